	.target	sm_103a

	.elftype	@"ET_EXEC"


//--------------------- .note.nv.tkinfo           --------------------------
	.section	.note.nv.tkinfo,"",@"SHT_NOTE"
	.sectionflags	@"SHF_NOTE_NV_TKINFO"
	.tkinfo
        /*0018*/ 	.word	0x00000002
        /*0030*/ 	.string	""
        /*0030*/ 	.string	"ptxas"
        /*0030*/ 	.string	"Cuda compilation tools, release 13.0, V13.0.88"
        /*0030*/ 	.string	"Build cuda_13.0.r13.0/compiler.36424714_0"
        /*0030*/ 	.string	"-arch sm_103a -m 64 "



//--------------------- .note.nv.cuinfo           --------------------------
	.section	.note.nv.cuinfo,"",@"SHT_NOTE"
	.sectionflags	@"SHF_NOTE_NV_CUINFO"
        /*0018*/ 	.short	0x0002
        /*001a*/ 	.short	0x0067
        /*001c*/ 	.short	0x0082
	.zero		2


//--------------------- .nv.info                  --------------------------
	.section	.nv.info,"",@"SHT_CUDA_INFO"
	.align	4


	//----- nvinfo : EIATTR_REGCOUNT
	.align		4
        /*0000*/ 	.byte	0x04, 0x2f
        /*0002*/ 	.short	(.L_12 - .L_11)
	.align		4
.L_11:
        /*0004*/ 	.word	index@(_ZN5flash16flash_fwd_kernelI23Flash_fwd_kernel_traitsILi128ELi128ELi32ELi4ELb0ELb0EN7cutlass10bfloat16_tE19Flash_kernel_traitsILi128ELi128ELi32ELi4ES3_EELb0ELb1ELb0ELb1ELb0ELb0ELb1ELb0EEEvNS_16Flash_fwd_paramsE)
        /*0008*/ 	.word	0x000000ff


	//----- nvinfo : EIATTR_FRAME_SIZE
	.align		4
.L_12:
        /*000c*/ 	.byte	0x04, 0x11
        /*000e*/ 	.short	(.L_14 - .L_13)
	.align		4
.L_13:
        /*0010*/ 	.word	index@(_ZN5flash16flash_fwd_kernelI23Flash_fwd_kernel_traitsILi128ELi128ELi32ELi4ELb0ELb0EN7cutlass10bfloat16_tE19Flash_kernel_traitsILi128ELi128ELi32ELi4ES3_EELb0ELb1ELb0ELb1ELb0ELb0ELb1ELb0EEEvNS_16Flash_fwd_paramsE)
        /*0014*/ 	.word	0x00000000


	//----- nvinfo : EIATTR_REGCOUNT
	.align		4
.L_14:
        /*0018*/ 	.byte	0x04, 0x2f
        /*001a*/ 	.short	(.L_16 - .L_15)
	.align		4
.L_15:
        /*001c*/ 	.word	index@(_ZN5flash16flash_fwd_kernelI23Flash_fwd_kernel_traitsILi128ELi128ELi32ELi4ELb0ELb0EN7cutlass10bfloat16_tE19Flash_kernel_traitsILi128ELi128ELi32ELi4ES3_EELb1ELb1ELb0ELb1ELb0ELb0ELb0ELb1EEEvNS_16Flash_fwd_paramsE)
        /*0020*/ 	.word	0x000000ff


	//----- nvinfo : EIATTR_FRAME_SIZE
	.align		4
.L_16:
        /*0024*/ 	.byte	0x04, 0x11
        /*0026*/ 	.short	(.L_18 - .L_17)
	.align		4
.L_17:
        /*0028*/ 	.word	index@(_ZN5flash16flash_fwd_kernelI23Flash_fwd_kernel_traitsILi128ELi128ELi32ELi4ELb0ELb0EN7cutlass10bfloat16_tE19Flash_kernel_traitsILi128ELi128ELi32ELi4ES3_EELb1ELb1ELb0ELb1ELb0ELb0ELb0ELb1EEEvNS_16Flash_fwd_paramsE)
        /*002c*/ 	.word	0x000000b8


	//----- nvinfo : EIATTR_REGCOUNT
	.align		4
.L_18:
        /*0030*/ 	.byte	0x04, 0x2f
        /*0032*/ 	.short	(.L_20 - .L_19)
	.align		4
.L_19:
        /*0034*/ 	.word	index@(_ZN5flash16flash_fwd_kernelI23Flash_fwd_kernel_traitsILi128ELi128ELi32ELi4ELb0ELb0EN7cutlass10bfloat16_tE19Flash_kernel_traitsILi128ELi128ELi32ELi4ES3_EELb0ELb1ELb0ELb0ELb0ELb0ELb1ELb0EEEvNS_16Flash_fwd_paramsE)
        /*0038*/ 	.word	0x000000ff


	//----- nvinfo : EIATTR_FRAME_SIZE
	.align		4
.L_20:
        /*003c*/ 	.byte	0x04, 0x11
        /*003e*/ 	.short	(.L_22 - .L_21)
	.align		4
.L_21:
        /*0040*/ 	.word	index@(_ZN5flash16flash_fwd_kernelI23Flash_fwd_kernel_traitsILi128ELi128ELi32ELi4ELb0ELb0EN7cutlass10bfloat16_tE19Flash_kernel_traitsILi128ELi128ELi32ELi4ES3_EELb0ELb1ELb0ELb0ELb0ELb0ELb1ELb0EEEvNS_16Flash_fwd_paramsE)
        /*0044*/ 	.word	0x00000000


	//----- nvinfo : EIATTR_REGCOUNT
	.align		4
.L_22:
        /*0048*/ 	.byte	0x04, 0x2f
        /*004a*/ 	.short	(.L_24 - .L_23)
	.align		4
.L_23:
        /*004c*/ 	.word	index@(_ZN5flash16flash_fwd_kernelI23Flash_fwd_kernel_traitsILi128ELi128ELi32ELi4ELb0ELb0EN7cutlass10bfloat16_tE19Flash_kernel_traitsILi128ELi128ELi32ELi4ES3_EELb1ELb1ELb0ELb0ELb0ELb0ELb0ELb1EEEvNS_16Flash_fwd_paramsE)
        /*0050*/ 	.word	0x000000ff


	//----- nvinfo : EIATTR_FRAME_SIZE
	.align		4
.L_24:
        /*0054*/ 	.byte	0x04, 0x11
        /*0056*/ 	.short	(.L_26 - .L_25)
	.align		4
.L_25:
        /*0058*/ 	.word	index@(_ZN5flash16flash_fwd_kernelI23Flash_fwd_kernel_traitsILi128ELi128ELi32ELi4ELb0ELb0EN7cutlass10bfloat16_tE19Flash_kernel_traitsILi128ELi128ELi32ELi4ES3_EELb1ELb1ELb0ELb0ELb0ELb0ELb0ELb1EEEvNS_16Flash_fwd_paramsE)
        /*005c*/ 	.word	0x000000b0


	//----- nvinfo : EIATTR_REGCOUNT
	.align		4
.L_26:
        /*0060*/ 	.byte	0x04, 0x2f
        /*0062*/ 	.short	(.L_28 - .L_27)
	.align		4
.L_27:
        /*0064*/ 	.word	index@(_ZN5flash16flash_fwd_kernelI23Flash_fwd_kernel_traitsILi128ELi128ELi32ELi4ELb0ELb0EN7cutlass10bfloat16_tE19Flash_kernel_traitsILi128ELi128ELi32ELi4ES3_EELb1ELb1ELb0ELb1ELb0ELb0ELb0ELb0EEEvNS_16Flash_fwd_paramsE)
        /*0068*/ 	.word	0x000000ff


	//----- nvinfo : EIATTR_FRAME_SIZE
	.align		4
.L_28:
        /*006c*/ 	.byte	0x04, 0x11
        /*006e*/ 	.short	(.L_30 - .L_29)
	.align		4
.L_29:
        /*0070*/ 	.word	index@(_ZN5flash16flash_fwd_kernelI23Flash_fwd_kernel_traitsILi128ELi128ELi32ELi4ELb0ELb0EN7cutlass10bfloat16_tE19Flash_kernel_traitsILi128ELi128ELi32ELi4ES3_EELb1ELb1ELb0ELb1ELb0ELb0ELb0ELb0EEEvNS_16Flash_fwd_paramsE)
        /*0074*/ 	.word	0x00000030


	//----- nvinfo : EIATTR_REGCOUNT
	.align		4
.L_30:
        /*0078*/ 	.byte	0x04, 0x2f
        /*007a*/ 	.short	(.L_32 - .L_31)
	.align		4
.L_31:
        /*007c*/ 	.word	index@(_ZN5flash16flash_fwd_kernelI23Flash_fwd_kernel_traitsILi128ELi128ELi32ELi4ELb0ELb0EN7cutlass10bfloat16_tE19Flash_kernel_traitsILi128ELi128ELi32ELi4ES3_EELb0ELb1ELb0ELb0ELb0ELb1ELb1ELb0EEEvNS_16Flash_fwd_paramsE)
        /*0080*/ 	.word	0x000000ff


	//----- nvinfo : EIATTR_FRAME_SIZE
	.align		4
.L_32:
        /*0084*/ 	.byte	0x04, 0x11
        /*0086*/ 	.short	(.L_34 - .L_33)
	.align		4
.L_33:
        /*0088*/ 	.word	index@(_ZN5flash16flash_fwd_kernelI23Flash_fwd_kernel_traitsILi128ELi128ELi32ELi4ELb0ELb0EN7cutlass10bfloat16_tE19Flash_kernel_traitsILi128ELi128ELi32ELi4ES3_EELb0ELb1ELb0ELb0ELb0ELb1ELb1ELb0EEEvNS_16Flash_fwd_paramsE)
        /*008c*/ 	.word	0x00000000


	//----- nvinfo : EIATTR_REGCOUNT
	.align		4
.L_34:
        /*0090*/ 	.byte	0x04, 0x2f
        /*0092*/ 	.short	(.L_36 - .L_35)
	.align		4
.L_35:
        /*0094*/ 	.word	index@(_ZN5flash16flash_fwd_kernelI23Flash_fwd_kernel_traitsILi128ELi128ELi32ELi4ELb0ELb0EN7cutlass10bfloat16_tE19Flash_kernel_traitsILi128ELi128ELi32ELi4ES3_EELb1ELb1ELb0ELb0ELb0ELb1ELb0ELb0EEEvNS_16Flash_fwd_paramsE)
        /*0098*/ 	.word	0x000000ff


	//----- nvinfo : EIATTR_FRAME_SIZE
	.align		4
.L_36:
        /*009c*/ 	.byte	0x04, 0x11
        /*009e*/ 	.short	(.L_38 - .L_37)
	.align		4
.L_37:
        /*00a0*/ 	.word	index@(_ZN5flash16flash_fwd_kernelI23Flash_fwd_kernel_traitsILi128ELi128ELi32ELi4ELb0ELb0EN7cutlass10bfloat16_tE19Flash_kernel_traitsILi128ELi128ELi32ELi4ES3_EELb1ELb1ELb0ELb0ELb0ELb1ELb0ELb0EEEvNS_16Flash_fwd_paramsE)
        /*00a4*/ 	.word	0x00000008


	//----- nvinfo : EIATTR_REGCOUNT
	.align		4
.L_38:
        /*00a8*/ 	.byte	0x04, 0x2f
        /*00aa*/ 	.short	(.L_40 - .L_39)
	.align		4
.L_39:
        /*00ac*/ 	.word	index@(_ZN5flash16flash_fwd_kernelI23Flash_fwd_kernel_traitsILi128ELi128ELi32ELi4ELb0ELb0EN7cutlass10bfloat16_tE19Flash_kernel_traitsILi128ELi128ELi32ELi4ES3_EELb0ELb1ELb0ELb0ELb1ELb1ELb1ELb0EEEvNS_16Flash_fwd_paramsE)
        /*00b0*/ 	.word	0x000000ff


	//----- nvinfo : EIATTR_FRAME_SIZE
	.align		4
.L_40:
        /*00b4*/ 	.byte	0x04, 0x11
        /*00b6*/ 	.short	(.L_42 - .L_41)
	.align		4
.L_41:
        /*00b8*/ 	.word	index@(_ZN5flash16flash_fwd_kernelI23Flash_fwd_kernel_traitsILi128ELi128ELi32ELi4ELb0ELb0EN7cutlass10bfloat16_tE19Flash_kernel_traitsILi128ELi128ELi32ELi4ES3_EELb0ELb1ELb0ELb0ELb1ELb1ELb1ELb0EEEvNS_16Flash_fwd_paramsE)
        /*00bc*/ 	.word	0x00000000


	//----- nvinfo : EIATTR_REGCOUNT
	.align		4
.L_42:
        /*00c0*/ 	.byte	0x04, 0x2f
        /*00c2*/ 	.short	(.L_44 - .L_43)
	.align		4
.L_43:
        /*00c4*/ 	.word	index@(_ZN5flash16flash_fwd_kernelI23Flash_fwd_kernel_traitsILi128ELi128ELi32ELi4ELb0ELb0EN7cutlass10bfloat16_tE19Flash_kernel_traitsILi128ELi128ELi32ELi4ES3_EELb1ELb1ELb0ELb0ELb1ELb1ELb0ELb0EEEvNS_16Flash_fwd_paramsE)
        /*00c8*/ 	.word	0x000000ff


	//----- nvinfo : EIATTR_FRAME_SIZE
	.align		4
.L_44:
        /*00cc*/ 	.byte	0x04, 0x11
        /*00ce*/ 	.short	(.L_46 - .L_45)
	.align		4
.L_45:
        /*00d0*/ 	.word	index@(_ZN5flash16flash_fwd_kernelI23Flash_fwd_kernel_traitsILi128ELi128ELi32ELi4ELb0ELb0EN7cutlass10bfloat16_tE19Flash_kernel_traitsILi128ELi128ELi32ELi4ES3_EELb1ELb1ELb0ELb0ELb1ELb1ELb0ELb0EEEvNS_16Flash_fwd_paramsE)
        /*00d4*/ 	.word	0x00000008


	//----- nvinfo : EIATTR_REGCOUNT
	.align		4
.L_46:
        /*00d8*/ 	.byte	0x04, 0x2f
        /*00da*/ 	.short	(.L_48 - .L_47)
	.align		4
.L_47:
        /*00dc*/ 	.word	index@(_ZN5flash16flash_fwd_kernelI23Flash_fwd_kernel_traitsILi128ELi128ELi32ELi4ELb0ELb0EN7cutlass10bfloat16_tE19Flash_kernel_traitsILi128ELi128ELi32ELi4ES3_EELb1ELb1ELb0ELb0ELb0ELb0ELb0ELb0EEEvNS_16Flash_fwd_paramsE)
        /*00e0*/ 	.word	0x000000ff


	//----- nvinfo : EIATTR_FRAME_SIZE
	.align		4
.L_48:
        /*00e4*/ 	.byte	0x04, 0x11
        /*00e6*/ 	.short	(.L_50 - .L_49)
	.align		4
.L_49:
        /*00e8*/ 	.word	index@(_ZN5flash16flash_fwd_kernelI23Flash_fwd_kernel_traitsILi128ELi128ELi32ELi4ELb0ELb0EN7cutlass10bfloat16_tE19Flash_kernel_traitsILi128ELi128ELi32ELi4ES3_EELb1ELb1ELb0ELb0ELb0ELb0ELb0ELb0EEEvNS_16Flash_fwd_paramsE)
        /*00ec*/ 	.word	0x00000018


	//----- nvinfo : EIATTR_REGCOUNT
	.align		4
.L_50:
        /*00f0*/ 	.byte	0x04, 0x2f
        /*00f2*/ 	.short	(.L_52 - .L_51)
	.align		4
.L_51:
        /*00f4*/ 	.word	index@(_ZN5flash16flash_fwd_kernelI23Flash_fwd_kernel_traitsILi128ELi64ELi64ELi4ELb0ELb0EN7cutlass10bfloat16_tE19Flash_kernel_traitsILi128ELi64ELi64ELi4ES3_EELb0ELb1ELb0ELb1ELb0ELb0ELb1ELb0EEEvNS_16Flash_fwd_paramsE)
        /*00f8*/ 	.word	0x000000e6


	//----- nvinfo : EIATTR_FRAME_SIZE
	.align		4
.L_52:
        /*00fc*/ 	.byte	0x04, 0x11
        /*00fe*/ 	.short	(.L_54 - .L_53)
	.align		4
.L_53:
        /*0100*/ 	.word	index@(_ZN5flash16flash_fwd_kernelI23Flash_fwd_kernel_traitsILi128ELi64ELi64ELi4ELb0ELb0EN7cutlass10bfloat16_tE19Flash_kernel_traitsILi128ELi64ELi64ELi4ES3_EELb0ELb1ELb0ELb1ELb0ELb0ELb1ELb0EEEvNS_16Flash_fwd_paramsE)
        /*0104*/ 	.word	0x00000000


	//----- nvinfo : EIATTR_REGCOUNT
	.align		4
.L_54:
        /*0108*/ 	.byte	0x04, 0x2f
        /*010a*/ 	.short	(.L_56 - .L_55)
	.align		4
.L_55:
        /*010c*/ 	.word	index@(_ZN5flash16flash_fwd_kernelI23Flash_fwd_kernel_traitsILi128ELi64ELi64ELi4ELb0ELb0EN7cutlass10bfloat16_tE19Flash_kernel_traitsILi128ELi64ELi64ELi4ES3_EELb0ELb1ELb0ELb1ELb0ELb0ELb0ELb0EEEvNS_16Flash_fwd_paramsE)
        /*0110*/ 	.word	0x000000c2


	//----- nvinfo : EIATTR_FRAME_SIZE
	.align		4
.L_56:
        /*0114*/ 	.byte	0x04, 0x11
        /*0116*/ 	.short	(.L_58 - .L_57)
	.align		4
.L_57:
        /*0118*/ 	.word	index@(_ZN5flash16flash_fwd_kernelI23Flash_fwd_kernel_traitsILi128ELi64ELi64ELi4ELb0ELb0EN7cutlass10bfloat16_tE19Flash_kernel_traitsILi128ELi64ELi64ELi4ES3_EELb0ELb1ELb0ELb1ELb0ELb0ELb0ELb0EEEvNS_16Flash_fwd_paramsE)
        /*011c*/ 	.word	0x00000000


	//----- nvinfo : EIATTR_REGCOUNT
	.align		4
.L_58:
        /*0120*/ 	.byte	0x04, 0x2f
        /*0122*/ 	.short	(.L_60 - .L_59)
	.align		4
.L_59:
        /*0124*/ 	.word	index@(_ZN5flash16flash_fwd_kernelI23Flash_fwd_kernel_traitsILi128ELi64ELi64ELi4ELb0ELb0EN7cutlass10bfloat16_tE19Flash_kernel_traitsILi128ELi64ELi64ELi4ES3_EELb0ELb1ELb0ELb0ELb0ELb0ELb1ELb0EEEvNS_16Flash_fwd_paramsE)
        /*0128*/ 	.word	0x000000cc


	//----- nvinfo : EIATTR_FRAME_SIZE
	.align		4
.L_60:
        /*012c*/ 	.byte	0x04, 0x11
        /*012e*/ 	.short	(.L_62 - .L_61)
	.align		4
.L_61:
        /*0130*/ 	.word	index@(_ZN5flash16flash_fwd_kernelI23Flash_fwd_kernel_traitsILi128ELi64ELi64ELi4ELb0ELb0EN7cutlass10bfloat16_tE19Flash_kernel_traitsILi128ELi64ELi64ELi4ES3_EELb0ELb1ELb0ELb0ELb0ELb0ELb1ELb0EEEvNS_16Flash_fwd_paramsE)
        /*0134*/ 	.word	0x00000000


	//----- nvinfo : EIATTR_REGCOUNT
	.align		4
.L_62:
        /*0138*/ 	.byte	0x04, 0x2f
        /*013a*/ 	.short	(.L_64 - .L_63)
	.align		4
.L_63:
        /*013c*/ 	.word	index@(_ZN5flash16flash_fwd_kernelI23Flash_fwd_kernel_traitsILi128ELi64ELi64ELi4ELb0ELb0EN7cutlass10bfloat16_tE19Flash_kernel_traitsILi128ELi64ELi64ELi4ES3_EELb0ELb1ELb0ELb0ELb0ELb0ELb0ELb0EEEvNS_16Flash_fwd_paramsE)
        /*0140*/ 	.word	0x000000bb


	//----- nvinfo : EIATTR_FRAME_SIZE
	.align		4
.L_64:
        /*0144*/ 	.byte	0x04, 0x11
        /*0146*/ 	.short	(.L_66 - .L_65)
	.align		4
.L_65:
        /*0148*/ 	.word	index@(_ZN5flash16flash_fwd_kernelI23Flash_fwd_kernel_traitsILi128ELi64ELi64ELi4ELb0ELb0EN7cutlass10bfloat16_tE19Flash_kernel_traitsILi128ELi64ELi64ELi4ES3_EELb0ELb1ELb0ELb0ELb0ELb0ELb0ELb0EEEvNS_16Flash_fwd_paramsE)
        /*014c*/ 	.word	0x00000000


	//----- nvinfo : EIATTR_REGCOUNT
	.align		4
.L_66:
        /*0150*/ 	.byte	0x04, 0x2f
        /*0152*/ 	.short	(.L_68 - .L_67)
	.align		4
.L_67:
        /*0154*/ 	.word	index@(_ZN5flash16flash_fwd_kernelI23Flash_fwd_kernel_traitsILi128ELi64ELi64ELi4ELb0ELb0EN7cutlass10bfloat16_tE19Flash_kernel_traitsILi128ELi64ELi64ELi4ES3_EELb0ELb1ELb0ELb0ELb0ELb1ELb1ELb0EEEvNS_16Flash_fwd_paramsE)
        /*0158*/ 	.word	0x000000cd


	//----- nvinfo : EIATTR_FRAME_SIZE
	.align		4
.L_68:
        /*015c*/ 	.byte	0x04, 0x11
        /*015e*/ 	.short	(.L_70 - .L_69)
	.align		4
.L_69:
        /*0160*/ 	.word	index@(_ZN5flash16flash_fwd_kernelI23Flash_fwd_kernel_traitsILi128ELi64ELi64ELi4ELb0ELb0EN7cutlass10bfloat16_tE19Flash_kernel_traitsILi128ELi64ELi64ELi4ES3_EELb0ELb1ELb0ELb0ELb0ELb1ELb1ELb0EEEvNS_16Flash_fwd_paramsE)
        /*0164*/ 	.word	0x00000000


	//----- nvinfo : EIATTR_REGCOUNT
	.align		4
.L_70:
        /*0168*/ 	.byte	0x04, 0x2f
        /*016a*/ 	.short	(.L_72 - .L_71)
	.align		4
.L_71:
        /*016c*/ 	.word	index@(_ZN5flash16flash_fwd_kernelI23Flash_fwd_kernel_traitsILi128ELi64ELi64ELi4ELb0ELb0EN7cutlass10bfloat16_tE19Flash_kernel_traitsILi128ELi64ELi64ELi4ES3_EELb0ELb1ELb0ELb0ELb0ELb1ELb0ELb0EEEvNS_16Flash_fwd_paramsE)
        /*0170*/ 	.word	0x000000b2


	//----- nvinfo : EIATTR_FRAME_SIZE
	.align		4
.L_72:
        /*0174*/ 	.byte	0x04, 0x11
        /*0176*/ 	.short	(.L_74 - .L_73)
	.align		4
.L_73:
        /*0178*/ 	.word	index@(_ZN5flash16flash_fwd_kernelI23Flash_fwd_kernel_traitsILi128ELi64ELi64ELi4ELb0ELb0EN7cutlass10bfloat16_tE19Flash_kernel_traitsILi128ELi64ELi64ELi4ES3_EELb0ELb1ELb0ELb0ELb0ELb1ELb0ELb0EEEvNS_16Flash_fwd_paramsE)
        /*017c*/ 	.word	0x00000000


	//----- nvinfo : EIATTR_REGCOUNT
	.align		4
.L_74:
        /*0180*/ 	.byte	0x04, 0x2f
        /*0182*/ 	.short	(.L_76 - .L_75)
	.align		4
.L_75:
        /*0184*/ 	.word	index@(_ZN5flash16flash_fwd_kernelI23Flash_fwd_kernel_traitsILi128ELi64ELi64ELi4ELb0ELb0EN7cutlass10bfloat16_tE19Flash_kernel_traitsILi128ELi64ELi64ELi4ES3_EELb0ELb1ELb0ELb0ELb1ELb1ELb1ELb0EEEvNS_16Flash_fwd_paramsE)
        /*0188*/ 	.word	0x000000ca


	//----- nvinfo : EIATTR_FRAME_SIZE
	.align		4
.L_76:
        /*018c*/ 	.byte	0x04, 0x11
        /*018e*/ 	.short	(.L_78 - .L_77)
	.align		4
.L_77:
        /*0190*/ 	.word	index@(_ZN5flash16flash_fwd_kernelI23Flash_fwd_kernel_traitsILi128ELi64ELi64ELi4ELb0ELb0EN7cutlass10bfloat16_tE19Flash_kernel_traitsILi128ELi64ELi64ELi4ES3_EELb0ELb1ELb0ELb0ELb1ELb1ELb1ELb0EEEvNS_16Flash_fwd_paramsE)
        /*0194*/ 	.word	0x00000000


	//----- nvinfo : EIATTR_REGCOUNT
	.align		4
.L_78:
        /*0198*/ 	.byte	0x04, 0x2f
        /*019a*/ 	.short	(.L_80 - .L_79)
	.align		4
.L_79:
        /*019c*/ 	.word	index@(_ZN5flash16flash_fwd_kernelI23Flash_fwd_kernel_traitsILi128ELi64ELi64ELi4ELb0ELb0EN7cutlass10bfloat16_tE19Flash_kernel_traitsILi128ELi64ELi64ELi4ES3_EELb0ELb1ELb0ELb0ELb1ELb1ELb0ELb0EEEvNS_16Flash_fwd_paramsE)
        /*01a0*/ 	.word	0x000000ae


	//----- nvinfo : EIATTR_FRAME_SIZE
	.align		4
.L_80:
        /*01a4*/ 	.byte	0x04, 0x11
        /*01a6*/ 	.short	(.L_82 - .L_81)
	.align		4
.L_81:
        /*01a8*/ 	.word	index@(_ZN5flash16flash_fwd_kernelI23Flash_fwd_kernel_traitsILi128ELi64ELi64ELi4ELb0ELb0EN7cutlass10bfloat16_tE19Flash_kernel_traitsILi128ELi64ELi64ELi4ES3_EELb0ELb1ELb0ELb0ELb1ELb1ELb0ELb0EEEvNS_16Flash_fwd_paramsE)
        /*01ac*/ 	.word	0x00000000


	//----- nvinfo : EIATTR_REGCOUNT
	.align		4
.L_82:
        /*01b0*/ 	.byte	0x04, 0x2f
        /*01b2*/ 	.short	(.L_84 - .L_83)
	.align		4
.L_83:
        /*01b4*/ 	.word	index@(_ZN5flash16flash_fwd_kernelI23Flash_fwd_kernel_traitsILi128ELi128ELi64ELi4ELb0ELb0EN7cutlass10bfloat16_tE19Flash_kernel_traitsILi128ELi128ELi64ELi4ES3_EELb0ELb1ELb0ELb1ELb0ELb0ELb1ELb0EEEvNS_16Flash_fwd_paramsE)
        /*01b8*/ 	.word	0x000000ff


	//----- nvinfo : EIATTR_FRAME_SIZE
	.align		4
.L_84:
        /*01bc*/ 	.byte	0x04, 0x11
        /*01be*/ 	.short	(.L_86 - .L_85)
	.align		4
.L_85:
        /*01c0*/ 	.word	index@(_ZN5flash16flash_fwd_kernelI23Flash_fwd_kernel_traitsILi128ELi128ELi64ELi4ELb0ELb0EN7cutlass10bfloat16_tE19Flash_kernel_traitsILi128ELi128ELi64ELi4ES3_EELb0ELb1ELb0ELb1ELb0ELb0ELb1ELb0EEEvNS_16Flash_fwd_paramsE)
        /*01c4*/ 	.word	0x000000e0


	//----- nvinfo : EIATTR_REGCOUNT
	.align		4
.L_86:
        /*01c8*/ 	.byte	0x04, 0x2f
        /*01ca*/ 	.short	(.L_88 - .L_87)
	.align		4
.L_87:
        /*01cc*/ 	.word	index@(_ZN5flash16flash_fwd_kernelI23Flash_fwd_kernel_traitsILi128ELi128ELi64ELi4ELb0ELb0EN7cutlass10bfloat16_tE19Flash_kernel_traitsILi128ELi128ELi64ELi4ES3_EELb0ELb1ELb0ELb1ELb0ELb0ELb0ELb0EEEvNS_16Flash_fwd_paramsE)
        /*01d0*/ 	.word	0x000000ff


	//----- nvinfo : EIATTR_FRAME_SIZE
	.align		4
.L_88:
        /*01d4*/ 	.byte	0x04, 0x11
        /*01d6*/ 	.short	(.L_90 - .L_89)
	.align		4
.L_89:
        /*01d8*/ 	.word	index@(_ZN5flash16flash_fwd_kernelI23Flash_fwd_kernel_traitsILi128ELi128ELi64ELi4ELb0ELb0EN7cutlass10bfloat16_tE19Flash_kernel_traitsILi128ELi128ELi64ELi4ES3_EELb0ELb1ELb0ELb1ELb0ELb0ELb0ELb0EEEvNS_16Flash_fwd_paramsE)
        /*01dc*/ 	.word	0x00000090


	//----- nvinfo : EIATTR_REGCOUNT
	.align		4
.L_90:
        /*01e0*/ 	.byte	0x04, 0x2f
        /*01e2*/ 	.short	(.L_92 - .L_91)
	.align		4
.L_91:
        /*01e4*/ 	.word	index@(_ZN5flash16flash_fwd_kernelI23Flash_fwd_kernel_traitsILi128ELi128ELi64ELi4ELb0ELb0EN7cutlass10bfloat16_tE19Flash_kernel_traitsILi128ELi128ELi64ELi4ES3_EELb0ELb1ELb0ELb0ELb0ELb0ELb1ELb0EEEvNS_16Flash_fwd_paramsE)
        /*01e8*/ 	.word	0x000000ff


	//----- nvinfo : EIATTR_FRAME_SIZE
	.align		4
.L_92:
        /*01ec*/ 	.byte	0x04, 0x11
        /*01ee*/ 	.short	(.L_94 - .L_93)
	.align		4
.L_93:
        /*01f0*/ 	.word	index@(_ZN5flash16flash_fwd_kernelI23Flash_fwd_kernel_traitsILi128ELi128ELi64ELi4ELb0ELb0EN7cutlass10bfloat16_tE19Flash_kernel_traitsILi128ELi128ELi64ELi4ES3_EELb0ELb1ELb0ELb0ELb0ELb0ELb1ELb0EEEvNS_16Flash_fwd_paramsE)
        /*01f4*/ 	.word	0x000000d8


	//----- nvinfo : EIATTR_REGCOUNT
	.align		4
.L_94:
        /*01f8*/ 	.byte	0x04, 0x2f
        /*01fa*/ 	.short	(.L_96 - .L_95)
	.align		4
.L_95:
        /*01fc*/ 	.word	index@(_ZN5flash16flash_fwd_kernelI23Flash_fwd_kernel_traitsILi128ELi128ELi64ELi4ELb0ELb0EN7cutlass10bfloat16_tE19Flash_kernel_traitsILi128ELi128ELi64ELi4ES3_EELb0ELb1ELb0ELb0ELb0ELb0ELb0ELb0EEEvNS_16Flash_fwd_paramsE)
        /*0200*/ 	.word	0x000000ff


	//----- nvinfo : EIATTR_FRAME_SIZE
	.align		4
.L_96:
        /*0204*/ 	.byte	0x04, 0x11
        /*0206*/ 	.short	(.L_98 - .L_97)
	.align		4
.L_97:
        /*0208*/ 	.word	index@(_ZN5flash16flash_fwd_kernelI23Flash_fwd_kernel_traitsILi128ELi128ELi64ELi4ELb0ELb0EN7cutlass10bfloat16_tE19Flash_kernel_traitsILi128ELi128ELi64ELi4ES3_EELb0ELb1ELb0ELb0ELb0ELb0ELb0ELb0EEEvNS_16Flash_fwd_paramsE)
        /*020c*/ 	.word	0x00000060


	//----- nvinfo : EIATTR_REGCOUNT
	.align		4
.L_98:
        /*0210*/ 	.byte	0x04, 0x2f
        /*0212*/ 	.short	(.L_100 - .L_99)
	.align		4
.L_99:
        /*0214*/ 	.word	index@(_ZN5flash16flash_fwd_kernelI23Flash_fwd_kernel_traitsILi128ELi128ELi64ELi4ELb0ELb0EN7cutlass10bfloat16_tE19Flash_kernel_traitsILi128ELi128ELi64ELi4ES3_EELb0ELb1ELb0ELb0ELb0ELb1ELb1ELb0EEEvNS_16Flash_fwd_paramsE)
        /*0218*/ 	.word	0x000000ff


	//----- nvinfo : EIATTR_FRAME_SIZE
	.align		4
.L_100:
        /*021c*/ 	.byte	0x04, 0x11
        /*021e*/ 	.short	(.L_102 - .L_101)
	.align		4
.L_101:
        /*0220*/ 	.word	index@(_ZN5flash16flash_fwd_kernelI23Flash_fwd_kernel_traitsILi128ELi128ELi64ELi4ELb0ELb0EN7cutlass10bfloat16_tE19Flash_kernel_traitsILi128ELi128ELi64ELi4ES3_EELb0ELb1ELb0ELb0ELb0ELb1ELb1ELb0EEEvNS_16Flash_fwd_paramsE)
        /*0224*/ 	.word	0x000000d0


	//----- nvinfo : EIATTR_REGCOUNT
	.align		4
.L_102:
        /*0228*/ 	.byte	0x04, 0x2f
        /*022a*/ 	.short	(.L_104 - .L_103)
	.align		4
.L_103:
        /*022c*/ 	.word	index@(_ZN5flash16flash_fwd_kernelI23Flash_fwd_kernel_traitsILi128ELi128ELi64ELi4ELb0ELb0EN7cutlass10bfloat16_tE19Flash_kernel_traitsILi128ELi128ELi64ELi4ES3_EELb0ELb1ELb0ELb0ELb0ELb1ELb0ELb0EEEvNS_16Flash_fwd_paramsE)
        /*0230*/ 	.word	0x000000ff


	//----- nvinfo : EIATTR_FRAME_SIZE
	.align		4
.L_104:
        /*0234*/ 	.byte	0x04, 0x11
        /*0236*/ 	.short	(.L_106 - .L_105)
	.align		4
.L_105:
        /*0238*/ 	.word	index@(_ZN5flash16flash_fwd_kernelI23Flash_fwd_kernel_traitsILi128ELi128ELi64ELi4ELb0ELb0EN7cutlass10bfloat16_tE19Flash_kernel_traitsILi128ELi128ELi64ELi4ES3_EELb0ELb1ELb0ELb0ELb0ELb1ELb0ELb0EEEvNS_16Flash_fwd_paramsE)
        /*023c*/ 	.word	0x00000070


	//----- nvinfo : EIATTR_REGCOUNT
	.align		4
.L_106:
        /*0240*/ 	.byte	0x04, 0x2f
        /*0242*/ 	.short	(.L_108 - .L_107)
	.align		4
.L_107:
        /*0244*/ 	.word	index@(_ZN5flash16flash_fwd_kernelI23Flash_fwd_kernel_traitsILi128ELi128ELi64ELi4ELb0ELb0EN7cutlass10bfloat16_tE19Flash_kernel_traitsILi128ELi128ELi64ELi4ES3_EELb0ELb1ELb0ELb0ELb1ELb1ELb1ELb0EEEvNS_16Flash_fwd_paramsE)
        /*0248*/ 	.word	0x000000ff


	//----- nvinfo : EIATTR_FRAME_SIZE
	.align		4
.L_108:
        /*024c*/ 	.byte	0x04, 0x11
        /*024e*/ 	.short	(.L_110 - .L_109)
	.align		4
.L_109:
        /*0250*/ 	.word	index@(_ZN5flash16flash_fwd_kernelI23Flash_fwd_kernel_traitsILi128ELi128ELi64ELi4ELb0ELb0EN7cutlass10bfloat16_tE19Flash_kernel_traitsILi128ELi128ELi64ELi4ES3_EELb0ELb1ELb0ELb0ELb1ELb1ELb1ELb0EEEvNS_16Flash_fwd_paramsE)
        /*0254*/ 	.word	0x000000b8


	//----- nvinfo : EIATTR_REGCOUNT
	.align		4
.L_110:
        /*0258*/ 	.byte	0x04, 0x2f
        /*025a*/ 	.short	(.L_112 - .L_111)
	.align		4
.L_111:
        /*025c*/ 	.word	index@(_ZN5flash16flash_fwd_kernelI23Flash_fwd_kernel_traitsILi128ELi128ELi64ELi4ELb0ELb0EN7cutlass10bfloat16_tE19Flash_kernel_traitsILi128ELi128ELi64ELi4ES3_EELb0ELb1ELb0ELb0ELb1ELb1ELb0ELb0EEEvNS_16Flash_fwd_paramsE)
        /*0260*/ 	.word	0x000000ff


	//----- nvinfo : EIATTR_FRAME_SIZE
	.align		4
.L_112:
        /*0264*/ 	.byte	0x04, 0x11
        /*0266*/ 	.short	(.L_114 - .L_113)
	.align		4
.L_113:
        /*0268*/ 	.word	index@(_ZN5flash16flash_fwd_kernelI23Flash_fwd_kernel_traitsILi128ELi128ELi64ELi4ELb0ELb0EN7cutlass10bfloat16_tE19Flash_kernel_traitsILi128ELi128ELi64ELi4ES3_EELb0ELb1ELb0ELb0ELb1ELb1ELb0ELb0EEEvNS_16Flash_fwd_paramsE)
        /*026c*/ 	.word	0x00000050


	//----- nvinfo : EIATTR_MIN_STACK_SIZE
	.align		4
.L_114:
        /*0270*/ 	.byte	0x04, 0x12
        /*0272*/ 	.short	(.L_116 - .L_115)
	.align		4
.L_115:
        /*0274*/ 	.word	index@(_ZN5flash16flash_fwd_kernelI23Flash_fwd_kernel_traitsILi128ELi128ELi64ELi4ELb0ELb0EN7cutlass10bfloat16_tE19Flash_kernel_traitsILi128ELi128ELi64ELi4ES3_EELb0ELb1ELb0ELb0ELb1ELb1ELb0ELb0EEEvNS_16Flash_fwd_paramsE)
        /*0278*/ 	.word	0x00000050


	//----- nvinfo : EIATTR_MIN_STACK_SIZE
	.align		4
.L_116:
        /*027c*/ 	.byte	0x04, 0x12
        /*027e*/ 	.short	(.L_118 - .L_117)
	.align		4
.L_117:
        /*0280*/ 	.word	index@(_ZN5flash16flash_fwd_kernelI23Flash_fwd_kernel_traitsILi128ELi128ELi64ELi4ELb0ELb0EN7cutlass10bfloat16_tE19Flash_kernel_traitsILi128ELi128ELi64ELi4ES3_EELb0ELb1ELb0ELb0ELb1ELb1ELb1ELb0EEEvNS_16Flash_fwd_paramsE)
        /*0284*/ 	.word	0x000000b8


	//----- nvinfo : EIATTR_MIN_STACK_SIZE
	.align		4
.L_118:
        /*0288*/ 	.byte	0x04, 0x12
        /*028a*/ 	.short	(.L_120 - .L_119)
	.align		4
.L_119:
        /*028c*/ 	.word	index@(_ZN5flash16flash_fwd_kernelI23Flash_fwd_kernel_traitsILi128ELi128ELi64ELi4ELb0ELb0EN7cutlass10bfloat16_tE19Flash_kernel_traitsILi128ELi128ELi64ELi4ES3_EELb0ELb1ELb0ELb0ELb0ELb1ELb0ELb0EEEvNS_16Flash_fwd_paramsE)
        /*0290*/ 	.word	0x00000070


	//----- nvinfo : EIATTR_MIN_STACK_SIZE
	.align		4
.L_120:
        /*0294*/ 	.byte	0x04, 0x12
        /*0296*/ 	.short	(.L_122 - .L_121)
	.align		4
.L_121:
        /*0298*/ 	.word	index@(_ZN5flash16flash_fwd_kernelI23Flash_fwd_kernel_traitsILi128ELi128ELi64ELi4ELb0ELb0EN7cutlass10bfloat16_tE19Flash_kernel_traitsILi128ELi128ELi64ELi4ES3_EELb0ELb1ELb0ELb0ELb0ELb1ELb1ELb0EEEvNS_16Flash_fwd_paramsE)
        /*029c*/ 	.word	0x000000d0


	//----- nvinfo : EIATTR_MIN_STACK_SIZE
	.align		4
.L_122:
        /*02a0*/ 	.byte	0x04, 0x12
        /*02a2*/ 	.short	(.L_124 - .L_123)
	.align		4
.L_123:
        /*02a4*/ 	.word	index@(_ZN5flash16flash_fwd_kernelI23Flash_fwd_kernel_traitsILi128ELi128ELi64ELi4ELb0ELb0EN7cutlass10bfloat16_tE19Flash_kernel_traitsILi128ELi128ELi64ELi4ES3_EELb0ELb1ELb0ELb0ELb0ELb0ELb0ELb0EEEvNS_16Flash_fwd_paramsE)
        /*02a8*/ 	.word	0x00000060


	//----- nvinfo : EIATTR_MIN_STACK_SIZE
	.align		4
.L_124:
        /*02ac*/ 	.byte	0x04, 0x12
        /*02ae*/ 	.short	(.L_126 - .L_125)
	.align		4
.L_125:
        /*02b0*/ 	.word	index@(_ZN5flash16flash_fwd_kernelI23Flash_fwd_kernel_traitsILi128ELi128ELi64ELi4ELb0ELb0EN7cutlass10bfloat16_tE19Flash_kernel_traitsILi128ELi128ELi64ELi4ES3_EELb0ELb1ELb0ELb0ELb0ELb0ELb1ELb0EEEvNS_16Flash_fwd_paramsE)
        /*02b4*/ 	.word	0x000000d8


	//----- nvinfo : EIATTR_MIN_STACK_SIZE
	.align		4
.L_126:
        /*02b8*/ 	.byte	0x04, 0x12
        /*02ba*/ 	.short	(.L_128 - .L_127)
	.align		4
.L_127:
        /*02bc*/ 	.word	index@(_ZN5flash16flash_fwd_kernelI23Flash_fwd_kernel_traitsILi128ELi128ELi64ELi4ELb0ELb0EN7cutlass10bfloat16_tE19Flash_kernel_traitsILi128ELi128ELi64ELi4ES3_EELb0ELb1ELb0ELb1ELb0ELb0ELb0ELb0EEEvNS_16Flash_fwd_paramsE)
        /*02c0*/ 	.word	0x00000090


	//----- nvinfo : EIATTR_MIN_STACK_SIZE
	.align		4
.L_128:
        /*02c4*/ 	.byte	0x04, 0x12
        /*02c6*/ 	.short	(.L_130 - .L_129)
	.align		4
.L_129:
        /*02c8*/ 	.word	index@(_ZN5flash16flash_fwd_kernelI23Flash_fwd_kernel_traitsILi128ELi128ELi64ELi4ELb0ELb0EN7cutlass10bfloat16_tE19Flash_kernel_traitsILi128ELi128ELi64ELi4ES3_EELb0ELb1ELb0ELb1ELb0ELb0ELb1ELb0EEEvNS_16Flash_fwd_paramsE)
        /*02cc*/ 	.word	0x000000e0


	//----- nvinfo : EIATTR_MIN_STACK_SIZE
	.align		4
.L_130:
        /*02d0*/ 	.byte	0x04, 0x12
        /*02d2*/ 	.short	(.L_132 - .L_131)
	.align		4
.L_131:
        /*02d4*/ 	.word	index@(_ZN5flash16flash_fwd_kernelI23Flash_fwd_kernel_traitsILi128ELi64ELi64ELi4ELb0ELb0EN7cutlass10bfloat16_tE19Flash_kernel_traitsILi128ELi64ELi64ELi4ES3_EELb0ELb1ELb0ELb0ELb1ELb1ELb0ELb0EEEvNS_16Flash_fwd_paramsE)
        /*02d8*/ 	.word	0x00000000


	//----- nvinfo : EIATTR_MIN_STACK_SIZE
	.align		4
.L_132:
        /*02dc*/ 	.byte	0x04, 0x12
        /*02de*/ 	.short	(.L_134 - .L_133)
	.align		4
.L_133:
        /*02e0*/ 	.word	index@(_ZN5flash16flash_fwd_kernelI23Flash_fwd_kernel_traitsILi128ELi64ELi64ELi4ELb0ELb0EN7cutlass10bfloat16_tE19Flash_kernel_traitsILi128ELi64ELi64ELi4ES3_EELb0ELb1ELb0ELb0ELb1ELb1ELb1ELb0EEEvNS_16Flash_fwd_paramsE)
        /*02e4*/ 	.word	0x00000000


	//----- nvinfo : EIATTR_MIN_STACK_SIZE
	.align		4
.L_134:
        /*02e8*/ 	.byte	0x04, 0x12
        /*02ea*/ 	.short	(.L_136 - .L_135)
	.align		4
.L_135:
        /*02ec*/ 	.word	index@(_ZN5flash16flash_fwd_kernelI23Flash_fwd_kernel_traitsILi128ELi64ELi64ELi4ELb0ELb0EN7cutlass10bfloat16_tE19Flash_kernel_traitsILi128ELi64ELi64ELi4ES3_EELb0ELb1ELb0ELb0ELb0ELb1ELb0ELb0EEEvNS_16Flash_fwd_paramsE)
        /*02f0*/ 	.word	0x00000000


	//----- nvinfo : EIATTR_MIN_STACK_SIZE
	.align		4
.L_136:
        /*02f4*/ 	.byte	0x04, 0x12
        /*02f6*/ 	.short	(.L_138 - .L_137)
	.align		4
.L_137:
        /*02f8*/ 	.word	index@(_ZN5flash16flash_fwd_kernelI23Flash_fwd_kernel_traitsILi128ELi64ELi64ELi4ELb0ELb0EN7cutlass10bfloat16_tE19Flash_kernel_traitsILi128ELi64ELi64ELi4ES3_EELb0ELb1ELb0ELb0ELb0ELb1ELb1ELb0EEEvNS_16Flash_fwd_paramsE)
        /*02fc*/ 	.word	0x00000000


	//----- nvinfo : EIATTR_MIN_STACK_SIZE
	.align		4
.L_138:
        /*0300*/ 	.byte	0x04, 0x12
        /*0302*/ 	.short	(.L_140 - .L_139)
	.align		4
.L_139:
        /*0304*/ 	.word	index@(_ZN5flash16flash_fwd_kernelI23Flash_fwd_kernel_traitsILi128ELi64ELi64ELi4ELb0ELb0EN7cutlass10bfloat16_tE19Flash_kernel_traitsILi128ELi64ELi64ELi4ES3_EELb0ELb1ELb0ELb0ELb0ELb0ELb0ELb0EEEvNS_16Flash_fwd_paramsE)
        /*0308*/ 	.word	0x00000000


	//----- nvinfo : EIATTR_MIN_STACK_SIZE
	.align		4
.L_140:
        /*030c*/ 	.byte	0x04, 0x12
        /*030e*/ 	.short	(.L_142 - .L_141)
	.align		4
.L_141:
        /*0310*/ 	.word	index@(_ZN5flash16flash_fwd_kernelI23Flash_fwd_kernel_traitsILi128ELi64ELi64ELi4ELb0ELb0EN7cutlass10bfloat16_tE19Flash_kernel_traitsILi128ELi64ELi64ELi4ES3_EELb0ELb1ELb0ELb0ELb0ELb0ELb1ELb0EEEvNS_16Flash_fwd_paramsE)
        /*0314*/ 	.word	0x00000000


	//----- nvinfo : EIATTR_MIN_STACK_SIZE
	.align		4
.L_142:
        /*0318*/ 	.byte	0x04, 0x12
        /*031a*/ 	.short	(.L_144 - .L_143)
	.align		4
.L_143:
        /*031c*/ 	.word	index@(_ZN5flash16flash_fwd_kernelI23Flash_fwd_kernel_traitsILi128ELi64ELi64ELi4ELb0ELb0EN7cutlass10bfloat16_tE19Flash_kernel_traitsILi128ELi64ELi64ELi4ES3_EELb0ELb1ELb0ELb1ELb0ELb0ELb0ELb0EEEvNS_16Flash_fwd_paramsE)
        /*0320*/ 	.word	0x00000000


	//----- nvinfo : EIATTR_MIN_STACK_SIZE
	.align		4
.L_144:
        /*0324*/ 	.byte	0x04, 0x12
        /*0326*/ 	.short	(.L_146 - .L_145)
	.align		4
.L_145:
        /*0328*/ 	.word	index@(_ZN5flash16flash_fwd_kernelI23Flash_fwd_kernel_traitsILi128ELi64ELi64ELi4ELb0ELb0EN7cutlass10bfloat16_tE19Flash_kernel_traitsILi128ELi64ELi64ELi4ES3_EELb0ELb1ELb0ELb1ELb0ELb0ELb1ELb0EEEvNS_16Flash_fwd_paramsE)
        /*032c*/ 	.word	0x00000000


	//----- nvinfo : EIATTR_MIN_STACK_SIZE
	.align		4
.L_146:
        /*0330*/ 	.byte	0x04, 0x12
        /*0332*/ 	.short	(.L_148 - .L_147)
	.align		4
.L_147:
        /*0334*/ 	.word	index@(_ZN5flash16flash_fwd_kernelI23Flash_fwd_kernel_traitsILi128ELi128ELi32ELi4ELb0ELb0EN7cutlass10bfloat16_tE19Flash_kernel_traitsILi128ELi128ELi32ELi4ES3_EELb1ELb1ELb0ELb0ELb0ELb0ELb0ELb0EEEvNS_16Flash_fwd_paramsE)
        /*0338*/ 	.word	0x00000018


	//----- nvinfo : EIATTR_MIN_STACK_SIZE
	.align		4
.L_148:
        /*033c*/ 	.byte	0x04, 0x12
        /*033e*/ 	.short	(.L_150 - .L_149)
	.align		4
.L_149:
        /*0340*/ 	.word	index@(_ZN5flash16flash_fwd_kernelI23Flash_fwd_kernel_traitsILi128ELi128ELi32ELi4ELb0ELb0EN7cutlass10bfloat16_tE19Flash_kernel_traitsILi128ELi128ELi32ELi4ES3_EELb1ELb1ELb0ELb0ELb1ELb1ELb0ELb0EEEvNS_16Flash_fwd_paramsE)
        /*0344*/ 	.word	0x00000008


	//----- nvinfo : EIATTR_MIN_STACK_SIZE
	.align		4
.L_150:
        /*0348*/ 	.byte	0x04, 0x12
        /*034a*/ 	.short	(.L_152 - .L_151)
	.align		4
.L_151:
        /*034c*/ 	.word	index@(_ZN5flash16flash_fwd_kernelI23Flash_fwd_kernel_traitsILi128ELi128ELi32ELi4ELb0ELb0EN7cutlass10bfloat16_tE19Flash_kernel_traitsILi128ELi128ELi32ELi4ES3_EELb0ELb1ELb0ELb0ELb1ELb1ELb1ELb0EEEvNS_16Flash_fwd_paramsE)
        /*0350*/ 	.word	0x00000000


	//----- nvinfo : EIATTR_MIN_STACK_SIZE
	.align		4
.L_152:
        /*0354*/ 	.byte	0x04, 0x12
        /*0356*/ 	.short	(.L_154 - .L_153)
	.align		4
.L_153:
        /*0358*/ 	.word	index@(_ZN5flash16flash_fwd_kernelI23Flash_fwd_kernel_traitsILi128ELi128ELi32ELi4ELb0ELb0EN7cutlass10bfloat16_tE19Flash_kernel_traitsILi128ELi128ELi32ELi4ES3_EELb1ELb1ELb0ELb0ELb0ELb1ELb0ELb0EEEvNS_16Flash_fwd_paramsE)
        /*035c*/ 	.word	0x00000008


	//----- nvinfo : EIATTR_MIN_STACK_SIZE
	.align		4
.L_154:
        /*0360*/ 	.byte	0x04, 0x12
        /*0362*/ 	.short	(.L_156 - .L_155)
	.align		4
.L_155:
        /*0364*/ 	.word	index@(_ZN5flash16flash_fwd_kernelI23Flash_fwd_kernel_traitsILi128ELi128ELi32ELi4ELb0ELb0EN7cutlass10bfloat16_tE19Flash_kernel_traitsILi128ELi128ELi32ELi4ES3_EELb0ELb1ELb0ELb0ELb0ELb1ELb1ELb0EEEvNS_16Flash_fwd_paramsE)
        /*0368*/ 	.word	0x00000000


	//----- nvinfo : EIATTR_MIN_STACK_SIZE
	.align		4
.L_156:
        /*036c*/ 	.byte	0x04, 0x12
        /*036e*/ 	.short	(.L_158 - .L_157)
	.align		4
.L_157:
        /*0370*/ 	.word	index@(_ZN5flash16flash_fwd_kernelI23Flash_fwd_kernel_traitsILi128ELi128ELi32ELi4ELb0ELb0EN7cutlass10bfloat16_tE19Flash_kernel_traitsILi128ELi128ELi32ELi4ES3_EELb1ELb1ELb0ELb1ELb0ELb0ELb0ELb0EEEvNS_16Flash_fwd_paramsE)
        /*0374*/ 	.word	0x00000030


	//----- nvinfo : EIATTR_MIN_STACK_SIZE
	.align		4
.L_158:
        /*0378*/ 	.byte	0x04, 0x12
        /*037a*/ 	.short	(.L_160 - .L_159)
	.align		4
.L_159:
        /*037c*/ 	.word	index@(_ZN5flash16flash_fwd_kernelI23Flash_fwd_kernel_traitsILi128ELi128ELi32ELi4ELb0ELb0EN7cutlass10bfloat16_tE19Flash_kernel_traitsILi128ELi128ELi32ELi4ES3_EELb1ELb1ELb0ELb0ELb0ELb0ELb0ELb1EEEvNS_16Flash_fwd_paramsE)
        /*0380*/ 	.word	0x000000b0


	//----- nvinfo : EIATTR_MIN_STACK_SIZE
	.align		4
.L_160:
        /*0384*/ 	.byte	0x04, 0x12
        /*0386*/ 	.short	(.L_162 - .L_161)
	.align		4
.L_161:
        /*0388*/ 	.word	index@(_ZN5flash16flash_fwd_kernelI23Flash_fwd_kernel_traitsILi128ELi128ELi32ELi4ELb0ELb0EN7cutlass10bfloat16_tE19Flash_kernel_traitsILi128ELi128ELi32ELi4ES3_EELb0ELb1ELb0ELb0ELb0ELb0ELb1ELb0EEEvNS_16Flash_fwd_paramsE)
        /*038c*/ 	.word	0x00000000


	//----- nvinfo : EIATTR_MIN_STACK_SIZE
	.align		4
.L_162:
        /*0390*/ 	.byte	0x04, 0x12
        /*0392*/ 	.short	(.L_164 - .L_163)
	.align		4
.L_163:
        /*0394*/ 	.word	index@(_ZN5flash16flash_fwd_kernelI23Flash_fwd_kernel_traitsILi128ELi128ELi32ELi4ELb0ELb0EN7cutlass10bfloat16_tE19Flash_kernel_traitsILi128ELi128ELi32ELi4ES3_EELb1ELb1ELb0ELb1ELb0ELb0ELb0ELb1EEEvNS_16Flash_fwd_paramsE)
        /*0398*/ 	.word	0x000000b8


	//----- nvinfo : EIATTR_MIN_STACK_SIZE
	.align		4
.L_164:
        /*039c*/ 	.byte	0x04, 0x12
        /*039e*/ 	.short	(.L_166 - .L_165)
	.align		4
.L_165:
        /*03a0*/ 	.word	index@(_ZN5flash16flash_fwd_kernelI23Flash_fwd_kernel_traitsILi128ELi128ELi32ELi4ELb0ELb0EN7cutlass10bfloat16_tE19Flash_kernel_traitsILi128ELi128ELi32ELi4ES3_EELb0ELb1ELb0ELb1ELb0ELb0ELb1ELb0EEEvNS_16Flash_fwd_paramsE)
        /*03a4*/ 	.word	0x00000000
.L_166:


//--------------------- .nv.compat                --------------------------
	.section	.nv.compat,"",@"SHT_CUDA_COMPAT_INFO"
	.align	4
        /*0000*/ 	.byte	0x02, 0x09, 0x01, 0x00, 0x02, 0x02, 0x01, 0x00, 0x02, 0x05, 0x05, 0x00, 0x03, 0x07, 0x01, 0x01
        /*0010*/ 	.byte	0x02, 0x03, 0x00, 0x00, 0x02, 0x06, 0x01, 0x00, 0x04, 0x0b, 0x08, 0x00, 0x00, 0x00, 0x00, 0x00
        /*0020*/ 	.byte	0x00, 0x00, 0x00, 0x00


//--------------------- .nv.info._ZN5flash16flash_fwd_kernelI23Flash_fwd_kernel_traitsILi128ELi128ELi64ELi4ELb0ELb0EN7cutlass10bfloat16_tE19Flash_kernel_traitsILi128ELi128ELi64ELi4ES3_EELb0ELb1ELb0ELb0ELb1ELb1ELb0ELb0EEEvNS_16Flash_fwd_paramsE --------------------------
	.section	.nv.info._ZN5flash16flash_fwd_kernelI23Flash_fwd_kernel_traitsILi128ELi128ELi64ELi4ELb0ELb0EN7cutlass10bfloat16_tE19Flash_kernel_traitsILi128ELi128ELi64ELi4ES3_EELb0ELb1ELb0ELb0ELb1ELb1ELb0ELb0EEEvNS_16Flash_fwd_paramsE,"",@"SHT_CUDA_INFO"
	.sectionflags	@""
	.align	4


	//----- nvinfo : EIATTR_CUDA_API_VERSION
	.align		4
        /*0000*/ 	.byte	0x04, 0x37
        /*0002*/ 	.short	(.L_168 - .L_167)
.L_167:
        /*0004*/ 	.word	0x00000082


	//----- nvinfo : EIATTR_KPARAM_INFO
	.align		4
.L_168:
        /*0008*/ 	.byte	0x04, 0x17
        /*000a*/ 	.short	(.L_170 - .L_169)
.L_169:
        /*000c*/ 	.word	0x00000000
        /*0010*/ 	.short	0x0000
        /*0012*/ 	.short	0x0000
        /*0014*/ 	.byte	0x00, 0xf0, 0x41, 0x07


	//----- nvinfo : EIATTR_SPARSE_MMA_MASK
	.align		4
.L_170:
        /*0018*/ 	.byte	0x03, 0x50
        /*001a*/ 	.short	0x0000


	//----- nvinfo : EIATTR_MAXREG_COUNT
	.align		4
        /*001c*/ 	.byte	0x03, 0x1b
        /*001e*/ 	.short	0x00ff


	//----- nvinfo : EIATTR_NUM_BARRIERS
	.align		4
        /*0020*/ 	.byte	0x02, 0x4c
        /*0022*/ 	.byte	0x01
	.zero		1


	//----- nvinfo : EIATTR_ANNOTATIONS
	.align		4
        /*0024*/ 	.byte	0x04, 0x55
        /*0026*/ 	.short	(.L_172 - .L_171)


	//   ....[0]....
.L_171:
        /*0028*/ 	.word	0x00000001
        /*002c*/ 	.byte	0x10, 0x55, 0x00, 0x00, 0x01, 0x00, 0x00, 0x00, 0x30, 0x55, 0x00, 0x00, 0x01, 0x00, 0x00, 0x00
        /* <DEDUP_REMOVED lines=26> */
        /*01dc*/ 	.byte	0x90, 0xe2, 0x00, 0x00, 0x01, 0x00, 0x00, 0x00, 0xa0, 0xe2, 0x00, 0x00


	//----- nvinfo : EIATTR_MERCURY_ISA_VERSION
	.align		4
.L_172:
        /*01e8*/ 	.byte	0x03, 0x5f
        /*01ea*/ 	.short	0x0101


	//----- nvinfo : EIATTR_COOP_GROUP_MASK_REGIDS
	.align		4
        /*01ec*/ 	.byte	0x04, 0x29
        /*01ee*/ 	.short	(.L_174 - .L_173)


	//   ....[0]....
.L_173:
        /*01f0*/ 	.word	0xffffffff


	//   ....[1]....
        /*01f4*/ 	.word	0xffffffff


	//   ....[2]....
        /*01f8*/ 	.word	0xffffffff


	//   ....[3]....
        /*01fc*/ 	.word	0xffffffff


	//   ....[4]....
        /*0200*/ 	.word	0xffffffff


	//   ....[5]....
        /*0204*/ 	.word	0xffffffff


	//   ....[6]....
        /*0208*/ 	.word	0xffffffff


	//   ....[7]....
        /*020c*/ 	.word	0xffffffff


	//   ....[8]....
        /*0210*/ 	.word	0xffffffff


	//   ....[9]....
        /*0214*/ 	.word	0xffffffff


	//   ....[10]....
        /*0218*/ 	.word	0xffffffff


	//   ....[11]....
        /*021c*/ 	.word	0xffffffff


	//   ....[12]....
        /*0220*/ 	.word	0xffffffff


	//   ....[13]....
        /*0224*/ 	.word	0xffffffff


	//   ....[14]....
        /*0228*/ 	.word	0xffffffff


	//   ....[15]....
        /*022c*/ 	.word	0xffffffff


	//   ....[16]....
        /*0230*/ 	.word	0xffffffff


	//   ....[17]....
        /*0234*/ 	.word	0xffffffff


	//   ....[18]....
        /*0238*/ 	.word	0xffffffff


	//   ....[19]....
        /*023c*/ 	.word	0xffffffff


	//   ....[20]....
        /*0240*/ 	.word	0xffffffff


	//   ....[21]....
        /*0244*/ 	.word	0xffffffff


	//   ....[22]....
        /*0248*/ 	.word	0xffffffff


	//   ....[23]....
        /*024c*/ 	.word	0xffffffff


	//   ....[24]....
        /*0250*/ 	.word	0xffffffff


	//   ....[25]....
        /*0254*/ 	.word	0xffffffff


	//   ....[26]....
        /*0258*/ 	.word	0xffffffff


	//   ....[27]....
        /*025c*/ 	.word	0xffffffff


	//   ....[28]....
        /*0260*/ 	.word	0xffffffff


	//   ....[29]....
        /*0264*/ 	.word	0xffffffff


	//   ....[30]....
        /*0268*/ 	.word	0xffffffff


	//   ....[31]....
        /*026c*/ 	.word	0xffffffff


	//----- nvinfo : EIATTR_COOP_GROUP_INSTR_OFFSETS
	.align		4
.L_174:
        /*0270*/ 	.byte	0x04, 0x28
        /*0272*/ 	.short	(.L_176 - .L_175)


	//   ....[0]....
.L_175:
        /*0274*/ 	.word	0x00003750


	//   ....[1]....
        /*0278*/ 	.word	0x000037d0


	//   ....[2]....
        /*027c*/ 	.word	0x00003860


	//   ....[3]....
        /*0280*/ 	.word	0x00003980


	//   ....[4]....
        /*0284*/ 	.word	0x00003cb0


	//   ....[5]....
        /*0288*/ 	.word	0x00003cf0


	//   ....[6]....
        /*028c*/ 	.word	0x00003e50


	//   ....[7]....
        /*0290*/ 	.word	0x00003e90


	//   ....[8]....
        /*0294*/ 	.word	0x00007400


	//   ....[9]....
        /*0298*/ 	.word	0x00007580


	//   ....[10]....
        /*029c*/ 	.word	0x00007640


	//   ....[11]....
        /*02a0*/ 	.word	0x00007690


	//   ....[12]....
        /*02a4*/ 	.word	0x000078e0


	//   ....[13]....
        /*02a8*/ 	.word	0x00007900


	//   ....[14]....
        /*02ac*/ 	.word	0x00007a70


	//   ....[15]....
        /*02b0*/ 	.word	0x00007b60


	//   ....[16]....
        /*02b4*/ 	.word	0x0000bcd0


	//   ....[17]....
        /*02b8*/ 	.word	0x0000bcf0


	//   ....[18]....
        /*02bc*/ 	.word	0x0000bd10


	//   ....[19]....
        /*02c0*/ 	.word	0x0000bd20


	//   ....[20]....
        /*02c4*/ 	.word	0x0000bd80


	//   ....[21]....
        /*02c8*/ 	.word	0x0000bda0


	//   ....[22]....
        /*02cc*/ 	.word	0x0000bdb0


	//   ....[23]....
        /*02d0*/ 	.word	0x0000bdc0


	//   ....[24]....
        /*02d4*/ 	.word	0x0000e350


	//   ....[25]....
        /*02d8*/ 	.word	0x0000e360


	//   ....[26]....
        /*02dc*/ 	.word	0x0000e370


	//   ....[27]....
        /*02e0*/ 	.word	0x0000e390


	//   ....[28]....
        /*02e4*/ 	.word	0x0000e3c0


	//   ....[29]....
        /*02e8*/ 	.word	0x0000e3e0


	//   ....[30]....
        /*02ec*/ 	.word	0x0000e3f0


	//   ....[31]....
        /*02f0*/ 	.word	0x0000e410


	//----- nvinfo : EIATTR_VRC_CTA_INIT_COUNT
	.align		4
.L_176:
        /*02f4*/ 	.byte	0x02, 0x4a
	.zero		1
	.zero		1


	//----- nvinfo : EIATTR_EXIT_INSTR_OFFSETS
	.align		4
        /*02f8*/ 	.byte	0x04, 0x1c
        /*02fa*/ 	.short	(.L_178 - .L_177)


	//   ....[0]....
.L_177:
        /*02fc*/ 	.word	0x00000210


	//   ....[1]....
        /*0300*/ 	.word	0x00000f30


	//   ....[2]....
        /*0304*/ 	.word	0x00000fc0


	//   ....[3]....
        /*0308*/ 	.word	0x000100d0


	//----- nvinfo : EIATTR_CRS_STACK_SIZE
	.align		4
.L_178:
        /*030c*/ 	.byte	0x04, 0x1e
        /*030e*/ 	.short	(.L_180 - .L_179)
.L_179:
        /*0310*/ 	.word	0x00000000


	//----- nvinfo : EIATTR_CBANK_PARAM_SIZE
	.align		4
.L_180:
        /*0314*/ 	.byte	0x03, 0x19
        /*0316*/ 	.short	0x01d0


	//----- nvinfo : EIATTR_PARAM_CBANK
	.align		4
        /*0318*/ 	.byte	0x04, 0x0a
        /*031a*/ 	.short	(.L_182 - .L_181)
	.align		4
.L_181:
        /*031c*/ 	.word	index@(.nv.constant0._ZN5flash16flash_fwd_kernelI23Flash_fwd_kernel_traitsILi128ELi128ELi64ELi4ELb0ELb0EN7cutlass10bfloat16_tE19Flash_kernel_traitsILi128ELi128ELi64ELi4ES3_EELb0ELb1ELb0ELb0ELb1ELb1ELb0ELb0EEEvNS_16Flash_fwd_paramsE)
        /*0320*/ 	.short	0x0380
        /*0322*/ 	.short	0x01d0


	//----- nvinfo : EIATTR_SW_WAR
	.align		4
.L_182:
        /*0324*/ 	.byte	0x04, 0x36
        /*0326*/ 	.short	(.L_184 - .L_183)
.L_183:
        /*0328*/ 	.word	0x00000008
.L_184:


//--------------------- .nv.info._ZN5flash16flash_fwd_kernelI23Flash_fwd_kernel_traitsILi128ELi128ELi64ELi4ELb0ELb0EN7cutlass10bfloat16_tE19Flash_kernel_traitsILi128ELi128ELi64ELi4ES3_EELb0ELb1ELb0ELb0ELb1ELb1ELb1ELb0EEEvNS_16Flash_fwd_paramsE --------------------------
	.section	.nv.info._ZN5flash16flash_fwd_kernelI23Flash_fwd_kernel_traitsILi128ELi128ELi64ELi4ELb0ELb0EN7cutlass10bfloat16_tE19Flash_kernel_traitsILi128ELi128ELi64ELi4ES3_EELb0ELb1ELb0ELb0ELb1ELb1ELb1ELb0EEEvNS_16Flash_fwd_paramsE,"",@"SHT_CUDA_INFO"
	.sectionflags	@""
	.align	4


	//----- nvinfo : EIATTR_CUDA_API_VERSION
	.align		4
        /*0000*/ 	.byte	0x04, 0x37
        /*0002*/ 	.short	(.L_186 - .L_185)
.L_185:
        /*0004*/ 	.word	0x00000082


	//----- nvinfo : EIATTR_KPARAM_INFO
	.align		4
.L_186:
        /*0008*/ 	.byte	0x04, 0x17
        /*000a*/ 	.short	(.L_188 - .L_187)
.L_187:
        /*000c*/ 	.word	0x00000000
        /*0010*/ 	.short	0x0000
        /*0012*/ 	.short	0x0000
        /*0014*/ 	.byte	0x00, 0xf0, 0x41, 0x07


	//----- nvinfo : EIATTR_SPARSE_MMA_MASK
	.align		4
.L_188:
        /*0018*/ 	.byte	0x03, 0x50
        /*001a*/ 	.short	0x0000


	//----- nvinfo : EIATTR_MAXREG_COUNT
	.align		4
        /*001c*/ 	.byte	0x03, 0x1b
        /*001e*/ 	.short	0x00ff


	//----- nvinfo : EIATTR_NUM_BARRIERS
	.align		4
        /*0020*/ 	.byte	0x02, 0x4c
        /*0022*/ 	.byte	0x01
	.zero		1


	//----- nvinfo : EIATTR_ANNOTATIONS
	.align		4
        /*0024*/ 	.byte	0x04, 0x55
        /*0026*/ 	.short	(.L_190 - .L_189)


	//   ....[0]....
.L_189:
        /* <DEDUP_REMOVED lines=72> */


	//----- nvinfo : EIATTR_MERCURY_ISA_VERSION
	.align		4
.L_190:
        /*0498*/ 	.byte	0x03, 0x5f
        /*049a*/ 	.short	0x0101


	//----- nvinfo : EIATTR_COOP_GROUP_MASK_REGIDS
	.align		4
        /*049c*/ 	.byte	0x04, 0x29
        /*049e*/ 	.short	(.L_192 - .L_191)


	//   ....[0]....
.L_191:
        /*04a0*/ 	.word	0xffffffff


	//   ....[1]....
        /*04a4*/ 	.word	0xffffffff


	//   ....[2]....
        /*04a8*/ 	.word	0xffffffff


	//   ....[3]....
        /*04ac*/ 	.word	0xffffffff


	//   ....[4]....
        /*04b0*/ 	.word	0xffffffff


	//   ....[5]....
        /*04b4*/ 	.word	0xffffffff


	//   ....[6]....
        /*04b8*/ 	.word	0xffffffff


	//   ....[7]....
        /*04bc*/ 	.word	0xffffffff


	//   ....[8]....
        /*04c0*/ 	.word	0xffffffff


	//   ....[9]....
        /*04c4*/ 	.word	0xffffffff


	//   ....[10]....
        /*04c8*/ 	.word	0xffffffff


	//   ....[11]....
        /*04cc*/ 	.word	0xffffffff


	//   ....[12]....
        /*04d0*/ 	.word	0xffffffff


	//   ....[13]....
        /*04d4*/ 	.word	0xffffffff


	//   ....[14]....
        /*04d8*/ 	.word	0xffffffff


	//   ....[15]....
        /*04dc*/ 	.word	0xffffffff


	//   ....[16]....
        /*04e0*/ 	.word	0xffffffff


	//   ....[17]....
        /*04e4*/ 	.word	0xffffffff


	//   ....[18]....
        /*04e8*/ 	.word	0xffffffff


	//   ....[19]....
        /*04ec*/ 	.word	0xffffffff


	//   ....[20]....
        /*04f0*/ 	.word	0xffffffff


	//   ....[21]....
        /*04f4*/ 	.word	0xffffffff


	//   ....[22]....
        /*04f8*/ 	.word	0xffffffff


	//   ....[23]....
        /*04fc*/ 	.word	0xffffffff


	//   ....[24]....
        /*0500*/ 	.word	0xffffffff


	//   ....[25]....
        /*0504*/ 	.word	0xffffffff


	//   ....[26]....
        /*0508*/ 	.word	0xffffffff


	//   ....[27]....
        /*050c*/ 	.word	0xffffffff


	//   ....[28]....
        /*0510*/ 	.word	0xffffffff


	//   ....[29]....
        /*0514*/ 	.word	0xffffffff


	//   ....[30]....
        /*0518*/ 	.word	0xffffffff


	//   ....[31]....
        /*051c*/ 	.word	0xffffffff


	//----- nvinfo : EIATTR_COOP_GROUP_INSTR_OFFSETS
	.align		4
.L_192:
        /*0520*/ 	.byte	0x04, 0x28
        /*0522*/ 	.short	(.L_194 - .L_193)


	//   ....[0]....
.L_193:
        /*0524*/ 	.word	0x00004130


	//   ....[1]....
        /*0528*/ 	.word	0x000042a0


	//   ....[2]....
        /*052c*/ 	.word	0x00004310


	//   ....[3]....
        /*0530*/ 	.word	0x00004440


	//   ....[4]....
        /*0534*/ 	.word	0x00004620


	//   ....[5]....
        /*0538*/ 	.word	0x000046f0


	//   ....[6]....
        /*053c*/ 	.word	0x00004880


	//   ....[7]....
        /*0540*/ 	.word	0x000048c0


	//   ....[8]....
        /*0544*/ 	.word	0x0000a270


	//   ....[9]....
        /*0548*/ 	.word	0x0000a3b0


	//   ....[10]....
        /*054c*/ 	.word	0x0000a3e0


	//   ....[11]....
        /*0550*/ 	.word	0x0000a400


	//   ....[12]....
        /*0554*/ 	.word	0x0000a420


	//   ....[13]....
        /*0558*/ 	.word	0x0000a450


	//   ....[14]....
        /*055c*/ 	.word	0x0000a470


	//   ....[15]....
        /*0560*/ 	.word	0x0000a4c0


	//   ....[16]....
        /*0564*/ 	.word	0x0000ebf0


	//   ....[17]....
        /*0568*/ 	.word	0x0000ec30


	//   ....[18]....
        /*056c*/ 	.word	0x0000ec70


	//   ....[19]....
        /*0570*/ 	.word	0x0000eca0


	//   ....[20]....
        /*0574*/ 	.word	0x0000ed50


	//   ....[21]....
        /*0578*/ 	.word	0x0000ed70


	//   ....[22]....
        /*057c*/ 	.word	0x0000ed90


	//   ....[23]....
        /*0580*/ 	.word	0x0000eda0


	//   ....[24]....
        /*0584*/ 	.word	0x00011bc0


	//   ....[25]....
        /*0588*/ 	.word	0x00011bd0


	//   ....[26]....
        /*058c*/ 	.word	0x00011be0


	//   ....[27]....
        /*0590*/ 	.word	0x00011c00


	//   ....[28]....
        /*0594*/ 	.word	0x00011c10


	//   ....[29]....
        /*0598*/ 	.word	0x00011c30


	//   ....[30]....
        /*059c*/ 	.word	0x00011c60


	//   ....[31]....
        /*05a0*/ 	.word	0x00011ca0


	//----- nvinfo : EIATTR_VRC_CTA_INIT_COUNT
	.align		4
.L_194:
        /*05a4*/ 	.byte	0x02, 0x4a
	.zero		1
	.zero		1


	//----- nvinfo : EIATTR_EXIT_INSTR_OFFSETS
	.align		4
        /*05a8*/ 	.byte	0x04, 0x1c
        /*05aa*/ 	.short	(.L_196 - .L_195)


	//   ....[0]....
.L_195:
        /*05ac*/ 	.word	0x00000210


	//   ....[1]....
        /*05b0*/ 	.word	0x00000f20


	//   ....[2]....
        /*05b4*/ 	.word	0x00000fb0


	//   ....[3]....
        /*05b8*/ 	.word	0x00013910


	//----- nvinfo : EIATTR_CRS_STACK_SIZE
	.align		4
.L_196:
        /*05bc*/ 	.byte	0x04, 0x1e
        /*05be*/ 	.short	(.L_198 - .L_197)
.L_197:
        /*05c0*/ 	.word	0x00000000


	//----- nvinfo : EIATTR_CBANK_PARAM_SIZE
	.align		4
.L_198:
        /*05c4*/ 	.byte	0x03, 0x19
        /*05c6*/ 	.short	0x01d0


	//----- nvinfo : EIATTR_PARAM_CBANK
	.align		4
        /*05c8*/ 	.byte	0x04, 0x0a
        /*05ca*/ 	.short	(.L_200 - .L_199)
	.align		4
.L_199:
        /*05cc*/ 	.word	index@(.nv.constant0._ZN5flash16flash_fwd_kernelI23Flash_fwd_kernel_traitsILi128ELi128ELi64ELi4ELb0ELb0EN7cutlass10bfloat16_tE19Flash_kernel_traitsILi128ELi128ELi64ELi4ES3_EELb0ELb1ELb0ELb0ELb1ELb1ELb1ELb0EEEvNS_16Flash_fwd_paramsE)
        /*05d0*/ 	.short	0x0380
        /*05d2*/ 	.short	0x01d0


	//----- nvinfo : EIATTR_SW_WAR
	.align		4
.L_200:
        /*05d4*/ 	.byte	0x04, 0x36
        /*05d6*/ 	.short	(.L_202 - .L_201)
.L_201:
        /*05d8*/ 	.word	0x00000008
.L_202:


//--------------------- .nv.info._ZN5flash16flash_fwd_kernelI23Flash_fwd_kernel_traitsILi128ELi128ELi64ELi4ELb0ELb0EN7cutlass10bfloat16_tE19Flash_kernel_traitsILi128ELi128ELi64ELi4ES3_EELb0ELb1ELb0ELb0ELb0ELb1ELb0ELb0EEEvNS_16Flash_fwd_paramsE --------------------------
	.section	.nv.info._ZN5flash16flash_fwd_kernelI23Flash_fwd_kernel_traitsILi128ELi128ELi64ELi4ELb0ELb0EN7cutlass10bfloat16_tE19Flash_kernel_traitsILi128ELi128ELi64ELi4ES3_EELb0ELb1ELb0ELb0ELb0ELb1ELb0ELb0EEEvNS_16Flash_fwd_paramsE,"",@"SHT_CUDA_INFO"
	.sectionflags	@""
	.align	4


	//----- nvinfo : EIATTR_CUDA_API_VERSION
	.align		4
        /*0000*/ 	.byte	0x04, 0x37
        /*0002*/ 	.short	(.L_204 - .L_203)
.L_203:
        /*0004*/ 	.word	0x00000082


	//----- nvinfo : EIATTR_KPARAM_INFO
	.align		4
.L_204:
        /*0008*/ 	.byte	0x04, 0x17
        /*000a*/ 	.short	(.L_206 - .L_205)
.L_205:
        /*000c*/ 	.word	0x00000000
        /*0010*/ 	.short	0x0000
        /*0012*/ 	.short	0x0000
        /*0014*/ 	.byte	0x00, 0xf0, 0x41, 0x07


	//----- nvinfo : EIATTR_SPARSE_MMA_MASK
	.align		4
.L_206:
        /*0018*/ 	.byte	0x03, 0x50
        /*001a*/ 	.short	0x0000


	//----- nvinfo : EIATTR_MAXREG_COUNT
	.align		4
        /*001c*/ 	.byte	0x03, 0x1b
        /*001e*/ 	.short	0x00ff


	//----- nvinfo : EIATTR_NUM_BARRIERS
	.align		4
        /*0020*/ 	.byte	0x02, 0x4c
        /*0022*/ 	.byte	0x01
	.zero		1


	//----- nvinfo : EIATTR_ANNOTATIONS
	.align		4
        /*0024*/ 	.byte	0x04, 0x55
        /*0026*/ 	.short	(.L_208 - .L_207)


	//   ....[0]....
.L_207:
        /* <DEDUP_REMOVED lines=59> */


	//----- nvinfo : EIATTR_MERCURY_ISA_VERSION
	.align		4
.L_208:
        /*03c8*/ 	.byte	0x03, 0x5f
        /*03ca*/ 	.short	0x0101


	//----- nvinfo : EIATTR_INT_WARP_WIDE_INSTR_OFFSETS
	.align		4
        /*03cc*/ 	.byte	0x04, 0x31
        /*03ce*/ 	.short	(.L_210 - .L_209)


	//   ....[0]....
.L_209:
        /*03d0*/ 	.word	0x00002500


	//   ....[1]....
        /*03d4*/ 	.word	0x000029e0


	//   ....[2]....
        /*03d8*/ 	.word	0x00002d20


	//----- nvinfo : EIATTR_COOP_GROUP_MASK_REGIDS
	.align		4
.L_210:
        /*03dc*/ 	.byte	0x04, 0x29
        /*03de*/ 	.short	(.L_212 - .L_211)


	//   ....[0]....
.L_211:
        /*03e0*/ 	.word	0xffffffff


	//   ....[1]....
        /*03e4*/ 	.word	0xffffffff


	//   ....[2]....
        /*03e8*/ 	.word	0xffffffff


	//   ....[3]....
        /*03ec*/ 	.word	0xffffffff


	//   ....[4]....
        /*03f0*/ 	.word	0xffffffff


	//   ....[5]....
        /*03f4*/ 	.word	0xffffffff


	//   ....[6]....
        /*03f8*/ 	.word	0xffffffff


	//   ....[7]....
        /*03fc*/ 	.word	0xffffffff


	//   ....[8]....
        /*0400*/ 	.word	0xffffffff


	//   ....[9]....
        /*0404*/ 	.word	0xffffffff


	//   ....[10]....
        /*0408*/ 	.word	0xffffffff


	//   ....[11]....
        /*040c*/ 	.word	0xffffffff


	//   ....[12]....
        /*0410*/ 	.word	0xffffffff


	//   ....[13]....
        /*0414*/ 	.word	0xffffffff


	//   ....[14]....
        /*0418*/ 	.word	0xffffffff


	//   ....[15]....
        /*041c*/ 	.word	0xffffffff


	//   ....[16]....
        /*0420*/ 	.word	0xffffffff


	//   ....[17]....
        /*0424*/ 	.word	0xffffffff


	//   ....[18]....
        /*0428*/ 	.word	0xffffffff


	//   ....[19]....
        /*042c*/ 	.word	0xffffffff


	//   ....[20]....
        /*0430*/ 	.word	0xffffffff


	//   ....[21]....
        /*0434*/ 	.word	0xffffffff


	//   ....[22]....
        /*0438*/ 	.word	0xffffffff


	//   ....[23]....
        /*043c*/ 	.word	0xffffffff


	//   ....[24]....
        /*0440*/ 	.word	0xffffffff


	//   ....[25]....
        /*0444*/ 	.word	0xffffffff


	//   ....[26]....
        /*0448*/ 	.word	0xffffffff


	//   ....[27]....
        /*044c*/ 	.word	0xffffffff


	//   ....[28]....
        /*0450*/ 	.word	0xffffffff


	//   ....[29]....
        /*0454*/ 	.word	0xffffffff


	//   ....[30]....
        /*0458*/ 	.word	0xffffffff


	//   ....[31]....
        /*045c*/ 	.word	0xffffffff


	//   ....[32]....
        /*0460*/ 	.word	0xffffffff


	//   ....[33]....
        /*0464*/ 	.word	0xffffffff


	//   ....[34]....
        /*0468*/ 	.word	0xffffffff


	//   ....[35]....
        /*046c*/ 	.word	0xffffffff


	//   ....[36]....
        /*0470*/ 	.word	0xffffffff


	//   ....[37]....
        /*0474*/ 	.word	0xffffffff


	//   ....[38]....
        /*0478*/ 	.word	0xffffffff


	//   ....[39]....
        /*047c*/ 	.word	0xffffffff


	//----- nvinfo : EIATTR_COOP_GROUP_INSTR_OFFSETS
	.align		4
.L_212:
        /*0480*/ 	.byte	0x04, 0x28
        /*0482*/ 	.short	(.L_214 - .L_213)


	//   ....[0]....
.L_213:
        /*0484*/ 	.word	0x00004640


	//   ....[1]....
        /*0488*/ 	.word	0x000046c0


	//   ....[2]....
        /*048c*/ 	.word	0x00004760


	//   ....[3]....
        /*0490*/ 	.word	0x000047c0


	//   ....[4]....
        /*0494*/ 	.word	0x00005010


	//   ....[5]....
        /*0498*/ 	.word	0x00005070


	//   ....[6]....
        /*049c*/ 	.word	0x00005110


	//   ....[7]....
        /*04a0*/ 	.word	0x00005140


	//   ....[8]....
        /*04a4*/ 	.word	0x00008600


	//   ....[9]....
        /*04a8*/ 	.word	0x00008780


	//   ....[10]....
        /*04ac*/ 	.word	0x000087e0


	//   ....[11]....
        /*04b0*/ 	.word	0x000088f0


	//   ....[12]....
        /*04b4*/ 	.word	0x00008a90


	//   ....[13]....
        /*04b8*/ 	.word	0x00008ab0


	//   ....[14]....
        /*04bc*/ 	.word	0x00008af0


	//   ....[15]....
        /*04c0*/ 	.word	0x00008bf0


	//   ....[16]....
        /*04c4*/ 	.word	0x0000dac0


	//   ....[17]....
        /*04c8*/ 	.word	0x0000dca0


	//   ....[18]....
        /*04cc*/ 	.word	0x0000dcb0


	//   ....[19]....
        /*04d0*/ 	.word	0x0000dce0


	//   ....[20]....
        /*04d4*/ 	.word	0x0000dfc0


	//   ....[21]....
        /*04d8*/ 	.word	0x0000dfd0


	//   ....[22]....
        /*04dc*/ 	.word	0x0000e000


	//   ....[23]....
        /*04e0*/ 	.word	0x0000e010


	//   ....[24]....
        /*04e4*/ 	.word	0x000121e0


	//   ....[25]....
        /*04e8*/ 	.word	0x00012200


	//   ....[26]....
        /*04ec*/ 	.word	0x00012220


	//   ....[27]....
        /*04f0*/ 	.word	0x00012230


	//   ....[28]....
        /*04f4*/ 	.word	0x00012290


	//   ....[29]....
        /*04f8*/ 	.word	0x000122b0


	//   ....[30]....
        /*04fc*/ 	.word	0x000122c0


	//   ....[31]....
        /*0500*/ 	.word	0x000122d0


	//   ....[32]....
        /*0504*/ 	.word	0x00014920


	//   ....[33]....
        /*0508*/ 	.word	0x00014930


	//   ....[34]....
        /*050c*/ 	.word	0x00014940


	//   ....[35]....
        /*0510*/ 	.word	0x00014960


	//   ....[36]....
        /*0514*/ 	.word	0x00014990


	//   ....[37]....
        /*0518*/ 	.word	0x000149b0


	//   ....[38]....
        /*051c*/ 	.word	0x000149c0


	//   ....[39]....
        /*0520*/ 	.word	0x000149e0


	//----- nvinfo : EIATTR_VRC_CTA_INIT_COUNT
	.align		4
.L_214:
        /*0524*/ 	.byte	0x02, 0x4a
	.zero		1
	.zero		1


	//----- nvinfo : EIATTR_EXIT_INSTR_OFFSETS
	.align		4
        /*0528*/ 	.byte	0x04, 0x1c
        /*052a*/ 	.short	(.L_216 - .L_215)


	//   ....[0]....
.L_215:
        /*052c*/ 	.word	0x000004b0


	//   ....[1]....
        /*0530*/ 	.word	0x00001880


	//   ....[2]....
        /*0534*/ 	.word	0x00001910


	//   ....[3]....
        /*0538*/ 	.word	0x00016bf0


	//   ....[4]....
        /*053c*/ 	.word	0x00016cd0


	//----- nvinfo : EIATTR_CRS_STACK_SIZE
	.align		4
.L_216:
        /*0540*/ 	.byte	0x04, 0x1e
        /*0542*/ 	.short	(.L_218 - .L_217)
.L_217:
        /*0544*/ 	.word	0x00000000


	//----- nvinfo : EIATTR_CBANK_PARAM_SIZE
	.align		4
.L_218:
        /*0548*/ 	.byte	0x03, 0x19
        /*054a*/ 	.short	0x01d0


	//----- nvinfo : EIATTR_PARAM_CBANK
	.align		4
        /*054c*/ 	.byte	0x04, 0x0a
        /*054e*/ 	.short	(.L_220 - .L_219)
	.align		4
.L_219:
        /*0550*/ 	.word	index@(.nv.constant0._ZN5flash16flash_fwd_kernelI23Flash_fwd_kernel_traitsILi128ELi128ELi64ELi4ELb0ELb0EN7cutlass10bfloat16_tE19Flash_kernel_traitsILi128ELi128ELi64ELi4ES3_EELb0ELb1ELb0ELb0ELb0ELb1ELb0ELb0EEEvNS_16Flash_fwd_paramsE)
        /*0554*/ 	.short	0x0380
        /*0556*/ 	.short	0x01d0


	//----- nvinfo : EIATTR_SW_WAR
	.align		4
.L_220:
        /*0558*/ 	.byte	0x04, 0x36
        /*055a*/ 	.short	(.L_222 - .L_221)
.L_221:
        /*055c*/ 	.word	0x00000008
.L_222:


//--------------------- .nv.info._ZN5flash16flash_fwd_kernelI23Flash_fwd_kernel_traitsILi128ELi128ELi64ELi4ELb0ELb0EN7cutlass10bfloat16_tE19Flash_kernel_traitsILi128ELi128ELi64ELi4ES3_EELb0ELb1ELb0ELb0ELb0ELb1ELb1ELb0EEEvNS_16Flash_fwd_paramsE --------------------------
	.section	.nv.info._ZN5flash16flash_fwd_kernelI23Flash_fwd_kernel_traitsILi128ELi128ELi64ELi4ELb0ELb0EN7cutlass10bfloat16_tE19Flash_kernel_traitsILi128ELi128ELi64ELi4ES3_EELb0ELb1ELb0ELb0ELb0ELb1ELb1ELb0EEEvNS_16Flash_fwd_paramsE,"",@"SHT_CUDA_INFO"
	.sectionflags	@""
	.align	4


	//----- nvinfo : EIATTR_CUDA_API_VERSION
	.align		4
        /*0000*/ 	.byte	0x04, 0x37
        /*0002*/ 	.short	(.L_224 - .L_223)
.L_223:
        /*0004*/ 	.word	0x00000082


	//----- nvinfo : EIATTR_KPARAM_INFO
	.align		4
.L_224:
        /*0008*/ 	.byte	0x04, 0x17
        /*000a*/ 	.short	(.L_226 - .L_225)
.L_225:
        /*000c*/ 	.word	0x00000000
        /*0010*/ 	.short	0x0000
        /*0012*/ 	.short	0x0000
        /*0014*/ 	.byte	0x00, 0xf0, 0x41, 0x07


	//----- nvinfo : EIATTR_SPARSE_MMA_MASK
	.align		4
.L_226:
        /*0018*/ 	.byte	0x03, 0x50
        /*001a*/ 	.short	0x0000


	//----- nvinfo : EIATTR_MAXREG_COUNT
	.align		4
        /*001c*/ 	.byte	0x03, 0x1b
        /*001e*/ 	.short	0x00ff


	//----- nvinfo : EIATTR_NUM_BARRIERS
	.align		4
        /*0020*/ 	.byte	0x02, 0x4c
        /*0022*/ 	.byte	0x01
	.zero		1


	//----- nvinfo : EIATTR_ANNOTATIONS
	.align		4
        /*0024*/ 	.byte	0x04, 0x55
        /*0026*/ 	.short	(.L_228 - .L_227)


	//   ....[0]....
.L_227:
        /* <DEDUP_REMOVED lines=96> */
        /*061c*/ 	.byte	0x00, 0x9b, 0x01, 0x00


	//----- nvinfo : EIATTR_MERCURY_ISA_VERSION
	.align		4
.L_228:
        /*0620*/ 	.byte	0x03, 0x5f
        /*0622*/ 	.short	0x0101


	//----- nvinfo : EIATTR_INT_WARP_WIDE_INSTR_OFFSETS
	.align		4
        /*0624*/ 	.byte	0x04, 0x31
        /*0626*/ 	.short	(.L_230 - .L_229)


	//   ....[0]....
.L_229:
        /*0628*/ 	.word	0x00002590


	//   ....[1]....
        /*062c*/ 	.word	0x00002aa0


	//   ....[2]....
        /*0630*/ 	.word	0x00002dd0


	//----- nvinfo : EIATTR_COOP_GROUP_MASK_REGIDS
	.align		4
.L_230:
        /*0634*/ 	.byte	0x04, 0x29
        /*0636*/ 	.short	(.L_232 - .L_231)


	//   ....[0]....
.L_231:
        /*0638*/ 	.word	0xffffffff


	//   ....[1]....
        /*063c*/ 	.word	0xffffffff


	//   ....[2]....
        /*0640*/ 	.word	0xffffffff


	//   ....[3]....
        /*0644*/ 	.word	0xffffffff


	//   ....[4]....
        /*0648*/ 	.word	0xffffffff


	//   ....[5]....
        /*064c*/ 	.word	0xffffffff


	//   ....[6]....
        /*0650*/ 	.word	0xffffffff


	//   ....[7]....
        /*0654*/ 	.word	0xffffffff


	//   ....[8]....
        /*0658*/ 	.word	0xffffffff


	//   ....[9]....
        /*065c*/ 	.word	0xffffffff


	//   ....[10]....
        /*0660*/ 	.word	0xffffffff


	//   ....[11]....
        /*0664*/ 	.word	0xffffffff


	//   ....[12]....
        /*0668*/ 	.word	0xffffffff


	//   ....[13]....
        /*066c*/ 	.word	0xffffffff


	//   ....[14]....
        /*0670*/ 	.word	0xffffffff


	//   ....[15]....
        /*0674*/ 	.word	0xffffffff


	//   ....[16]....
        /*0678*/ 	.word	0xffffffff


	//   ....[17]....
        /*067c*/ 	.word	0xffffffff


	//   ....[18]....
        /*0680*/ 	.word	0xffffffff


	//   ....[19]....
        /*0684*/ 	.word	0xffffffff


	//   ....[20]....
        /*0688*/ 	.word	0xffffffff


	//   ....[21]....
        /*068c*/ 	.word	0xffffffff


	//   ....[22]....
        /*0690*/ 	.word	0xffffffff


	//   ....[23]....
        /*0694*/ 	.word	0xffffffff


	//   ....[24]....
        /*0698*/ 	.word	0xffffffff


	//   ....[25]....
        /*069c*/ 	.word	0xffffffff


	//   ....[26]....
        /*06a0*/ 	.word	0xffffffff


	//   ....[27]....
        /*06a4*/ 	.word	0xffffffff


	//   ....[28]....
        /*06a8*/ 	.word	0xffffffff


	//   ....[29]....
        /*06ac*/ 	.word	0xffffffff


	//   ....[30]....
        /*06b0*/ 	.word	0xffffffff


	//   ....[31]....
        /*06b4*/ 	.word	0xffffffff


	//   ....[32]....
        /*06b8*/ 	.word	0xffffffff


	//   ....[33]....
        /*06bc*/ 	.word	0xffffffff


	//   ....[34]....
        /*06c0*/ 	.word	0xffffffff


	//   ....[35]....
        /*06c4*/ 	.word	0xffffffff


	//   ....[36]....
        /*06c8*/ 	.word	0xffffffff


	//   ....[37]....
        /*06cc*/ 	.word	0xffffffff


	//   ....[38]....
        /*06d0*/ 	.word	0xffffffff


	//   ....[39]....
        /*06d4*/ 	.word	0xffffffff


	//----- nvinfo : EIATTR_COOP_GROUP_INSTR_OFFSETS
	.align		4
.L_232:
        /*06d8*/ 	.byte	0x04, 0x28
        /*06da*/ 	.short	(.L_234 - .L_233)


	//   ....[0]....
.L_233:
        /*06dc*/ 	.word	0x00004cb0


	//   ....[1]....
        /*06e0*/ 	.word	0x00004cf0


	//   ....[2]....
        /*06e4*/ 	.word	0x00004e30


	//   ....[3]....
        /*06e8*/ 	.word	0x00004e70


	//   ....[4]....
        /*06ec*/ 	.word	0x00005a40


	//   ....[5]....
        /*06f0*/ 	.word	0x00005a50


	//   ....[6]....
        /*06f4*/ 	.word	0x00005ae0


	//   ....[7]....
        /*06f8*/ 	.word	0x00005b30


	//   ....[8]....
        /*06fc*/ 	.word	0x0000b000


	//   ....[9]....
        /*0700*/ 	.word	0x0000b070


	//   ....[10]....
        /*0704*/ 	.word	0x0000b110


	//   ....[11]....
        /*0708*/ 	.word	0x0000b170


	//   ....[12]....
        /*070c*/ 	.word	0x0000b180


	//   ....[13]....
        /*0710*/ 	.word	0x0000b1a0


	//   ....[14]....
        /*0714*/ 	.word	0x0000b1c0


	//   ....[15]....
        /*0718*/ 	.word	0x0000b220


	//   ....[16]....
        /*071c*/ 	.word	0x00011f90


	//   ....[17]....
        /*0720*/ 	.word	0x000120e0


	//   ....[18]....
        /*0724*/ 	.word	0x00012130


	//   ....[19]....
        /*0728*/ 	.word	0x00012180


	//   ....[20]....
        /*072c*/ 	.word	0x000121b0


	//   ....[21]....
        /*0730*/ 	.word	0x000121c0


	//   ....[22]....
        /*0734*/ 	.word	0x000121e0


	//   ....[23]....
        /*0738*/ 	.word	0x00012240


	//   ....[24]....
        /*073c*/ 	.word	0x00016c00


	//   ....[25]....
        /*0740*/ 	.word	0x00016c40


	//   ....[26]....
        /*0744*/ 	.word	0x00016c80


	//   ....[27]....
        /*0748*/ 	.word	0x00016ca0


	//   ....[28]....
        /*074c*/ 	.word	0x00016d40


	//   ....[29]....
        /*0750*/ 	.word	0x00016d60


	//   ....[30]....
        /*0754*/ 	.word	0x00016d80


	//   ....[31]....
        /*0758*/ 	.word	0x00016d90


	//   ....[32]....
        /*075c*/ 	.word	0x00019c70


	//   ....[33]....
        /*0760*/ 	.word	0x00019c80


	//   ....[34]....
        /*0764*/ 	.word	0x00019c90


	//   ....[35]....
        /*0768*/ 	.word	0x00019cb0


	//   ....[36]....
        /*076c*/ 	.word	0x00019cc0


	//   ....[37]....
        /*0770*/ 	.word	0x00019ce0


	//   ....[38]....
        /*0774*/ 	.word	0x00019d10


	//   ....[39]....
        /*0778*/ 	.word	0x00019d50


	//----- nvinfo : EIATTR_VRC_CTA_INIT_COUNT
	.align		4
.L_234:
        /*077c*/ 	.byte	0x02, 0x4a
	.zero		1
	.zero		1


	//----- nvinfo : EIATTR_EXIT_INSTR_OFFSETS
	.align		4
        /*0780*/ 	.byte	0x04, 0x1c
        /*0782*/ 	.short	(.L_236 - .L_235)


	//   ....[0]....
.L_235:
        /*0784*/ 	.word	0x000004b0


	//   ....[1]....
        /*0788*/ 	.word	0x00001890


	//   ....[2]....
        /*078c*/ 	.word	0x00001920


	//   ....[3]....
        /*0790*/ 	.word	0x0001bf10


	//   ....[4]....
        /*0794*/ 	.word	0x0001c000


	//----- nvinfo : EIATTR_CRS_STACK_SIZE
	.align		4
.L_236:
        /*0798*/ 	.byte	0x04, 0x1e
        /*079a*/ 	.short	(.L_238 - .L_237)
.L_237:
        /*079c*/ 	.word	0x00000000


	//----- nvinfo : EIATTR_CBANK_PARAM_SIZE
	.align		4
.L_238:
        /*07a0*/ 	.byte	0x03, 0x19
        /*07a2*/ 	.short	0x01d0


	//----- nvinfo : EIATTR_PARAM_CBANK
	.align		4
        /*07a4*/ 	.byte	0x04, 0x0a
        /*07a6*/ 	.short	(.L_240 - .L_239)
	.align		4
.L_239:
        /*07a8*/ 	.word	index@(.nv.constant0._ZN5flash16flash_fwd_kernelI23Flash_fwd_kernel_traitsILi128ELi128ELi64ELi4ELb0ELb0EN7cutlass10bfloat16_tE19Flash_kernel_traitsILi128ELi128ELi64ELi4ES3_EELb0ELb1ELb0ELb0ELb0ELb1ELb1ELb0EEEvNS_16Flash_fwd_paramsE)
        /*07ac*/ 	.short	0x0380
        /*07ae*/ 	.short	0x01d0


	//----- nvinfo : EIATTR_SW_WAR
	.align		4
.L_240:
        /*07b0*/ 	.byte	0x04, 0x36
        /*07b2*/ 	.short	(.L_242 - .L_241)
.L_241:
        /*07b4*/ 	.word	0x00000008
.L_242:


//--------------------- .nv.info._ZN5flash16flash_fwd_kernelI23Flash_fwd_kernel_traitsILi128ELi128ELi64ELi4ELb0ELb0EN7cutlass10bfloat16_tE19Flash_kernel_traitsILi128ELi128ELi64ELi4ES3_EELb0ELb1ELb0ELb0ELb0ELb0ELb0ELb0EEEvNS_16Flash_fwd_paramsE --------------------------
	.section	.nv.info._ZN5flash16flash_fwd_kernelI23Flash_fwd_kernel_traitsILi128ELi128ELi64ELi4ELb0ELb0EN7cutlass10bfloat16_tE19Flash_kernel_traitsILi128ELi128ELi64ELi4ES3_EELb0ELb1ELb0ELb0ELb0ELb0ELb0ELb0EEEvNS_16Flash_fwd_paramsE,"",@"SHT_CUDA_INFO"
	.sectionflags	@""
	.align	4


	//----- nvinfo : EIATTR_CUDA_API_VERSION
	.align		4
        /*0000*/ 	.byte	0x04, 0x37
        /*0002*/ 	.short	(.L_244 - .L_243)
.L_243:
        /*0004*/ 	.word	0x00000082


	//----- nvinfo : EIATTR_KPARAM_INFO
	.align		4
.L_244:
        /*0008*/ 	.byte	0x04, 0x17
        /*000a*/ 	.short	(.L_246 - .L_245)
.L_245:
        /*000c*/ 	.word	0x00000000
        /*0010*/ 	.short	0x0000
        /*0012*/ 	.short	0x0000
        /*0014*/ 	.byte	0x00, 0xf0, 0x41, 0x07


	//----- nvinfo : EIATTR_SPARSE_MMA_MASK
	.align		4
.L_246:
        /*0018*/ 	.byte	0x03, 0x50
        /*001a*/ 	.short	0x0000


	//----- nvinfo : EIATTR_MAXREG_COUNT
	.align		4
        /*001c*/ 	.byte	0x03, 0x1b
        /*001e*/ 	.short	0x00ff


	//----- nvinfo : EIATTR_NUM_BARRIERS
	.align		4
        /*0020*/ 	.byte	0x02, 0x4c
        /*0022*/ 	.byte	0x01
	.zero		1


	//----- nvinfo : EIATTR_ANNOTATIONS
	.align		4
        /*0024*/ 	.byte	0x04, 0x55
        /*0026*/ 	.short	(.L_248 - .L_247)


	//   ....[0]....
.L_247:
        /* <DEDUP_REMOVED lines=56> */


	//----- nvinfo : EIATTR_MERCURY_ISA_VERSION
	.align		4
.L_248:
        /*0398*/ 	.byte	0x03, 0x5f
        /*039a*/ 	.short	0x0101


	//----- nvinfo : EIATTR_COOP_GROUP_MASK_REGIDS
	.align		4
        /*039c*/ 	.byte	0x04, 0x29
        /*039e*/ 	.short	(.L_250 - .L_249)


	//   ....[0]....
.L_249:
        /*03a0*/ 	.word	0xffffffff


	//   ....[1]....
        /*03a4*/ 	.word	0xffffffff


	//   ....[2]....
        /*03a8*/ 	.word	0xffffffff


	//   ....[3]....
        /*03ac*/ 	.word	0xffffffff


	//   ....[4]....
        /*03b0*/ 	.word	0xffffffff


	//   ....[5]....
        /*03b4*/ 	.word	0xffffffff


	//   ....[6]....
        /*03b8*/ 	.word	0xffffffff


	//   ....[7]....
        /*03bc*/ 	.word	0xffffffff


	//   ....[8]....
        /*03c0*/ 	.word	0xffffffff


	//   ....[9]....
        /*03c4*/ 	.word	0xffffffff


	//   ....[10]....
        /*03c8*/ 	.word	0xffffffff


	//   ....[11]....
        /*03cc*/ 	.word	0xffffffff


	//   ....[12]....
        /*03d0*/ 	.word	0xffffffff


	//   ....[13]....
        /*03d4*/ 	.word	0xffffffff


	//   ....[14]....
        /*03d8*/ 	.word	0xffffffff


	//   ....[15]....
        /*03dc*/ 	.word	0xffffffff


	//   ....[16]....
        /*03e0*/ 	.word	0xffffffff


	//   ....[17]....
        /*03e4*/ 	.word	0xffffffff


	//   ....[18]....
        /*03e8*/ 	.word	0xffffffff


	//   ....[19]....
        /*03ec*/ 	.word	0xffffffff


	//   ....[20]....
        /*03f0*/ 	.word	0xffffffff


	//   ....[21]....
        /*03f4*/ 	.word	0xffffffff


	//   ....[22]....
        /*03f8*/ 	.word	0xffffffff


	//   ....[23]....
        /*03fc*/ 	.word	0xffffffff


	//   ....[24]....
        /*0400*/ 	.word	0xffffffff


	//   ....[25]....
        /*0404*/ 	.word	0xffffffff


	//   ....[26]....
        /*0408*/ 	.word	0xffffffff


	//   ....[27]....
        /*040c*/ 	.word	0xffffffff


	//   ....[28]....
        /*0410*/ 	.word	0xffffffff


	//   ....[29]....
        /*0414*/ 	.word	0xffffffff


	//   ....[30]....
        /*0418*/ 	.word	0xffffffff


	//   ....[31]....
        /*041c*/ 	.word	0xffffffff


	//   ....[32]....
        /*0420*/ 	.word	0xffffffff


	//   ....[33]....
        /*0424*/ 	.word	0xffffffff


	//   ....[34]....
        /*0428*/ 	.word	0xffffffff


	//   ....[35]....
        /*042c*/ 	.word	0xffffffff


	//   ....[36]....
        /*0430*/ 	.word	0xffffffff


	//   ....[37]....
        /*0434*/ 	.word	0xffffffff


	//   ....[38]....
        /*0438*/ 	.word	0xffffffff


	//   ....[39]....
        /*043c*/ 	.word	0xffffffff


	//----- nvinfo : EIATTR_COOP_GROUP_INSTR_OFFSETS
	.align		4
.L_250:
        /*0440*/ 	.byte	0x04, 0x28
        /*0442*/ 	.short	(.L_252 - .L_251)


	//   ....[0]....
.L_251:
        /*0444*/ 	.word	0x00005a60


	//   ....[1]....
        /*0448*/ 	.word	0x00005b60


	//   ....[2]....
        /*044c*/ 	.word	0x00005c50


	//   ....[3]....
        /*0450*/ 	.word	0x00005cd0


	//   ....[4]....
        /*0454*/ 	.word	0x00005cf0


	//   ....[5]....
        /*0458*/ 	.word	0x00005d10


	//   ....[6]....
        /*045c*/ 	.word	0x00005d40


	//   ....[7]....
        /*0460*/ 	.word	0x00005dc0


	//   ....[8]....
        /*0464*/ 	.word	0x0000af40


	//   ....[9]....
        /*0468*/ 	.word	0x0000b020


	//   ....[10]....
        /*046c*/ 	.word	0x0000b150


	//   ....[11]....
        /*0470*/ 	.word	0x0000b180


	//   ....[12]....
        /*0474*/ 	.word	0x0000b1d0


	//   ....[13]....
        /*0478*/ 	.word	0x0000b1e0


	//   ....[14]....
        /*047c*/ 	.word	0x0000b210


	//   ....[15]....
        /*0480*/ 	.word	0x0000b2b0


	//   ....[16]....
        /*0484*/ 	.word	0x00010760


	//   ....[17]....
        /*0488*/ 	.word	0x00010930


	//   ....[18]....
        /*048c*/ 	.word	0x000109a0


	//   ....[19]....
        /*0490*/ 	.word	0x000109f0


	//   ....[20]....
        /*0494*/ 	.word	0x00010a10


	//   ....[21]....
        /*0498*/ 	.word	0x00010a30


	//   ....[22]....
        /*049c*/ 	.word	0x00010a50


	//   ....[23]....
        /*04a0*/ 	.word	0x00010aa0


	//   ....[24]....
        /*04a4*/ 	.word	0x00015620


	//   ....[25]....
        /*04a8*/ 	.word	0x00015650


	//   ....[26]....
        /*04ac*/ 	.word	0x00015660


	//   ....[27]....
        /*04b0*/ 	.word	0x00015680


	//   ....[28]....
        /*04b4*/ 	.word	0x000156b0


	//   ....[29]....
        /*04b8*/ 	.word	0x000156d0


	//   ....[30]....
        /*04bc*/ 	.word	0x000156e0


	//   ....[31]....
        /*04c0*/ 	.word	0x00015710


	//   ....[32]....
        /*04c4*/ 	.word	0x00017dd0


	//   ....[33]....
        /*04c8*/ 	.word	0x00017de0


	//   ....[34]....
        /*04cc*/ 	.word	0x00017df0


	//   ....[35]....
        /*04d0*/ 	.word	0x00017e40


	//   ....[36]....
        /*04d4*/ 	.word	0x00017e60


	//   ....[37]....
        /*04d8*/ 	.word	0x00017e70


	//   ....[38]....
        /*04dc*/ 	.word	0x00017e90


	//   ....[39]....
        /*04e0*/ 	.word	0x00017ec0


	//----- nvinfo : EIATTR_VRC_CTA_INIT_COUNT
	.align		4
.L_252:
        /*04e4*/ 	.byte	0x02, 0x4a
	.zero		1
	.zero		1


	//----- nvinfo : EIATTR_EXIT_INSTR_OFFSETS
	.align		4
        /*04e8*/ 	.byte	0x04, 0x1c
        /*04ea*/ 	.short	(.L_254 - .L_253)


	//   ....[0]....
.L_253:
        /*04ec*/ 	.word	0x000004b0


	//   ....[1]....
        /*04f0*/ 	.word	0x000019a0


	//   ....[2]....
        /*04f4*/ 	.word	0x00001a30


	//   ....[3]....
        /*04f8*/ 	.word	0x0001a150


	//   ....[4]....
        /*04fc*/ 	.word	0x0001a270


	//   ....[5]....
        /*0500*/ 	.word	0x0001a290


	//----- nvinfo : EIATTR_CRS_STACK_SIZE
	.align		4
.L_254:
        /*0504*/ 	.byte	0x04, 0x1e
        /*0506*/ 	.short	(.L_256 - .L_255)
.L_255:
        /*0508*/ 	.word	0x00000000


	//----- nvinfo : EIATTR_CBANK_PARAM_SIZE
	.align		4
.L_256:
        /*050c*/ 	.byte	0x03, 0x19
        /*050e*/ 	.short	0x01d0


	//----- nvinfo : EIATTR_PARAM_CBANK
	.align		4
        /*0510*/ 	.byte	0x04, 0x0a
        /*0512*/ 	.short	(.L_258 - .L_257)
	.align		4
.L_257:
        /*0514*/ 	.word	index@(.nv.constant0._ZN5flash16flash_fwd_kernelI23Flash_fwd_kernel_traitsILi128ELi128ELi64ELi4ELb0ELb0EN7cutlass10bfloat16_tE19Flash_kernel_traitsILi128ELi128ELi64ELi4ES3_EELb0ELb1ELb0ELb0ELb0ELb0ELb0ELb0EEEvNS_16Flash_fwd_paramsE)
        /*0518*/ 	.short	0x0380
        /*051a*/ 	.short	0x01d0


	//----- nvinfo : EIATTR_SW_WAR
	.align		4
.L_258:
        /*051c*/ 	.byte	0x04, 0x36
        /*051e*/ 	.short	(.L_260 - .L_259)
.L_259:
        /*0520*/ 	.word	0x00000008
.L_260:


//--------------------- .nv.info._ZN5flash16flash_fwd_kernelI23Flash_fwd_kernel_traitsILi128ELi128ELi64ELi4ELb0ELb0EN7cutlass10bfloat16_tE19Flash_kernel_traitsILi128ELi128ELi64ELi4ES3_EELb0ELb1ELb0ELb0ELb0ELb0ELb1ELb0EEEvNS_16Flash_fwd_paramsE --------------------------
	.section	.nv.info._ZN5flash16flash_fwd_kernelI23Flash_fwd_kernel_traitsILi128ELi128ELi64ELi4ELb0ELb0EN7cutlass10bfloat16_tE19Flash_kernel_traitsILi128ELi128ELi64ELi4ES3_EELb0ELb1ELb0ELb0ELb0ELb0ELb1ELb0EEEvNS_16Flash_fwd_paramsE,"",@"SHT_CUDA_INFO"
	.sectionflags	@""
	.align	4


	//----- nvinfo : EIATTR_CUDA_API_VERSION
	.align		4
        /*0000*/ 	.byte	0x04, 0x37
        /*0002*/ 	.short	(.L_262 - .L_261)
.L_261:
        /*0004*/ 	.word	0x00000082


	//----- nvinfo : EIATTR_KPARAM_INFO
	.align		4
.L_262:
        /*0008*/ 	.byte	0x04, 0x17
        /*000a*/ 	.short	(.L_264 - .L_263)
.L_263:
        /*000c*/ 	.word	0x00000000
        /*0010*/ 	.short	0x0000
        /*0012*/ 	.short	0x0000
        /*0014*/ 	.byte	0x00, 0xf0, 0x41, 0x07


	//----- nvinfo : EIATTR_SPARSE_MMA_MASK
	.align		4
.L_264:
        /*0018*/ 	.byte	0x03, 0x50
        /*001a*/ 	.short	0x0000


	//----- nvinfo : EIATTR_MAXREG_COUNT
	.align		4
        /*001c*/ 	.byte	0x03, 0x1b
        /*001e*/ 	.short	0x00ff


	//----- nvinfo : EIATTR_NUM_BARRIERS
	.align		4
        /*0020*/ 	.byte	0x02, 0x4c
        /*0022*/ 	.byte	0x01
	.zero		1


	//----- nvinfo : EIATTR_ANNOTATIONS
	.align		4
        /*0024*/ 	.byte	0x04, 0x55
        /*0026*/ 	.short	(.L_266 - .L_265)


	//   ....[0]....
.L_265:
        /* <DEDUP_REMOVED lines=91> */


	//----- nvinfo : EIATTR_MERCURY_ISA_VERSION
	.align		4
.L_266:
        /*05c8*/ 	.byte	0x03, 0x5f
        /*05ca*/ 	.short	0x0101


	//----- nvinfo : EIATTR_COOP_GROUP_MASK_REGIDS
	.align		4
        /*05cc*/ 	.byte	0x04, 0x29
        /*05ce*/ 	.short	(.L_268 - .L_267)


	//   ....[0]....
.L_267:
        /*05d0*/ 	.word	0xffffffff


	//   ....[1]....
        /*05d4*/ 	.word	0xffffffff


	//   ....[2]....
        /*05d8*/ 	.word	0xffffffff


	//   ....[3]....
        /*05dc*/ 	.word	0xffffffff


	//   ....[4]....
        /*05e0*/ 	.word	0xffffffff


	//   ....[5]....
        /*05e4*/ 	.word	0xffffffff


	//   ....[6]....
        /*05e8*/ 	.word	0xffffffff


	//   ....[7]....
        /*05ec*/ 	.word	0xffffffff


	//   ....[8]....
        /*05f0*/ 	.word	0xffffffff


	//   ....[9]....
        /*05f4*/ 	.word	0xffffffff


	//   ....[10]....
        /*05f8*/ 	.word	0xffffffff


	//   ....[11]....
        /*05fc*/ 	.word	0xffffffff


	//   ....[12]....
        /*0600*/ 	.word	0xffffffff


	//   ....[13]....
        /*0604*/ 	.word	0xffffffff


	//   ....[14]....
        /*0608*/ 	.word	0xffffffff


	//   ....[15]....
        /*060c*/ 	.word	0xffffffff


	//   ....[16]....
        /*0610*/ 	.word	0xffffffff


	//   ....[17]....
        /*0614*/ 	.word	0xffffffff


	//   ....[18]....
        /*0618*/ 	.word	0xffffffff


	//   ....[19]....
        /*061c*/ 	.word	0xffffffff


	//   ....[20]....
        /*0620*/ 	.word	0xffffffff


	//   ....[21]....
        /*0624*/ 	.word	0xffffffff


	//   ....[22]....
        /*0628*/ 	.word	0xffffffff


	//   ....[23]....
        /*062c*/ 	.word	0xffffffff


	//   ....[24]....
        /*0630*/ 	.word	0xffffffff


	//   ....[25]....
        /*0634*/ 	.word	0xffffffff


	//   ....[26]....
        /*0638*/ 	.word	0xffffffff


	//   ....[27]....
        /*063c*/ 	.word	0xffffffff


	//   ....[28]....
        /*0640*/ 	.word	0xffffffff


	//   ....[29]....
        /*0644*/ 	.word	0xffffffff


	//   ....[30]....
        /*0648*/ 	.word	0xffffffff


	//   ....[31]....
        /*064c*/ 	.word	0xffffffff


	//   ....[32]....
        /*0650*/ 	.word	0xffffffff


	//   ....[33]....
        /*0654*/ 	.word	0xffffffff


	//   ....[34]....
        /*0658*/ 	.word	0xffffffff


	//   ....[35]....
        /*065c*/ 	.word	0xffffffff


	//   ....[36]....
        /*0660*/ 	.word	0xffffffff


	//   ....[37]....
        /*0664*/ 	.word	0xffffffff


	//   ....[38]....
        /*0668*/ 	.word	0xffffffff


	//   ....[39]....
        /*066c*/ 	.word	0xffffffff


	//----- nvinfo : EIATTR_COOP_GROUP_INSTR_OFFSETS
	.align		4
.L_268:
        /*0670*/ 	.byte	0x04, 0x28
        /*0672*/ 	.short	(.L_270 - .L_269)


	//   ....[0]....
.L_269:
        /*0674*/ 	.word	0x000062b0


	//   ....[1]....
        /*0678*/ 	.word	0x00006360


	//   ....[2]....
        /*067c*/ 	.word	0x00006410


	//   ....[3]....
        /*0680*/ 	.word	0x00006490


	//   ....[4]....
        /*0684*/ 	.word	0x000064b0


	//   ....[5]....
        /*0688*/ 	.word	0x000064d0


	//   ....[6]....
        /*068c*/ 	.word	0x00006510


	//   ....[7]....
        /*0690*/ 	.word	0x000065b0


	//   ....[8]....
        /*0694*/ 	.word	0x0000be90


	//   ....[9]....
        /*0698*/ 	.word	0x0000c030


	//   ....[10]....
        /*069c*/ 	.word	0x0000c0a0


	//   ....[11]....
        /*06a0*/ 	.word	0x0000c0c0


	//   ....[12]....
        /*06a4*/ 	.word	0x0000c0e0


	//   ....[13]....
        /*06a8*/ 	.word	0x0000c100


	//   ....[14]....
        /*06ac*/ 	.word	0x0000c170


	//   ....[15]....
        /*06b0*/ 	.word	0x0000c1b0


	//   ....[16]....
        /*06b4*/ 	.word	0x00014220


	//   ....[17]....
        /*06b8*/ 	.word	0x00014250


	//   ....[18]....
        /*06bc*/ 	.word	0x00014330


	//   ....[19]....
        /*06c0*/ 	.word	0x00014360


	//   ....[20]....
        /*06c4*/ 	.word	0x00014370


	//   ....[21]....
        /*06c8*/ 	.word	0x00014380


	//   ....[22]....
        /*06cc*/ 	.word	0x000143a0


	//   ....[23]....
        /*06d0*/ 	.word	0x00014450


	//   ....[24]....
        /*06d4*/ 	.word	0x00019fb0


	//   ....[25]....
        /*06d8*/ 	.word	0x00019fe0


	//   ....[26]....
        /*06dc*/ 	.word	0x0001a000


	//   ....[27]....
        /*06e0*/ 	.word	0x0001a010


	//   ....[28]....
        /*06e4*/ 	.word	0x0001a0c0


	//   ....[29]....
        /*06e8*/ 	.word	0x0001a0d0


	//   ....[30]....
        /*06ec*/ 	.word	0x0001a0e0


	//   ....[31]....
        /*06f0*/ 	.word	0x0001a0f0


	//   ....[32]....
        /*06f4*/ 	.word	0x0001cc00


	//   ....[33]....
        /*06f8*/ 	.word	0x0001cc10


	//   ....[34]....
        /*06fc*/ 	.word	0x0001cc20


	//   ....[35]....
        /*0700*/ 	.word	0x0001cc70


	//   ....[36]....
        /*0704*/ 	.word	0x0001cc90


	//   ....[37]....
        /*0708*/ 	.word	0x0001cca0


	//   ....[38]....
        /*070c*/ 	.word	0x0001ccc0


	//   ....[39]....
        /*0710*/ 	.word	0x0001ccf0


	//----- nvinfo : EIATTR_VRC_CTA_INIT_COUNT
	.align		4
.L_270:
        /*0714*/ 	.byte	0x02, 0x4a
	.zero		1
	.zero		1


	//----- nvinfo : EIATTR_EXIT_INSTR_OFFSETS
	.align		4
        /*0718*/ 	.byte	0x04, 0x1c
        /*071a*/ 	.short	(.L_272 - .L_271)


	//   ....[0]....
.L_271:
        /*071c*/ 	.word	0x000004b0


	//   ....[1]....
        /*0720*/ 	.word	0x000019a0


	//   ....[2]....
        /*0724*/ 	.word	0x00001a30


	//   ....[3]....
        /*0728*/ 	.word	0x0001ef80


	//   ....[4]....
        /*072c*/ 	.word	0x0001f0a0


	//   ....[5]....
        /*0730*/ 	.word	0x0001f0c0


	//----- nvinfo : EIATTR_CRS_STACK_SIZE
	.align		4
.L_272:
        /*0734*/ 	.byte	0x04, 0x1e
        /*0736*/ 	.short	(.L_274 - .L_273)
.L_273:
        /*0738*/ 	.word	0x00000000


	//----- nvinfo : EIATTR_CBANK_PARAM_SIZE
	.align		4
.L_274:
        /*073c*/ 	.byte	0x03, 0x19
        /*073e*/ 	.short	0x01d0


	//----- nvinfo : EIATTR_PARAM_CBANK
	.align		4
        /*0740*/ 	.byte	0x04, 0x0a
        /*0742*/ 	.short	(.L_276 - .L_275)
	.align		4
.L_275:
        /*0744*/ 	.word	index@(.nv.constant0._ZN5flash16flash_fwd_kernelI23Flash_fwd_kernel_traitsILi128ELi128ELi64ELi4ELb0ELb0EN7cutlass10bfloat16_tE19Flash_kernel_traitsILi128ELi128ELi64ELi4ES3_EELb0ELb1ELb0ELb0ELb0ELb0ELb1ELb0EEEvNS_16Flash_fwd_paramsE)
        /*0748*/ 	.short	0x0380
        /*074a*/ 	.short	0x01d0


	//----- nvinfo : EIATTR_SW_WAR
	.align		4
.L_276:
        /*074c*/ 	.byte	0x04, 0x36
        /*074e*/ 	.short	(.L_278 - .L_277)
.L_277:
        /*0750*/ 	.word	0x00000008
.L_278:


//--------------------- .nv.info._ZN5flash16flash_fwd_kernelI23Flash_fwd_kernel_traitsILi128ELi128ELi64ELi4ELb0ELb0EN7cutlass10bfloat16_tE19Flash_kernel_traitsILi128ELi128ELi64ELi4ES3_EELb0ELb1ELb0ELb1ELb0ELb0ELb0ELb0EEEvNS_16Flash_fwd_paramsE --------------------------
	.section	.nv.info._ZN5flash16flash_fwd_kernelI23Flash_fwd_kernel_traitsILi128ELi128ELi64ELi4ELb0ELb0EN7cutlass10bfloat16_tE19Flash_kernel_traitsILi128ELi128ELi64ELi4ES3_EELb0ELb1ELb0ELb1ELb0ELb0ELb0ELb0EEEvNS_16Flash_fwd_paramsE,"",@"SHT_CUDA_INFO"
	.sectionflags	@""
	.align	4


	//----- nvinfo : EIATTR_CUDA_API_VERSION
	.align		4
        /*0000*/ 	.byte	0x04, 0x37
        /*0002*/ 	.short	(.L_280 - .L_279)
.L_279:
        /*0004*/ 	.word	0x00000082


	//----- nvinfo : EIATTR_KPARAM_INFO
	.align		4
.L_280:
        /*0008*/ 	.byte	0x04, 0x17
        /*000a*/ 	.short	(.L_282 - .L_281)
.L_281:
        /*000c*/ 	.word	0x00000000
        /*0010*/ 	.short	0x0000
        /*0012*/ 	.short	0x0000
        /*0014*/ 	.byte	0x00, 0xf0, 0x41, 0x07


	//----- nvinfo : EIATTR_SPARSE_MMA_MASK
	.align		4
.L_282:
        /*0018*/ 	.byte	0x03, 0x50
        /*001a*/ 	.short	0x0000


	//----- nvinfo : EIATTR_MAXREG_COUNT
	.align		4
        /*001c*/ 	.byte	0x03, 0x1b
        /*001e*/ 	.short	0x00ff


	//----- nvinfo : EIATTR_NUM_BARRIERS
	.align		4
        /*0020*/ 	.byte	0x02, 0x4c
        /*0022*/ 	.byte	0x01
	.zero		1


	//----- nvinfo : EIATTR_ANNOTATIONS
	.align		4
        /*0024*/ 	.byte	0x04, 0x55
        /*0026*/ 	.short	(.L_284 - .L_283)


	//   ....[0]....
.L_283:
        /* <DEDUP_REMOVED lines=62> */


	//----- nvinfo : EIATTR_MERCURY_ISA_VERSION
	.align		4
.L_284:
        /*03f8*/ 	.byte	0x03, 0x5f
        /*03fa*/ 	.short	0x0101


	//----- nvinfo : EIATTR_COOP_GROUP_MASK_REGIDS
	.align		4
        /*03fc*/ 	.byte	0x04, 0x29
        /*03fe*/ 	.short	(.L_286 - .L_285)


	//   ....[0]....
.L_285:
        /*0400*/ 	.word	0xffffffff


	//   ....[1]....
        /*0404*/ 	.word	0xffffffff


	//   ....[2]....
        /*0408*/ 	.word	0xffffffff


	//   ....[3]....
        /*040c*/ 	.word	0xffffffff


	//   ....[4]....
        /*0410*/ 	.word	0xffffffff


	//   ....[5]....
        /*0414*/ 	.word	0xffffffff


	//   ....[6]....
        /*0418*/ 	.word	0xffffffff


	//   ....[7]....
        /*041c*/ 	.word	0xffffffff


	//   ....[8]....
        /*0420*/ 	.word	0xffffffff


	//   ....[9]....
        /*0424*/ 	.word	0xffffffff


	//   ....[10]....
        /*0428*/ 	.word	0xffffffff


	//   ....[11]....
        /*042c*/ 	.word	0xffffffff


	//   ....[12]....
        /*0430*/ 	.word	0xffffffff


	//   ....[13]....
        /*0434*/ 	.word	0xffffffff


	//   ....[14]....
        /*0438*/ 	.word	0xffffffff


	//   ....[15]....
        /*043c*/ 	.word	0xffffffff


	//   ....[16]....
        /*0440*/ 	.word	0xffffffff


	//   ....[17]....
        /*0444*/ 	.word	0xffffffff


	//   ....[18]....
        /*0448*/ 	.word	0xffffffff


	//   ....[19]....
        /*044c*/ 	.word	0xffffffff


	//   ....[20]....
        /*0450*/ 	.word	0xffffffff


	//   ....[21]....
        /*0454*/ 	.word	0xffffffff


	//   ....[22]....
        /*0458*/ 	.word	0xffffffff


	//   ....[23]....
        /*045c*/ 	.word	0xffffffff


	//   ....[24]....
        /*0460*/ 	.word	0xffffffff


	//   ....[25]....
        /*0464*/ 	.word	0xffffffff


	//   ....[26]....
        /*0468*/ 	.word	0xffffffff


	//   ....[27]....
        /*046c*/ 	.word	0xffffffff


	//   ....[28]....
        /*0470*/ 	.word	0xffffffff


	//   ....[29]....
        /*0474*/ 	.word	0xffffffff


	//   ....[30]....
        /*0478*/ 	.word	0xffffffff


	//   ....[31]....
        /*047c*/ 	.word	0xffffffff


	//   ....[32]....
        /*0480*/ 	.word	0xffffffff


	//   ....[33]....
        /*0484*/ 	.word	0xffffffff


	//   ....[34]....
        /*0488*/ 	.word	0xffffffff


	//   ....[35]....
        /*048c*/ 	.word	0xffffffff


	//   ....[36]....
        /*0490*/ 	.word	0xffffffff


	//   ....[37]....
        /*0494*/ 	.word	0xffffffff


	//   ....[38]....
        /*0498*/ 	.word	0xffffffff


	//   ....[39]....
        /*049c*/ 	.word	0xffffffff


	//----- nvinfo : EIATTR_COOP_GROUP_INSTR_OFFSETS
	.align		4
.L_286:
        /*04a0*/ 	.byte	0x04, 0x28
        /*04a2*/ 	.short	(.L_288 - .L_287)


	//   ....[0]....
.L_287:
        /*04a4*/ 	.word	0x000060d0


	//   ....[1]....
        /*04a8*/ 	.word	0x00006260


	//   ....[2]....
        /*04ac*/ 	.word	0x00006290


	//   ....[3]....
        /*04b0*/ 	.word	0x000062f0


	//   ....[4]....
        /*04b4*/ 	.word	0x00006350


	//   ....[5]....
        /*04b8*/ 	.word	0x00006370


	//   ....[6]....
        /*04bc*/ 	.word	0x000063d0


	//   ....[7]....
        /*04c0*/ 	.word	0x00006470


	//   ....[8]....
        /*04c4*/ 	.word	0x0000bd80


	//   ....[9]....
        /*04c8*/ 	.word	0x0000be60


	//   ....[10]....
        /*04cc*/ 	.word	0x0000bef0


	//   ....[11]....
        /*04d0*/ 	.word	0x0000bf70


	//   ....[12]....
        /*04d4*/ 	.word	0x0000bf80


	//   ....[13]....
        /*04d8*/ 	.word	0x0000bf90


	//   ....[14]....
        /*04dc*/ 	.word	0x0000bfb0


	//   ....[15]....
        /*04e0*/ 	.word	0x0000c010


	//   ....[16]....
        /*04e4*/ 	.word	0x00011d20


	//   ....[17]....
        /*04e8*/ 	.word	0x00011eb0


	//   ....[18]....
        /*04ec*/ 	.word	0x00011f20


	//   ....[19]....
        /*04f0*/ 	.word	0x00011f50


	//   ....[20]....
        /*04f4*/ 	.word	0x00011fc0


	//   ....[21]....
        /*04f8*/ 	.word	0x00011fd0


	//   ....[22]....
        /*04fc*/ 	.word	0x00012020


	//   ....[23]....
        /*0500*/ 	.word	0x00012070


	//   ....[24]....
        /*0504*/ 	.word	0x000174c0


	//   ....[25]....
        /*0508*/ 	.word	0x000174f0


	//   ....[26]....
        /*050c*/ 	.word	0x00017500


	//   ....[27]....
        /*0510*/ 	.word	0x00017520


	//   ....[28]....
        /*0514*/ 	.word	0x00017550


	//   ....[29]....
        /*0518*/ 	.word	0x00017570


	//   ....[30]....
        /*051c*/ 	.word	0x00017580


	//   ....[31]....
        /*0520*/ 	.word	0x000175b0


	//   ....[32]....
        /*0524*/ 	.word	0x00019c40


	//   ....[33]....
        /*0528*/ 	.word	0x00019c50


	//   ....[34]....
        /*052c*/ 	.word	0x00019c60


	//   ....[35]....
        /*0530*/ 	.word	0x00019cb0


	//   ....[36]....
        /*0534*/ 	.word	0x00019cd0


	//   ....[37]....
        /*0538*/ 	.word	0x00019ce0


	//   ....[38]....
        /*053c*/ 	.word	0x00019d00


	//   ....[39]....
        /*0540*/ 	.word	0x00019d30


	//----- nvinfo : EIATTR_VRC_CTA_INIT_COUNT
	.align		4
.L_288:
        /*0544*/ 	.byte	0x02, 0x4a
	.zero		1
	.zero		1


	//----- nvinfo : EIATTR_EXIT_INSTR_OFFSETS
	.align		4
        /*0548*/ 	.byte	0x04, 0x1c
        /*054a*/ 	.short	(.L_290 - .L_289)


	//   ....[0]....
.L_289:
        /*054c*/ 	.word	0x000004b0


	//   ....[1]....
        /*0550*/ 	.word	0x000019a0


	//   ....[2]....
        /*0554*/ 	.word	0x00001a30


	//   ....[3]....
        /*0558*/ 	.word	0x0001bfd0


	//   ....[4]....
        /*055c*/ 	.word	0x0001c0f0


	//   ....[5]....
        /*0560*/ 	.word	0x0001c110


	//----- nvinfo : EIATTR_CRS_STACK_SIZE
	.align		4
.L_290:
        /*0564*/ 	.byte	0x04, 0x1e
        /*0566*/ 	.short	(.L_292 - .L_291)
.L_291:
        /*0568*/ 	.word	0x00000000


	//----- nvinfo : EIATTR_CBANK_PARAM_SIZE
	.align		4
.L_292:
        /*056c*/ 	.byte	0x03, 0x19
        /*056e*/ 	.short	0x01d0


	//----- nvinfo : EIATTR_PARAM_CBANK
	.align		4
        /*0570*/ 	.byte	0x04, 0x0a
        /*0572*/ 	.short	(.L_294 - .L_293)
	.align		4
.L_293:
        /*0574*/ 	.word	index@(.nv.constant0._ZN5flash16flash_fwd_kernelI23Flash_fwd_kernel_traitsILi128ELi128ELi64ELi4ELb0ELb0EN7cutlass10bfloat16_tE19Flash_kernel_traitsILi128ELi128ELi64ELi4ES3_EELb0ELb1ELb0ELb1ELb0ELb0ELb0ELb0EEEvNS_16Flash_fwd_paramsE)
        /*0578*/ 	.short	0x0380
        /*057a*/ 	.short	0x01d0


	//----- nvinfo : EIATTR_SW_WAR
	.align		4
.L_294:
        /*057c*/ 	.byte	0x04, 0x36
        /*057e*/ 	.short	(.L_296 - .L_295)
.L_295:
        /*0580*/ 	.word	0x00000008
.L_296:


//--------------------- .nv.info._ZN5flash16flash_fwd_kernelI23Flash_fwd_kernel_traitsILi128ELi128ELi64ELi4ELb0ELb0EN7cutlass10bfloat16_tE19Flash_kernel_traitsILi128ELi128ELi64ELi4ES3_EELb0ELb1ELb0ELb1ELb0ELb0ELb1ELb0EEEvNS_16Flash_fwd_paramsE --------------------------
	.section	.nv.info._ZN5flash16flash_fwd_kernelI23Flash_fwd_kernel_traitsILi128ELi128ELi64ELi4ELb0ELb0EN7cutlass10bfloat16_tE19Flash_kernel_traitsILi128ELi128ELi64ELi4ES3_EELb0ELb1ELb0ELb1ELb0ELb0ELb1ELb0EEEvNS_16Flash_fwd_paramsE,"",@"SHT_CUDA_INFO"
	.sectionflags	@""
	.align	4


	//----- nvinfo : EIATTR_CUDA_API_VERSION
	.align		4
        /*0000*/ 	.byte	0x04, 0x37
        /*0002*/ 	.short	(.L_298 - .L_297)
.L_297:
        /*0004*/ 	.word	0x00000082


	//----- nvinfo : EIATTR_KPARAM_INFO
	.align		4
.L_298:
        /*0008*/ 	.byte	0x04, 0x17
        /*000a*/ 	.short	(.L_300 - .L_299)
.L_299:
        /*000c*/ 	.word	0x00000000
        /*0010*/ 	.short	0x0000
        /*0012*/ 	.short	0x0000
        /*0014*/ 	.byte	0x00, 0xf0, 0x41, 0x07


	//----- nvinfo : EIATTR_SPARSE_MMA_MASK
	.align		4
.L_300:
        /*0018*/ 	.byte	0x03, 0x50
        /*001a*/ 	.short	0x0000


	//----- nvinfo : EIATTR_MAXREG_COUNT
	.align		4
        /*001c*/ 	.byte	0x03, 0x1b
        /*001e*/ 	.short	0x00ff


	//----- nvinfo : EIATTR_NUM_BARRIERS
	.align		4
        /*0020*/ 	.byte	0x02, 0x4c
        /*0022*/ 	.byte	0x01
	.zero		1


	//----- nvinfo : EIATTR_ANNOTATIONS
	.align		4
        /*0024*/ 	.byte	0x04, 0x55
        /*0026*/ 	.short	(.L_302 - .L_301)


	//   ....[0]....
.L_301:
        /* <DEDUP_REMOVED lines=108> */


	//----- nvinfo : EIATTR_MERCURY_ISA_VERSION
	.align		4
.L_302:
        /*06d0*/ 	.byte	0x03, 0x5f
        /*06d2*/ 	.short	0x0101


	//----- nvinfo : EIATTR_COOP_GROUP_MASK_REGIDS
	.align		4
        /*06d4*/ 	.byte	0x04, 0x29
        /*06d6*/ 	.short	(.L_304 - .L_303)


	//   ....[0]....
.L_303:
        /*06d8*/ 	.word	0xffffffff


	//   ....[1]....
        /*06dc*/ 	.word	0xffffffff


	//   ....[2]....
        /*06e0*/ 	.word	0xffffffff


	//   ....[3]....
        /*06e4*/ 	.word	0xffffffff


	//   ....[4]....
        /*06e8*/ 	.word	0xffffffff


	//   ....[5]....
        /*06ec*/ 	.word	0xffffffff


	//   ....[6]....
        /*06f0*/ 	.word	0xffffffff


	//   ....[7]....
        /*06f4*/ 	.word	0xffffffff


	//   ....[8]....
        /*06f8*/ 	.word	0xffffffff


	//   ....[9]....
        /*06fc*/ 	.word	0xffffffff


	//   ....[10]....
        /*0700*/ 	.word	0xffffffff


	//   ....[11]....
        /*0704*/ 	.word	0xffffffff


	//   ....[12]....
        /*0708*/ 	.word	0xffffffff


	//   ....[13]....
        /*070c*/ 	.word	0xffffffff


	//   ....[14]....
        /*0710*/ 	.word	0xffffffff


	//   ....[15]....
        /*0714*/ 	.word	0xffffffff


	//   ....[16]....
        /*0718*/ 	.word	0xffffffff


	//   ....[17]....
        /*071c*/ 	.word	0xffffffff


	//   ....[18]....
        /*0720*/ 	.word	0xffffffff


	//   ....[19]....
        /*0724*/ 	.word	0xffffffff


	//   ....[20]....
        /*0728*/ 	.word	0xffffffff


	//   ....[21]....
        /*072c*/ 	.word	0xffffffff


	//   ....[22]....
        /*0730*/ 	.word	0xffffffff


	//   ....[23]....
        /*0734*/ 	.word	0xffffffff


	//   ....[24]....
        /*0738*/ 	.word	0xffffffff


	//   ....[25]....
        /*073c*/ 	.word	0xffffffff


	//   ....[26]....
        /*0740*/ 	.word	0xffffffff


	//   ....[27]....
        /*0744*/ 	.word	0xffffffff


	//   ....[28]....
        /*0748*/ 	.word	0xffffffff


	//   ....[29]....
        /*074c*/ 	.word	0xffffffff


	//   ....[30]....
        /*0750*/ 	.word	0xffffffff


	//   ....[31]....
        /*0754*/ 	.word	0xffffffff


	//   ....[32]....
        /*0758*/ 	.word	0xffffffff


	//   ....[33]....
        /*075c*/ 	.word	0xffffffff


	//   ....[34]....
        /*0760*/ 	.word	0xffffffff


	//   ....[35]....
        /*0764*/ 	.word	0xffffffff


	//   ....[36]....
        /*0768*/ 	.word	0xffffffff


	//   ....[37]....
        /*076c*/ 	.word	0xffffffff


	//   ....[38]....
        /*0770*/ 	.word	0xffffffff


	//   ....[39]....
        /*0774*/ 	.word	0xffffffff


	//----- nvinfo : EIATTR_COOP_GROUP_INSTR_OFFSETS
	.align		4
.L_304:
        /*0778*/ 	.byte	0x04, 0x28
        /*077a*/ 	.short	(.L_306 - .L_305)


	//   ....[0]....
.L_305:
        /*077c*/ 	.word	0x000068b0


	//   ....[1]....
        /*0780*/ 	.word	0x00006a70


	//   ....[2]....
        /*0784*/ 	.word	0x00006ab0


	//   ....[3]....
        /*0788*/ 	.word	0x00006b50


	//   ....[4]....
        /*078c*/ 	.word	0x00006b70


	//   ....[5]....
        /*0790*/ 	.word	0x00006bd0


	//   ....[6]....
        /*0794*/ 	.word	0x00006c50


	//   ....[7]....
        /*0798*/ 	.word	0x00006c90


	//   ....[8]....
        /*079c*/ 	.word	0x0000cd30


	//   ....[9]....
        /*07a0*/ 	.word	0x0000cdd0


	//   ....[10]....
        /*07a4*/ 	.word	0x0000ce40


	//   ....[11]....
        /*07a8*/ 	.word	0x0000cea0


	//   ....[12]....
        /*07ac*/ 	.word	0x0000cec0


	//   ....[13]....
        /*07b0*/ 	.word	0x0000ced0


	//   ....[14]....
        /*07b4*/ 	.word	0x0000cf00


	//   ....[15]....
        /*07b8*/ 	.word	0x0000cf80


	//   ....[16]....
        /*07bc*/ 	.word	0x00014fc0


	//   ....[17]....
        /*07c0*/ 	.word	0x00015080


	//   ....[18]....
        /*07c4*/ 	.word	0x000150f0


	//   ....[19]....
        /*07c8*/ 	.word	0x00015110


	//   ....[20]....
        /*07cc*/ 	.word	0x00015290


	//   ....[21]....
        /*07d0*/ 	.word	0x000152b0


	//   ....[22]....
        /*07d4*/ 	.word	0x00015470


	//   ....[23]....
        /*07d8*/ 	.word	0x00015490


	//   ....[24]....
        /*07dc*/ 	.word	0x0001b960


	//   ....[25]....
        /*07e0*/ 	.word	0x0001b990


	//   ....[26]....
        /*07e4*/ 	.word	0x0001b9b0


	//   ....[27]....
        /*07e8*/ 	.word	0x0001b9c0


	//   ....[28]....
        /*07ec*/ 	.word	0x0001ba40


	//   ....[29]....
        /*07f0*/ 	.word	0x0001ba60


	//   ....[30]....
        /*07f4*/ 	.word	0x0001ba70


	//   ....[31]....
        /*07f8*/ 	.word	0x0001ba80


	//   ....[32]....
        /*07fc*/ 	.word	0x0001e540


	//   ....[33]....
        /*0800*/ 	.word	0x0001e550


	//   ....[34]....
        /*0804*/ 	.word	0x0001e560


	//   ....[35]....
        /*0808*/ 	.word	0x0001e5b0


	//   ....[36]....
        /*080c*/ 	.word	0x0001e5d0


	//   ....[37]....
        /*0810*/ 	.word	0x0001e5f0


	//   ....[38]....
        /*0814*/ 	.word	0x0001e600


	//   ....[39]....
        /*0818*/ 	.word	0x0001e630


	//----- nvinfo : EIATTR_VRC_CTA_INIT_COUNT
	.align		4
.L_306:
        /*081c*/ 	.byte	0x02, 0x4a
	.zero		1
	.zero		1


	//----- nvinfo : EIATTR_EXIT_INSTR_OFFSETS
	.align		4
        /*0820*/ 	.byte	0x04, 0x1c
        /*0822*/ 	.short	(.L_308 - .L_307)


	//   ....[0]....
.L_307:
        /*0824*/ 	.word	0x000004b0


	//   ....[1]....
        /*0828*/ 	.word	0x000019a0


	//   ....[2]....
        /*082c*/ 	.word	0x00001a30


	//   ....[3]....
        /*0830*/ 	.word	0x000208d0


	//   ....[4]....
        /*0834*/ 	.word	0x000209f0


	//   ....[5]....
        /*0838*/ 	.word	0x00020a10


	//----- nvinfo : EIATTR_CRS_STACK_SIZE
	.align		4
.L_308:
        /*083c*/ 	.byte	0x04, 0x1e
        /*083e*/ 	.short	(.L_310 - .L_309)
.L_309:
        /*0840*/ 	.word	0x00000000


	//----- nvinfo : EIATTR_CBANK_PARAM_SIZE
	.align		4
.L_310:
        /*0844*/ 	.byte	0x03, 0x19
        /*0846*/ 	.short	0x01d0


	//----- nvinfo : EIATTR_PARAM_CBANK
	.align		4
        /*0848*/ 	.byte	0x04, 0x0a
        /*084a*/ 	.short	(.L_312 - .L_311)
	.align		4
.L_311:
        /*084c*/ 	.word	index@(.nv.constant0._ZN5flash16flash_fwd_kernelI23Flash_fwd_kernel_traitsILi128ELi128ELi64ELi4ELb0ELb0EN7cutlass10bfloat16_tE19Flash_kernel_traitsILi128ELi128ELi64ELi4ES3_EELb0ELb1ELb0ELb1ELb0ELb0ELb1ELb0EEEvNS_16Flash_fwd_paramsE)
        /*0850*/ 	.short	0x0380
        /*0852*/ 	.short	0x01d0


	//----- nvinfo : EIATTR_SW_WAR
	.align		4
.L_312:
        /*0854*/ 	.byte	0x04, 0x36
        /*0856*/ 	.short	(.L_314 - .L_313)
.L_313:
        /*0858*/ 	.word	0x00000008
.L_314:


//--------------------- .nv.info._ZN5flash16flash_fwd_kernelI23Flash_fwd_kernel_traitsILi128ELi64ELi64ELi4ELb0ELb0EN7cutlass10bfloat16_tE19Flash_kernel_traitsILi128ELi64ELi64ELi4ES3_EELb0ELb1ELb0ELb0ELb1ELb1ELb0ELb0EEEvNS_16Flash_fwd_paramsE --------------------------
	.section	.nv.info._ZN5flash16flash_fwd_kernelI23Flash_fwd_kernel_traitsILi128ELi64ELi64ELi4ELb0ELb0EN7cutlass10bfloat16_tE19Flash_kernel_traitsILi128ELi64ELi64ELi4ES3_EELb0ELb1ELb0ELb0ELb1ELb1ELb0ELb0EEEvNS_16Flash_fwd_paramsE,"",@"SHT_CUDA_INFO"
	.sectionflags	@""
	.align	4


	//----- nvinfo : EIATTR_CUDA_API_VERSION
	.align		4
        /*0000*/ 	.byte	0x04, 0x37
        /*0002*/ 	.short	(.L_316 - .L_315)
.L_315:
        /*0004*/ 	.word	0x00000082


	//----- nvinfo : EIATTR_KPARAM_INFO
	.align		4
.L_316:
        /*0008*/ 	.byte	0x04, 0x17
        /*000a*/ 	.short	(.L_318 - .L_317)
.L_317:
        /*000c*/ 	.word	0x00000000
        /*0010*/ 	.short	0x0000
        /*0012*/ 	.short	0x0000
        /*0014*/ 	.byte	0x00, 0xf0, 0x41, 0x07


	//----- nvinfo : EIATTR_SPARSE_MMA_MASK
	.align		4
.L_318:
        /*0018*/ 	.byte	0x03, 0x50
        /*001a*/ 	.short	0x0000


	//----- nvinfo : EIATTR_MAXREG_COUNT
	.align		4
        /*001c*/ 	.byte	0x03, 0x1b
        /*001e*/ 	.short	0x00ff


	//----- nvinfo : EIATTR_NUM_BARRIERS
	.align		4
        /*0020*/ 	.byte	0x02, 0x4c
        /*0022*/ 	.byte	0x01
	.zero		1


	//----- nvinfo : EIATTR_MERCURY_ISA_VERSION
	.align		4
        /*0024*/ 	.byte	0x03, 0x5f
        /*0026*/ 	.short	0x0101


	//----- nvinfo : EIATTR_COOP_GROUP_MASK_REGIDS
	.align		4
        /*0028*/ 	.byte	0x04, 0x29
        /*002a*/ 	.short	(.L_320 - .L_319)


	//   ....[0]....
.L_319:
        /*002c*/ 	.word	0xffffffff


	//   ....[1]....
        /*0030*/ 	.word	0xffffffff


	//   ....[2]....
        /*0034*/ 	.word	0xffffffff


	//   ....[3]....
        /*0038*/ 	.word	0xffffffff


	//   ....[4]....
        /*003c*/ 	.word	0xffffffff


	//   ....[5]....
        /*0040*/ 	.word	0xffffffff


	//   ....[6]....
        /*0044*/ 	.word	0xffffffff


	//   ....[7]....
        /*0048*/ 	.word	0xffffffff


	//   ....[8]....
        /*004c*/ 	.word	0xffffffff


	//   ....[9]....
        /*0050*/ 	.word	0xffffffff


	//   ....[10]....
        /*0054*/ 	.word	0xffffffff


	//   ....[11]....
        /*0058*/ 	.word	0xffffffff


	//----- nvinfo : EIATTR_COOP_GROUP_INSTR_OFFSETS
	.align		4
.L_320:
        /*005c*/ 	.byte	0x04, 0x28
        /*005e*/ 	.short	(.L_322 - .L_321)


	//   ....[0]....
.L_321:
        /*0060*/ 	.word	0x000026b0


	//   ....[1]....
        /*0064*/ 	.word	0x00002720


	//   ....[2]....
        /*0068*/ 	.word	0x000027a0


	//   ....[3]....
        /*006c*/ 	.word	0x000027e0


	//   ....[4]....
        /*0070*/ 	.word	0x000041e0


	//   ....[5]....
        /*0074*/ 	.word	0x00004200


	//   ....[6]....
        /*0078*/ 	.word	0x00004280


	//   ....[7]....
        /*007c*/ 	.word	0x00004290


	//   ....[8]....
        /*0080*/ 	.word	0x000054b0


	//   ....[9]....
        /*0084*/ 	.word	0x000054e0


	//   ....[10]....
        /*0088*/ 	.word	0x00005560


	//   ....[11]....
        /*008c*/ 	.word	0x00005570


	//----- nvinfo : EIATTR_VRC_CTA_INIT_COUNT
	.align		4
.L_322:
        /*0090*/ 	.byte	0x02, 0x4a
	.zero		1
	.zero		1


	//----- nvinfo : EIATTR_EXIT_INSTR_OFFSETS
	.align		4
        /*0094*/ 	.byte	0x04, 0x1c
        /*0096*/ 	.short	(.L_324 - .L_323)


	//   ....[0]....
.L_323:
        /*0098*/ 	.word	0x00000170


	//   ....[1]....
        /*009c*/ 	.word	0x000009a0


	//   ....[2]....
        /*00a0*/ 	.word	0x00000a30


	//   ....[3]....
        /*00a4*/ 	.word	0x00006660


	//----- nvinfo : EIATTR_CRS_STACK_SIZE
	.align		4
.L_324:
        /*00a8*/ 	.byte	0x04, 0x1e
        /*00aa*/ 	.short	(.L_326 - .L_325)
.L_325:
        /*00ac*/ 	.word	0x00000000


	//----- nvinfo : EIATTR_CBANK_PARAM_SIZE
	.align		4
.L_326:
        /*00b0*/ 	.byte	0x03, 0x19
        /*00b2*/ 	.short	0x01d0


	//----- nvinfo : EIATTR_PARAM_CBANK
	.align		4
        /*00b4*/ 	.byte	0x04, 0x0a
        /*00b6*/ 	.short	(.L_328 - .L_327)
	.align		4
.L_327:
        /*00b8*/ 	.word	index@(.nv.constant0._ZN5flash16flash_fwd_kernelI23Flash_fwd_kernel_traitsILi128ELi64ELi64ELi4ELb0ELb0EN7cutlass10bfloat16_tE19Flash_kernel_traitsILi128ELi64ELi64ELi4ES3_EELb0ELb1ELb0ELb0ELb1ELb1ELb0ELb0EEEvNS_16Flash_fwd_paramsE)
        /*00bc*/ 	.short	0x0380
        /*00be*/ 	.short	0x01d0


	//----- nvinfo : EIATTR_SW_WAR
	.align		4
.L_328:
        /*00c0*/ 	.byte	0x04, 0x36
        /*00c2*/ 	.short	(.L_330 - .L_329)
.L_329:
        /*00c4*/ 	.word	0x00000008
.L_330:


//--------------------- .nv.info._ZN5flash16flash_fwd_kernelI23Flash_fwd_kernel_traitsILi128ELi64ELi64ELi4ELb0ELb0EN7cutlass10bfloat16_tE19Flash_kernel_traitsILi128ELi64ELi64ELi4ES3_EELb0ELb1ELb0ELb0ELb1ELb1ELb1ELb0EEEvNS_16Flash_fwd_paramsE --------------------------
	.section	.nv.info._ZN5flash16flash_fwd_kernelI23Flash_fwd_kernel_traitsILi128ELi64ELi64ELi4ELb0ELb0EN7cutlass10bfloat16_tE19Flash_kernel_traitsILi128ELi64ELi64ELi4ES3_EELb0ELb1ELb0ELb0ELb1ELb1ELb1ELb0EEEvNS_16Flash_fwd_paramsE,"",@"SHT_CUDA_INFO"
	.sectionflags	@""
	.align	4


	//----- nvinfo : EIATTR_CUDA_API_VERSION
	.align		4
        /*0000*/ 	.byte	0x04, 0x37
        /*0002*/ 	.short	(.L_332 - .L_331)
.L_331:
        /*0004*/ 	.word	0x00000082


	//----- nvinfo : EIATTR_KPARAM_INFO
	.align		4
.L_332:
        /*0008*/ 	.byte	0x04, 0x17
        /*000a*/ 	.short	(.L_334 - .L_333)
.L_333:
        /*000c*/ 	.word	0x00000000
        /*0010*/ 	.short	0x0000
        /*0012*/ 	.short	0x0000
        /*0014*/ 	.byte	0x00, 0xf0, 0x41, 0x07


	//----- nvinfo : EIATTR_SPARSE_MMA_MASK
	.align		4
.L_334:
        /*0018*/ 	.byte	0x03, 0x50
        /*001a*/ 	.short	0x0000


	//----- nvinfo : EIATTR_MAXREG_COUNT
	.align		4
        /*001c*/ 	.byte	0x03, 0x1b
        /*001e*/ 	.short	0x00ff


	//----- nvinfo : EIATTR_NUM_BARRIERS
	.align		4
        /*0020*/ 	.byte	0x02, 0x4c
        /*0022*/ 	.byte	0x01
	.zero		1


	//----- nvinfo : EIATTR_MERCURY_ISA_VERSION
	.align		4
        /*0024*/ 	.byte	0x03, 0x5f
        /*0026*/ 	.short	0x0101


	//----- nvinfo : EIATTR_COOP_GROUP_MASK_REGIDS
	.align		4
        /*0028*/ 	.byte	0x04, 0x29
        /*002a*/ 	.short	(.L_336 - .L_335)


	//   ....[0]....
.L_335:
        /*002c*/ 	.word	0xffffffff


	//   ....[1]....
        /*0030*/ 	.word	0xffffffff


	//   ....[2]....
        /*0034*/ 	.word	0xffffffff


	//   ....[3]....
        /*0038*/ 	.word	0xffffffff


	//   ....[4]....
        /*003c*/ 	.word	0xffffffff


	//   ....[5]....
        /*0040*/ 	.word	0xffffffff


	//   ....[6]....
        /*0044*/ 	.word	0xffffffff


	//   ....[7]....
        /*0048*/ 	.word	0xffffffff


	//   ....[8]....
        /*004c*/ 	.word	0xffffffff


	//   ....[9]....
        /*0050*/ 	.word	0xffffffff


	//   ....[10]....
        /*0054*/ 	.word	0xffffffff


	//   ....[11]....
        /*0058*/ 	.word	0xffffffff


	//----- nvinfo : EIATTR_COOP_GROUP_INSTR_OFFSETS
	.align		4
.L_336:
        /*005c*/ 	.byte	0x04, 0x28
        /*005e*/ 	.short	(.L_338 - .L_337)


	//   ....[0]....
.L_337:
        /*0060*/ 	.word	0x00002ac0


	//   ....[1]....
        /*0064*/ 	.word	0x00002b30


	//   ....[2]....
        /*0068*/ 	.word	0x00002bb0


	//   ....[3]....
        /*006c*/ 	.word	0x00002bf0


	//   ....[4]....
        /*0070*/ 	.word	0x00004a00


	//   ....[5]....
        /*0074*/ 	.word	0x00004a20


	//   ....[6]....
        /*0078*/ 	.word	0x00004ab0


	//   ....[7]....
        /*007c*/ 	.word	0x00004ac0


	//   ....[8]....
        /*0080*/ 	.word	0x00005cd0


	//   ....[9]....
        /*0084*/ 	.word	0x00005d00


	//   ....[10]....
        /*0088*/ 	.word	0x00005d80


	//   ....[11]....
        /*008c*/ 	.word	0x00005d90


	//----- nvinfo : EIATTR_VRC_CTA_INIT_COUNT
	.align		4
.L_338:
        /*0090*/ 	.byte	0x02, 0x4a
	.zero		1
	.zero		1


	//----- nvinfo : EIATTR_EXIT_INSTR_OFFSETS
	.align		4
        /*0094*/ 	.byte	0x04, 0x1c
        /*0096*/ 	.short	(.L_340 - .L_339)


	//   ....[0]....
.L_339:
        /*0098*/ 	.word	0x00000170


	//   ....[1]....
        /*009c*/ 	.word	0x000009a0


	//   ....[2]....
        /*00a0*/ 	.word	0x00000a30


	//   ....[3]....
        /*00a4*/ 	.word	0x00006e80


	//----- nvinfo : EIATTR_CRS_STACK_SIZE
	.align		4
.L_340:
        /*00a8*/ 	.byte	0x04, 0x1e
        /*00aa*/ 	.short	(.L_342 - .L_341)
.L_341:
        /*00ac*/ 	.word	0x00000000


	//----- nvinfo : EIATTR_CBANK_PARAM_SIZE
	.align		4
.L_342:
        /*00b0*/ 	.byte	0x03, 0x19
        /*00b2*/ 	.short	0x01d0


	//----- nvinfo : EIATTR_PARAM_CBANK
	.align		4
        /*00b4*/ 	.byte	0x04, 0x0a
        /*00b6*/ 	.short	(.L_344 - .L_343)
	.align		4
.L_343:
        /*00b8*/ 	.word	index@(.nv.constant0._ZN5flash16flash_fwd_kernelI23Flash_fwd_kernel_traitsILi128ELi64ELi64ELi4ELb0ELb0EN7cutlass10bfloat16_tE19Flash_kernel_traitsILi128ELi64ELi64ELi4ES3_EELb0ELb1ELb0ELb0ELb1ELb1ELb1ELb0EEEvNS_16Flash_fwd_paramsE)
        /*00bc*/ 	.short	0x0380
        /*00be*/ 	.short	0x01d0


	//----- nvinfo : EIATTR_SW_WAR
	.align		4
.L_344:
        /*00c0*/ 	.byte	0x04, 0x36
        /*00c2*/ 	.short	(.L_346 - .L_345)
.L_345:
        /*00c4*/ 	.word	0x00000008
.L_346:


//--------------------- .nv.info._ZN5flash16flash_fwd_kernelI23Flash_fwd_kernel_traitsILi128ELi64ELi64ELi4ELb0ELb0EN7cutlass10bfloat16_tE19Flash_kernel_traitsILi128ELi64ELi64ELi4ES3_EELb0ELb1ELb0ELb0ELb0ELb1ELb0ELb0EEEvNS_16Flash_fwd_paramsE --------------------------
	.section	.nv.info._ZN5flash16flash_fwd_kernelI23Flash_fwd_kernel_traitsILi128ELi64ELi64ELi4ELb0ELb0EN7cutlass10bfloat16_tE19Flash_kernel_traitsILi128ELi64ELi64ELi4ES3_EELb0ELb1ELb0ELb0ELb0ELb1ELb0ELb0EEEvNS_16Flash_fwd_paramsE,"",@"SHT_CUDA_INFO"
	.sectionflags	@""
	.align	4


	//----- nvinfo : EIATTR_CUDA_API_VERSION
	.align		4
        /*0000*/ 	.byte	0x04, 0x37
        /*0002*/ 	.short	(.L_348 - .L_347)
.L_347:
        /*0004*/ 	.word	0x00000082


	//----- nvinfo : EIATTR_KPARAM_INFO
	.align		4
.L_348:
        /*0008*/ 	.byte	0x04, 0x17
        /*000a*/ 	.short	(.L_350 - .L_349)
.L_349:
        /*000c*/ 	.word	0x00000000
        /*0010*/ 	.short	0x0000
        /*0012*/ 	.short	0x0000
        /*0014*/ 	.byte	0x00, 0xf0, 0x41, 0x07


	//----- nvinfo : EIATTR_SPARSE_MMA_MASK
	.align		4
.L_350:
        /*0018*/ 	.byte	0x03, 0x50
        /*001a*/ 	.short	0x0000


	//----- nvinfo : EIATTR_MAXREG_COUNT
	.align		4
        /*001c*/ 	.byte	0x03, 0x1b
        /*001e*/ 	.short	0x00ff


	//----- nvinfo : EIATTR_NUM_BARRIERS
	.align		4
        /*0020*/ 	.byte	0x02, 0x4c
        /*0022*/ 	.byte	0x01
	.zero		1


	//----- nvinfo : EIATTR_MERCURY_ISA_VERSION
	.align		4
        /*0024*/ 	.byte	0x03, 0x5f
        /*0026*/ 	.short	0x0101


	//----- nvinfo : EIATTR_COOP_GROUP_MASK_REGIDS
	.align		4
        /*0028*/ 	.byte	0x04, 0x29
        /*002a*/ 	.short	(.L_352 - .L_351)


	//   ....[0]....
.L_351:
        /*002c*/ 	.word	0xffffffff


	//   ....[1]....
        /*0030*/ 	.word	0xffffffff


	//   ....[2]....
        /*0034*/ 	.word	0xffffffff


	//   ....[3]....
        /*0038*/ 	.word	0xffffffff


	//   ....[4]....
        /*003c*/ 	.word	0xffffffff


	//   ....[5]....
        /*0040*/ 	.word	0xffffffff


	//   ....[6]....
        /*0044*/ 	.word	0xffffffff


	//   ....[7]....
        /*0048*/ 	.word	0xffffffff


	//   ....[8]....
        /*004c*/ 	.word	0xffffffff


	//   ....[9]....
        /*0050*/ 	.word	0xffffffff


	//   ....[10]....
        /*0054*/ 	.word	0xffffffff


	//   ....[11]....
        /*0058*/ 	.word	0xffffffff


	//   ....[12]....
        /*005c*/ 	.word	0xffffffff


	//   ....[13]....
        /*0060*/ 	.word	0xffffffff


	//   ....[14]....
        /*0064*/ 	.word	0xffffffff


	//   ....[15]....
        /*0068*/ 	.word	0xffffffff


	//----- nvinfo : EIATTR_COOP_GROUP_INSTR_OFFSETS
	.align		4
.L_352:
        /*006c*/ 	.byte	0x04, 0x28
        /*006e*/ 	.short	(.L_354 - .L_353)


	//   ....[0]....
.L_353:
        /*0070*/ 	.word	0x00003120


	//   ....[1]....
        /*0074*/ 	.word	0x00003180


	//   ....[2]....
        /*0078*/ 	.word	0x00003220


	//   ....[3]....
        /*007c*/ 	.word	0x00003250


	//   ....[4]....
        /*0080*/ 	.word	0x00005090


	//   ....[5]....
        /*0084*/ 	.word	0x000050a0


	//   ....[6]....
        /*0088*/ 	.word	0x000050f0


	//   ....[7]....
        /*008c*/ 	.word	0x00005100


	//   ....[8]....
        /*0090*/ 	.word	0x00006ff0


	//   ....[9]....
        /*0094*/ 	.word	0x00007010


	//   ....[10]....
        /*0098*/ 	.word	0x00007060


	//   ....[11]....
        /*009c*/ 	.word	0x00007070


	//   ....[12]....
        /*00a0*/ 	.word	0x000082c0


	//   ....[13]....
        /*00a4*/ 	.word	0x000082f0


	//   ....[14]....
        /*00a8*/ 	.word	0x00008350


	//   ....[15]....
        /*00ac*/ 	.word	0x00008360


	//----- nvinfo : EIATTR_VRC_CTA_INIT_COUNT
	.align		4
.L_354:
        /*00b0*/ 	.byte	0x02, 0x4a
	.zero		1
	.zero		1


	//----- nvinfo : EIATTR_EXIT_INSTR_OFFSETS
	.align		4
        /*00b4*/ 	.byte	0x04, 0x1c
        /*00b6*/ 	.short	(.L_356 - .L_355)


	//   ....[0]....
.L_355:
        /*00b8*/ 	.word	0x00000330


	//   ....[1]....
        /*00bc*/ 	.word	0x00000eb0


	//   ....[2]....
        /*00c0*/ 	.word	0x00000f40


	//   ....[3]....
        /*00c4*/ 	.word	0x000096a0


	//   ....[4]....
        /*00c8*/ 	.word	0x00009790


	//----- nvinfo : EIATTR_CRS_STACK_SIZE
	.align		4
.L_356:
        /*00cc*/ 	.byte	0x04, 0x1e
        /*00ce*/ 	.short	(.L_358 - .L_357)
.L_357:
        /*00d0*/ 	.word	0x00000000


	//----- nvinfo : EIATTR_CBANK_PARAM_SIZE
	.align		4
.L_358:
        /*00d4*/ 	.byte	0x03, 0x19
        /*00d6*/ 	.short	0x01d0


	//----- nvinfo : EIATTR_PARAM_CBANK
	.align		4
        /*00d8*/ 	.byte	0x04, 0x0a
        /*00da*/ 	.short	(.L_360 - .L_359)
	.align		4
.L_359:
        /*00dc*/ 	.word	index@(.nv.constant0._ZN5flash16flash_fwd_kernelI23Flash_fwd_kernel_traitsILi128ELi64ELi64ELi4ELb0ELb0EN7cutlass10bfloat16_tE19Flash_kernel_traitsILi128ELi64ELi64ELi4ES3_EELb0ELb1ELb0ELb0ELb0ELb1ELb0ELb0EEEvNS_16Flash_fwd_paramsE)
        /*00e0*/ 	.short	0x0380
        /*00e2*/ 	.short	0x01d0


	//----- nvinfo : EIATTR_SW_WAR
	.align		4
.L_360:
        /*00e4*/ 	.byte	0x04, 0x36
        /*00e6*/ 	.short	(.L_362 - .L_361)
.L_361:
        /*00e8*/ 	.word	0x00000008
.L_362:


//--------------------- .nv.info._ZN5flash16flash_fwd_kernelI23Flash_fwd_kernel_traitsILi128ELi64ELi64ELi4ELb0ELb0EN7cutlass10bfloat16_tE19Flash_kernel_traitsILi128ELi64ELi64ELi4ES3_EELb0ELb1ELb0ELb0ELb0ELb1ELb1ELb0EEEvNS_16Flash_fwd_paramsE --------------------------
	.section	.nv.info._ZN5flash16flash_fwd_kernelI23Flash_fwd_kernel_traitsILi128ELi64ELi64ELi4ELb0ELb0EN7cutlass10bfloat16_tE19Flash_kernel_traitsILi128ELi64ELi64ELi4ES3_EELb0ELb1ELb0ELb0ELb0ELb1ELb1ELb0EEEvNS_16Flash_fwd_paramsE,"",@"SHT_CUDA_INFO"
	.sectionflags	@""
	.align	4


	//----- nvinfo : EIATTR_CUDA_API_VERSION
	.align		4
        /*0000*/ 	.byte	0x04, 0x37
        /*0002*/ 	.short	(.L_364 - .L_363)
.L_363:
        /*0004*/ 	.word	0x00000082


	//----- nvinfo : EIATTR_KPARAM_INFO
	.align		4
.L_364:
        /*0008*/ 	.byte	0x04, 0x17
        /*000a*/ 	.short	(.L_366 - .L_365)
.L_365:
        /*000c*/ 	.word	0x00000000
        /*0010*/ 	.short	0x0000
        /*0012*/ 	.short	0x0000
        /*0014*/ 	.byte	0x00, 0xf0, 0x41, 0x07


	//----- nvinfo : EIATTR_SPARSE_MMA_MASK
	.align		4
.L_366:
        /*0018*/ 	.byte	0x03, 0x50
        /*001a*/ 	.short	0x0000


	//----- nvinfo : EIATTR_MAXREG_COUNT
	.align		4
        /*001c*/ 	.byte	0x03, 0x1b
        /*001e*/ 	.short	0x00ff


	//----- nvinfo : EIATTR_NUM_BARRIERS
	.align		4
        /*0020*/ 	.byte	0x02, 0x4c
        /*0022*/ 	.byte	0x01
	.zero		1


	//----- nvinfo : EIATTR_MERCURY_ISA_VERSION
	.align		4
        /*0024*/ 	.byte	0x03, 0x5f
        /*0026*/ 	.short	0x0101


	//----- nvinfo : EIATTR_COOP_GROUP_MASK_REGIDS
	.align		4
        /*0028*/ 	.byte	0x04, 0x29
        /*002a*/ 	.short	(.L_368 - .L_367)


	//   ....[0]....
.L_367:
        /*002c*/ 	.word	0xffffffff


	//   ....[1]....
        /*0030*/ 	.word	0xffffffff


	//   ....[2]....
        /*0034*/ 	.word	0xffffffff


	//   ....[3]....
        /*0038*/ 	.word	0xffffffff


	//   ....[4]....
        /*003c*/ 	.word	0xffffffff


	//   ....[5]....
        /*0040*/ 	.word	0xffffffff


	//   ....[6]....
        /*0044*/ 	.word	0xffffffff


	//   ....[7]....
        /*0048*/ 	.word	0xffffffff


	//   ....[8]....
        /*004c*/ 	.word	0xffffffff


	//   ....[9]....
        /*0050*/ 	.word	0xffffffff


	//   ....[10]....
        /*0054*/ 	.word	0xffffffff


	//   ....[11]....
        /*0058*/ 	.word	0xffffffff


	//   ....[12]....
        /*005c*/ 	.word	0xffffffff


	//   ....[13]....
        /*0060*/ 	.word	0xffffffff


	//   ....[14]....
        /*0064*/ 	.word	0xffffffff


	//   ....[15]....
        /*0068*/ 	.word	0xffffffff


	//----- nvinfo : EIATTR_COOP_GROUP_INSTR_OFFSETS
	.align		4
.L_368:
        /*006c*/ 	.byte	0x04, 0x28
        /*006e*/ 	.short	(.L_370 - .L_369)


	//   ....[0]....
.L_369:
        /*0070*/ 	.word	0x00003520


	//   ....[1]....
        /*0074*/ 	.word	0x00003590


	//   ....[2]....
        /*0078*/ 	.word	0x00003620


	//   ....[3]....
        /*007c*/ 	.word	0x00003660


	//   ....[4]....
        /*0080*/ 	.word	0x00005840


	//   ....[5]....
        /*0084*/ 	.word	0x000058a0


	//   ....[6]....
        /*0088*/ 	.word	0x000058c0


	//   ....[7]....
        /*008c*/ 	.word	0x000058e0


	//   ....[8]....
        /*0090*/ 	.word	0x00007c20


	//   ....[9]....
        /*0094*/ 	.word	0x00007c40


	//   ....[10]....
        /*0098*/ 	.word	0x00007cd0


	//   ....[11]....
        /*009c*/ 	.word	0x00007ce0


	//   ....[12]....
        /*00a0*/ 	.word	0x00008ef0


	//   ....[13]....
        /*00a4*/ 	.word	0x00008f20


	//   ....[14]....
        /*00a8*/ 	.word	0x00008f80


	//   ....[15]....
        /*00ac*/ 	.word	0x00008f90


	//----- nvinfo : EIATTR_VRC_CTA_INIT_COUNT
	.align		4
.L_370:
        /*00b0*/ 	.byte	0x02, 0x4a
	.zero		1
	.zero		1


	//----- nvinfo : EIATTR_EXIT_INSTR_OFFSETS
	.align		4
        /*00b4*/ 	.byte	0x04, 0x1c
        /*00b6*/ 	.short	(.L_372 - .L_371)


	//   ....[0]....
.L_371:
        /*00b8*/ 	.word	0x00000330


	//   ....[1]....
        /*00bc*/ 	.word	0x00000eb0


	//   ....[2]....
        /*00c0*/ 	.word	0x00000f40


	//   ....[3]....
        /*00c4*/ 	.word	0x0000a2d0


	//   ....[4]....
        /*00c8*/ 	.word	0x0000a3c0


	//----- nvinfo : EIATTR_CRS_STACK_SIZE
	.align		4
.L_372:
        /*00cc*/ 	.byte	0x04, 0x1e
        /*00ce*/ 	.short	(.L_374 - .L_373)
.L_373:
        /*00d0*/ 	.word	0x00000000


	//----- nvinfo : EIATTR_CBANK_PARAM_SIZE
	.align		4
.L_374:
        /*00d4*/ 	.byte	0x03, 0x19
        /*00d6*/ 	.short	0x01d0


	//----- nvinfo : EIATTR_PARAM_CBANK
	.align		4
        /*00d8*/ 	.byte	0x04, 0x0a
        /*00da*/ 	.short	(.L_376 - .L_375)
	.align		4
.L_375:
        /*00dc*/ 	.word	index@(.nv.constant0._ZN5flash16flash_fwd_kernelI23Flash_fwd_kernel_traitsILi128ELi64ELi64ELi4ELb0ELb0EN7cutlass10bfloat16_tE19Flash_kernel_traitsILi128ELi64ELi64ELi4ES3_EELb0ELb1ELb0ELb0ELb0ELb1ELb1ELb0EEEvNS_16Flash_fwd_paramsE)
        /*00e0*/ 	.short	0x0380
        /*00e2*/ 	.short	0x01d0


	//----- nvinfo : EIATTR_SW_WAR
	.align		4
.L_376:
        /*00e4*/ 	.byte	0x04, 0x36
        /*00e6*/ 	.short	(.L_378 - .L_377)
.L_377:
        /*00e8*/ 	.word	0x00000008
.L_378:


//--------------------- .nv.info._ZN5flash16flash_fwd_kernelI23Flash_fwd_kernel_traitsILi128ELi64ELi64ELi4ELb0ELb0EN7cutlass10bfloat16_tE19Flash_kernel_traitsILi128ELi64ELi64ELi4ES3_EELb0ELb1ELb0ELb0ELb0ELb0ELb0ELb0EEEvNS_16Flash_fwd_paramsE --------------------------
	.section	.nv.info._ZN5flash16flash_fwd_kernelI23Flash_fwd_kernel_traitsILi128ELi64ELi64ELi4ELb0ELb0EN7cutlass10bfloat16_tE19Flash_kernel_traitsILi128ELi64ELi64ELi4ES3_EELb0ELb1ELb0ELb0ELb0ELb0ELb0ELb0EEEvNS_16Flash_fwd_paramsE,"",@"SHT_CUDA_INFO"
	.sectionflags	@""
	.align	4


	//----- nvinfo : EIATTR_CUDA_API_VERSION
	.align		4
        /*0000*/ 	.byte	0x04, 0x37
        /*0002*/ 	.short	(.L_380 - .L_379)
.L_379:
        /*0004*/ 	.word	0x00000082


	//----- nvinfo : EIATTR_KPARAM_INFO
	.align		4
.L_380:
        /*0008*/ 	.byte	0x04, 0x17
        /*000a*/ 	.short	(.L_382 - .L_381)
.L_381:
        /*000c*/ 	.word	0x00000000
        /*0010*/ 	.short	0x0000
        /*0012*/ 	.short	0x0000
        /*0014*/ 	.byte	0x00, 0xf0, 0x41, 0x07


	//----- nvinfo : EIATTR_SPARSE_MMA_MASK
	.align		4
.L_382:
        /*0018*/ 	.byte	0x03, 0x50
        /*001a*/ 	.short	0x0000


	//----- nvinfo : EIATTR_MAXREG_COUNT
	.align		4
        /*001c*/ 	.byte	0x03, 0x1b
        /*001e*/ 	.short	0x00ff


	//----- nvinfo : EIATTR_NUM_BARRIERS
	.align		4
        /*0020*/ 	.byte	0x02, 0x4c
        /*0022*/ 	.byte	0x01
	.zero		1


	//----- nvinfo : EIATTR_MERCURY_ISA_VERSION
	.align		4
        /*0024*/ 	.byte	0x03, 0x5f
        /*0026*/ 	.short	0x0101


	//----- nvinfo : EIATTR_COOP_GROUP_MASK_REGIDS
	.align		4
        /*0028*/ 	.byte	0x04, 0x29
        /*002a*/ 	.short	(.L_384 - .L_383)


	//   ....[0]....
.L_383:
        /*002c*/ 	.word	0xffffffff


	//   ....[1]....
        /*0030*/ 	.word	0xffffffff


	//   ....[2]....
        /*0034*/ 	.word	0xffffffff


	//   ....[3]....
        /*0038*/ 	.word	0xffffffff


	//   ....[4]....
        /*003c*/ 	.word	0xffffffff


	//   ....[5]....
        /*0040*/ 	.word	0xffffffff


	//   ....[6]....
        /*0044*/ 	.word	0xffffffff


	//   ....[7]....
        /*0048*/ 	.word	0xffffffff


	//   ....[8]....
        /*004c*/ 	.word	0xffffffff


	//   ....[9]....
        /*0050*/ 	.word	0xffffffff


	//   ....[10]....
        /*0054*/ 	.word	0xffffffff


	//   ....[11]....
        /*0058*/ 	.word	0xffffffff


	//   ....[12]....
        /*005c*/ 	.word	0xffffffff


	//   ....[13]....
        /*0060*/ 	.word	0xffffffff


	//   ....[14]....
        /*0064*/ 	.word	0xffffffff


	//   ....[15]....
        /*0068*/ 	.word	0xffffffff


	//----- nvinfo : EIATTR_COOP_GROUP_INSTR_OFFSETS
	.align		4
.L_384:
        /*006c*/ 	.byte	0x04, 0x28
        /*006e*/ 	.short	(.L_386 - .L_385)


	//   ....[0]....
.L_385:
        /*0070*/ 	.word	0x00003d80


	//   ....[1]....
        /*0074*/ 	.word	0x00003df0


	//   ....[2]....
        /*0078*/ 	.word	0x00003e20


	//   ....[3]....
        /*007c*/ 	.word	0x00003e90


	//   ....[4]....
        /*0080*/ 	.word	0x00006110


	//   ....[5]....
        /*0084*/ 	.word	0x00006120


	//   ....[6]....
        /*0088*/ 	.word	0x00006170


	//   ....[7]....
        /*008c*/ 	.word	0x00006180


	//   ....[8]....
        /*0090*/ 	.word	0x000083d0


	//   ....[9]....
        /*0094*/ 	.word	0x000083e0


	//   ....[10]....
        /*0098*/ 	.word	0x00008430


	//   ....[11]....
        /*009c*/ 	.word	0x00008440


	//   ....[12]....
        /*00a0*/ 	.word	0x00009670


	//   ....[13]....
        /*00a4*/ 	.word	0x000096a0


	//   ....[14]....
        /*00a8*/ 	.word	0x00009700


	//   ....[15]....
        /*00ac*/ 	.word	0x00009710


	//----- nvinfo : EIATTR_VRC_CTA_INIT_COUNT
	.align		4
.L_386:
        /*00b0*/ 	.byte	0x02, 0x4a
	.zero		1
	.zero		1


	//----- nvinfo : EIATTR_EXIT_INSTR_OFFSETS
	.align		4
        /*00b4*/ 	.byte	0x04, 0x1c
        /*00b6*/ 	.short	(.L_388 - .L_387)


	//   ....[0]....
.L_387:
        /*00b8*/ 	.word	0x00000330


	//   ....[1]....
        /*00bc*/ 	.word	0x00000f80


	//   ....[2]....
        /*00c0*/ 	.word	0x00001010


	//   ....[3]....
        /*00c4*/ 	.word	0x0000aad0


	//   ....[4]....
        /*00c8*/ 	.word	0x0000abf0


	//   ....[5]....
        /*00cc*/ 	.word	0x0000ac10


	//----- nvinfo : EIATTR_CRS_STACK_SIZE
	.align		4
.L_388:
        /*00d0*/ 	.byte	0x04, 0x1e
        /*00d2*/ 	.short	(.L_390 - .L_389)
.L_389:
        /*00d4*/ 	.word	0x00000000


	//----- nvinfo : EIATTR_CBANK_PARAM_SIZE
	.align		4
.L_390:
        /*00d8*/ 	.byte	0x03, 0x19
        /*00da*/ 	.short	0x01d0


	//----- nvinfo : EIATTR_PARAM_CBANK
	.align		4
        /*00dc*/ 	.byte	0x04, 0x0a
        /*00de*/ 	.short	(.L_392 - .L_391)
	.align		4
.L_391:
        /*00e0*/ 	.word	index@(.nv.constant0._ZN5flash16flash_fwd_kernelI23Flash_fwd_kernel_traitsILi128ELi64ELi64ELi4ELb0ELb0EN7cutlass10bfloat16_tE19Flash_kernel_traitsILi128ELi64ELi64ELi4ES3_EELb0ELb1ELb0ELb0ELb0ELb0ELb0ELb0EEEvNS_16Flash_fwd_paramsE)
        /*00e4*/ 	.short	0x0380
        /*00e6*/ 	.short	0x01d0


	//----- nvinfo : EIATTR_SW_WAR
	.align		4
.L_392:
        /*00e8*/ 	.byte	0x04, 0x36
        /*00ea*/ 	.short	(.L_394 - .L_393)
.L_393:
        /*00ec*/ 	.word	0x00000008
.L_394:


//--------------------- .nv.info._ZN5flash16flash_fwd_kernelI23Flash_fwd_kernel_traitsILi128ELi64ELi64ELi4ELb0ELb0EN7cutlass10bfloat16_tE19Flash_kernel_traitsILi128ELi64ELi64ELi4ES3_EELb0ELb1ELb0ELb0ELb0ELb0ELb1ELb0EEEvNS_16Flash_fwd_paramsE --------------------------
	.section	.nv.info._ZN5flash16flash_fwd_kernelI23Flash_fwd_kernel_traitsILi128ELi64ELi64ELi4ELb0ELb0EN7cutlass10bfloat16_tE19Flash_kernel_traitsILi128ELi64ELi64ELi4ES3_EELb0ELb1ELb0ELb0ELb0ELb0ELb1ELb0EEEvNS_16Flash_fwd_paramsE,"",@"SHT_CUDA_INFO"
	.sectionflags	@""
	.align	4


	//----- nvinfo : EIATTR_CUDA_API_VERSION
	.align		4
        /*0000*/ 	.byte	0x04, 0x37
        /*0002*/ 	.short	(.L_396 - .L_395)
.L_395:
        /*0004*/ 	.word	0x00000082


	//----- nvinfo : EIATTR_KPARAM_INFO
	.align		4
.L_396:
        /*0008*/ 	.byte	0x04, 0x17
        /*000a*/ 	.short	(.L_398 - .L_397)
.L_397:
        /*000c*/ 	.word	0x00000000
        /*0010*/ 	.short	0x0000
        /*0012*/ 	.short	0x0000
        /*0014*/ 	.byte	0x00, 0xf0, 0x41, 0x07


	//----- nvinfo : EIATTR_SPARSE_MMA_MASK
	.align		4
.L_398:
        /*0018*/ 	.byte	0x03, 0x50
        /*001a*/ 	.short	0x0000


	//----- nvinfo : EIATTR_MAXREG_COUNT
	.align		4
        /*001c*/ 	.byte	0x03, 0x1b
        /*001e*/ 	.short	0x00ff


	//----- nvinfo : EIATTR_NUM_BARRIERS
	.align		4
        /*0020*/ 	.byte	0x02, 0x4c
        /*0022*/ 	.byte	0x01
	.zero		1


	//----- nvinfo : EIATTR_MERCURY_ISA_VERSION
	.align		4
        /*0024*/ 	.byte	0x03, 0x5f
        /*0026*/ 	.short	0x0101


	//----- nvinfo : EIATTR_COOP_GROUP_MASK_REGIDS
	.align		4
        /*0028*/ 	.byte	0x04, 0x29
        /*002a*/ 	.short	(.L_400 - .L_399)


	//   ....[0]....
.L_399:
        /*002c*/ 	.word	0xffffffff


	//   ....[1]....
        /*0030*/ 	.word	0xffffffff


	//   ....[2]....
        /*0034*/ 	.word	0xffffffff


	//   ....[3]....
        /*0038*/ 	.word	0xffffffff


	//   ....[4]....
        /*003c*/ 	.word	0xffffffff


	//   ....[5]....
        /*0040*/ 	.word	0xffffffff


	//   ....[6]....
        /*0044*/ 	.word	0xffffffff


	//   ....[7]....
        /*0048*/ 	.word	0xffffffff


	//   ....[8]....
        /*004c*/ 	.word	0xffffffff


	//   ....[9]....
        /*0050*/ 	.word	0xffffffff


	//   ....[10]....
        /*0054*/ 	.word	0xffffffff


	//   ....[11]....
        /*0058*/ 	.word	0xffffffff


	//   ....[12]....
        /*005c*/ 	.word	0xffffffff


	//   ....[13]....
        /*0060*/ 	.word	0xffffffff


	//   ....[14]....
        /*0064*/ 	.word	0xffffffff


	//   ....[15]....
        /*0068*/ 	.word	0xffffffff


	//----- nvinfo : EIATTR_COOP_GROUP_INSTR_OFFSETS
	.align		4
.L_400:
        /*006c*/ 	.byte	0x04, 0x28
        /*006e*/ 	.short	(.L_402 - .L_401)


	//   ....[0]....
.L_401:
        /*0070*/ 	.word	0x000041e0


	//   ....[1]....
        /*0074*/ 	.word	0x00004200


	//   ....[2]....
        /*0078*/ 	.word	0x00004230


	//   ....[3]....
        /*007c*/ 	.word	0x00004270


	//   ....[4]....
        /*0080*/ 	.word	0x000068e0


	//   ....[5]....
        /*0084*/ 	.word	0x00006930


	//   ....[6]....
        /*0088*/ 	.word	0x00006950


	//   ....[7]....
        /*008c*/ 	.word	0x00006970


	//   ....[8]....
        /*0090*/ 	.word	0x00008ff0


	//   ....[9]....
        /*0094*/ 	.word	0x00009000


	//   ....[10]....
        /*0098*/ 	.word	0x00009090


	//   ....[11]....
        /*009c*/ 	.word	0x000090a0


	//   ....[12]....
        /*00a0*/ 	.word	0x0000a290


	//   ....[13]....
        /*00a4*/ 	.word	0x0000a2c0


	//   ....[14]....
        /*00a8*/ 	.word	0x0000a320


	//   ....[15]....
        /*00ac*/ 	.word	0x0000a330


	//----- nvinfo : EIATTR_VRC_CTA_INIT_COUNT
	.align		4
.L_402:
        /*00b0*/ 	.byte	0x02, 0x4a
	.zero		1
	.zero		1


	//----- nvinfo : EIATTR_EXIT_INSTR_OFFSETS
	.align		4
        /*00b4*/ 	.byte	0x04, 0x1c
        /*00b6*/ 	.short	(.L_404 - .L_403)


	//   ....[0]....
.L_403:
        /*00b8*/ 	.word	0x00000330


	//   ....[1]....
        /*00bc*/ 	.word	0x00000f80


	//   ....[2]....
        /*00c0*/ 	.word	0x00001010


	//   ....[3]....
        /*00c4*/ 	.word	0x0000b6f0


	//   ....[4]....
        /*00c8*/ 	.word	0x0000b810


	//   ....[5]....
        /*00cc*/ 	.word	0x0000b830


	//----- nvinfo : EIATTR_CRS_STACK_SIZE
	.align		4
.L_404:
        /*00d0*/ 	.byte	0x04, 0x1e
        /*00d2*/ 	.short	(.L_406 - .L_405)
.L_405:
        /*00d4*/ 	.word	0x00000000


	//----- nvinfo : EIATTR_CBANK_PARAM_SIZE
	.align		4
.L_406:
        /*00d8*/ 	.byte	0x03, 0x19
        /*00da*/ 	.short	0x01d0


	//----- nvinfo : EIATTR_PARAM_CBANK
	.align		4
        /*00dc*/ 	.byte	0x04, 0x0a
        /*00de*/ 	.short	(.L_408 - .L_407)
	.align		4
.L_407:
        /*00e0*/ 	.word	index@(.nv.constant0._ZN5flash16flash_fwd_kernelI23Flash_fwd_kernel_traitsILi128ELi64ELi64ELi4ELb0ELb0EN7cutlass10bfloat16_tE19Flash_kernel_traitsILi128ELi64ELi64ELi4ES3_EELb0ELb1ELb0ELb0ELb0ELb0ELb1ELb0EEEvNS_16Flash_fwd_paramsE)
        /*00e4*/ 	.short	0x0380
        /*00e6*/ 	.short	0x01d0


	//----- nvinfo : EIATTR_SW_WAR
	.align		4
.L_408:
        /*00e8*/ 	.byte	0x04, 0x36
        /*00ea*/ 	.short	(.L_410 - .L_409)
.L_409:
        /*00ec*/ 	.word	0x00000008
.L_410:


//--------------------- .nv.info._ZN5flash16flash_fwd_kernelI23Flash_fwd_kernel_traitsILi128ELi64ELi64ELi4ELb0ELb0EN7cutlass10bfloat16_tE19Flash_kernel_traitsILi128ELi64ELi64ELi4ES3_EELb0ELb1ELb0ELb1ELb0ELb0ELb0ELb0EEEvNS_16Flash_fwd_paramsE --------------------------
	.section	.nv.info._ZN5flash16flash_fwd_kernelI23Flash_fwd_kernel_traitsILi128ELi64ELi64ELi4ELb0ELb0EN7cutlass10bfloat16_tE19Flash_kernel_traitsILi128ELi64ELi64ELi4ES3_EELb0ELb1ELb0ELb1ELb0ELb0ELb0ELb0EEEvNS_16Flash_fwd_paramsE,"",@"SHT_CUDA_INFO"
	.sectionflags	@""
	.align	4


	//----- nvinfo : EIATTR_CUDA_API_VERSION
	.align		4
        /*0000*/ 	.byte	0x04, 0x37
        /*0002*/ 	.short	(.L_412 - .L_411)
.L_411:
        /*0004*/ 	.word	0x00000082


	//----- nvinfo : EIATTR_KPARAM_INFO
	.align		4
.L_412:
        /*0008*/ 	.byte	0x04, 0x17
        /*000a*/ 	.short	(.L_414 - .L_413)
.L_413:
        /*000c*/ 	.word	0x00000000
        /*0010*/ 	.short	0x0000
        /*0012*/ 	.short	0x0000
        /*0014*/ 	.byte	0x00, 0xf0, 0x41, 0x07


	//----- nvinfo : EIATTR_SPARSE_MMA_MASK
	.align		4
.L_414:
        /*0018*/ 	.byte	0x03, 0x50
        /*001a*/ 	.short	0x0000


	//----- nvinfo : EIATTR_MAXREG_COUNT
	.align		4
        /*001c*/ 	.byte	0x03, 0x1b
        /*001e*/ 	.short	0x00ff


	//----- nvinfo : EIATTR_NUM_BARRIERS
	.align		4
        /*0020*/ 	.byte	0x02, 0x4c
        /*0022*/ 	.byte	0x01
	.zero		1


	//----- nvinfo : EIATTR_MERCURY_ISA_VERSION
	.align		4
        /*0024*/ 	.byte	0x03, 0x5f
        /*0026*/ 	.short	0x0101


	//----- nvinfo : EIATTR_COOP_GROUP_MASK_REGIDS
	.align		4
        /*0028*/ 	.byte	0x04, 0x29
        /*002a*/ 	.short	(.L_416 - .L_415)


	//   ....[0]....
.L_415:
        /*002c*/ 	.word	0xffffffff


	//   ....[1]....
        /*0030*/ 	.word	0xffffffff


	//   ....[2]....
        /*0034*/ 	.word	0xffffffff


	//   ....[3]....
        /*0038*/ 	.word	0xffffffff


	//   ....[4]....
        /*003c*/ 	.word	0xffffffff


	//   ....[5]....
        /*0040*/ 	.word	0xffffffff


	//   ....[6]....
        /*0044*/ 	.word	0xffffffff


	//   ....[7]....
        /*0048*/ 	.word	0xffffffff


	//   ....[8]....
        /*004c*/ 	.word	0xffffffff


	//   ....[9]....
        /*0050*/ 	.word	0xffffffff


	//   ....[10]....
        /*0054*/ 	.word	0xffffffff


	//   ....[11]....
        /*0058*/ 	.word	0xffffffff


	//   ....[12]....
        /*005c*/ 	.word	0xffffffff


	//   ....[13]....
        /*0060*/ 	.word	0xffffffff


	//   ....[14]....
        /*0064*/ 	.word	0xffffffff


	//   ....[15]....
        /*0068*/ 	.word	0xffffffff


	//----- nvinfo : EIATTR_COOP_GROUP_INSTR_OFFSETS
	.align		4
.L_416:
        /*006c*/ 	.byte	0x04, 0x28
        /*006e*/ 	.short	(.L_418 - .L_417)


	//   ....[0]....
.L_417:
        /*0070*/ 	.word	0x00004210


	//   ....[1]....
        /*0074*/ 	.word	0x00004250


	//   ....[2]....
        /*0078*/ 	.word	0x000042e0


	//   ....[3]....
        /*007c*/ 	.word	0x00004310


	//   ....[4]....
        /*0080*/ 	.word	0x00006820


	//   ....[5]....
        /*0084*/ 	.word	0x00006850


	//   ....[6]....
        /*0088*/ 	.word	0x00006890


	//   ....[7]....
        /*008c*/ 	.word	0x000068b0


	//   ....[8]....
        /*0090*/ 	.word	0x00008ef0


	//   ....[9]....
        /*0094*/ 	.word	0x00008f00


	//   ....[10]....
        /*0098*/ 	.word	0x00008f60


	//   ....[11]....
        /*009c*/ 	.word	0x00008f70


	//   ....[12]....
        /*00a0*/ 	.word	0x0000a190


	//   ....[13]....
        /*00a4*/ 	.word	0x0000a1c0


	//   ....[14]....
        /*00a8*/ 	.word	0x0000a230


	//   ....[15]....
        /*00ac*/ 	.word	0x0000a240


	//----- nvinfo : EIATTR_VRC_CTA_INIT_COUNT
	.align		4
.L_418:
        /*00b0*/ 	.byte	0x02, 0x4a
	.zero		1
	.zero		1


	//----- nvinfo : EIATTR_EXIT_INSTR_OFFSETS
	.align		4
        /*00b4*/ 	.byte	0x04, 0x1c
        /*00b6*/ 	.short	(.L_420 - .L_419)


	//   ....[0]....
.L_419:
        /*00b8*/ 	.word	0x00000330


	//   ....[1]....
        /*00bc*/ 	.word	0x00000f90


	//   ....[2]....
        /*00c0*/ 	.word	0x00001020


	//   ....[3]....
        /*00c4*/ 	.word	0x0000b5f0


	//   ....[4]....
        /*00c8*/ 	.word	0x0000b710


	//   ....[5]....
        /*00cc*/ 	.word	0x0000b730


	//----- nvinfo : EIATTR_CRS_STACK_SIZE
	.align		4
.L_420:
        /*00d0*/ 	.byte	0x04, 0x1e
        /*00d2*/ 	.short	(.L_422 - .L_421)
.L_421:
        /*00d4*/ 	.word	0x00000000


	//----- nvinfo : EIATTR_CBANK_PARAM_SIZE
	.align		4
.L_422:
        /*00d8*/ 	.byte	0x03, 0x19
        /*00da*/ 	.short	0x01d0


	//----- nvinfo : EIATTR_PARAM_CBANK
	.align		4
        /*00dc*/ 	.byte	0x04, 0x0a
        /*00de*/ 	.short	(.L_424 - .L_423)
	.align		4
.L_423:
        /*00e0*/ 	.word	index@(.nv.constant0._ZN5flash16flash_fwd_kernelI23Flash_fwd_kernel_traitsILi128ELi64ELi64ELi4ELb0ELb0EN7cutlass10bfloat16_tE19Flash_kernel_traitsILi128ELi64ELi64ELi4ES3_EELb0ELb1ELb0ELb1ELb0ELb0ELb0ELb0EEEvNS_16Flash_fwd_paramsE)
        /*00e4*/ 	.short	0x0380
        /*00e6*/ 	.short	0x01d0


	//----- nvinfo : EIATTR_SW_WAR
	.align		4
.L_424:
        /*00e8*/ 	.byte	0x04, 0x36
        /*00ea*/ 	.short	(.L_426 - .L_425)
.L_425:
        /*00ec*/ 	.word	0x00000008
.L_426:


//--------------------- .nv.info._ZN5flash16flash_fwd_kernelI23Flash_fwd_kernel_traitsILi128ELi64ELi64ELi4ELb0ELb0EN7cutlass10bfloat16_tE19Flash_kernel_traitsILi128ELi64ELi64ELi4ES3_EELb0ELb1ELb0ELb1ELb0ELb0ELb1ELb0EEEvNS_16Flash_fwd_paramsE --------------------------
	.section	.nv.info._ZN5flash16flash_fwd_kernelI23Flash_fwd_kernel_traitsILi128ELi64ELi64ELi4ELb0ELb0EN7cutlass10bfloat16_tE19Flash_kernel_traitsILi128ELi64ELi64ELi4ES3_EELb0ELb1ELb0ELb1ELb0ELb0ELb1ELb0EEEvNS_16Flash_fwd_paramsE,"",@"SHT_CUDA_INFO"
	.sectionflags	@""
	.align	4


	//----- nvinfo : EIATTR_CUDA_API_VERSION
	.align		4
        /*0000*/ 	.byte	0x04, 0x37
        /*0002*/ 	.short	(.L_428 - .L_427)
.L_427:
        /*0004*/ 	.word	0x00000082


	//----- nvinfo : EIATTR_KPARAM_INFO
	.align		4
.L_428:
        /*0008*/ 	.byte	0x04, 0x17
        /*000a*/ 	.short	(.L_430 - .L_429)
.L_429:
        /*000c*/ 	.word	0x00000000
        /*0010*/ 	.short	0x0000
        /*0012*/ 	.short	0x0000
        /*0014*/ 	.byte	0x00, 0xf0, 0x41, 0x07


	//----- nvinfo : EIATTR_SPARSE_MMA_MASK
	.align		4
.L_430:
        /*0018*/ 	.byte	0x03, 0x50
        /*001a*/ 	.short	0x0000


	//----- nvinfo : EIATTR_MAXREG_COUNT
	.align		4
        /*001c*/ 	.byte	0x03, 0x1b
        /*001e*/ 	.short	0x00ff


	//----- nvinfo : EIATTR_NUM_BARRIERS
	.align		4
        /*0020*/ 	.byte	0x02, 0x4c
        /*0022*/ 	.byte	0x01
	.zero		1


	//----- nvinfo : EIATTR_MERCURY_ISA_VERSION
	.align		4
        /*0024*/ 	.byte	0x03, 0x5f
        /*0026*/ 	.short	0x0101


	//----- nvinfo : EIATTR_COOP_GROUP_MASK_REGIDS
	.align		4
        /*0028*/ 	.byte	0x04, 0x29
        /*002a*/ 	.short	(.L_432 - .L_431)


	//   ....[0]....
.L_431:
        /*002c*/ 	.word	0xffffffff


	//   ....[1]....
        /*0030*/ 	.word	0xffffffff


	//   ....[2]....
        /*0034*/ 	.word	0xffffffff


	//   ....[3]....
        /*0038*/ 	.word	0xffffffff


	//   ....[4]....
        /*003c*/ 	.word	0xffffffff


	//   ....[5]....
        /*0040*/ 	.word	0xffffffff


	//   ....[6]....
        /*0044*/ 	.word	0xffffffff


	//   ....[7]....
        /*0048*/ 	.word	0xffffffff


	//   ....[8]....
        /*004c*/ 	.word	0xffffffff


	//   ....[9]....
        /*0050*/ 	.word	0xffffffff


	//   ....[10]....
        /*0054*/ 	.word	0xffffffff


	//   ....[11]....
        /*0058*/ 	.word	0xffffffff


	//   ....[12]....
        /*005c*/ 	.word	0xffffffff


	//   ....[13]....
        /*0060*/ 	.word	0xffffffff


	//   ....[14]....
        /*0064*/ 	.word	0xffffffff


	//   ....[15]....
        /*0068*/ 	.word	0xffffffff


	//----- nvinfo : EIATTR_COOP_GROUP_INSTR_OFFSETS
	.align		4
.L_432:
        /*006c*/ 	.byte	0x04, 0x28
        /*006e*/ 	.short	(.L_434 - .L_433)


	//   ....[0]....
.L_433:
        /*0070*/ 	.word	0x000045e0


	//   ....[1]....
        /*0074*/ 	.word	0x00004630


	//   ....[2]....
        /*0078*/ 	.word	0x000046d0


	//   ....[3]....
        /*007c*/ 	.word	0x00004700


	//   ....[4]....
        /*0080*/ 	.word	0x00006fe0


	//   ....[5]....
        /*0084*/ 	.word	0x00007040


	//   ....[6]....
        /*0088*/ 	.word	0x00007060


	//   ....[7]....
        /*008c*/ 	.word	0x00007090


	//   ....[8]....
        /*0090*/ 	.word	0x00009af0


	//   ....[9]....
        /*0094*/ 	.word	0x00009b00


	//   ....[10]....
        /*0098*/ 	.word	0x00009b70


	//   ....[11]....
        /*009c*/ 	.word	0x00009b80


	//   ....[12]....
        /*00a0*/ 	.word	0x0000ad90


	//   ....[13]....
        /*00a4*/ 	.word	0x0000adc0


	//   ....[14]....
        /*00a8*/ 	.word	0x0000ae30


	//   ....[15]....
        /*00ac*/ 	.word	0x0000ae40


	//----- nvinfo : EIATTR_VRC_CTA_INIT_COUNT
	.align		4
.L_434:
        /*00b0*/ 	.byte	0x02, 0x4a
	.zero		1
	.zero		1


	//----- nvinfo : EIATTR_EXIT_INSTR_OFFSETS
	.align		4
        /*00b4*/ 	.byte	0x04, 0x1c
        /*00b6*/ 	.short	(.L_436 - .L_435)


	//   ....[0]....
.L_435:
        /*00b8*/ 	.word	0x00000330


	//   ....[1]....
        /*00bc*/ 	.word	0x00000f90


	//   ....[2]....
        /*00c0*/ 	.word	0x00001020


	//   ....[3]....
        /*00c4*/ 	.word	0x0000c1f0


	//   ....[4]....
        /*00c8*/ 	.word	0x0000c310


	//   ....[5]....
        /*00cc*/ 	.word	0x0000c330


	//----- nvinfo : EIATTR_CRS_STACK_SIZE
	.align		4
.L_436:
        /*00d0*/ 	.byte	0x04, 0x1e
        /*00d2*/ 	.short	(.L_438 - .L_437)
.L_437:
        /*00d4*/ 	.word	0x00000000


	//----- nvinfo : EIATTR_CBANK_PARAM_SIZE
	.align		4
.L_438:
        /*00d8*/ 	.byte	0x03, 0x19
        /*00da*/ 	.short	0x01d0


	//----- nvinfo : EIATTR_PARAM_CBANK
	.align		4
        /*00dc*/ 	.byte	0x04, 0x0a
        /*00de*/ 	.short	(.L_440 - .L_439)
	.align		4
.L_439:
        /*00e0*/ 	.word	index@(.nv.constant0._ZN5flash16flash_fwd_kernelI23Flash_fwd_kernel_traitsILi128ELi64ELi64ELi4ELb0ELb0EN7cutlass10bfloat16_tE19Flash_kernel_traitsILi128ELi64ELi64ELi4ES3_EELb0ELb1ELb0ELb1ELb0ELb0ELb1ELb0EEEvNS_16Flash_fwd_paramsE)
        /*00e4*/ 	.short	0x0380
        /*00e6*/ 	.short	0x01d0


	//----- nvinfo : EIATTR_SW_WAR
	.align		4
.L_440:
        /*00e8*/ 	.byte	0x04, 0x36
        /*00ea*/ 	.short	(.L_442 - .L_441)
.L_441:
        /*00ec*/ 	.word	0x00000008
.L_442:


//--------------------- .nv.info._ZN5flash16flash_fwd_kernelI23Flash_fwd_kernel_traitsILi128ELi128ELi32ELi4ELb0ELb0EN7cutlass10bfloat16_tE19Flash_kernel_traitsILi128ELi128ELi32ELi4ES3_EELb1ELb1ELb0ELb0ELb0ELb0ELb0ELb0EEEvNS_16Flash_fwd_paramsE --------------------------
	.section	.nv.info._ZN5flash16flash_fwd_kernelI23Flash_fwd_kernel_traitsILi128ELi128ELi32ELi4ELb0ELb0EN7cutlass10bfloat16_tE19Flash_kernel_traitsILi128ELi128ELi32ELi4ES3_EELb1ELb1ELb0ELb0ELb0ELb0ELb0ELb0EEEvNS_16Flash_fwd_paramsE,"",@"SHT_CUDA_INFO"
	.sectionflags	@""
	.align	4


	//----- nvinfo : EIATTR_CUDA_API_VERSION
	.align		4
        /*0000*/ 	.byte	0x04, 0x37
        /*0002*/ 	.short	(.L_444 - .L_443)
.L_443:
        /*0004*/ 	.word	0x00000082


	//----- nvinfo : EIATTR_KPARAM_INFO
	.align		4
.L_444:
        /*0008*/ 	.byte	0x04, 0x17
        /*000a*/ 	.short	(.L_446 - .L_445)
.L_445:
        /*000c*/ 	.word	0x00000000
        /*0010*/ 	.short	0x0000
        /*0012*/ 	.short	0x0000
        /*0014*/ 	.byte	0x00, 0xf0, 0x41, 0x07


	//----- nvinfo : EIATTR_SPARSE_MMA_MASK
	.align		4
.L_446:
        /*0018*/ 	.byte	0x03, 0x50
        /*001a*/ 	.short	0x0000


	//----- nvinfo : EIATTR_MAXREG_COUNT
	.align		4
        /*001c*/ 	.byte	0x03, 0x1b
        /*001e*/ 	.short	0x00ff


	//----- nvinfo : EIATTR_NUM_BARRIERS
	.align		4
        /*0020*/ 	.byte	0x02, 0x4c
        /*0022*/ 	.byte	0x01
	.zero		1


	//----- nvinfo : EIATTR_ANNOTATIONS
	.align		4
        /*0024*/ 	.byte	0x04, 0x55
        /*0026*/ 	.short	(.L_448 - .L_447)


	//   ....[0]....
.L_447:
        /*0028*/ 	.word	0x00000001
        /*002c*/ 	.byte	0x20, 0x78, 0x00, 0x00, 0x01, 0x00, 0x00, 0x00, 0xe0, 0x8c, 0x00, 0x00, 0x01, 0x00, 0x00, 0x00
        /*003c*/ 	.byte	0x30, 0xa8, 0x00, 0x00, 0x01, 0x00, 0x00, 0x00, 0x70, 0xa8, 0x00, 0x00, 0x01, 0x00, 0x00, 0x00
        /*004c*/ 	.byte	0xd0, 0xbd, 0x00, 0x00, 0x01, 0x00, 0x00, 0x00, 0x90, 0xbe, 0x00, 0x00, 0x01, 0x00, 0x00, 0x00
        /*005c*/ 	.byte	0xa0, 0xdc, 0x00, 0x00, 0x01, 0x00, 0x00, 0x00, 0xc0, 0xf2, 0x00, 0x00


	//----- nvinfo : EIATTR_MERCURY_ISA_VERSION
	.align		4
.L_448:
        /*0068*/ 	.byte	0x03, 0x5f
        /*006a*/ 	.short	0x0101


	//----- nvinfo : EIATTR_COOP_GROUP_MASK_REGIDS
	.align		4
        /*006c*/ 	.byte	0x04, 0x29
        /*006e*/ 	.short	(.L_450 - .L_449)


	//   ....[0]....
.L_449:
        /*0070*/ 	.word	0xffffffff


	//   ....[1]....
        /*0074*/ 	.word	0xffffffff


	//   ....[2]....
        /*0078*/ 	.word	0xffffffff


	//   ....[3]....
        /*007c*/ 	.word	0xffffffff


	//   ....[4]....
        /*0080*/ 	.word	0xffffffff


	//   ....[5]....
        /*0084*/ 	.word	0xffffffff


	//   ....[6]....
        /*0088*/ 	.word	0xffffffff


	//   ....[7]....
        /*008c*/ 	.word	0xffffffff


	//   ....[8]....
        /*0090*/ 	.word	0xffffffff


	//   ....[9]....
        /*0094*/ 	.word	0xffffffff


	//   ....[10]....
        /*0098*/ 	.word	0xffffffff


	//   ....[11]....
        /*009c*/ 	.word	0xffffffff


	//   ....[12]....
        /*00a0*/ 	.word	0xffffffff


	//   ....[13]....
        /*00a4*/ 	.word	0xffffffff


	//   ....[14]....
        /*00a8*/ 	.word	0xffffffff


	//   ....[15]....
        /*00ac*/ 	.word	0xffffffff


	//   ....[16]....
        /*00b0*/ 	.word	0xffffffff


	//   ....[17]....
        /*00b4*/ 	.word	0xffffffff


	//   ....[18]....
        /*00b8*/ 	.word	0xffffffff


	//   ....[19]....
        /*00bc*/ 	.word	0xffffffff


	//   ....[20]....
        /*00c0*/ 	.word	0xffffffff


	//   ....[21]....
        /*00c4*/ 	.word	0xffffffff


	//   ....[22]....
        /*00c8*/ 	.word	0xffffffff


	//   ....[23]....
        /*00cc*/ 	.word	0xffffffff


	//   ....[24]....
        /*00d0*/ 	.word	0xffffffff


	//   ....[25]....
        /*00d4*/ 	.word	0xffffffff


	//   ....[26]....
        /*00d8*/ 	.word	0xffffffff


	//   ....[27]....
        /*00dc*/ 	.word	0xffffffff


	//   ....[28]....
        /*00e0*/ 	.word	0xffffffff


	//   ....[29]....
        /*00e4*/ 	.word	0xffffffff


	//   ....[30]....
        /*00e8*/ 	.word	0xffffffff


	//   ....[31]....
        /*00ec*/ 	.word	0xffffffff


	//   ....[32]....
        /*00f0*/ 	.word	0xffffffff


	//   ....[33]....
        /*00f4*/ 	.word	0xffffffff


	//   ....[34]....
        /*00f8*/ 	.word	0xffffffff


	//   ....[35]....
        /*00fc*/ 	.word	0xffffffff


	//   ....[36]....
        /*0100*/ 	.word	0xffffffff


	//   ....[37]....
        /*0104*/ 	.word	0xffffffff


	//   ....[38]....
        /*0108*/ 	.word	0xffffffff


	//   ....[39]....
        /*010c*/ 	.word	0xffffffff


	//   ....[40]....
        /*0110*/ 	.word	0xffffffff


	//   ....[41]....
        /*0114*/ 	.word	0xffffffff


	//   ....[42]....
        /*0118*/ 	.word	0xffffffff


	//   ....[43]....
        /*011c*/ 	.word	0xffffffff


	//   ....[44]....
        /*0120*/ 	.word	0xffffffff


	//   ....[45]....
        /*0124*/ 	.word	0xffffffff


	//   ....[46]....
        /*0128*/ 	.word	0xffffffff


	//   ....[47]....
        /*012c*/ 	.word	0xffffffff


	//   ....[48]....
        /*0130*/ 	.word	0xffffffff


	//   ....[49]....
        /*0134*/ 	.word	0xffffffff


	//   ....[50]....
        /*0138*/ 	.word	0xffffffff


	//   ....[51]....
        /*013c*/ 	.word	0xffffffff


	//   ....[52]....
        /*0140*/ 	.word	0xffffffff


	//   ....[53]....
        /*0144*/ 	.word	0xffffffff


	//   ....[54]....
        /*0148*/ 	.word	0xffffffff


	//   ....[55]....
        /*014c*/ 	.word	0xffffffff


	//----- nvinfo : EIATTR_COOP_GROUP_INSTR_OFFSETS
	.align		4
.L_450:
        /*0150*/ 	.byte	0x04, 0x28
        /*0152*/ 	.short	(.L_452 - .L_451)


	//   ....[0]....
.L_451:
        /*0154*/ 	.word	0x00004790


	//   ....[1]....
        /*0158*/ 	.word	0x00004880


	//   ....[2]....
        /*015c*/ 	.word	0x00004970


	//   ....[3]....
        /*0160*/ 	.word	0x00004b60


	//   ....[4]....
        /*0164*/ 	.word	0x000051d0


	//   ....[5]....
        /*0168*/ 	.word	0x000053a0


	//   ....[6]....
        /*016c*/ 	.word	0x000056d0


	//   ....[7]....
        /*0170*/ 	.word	0x00005750


	//   ....[8]....
        /*0174*/ 	.word	0x000077e0


	//   ....[9]....
        /*0178*/ 	.word	0x000078a0


	//   ....[10]....
        /*017c*/ 	.word	0x000078e0


	//   ....[11]....
        /*0180*/ 	.word	0x00007930


	//   ....[12]....
        /*0184*/ 	.word	0x00007970


	//   ....[13]....
        /*0188*/ 	.word	0x000079f0


	//   ....[14]....
        /*018c*/ 	.word	0x00007a30


	//   ....[15]....
        /*0190*/ 	.word	0x00007a70


	//   ....[16]....
        /*0194*/ 	.word	0x0000adb0


	//   ....[17]....
        /*0198*/ 	.word	0x0000ae10


	//   ....[18]....
        /*019c*/ 	.word	0x0000ae60


	//   ....[19]....
        /*01a0*/ 	.word	0x0000ae90


	//   ....[20]....
        /*01a4*/ 	.word	0x0000af20


	//   ....[21]....
        /*01a8*/ 	.word	0x0000af60


	//   ....[22]....
        /*01ac*/ 	.word	0x0000afa0


	//   ....[23]....
        /*01b0*/ 	.word	0x0000afd0


	//   ....[24]....
        /*01b4*/ 	.word	0x0000e1d0


	//   ....[25]....
        /*01b8*/ 	.word	0x0000e2e0


	//   ....[26]....
        /*01bc*/ 	.word	0x0000e310


	//   ....[27]....
        /*01c0*/ 	.word	0x0000e340


	//   ....[28]....
        /*01c4*/ 	.word	0x0000e370


	//   ....[29]....
        /*01c8*/ 	.word	0x0000e420


	//   ....[30]....
        /*01cc*/ 	.word	0x0000e450


	//   ....[31]....
        /*01d0*/ 	.word	0x0000e480


	//   ....[32]....
        /*01d4*/ 	.word	0x00011570


	//   ....[33]....
        /*01d8*/ 	.word	0x00011680


	//   ....[34]....
        /*01dc*/ 	.word	0x000116c0


	//   ....[35]....
        /*01e0*/ 	.word	0x000116f0


	//   ....[36]....
        /*01e4*/ 	.word	0x00011720


	//   ....[37]....
        /*01e8*/ 	.word	0x000117d0


	//   ....[38]....
        /*01ec*/ 	.word	0x00011810


	//   ....[39]....
        /*01f0*/ 	.word	0x00011920


	//   ....[40]....
        /*01f4*/ 	.word	0x000146f0


	//   ....[41]....
        /*01f8*/ 	.word	0x00014760


	//   ....[42]....
        /*01fc*/ 	.word	0x00014880


	//   ....[43]....
        /*0200*/ 	.word	0x000149b0


	//   ....[44]....
        /*0204*/ 	.word	0x000149e0


	//   ....[45]....
        /*0208*/ 	.word	0x00014a20


	//   ....[46]....
        /*020c*/ 	.word	0x00014ad0


	//   ....[47]....
        /*0210*/ 	.word	0x00014b50


	//   ....[48]....
        /*0214*/ 	.word	0x00016830


	//   ....[49]....
        /*0218*/ 	.word	0x00016870


	//   ....[50]....
        /*021c*/ 	.word	0x000168b0


	//   ....[51]....
        /*0220*/ 	.word	0x00016960


	//   ....[52]....
        /*0224*/ 	.word	0x00016990


	//   ....[53]....
        /*0228*/ 	.word	0x000169b0


	//   ....[54]....
        /*022c*/ 	.word	0x000169c0


	//   ....[55]....
        /*0230*/ 	.word	0x00016a30


	//----- nvinfo : EIATTR_VRC_CTA_INIT_COUNT
	.align		4
.L_452:
        /*0234*/ 	.byte	0x02, 0x4a
	.zero		1
	.zero		1


	//----- nvinfo : EIATTR_EXIT_INSTR_OFFSETS
	.align		4
        /*0238*/ 	.byte	0x04, 0x1c
        /*023a*/ 	.short	(.L_454 - .L_453)


	//   ....[0]....
.L_453:
        /*023c*/ 	.word	0x00000640


	//   ....[1]....
        /*0240*/ 	.word	0x00001b10


	//   ....[2]....
        /*0244*/ 	.word	0x00001ba0


	//   ....[3]....
        /*0248*/ 	.word	0x00018d40


	//   ....[4]....
        /*024c*/ 	.word	0x00018e60


	//   ....[5]....
        /*0250*/ 	.word	0x00018e80


	//----- nvinfo : EIATTR_CRS_STACK_SIZE
	.align		4
.L_454:
        /*0254*/ 	.byte	0x04, 0x1e
        /*0256*/ 	.short	(.L_456 - .L_455)
.L_455:
        /*0258*/ 	.word	0x00000000


	//----- nvinfo : EIATTR_CBANK_PARAM_SIZE
	.align		4
.L_456:
        /*025c*/ 	.byte	0x03, 0x19
        /*025e*/ 	.short	0x01d0


	//----- nvinfo : EIATTR_PARAM_CBANK
	.align		4
        /*0260*/ 	.byte	0x04, 0x0a
        /*0262*/ 	.short	(.L_458 - .L_457)
	.align		4
.L_457:
        /*0264*/ 	.word	index@(.nv.constant0._ZN5flash16flash_fwd_kernelI23Flash_fwd_kernel_traitsILi128ELi128ELi32ELi4ELb0ELb0EN7cutlass10bfloat16_tE19Flash_kernel_traitsILi128ELi128ELi32ELi4ES3_EELb1ELb1ELb0ELb0ELb0ELb0ELb0ELb0EEEvNS_16Flash_fwd_paramsE)
        /*0268*/ 	.short	0x0380
        /*026a*/ 	.short	0x01d0


	//----- nvinfo : EIATTR_SW_WAR
	.align		4
.L_458:
        /*026c*/ 	.byte	0x04, 0x36
        /*026e*/ 	.short	(.L_460 - .L_459)
.L_459:
        /*0270*/ 	.word	0x00000008
.L_460:


//--------------------- .nv.info._ZN5flash16flash_fwd_kernelI23Flash_fwd_kernel_traitsILi128ELi128ELi32ELi4ELb0ELb0EN7cutlass10bfloat16_tE19Flash_kernel_traitsILi128ELi128ELi32ELi4ES3_EELb1ELb1ELb0ELb0ELb1ELb1ELb0ELb0EEEvNS_16Flash_fwd_paramsE --------------------------
	.section	.nv.info._ZN5flash16flash_fwd_kernelI23Flash_fwd_kernel_traitsILi128ELi128ELi32ELi4ELb0ELb0EN7cutlass10bfloat16_tE19Flash_kernel_traitsILi128ELi128ELi32ELi4ES3_EELb1ELb1ELb0ELb0ELb1ELb1ELb0ELb0EEEvNS_16Flash_fwd_paramsE,"",@"SHT_CUDA_INFO"
	.sectionflags	@""
	.align	4


	//----- nvinfo : EIATTR_CUDA_API_VERSION
	.align		4
        /*0000*/ 	.byte	0x04, 0x37
        /*0002*/ 	.short	(.L_462 - .L_461)
.L_461:
        /*0004*/ 	.word	0x00000082


	//----- nvinfo : EIATTR_KPARAM_INFO
	.align		4
.L_462:
        /*0008*/ 	.byte	0x04, 0x17
        /*000a*/ 	.short	(.L_464 - .L_463)
.L_463:
        /*000c*/ 	.word	0x00000000
        /*0010*/ 	.short	0x0000
        /*0012*/ 	.short	0x0000
        /*0014*/ 	.byte	0x00, 0xf0, 0x41, 0x07


	//----- nvinfo : EIATTR_SPARSE_MMA_MASK
	.align		4
.L_464:
        /*0018*/ 	.byte	0x03, 0x50
        /*001a*/ 	.short	0x0000


	//----- nvinfo : EIATTR_MAXREG_COUNT
	.align		4
        /*001c*/ 	.byte	0x03, 0x1b
        /*001e*/ 	.short	0x00ff


	//----- nvinfo : EIATTR_NUM_BARRIERS
	.align		4
        /*0020*/ 	.byte	0x02, 0x4c
        /*0022*/ 	.byte	0x01
	.zero		1


	//----- nvinfo : EIATTR_ANNOTATIONS
	.align		4
        /*0024*/ 	.byte	0x04, 0x55
        /*0026*/ 	.short	(.L_466 - .L_465)


	//   ....[0]....
.L_465:
        /*0028*/ 	.word	0x00000001
        /*002c*/ 	.byte	0x30, 0x54, 0x00, 0x00, 0x01, 0x00, 0x00, 0x00, 0x20, 0x61, 0x00, 0x00


	//----- nvinfo : EIATTR_MERCURY_ISA_VERSION
	.align		4
.L_466:
        /*0038*/ 	.byte	0x03, 0x5f
        /*003a*/ 	.short	0x0101


	//----- nvinfo : EIATTR_COOP_GROUP_MASK_REGIDS
	.align		4
        /*003c*/ 	.byte	0x04, 0x29
        /*003e*/ 	.short	(.L_468 - .L_467)


	//   ....[0]....
.L_467:
        /*0040*/ 	.word	0xffffffff


	//   ....[1]....
        /*0044*/ 	.word	0xffffffff


	//   ....[2]....
        /*0048*/ 	.word	0xffffffff


	//   ....[3]....
        /*004c*/ 	.word	0xffffffff


	//   ....[4]....
        /*0050*/ 	.word	0xffffffff


	//   ....[5]....
        /*0054*/ 	.word	0xffffffff


	//   ....[6]....
        /*0058*/ 	.word	0xffffffff


	//   ....[7]....
        /*005c*/ 	.word	0xffffffff


	//   ....[8]....
        /*0060*/ 	.word	0xffffffff


	//   ....[9]....
        /*0064*/ 	.word	0xffffffff


	//   ....[10]....
        /*0068*/ 	.word	0xffffffff


	//   ....[11]....
        /*006c*/ 	.word	0xffffffff


	//   ....[12]....
        /*0070*/ 	.word	0xffffffff


	//   ....[13]....
        /*0074*/ 	.word	0xffffffff


	//   ....[14]....
        /*0078*/ 	.word	0xffffffff


	//   ....[15]....
        /*007c*/ 	.word	0xffffffff


	//   ....[16]....
        /*0080*/ 	.word	0xffffffff


	//   ....[17]....
        /*0084*/ 	.word	0xffffffff


	//   ....[18]....
        /*0088*/ 	.word	0xffffffff


	//   ....[19]....
        /*008c*/ 	.word	0xffffffff


	//   ....[20]....
        /*0090*/ 	.word	0xffffffff


	//   ....[21]....
        /*0094*/ 	.word	0xffffffff


	//   ....[22]....
        /*0098*/ 	.word	0xffffffff


	//   ....[23]....
        /*009c*/ 	.word	0xffffffff


	//   ....[24]....
        /*00a0*/ 	.word	0xffffffff


	//   ....[25]....
        /*00a4*/ 	.word	0xffffffff


	//   ....[26]....
        /*00a8*/ 	.word	0xffffffff


	//   ....[27]....
        /*00ac*/ 	.word	0xffffffff


	//   ....[28]....
        /*00b0*/ 	.word	0xffffffff


	//   ....[29]....
        /*00b4*/ 	.word	0xffffffff


	//   ....[30]....
        /*00b8*/ 	.word	0xffffffff


	//   ....[31]....
        /*00bc*/ 	.word	0xffffffff


	//   ....[32]....
        /*00c0*/ 	.word	0xffffffff


	//   ....[33]....
        /*00c4*/ 	.word	0xffffffff


	//   ....[34]....
        /*00c8*/ 	.word	0xffffffff


	//   ....[35]....
        /*00cc*/ 	.word	0xffffffff


	//   ....[36]....
        /*00d0*/ 	.word	0xffffffff


	//   ....[37]....
        /*00d4*/ 	.word	0xffffffff


	//   ....[38]....
        /*00d8*/ 	.word	0xffffffff


	//   ....[39]....
        /*00dc*/ 	.word	0xffffffff


	//   ....[40]....
        /*00e0*/ 	.word	0xffffffff


	//   ....[41]....
        /*00e4*/ 	.word	0xffffffff


	//   ....[42]....
        /*00e8*/ 	.word	0xffffffff


	//   ....[43]....
        /*00ec*/ 	.word	0xffffffff


	//   ....[44]....
        /*00f0*/ 	.word	0xffffffff


	//   ....[45]....
        /*00f4*/ 	.word	0xffffffff


	//   ....[46]....
        /*00f8*/ 	.word	0xffffffff


	//   ....[47]....
        /*00fc*/ 	.word	0xffffffff


	//----- nvinfo : EIATTR_COOP_GROUP_INSTR_OFFSETS
	.align		4
.L_468:
        /*0100*/ 	.byte	0x04, 0x28
        /*0102*/ 	.short	(.L_470 - .L_469)


	//   ....[0]....
.L_469:
        /*0104*/ 	.word	0x00002b70


	//   ....[1]....
        /*0108*/ 	.word	0x00002c70


	//   ....[2]....
        /*010c*/ 	.word	0x00002d40


	//   ....[3]....
        /*0110*/ 	.word	0x00002e30


	//   ....[4]....
        /*0114*/ 	.word	0x00003550


	//   ....[5]....
        /*0118*/ 	.word	0x00003590


	//   ....[6]....
        /*011c*/ 	.word	0x00003700


	//   ....[7]....
        /*0120*/ 	.word	0x00003740


	//   ....[8]....
        /*0124*/ 	.word	0x00005740


	//   ....[9]....
        /*0128*/ 	.word	0x00005770


	//   ....[10]....
        /*012c*/ 	.word	0x000057b0


	//   ....[11]....
        /*0130*/ 	.word	0x000057e0


	//   ....[12]....
        /*0134*/ 	.word	0x00005880


	//   ....[13]....
        /*0138*/ 	.word	0x000058d0


	//   ....[14]....
        /*013c*/ 	.word	0x00005900


	//   ....[15]....
        /*0140*/ 	.word	0x00005930


	//   ....[16]....
        /*0144*/ 	.word	0x000085a0


	//   ....[17]....
        /*0148*/ 	.word	0x000085d0


	//   ....[18]....
        /*014c*/ 	.word	0x00008630


	//   ....[19]....
        /*0150*/ 	.word	0x00008660


	//   ....[20]....
        /*0154*/ 	.word	0x000086f0


	//   ....[21]....
        /*0158*/ 	.word	0x00008750


	//   ....[22]....
        /*015c*/ 	.word	0x00008780


	//   ....[23]....
        /*0160*/ 	.word	0x000087b0


	//   ....[24]....
        /*0164*/ 	.word	0x0000b2d0


	//   ....[25]....
        /*0168*/ 	.word	0x0000b460


	//   ....[26]....
        /*016c*/ 	.word	0x0000b4a0


	//   ....[27]....
        /*0170*/ 	.word	0x0000b530


	//   ....[28]....
        /*0174*/ 	.word	0x0000b570


	//   ....[29]....
        /*0178*/ 	.word	0x0000b5c0


	//   ....[30]....
        /*017c*/ 	.word	0x0000b600


	//   ....[31]....
        /*0180*/ 	.word	0x0000b680


	//   ....[32]....
        /*0184*/ 	.word	0x0000e000


	//   ....[33]....
        /*0188*/ 	.word	0x0000e040


	//   ....[34]....
        /*018c*/ 	.word	0x0000e0e0


	//   ....[35]....
        /*0190*/ 	.word	0x0000e120


	//   ....[36]....
        /*0194*/ 	.word	0x0000e230


	//   ....[37]....
        /*0198*/ 	.word	0x0000e260


	//   ....[38]....
        /*019c*/ 	.word	0x0000e2d0


	//   ....[39]....
        /*01a0*/ 	.word	0x0000e300


	//   ....[40]....
        /*01a4*/ 	.word	0x0000ffc0


	//   ....[41]....
        /*01a8*/ 	.word	0x00010000


	//   ....[42]....
        /*01ac*/ 	.word	0x00010040


	//   ....[43]....
        /*01b0*/ 	.word	0x00010070


	//   ....[44]....
        /*01b4*/ 	.word	0x000100d0


	//   ....[45]....
        /*01b8*/ 	.word	0x00010100


	//   ....[46]....
        /*01bc*/ 	.word	0x00010120


	//   ....[47]....
        /*01c0*/ 	.word	0x00010130


	//----- nvinfo : EIATTR_VRC_CTA_INIT_COUNT
	.align		4
.L_470:
        /*01c4*/ 	.byte	0x02, 0x4a
	.zero		1
	.zero		1


	//----- nvinfo : EIATTR_EXIT_INSTR_OFFSETS
	.align		4
        /*01c8*/ 	.byte	0x04, 0x1c
        /*01ca*/ 	.short	(.L_472 - .L_471)


	//   ....[0]....
.L_471:
        /*01cc*/ 	.word	0x000003a0


	//   ....[1]....
        /*01d0*/ 	.word	0x000010a0


	//   ....[2]....
        /*01d4*/ 	.word	0x00001130


	//   ....[3]....
        /*01d8*/ 	.word	0x00011e40


	//----- nvinfo : EIATTR_CRS_STACK_SIZE
	.align		4
.L_472:
        /*01dc*/ 	.byte	0x04, 0x1e
        /*01de*/ 	.short	(.L_474 - .L_473)
.L_473:
        /*01e0*/ 	.word	0x00000000


	//----- nvinfo : EIATTR_CBANK_PARAM_SIZE
	.align		4
.L_474:
        /*01e4*/ 	.byte	0x03, 0x19
        /*01e6*/ 	.short	0x01d0


	//----- nvinfo : EIATTR_PARAM_CBANK
	.align		4
        /*01e8*/ 	.byte	0x04, 0x0a
        /*01ea*/ 	.short	(.L_476 - .L_475)
	.align		4
.L_475:
        /*01ec*/ 	.word	index@(.nv.constant0._ZN5flash16flash_fwd_kernelI23Flash_fwd_kernel_traitsILi128ELi128ELi32ELi4ELb0ELb0EN7cutlass10bfloat16_tE19Flash_kernel_traitsILi128ELi128ELi32ELi4ES3_EELb1ELb1ELb0ELb0ELb1ELb1ELb0ELb0EEEvNS_16Flash_fwd_paramsE)
        /*01f0*/ 	.short	0x0380
        /*01f2*/ 	.short	0x01d0


	//----- nvinfo : EIATTR_SW_WAR
	.align		4
.L_476:
        /*01f4*/ 	.byte	0x04, 0x36
        /*01f6*/ 	.short	(.L_478 - .L_477)
.L_477:
        /*01f8*/ 	.word	0x00000008
.L_478:


//--------------------- .nv.info._ZN5flash16flash_fwd_kernelI23Flash_fwd_kernel_traitsILi128ELi128ELi32ELi4ELb0ELb0EN7cutlass10bfloat16_tE19Flash_kernel_traitsILi128ELi128ELi32ELi4ES3_EELb0ELb1ELb0ELb0ELb1ELb1ELb1ELb0EEEvNS_16Flash_fwd_paramsE --------------------------
	.section	.nv.info._ZN5flash16flash_fwd_kernelI23Flash_fwd_kernel_traitsILi128ELi128ELi32ELi4ELb0ELb0EN7cutlass10bfloat16_tE19Flash_kernel_traitsILi128ELi128ELi32ELi4ES3_EELb0ELb1ELb0ELb0ELb1ELb1ELb1ELb0EEEvNS_16Flash_fwd_paramsE,"",@"SHT_CUDA_INFO"
	.sectionflags	@""
	.align	4


	//----- nvinfo : EIATTR_CUDA_API_VERSION
	.align		4
        /*0000*/ 	.byte	0x04, 0x37
        /*0002*/ 	.short	(.L_480 - .L_479)
.L_479:
        /*0004*/ 	.word	0x00000082


	//----- nvinfo : EIATTR_KPARAM_INFO
	.align		4
.L_480:
        /*0008*/ 	.byte	0x04, 0x17
        /*000a*/ 	.short	(.L_482 - .L_481)
.L_481:
        /*000c*/ 	.word	0x00000000
        /*0010*/ 	.short	0x0000
        /*0012*/ 	.short	0x0000
        /*0014*/ 	.byte	0x00, 0xf0, 0x41, 0x07


	//----- nvinfo : EIATTR_SPARSE_MMA_MASK
	.align		4
.L_482:
        /*0018*/ 	.byte	0x03, 0x50
        /*001a*/ 	.short	0x0000


	//----- nvinfo : EIATTR_MAXREG_COUNT
	.align		4
        /*001c*/ 	.byte	0x03, 0x1b
        /*001e*/ 	.short	0x00ff


	//----- nvinfo : EIATTR_NUM_BARRIERS
	.align		4
        /*0020*/ 	.byte	0x02, 0x4c
        /*0022*/ 	.byte	0x01
	.zero		1


	//----- nvinfo : EIATTR_MERCURY_ISA_VERSION
	.align		4
        /*0024*/ 	.byte	0x03, 0x5f
        /*0026*/ 	.short	0x0101


	//----- nvinfo : EIATTR_COOP_GROUP_MASK_REGIDS
	.align		4
        /*0028*/ 	.byte	0x04, 0x29
        /*002a*/ 	.short	(.L_484 - .L_483)


	//   ....[0]....
.L_483:
        /*002c*/ 	.word	0xffffffff


	//   ....[1]....
        /*0030*/ 	.word	0xffffffff


	//   ....[2]....
        /*0034*/ 	.word	0xffffffff


	//   ....[3]....
        /*0038*/ 	.word	0xffffffff


	//   ....[4]....
        /*003c*/ 	.word	0xffffffff


	//   ....[5]....
        /*0040*/ 	.word	0xffffffff


	//   ....[6]....
        /*0044*/ 	.word	0xffffffff


	//   ....[7]....
        /*0048*/ 	.word	0xffffffff


	//   ....[8]....
        /*004c*/ 	.word	0xffffffff


	//   ....[9]....
        /*0050*/ 	.word	0xffffffff


	//   ....[10]....
        /*0054*/ 	.word	0xffffffff


	//   ....[11]....
        /*0058*/ 	.word	0xffffffff


	//   ....[12]....
        /*005c*/ 	.word	0xffffffff


	//   ....[13]....
        /*0060*/ 	.word	0xffffffff


	//   ....[14]....
        /*0064*/ 	.word	0xffffffff


	//   ....[15]....
        /*0068*/ 	.word	0xffffffff


	//   ....[16]....
        /*006c*/ 	.word	0xffffffff


	//   ....[17]....
        /*0070*/ 	.word	0xffffffff


	//   ....[18]....
        /*0074*/ 	.word	0xffffffff


	//   ....[19]....
        /*0078*/ 	.word	0xffffffff


	//   ....[20]....
        /*007c*/ 	.word	0xffffffff


	//   ....[21]....
        /*0080*/ 	.word	0xffffffff


	//   ....[22]....
        /*0084*/ 	.word	0xffffffff


	//   ....[23]....
        /*0088*/ 	.word	0xffffffff


	//   ....[24]....
        /*008c*/ 	.word	0xffffffff


	//   ....[25]....
        /*0090*/ 	.word	0xffffffff


	//   ....[26]....
        /*0094*/ 	.word	0xffffffff


	//   ....[27]....
        /*0098*/ 	.word	0xffffffff


	//   ....[28]....
        /*009c*/ 	.word	0xffffffff


	//   ....[29]....
        /*00a0*/ 	.word	0xffffffff


	//   ....[30]....
        /*00a4*/ 	.word	0xffffffff


	//   ....[31]....
        /*00a8*/ 	.word	0xffffffff


	//   ....[32]....
        /*00ac*/ 	.word	0xffffffff


	//   ....[33]....
        /*00b0*/ 	.word	0xffffffff


	//   ....[34]....
        /*00b4*/ 	.word	0xffffffff


	//   ....[35]....
        /*00b8*/ 	.word	0xffffffff


	//   ....[36]....
        /*00bc*/ 	.word	0xffffffff


	//   ....[37]....
        /*00c0*/ 	.word	0xffffffff


	//   ....[38]....
        /*00c4*/ 	.word	0xffffffff


	//   ....[39]....
        /*00c8*/ 	.word	0xffffffff


	//   ....[40]....
        /*00cc*/ 	.word	0xffffffff


	//   ....[41]....
        /*00d0*/ 	.word	0xffffffff


	//   ....[42]....
        /*00d4*/ 	.word	0xffffffff


	//   ....[43]....
        /*00d8*/ 	.word	0xffffffff


	//   ....[44]....
        /*00dc*/ 	.word	0xffffffff


	//   ....[45]....
        /*00e0*/ 	.word	0xffffffff


	//   ....[46]....
        /*00e4*/ 	.word	0xffffffff


	//   ....[47]....
        /*00e8*/ 	.word	0xffffffff


	//----- nvinfo : EIATTR_COOP_GROUP_INSTR_OFFSETS
	.align		4
.L_484:
        /*00ec*/ 	.byte	0x04, 0x28
        /*00ee*/ 	.short	(.L_486 - .L_485)


	//   ....[0]....
.L_485:
        /*00f0*/ 	.word	0x00002b30


	//   ....[1]....
        /*00f4*/ 	.word	0x00002b70


	//   ....[2]....
        /*00f8*/ 	.word	0x00002d20


	//   ....[3]....
        /*00fc*/ 	.word	0x00002e50


	//   ....[4]....
        /*0100*/ 	.word	0x00003000


	//   ....[5]....
        /*0104*/ 	.word	0x00003060


	//   ....[6]....
        /*0108*/ 	.word	0x00003190


	//   ....[7]....
        /*010c*/ 	.word	0x00003230


	//   ....[8]....
        /*0110*/ 	.word	0x00004be0


	//   ....[9]....
        /*0114*/ 	.word	0x00004c90


	//   ....[10]....
        /*0118*/ 	.word	0x00004d80


	//   ....[11]....
        /*011c*/ 	.word	0x00004f10


	//   ....[12]....
        /*0120*/ 	.word	0x00004f80


	//   ....[13]....
        /*0124*/ 	.word	0x00005020


	//   ....[14]....
        /*0128*/ 	.word	0x00005070


	//   ....[15]....
        /*012c*/ 	.word	0x000051d0


	//   ....[16]....
        /*0130*/ 	.word	0x000075e0


	//   ....[17]....
        /*0134*/ 	.word	0x00007690


	//   ....[18]....
        /*0138*/ 	.word	0x00007780


	//   ....[19]....
        /*013c*/ 	.word	0x000078a0


	//   ....[20]....
        /*0140*/ 	.word	0x00007990


	//   ....[21]....
        /*0144*/ 	.word	0x000079b0


	//   ....[22]....
        /*0148*/ 	.word	0x000079e0


	//   ....[23]....
        /*014c*/ 	.word	0x00007ad0


	//   ....[24]....
        /*0150*/ 	.word	0x00009f00


	//   ....[25]....
        /*0154*/ 	.word	0x00009fb0


	//   ....[26]....
        /*0158*/ 	.word	0x0000a090


	//   ....[27]....
        /*015c*/ 	.word	0x0000a2d0


	//   ....[28]....
        /*0160*/ 	.word	0x0000a350


	//   ....[29]....
        /*0164*/ 	.word	0x0000a390


	//   ....[30]....
        /*0168*/ 	.word	0x0000a410


	//   ....[31]....
        /*016c*/ 	.word	0x0000a470


	//   ....[32]....
        /*0170*/ 	.word	0x0000c890


	//   ....[33]....
        /*0174*/ 	.word	0x0000c8a0


	//   ....[34]....
        /*0178*/ 	.word	0x0000c8b0


	//   ....[35]....
        /*017c*/ 	.word	0x0000c8c0


	//   ....[36]....
        /*0180*/ 	.word	0x0000c960


	//   ....[37]....
        /*0184*/ 	.word	0x0000c970


	//   ....[38]....
        /*0188*/ 	.word	0x0000c980


	//   ....[39]....
        /*018c*/ 	.word	0x0000c990


	//   ....[40]....
        /*0190*/ 	.word	0x0000e010


	//   ....[41]....
        /*0194*/ 	.word	0x0000e050


	//   ....[42]....
        /*0198*/ 	.word	0x0000e070


	//   ....[43]....
        /*019c*/ 	.word	0x0000e0a0


	//   ....[44]....
        /*01a0*/ 	.word	0x0000e120


	//   ....[45]....
        /*01a4*/ 	.word	0x0000e140


	//   ....[46]....
        /*01a8*/ 	.word	0x0000e160


	//   ....[47]....
        /*01ac*/ 	.word	0x0000e170


	//----- nvinfo : EIATTR_VRC_CTA_INIT_COUNT
	.align		4
.L_486:
        /*01b0*/ 	.byte	0x02, 0x4a
	.zero		1
	.zero		1


	//----- nvinfo : EIATTR_EXIT_INSTR_OFFSETS
	.align		4
        /*01b4*/ 	.byte	0x04, 0x1c
        /*01b6*/ 	.short	(.L_488 - .L_487)


	//   ....[0]....
.L_487:
        /*01b8*/ 	.word	0x00000170


	//   ....[1]....
        /*01bc*/ 	.word	0x00000e60


	//   ....[2]....
        /*01c0*/ 	.word	0x00000ef0


	//   ....[3]....
        /*01c4*/ 	.word	0x0000fe60


	//----- nvinfo : EIATTR_CRS_STACK_SIZE
	.align		4
.L_488:
        /*01c8*/ 	.byte	0x04, 0x1e
        /*01ca*/ 	.short	(.L_490 - .L_489)
.L_489:
        /*01cc*/ 	.word	0x00000000


	//----- nvinfo : EIATTR_CBANK_PARAM_SIZE
	.align		4
.L_490:
        /*01d0*/ 	.byte	0x03, 0x19
        /*01d2*/ 	.short	0x01d0


	//----- nvinfo : EIATTR_PARAM_CBANK
	.align		4
        /*01d4*/ 	.byte	0x04, 0x0a
        /*01d6*/ 	.short	(.L_492 - .L_491)
	.align		4
.L_491:
        /*01d8*/ 	.word	index@(.nv.constant0._ZN5flash16flash_fwd_kernelI23Flash_fwd_kernel_traitsILi128ELi128ELi32ELi4ELb0ELb0EN7cutlass10bfloat16_tE19Flash_kernel_traitsILi128ELi128ELi32ELi4ES3_EELb0ELb1ELb0ELb0ELb1ELb1ELb1ELb0EEEvNS_16Flash_fwd_paramsE)
        /*01dc*/ 	.short	0x0380
        /*01de*/ 	.short	0x01d0


	//----- nvinfo : EIATTR_SW_WAR
	.align		4
.L_492:
        /*01e0*/ 	.byte	0x04, 0x36
        /*01e2*/ 	.short	(.L_494 - .L_493)
.L_493:
        /*01e4*/ 	.word	0x00000008
.L_494:


//--------------------- .nv.info._ZN5flash16flash_fwd_kernelI23Flash_fwd_kernel_traitsILi128ELi128ELi32ELi4ELb0ELb0EN7cutlass10bfloat16_tE19Flash_kernel_traitsILi128ELi128ELi32ELi4ES3_EELb1ELb1ELb0ELb0ELb0ELb1ELb0ELb0EEEvNS_16Flash_fwd_paramsE --------------------------
	.section	.nv.info._ZN5flash16flash_fwd_kernelI23Flash_fwd_kernel_traitsILi128ELi128ELi32ELi4ELb0ELb0EN7cutlass10bfloat16_tE19Flash_kernel_traitsILi128ELi128ELi32ELi4ES3_EELb1ELb1ELb0ELb0ELb0ELb1ELb0ELb0EEEvNS_16Flash_fwd_paramsE,"",@"SHT_CUDA_INFO"
	.sectionflags	@""
	.align	4


	//----- nvinfo : EIATTR_CUDA_API_VERSION
	.align		4
        /*0000*/ 	.byte	0x04, 0x37
        /*0002*/ 	.short	(.L_496 - .L_495)
.L_495:
        /*0004*/ 	.word	0x00000082


	//----- nvinfo : EIATTR_KPARAM_INFO
	.align		4
.L_496:
        /*0008*/ 	.byte	0x04, 0x17
        /*000a*/ 	.short	(.L_498 - .L_497)
.L_497:
        /*000c*/ 	.word	0x00000000
        /*0010*/ 	.short	0x0000
        /*0012*/ 	.short	0x0000
        /*0014*/ 	.byte	0x00, 0xf0, 0x41, 0x07


	//----- nvinfo : EIATTR_SPARSE_MMA_MASK
	.align		4
.L_498:
        /*0018*/ 	.byte	0x03, 0x50
        /*001a*/ 	.short	0x0000


	//----- nvinfo : EIATTR_MAXREG_COUNT
	.align		4
        /*001c*/ 	.byte	0x03, 0x1b
        /*001e*/ 	.short	0x00ff


	//----- nvinfo : EIATTR_NUM_BARRIERS
	.align		4
        /*0020*/ 	.byte	0x02, 0x4c
        /*0022*/ 	.byte	0x01
	.zero		1


	//----- nvinfo : EIATTR_ANNOTATIONS
	.align		4
        /*0024*/ 	.byte	0x04, 0x55
        /*0026*/ 	.short	(.L_500 - .L_499)


	//   ....[0]....
.L_499:
        /*0028*/ 	.word	0x00000001
        /*002c*/ 	.byte	0x00, 0xf9, 0x00, 0x00, 0x01, 0x00, 0x00, 0x00, 0x20, 0x09, 0x01, 0x00


	//----- nvinfo : EIATTR_MERCURY_ISA_VERSION
	.align		4
.L_500:
        /*0038*/ 	.byte	0x03, 0x5f
        /*003a*/ 	.short	0x0101


	//----- nvinfo : EIATTR_COOP_GROUP_MASK_REGIDS
	.align		4
        /*003c*/ 	.byte	0x04, 0x29
        /*003e*/ 	.short	(.L_502 - .L_501)


	//   ....[0]....
.L_501:
        /*0040*/ 	.word	0xffffffff


	//   ....[1]....
        /*0044*/ 	.word	0xffffffff


	//   ....[2]....
        /*0048*/ 	.word	0xffffffff


	//   ....[3]....
        /*004c*/ 	.word	0xffffffff


	//   ....[4]....
        /*0050*/ 	.word	0xffffffff


	//   ....[5]....
        /*0054*/ 	.word	0xffffffff


	//   ....[6]....
        /*0058*/ 	.word	0xffffffff


	//   ....[7]....
        /*005c*/ 	.word	0xffffffff


	//   ....[8]....
        /*0060*/ 	.word	0xffffffff


	//   ....[9]....
        /*0064*/ 	.word	0xffffffff


	//   ....[10]....
        /*0068*/ 	.word	0xffffffff


	//   ....[11]....
        /*006c*/ 	.word	0xffffffff


	//   ....[12]....
        /*0070*/ 	.word	0xffffffff


	//   ....[13]....
        /*0074*/ 	.word	0xffffffff


	//   ....[14]....
        /*0078*/ 	.word	0xffffffff


	//   ....[15]....
        /*007c*/ 	.word	0xffffffff


	//   ....[16]....
        /*0080*/ 	.word	0xffffffff


	//   ....[17]....
        /*0084*/ 	.word	0xffffffff


	//   ....[18]....
        /*0088*/ 	.word	0xffffffff


	//   ....[19]....
        /*008c*/ 	.word	0xffffffff


	//   ....[20]....
        /*0090*/ 	.word	0xffffffff


	//   ....[21]....
        /*0094*/ 	.word	0xffffffff


	//   ....[22]....
        /*0098*/ 	.word	0xffffffff


	//   ....[23]....
        /*009c*/ 	.word	0xffffffff


	//   ....[24]....
        /*00a0*/ 	.word	0xffffffff


	//   ....[25]....
        /*00a4*/ 	.word	0xffffffff


	//   ....[26]....
        /*00a8*/ 	.word	0xffffffff


	//   ....[27]....
        /*00ac*/ 	.word	0xffffffff


	//   ....[28]....
        /*00b0*/ 	.word	0xffffffff


	//   ....[29]....
        /*00b4*/ 	.word	0xffffffff


	//   ....[30]....
        /*00b8*/ 	.word	0xffffffff


	//   ....[31]....
        /*00bc*/ 	.word	0xffffffff


	//   ....[32]....
        /*00c0*/ 	.word	0xffffffff


	//   ....[33]....
        /*00c4*/ 	.word	0xffffffff


	//   ....[34]....
        /*00c8*/ 	.word	0xffffffff


	//   ....[35]....
        /*00cc*/ 	.word	0xffffffff


	//   ....[36]....
        /*00d0*/ 	.word	0xffffffff


	//   ....[37]....
        /*00d4*/ 	.word	0xffffffff


	//   ....[38]....
        /*00d8*/ 	.word	0xffffffff


	//   ....[39]....
        /*00dc*/ 	.word	0xffffffff


	//   ....[40]....
        /*00e0*/ 	.word	0xffffffff


	//   ....[41]....
        /*00e4*/ 	.word	0xffffffff


	//   ....[42]....
        /*00e8*/ 	.word	0xffffffff


	//   ....[43]....
        /*00ec*/ 	.word	0xffffffff


	//   ....[44]....
        /*00f0*/ 	.word	0xffffffff


	//   ....[45]....
        /*00f4*/ 	.word	0xffffffff


	//   ....[46]....
        /*00f8*/ 	.word	0xffffffff


	//   ....[47]....
        /*00fc*/ 	.word	0xffffffff


	//   ....[48]....
        /*0100*/ 	.word	0xffffffff


	//   ....[49]....
        /*0104*/ 	.word	0xffffffff


	//   ....[50]....
        /*0108*/ 	.word	0xffffffff


	//   ....[51]....
        /*010c*/ 	.word	0xffffffff


	//   ....[52]....
        /*0110*/ 	.word	0xffffffff


	//   ....[53]....
        /*0114*/ 	.word	0xffffffff


	//   ....[54]....
        /*0118*/ 	.word	0xffffffff


	//   ....[55]....
        /*011c*/ 	.word	0xffffffff


	//----- nvinfo : EIATTR_COOP_GROUP_INSTR_OFFSETS
	.align		4
.L_502:
        /*0120*/ 	.byte	0x04, 0x28
        /*0122*/ 	.short	(.L_504 - .L_503)


	//   ....[0]....
.L_503:
        /*0124*/ 	.word	0x00003900


	//   ....[1]....
        /*0128*/ 	.word	0x00003990


	//   ....[2]....
        /*012c*/ 	.word	0x00003ae0


	//   ....[3]....
        /*0130*/ 	.word	0x00003b60


	//   ....[4]....
        /*0134*/ 	.word	0x00004210


	//   ....[5]....
        /*0138*/ 	.word	0x00004310


	//   ....[6]....
        /*013c*/ 	.word	0x000047b0


	//   ....[7]....
        /*0140*/ 	.word	0x00004840


	//   ....[8]....
        /*0144*/ 	.word	0x00006580


	//   ....[9]....
        /*0148*/ 	.word	0x00006600


	//   ....[10]....
        /*014c*/ 	.word	0x00006680


	//   ....[11]....
        /*0150*/ 	.word	0x000066b0


	//   ....[12]....
        /*0154*/ 	.word	0x00006710


	//   ....[13]....
        /*0158*/ 	.word	0x00006760


	//   ....[14]....
        /*015c*/ 	.word	0x000067c0


	//   ....[15]....
        /*0160*/ 	.word	0x000067f0


	//   ....[16]....
        /*0164*/ 	.word	0x000096a0


	//   ....[17]....
        /*0168*/ 	.word	0x00009710


	//   ....[18]....
        /*016c*/ 	.word	0x000097b0


	//   ....[19]....
        /*0170*/ 	.word	0x00009820


	//   ....[20]....
        /*0174*/ 	.word	0x00009850


	//   ....[21]....
        /*0178*/ 	.word	0x000098a0


	//   ....[22]....
        /*017c*/ 	.word	0x00009900


	//   ....[23]....
        /*0180*/ 	.word	0x00009970


	//   ....[24]....
        /*0184*/ 	.word	0x0000c7b0


	//   ....[25]....
        /*0188*/ 	.word	0x0000c840


	//   ....[26]....
        /*018c*/ 	.word	0x0000c8a0


	//   ....[27]....
        /*0190*/ 	.word	0x0000c8d0


	//   ....[28]....
        /*0194*/ 	.word	0x0000c900


	//   ....[29]....
        /*0198*/ 	.word	0x0000c9a0


	//   ....[30]....
        /*019c*/ 	.word	0x0000ca00


	//   ....[31]....
        /*01a0*/ 	.word	0x0000ca50


	//   ....[32]....
        /*01a4*/ 	.word	0x0000f8c0


	//   ....[33]....
        /*01a8*/ 	.word	0x0000f9a0


	//   ....[34]....
        /*01ac*/ 	.word	0x0000fa10


	//   ....[35]....
        /*01b0*/ 	.word	0x0000fa40


	//   ....[36]....
        /*01b4*/ 	.word	0x0000fa70


	//   ....[37]....
        /*01b8*/ 	.word	0x0000fae0


	//   ....[38]....
        /*01bc*/ 	.word	0x0000fb50


	//   ....[39]....
        /*01c0*/ 	.word	0x0000fb80


	//   ....[40]....
        /*01c4*/ 	.word	0x00012630


	//   ....[41]....
        /*01c8*/ 	.word	0x00012680


	//   ....[42]....
        /*01cc*/ 	.word	0x000127b0


	//   ....[43]....
        /*01d0*/ 	.word	0x000128c0


	//   ....[44]....
        /*01d4*/ 	.word	0x000128f0


	//   ....[45]....
        /*01d8*/ 	.word	0x00012920


	//   ....[46]....
        /*01dc*/ 	.word	0x00012990


	//   ....[47]....
        /*01e0*/ 	.word	0x000129f0


	//   ....[48]....
        /*01e4*/ 	.word	0x00014630


	//   ....[49]....
        /*01e8*/ 	.word	0x00014660


	//   ....[50]....
        /*01ec*/ 	.word	0x00014680


	//   ....[51]....
        /*01f0*/ 	.word	0x000146a0


	//   ....[52]....
        /*01f4*/ 	.word	0x00014700


	//   ....[53]....
        /*01f8*/ 	.word	0x00014720


	//   ....[54]....
        /*01fc*/ 	.word	0x00014740


	//   ....[55]....
        /*0200*/ 	.word	0x00014770


	//----- nvinfo : EIATTR_VRC_CTA_INIT_COUNT
	.align		4
.L_504:
        /*0204*/ 	.byte	0x02, 0x4a
	.zero		1
	.zero		1


	//----- nvinfo : EIATTR_EXIT_INSTR_OFFSETS
	.align		4
        /*0208*/ 	.byte	0x04, 0x1c
        /*020a*/ 	.short	(.L_506 - .L_505)


	//   ....[0]....
.L_505:
        /*020c*/ 	.word	0x00000520


	//   ....[1]....
        /*0210*/ 	.word	0x000018d0


	//   ....[2]....
        /*0214*/ 	.word	0x00001960


	//   ....[3]....
        /*0218*/ 	.word	0x00016ac0


	//   ....[4]....
        /*021c*/ 	.word	0x00016bb0


	//----- nvinfo : EIATTR_CRS_STACK_SIZE
	.align		4
.L_506:
        /*0220*/ 	.byte	0x04, 0x1e
        /*0222*/ 	.short	(.L_508 - .L_507)
.L_507:
        /*0224*/ 	.word	0x00000000


	//----- nvinfo : EIATTR_CBANK_PARAM_SIZE
	.align		4
.L_508:
        /*0228*/ 	.byte	0x03, 0x19
        /*022a*/ 	.short	0x01d0


	//----- nvinfo : EIATTR_PARAM_CBANK
	.align		4
        /*022c*/ 	.byte	0x04, 0x0a
        /*022e*/ 	.short	(.L_510 - .L_509)
	.align		4
.L_509:
        /*0230*/ 	.word	index@(.nv.constant0._ZN5flash16flash_fwd_kernelI23Flash_fwd_kernel_traitsILi128ELi128ELi32ELi4ELb0ELb0EN7cutlass10bfloat16_tE19Flash_kernel_traitsILi128ELi128ELi32ELi4ES3_EELb1ELb1ELb0ELb0ELb0ELb1ELb0ELb0EEEvNS_16Flash_fwd_paramsE)
        /*0234*/ 	.short	0x0380
        /*0236*/ 	.short	0x01d0


	//----- nvinfo : EIATTR_SW_WAR
	.align		4
.L_510:
        /*0238*/ 	.byte	0x04, 0x36
        /*023a*/ 	.short	(.L_512 - .L_511)
.L_511:
        /*023c*/ 	.word	0x00000008
.L_512:


//--------------------- .nv.info._ZN5flash16flash_fwd_kernelI23Flash_fwd_kernel_traitsILi128ELi128ELi32ELi4ELb0ELb0EN7cutlass10bfloat16_tE19Flash_kernel_traitsILi128ELi128ELi32ELi4ES3_EELb0ELb1ELb0ELb0ELb0ELb1ELb1ELb0EEEvNS_16Flash_fwd_paramsE --------------------------
	.section	.nv.info._ZN5flash16flash_fwd_kernelI23Flash_fwd_kernel_traitsILi128ELi128ELi32ELi4ELb0ELb0EN7cutlass10bfloat16_tE19Flash_kernel_traitsILi128ELi128ELi32ELi4ES3_EELb0ELb1ELb0ELb0ELb0ELb1ELb1ELb0EEEvNS_16Flash_fwd_paramsE,"",@"SHT_CUDA_INFO"
	.sectionflags	@""
	.align	4


	//----- nvinfo : EIATTR_CUDA_API_VERSION
	.align		4
        /*0000*/ 	.byte	0x04, 0x37
        /*0002*/ 	.short	(.L_514 - .L_513)
.L_513:
        /*0004*/ 	.word	0x00000082


	//----- nvinfo : EIATTR_KPARAM_INFO
	.align		4
.L_514:
        /*0008*/ 	.byte	0x04, 0x17
        /*000a*/ 	.short	(.L_516 - .L_515)
.L_515:
        /*000c*/ 	.word	0x00000000
        /*0010*/ 	.short	0x0000
        /*0012*/ 	.short	0x0000
        /*0014*/ 	.byte	0x00, 0xf0, 0x41, 0x07


	//----- nvinfo : EIATTR_SPARSE_MMA_MASK
	.align		4
.L_516:
        /*0018*/ 	.byte	0x03, 0x50
        /*001a*/ 	.short	0x0000


	//----- nvinfo : EIATTR_MAXREG_COUNT
	.align		4
        /*001c*/ 	.byte	0x03, 0x1b
        /*001e*/ 	.short	0x00ff


	//----- nvinfo : EIATTR_NUM_BARRIERS
	.align		4
        /*0020*/ 	.byte	0x02, 0x4c
        /*0022*/ 	.byte	0x01
	.zero		1


	//----- nvinfo : EIATTR_MERCURY_ISA_VERSION
	.align		4
        /*0024*/ 	.byte	0x03, 0x5f
        /*0026*/ 	.short	0x0101


	//----- nvinfo : EIATTR_COOP_GROUP_MASK_REGIDS
	.align		4
        /*0028*/ 	.byte	0x04, 0x29
        /*002a*/ 	.short	(.L_518 - .L_517)


	//   ....[0]....
.L_517:
        /*002c*/ 	.word	0xffffffff


	//   ....[1]....
        /*0030*/ 	.word	0xffffffff


	//   ....[2]....
        /*0034*/ 	.word	0xffffffff


	//   ....[3]....
        /*0038*/ 	.word	0xffffffff


	//   ....[4]....
        /*003c*/ 	.word	0xffffffff


	//   ....[5]....
        /*0040*/ 	.word	0xffffffff


	//   ....[6]....
        /*0044*/ 	.word	0xffffffff


	//   ....[7]....
        /*0048*/ 	.word	0xffffffff


	//   ....[8]....
        /*004c*/ 	.word	0xffffffff


	//   ....[9]....
        /*0050*/ 	.word	0xffffffff


	//   ....[10]....
        /*0054*/ 	.word	0xffffffff


	//   ....[11]....
        /*0058*/ 	.word	0xffffffff


	//   ....[12]....
        /*005c*/ 	.word	0xffffffff


	//   ....[13]....
        /*0060*/ 	.word	0xffffffff


	//   ....[14]....
        /*0064*/ 	.word	0xffffffff


	//   ....[15]....
        /*0068*/ 	.word	0xffffffff


	//   ....[16]....
        /*006c*/ 	.word	0xffffffff


	//   ....[17]....
        /*0070*/ 	.word	0xffffffff


	//   ....[18]....
        /*0074*/ 	.word	0xffffffff


	//   ....[19]....
        /*0078*/ 	.word	0xffffffff


	//   ....[20]....
        /*007c*/ 	.word	0xffffffff


	//   ....[21]....
        /*0080*/ 	.word	0xffffffff


	//   ....[22]....
        /*0084*/ 	.word	0xffffffff


	//   ....[23]....
        /*0088*/ 	.word	0xffffffff


	//   ....[24]....
        /*008c*/ 	.word	0xffffffff


	//   ....[25]....
        /*0090*/ 	.word	0xffffffff


	//   ....[26]....
        /*0094*/ 	.word	0xffffffff


	//   ....[27]....
        /*0098*/ 	.word	0xffffffff


	//   ....[28]....
        /*009c*/ 	.word	0xffffffff


	//   ....[29]....
        /*00a0*/ 	.word	0xffffffff


	//   ....[30]....
        /*00a4*/ 	.word	0xffffffff


	//   ....[31]....
        /*00a8*/ 	.word	0xffffffff


	//   ....[32]....
        /*00ac*/ 	.word	0xffffffff


	//   ....[33]....
        /*00b0*/ 	.word	0xffffffff


	//   ....[34]....
        /*00b4*/ 	.word	0xffffffff


	//   ....[35]....
        /*00b8*/ 	.word	0xffffffff


	//   ....[36]....
        /*00bc*/ 	.word	0xffffffff


	//   ....[37]....
        /*00c0*/ 	.word	0xffffffff


	//   ....[38]....
        /*00c4*/ 	.word	0xffffffff


	//   ....[39]....
        /*00c8*/ 	.word	0xffffffff


	//   ....[40]....
        /*00cc*/ 	.word	0xffffffff


	//   ....[41]....
        /*00d0*/ 	.word	0xffffffff


	//   ....[42]....
        /*00d4*/ 	.word	0xffffffff


	//   ....[43]....
        /*00d8*/ 	.word	0xffffffff


	//   ....[44]....
        /*00dc*/ 	.word	0xffffffff


	//   ....[45]....
        /*00e0*/ 	.word	0xffffffff


	//   ....[46]....
        /*00e4*/ 	.word	0xffffffff


	//   ....[47]....
        /*00e8*/ 	.word	0xffffffff


	//   ....[48]....
        /*00ec*/ 	.word	0xffffffff


	//   ....[49]....
        /*00f0*/ 	.word	0xffffffff


	//   ....[50]....
        /*00f4*/ 	.word	0xffffffff


	//   ....[51]....
        /*00f8*/ 	.word	0xffffffff


	//   ....[52]....
        /*00fc*/ 	.word	0xffffffff


	//   ....[53]....
        /*0100*/ 	.word	0xffffffff


	//   ....[54]....
        /*0104*/ 	.word	0xffffffff


	//   ....[55]....
        /*0108*/ 	.word	0xffffffff


	//----- nvinfo : EIATTR_COOP_GROUP_INSTR_OFFSETS
	.align		4
.L_518:
        /*010c*/ 	.byte	0x04, 0x28
        /*010e*/ 	.short	(.L_520 - .L_519)


	//   ....[0]....
.L_519:
        /*0110*/ 	.word	0x00003910


	//   ....[1]....
        /*0114*/ 	.word	0x000039c0


	//   ....[2]....
        /*0118*/ 	.word	0x00003af0


	//   ....[3]....
        /*011c*/ 	.word	0x00003b60


	//   ....[4]....
        /*0120*/ 	.word	0x00003ed0


	//   ....[5]....
        /*0124*/ 	.word	0x00003f60


	//   ....[6]....
        /*0128*/ 	.word	0x00004090


	//   ....[7]....
        /*012c*/ 	.word	0x00004130


	//   ....[8]....
        /*0130*/ 	.word	0x00005970


	//   ....[9]....
        /*0134*/ 	.word	0x00005a30


	//   ....[10]....
        /*0138*/ 	.word	0x00005b30


	//   ....[11]....
        /*013c*/ 	.word	0x00005bb0


	//   ....[12]....
        /*0140*/ 	.word	0x00006160


	//   ....[13]....
        /*0144*/ 	.word	0x00006290


	//   ....[14]....
        /*0148*/ 	.word	0x00006330


	//   ....[15]....
        /*014c*/ 	.word	0x00006460


	//   ....[16]....
        /*0150*/ 	.word	0x00008310


	//   ....[17]....
        /*0154*/ 	.word	0x000083d0


	//   ....[18]....
        /*0158*/ 	.word	0x00008510


	//   ....[19]....
        /*015c*/ 	.word	0x00008580


	//   ....[20]....
        /*0160*/ 	.word	0x00008980


	//   ....[21]....
        /*0164*/ 	.word	0x00008a30


	//   ....[22]....
        /*0168*/ 	.word	0x00008b30


	//   ....[23]....
        /*016c*/ 	.word	0x00008c00


	//   ....[24]....
        /*0170*/ 	.word	0x0000ac20


	//   ....[25]....
        /*0174*/ 	.word	0x0000ad40


	//   ....[26]....
        /*0178*/ 	.word	0x0000adf0


	//   ....[27]....
        /*017c*/ 	.word	0x0000aec0


	//   ....[28]....
        /*0180*/ 	.word	0x0000b3a0


	//   ....[29]....
        /*0184*/ 	.word	0x0000b410


	//   ....[30]....
        /*0188*/ 	.word	0x0000b580


	//   ....[31]....
        /*018c*/ 	.word	0x0000b5e0


	//   ....[32]....
        /*0190*/ 	.word	0x0000d6e0


	//   ....[33]....
        /*0194*/ 	.word	0x0000d720


	//   ....[34]....
        /*0198*/ 	.word	0x0000d890


	//   ....[35]....
        /*019c*/ 	.word	0x0000d8c0


	//   ....[36]....
        /*01a0*/ 	.word	0x0000dae0


	//   ....[37]....
        /*01a4*/ 	.word	0x0000db40


	//   ....[38]....
        /*01a8*/ 	.word	0x0000dc70


	//   ....[39]....
        /*01ac*/ 	.word	0x0000dd20


	//   ....[40]....
        /*01b0*/ 	.word	0x00010010


	//   ....[41]....
        /*01b4*/ 	.word	0x00010020


	//   ....[42]....
        /*01b8*/ 	.word	0x00010030


	//   ....[43]....
        /*01bc*/ 	.word	0x00010040


	//   ....[44]....
        /*01c0*/ 	.word	0x000100c0


	//   ....[45]....
        /*01c4*/ 	.word	0x000100d0


	//   ....[46]....
        /*01c8*/ 	.word	0x000100e0


	//   ....[47]....
        /*01cc*/ 	.word	0x000100f0


	//   ....[48]....
        /*01d0*/ 	.word	0x000117f0


	//   ....[49]....
        /*01d4*/ 	.word	0x00011820


	//   ....[50]....
        /*01d8*/ 	.word	0x00011830


	//   ....[51]....
        /*01dc*/ 	.word	0x00011850


	//   ....[52]....
        /*01e0*/ 	.word	0x000118b0


	//   ....[53]....
        /*01e4*/ 	.word	0x000118d0


	//   ....[54]....
        /*01e8*/ 	.word	0x000118f0


	//   ....[55]....
        /*01ec*/ 	.word	0x00011900


	//----- nvinfo : EIATTR_VRC_CTA_INIT_COUNT
	.align		4
.L_520:
        /*01f0*/ 	.byte	0x02, 0x4a
	.zero		1
	.zero		1


	//----- nvinfo : EIATTR_EXIT_INSTR_OFFSETS
	.align		4
        /*01f4*/ 	.byte	0x04, 0x1c
        /*01f6*/ 	.short	(.L_522 - .L_521)


	//   ....[0]....
.L_521:
        /*01f8*/ 	.word	0x00000330


	//   ....[1]....
        /*01fc*/ 	.word	0x000016d0


	//   ....[2]....
        /*0200*/ 	.word	0x00001760


	//   ....[3]....
        /*0204*/ 	.word	0x00013be0


	//   ....[4]....
        /*0208*/ 	.word	0x00013cd0


	//----- nvinfo : EIATTR_CRS_STACK_SIZE
	.align		4
.L_522:
        /*020c*/ 	.byte	0x04, 0x1e
        /*020e*/ 	.short	(.L_524 - .L_523)
.L_523:
        /*0210*/ 	.word	0x00000000


	//----- nvinfo : EIATTR_CBANK_PARAM_SIZE
	.align		4
.L_524:
        /*0214*/ 	.byte	0x03, 0x19
        /*0216*/ 	.short	0x01d0


	//----- nvinfo : EIATTR_PARAM_CBANK
	.align		4
        /*0218*/ 	.byte	0x04, 0x0a
        /*021a*/ 	.short	(.L_526 - .L_525)
	.align		4
.L_525:
        /*021c*/ 	.word	index@(.nv.constant0._ZN5flash16flash_fwd_kernelI23Flash_fwd_kernel_traitsILi128ELi128ELi32ELi4ELb0ELb0EN7cutlass10bfloat16_tE19Flash_kernel_traitsILi128ELi128ELi32ELi4ES3_EELb0ELb1ELb0ELb0ELb0ELb1ELb1ELb0EEEvNS_16Flash_fwd_paramsE)
        /*0220*/ 	.short	0x0380
        /*0222*/ 	.short	0x01d0


	//----- nvinfo : EIATTR_SW_WAR
	.align		4
.L_526:
        /*0224*/ 	.byte	0x04, 0x36
        /*0226*/ 	.short	(.L_528 - .L_527)
.L_527:
        /*0228*/ 	.word	0x00000008
.L_528:


//--------------------- .nv.info._ZN5flash16flash_fwd_kernelI23Flash_fwd_kernel_traitsILi128ELi128ELi32ELi4ELb0ELb0EN7cutlass10bfloat16_tE19Flash_kernel_traitsILi128ELi128ELi32ELi4ES3_EELb1ELb1ELb0ELb1ELb0ELb0ELb0ELb0EEEvNS_16Flash_fwd_paramsE --------------------------
	.section	.nv.info._ZN5flash16flash_fwd_kernelI23Flash_fwd_kernel_traitsILi128ELi128ELi32ELi4ELb0ELb0EN7cutlass10bfloat16_tE19Flash_kernel_traitsILi128ELi128ELi32ELi4ES3_EELb1ELb1ELb0ELb1ELb0ELb0ELb0ELb0EEEvNS_16Flash_fwd_paramsE,"",@"SHT_CUDA_INFO"
	.sectionflags	@""
	.align	4


	//----- nvinfo : EIATTR_CUDA_API_VERSION
	.align		4
        /*0000*/ 	.byte	0x04, 0x37
        /*0002*/ 	.short	(.L_530 - .L_529)
.L_529:
        /*0004*/ 	.word	0x00000082


	//----- nvinfo : EIATTR_KPARAM_INFO
	.align		4
.L_530:
        /*0008*/ 	.byte	0x04, 0x17
        /*000a*/ 	.short	(.L_532 - .L_531)
.L_531:
        /*000c*/ 	.word	0x00000000
        /*0010*/ 	.short	0x0000
        /*0012*/ 	.short	0x0000
        /*0014*/ 	.byte	0x00, 0xf0, 0x41, 0x07


	//----- nvinfo : EIATTR_SPARSE_MMA_MASK
	.align		4
.L_532:
        /*0018*/ 	.byte	0x03, 0x50
        /*001a*/ 	.short	0x0000


	//----- nvinfo : EIATTR_MAXREG_COUNT
	.align		4
        /*001c*/ 	.byte	0x03, 0x1b
        /*001e*/ 	.short	0x00ff


	//----- nvinfo : EIATTR_NUM_BARRIERS
	.align		4
        /*0020*/ 	.byte	0x02, 0x4c
        /*0022*/ 	.byte	0x01
	.zero		1


	//----- nvinfo : EIATTR_ANNOTATIONS
	.align		4
        /*0024*/ 	.byte	0x04, 0x55
        /*0026*/ 	.short	(.L_534 - .L_533)


	//   ....[0]....
.L_533:
        /* <DEDUP_REMOVED lines=19> */


	//----- nvinfo : EIATTR_MERCURY_ISA_VERSION
	.align		4
.L_534:
        /*0140*/ 	.byte	0x03, 0x5f
        /*0142*/ 	.short	0x0101


	//----- nvinfo : EIATTR_COOP_GROUP_MASK_REGIDS
	.align		4
        /*0144*/ 	.byte	0x04, 0x29
        /*0146*/ 	.short	(.L_536 - .L_535)


	//   ....[0]....
.L_535:
        /*0148*/ 	.word	0xffffffff


	//   ....[1]....
        /*014c*/ 	.word	0xffffffff


	//   ....[2]....
        /*0150*/ 	.word	0xffffffff


	//   ....[3]....
        /*0154*/ 	.word	0xffffffff


	//   ....[4]....
        /*0158*/ 	.word	0xffffffff


	//   ....[5]....
        /*015c*/ 	.word	0xffffffff


	//   ....[6]....
        /*0160*/ 	.word	0xffffffff


	//   ....[7]....
        /*0164*/ 	.word	0xffffffff


	//   ....[8]....
        /*0168*/ 	.word	0xffffffff


	//   ....[9]....
        /*016c*/ 	.word	0xffffffff


	//   ....[10]....
        /*0170*/ 	.word	0xffffffff


	//   ....[11]....
        /*0174*/ 	.word	0xffffffff


	//   ....[12]....
        /*0178*/ 	.word	0xffffffff


	//   ....[13]....
        /*017c*/ 	.word	0xffffffff


	//   ....[14]....
        /*0180*/ 	.word	0xffffffff


	//   ....[15]....
        /*0184*/ 	.word	0xffffffff


	//   ....[16]....
        /*0188*/ 	.word	0xffffffff


	//   ....[17]....
        /*018c*/ 	.word	0xffffffff


	//   ....[18]....
        /*0190*/ 	.word	0xffffffff


	//   ....[19]....
        /*0194*/ 	.word	0xffffffff


	//   ....[20]....
        /*0198*/ 	.word	0xffffffff


	//   ....[21]....
        /*019c*/ 	.word	0xffffffff


	//   ....[22]....
        /*01a0*/ 	.word	0xffffffff


	//   ....[23]....
        /*01a4*/ 	.word	0xffffffff


	//   ....[24]....
        /*01a8*/ 	.word	0xffffffff


	//   ....[25]....
        /*01ac*/ 	.word	0xffffffff


	//   ....[26]....
        /*01b0*/ 	.word	0xffffffff


	//   ....[27]....
        /*01b4*/ 	.word	0xffffffff


	//   ....[28]....
        /*01b8*/ 	.word	0xffffffff


	//   ....[29]....
        /*01bc*/ 	.word	0xffffffff


	//   ....[30]....
        /*01c0*/ 	.word	0xffffffff


	//   ....[31]....
        /*01c4*/ 	.word	0xffffffff


	//   ....[32]....
        /*01c8*/ 	.word	0xffffffff


	//   ....[33]....
        /*01cc*/ 	.word	0xffffffff


	//   ....[34]....
        /*01d0*/ 	.word	0xffffffff


	//   ....[35]....
        /*01d4*/ 	.word	0xffffffff


	//   ....[36]....
        /*01d8*/ 	.word	0xffffffff


	//   ....[37]....
        /*01dc*/ 	.word	0xffffffff


	//   ....[38]....
        /*01e0*/ 	.word	0xffffffff


	//   ....[39]....
        /*01e4*/ 	.word	0xffffffff


	//   ....[40]....
        /*01e8*/ 	.word	0xffffffff


	//   ....[41]....
        /*01ec*/ 	.word	0xffffffff


	//   ....[42]....
        /*01f0*/ 	.word	0xffffffff


	//   ....[43]....
        /*01f4*/ 	.word	0xffffffff


	//   ....[44]....
        /*01f8*/ 	.word	0xffffffff


	//   ....[45]....
        /*01fc*/ 	.word	0xffffffff


	//   ....[46]....
        /*0200*/ 	.word	0xffffffff


	//   ....[47]....
        /*0204*/ 	.word	0xffffffff


	//   ....[48]....
        /*0208*/ 	.word	0xffffffff


	//   ....[49]....
        /*020c*/ 	.word	0xffffffff


	//   ....[50]....
        /*0210*/ 	.word	0xffffffff


	//   ....[51]....
        /*0214*/ 	.word	0xffffffff


	//   ....[52]....
        /*0218*/ 	.word	0xffffffff


	//   ....[53]....
        /*021c*/ 	.word	0xffffffff


	//   ....[54]....
        /*0220*/ 	.word	0xffffffff


	//   ....[55]....
        /*0224*/ 	.word	0xffffffff


	//----- nvinfo : EIATTR_COOP_GROUP_INSTR_OFFSETS
	.align		4
.L_536:
        /*0228*/ 	.byte	0x04, 0x28
        /*022a*/ 	.short	(.L_538 - .L_537)


	//   ....[0]....
.L_537:
        /*022c*/ 	.word	0x00004b20


	//   ....[1]....
        /*0230*/ 	.word	0x00004bf0


	//   ....[2]....
        /*0234*/ 	.word	0x00004d40


	//   ....[3]....
        /*0238*/ 	.word	0x00004e20


	//   ....[4]....
        /*023c*/ 	.word	0x00005b40


	//   ....[5]....
        /*0240*/ 	.word	0x00005ba0


	//   ....[6]....
        /*0244*/ 	.word	0x00005c50


	//   ....[7]....
        /*0248*/ 	.word	0x00005ca0


	//   ....[8]....
        /*024c*/ 	.word	0x00008160


	//   ....[9]....
        /*0250*/ 	.word	0x00008210


	//   ....[10]....
        /*0254*/ 	.word	0x00008280


	//   ....[11]....
        /*0258*/ 	.word	0x000082b0


	//   ....[12]....
        /*025c*/ 	.word	0x000082e0


	//   ....[13]....
        /*0260*/ 	.word	0x00008360


	//   ....[14]....
        /*0264*/ 	.word	0x000083c0


	//   ....[15]....
        /*0268*/ 	.word	0x000083f0


	//   ....[16]....
        /*026c*/ 	.word	0x0000be20


	//   ....[17]....
        /*0270*/ 	.word	0x0000bec0


	//   ....[18]....
        /*0274*/ 	.word	0x0000bf40


	//   ....[19]....
        /*0278*/ 	.word	0x0000bf70


	//   ....[20]....
        /*027c*/ 	.word	0x0000bfa0


	//   ....[21]....
        /*0280*/ 	.word	0x0000c020


	//   ....[22]....
        /*0284*/ 	.word	0x0000c0a0


	//   ....[23]....
        /*0288*/ 	.word	0x0000c0e0


	//   ....[24]....
        /*028c*/ 	.word	0x0000fa60


	//   ....[25]....
        /*0290*/ 	.word	0x0000fb70


	//   ....[26]....
        /*0294*/ 	.word	0x0000fbb0


	//   ....[27]....
        /*0298*/ 	.word	0x0000fbe0


	//   ....[28]....
        /*029c*/ 	.word	0x0000fc30


	//   ....[29]....
        /*02a0*/ 	.word	0x0000fcd0


	//   ....[30]....
        /*02a4*/ 	.word	0x0000fd00


	//   ....[31]....
        /*02a8*/ 	.word	0x0000fd30


	//   ....[32]....
        /*02ac*/ 	.word	0x00013650


	//   ....[33]....
        /*02b0*/ 	.word	0x00013750


	//   ....[34]....
        /*02b4*/ 	.word	0x00013780


	//   ....[35]....
        /*02b8*/ 	.word	0x000137e0


	//   ....[36]....
        /*02bc*/ 	.word	0x00013820


	//   ....[37]....
        /*02c0*/ 	.word	0x00013900


	//   ....[38]....
        /*02c4*/ 	.word	0x00013930


	//   ....[39]....
        /*02c8*/ 	.word	0x00013990


	//   ....[40]....
        /*02cc*/ 	.word	0x00016fb0


	//   ....[41]....
        /*02d0*/ 	.word	0x00016ff0


	//   ....[42]....
        /*02d4*/ 	.word	0x000171a0


	//   ....[43]....
        /*02d8*/ 	.word	0x000171e0


	//   ....[44]....
        /*02dc*/ 	.word	0x00017210


	//   ....[45]....
        /*02e0*/ 	.word	0x00017250


	//   ....[46]....
        /*02e4*/ 	.word	0x00017370


	//   ....[47]....
        /*02e8*/ 	.word	0x000174e0


	//   ....[48]....
        /*02ec*/ 	.word	0x00018f90


	//   ....[49]....
        /*02f0*/ 	.word	0x00018fd0


	//   ....[50]....
        /*02f4*/ 	.word	0x00019010


	//   ....[51]....
        /*02f8*/ 	.word	0x00019030


	//   ....[52]....
        /*02fc*/ 	.word	0x00019090


	//   ....[53]....
        /*0300*/ 	.word	0x000190b0


	//   ....[54]....
        /*0304*/ 	.word	0x000190d0


	//   ....[55]....
        /*0308*/ 	.word	0x000190e0


	//----- nvinfo : EIATTR_VRC_CTA_INIT_COUNT
	.align		4
.L_538:
        /*030c*/ 	.byte	0x02, 0x4a
	.zero		1
	.zero		1


	//----- nvinfo : EIATTR_EXIT_INSTR_OFFSETS
	.align		4
        /*0310*/ 	.byte	0x04, 0x1c
        /*0312*/ 	.short	(.L_540 - .L_539)


	//   ....[0]....
.L_539:
        /*0314*/ 	.word	0x00000660


	//   ....[1]....
        /*0318*/ 	.word	0x00001b40


	//   ....[2]....
        /*031c*/ 	.word	0x00001bd0


	//   ....[3]....
        /*0320*/ 	.word	0x0001b4a0


	//   ....[4]....
        /*0324*/ 	.word	0x0001b5c0


	//   ....[5]....
        /*0328*/ 	.word	0x0001b5e0


	//----- nvinfo : EIATTR_CRS_STACK_SIZE
	.align		4
.L_540:
        /*032c*/ 	.byte	0x04, 0x1e
        /*032e*/ 	.short	(.L_542 - .L_541)
.L_541:
        /*0330*/ 	.word	0x00000000


	//----- nvinfo : EIATTR_CBANK_PARAM_SIZE
	.align		4
.L_542:
        /*0334*/ 	.byte	0x03, 0x19
        /*0336*/ 	.short	0x01d0


	//----- nvinfo : EIATTR_PARAM_CBANK
	.align		4
        /*0338*/ 	.byte	0x04, 0x0a
        /*033a*/ 	.short	(.L_544 - .L_543)
	.align		4
.L_543:
        /*033c*/ 	.word	index@(.nv.constant0._ZN5flash16flash_fwd_kernelI23Flash_fwd_kernel_traitsILi128ELi128ELi32ELi4ELb0ELb0EN7cutlass10bfloat16_tE19Flash_kernel_traitsILi128ELi128ELi32ELi4ES3_EELb1ELb1ELb0ELb1ELb0ELb0ELb0ELb0EEEvNS_16Flash_fwd_paramsE)
        /*0340*/ 	.short	0x0380
        /*0342*/ 	.short	0x01d0


	//----- nvinfo : EIATTR_SW_WAR
	.align		4
.L_544:
        /*0344*/ 	.byte	0x04, 0x36
        /*0346*/ 	.short	(.L_546 - .L_545)
.L_545:
        /*0348*/ 	.word	0x00000008
.L_546:


//--------------------- .nv.info._ZN5flash16flash_fwd_kernelI23Flash_fwd_kernel_traitsILi128ELi128ELi32ELi4ELb0ELb0EN7cutlass10bfloat16_tE19Flash_kernel_traitsILi128ELi128ELi32ELi4ES3_EELb1ELb1ELb0ELb0ELb0ELb0ELb0ELb1EEEvNS_16Flash_fwd_paramsE --------------------------
	.section	.nv.info._ZN5flash16flash_fwd_kernelI23Flash_fwd_kernel_traitsILi128ELi128ELi32ELi4ELb0ELb0EN7cutlass10bfloat16_tE19Flash_kernel_traitsILi128ELi128ELi32ELi4ES3_EELb1ELb1ELb0ELb0ELb0ELb0ELb0ELb1EEEvNS_16Flash_fwd_paramsE,"",@"SHT_CUDA_INFO"
	.sectionflags	@""
	.align	4


	//----- nvinfo : EIATTR_CUDA_API_VERSION
	.align		4
        /*0000*/ 	.byte	0x04, 0x37
        /*0002*/ 	.short	(.L_548 - .L_547)
.L_547:
        /*0004*/ 	.word	0x00000082


	//----- nvinfo : EIATTR_KPARAM_INFO
	.align		4
.L_548:
        /*0008*/ 	.byte	0x04, 0x17
        /*000a*/ 	.short	(.L_550 - .L_549)
.L_549:
        /*000c*/ 	.word	0x00000000
        /*0010*/ 	.short	0x0000
        /*0012*/ 	.short	0x0000
        /*0014*/ 	.byte	0x00, 0xf0, 0x41, 0x07


	//----- nvinfo : EIATTR_SPARSE_MMA_MASK
	.align		4
.L_550:
        /*0018*/ 	.byte	0x03, 0x50
        /*001a*/ 	.short	0x0000


	//----- nvinfo : EIATTR_MAXREG_COUNT
	.align		4
        /*001c*/ 	.byte	0x03, 0x1b
        /*001e*/ 	.short	0x00ff


	//----- nvinfo : EIATTR_NUM_BARRIERS
	.align		4
        /*0020*/ 	.byte	0x02, 0x4c
        /*0022*/ 	.byte	0x01
	.zero		1


	//----- nvinfo : EIATTR_ANNOTATIONS
	.align		4
        /*0024*/ 	.byte	0x04, 0x55
        /*0026*/ 	.short	(.L_552 - .L_551)


	//   ....[0]....
.L_551:
        /* <DEDUP_REMOVED lines=65> */


	//----- nvinfo : EIATTR_MERCURY_ISA_VERSION
	.align		4
.L_552:
        /*0420*/ 	.byte	0x03, 0x5f
        /*0422*/ 	.short	0x0101


	//----- nvinfo : EIATTR_COOP_GROUP_MASK_REGIDS
	.align		4
        /*0424*/ 	.byte	0x04, 0x29
        /*0426*/ 	.short	(.L_554 - .L_553)


	//   ....[0]....
.L_553:
        /*0428*/ 	.word	0xffffffff


	//   ....[1]....
        /*042c*/ 	.word	0xffffffff


	//   ....[2]....
        /*0430*/ 	.word	0xffffffff


	//   ....[3]....
        /*0434*/ 	.word	0xffffffff


	//   ....[4]....
        /*0438*/ 	.word	0xffffffff


	//   ....[5]....
        /*043c*/ 	.word	0xffffffff


	//   ....[6]....
        /*0440*/ 	.word	0xffffffff


	//   ....[7]....
        /*0444*/ 	.word	0xffffffff


	//   ....[8]....
        /*0448*/ 	.word	0xffffffff


	//   ....[9]....
        /*044c*/ 	.word	0xffffffff


	//   ....[10]....
        /*0450*/ 	.word	0xffffffff


	//   ....[11]....
        /*0454*/ 	.word	0xffffffff


	//   ....[12]....
        /*0458*/ 	.word	0xffffffff


	//   ....[13]....
        /*045c*/ 	.word	0xffffffff


	//   ....[14]....
        /*0460*/ 	.word	0xffffffff


	//   ....[15]....
        /*0464*/ 	.word	0xffffffff


	//   ....[16]....
        /*0468*/ 	.word	0xffffffff


	//   ....[17]....
        /*046c*/ 	.word	0xffffffff


	//   ....[18]....
        /*0470*/ 	.word	0xffffffff


	//   ....[19]....
        /*0474*/ 	.word	0xffffffff


	//   ....[20]....
        /*0478*/ 	.word	0xffffffff


	//   ....[21]....
        /*047c*/ 	.word	0xffffffff


	//   ....[22]....
        /*0480*/ 	.word	0xffffffff


	//   ....[23]....
        /*0484*/ 	.word	0xffffffff


	//   ....[24]....
        /*0488*/ 	.word	0xffffffff


	//   ....[25]....
        /*048c*/ 	.word	0xffffffff


	//   ....[26]....
        /*0490*/ 	.word	0xffffffff


	//   ....[27]....
        /*0494*/ 	.word	0xffffffff


	//   ....[28]....
        /*0498*/ 	.word	0xffffffff


	//   ....[29]....
        /*049c*/ 	.word	0xffffffff


	//   ....[30]....
        /*04a0*/ 	.word	0xffffffff


	//   ....[31]....
        /*04a4*/ 	.word	0xffffffff


	//   ....[32]....
        /*04a8*/ 	.word	0xffffffff


	//   ....[33]....
        /*04ac*/ 	.word	0xffffffff


	//   ....[34]....
        /*04b0*/ 	.word	0xffffffff


	//   ....[35]....
        /*04b4*/ 	.word	0xffffffff


	//   ....[36]....
        /*04b8*/ 	.word	0xffffffff


	//   ....[37]....
        /*04bc*/ 	.word	0xffffffff


	//   ....[38]....
        /*04c0*/ 	.word	0xffffffff


	//   ....[39]....
        /*04c4*/ 	.word	0xffffffff


	//   ....[40]....
        /*04c8*/ 	.word	0xffffffff


	//   ....[41]....
        /*04cc*/ 	.word	0xffffffff


	//   ....[42]....
        /*04d0*/ 	.word	0xffffffff


	//   ....[43]....
        /*04d4*/ 	.word	0xffffffff


	//   ....[44]....
        /*04d8*/ 	.word	0xffffffff


	//   ....[45]....
        /*04dc*/ 	.word	0xffffffff


	//   ....[46]....
        /*04e0*/ 	.word	0xffffffff


	//   ....[47]....
        /*04e4*/ 	.word	0xffffffff


	//   ....[48]....
        /*04e8*/ 	.word	0xffffffff


	//   ....[49]....
        /*04ec*/ 	.word	0xffffffff


	//   ....[50]....
        /*04f0*/ 	.word	0xffffffff


	//   ....[51]....
        /*04f4*/ 	.word	0xffffffff


	//   ....[52]....
        /*04f8*/ 	.word	0xffffffff


	//   ....[53]....
        /*04fc*/ 	.word	0xffffffff


	//   ....[54]....
        /*0500*/ 	.word	0xffffffff


	//   ....[55]....
        /*0504*/ 	.word	0xffffffff


	//----- nvinfo : EIATTR_COOP_GROUP_INSTR_OFFSETS
	.align		4
.L_554:
        /*0508*/ 	.byte	0x04, 0x28
        /*050a*/ 	.short	(.L_556 - .L_555)


	//   ....[0]....
.L_555:
        /*050c*/ 	.word	0x00004cd0


	//   ....[1]....
        /*0510*/ 	.word	0x00004d10


	//   ....[2]....
        /*0514*/ 	.word	0x00004d50


	//   ....[3]....
        /*0518*/ 	.word	0x00004d80


	//   ....[4]....
        /*051c*/ 	.word	0x00004e60


	//   ....[5]....
        /*0520*/ 	.word	0x00004ef0


	//   ....[6]....
        /*0524*/ 	.word	0x00004f40


	//   ....[7]....
        /*0528*/ 	.word	0x00004f60


	//   ....[8]....
        /*052c*/ 	.word	0x00008740


	//   ....[9]....
        /*0530*/ 	.word	0x00008770


	//   ....[10]....
        /*0534*/ 	.word	0x00008880


	//   ....[11]....
        /*0538*/ 	.word	0x000088e0


	//   ....[12]....
        /*053c*/ 	.word	0x00008ab0


	//   ....[13]....
        /*0540*/ 	.word	0x00008ae0


	//   ....[14]....
        /*0544*/ 	.word	0x00008c50


	//   ....[15]....
        /*0548*/ 	.word	0x00008c90


	//   ....[16]....
        /*054c*/ 	.word	0x0000d1e0


	//   ....[17]....
        /*0550*/ 	.word	0x0000d300


	//   ....[18]....
        /*0554*/ 	.word	0x0000d4a0


	//   ....[19]....
        /*0558*/ 	.word	0x0000d670


	//   ....[20]....
        /*055c*/ 	.word	0x0000d680


	//   ....[21]....
        /*0560*/ 	.word	0x0000d6a0


	//   ....[22]....
        /*0564*/ 	.word	0x0000d750


	//   ....[23]....
        /*0568*/ 	.word	0x0000d780


	//   ....[24]....
        /*056c*/ 	.word	0x000118f0


	//   ....[25]....
        /*0570*/ 	.word	0x00011920


	//   ....[26]....
        /*0574*/ 	.word	0x00011a00


	//   ....[27]....
        /*0578*/ 	.word	0x00011a30


	//   ....[28]....
        /*057c*/ 	.word	0x00011b90


	//   ....[29]....
        /*0580*/ 	.word	0x00011cf0


	//   ....[30]....
        /*0584*/ 	.word	0x00011e20


	//   ....[31]....
        /*0588*/ 	.word	0x00011ed0


	//   ....[32]....
        /*058c*/ 	.word	0x00015ff0


	//   ....[33]....
        /*0590*/ 	.word	0x000160c0


	//   ....[34]....
        /*0594*/ 	.word	0x00016140


	//   ....[35]....
        /*0598*/ 	.word	0x00016240


	//   ....[36]....
        /*059c*/ 	.word	0x00016550


	//   ....[37]....
        /*05a0*/ 	.word	0x000168a0


	//   ....[38]....
        /*05a4*/ 	.word	0x000168f0


	//   ....[39]....
        /*05a8*/ 	.word	0x00016a50


	//   ....[40]....
        /*05ac*/ 	.word	0x0001a970


	//   ....[41]....
        /*05b0*/ 	.word	0x0001a9b0


	//   ....[42]....
        /*05b4*/ 	.word	0x0001a9f0


	//   ....[43]....
        /*05b8*/ 	.word	0x0001aa20


	//   ....[44]....
        /*05bc*/ 	.word	0x0001aae0


	//   ....[45]....
        /*05c0*/ 	.word	0x0001ab20


	//   ....[46]....
        /*05c4*/ 	.word	0x0001ab90


	//   ....[47]....
        /*05c8*/ 	.word	0x0001abd0


	//   ....[48]....
        /*05cc*/ 	.word	0x0001d6b0


	//   ....[49]....
        /*05d0*/ 	.word	0x0001d6e0


	//   ....[50]....
        /*05d4*/ 	.word	0x0001d780


	//   ....[51]....
        /*05d8*/ 	.word	0x0001d7a0


	//   ....[52]....
        /*05dc*/ 	.word	0x0001d7b0


	//   ....[53]....
        /*05e0*/ 	.word	0x0001d7e0


	//   ....[54]....
        /*05e4*/ 	.word	0x0001d820


	//   ....[55]....
        /*05e8*/ 	.word	0x0001d890


	//----- nvinfo : EIATTR_VRC_CTA_INIT_COUNT
	.align		4
.L_556:
        /*05ec*/ 	.byte	0x02, 0x4a
	.zero		1
	.zero		1


	//----- nvinfo : EIATTR_EXIT_INSTR_OFFSETS
	.align		4
        /*05f0*/ 	.byte	0x04, 0x1c
        /*05f2*/ 	.short	(.L_558 - .L_557)


	//   ....[0]....
.L_557:
        /*05f4*/ 	.word	0x00000620


	//   ....[1]....
        /*05f8*/ 	.word	0x00001b10


	//   ....[2]....
        /*05fc*/ 	.word	0x00001ba0


	//   ....[3]....
        /*0600*/ 	.word	0x0001fc10


	//   ....[4]....
        /*0604*/ 	.word	0x0001fd30


	//   ....[5]....
        /*0608*/ 	.word	0x0001fd50


	//----- nvinfo : EIATTR_CRS_STACK_SIZE
	.align		4
.L_558:
        /*060c*/ 	.byte	0x04, 0x1e
        /*060e*/ 	.short	(.L_560 - .L_559)
.L_559:
        /*0610*/ 	.word	0x00000000


	//----- nvinfo : EIATTR_CBANK_PARAM_SIZE
	.align		4
.L_560:
        /*0614*/ 	.byte	0x03, 0x19
        /*0616*/ 	.short	0x01d0


	//----- nvinfo : EIATTR_PARAM_CBANK
	.align		4
        /*0618*/ 	.byte	0x04, 0x0a
        /*061a*/ 	.short	(.L_562 - .L_561)
	.align		4
.L_561:
        /*061c*/ 	.word	index@(.nv.constant0._ZN5flash16flash_fwd_kernelI23Flash_fwd_kernel_traitsILi128ELi128ELi32ELi4ELb0ELb0EN7cutlass10bfloat16_tE19Flash_kernel_traitsILi128ELi128ELi32ELi4ES3_EELb1ELb1ELb0ELb0ELb0ELb0ELb0ELb1EEEvNS_16Flash_fwd_paramsE)
        /*0620*/ 	.short	0x0380
        /*0622*/ 	.short	0x01d0


	//----- nvinfo : EIATTR_SW_WAR
	.align		4
.L_562:
        /*0624*/ 	.byte	0x04, 0x36
        /*0626*/ 	.short	(.L_564 - .L_563)
.L_563:
        /*0628*/ 	.word	0x00000008
.L_564:


//--------------------- .nv.info._ZN5flash16flash_fwd_kernelI23Flash_fwd_kernel_traitsILi128ELi128ELi32ELi4ELb0ELb0EN7cutlass10bfloat16_tE19Flash_kernel_traitsILi128ELi128ELi32ELi4ES3_EELb0ELb1ELb0ELb0ELb0ELb0ELb1ELb0EEEvNS_16Flash_fwd_paramsE --------------------------
	.section	.nv.info._ZN5flash16flash_fwd_kernelI23Flash_fwd_kernel_traitsILi128ELi128ELi32ELi4ELb0ELb0EN7cutlass10bfloat16_tE19Flash_kernel_traitsILi128ELi128ELi32ELi4ES3_EELb0ELb1ELb0ELb0ELb0ELb0ELb1ELb0EEEvNS_16Flash_fwd_paramsE,"",@"SHT_CUDA_INFO"
	.sectionflags	@""
	.align	4


	//----- nvinfo : EIATTR_CUDA_API_VERSION
	.align		4
        /*0000*/ 	.byte	0x04, 0x37
        /*0002*/ 	.short	(.L_566 - .L_565)
.L_565:
        /*0004*/ 	.word	0x00000082


	//----- nvinfo : EIATTR_KPARAM_INFO
	.align		4
.L_566:
        /*0008*/ 	.byte	0x04, 0x17
        /*000a*/ 	.short	(.L_568 - .L_567)
.L_567:
        /*000c*/ 	.word	0x00000000
        /*0010*/ 	.short	0x0000
        /*0012*/ 	.short	0x0000
        /*0014*/ 	.byte	0x00, 0xf0, 0x41, 0x07


	//----- nvinfo : EIATTR_SPARSE_MMA_MASK
	.align		4
.L_568:
        /*0018*/ 	.byte	0x03, 0x50
        /*001a*/ 	.short	0x0000


	//----- nvinfo : EIATTR_MAXREG_COUNT
	.align		4
        /*001c*/ 	.byte	0x03, 0x1b
        /*001e*/ 	.short	0x00ff


	//----- nvinfo : EIATTR_NUM_BARRIERS
	.align		4
        /*0020*/ 	.byte	0x02, 0x4c
        /*0022*/ 	.byte	0x01
	.zero		1


	//----- nvinfo : EIATTR_MERCURY_ISA_VERSION
	.align		4
        /*0024*/ 	.byte	0x03, 0x5f
        /*0026*/ 	.short	0x0101


	//----- nvinfo : EIATTR_COOP_GROUP_MASK_REGIDS
	.align		4
        /*0028*/ 	.byte	0x04, 0x29
        /*002a*/ 	.short	(.L_570 - .L_569)


	//   ....[0]....
.L_569:
        /*002c*/ 	.word	0xffffffff


	//   ....[1]....
        /*0030*/ 	.word	0xffffffff


	//   ....[2]....
        /*0034*/ 	.word	0xffffffff


	//   ....[3]....
        /*0038*/ 	.word	0xffffffff


	//   ....[4]....
        /*003c*/ 	.word	0xffffffff


	//   ....[5]....
        /*0040*/ 	.word	0xffffffff


	//   ....[6]....
        /*0044*/ 	.word	0xffffffff


	//   ....[7]....
        /*0048*/ 	.word	0xffffffff


	//   ....[8]....
        /*004c*/ 	.word	0xffffffff


	//   ....[9]....
        /*0050*/ 	.word	0xffffffff


	//   ....[10]....
        /*0054*/ 	.word	0xffffffff


	//   ....[11]....
        /*0058*/ 	.word	0xffffffff


	//   ....[12]....
        /*005c*/ 	.word	0xffffffff


	//   ....[13]....
        /*0060*/ 	.word	0xffffffff


	//   ....[14]....
        /*0064*/ 	.word	0xffffffff


	//   ....[15]....
        /*0068*/ 	.word	0xffffffff


	//   ....[16]....
        /*006c*/ 	.word	0xffffffff


	//   ....[17]....
        /*0070*/ 	.word	0xffffffff


	//   ....[18]....
        /*0074*/ 	.word	0xffffffff


	//   ....[19]....
        /*0078*/ 	.word	0xffffffff


	//   ....[20]....
        /*007c*/ 	.word	0xffffffff


	//   ....[21]....
        /*0080*/ 	.word	0xffffffff


	//   ....[22]....
        /*0084*/ 	.word	0xffffffff


	//   ....[23]....
        /*0088*/ 	.word	0xffffffff


	//   ....[24]....
        /*008c*/ 	.word	0xffffffff


	//   ....[25]....
        /*0090*/ 	.word	0xffffffff


	//   ....[26]....
        /*0094*/ 	.word	0xffffffff


	//   ....[27]....
        /*0098*/ 	.word	0xffffffff


	//   ....[28]....
        /*009c*/ 	.word	0xffffffff


	//   ....[29]....
        /*00a0*/ 	.word	0xffffffff


	//   ....[30]....
        /*00a4*/ 	.word	0xffffffff


	//   ....[31]....
        /*00a8*/ 	.word	0xffffffff


	//   ....[32]....
        /*00ac*/ 	.word	0xffffffff


	//   ....[33]....
        /*00b0*/ 	.word	0xffffffff


	//   ....[34]....
        /*00b4*/ 	.word	0xffffffff


	//   ....[35]....
        /*00b8*/ 	.word	0xffffffff


	//   ....[36]....
        /*00bc*/ 	.word	0xffffffff


	//   ....[37]....
        /*00c0*/ 	.word	0xffffffff


	//   ....[38]....
        /*00c4*/ 	.word	0xffffffff


	//   ....[39]....
        /*00c8*/ 	.word	0xffffffff


	//   ....[40]....
        /*00cc*/ 	.word	0xffffffff


	//   ....[41]....
        /*00d0*/ 	.word	0xffffffff


	//   ....[42]....
        /*00d4*/ 	.word	0xffffffff


	//   ....[43]....
        /*00d8*/ 	.word	0xffffffff


	//   ....[44]....
        /*00dc*/ 	.word	0xffffffff


	//   ....[45]....
        /*00e0*/ 	.word	0xffffffff


	//   ....[46]....
        /*00e4*/ 	.word	0xffffffff


	//   ....[47]....
        /*00e8*/ 	.word	0xffffffff


	//   ....[48]....
        /*00ec*/ 	.word	0xffffffff


	//   ....[49]....
        /*00f0*/ 	.word	0xffffffff


	//   ....[50]....
        /*00f4*/ 	.word	0xffffffff


	//   ....[51]....
        /*00f8*/ 	.word	0xffffffff


	//   ....[52]....
        /*00fc*/ 	.word	0xffffffff


	//   ....[53]....
        /*0100*/ 	.word	0xffffffff


	//   ....[54]....
        /*0104*/ 	.word	0xffffffff


	//   ....[55]....
        /*0108*/ 	.word	0xffffffff


	//----- nvinfo : EIATTR_COOP_GROUP_INSTR_OFFSETS
	.align		4
.L_570:
        /*010c*/ 	.byte	0x04, 0x28
        /*010e*/ 	.short	(.L_572 - .L_571)


	//   ....[0]....
.L_571:
        /*0110*/ 	.word	0x000048d0


	//   ....[1]....
        /*0114*/ 	.word	0x00004910


	//   ....[2]....
        /*0118*/ 	.word	0x00004a30


	//   ....[3]....
        /*011c*/ 	.word	0x00004a80


	//   ....[4]....
        /*0120*/ 	.word	0x00004cd0


	//   ....[5]....
        /*0124*/ 	.word	0x00004d20


	//   ....[6]....
        /*0128*/ 	.word	0x00004e70


	//   ....[7]....
        /*012c*/ 	.word	0x00004ef0


	//   ....[8]....
        /*0130*/ 	.word	0x00006d20


	//   ....[9]....
        /*0134*/ 	.word	0x00006d60


	//   ....[10]....
        /*0138*/ 	.word	0x00006e80


	//   ....[11]....
        /*013c*/ 	.word	0x00006ea0


	//   ....[12]....
        /*0140*/ 	.word	0x00007360


	//   ....[13]....
        /*0144*/ 	.word	0x000073e0


	//   ....[14]....
        /*0148*/ 	.word	0x00007530


	//   ....[15]....
        /*014c*/ 	.word	0x000075b0


	//   ....[16]....
        /*0150*/ 	.word	0x000098b0


	//   ....[17]....
        /*0154*/ 	.word	0x000099f0


	//   ....[18]....
        /*0158*/ 	.word	0x00009aa0


	//   ....[19]....
        /*015c*/ 	.word	0x00009b70


	//   ....[20]....
        /*0160*/ 	.word	0x00009f50


	//   ....[21]....
        /*0164*/ 	.word	0x00009ff0


	//   ....[22]....
        /*0168*/ 	.word	0x0000a120


	//   ....[23]....
        /*016c*/ 	.word	0x0000a1c0


	//   ....[24]....
        /*0170*/ 	.word	0x0000c610


	//   ....[25]....
        /*0174*/ 	.word	0x0000c650


	//   ....[26]....
        /*0178*/ 	.word	0x0000c7a0


	//   ....[27]....
        /*017c*/ 	.word	0x0000c7d0


	//   ....[28]....
        /*0180*/ 	.word	0x0000cbd0


	//   ....[29]....
        /*0184*/ 	.word	0x0000ccb0


	//   ....[30]....
        /*0188*/ 	.word	0x0000cda0


	//   ....[31]....
        /*018c*/ 	.word	0x0000ce80


	//   ....[32]....
        /*0190*/ 	.word	0x0000f270


	//   ....[33]....
        /*0194*/ 	.word	0x0000f2b0


	//   ....[34]....
        /*0198*/ 	.word	0x0000f400


	//   ....[35]....
        /*019c*/ 	.word	0x0000f4e0


	//   ....[36]....
        /*01a0*/ 	.word	0x0000f640


	//   ....[37]....
        /*01a4*/ 	.word	0x0000f6c0


	//   ....[38]....
        /*01a8*/ 	.word	0x0000f7d0


	//   ....[39]....
        /*01ac*/ 	.word	0x0000f880


	//   ....[40]....
        /*01b0*/ 	.word	0x00011f80


	//   ....[41]....
        /*01b4*/ 	.word	0x00011fc0


	//   ....[42]....
        /*01b8*/ 	.word	0x00011fe0


	//   ....[43]....
        /*01bc*/ 	.word	0x00011ff0


	//   ....[44]....
        /*01c0*/ 	.word	0x00012070


	//   ....[45]....
        /*01c4*/ 	.word	0x00012080


	//   ....[46]....
        /*01c8*/ 	.word	0x00012090


	//   ....[47]....
        /*01cc*/ 	.word	0x000120a0


	//   ....[48]....
        /*01d0*/ 	.word	0x00013790


	//   ....[49]....
        /*01d4*/ 	.word	0x000137d0


	//   ....[50]....
        /*01d8*/ 	.word	0x00013800


	//   ....[51]....
        /*01dc*/ 	.word	0x00013870


	//   ....[52]....
        /*01e0*/ 	.word	0x000138a0


	//   ....[53]....
        /*01e4*/ 	.word	0x000138d0


	//   ....[54]....
        /*01e8*/ 	.word	0x00013900


	//   ....[55]....
        /*01ec*/ 	.word	0x00013940


	//----- nvinfo : EIATTR_VRC_CTA_INIT_COUNT
	.align		4
.L_572:
        /*01f0*/ 	.byte	0x02, 0x4a
	.zero		1
	.zero		1


	//----- nvinfo : EIATTR_EXIT_INSTR_OFFSETS
	.align		4
        /*01f4*/ 	.byte	0x04, 0x1c
        /*01f6*/ 	.short	(.L_574 - .L_573)


	//   ....[0]....
.L_573:
        /*01f8*/ 	.word	0x000004a0


	//   ....[1]....
        /*01fc*/ 	.word	0x00001990


	//   ....[2]....
        /*0200*/ 	.word	0x00001a20


	//   ....[3]....
        /*0204*/ 	.word	0x00015ca0


	//   ....[4]....
        /*0208*/ 	.word	0x00015dc0


	//   ....[5]....
        /*020c*/ 	.word	0x00015de0


	//----- nvinfo : EIATTR_CRS_STACK_SIZE
	.align		4
.L_574:
        /*0210*/ 	.byte	0x04, 0x1e
        /*0212*/ 	.short	(.L_576 - .L_575)
.L_575:
        /*0214*/ 	.word	0x00000000


	//----- nvinfo : EIATTR_CBANK_PARAM_SIZE
	.align		4
.L_576:
        /*0218*/ 	.byte	0x03, 0x19
        /*021a*/ 	.short	0x01d0


	//----- nvinfo : EIATTR_PARAM_CBANK
	.align		4
        /*021c*/ 	.byte	0x04, 0x0a
        /*021e*/ 	.short	(.L_578 - .L_577)
	.align		4
.L_577:
        /*0220*/ 	.word	index@(.nv.constant0._ZN5flash16flash_fwd_kernelI23Flash_fwd_kernel_traitsILi128ELi128ELi32ELi4ELb0ELb0EN7cutlass10bfloat16_tE19Flash_kernel_traitsILi128ELi128ELi32ELi4ES3_EELb0ELb1ELb0ELb0ELb0ELb0ELb1ELb0EEEvNS_16Flash_fwd_paramsE)
        /*0224*/ 	.short	0x0380
        /*0226*/ 	.short	0x01d0


	//----- nvinfo : EIATTR_SW_WAR
	.align		4
.L_578:
        /*0228*/ 	.byte	0x04, 0x36
        /*022a*/ 	.short	(.L_580 - .L_579)
.L_579:
        /*022c*/ 	.word	0x00000008
.L_580:


//--------------------- .nv.info._ZN5flash16flash_fwd_kernelI23Flash_fwd_kernel_traitsILi128ELi128ELi32ELi4ELb0ELb0EN7cutlass10bfloat16_tE19Flash_kernel_traitsILi128ELi128ELi32ELi4ES3_EELb1ELb1ELb0ELb1ELb0ELb0ELb0ELb1EEEvNS_16Flash_fwd_paramsE --------------------------
	.section	.nv.info._ZN5flash16flash_fwd_kernelI23Flash_fwd_kernel_traitsILi128ELi128ELi32ELi4ELb0ELb0EN7cutlass10bfloat16_tE19Flash_kernel_traitsILi128ELi128ELi32ELi4ES3_EELb1ELb1ELb0ELb1ELb0ELb0ELb0ELb1EEEvNS_16Flash_fwd_paramsE,"",@"SHT_CUDA_INFO"
	.sectionflags	@""
	.align	4


	//----- nvinfo : EIATTR_CUDA_API_VERSION
	.align		4
        /*0000*/ 	.byte	0x04, 0x37
        /*0002*/ 	.short	(.L_582 - .L_581)
.L_581:
        /*0004*/ 	.word	0x00000082


	//----- nvinfo : EIATTR_KPARAM_INFO
	.align		4
.L_582:
        /*0008*/ 	.byte	0x04, 0x17
        /*000a*/ 	.short	(.L_584 - .L_583)
.L_583:
        /*000c*/ 	.word	0x00000000
        /*0010*/ 	.short	0x0000
        /*0012*/ 	.short	0x0000
        /*0014*/ 	.byte	0x00, 0xf0, 0x41, 0x07


	//----- nvinfo : EIATTR_SPARSE_MMA_MASK
	.align		4
.L_584:
        /*0018*/ 	.byte	0x03, 0x50
        /*001a*/ 	.short	0x0000


	//----- nvinfo : EIATTR_MAXREG_COUNT
	.align		4
        /*001c*/ 	.byte	0x03, 0x1b
        /*001e*/ 	.short	0x00ff


	//----- nvinfo : EIATTR_NUM_BARRIERS
	.align		4
        /*0020*/ 	.byte	0x02, 0x4c
        /*0022*/ 	.byte	0x01
	.zero		1


	//----- nvinfo : EIATTR_ANNOTATIONS
	.align		4
        /*0024*/ 	.byte	0x04, 0x55
        /*0026*/ 	.short	(.L_586 - .L_585)


	//   ....[0]....
.L_585:
        /* <DEDUP_REMOVED lines=83> */


	//----- nvinfo : EIATTR_MERCURY_ISA_VERSION
	.align		4
.L_586:
        /*0540*/ 	.byte	0x03, 0x5f
        /*0542*/ 	.short	0x0101


	//----- nvinfo : EIATTR_COOP_GROUP_MASK_REGIDS
	.align		4
        /*0544*/ 	.byte	0x04, 0x29
        /*0546*/ 	.short	(.L_588 - .L_587)


	//   ....[0]....
.L_587:
        /*0548*/ 	.word	0xffffffff


	//   ....[1]....
        /*054c*/ 	.word	0xffffffff


	//   ....[2]....
        /*0550*/ 	.word	0xffffffff


	//   ....[3]....
        /*0554*/ 	.word	0xffffffff


	//   ....[4]....
        /*0558*/ 	.word	0xffffffff


	//   ....[5]....
        /*055c*/ 	.word	0xffffffff


	//   ....[6]....
        /*0560*/ 	.word	0xffffffff


	//   ....[7]....
        /*0564*/ 	.word	0xffffffff


	//   ....[8]....
        /*0568*/ 	.word	0xffffffff


	//   ....[9]....
        /*056c*/ 	.word	0xffffffff


	//   ....[10]....
        /*0570*/ 	.word	0xffffffff


	//   ....[11]....
        /*0574*/ 	.word	0xffffffff


	//   ....[12]....
        /*0578*/ 	.word	0xffffffff


	//   ....[13]....
        /*057c*/ 	.word	0xffffffff


	//   ....[14]....
        /*0580*/ 	.word	0xffffffff


	//   ....[15]....
        /*0584*/ 	.word	0xffffffff


	//   ....[16]....
        /*0588*/ 	.word	0xffffffff


	//   ....[17]....
        /*058c*/ 	.word	0xffffffff


	//   ....[18]....
        /*0590*/ 	.word	0xffffffff


	//   ....[19]....
        /*0594*/ 	.word	0xffffffff


	//   ....[20]....
        /*0598*/ 	.word	0xffffffff


	//   ....[21]....
        /*059c*/ 	.word	0xffffffff


	//   ....[22]....
        /*05a0*/ 	.word	0xffffffff


	//   ....[23]....
        /*05a4*/ 	.word	0xffffffff


	//   ....[24]....
        /*05a8*/ 	.word	0xffffffff


	//   ....[25]....
        /*05ac*/ 	.word	0xffffffff


	//   ....[26]....
        /*05b0*/ 	.word	0xffffffff


	//   ....[27]....
        /*05b4*/ 	.word	0xffffffff


	//   ....[28]....
        /*05b8*/ 	.word	0xffffffff


	//   ....[29]....
        /*05bc*/ 	.word	0xffffffff


	//   ....[30]....
        /*05c0*/ 	.word	0xffffffff


	//   ....[31]....
        /*05c4*/ 	.word	0xffffffff


	//   ....[32]....
        /*05c8*/ 	.word	0xffffffff


	//   ....[33]....
        /*05cc*/ 	.word	0xffffffff


	//   ....[34]....
        /*05d0*/ 	.word	0xffffffff


	//   ....[35]....
        /*05d4*/ 	.word	0xffffffff


	//   ....[36]....
        /*05d8*/ 	.word	0xffffffff


	//   ....[37]....
        /*05dc*/ 	.word	0xffffffff


	//   ....[38]....
        /*05e0*/ 	.word	0xffffffff


	//   ....[39]....
        /*05e4*/ 	.word	0xffffffff


	//   ....[40]....
        /*05e8*/ 	.word	0xffffffff


	//   ....[41]....
        /*05ec*/ 	.word	0xffffffff


	//   ....[42]....
        /*05f0*/ 	.word	0xffffffff


	//   ....[43]....
        /*05f4*/ 	.word	0xffffffff


	//   ....[44]....
        /*05f8*/ 	.word	0xffffffff


	//   ....[45]....
        /*05fc*/ 	.word	0xffffffff


	//   ....[46]....
        /*0600*/ 	.word	0xffffffff


	//   ....[47]....
        /*0604*/ 	.word	0xffffffff


	//   ....[48]....
        /*0608*/ 	.word	0xffffffff


	//   ....[49]....
        /*060c*/ 	.word	0xffffffff


	//   ....[50]....
        /*0610*/ 	.word	0xffffffff


	//   ....[51]....
        /*0614*/ 	.word	0xffffffff


	//   ....[52]....
        /*0618*/ 	.word	0xffffffff


	//   ....[53]....
        /*061c*/ 	.word	0xffffffff


	//   ....[54]....
        /*0620*/ 	.word	0xffffffff


	//   ....[55]....
        /*0624*/ 	.word	0xffffffff


	//----- nvinfo : EIATTR_COOP_GROUP_INSTR_OFFSETS
	.align		4
.L_588:
        /*0628*/ 	.byte	0x04, 0x28
        /*062a*/ 	.short	(.L_590 - .L_589)


	//   ....[0]....
.L_589:
        /*062c*/ 	.word	0x00004ed0


	//   ....[1]....
        /*0630*/ 	.word	0x00004f10


	//   ....[2]....
        /*0634*/ 	.word	0x00004f50


	//   ....[3]....
        /*0638*/ 	.word	0x00004f90


	//   ....[4]....
        /*063c*/ 	.word	0x000050a0


	//   ....[5]....
        /*0640*/ 	.word	0x000050f0


	//   ....[6]....
        /*0644*/ 	.word	0x00005150


	//   ....[7]....
        /*0648*/ 	.word	0x00005190


	//   ....[8]....
        /*064c*/ 	.word	0x00008d50


	//   ....[9]....
        /*0650*/ 	.word	0x00008de0


	//   ....[10]....
        /*0654*/ 	.word	0x00008e00


	//   ....[11]....
        /*0658*/ 	.word	0x00008ea0


	//   ....[12]....
        /*065c*/ 	.word	0x00008ee0


	//   ....[13]....
        /*0660*/ 	.word	0x00008f20


	//   ....[14]....
        /*0664*/ 	.word	0x00009060


	//   ....[15]....
        /*0668*/ 	.word	0x00009230


	//   ....[16]....
        /*066c*/ 	.word	0x0000d490


	//   ....[17]....
        /*0670*/ 	.word	0x0000d4e0


	//   ....[18]....
        /*0674*/ 	.word	0x0000d520


	//   ....[19]....
        /*0678*/ 	.word	0x0000d600


	//   ....[20]....
        /*067c*/ 	.word	0x0000d620


	//   ....[21]....
        /*0680*/ 	.word	0x0000d640


	//   ....[22]....
        /*0684*/ 	.word	0x0000d700


	//   ....[23]....
        /*0688*/ 	.word	0x0000d870


	//   ....[24]....
        /*068c*/ 	.word	0x00011a50


	//   ....[25]....
        /*0690*/ 	.word	0x00011ca0


	//   ....[26]....
        /*0694*/ 	.word	0x00011d20


	//   ....[27]....
        /*0698*/ 	.word	0x00011e70


	//   ....[28]....
        /*069c*/ 	.word	0x00012260


	//   ....[29]....
        /*06a0*/ 	.word	0x00012370


	//   ....[30]....
        /*06a4*/ 	.word	0x000126d0


	//   ....[31]....
        /*06a8*/ 	.word	0x000127e0


	//   ....[32]....
        /*06ac*/ 	.word	0x000160a0


	//   ....[33]....
        /*06b0*/ 	.word	0x000160d0


	//   ....[34]....
        /*06b4*/ 	.word	0x00016140


	//   ....[35]....
        /*06b8*/ 	.word	0x000161f0


	//   ....[36]....
        /*06bc*/ 	.word	0x00016860


	//   ....[37]....
        /*06c0*/ 	.word	0x000169d0


	//   ....[38]....
        /*06c4*/ 	.word	0x00016db0


	//   ....[39]....
        /*06c8*/ 	.word	0x00016e20


	//   ....[40]....
        /*06cc*/ 	.word	0x0001a9a0


	//   ....[41]....
        /*06d0*/ 	.word	0x0001a9e0


	//   ....[42]....
        /*06d4*/ 	.word	0x0001aa10


	//   ....[43]....
        /*06d8*/ 	.word	0x0001aa40


	//   ....[44]....
        /*06dc*/ 	.word	0x0001ab40


	//   ....[45]....
        /*06e0*/ 	.word	0x0001ab70


	//   ....[46]....
        /*06e4*/ 	.word	0x0001abb0


	//   ....[47]....
        /*06e8*/ 	.word	0x0001abf0


	//   ....[48]....
        /*06ec*/ 	.word	0x0001d810


	//   ....[49]....
        /*06f0*/ 	.word	0x0001d820


	//   ....[50]....
        /*06f4*/ 	.word	0x0001d850


	//   ....[51]....
        /*06f8*/ 	.word	0x0001d870


	//   ....[52]....
        /*06fc*/ 	.word	0x0001d880


	//   ....[53]....
        /*0700*/ 	.word	0x0001d890


	//   ....[54]....
        /*0704*/ 	.word	0x0001d8c0


	//   ....[55]....
        /*0708*/ 	.word	0x0001d920


	//----- nvinfo : EIATTR_VRC_CTA_INIT_COUNT
	.align		4
.L_590:
        /*070c*/ 	.byte	0x02, 0x4a
	.zero		1
	.zero		1


	//----- nvinfo : EIATTR_EXIT_INSTR_OFFSETS
	.align		4
        /*0710*/ 	.byte	0x04, 0x1c
        /*0712*/ 	.short	(.L_592 - .L_591)


	//   ....[0]....
.L_591:
        /*0714*/ 	.word	0x00000660


	//   ....[1]....
        /*0718*/ 	.word	0x00001b50


	//   ....[2]....
        /*071c*/ 	.word	0x00001be0


	//   ....[3]....
        /*0720*/ 	.word	0x0001fca0


	//   ....[4]....
        /*0724*/ 	.word	0x0001fdc0


	//   ....[5]....
        /*0728*/ 	.word	0x0001fde0


	//----- nvinfo : EIATTR_CRS_STACK_SIZE
	.align		4
.L_592:
        /*072c*/ 	.byte	0x04, 0x1e
        /*072e*/ 	.short	(.L_594 - .L_593)
.L_593:
        /*0730*/ 	.word	0x00000000


	//----- nvinfo : EIATTR_CBANK_PARAM_SIZE
	.align		4
.L_594:
        /*0734*/ 	.byte	0x03, 0x19
        /*0736*/ 	.short	0x01d0


	//----- nvinfo : EIATTR_PARAM_CBANK
	.align		4
        /*0738*/ 	.byte	0x04, 0x0a
        /*073a*/ 	.short	(.L_596 - .L_595)
	.align		4
.L_595:
        /*073c*/ 	.word	index@(.nv.constant0._ZN5flash16flash_fwd_kernelI23Flash_fwd_kernel_traitsILi128ELi128ELi32ELi4ELb0ELb0EN7cutlass10bfloat16_tE19Flash_kernel_traitsILi128ELi128ELi32ELi4ES3_EELb1ELb1ELb0ELb1ELb0ELb0ELb0ELb1EEEvNS_16Flash_fwd_paramsE)
        /*0740*/ 	.short	0x0380
        /*0742*/ 	.short	0x01d0


	//----- nvinfo : EIATTR_SW_WAR
	.align		4
.L_596:
        /*0744*/ 	.byte	0x04, 0x36
        /*0746*/ 	.short	(.L_598 - .L_597)
.L_597:
        /*0748*/ 	.word	0x00000008
.L_598:


//--------------------- .nv.info._ZN5flash16flash_fwd_kernelI23Flash_fwd_kernel_traitsILi128ELi128ELi32ELi4ELb0ELb0EN7cutlass10bfloat16_tE19Flash_kernel_traitsILi128ELi128ELi32ELi4ES3_EELb0ELb1ELb0ELb1ELb0ELb0ELb1ELb0EEEvNS_16Flash_fwd_paramsE --------------------------
	.section	.nv.info._ZN5flash16flash_fwd_kernelI23Flash_fwd_kernel_traitsILi128ELi128ELi32ELi4ELb0ELb0EN7cutlass10bfloat16_tE19Flash_kernel_traitsILi128ELi128ELi32ELi4ES3_EELb0ELb1ELb0ELb1ELb0ELb0ELb1ELb0EEEvNS_16Flash_fwd_paramsE,"",@"SHT_CUDA_INFO"
	.sectionflags	@""
	.align	4


	//----- nvinfo : EIATTR_CUDA_API_VERSION
	.align		4
        /*0000*/ 	.byte	0x04, 0x37
        /*0002*/ 	.short	(.L_600 - .L_599)
.L_599:
        /*0004*/ 	.word	0x00000082


	//----- nvinfo : EIATTR_KPARAM_INFO
	.align		4
.L_600:
        /*0008*/ 	.byte	0x04, 0x17
        /*000a*/ 	.short	(.L_602 - .L_601)
.L_601:
        /*000c*/ 	.word	0x00000000
        /*0010*/ 	.short	0x0000
        /*0012*/ 	.short	0x0000
        /*0014*/ 	.byte	0x00, 0xf0, 0x41, 0x07


	//----- nvinfo : EIATTR_SPARSE_MMA_MASK
	.align		4
.L_602:
        /*0018*/ 	.byte	0x03, 0x50
        /*001a*/ 	.short	0x0000


	//----- nvinfo : EIATTR_MAXREG_COUNT
	.align		4
        /*001c*/ 	.byte	0x03, 0x1b
        /*001e*/ 	.short	0x00ff


	//----- nvinfo : EIATTR_NUM_BARRIERS
	.align		4
        /*0020*/ 	.byte	0x02, 0x4c
        /*0022*/ 	.byte	0x01
	.zero		1


	//----- nvinfo : EIATTR_MERCURY_ISA_VERSION
	.align		4
        /*0024*/ 	.byte	0x03, 0x5f
        /*0026*/ 	.short	0x0101


	//----- nvinfo : EIATTR_COOP_GROUP_MASK_REGIDS
	.align		4
        /*0028*/ 	.byte	0x04, 0x29
        /*002a*/ 	.short	(.L_604 - .L_603)


	//   ....[0]....
.L_603:
        /*002c*/ 	.word	0xffffffff


	//   ....[1]....
        /*0030*/ 	.word	0xffffffff


	//   ....[2]....
        /*0034*/ 	.word	0xffffffff


	//   ....[3]....
        /*0038*/ 	.word	0xffffffff


	//   ....[4]....
        /*003c*/ 	.word	0xffffffff


	//   ....[5]....
        /*0040*/ 	.word	0xffffffff


	//   ....[6]....
        /*0044*/ 	.word	0xffffffff


	//   ....[7]....
        /*0048*/ 	.word	0xffffffff


	//   ....[8]....
        /*004c*/ 	.word	0xffffffff


	//   ....[9]....
        /*0050*/ 	.word	0xffffffff


	//   ....[10]....
        /*0054*/ 	.word	0xffffffff


	//   ....[11]....
        /*0058*/ 	.word	0xffffffff


	//   ....[12]....
        /*005c*/ 	.word	0xffffffff


	//   ....[13]....
        /*0060*/ 	.word	0xffffffff


	//   ....[14]....
        /*0064*/ 	.word	0xffffffff


	//   ....[15]....
        /*0068*/ 	.word	0xffffffff


	//   ....[16]....
        /*006c*/ 	.word	0xffffffff


	//   ....[17]....
        /*0070*/ 	.word	0xffffffff


	//   ....[18]....
        /*0074*/ 	.word	0xffffffff


	//   ....[19]....
        /*0078*/ 	.word	0xffffffff


	//   ....[20]....
        /*007c*/ 	.word	0xffffffff


	//   ....[21]....
        /*0080*/ 	.word	0xffffffff


	//   ....[22]....
        /*0084*/ 	.word	0xffffffff


	//   ....[23]....
        /*0088*/ 	.word	0xffffffff


	//   ....[24]....
        /*008c*/ 	.word	0xffffffff


	//   ....[25]....
        /*0090*/ 	.word	0xffffffff


	//   ....[26]....
        /*0094*/ 	.word	0xffffffff


	//   ....[27]....
        /*0098*/ 	.word	0xffffffff


	//   ....[28]....
        /*009c*/ 	.word	0xffffffff


	//   ....[29]....
        /*00a0*/ 	.word	0xffffffff


	//   ....[30]....
        /*00a4*/ 	.word	0xffffffff


	//   ....[31]....
        /*00a8*/ 	.word	0xffffffff


	//   ....[32]....
        /*00ac*/ 	.word	0xffffffff


	//   ....[33]....
        /*00b0*/ 	.word	0xffffffff


	//   ....[34]....
        /*00b4*/ 	.word	0xffffffff


	//   ....[35]....
        /*00b8*/ 	.word	0xffffffff


	//   ....[36]....
        /*00bc*/ 	.word	0xffffffff


	//   ....[37]....
        /*00c0*/ 	.word	0xffffffff


	//   ....[38]....
        /*00c4*/ 	.word	0xffffffff


	//   ....[39]....
        /*00c8*/ 	.word	0xffffffff


	//   ....[40]....
        /*00cc*/ 	.word	0xffffffff


	//   ....[41]....
        /*00d0*/ 	.word	0xffffffff


	//   ....[42]....
        /*00d4*/ 	.word	0xffffffff


	//   ....[43]....
        /*00d8*/ 	.word	0xffffffff


	//   ....[44]....
        /*00dc*/ 	.word	0xffffffff


	//   ....[45]....
        /*00e0*/ 	.word	0xffffffff


	//   ....[46]....
        /*00e4*/ 	.word	0xffffffff


	//   ....[47]....
        /*00e8*/ 	.word	0xffffffff


	//   ....[48]....
        /*00ec*/ 	.word	0xffffffff


	//   ....[49]....
        /*00f0*/ 	.word	0xffffffff


	//   ....[50]....
        /*00f4*/ 	.word	0xffffffff


	//   ....[51]....
        /*00f8*/ 	.word	0xffffffff


	//   ....[52]....
        /*00fc*/ 	.word	0xffffffff


	//   ....[53]....
        /*0100*/ 	.word	0xffffffff


	//   ....[54]....
        /*0104*/ 	.word	0xffffffff


	//   ....[55]....
        /*0108*/ 	.word	0xffffffff


	//----- nvinfo : EIATTR_COOP_GROUP_INSTR_OFFSETS
	.align		4
.L_604:
        /*010c*/ 	.byte	0x04, 0x28
        /*010e*/ 	.short	(.L_606 - .L_605)


	//   ....[0]....
.L_605:
        /*0110*/ 	.word	0x00004c20


	//   ....[1]....
        /*0114*/ 	.word	0x00004c60


	//   ....[2]....
        /*0118*/ 	.word	0x00004df0


	//   ....[3]....
        /*011c*/ 	.word	0x00004e70


	//   ....[4]....
        /*0120*/ 	.word	0x00005100


	//   ....[5]....
        /*0124*/ 	.word	0x00005160


	//   ....[6]....
        /*0128*/ 	.word	0x000052e0


	//   ....[7]....
        /*012c*/ 	.word	0x00005370


	//   ....[8]....
        /*0130*/ 	.word	0x00007200


	//   ....[9]....
        /*0134*/ 	.word	0x000072c0


	//   ....[10]....
        /*0138*/ 	.word	0x000073e0


	//   ....[11]....
        /*013c*/ 	.word	0x00007490


	//   ....[12]....
        /*0140*/ 	.word	0x00007980


	//   ....[13]....
        /*0144*/ 	.word	0x000079c0


	//   ....[14]....
        /*0148*/ 	.word	0x00007b60


	//   ....[15]....
        /*014c*/ 	.word	0x00007ba0


	//   ....[16]....
        /*0150*/ 	.word	0x0000a130


	//   ....[17]....
        /*0154*/ 	.word	0x0000a1f0


	//   ....[18]....
        /*0158*/ 	.word	0x0000a300


	//   ....[19]....
        /*015c*/ 	.word	0x0000a3f0


	//   ....[20]....
        /*0160*/ 	.word	0x0000a8b0


	//   ....[21]....
        /*0164*/ 	.word	0x0000a930


	//   ....[22]....
        /*0168*/ 	.word	0x0000aa80


	//   ....[23]....
        /*016c*/ 	.word	0x0000ab00


	//   ....[24]....
        /*0170*/ 	.word	0x0000d070


	//   ....[25]....
        /*0174*/ 	.word	0x0000d0e0


	//   ....[26]....
        /*0178*/ 	.word	0x0000d240


	//   ....[27]....
        /*017c*/ 	.word	0x0000d2c0


	//   ....[28]....
        /*0180*/ 	.word	0x0000d750


	//   ....[29]....
        /*0184*/ 	.word	0x0000d7d0


	//   ....[30]....
        /*0188*/ 	.word	0x0000d920


	//   ....[31]....
        /*018c*/ 	.word	0x0000d9a0


	//   ....[32]....
        /*0190*/ 	.word	0x0000fff0


	//   ....[33]....
        /*0194*/ 	.word	0x00010030


	//   ....[34]....
        /*0198*/ 	.word	0x000101d0


	//   ....[35]....
        /*019c*/ 	.word	0x000102c0


	//   ....[36]....
        /*01a0*/ 	.word	0x000103d0


	//   ....[37]....
        /*01a4*/ 	.word	0x000104c0


	//   ....[38]....
        /*01a8*/ 	.word	0x00010500


	//   ....[39]....
        /*01ac*/ 	.word	0x00010660


	//   ....[40]....
        /*01b0*/ 	.word	0x00013090


	//   ....[41]....
        /*01b4*/ 	.word	0x000130d0


	//   ....[42]....
        /*01b8*/ 	.word	0x000130f0


	//   ....[43]....
        /*01bc*/ 	.word	0x00013100


	//   ....[44]....
        /*01c0*/ 	.word	0x00013190


	//   ....[45]....
        /*01c4*/ 	.word	0x000131a0


	//   ....[46]....
        /*01c8*/ 	.word	0x000131b0


	//   ....[47]....
        /*01cc*/ 	.word	0x000131c0


	//   ....[48]....
        /*01d0*/ 	.word	0x000148c0


	//   ....[49]....
        /*01d4*/ 	.word	0x00014900


	//   ....[50]....
        /*01d8*/ 	.word	0x00014930


	//   ....[51]....
        /*01dc*/ 	.word	0x000149a0


	//   ....[52]....
        /*01e0*/ 	.word	0x000149e0


	//   ....[53]....
        /*01e4*/ 	.word	0x00014a10


	//   ....[54]....
        /*01e8*/ 	.word	0x00014a40


	//   ....[55]....
        /*01ec*/ 	.word	0x00014a80


	//----- nvinfo : EIATTR_VRC_CTA_INIT_COUNT
	.align		4
.L_606:
        /*01f0*/ 	.byte	0x02, 0x4a
	.zero		1
	.zero		1


	//----- nvinfo : EIATTR_EXIT_INSTR_OFFSETS
	.align		4
        /*01f4*/ 	.byte	0x04, 0x1c
        /*01f6*/ 	.short	(.L_608 - .L_607)


	//   ....[0]....
.L_607:
        /*01f8*/ 	.word	0x000004a0


	//   ....[1]....
        /*01fc*/ 	.word	0x00001990


	//   ....[2]....
        /*0200*/ 	.word	0x00001a20


	//   ....[3]....
        /*0204*/ 	.word	0x00016dd0


	//   ....[4]....
        /*0208*/ 	.word	0x00016ef0


	//   ....[5]....
        /*020c*/ 	.word	0x00016f10


	//----- nvinfo : EIATTR_CRS_STACK_SIZE
	.align		4
.L_608:
        /*0210*/ 	.byte	0x04, 0x1e
        /*0212*/ 	.short	(.L_610 - .L_609)
.L_609:
        /*0214*/ 	.word	0x00000000


	//----- nvinfo : EIATTR_CBANK_PARAM_SIZE
	.align		4
.L_610:
        /*0218*/ 	.byte	0x03, 0x19
        /*021a*/ 	.short	0x01d0


	//----- nvinfo : EIATTR_PARAM_CBANK
	.align		4
        /*021c*/ 	.byte	0x04, 0x0a
        /*021e*/ 	.short	(.L_612 - .L_611)
	.align		4
.L_611:
        /*0220*/ 	.word	index@(.nv.constant0._ZN5flash16flash_fwd_kernelI23Flash_fwd_kernel_traitsILi128ELi128ELi32ELi4ELb0ELb0EN7cutlass10bfloat16_tE19Flash_kernel_traitsILi128ELi128ELi32ELi4ES3_EELb0ELb1ELb0ELb1ELb0ELb0ELb1ELb0EEEvNS_16Flash_fwd_paramsE)
        /*0224*/ 	.short	0x0380
        /*0226*/ 	.short	0x01d0


	//----- nvinfo : EIATTR_SW_WAR
	.align		4
.L_612:
        /*0228*/ 	.byte	0x04, 0x36
        /*022a*/ 	.short	(.L_614 - .L_613)
.L_613:
        /*022c*/ 	.word	0x00000008
.L_614:


//--------------------- .nv.callgraph             --------------------------
	.section	.nv.callgraph,"",@"SHT_CUDA_CALLGRAPH"
	.align	4
	.sectionentsize	8
	.align		4
        /*0000*/ 	.word	0x00000000
	.align		4
        /*0004*/ 	.word	0xffffffff
	.align		4
        /*0008*/ 	.word	0x00000000
	.align		4
        /*000c*/ 	.word	0xfffffffe
	.align		4
        /*0010*/ 	.word	0x00000000
	.align		4
        /*0014*/ 	.word	0xfffffffd
	.align		4
        /*0018*/ 	.word	0x00000000
	.align		4
        /*001c*/ 	.word	0xfffffffc


//--------------------- .nv.constant4             --------------------------
	.section	.nv.constant4,"a",@progbits
	.align	8
	.align		8
.nv.constant4:
        /*0000*/ 	.dword	_ZN73_INTERNAL_82ef1d61_37_flash_fwd_hdim128_bf16_causal_sm80_cu_21e1f8cb_28444cuda3std3__45__cpo5beginE
	.align		8
        /*0008*/ 	.dword	_ZN73_INTERNAL_82ef1d61_37_flash_fwd_hdim128_bf16_causal_sm80_cu_21e1f8cb_28444cuda3std3__45__cpo3endE
	.align		8
        /*0010*/ 	.dword	_ZN73_INTERNAL_82ef1d61_37_flash_fwd_hdim128_bf16_causal_sm80_cu_21e1f8cb_28444cuda3std3__45__cpo6cbeginE
	.align		8
        /*0018*/ 	.dword	_ZN73_INTERNAL_82ef1d61_37_flash_fwd_hdim128_bf16_causal_sm80_cu_21e1f8cb_28444cuda3std3__45__cpo4cendE
	.align		8
        /*0020*/ 	.dword	_ZN73_INTERNAL_82ef1d61_37_flash_fwd_hdim128_bf16_causal_sm80_cu_21e1f8cb_28444cuda3std3__475_GLOBAL__N__82ef1d61_37_flash_fwd_hdim128_bf16_causal_sm80_cu_21e1f8cb_28446ignoreE
	.align		8
        /*0028*/ 	.dword	_ZN73_INTERNAL_82ef1d61_37_flash_fwd_hdim128_bf16_causal_sm80_cu_21e1f8cb_28444cuda3std3__419piecewise_constructE
	.align		8
        /*0030*/ 	.dword	_ZN73_INTERNAL_82ef1d61_37_flash_fwd_hdim128_bf16_causal_sm80_cu_21e1f8cb_28444cuda3std3__48in_placeE
	.align		8
        /*0038*/ 	.dword	_ZN73_INTERNAL_82ef1d61_37_flash_fwd_hdim128_bf16_causal_sm80_cu_21e1f8cb_28444cuda3std6ranges3__45__cpo4swapE
	.align		8
        /*0040*/ 	.dword	_ZN73_INTERNAL_82ef1d61_37_flash_fwd_hdim128_bf16_causal_sm80_cu_21e1f8cb_28444cuda3std6ranges3__45__cpo9iter_moveE
	.align		8
        /*0048*/ 	.dword	_ZN73_INTERNAL_82ef1d61_37_flash_fwd_hdim128_bf16_causal_sm80_cu_21e1f8cb_28444cute7productE
	.align		8
        /*0050*/ 	.dword	_ZN73_INTERNAL_82ef1d61_37_flash_fwd_hdim128_bf16_causal_sm80_cu_21e1f8cb_28444cute1_E


//--------------------- .text._ZN5flash16flash_fwd_kernelI23Flash_fwd_kernel_traitsILi128ELi128ELi64ELi4ELb0ELb0EN7cutlass10bfloat16_tE19Flash_kernel_traitsILi128ELi128ELi64ELi4ES3_EELb0ELb1ELb0ELb0ELb1ELb1ELb0ELb0EEEvNS_16Flash_fwd_paramsE --------------------------
	.section	.text._ZN5flash16flash_fwd_kernelI23Flash_fwd_kernel_traitsILi128ELi128ELi64ELi4ELb0ELb0EN7cutlass10bfloat16_tE19Flash_kernel_traitsILi128ELi128ELi64ELi4ES3_EELb0ELb1ELb0ELb0ELb1ELb1ELb0ELb0EEEvNS_16Flash_fwd_paramsE,"ax",@progbits
	.align	128
        .global         _ZN5flash16flash_fwd_kernelI23Flash_fwd_kernel_traitsILi128ELi128ELi64ELi4ELb0ELb0EN7cutlass10bfloat16_tE19Flash_kernel_traitsILi128ELi128ELi64ELi4ES3_EELb0ELb1ELb0ELb0ELb1ELb1ELb0ELb0EEEvNS_16Flash_fwd_paramsE
        .type           _ZN5flash16flash_fwd_kernelI23Flash_fwd_kernel_traitsILi128ELi128ELi64ELi4ELb0ELb0EN7cutlass10bfloat16_tE19Flash_kernel_traitsILi128ELi128ELi64ELi4ES3_EELb0ELb1ELb0ELb0ELb1ELb1ELb0ELb0EEEvNS_16Flash_fwd_paramsE,@function
        .size           _ZN5flash16flash_fwd_kernelI23Flash_fwd_kernel_traitsILi128ELi128ELi64ELi4ELb0ELb0EN7cutlass10bfloat16_tE19Flash_kernel_traitsILi128ELi128ELi64ELi4ES3_EELb0ELb1ELb0ELb0ELb1ELb1ELb0ELb0EEEvNS_16Flash_fwd_paramsE,(.L_x_1654 - _ZN5flash16flash_fwd_kernelI23Flash_fwd_kernel_traitsILi128ELi128ELi64ELi4ELb0ELb0EN7cutlass10bfloat16_tE19Flash_kernel_traitsILi128ELi128ELi64ELi4ES3_EELb0ELb1ELb0ELb0ELb1ELb1ELb0ELb0EEEvNS_16Flash_fwd_paramsE)
        .other          _ZN5flash16flash_fwd_kernelI23Flash_fwd_kernel_traitsILi128ELi128ELi64ELi4ELb0ELb0EN7cutlass10bfloat16_tE19Flash_kernel_traitsILi128ELi128ELi64ELi4ES3_EELb0ELb1ELb0ELb0ELb1ELb1ELb0ELb0EEEvNS_16Flash_fwd_paramsE,@"STO_CUDA_ENTRY STV_DEFAULT"
_ZN5flash16flash_fwd_kernelI23Flash_fwd_kernel_traitsILi128ELi128ELi64ELi4ELb0ELb0EN7cutlass10bfloat16_tE19Flash_kernel_traitsILi128ELi128ELi64ELi4ES3_EELb0ELb1ELb0ELb0ELb1ELb1ELb0ELb0EEEvNS_16Flash_fwd_paramsE:
.text._ZN5flash16flash_fwd_kernelI23Flash_fwd_kernel_traitsILi128ELi128ELi64ELi4ELb0ELb0EN7cutlass10bfloat16_tE19Flash_kernel_traitsILi128ELi128ELi64ELi4ES3_EELb0ELb1ELb0ELb0ELb1ELb1ELb0ELb0EEEvNS_16Flash_fwd_paramsE:
[----:B------:R-:W1:Y:S01]  /*0000*/  LDC R1, c[0x0][0x37c] ;  /* 0x0000df00ff017b82 */ /* 0x000e620000000800 */
[----:B------:R-:W2:Y:S07]  /*0010*/  LDCU.64 UR6, c[0x0][0x470] ;  /* 0x00008e00ff0677ac */ /* 0x000eae0008000a00 */
[----:B------:R-:W3:Y:S01]  /*0020*/  S2UR UR31, SR_CTAID.Y ;  /* 0x00000000001f79c3 */ /* 0x000ee20000002600 */
[----:B-1----:R-:W-:Y:S01]  /*0030*/  VIADD R1, R1, 0xffffffb0 ;  /* 0xffffffb001017836 */ /* 0x002fe20000000000 */
[----:B------:R-:W1:Y:S01]  /*0040*/  LDCU.64 UR4, c[0x0][0x478] ;  /* 0x00008f00ff0477ac */ /* 0x000e620008000a00 */
[----:B------:R-:W4:Y:S05]  /*0050*/  LDCU.64 UR24, c[0x0][0x358] ;  /* 0x00006b00ff1877ac */ /* 0x000f2a0008000a00 */
[----:B------:R-:W5:Y:S01]  /*0060*/  S2UR UR20, SR_CTAID.X ;  /* 0x00000000001479c3 */ /* 0x000f620000002500 */
[----:B------:R-:W4:Y:S01]  /*0070*/  LDCU UR29, c[0x0][0x434] ;  /* 0x00008680ff1d77ac */ /* 0x000f220008000800 */
[----:B--2---:R-:W-:-:S02]  /*0080*/  UISETP.NE.U32.AND UP0, UPT, UR6, URZ, UPT ;  /* 0x000000ff0600728c */ /* 0x004fc4000bf05070 */
[----:B-1----:R-:W-:Y:S02]  /*0090*/  UISETP.NE.U32.AND UP1, UPT, UR4, URZ, UPT ;  /* 0x000000ff0400728c */ /* 0x002fe4000bf25070 */
[----:B------:R-:W-:Y:S02]  /*00a0*/  UISETP.NE.AND.EX UP0, UPT, UR7, URZ, UPT, UP0 ;  /* 0x000000ff0700728c */ /* 0x000fe4000bf05300 */
[----:B------:R-:W-:-:S04]  /*00b0*/  UISETP.NE.AND.EX UP1, UPT, UR5, URZ, UPT, UP1 ;  /* 0x000000ff0500728c */ /* 0x000fc8000bf25310 */
[----:B------:R-:W-:Y:S02]  /*00c0*/  PLOP3.LUT P2, PT, PT, PT, UP0, 0x80, 0x8 ;  /* 0x000000000008781c */ /* 0x000fe40003f4f008 */
[----:B------:R-:W-:-:S03]  /*00d0*/  PLOP3.LUT P1, PT, PT, PT, UP1, 0x80, 0x8 ;  /* 0x000000000008781c */ /* 0x000fc60003f2f018 */
[----:B------:R-:W3:Y:S02]  /*00e0*/  @UP0 LDCU.64 UR6, c[0x0][0x470] ;  /* 0x00008e00ff0607ac */ /* 0x000ee40008000a00 */
[----:B------:R-:W1:Y:S01]  /*00f0*/  @UP1 LDCU.64 UR4, c[0x0][0x478] ;  /* 0x00008f00ff0417ac */ /* 0x000e620008000a00 */
[----:B---3--:R-:W-:Y:S02]  /*0100*/  @UP0 UIMAD.WIDE.U32 UR6, UR31, 0x4, UR6 ;  /* 0x000000041f0608a5 */ /* 0x008fe4000f8e0006 */
[----:B-1----:R-:W-:-:S04]  /*0110*/  @UP1 UIMAD.WIDE.U32 UR4, UR31, 0x4, UR4 ;  /* 0x000000041f0418a5 */ /* 0x002fc8000f8e0004 */
[----:B------:R-:W-:Y:S02]  /*0120*/  IMAD.U32 R2, RZ, RZ, UR6 ;  /* 0x00000006ff027e24 */ /* 0x000fe4000f8e00ff */
[----:B------:R-:W-:Y:S02]  /*0130*/  IMAD.U32 R3, RZ, RZ, UR7 ;  /* 0x00000007ff037e24 */ /* 0x000fe4000f8e00ff */
[----:B------:R-:W-:Y:S01]  /*0140*/  IMAD.U32 R4, RZ, RZ, UR4 ;  /* 0x00000004ff047e24 */ /* 0x000fe2000f8e00ff */
[----:B-----5:R-:W-:Y:S01]  /*0150*/  USHF.L.U32 UR32, UR20, 0x7, URZ ;  /* 0x0000000714207899 */ /* 0x020fe200080006ff */
[----:B------:R-:W-:Y:S01]  /*0160*/  IMAD.U32 R5, RZ, RZ, UR5 ;  /* 0x00000005ff057e24 */ /* 0x000fe2000f8e00ff */
[----:B----4-:R-:W2:Y:S01]  /*0170*/  @P2 LDG.E R2, desc[UR24][R2.64] ;  /* 0x0000001802022981 */ /* 0x010ea2000c1e1900 */
[----:B------:R-:W1:Y:S03]  /*0180*/  @!UP1 LDCU.64 UR6, c[0x0][0x488] ;  /* 0x00009100ff0697ac */ /* 0x000e660008000a00 */
[----:B------:R-:W3:Y:S01]  /*0190*/  @P1 LDG.E R0, desc[UR24][R4.64] ;  /* 0x0000001804001981 */ /* 0x000ee2000c1e1900 */
[----:B------:R-:W-:Y:S01]  /*01a0*/  UISETP.GE.AND UP0, UPT, UR32, UR29, UPT ;  /* 0x0000001d2000728c */ /* 0x000fe2000bf06270 */
[----:B------:R-:W-:Y:S01]  /*01b0*/  UMOV UR34, URZ ;  /* 0x000000ff00227c82 */ /* 0x000fe20008000000 */
[----:B------:R-:W4:Y:S04]  /*01c0*/  @!UP1 LDCU.64 UR4, c[0x0][0x438] ;  /* 0x00008700ff0497ac */ /* 0x000f280008000a00 */
[----:B------:R-:W-:Y:S01]  /*01d0*/  PLOP3.LUT P0, PT, PT, PT, UP0, 0x80, 0x8 ;  /* 0x000000000008781c */ /* 0x000fe20003f0f008 */
[----:B-1----:R-:W-:Y:S01]  /*01e0*/  @!UP1 UISETP.NE.U32.AND UP0, UPT, UR6, URZ, UPT ;  /* 0x000000ff0600928c */ /* 0x002fe2000bf05070 */
[----:B--2---:R-:W-:-:S02]  /*01f0*/  @P2 R2UR UR34, R2 ;  /* 0x00000000022222ca */ /* 0x004fc400000e0000 */
[----:B---3--:R-:W-:-:S09]  /*0200*/  @P1 R2UR UR33, R0 ;  /* 0x00000000002112ca */ /* 0x008fd200000e0000 */
[----:B----4-:R-:W-:Y:S06]  /*0210*/  @P0 EXIT ;  /* 0x000000000000094d */ /* 0x010fec0003800000 */
[----:B------:R-:W1:Y:S01]  /*0220*/  LDCU UR28, c[0x0][0x508] ;  /* 0x0000a100ff1c77ac */ /* 0x000e620008000800 */
[----:B------:R-:W2:Y:S01]  /*0230*/  S2R R240, SR_TID.X ;  /* 0x0000000000f07919 */ /* 0x000ea20000002100 */
[----:B------:R-:W3:Y:S01]  /*0240*/  S2UR UR30, SR_CTAID.Z ;  /* 0x00000000001e79c3 */ /* 0x000ee20000002700 */
[----:B------:R-:W-:Y:S02]  /*0250*/  @!UP1 UISETP.NE.AND.EX UP0, UPT, UR7, URZ, UPT, UP0 ;  /* 0x000000ff0700928c */ /* 0x000fe4000bf05300 */
[----:B------:R-:W-:Y:S02]  /*0260*/  @UP1 UIADD3 UR33, UPT, UPT, UR33, -UR34, URZ ;  /* 0x8000002221211290 */ /* 0x000fe4000fffe0ff */
[----:B------:R-:W-:Y:S02]  /*0270*/  @!UP1 USEL UR5, UR5, URZ, UP0 ;  /* 0x000000ff05059287 */ /* 0x000fe40008000000 */
[----:B------:R-:W-:Y:S02]  /*0280*/  UIADD3 UR6, UPT, UPT, UR20, 0x1, URZ ;  /* 0x0000000114067890 */ /* 0x000fe4000fffe0ff */
[----:B------:R-:W-:-:S02]  /*0290*/  @!UP1 UIADD3 UR33, UPT, UPT, UR5, UR4, -UR34 ;  /* 0x0000000405219290 */ /* 0x000fc4000fffe822 */
[----:B------:R-:W-:Y:S02]  /*02a0*/  ULEA UR5, UR6, -UR29, 0x7 ;  /* 0x8000001d06057291 */ /* 0x000fe4000f8e38ff */
[----:B------:R-:W-:-:S04]  /*02b0*/  UIADD3 UR7, UPT, UPT, UR33, 0x3f, URZ ;  /* 0x0000003f21077890 */ /* 0x000fc8000fffe0ff */
[----:B-1----:R-:W-:Y:S02]  /*02c0*/  UIADD3 UR5, UPT, UPT, UR7, UR28, UR5 ;  /* 0x0000001c07057290 */ /* 0x002fe4000fffe005 */
[----:B------:R-:W-:Y:S02]  /*02d0*/  USHF.R.S32.HI UR6, URZ, 0x1f, UR7 ;  /* 0x0000001fff067899 */ /* 0x000fe40008011407 */
[----:B------:R-:W-:Y:S02]  /*02e0*/  USHF.R.S32.HI UR4, URZ, 0x1f, UR5 ;  /* 0x0000001fff047899 */ /* 0x000fe40008011405 */
[----:B------:R-:W-:Y:S02]  /*02f0*/  ULEA.HI UR6, UR6, UR7, URZ, 0x6 ;  /* 0x0000000706067291 */ /* 0x000fe4000f8f30ff */
[----:B------:R-:W-:Y:S02]  /*0300*/  ULEA.HI UR4, UR4, UR5, URZ, 0x6 ;  /* 0x0000000504047291 */ /* 0x000fe4000f8f30ff */
[----:B------:R-:W-:-:S02]  /*0310*/  USHF.R.S32.HI UR6, URZ, 0x6, UR6 ;  /* 0x00000006ff067899 */ /* 0x000fc40008011406 */
[----:B------:R-:W-:-:S04]  /*0320*/  USHF.R.S32.HI UR4, URZ, 0x6, UR4 ;  /* 0x00000006ff047899 */ /* 0x000fc80008011404 */
[----:B------:R-:W-:-:S04]  /*0330*/  UISETP.LT.AND UP0, UPT, UR6, UR4, UPT ;  /* 0x000000040600728c */ /* 0x000fc8000bf01270 */
[----:B------:R-:W-:-:S04]  /*0340*/  USEL UR26, UR6, UR4, UP0 ;  /* 0x00000004061a7287 */ /* 0x000fc80008000000 */
[----:B------:R-:W-:-:S09]  /*0350*/  UISETP.GT.AND UP0, UPT, UR26, URZ, UPT ;  /* 0x000000ff1a00728c */ /* 0x000fd2000bf04270 */
[----:B--23--:R-:W-:Y:S05]  /*0360*/  BRA.U UP0, `(.L_x_0) ;  /* 0x0000000d00187547 */ /* 0x00cfea000b800000 */
[----:B------:R-:W1:Y:S01]  /*0370*/  LDCU.U8 UR4, c[0x0][0x549] ;  /* 0x0000a920ff0477ac */ /* 0x000e620008000000 */
[----:B------:R-:W2:Y:S01]  /*0380*/  LDC.64 R4, c[0x0][0x400] ;  /* 0x00010000ff047b82 */ /* 0x000ea20000000a00 */
[----:B------:R-:W-:Y:S01]  /*0390*/  SHF.L.U32 R6, R240, 0x3, RZ ;  /* 0x00000003f0067819 */ /* 0x000fe200000006ff */
[----:B------:R-:W3:Y:S01]  /*03a0*/  LDCU.U8 UR8, c[0x0][0x548] ;  /* 0x0000a900ff0877ac */ /* 0x000ee20008000000 */
[----:B-1----:R-:W-:-:S11]  /*03b0*/  UISETP.NE.AND UP1, UPT, UR4, URZ, UPT ;  /* 0x000000ff0400728c */ /* 0x002fd6000bf25270 */
[----:B------:R-:W1:Y:S01]  /*03c0*/  @UP1 LDCU UR11, c[0x0][0x430] ;  /* 0x00008600ff0b17ac */ /* 0x000e620008000800 */
[----:B------:R-:W4:Y:S01]  /*03d0*/  @UP1 LDCU UR12, c[0x0][0x430] ;  /* 0x00008600ff0c17ac */ /* 0x000f220008000800 */
[----:B------:R-:W-:Y:S01]  /*03e0*/  @UP1 UMOV UR10, 0x1 ;  /* 0x00000001000a1882 */ /* 0x000fe20000000000 */
[----:B-1----:R-:W-:Y:S01]  /*03f0*/  @UP1 UIMAD UR11, UR29, UR11, URZ ;  /* 0x0000000b1d0b12a4 */ /* 0x002fe2000f8e02ff */
[----:B---34-:R-:W-:Y:S11]  /*0400*/  BRA.U UP1, `(.L_x_1) ;  /* 0x0000000101247547 */ /* 0x018ff6000b800000 */
[----:B------:R-:W-:Y:S01]  /*0410*/  UISETP.NE.AND UP0, UPT, UR8, URZ, UPT ;  /* 0x000000ff0800728c */ /* 0x000fe2000bf05270 */
[----:B------:R-:W1:Y:S10]  /*0420*/  LDCU UR4, c[0x0][0x3e0] ;  /* 0x00007c00ff0477ac */ /* 0x000e740008000800 */
[----:B------:R-:W1:Y:S01]  /*0430*/  @UP0 LDCU UR10, c[0x0][0x454] ;  /* 0x00008a80ff0a07ac */ /* 0x000e620008000800 */
[----:B------:R-:W3:Y:S01]  /*0440*/  @UP0 LDCU UR11, c[0x0][0x454] ;  /* 0x00008a80ff0b07ac */ /* 0x000ee20008000800 */
[----:B------:R-:W-:Y:S01]  /*0450*/  @UP0 UMOV UR12, 0x1 ;  /* 0x00000001000c0882 */ /* 0x000fe20000000000 */
[----:B---3--:R-:W3:Y:S01]  /*0460*/  @!UP0 LDCU UR11, c[0x0][0x434] ;  /* 0x00008680ff0b87ac */ /* 0x008ee20008000800 */
[----:B------:R-:W-:Y:S01]  /*0470*/  @!UP0 UMOV UR12, 0x1 ;  /* 0x00000001000c8882 */ /* 0x000fe20000000000 */
[----:B-1----:R-:W-:-:S02]  /*0480*/  @UP0 UIMAD UR10, UR10, UR4, URZ ;  /* 0x000000040a0a02a4 */ /* 0x002fc4000f8e02ff */
[----:B------:R-:W-:-:S12]  /*0490*/  @!UP0 UIMAD UR10, UR29, UR4, URZ ;  /* 0x000000041d0a82a4 */ /* 0x000fd8000f8e02ff */
.L_x_1:
[----:B------:R-:W1:Y:S01]  /*04a0*/  LDCU.64 UR4, c[0x0][0x410] ;  /* 0x00008200ff0477ac */ /* 0x000e620008000a00 */
[----:B------:R-:W4:Y:S01]  /*04b0*/  LDC.64 R2, c[0x0][0x408] ;  /* 0x00010200ff027b82 */ /* 0x000f220000000a00 */
[----:B------:R-:W-:Y:S01]  /*04c0*/  LOP3.LUT R6, R6, 0x38, RZ, 0xc0, !PT ;  /* 0x0000003806067812 */ /* 0x000fe200078ec0ff */
[----:B------:R-:W-:Y:S01]  /*04d0*/  IMAD.MOV.U32 R7, RZ, RZ, RZ ;  /* 0x000000ffff077224 */ /* 0x000fe200078e00ff */
[----:B------:R-:W5:Y:S01]  /*04e0*/  LDCU.64 UR6, c[0x0][0x3f0] ;  /* 0x00007e00ff0677ac */ /* 0x000f620008000a00 */
[----:B------:R-:W-:Y:S02]  /*04f0*/  BSSY.RECONVERGENT B0, `(.L_x_2) ;  /* 0x0000052000007945 */ /* 0x000fe40003800200 */
[----:B--2---:R-:W-:Y:S01]  /*0500*/  IMAD.WIDE.U32 R6, R4, UR31, R6 ;  /* 0x0000001f04067c25 */ /* 0x004fe2000f8e0006 */
[----:B------:R-:W-:Y:S02]  /*0510*/  USHF.L.U32 UR9, UR20, 0x7, URZ ;  /* 0x0000000714097899 */ /* 0x000fe400080006ff */
[----:B------:R-:W-:Y:S01]  /*0520*/  USHF.R.U32.HI UR20, URZ, 0x19, UR20 ;  /* 0x00000019ff147899 */ /* 0x000fe20008011614 */
[----:B------:R-:W-:Y:S01]  /*0530*/  IMAD R5, R5, UR31, R7 ;  /* 0x0000001f05057c24 */ /* 0x000fe2000f8e0207 */
[----:B------:R-:W-:Y:S01]  /*0540*/  SHF.R.U32.HI R7, RZ, 0x3, R240 ;  /* 0x00000003ff077819 */ /* 0x000fe200000116f0 */
[----:B------:R-:W-:Y:S01]  /*0550*/  IMAD.MOV.U32 R4, RZ, RZ, R6 ;  /* 0x000000ffff047224 */ /* 0x000fe200078e0006 */
[----:B------:R-:W-:-:S02]  /*0560*/  UISETP.NE.AND UP1, UPT, UR8, URZ, !UP1 ;  /* 0x000000ff0800728c */ /* 0x000fc4000cf25270 */
[----:B------:R-:W-:Y:S01]  /*0570*/  LOP3.LUT R8, R7, UR9, RZ, 0xfc, !PT ;  /* 0x0000000907087c12 */ /* 0x000fe2000f8efcff */
[----:B---3--:R-:W-:Y:S01]  /*0580*/  UIMAD UR11, UR30, UR11, URZ ;  /* 0x0000000b1e0b72a4 */ /* 0x008fe2000f8e02ff */
[----:B-1----:R-:W-:Y:S01]  /*0590*/  IMAD.U32 R10, RZ, RZ, UR4 ;  /* 0x00000004ff0a7e24 */ /* 0x002fe2000f8e00ff */
[----:B------:R-:W-:Y:S01]  /*05a0*/  MOV R0, UR5 ;  /* 0x0000000500007c02 */ /* 0x000fe20008000f00 */
[----:B------:R-:W-:Y:S02]  /*05b0*/  UIMAD UR4, UR31, UR29, URZ ;  /* 0x0000001d1f0472a4 */ /* 0x000fe4000f8e02ff */
[----:B------:R-:W-:Y:S01]  /*05c0*/  IMAD.WIDE.U32 R10, R10, UR30, R4 ;  /* 0x0000001e0a0a7c25 */ /* 0x000fe2000f8e0004 */
[----:B------:R-:W-:Y:S01]  /*05d0*/  UIADD3 UR29, UPT, UPT, -UR32, UR29, URZ ;  /* 0x0000001d201d7290 */ /* 0x000fe2000fffe1ff */
[C---:B----4-:R-:W-:Y:S02]  /*05e0*/  SHF.L.U32 R6, R2.reuse, 0x6, RZ ;  /* 0x0000000602067819 */ /* 0x050fe400000006ff */
[----:B------:R-:W-:Y:S01]  /*05f0*/  IMAD R5, R2, UR20, RZ ;  /* 0x0000001402057c24 */ /* 0x000fe2000f8e02ff */
[----:B------:R-:W-:Y:S01]  /*0600*/  @!UP1 UIMAD UR11, UR31, UR10, UR11 ;  /* 0x0000000a1f0b92a4 */ /* 0x000fe2000f8e020b */
[----:B------:R-:W-:Y:S01]  /*0610*/  IMAD R11, R0, UR30, R11 ;  /* 0x0000001e000b7c24 */ /* 0x000fe2000f8e020b */
[----:B------:R-:W-:Y:S01]  /*0620*/  SHF.L.U64.HI R0, R2, 0x5, R3 ;  /* 0x0000000502007819 */ /* 0x000fe20000010203 */
[C---:B------:R-:W-:Y:S01]  /*0630*/  IMAD R5, R8.reuse, R3, R5 ;  /* 0x0000000308057224 */ /* 0x040fe200078e0205 */
[----:B------:R-:W-:Y:S01]  /*0640*/  USEL UR8, UR4, URZ, UP1 ;  /* 0x000000ff04087287 */ /* 0x000fe20008800000 */
[----:B------:R-:W-:Y:S01]  /*0650*/  IMAD.WIDE.U32 R8, R8, R2, R10 ;  /* 0x0000000208087225 */ /* 0x000fe200078e000a */
[----:B------:R-:W-:-:S03]  /*0660*/  USHF.R.S32.HI UR5, URZ, 0x1f, UR11 ;  /* 0x0000001fff057899 */ /* 0x000fc6000801140b */
[----:B------:R-:W-:Y:S01]  /*0670*/  IMAD.IADD R5, R9, 0x1, R5 ;  /* 0x0000000109057824 */ /* 0x000fe200078e0205 */
[----:B-----5:R-:W-:Y:S01]  /*0680*/  LEA R12, P0, R8, UR6, 0x1 ;  /* 0x00000006080c7c11 */ /* 0x020fe2000f8008ff */
[----:B------:R-:W-:Y:S01]  /*0690*/  IMAD.SHL.U32 R4, R2, 0x20, RZ ;  /* 0x0000002002047824 */ /* 0x000fe200078e00ff */
[----:B------:R-:W-:Y:S02]  /*06a0*/  USHF.R.S32.HI UR6, URZ, 0x1f, UR4 ;  /* 0x0000001fff067899 */ /* 0x000fe40008011404 */
[----:B------:R-:W-:Y:S01]  /*06b0*/  LEA.HI.X R13, R8, UR7, R5, 0x1, P0 ;  /* 0x00000007080d7c11 */ /* 0x000fe200080f0c05 */
[----:B------:R-:W-:Y:S01]  /*06c0*/  UIMAD UR7, UR32, UR12, URZ ;  /* 0x0000000c200772a4 */ /* 0x000fe2000f8e02ff */
[----:B------:R-:W-:Y:S01]  /*06d0*/  SHF.L.U64.HI R5, R2, 0x6, R3 ;  /* 0x0000000602057819 */ /* 0x000fe20000010203 */
[----:B------:R-:W-:Y:S01]  /*06e0*/  USEL UR6, UR6, URZ, UP1 ;  /* 0x000000ff06067287 */ /* 0x000fe20008800000 */
[-C--:B------:R-:W-:Y:S01]  /*06f0*/  IADD3 R10, P1, PT, R6, R12.reuse, RZ ;  /* 0x0000000c060a7210 */ /* 0x080fe20007f3e0ff */
[----:B------:R-:W-:Y:S01]  /*0700*/  STG.E.128 desc[UR24][R12.64], RZ ;  /* 0x000000ff0c007986 */ /* 0x000fe2000c101d18 */
[-C--:B------:R-:W-:Y:S01]  /*0710*/  LEA R8, P0, R2, R12.reuse, 0x7 ;  /* 0x0000000c02087211 */ /* 0x080fe200078038ff */
[----:B------:R-:W-:Y:S01]  /*0720*/  USHF.R.S32.HI UR4, URZ, 0x1f, UR7 ;  /* 0x0000001fff047899 */ /* 0x000fe20008011407 */
[----:B------:R-:W-:Y:S01]  /*0730*/  IADD3 R14, P2, PT, R4, R12, RZ ;  /* 0x0000000c040e7210 */ /* 0x000fe20007f5e0ff */
[----:B------:R-:W-:Y:S01]  /*0740*/  IMAD.X R11, R5, 0x1, R13, P1 ;  /* 0x00000001050b7824 */ /* 0x000fe200008e060d */
[----:B------:R-:W-:Y:S01]  /*0750*/  LEA.HI.X R9, R2, R13, R3, 0x7, P0 ;  /* 0x0000000d02097211 */ /* 0x000fe200000f3c03 */
[----:B------:R-:W-:Y:S01]  /*0760*/  STG.E.128 desc[UR24][R12.64+0x80], RZ ;  /* 0x000080ff0c007986 */ /* 0x000fe2000c101d18 */
[----:B------:R-:W-:Y:S01]  /*0770*/  IADD3 R2, P0, PT, R10, R4, RZ ;  /* 0x000000040a027210 */ /* 0x000fe20007f1e0ff */
[----:B------:R-:W-:Y:S01]  /*0780*/  IMAD.X R15, R0, 0x1, R13, P2 ;  /* 0x00000001000f7824 */ /* 0x000fe200010e060d */
[----:B------:R-:W-:-:S02]  /*0790*/  UIADD3 UR7, UP1, UP0, UR7, UR8, UR11 ;  /* 0x0000000807077290 */ /* 0x000fc4000f83e00b */
[----:B------:R-:W-:Y:S02]  /*07a0*/  IADD3.X R3, PT, PT, R11, R0, RZ, P0, !PT ;  /* 0x000000000b037210 */ /* 0x000fe400007fe4ff */
[----:B------:R-:W-:Y:S01]  /*07b0*/  STG.E.128 desc[UR24][R14.64], RZ ;  /* 0x000000ff0e007986 */ /* 0x000fe2000c101d18 */
[----:B------:R-:W-:-:S03]  /*07c0*/  UIADD3.X UR6, UPT, UPT, UR4, UR6, UR5, UP1, UP0 ;  /* 0x0000000604067290 */ /* 0x000fc60008fe0405 */
[----:B------:R-:W-:Y:S04]  /*07d0*/  STG.E.128 desc[UR24][R14.64+0x80], RZ ;  /* 0x000080ff0e007986 */ /* 0x000fe8000c101d18 */
[----:B------:R-:W-:Y:S04]  /*07e0*/  STG.E.128 desc[UR24][R10.64], RZ ;  /* 0x000000ff0a007986 */ /* 0x000fe8000c101d18 */
[----:B------:R1:W-:Y:S04]  /*07f0*/  STG.E.128 desc[UR24][R10.64+0x80], RZ ;  /* 0x000080ff0a007986 */ /* 0x0003e8000c101d18 */
[----:B------:R-:W-:Y:S04]  /*0800*/  STG.E.128 desc[UR24][R2.64], RZ ;  /* 0x000000ff02007986 */ /* 0x000fe8000c101d18 */
[----:B------:R2:W-:Y:S04]  /*0810*/  STG.E.128 desc[UR24][R2.64+0x80], RZ ;  /* 0x000080ff02007986 */ /* 0x0005e8000c101d18 */
[----:B------:R-:W-:Y:S04]  /*0820*/  STG.E.128 desc[UR24][R8.64], RZ ;  /* 0x000000ff08007986 */ /* 0x000fe8000c101d18 */
[----:B------:R3:W-:Y:S01]  /*0830*/  STG.E.128 desc[UR24][R8.64+0x80], RZ ;  /* 0x000080ff08007986 */ /* 0x0007e2000c101d18 */
[----:B-1----:R-:W-:-:S05]  /*0840*/  IADD3 R10, P1, PT, R8, R4, RZ ;  /* 0x00000004080a7210 */ /* 0x002fca0007f3e0ff */
[----:B------:R-:W-:Y:S01]  /*0850*/  IMAD.X R11, R9, 0x1, R0, P1 ;  /* 0x00000001090b7824 */ /* 0x000fe200008e0600 */
[----:B--2---:R-:W-:-:S04]  /*0860*/  IADD3 R2, P0, PT, R8, R6, RZ ;  /* 0x0000000608027210 */ /* 0x004fc80007f1e0ff */
[----:B------:R-:W-:Y:S01]  /*0870*/  STG.E.128 desc[UR24][R10.64], RZ ;  /* 0x000000ff0a007986 */ /* 0x000fe2000c101d18 */
[----:B------:R-:W-:Y:S01]  /*0880*/  IADD3 R6, PT, PT, R7, 0x30, RZ ;  /* 0x0000003007067810 */ /* 0x000fe20007ffe0ff */
[----:B------:R-:W-:Y:S01]  /*0890*/  IMAD.X R3, R9, 0x1, R5, P0 ;  /* 0x0000000109037824 */ /* 0x000fe200000e0605 */
[----:B------:R-:W-:Y:S01]  /*08a0*/  IADD3 R4, P0, PT, R2, R4, RZ ;  /* 0x0000000402047210 */ /* 0x000fe20007f1e0ff */
[----:B------:R-:W-:Y:S01]  /*08b0*/  STG.E.128 desc[UR24][R10.64+0x80], RZ ;  /* 0x000080ff0a007986 */ /* 0x000fe2000c101d18 */
[----:B---3--:R-:W-:Y:S02]  /*08c0*/  VIADD R9, R7, 0x10 ;  /* 0x0000001007097836 */ /* 0x008fe40000000000 */
[----:B------:R-:W-:Y:S01]  /*08d0*/  IADD3.X R5, PT, PT, R3, R0, RZ, P0, !PT ;  /* 0x0000000003057210 */ /* 0x000fe200007fe4ff */
[----:B------:R-:W-:Y:S01]  /*08e0*/  STG.E.128 desc[UR24][R2.64], RZ ;  /* 0x000000ff02007986 */ /* 0x000fe2000c101d18 */
[----:B------:R-:W-:Y:S01]  /*08f0*/  LOP3.LUT P0, R240, R240, 0x7, RZ, 0xc0, !PT ;  /* 0x00000007f0f07812 */ /* 0x000fe2000780c0ff */
[----:B------:R-:W-:-:S02]  /*0900*/  VIADD R8, R7, 0x20 ;  /* 0x0000002007087836 */ /* 0x000fc40000000000 */
[----:B------:R1:W-:Y:S01]  /*0910*/  STG.E.128 desc[UR24][R2.64+0x80], RZ ;  /* 0x000080ff02007986 */ /* 0x0003e2000c101d18 */
[----:B------:R-:W-:-:S03]  /*0920*/  ISETP.GE.OR P0, PT, R7, UR29, P0 ;  /* 0x0000001d07007c0c */ /* 0x000fc60008706670 */
[----:B------:R-:W-:Y:S04]  /*0930*/  STG.E.128 desc[UR24][R4.64], RZ ;  /* 0x000000ff04007986 */ /* 0x000fe8000c101d18 */
[----:B------:R2:W-:Y:S01]  /*0940*/  STG.E.128 desc[UR24][R4.64+0x80], RZ ;  /* 0x000080ff04007986 */ /* 0x0005e2000c101d18 */
[C---:B-1----:R-:W-:Y:S01]  /*0950*/  IADD3 R3, PT, PT, R7.reuse, 0x60, RZ ;  /* 0x0000006007037810 */ /* 0x042fe20007ffe0ff */
[C---:B--2---:R-:W-:Y:S02]  /*0960*/  VIADD R5, R7.reuse, 0x40 ;  /* 0x0000004007057836 */ /* 0x044fe40000000000 */
[----:B------:R-:W-:Y:S02]  /*0970*/  VIADD R4, R7, 0x50 ;  /* 0x0000005007047836 */ /* 0x000fe40000000000 */
[----:B------:R-:W-:Y:S05]  /*0980*/  @P0 BRA `(.L_x_3) ;  /* 0x0000000000200947 */ /* 0x000fea0003800000 */
[----:B------:R-:W1:Y:S01]  /*0990*/  LDCU.64 UR4, c[0x0][0x420] ;  /* 0x00008400ff0477ac */ /* 0x000e620008000a00 */
[----:B------:R-:W-:-:S05]  /*09a0*/  IMAD R0, R7, UR12, RZ ;  /* 0x0000000c07007c24 */ /* 0x000fca000f8e02ff */
[----:B------:R-:W-:-:S04]  /*09b0*/  IADD3 R2, P0, PT, R0, UR7, RZ ;  /* 0x0000000700027c10 */ /* 0x000fc8000ff1e0ff */
[----:B------:R-:W-:Y:S02]  /*09c0*/  LEA.HI.X.SX32 R0, R0, UR6, 0x1, P0 ;  /* 0x0000000600007c11 */ /* 0x000fe400080f0eff */
[----:B-1----:R-:W-:-:S04]  /*09d0*/  LEA R10, P0, R2, UR4, 0x2 ;  /* 0x00000004020a7c11 */ /* 0x002fc8000f8010ff */
[----:B------:R-:W-:Y:S01]  /*09e0*/  LEA.HI.X R11, R2, UR5, R0, 0x2, P0 ;  /* 0x00000005020b7c11 */ /* 0x000fe200080f1400 */
[----:B------:R-:W-:-:S05]  /*09f0*/  IMAD.MOV.U32 R0, RZ, RZ, 0x7f800000 ;  /* 0x7f800000ff007424 */ /* 0x000fca00078e00ff */
[----:B------:R1:W-:Y:S03]  /*0a00*/  STG.E desc[UR24][R10.64], R0 ;  /* 0x000000000a007986 */ /* 0x0003e6000c101918 */
.L_x_3:
[----:B------:R-:W-:Y:S05]  /*0a10*/  BSYNC.RECONVERGENT B0 ;  /* 0x0000000000007941 */ /* 0x000fea0003800200 */
.L_x_2:
[----:B------:R-:W-:Y:S01]  /*0a20*/  ISETP.GE.AND P0, PT, R9, UR29, PT ;  /* 0x0000001d09007c0c */ /* 0x000fe2000bf06270 */
[----:B------:R-:W-:Y:S01]  /*0a30*/  VIADD R7, R7, 0x70 ;  /* 0x0000007007077836 */ /* 0x000fe20000000000 */
[----:B------:R-:W-:Y:S01]  /*0a40*/  ISETP.GE.AND P6, PT, R8, UR29, PT ;  /* 0x0000001d08007c0c */ /* 0x000fe2000bfc6270 */
[----:B------:R-:W-:Y:S01]  /*0a50*/  BSSY.RECONVERGENT B0, `(.L_x_4) ;  /* 0x0000016000007945 */ /* 0x000fe20003800200 */
[----:B------:R-:W-:Y:S02]  /*0a60*/  ISETP.NE.OR P0, PT, R240, RZ, P0 ;  /* 0x000000fff000720c */ /* 0x000fe40000705670 */
[----:B------:R-:W-:Y:S02]  /*0a70*/  ISETP.GE.AND P5, PT, R6, UR29, PT ;  /* 0x0000001d06007c0c */ /* 0x000fe4000bfa6270 */
[----:B------:R-:W-:Y:S02]  /*0a80*/  ISETP.GE.AND P4, PT, R5, UR29, PT ;  /* 0x0000001d05007c0c */ /* 0x000fe4000bf86270 */
[----:B------:R-:W-:-:S02]  /*0a90*/  ISETP.GE.AND P3, PT, R4, UR29, PT ;  /* 0x0000001d04007c0c */ /* 0x000fc4000bf66270 */
[----:B------:R-:W-:Y:S02]  /*0aa0*/  ISETP.GE.AND P2, PT, R3, UR29, PT ;  /* 0x0000001d03007c0c */ /* 0x000fe4000bf46270 */
[----:B------:R-:W-:Y:S02]  /*0ab0*/  ISETP.GE.AND P1, PT, R7, UR29, PT ;  /* 0x0000001d07007c0c */ /* 0x000fe4000bf26270 */
[C---:B------:R-:W-:Y:S02]  /*0ac0*/  ISETP.NE.OR P6, PT, R240.reuse, RZ, P6 ;  /* 0x000000fff000720c */ /* 0x040fe400037c5670 */
[C---:B------:R-:W-:Y:S02]  /*0ad0*/  ISETP.NE.OR P5, PT, R240.reuse, RZ, P5 ;  /* 0x000000fff000720c */ /* 0x040fe40002fa5670 */
[C---:B------:R-:W-:Y:S02]  /*0ae0*/  ISETP.NE.OR P4, PT, R240.reuse, RZ, P4 ;  /* 0x000000fff000720c */ /* 0x040fe40002785670 */
[----:B------:R-:W-:-:S02]  /*0af0*/  ISETP.NE.OR P3, PT, R240, RZ, P3 ;  /* 0x000000fff000720c */ /* 0x000fc40001f65670 */
[C---:B------:R-:W-:Y:S02]  /*0b00*/  ISETP.NE.OR P2, PT, R240.reuse, RZ, P2 ;  /* 0x000000fff000720c */ /* 0x040fe40001745670 */
[----:B------:R-:W-:Y:S01]  /*0b10*/  ISETP.NE.OR P1, PT, R240, RZ, P1 ;  /* 0x000000fff000720c */ /* 0x000fe20000f25670 */
[----:B------:R-:W-:-:S12]  /*0b20*/  @P0 BRA `(.L_x_5) ;  /* 0x0000000000200947 */ /* 0x000fd80003800000 */
[----:B------:R-:W2:Y:S01]  /*0b30*/  LDCU.64 UR4, c[0x0][0x420] ;  /* 0x00008400ff0477ac */ /* 0x000ea20008000a00 */
[----:B-1----:R-:W-:-:S05]  /*0b40*/  IMAD R0, R9, UR12, RZ ;  /* 0x0000000c09007c24 */ /* 0x002fca000f8e02ff */
[----:B------:R-:W-:-:S04]  /*0b50*/  IADD3 R2, P0, PT, R0, UR7, RZ ;  /* 0x0000000700027c10 */ /* 0x000fc8000ff1e0ff */
[----:B------:R-:W-:Y:S02]  /*0b60*/  LEA.HI.X.SX32 R0, R0, UR6, 0x1, P0 ;  /* 0x0000000600007c11 */ /* 0x000fe400080f0eff */
[----:B--2---:R-:W-:-:S04]  /*0b70*/  LEA R10, P0, R2, UR4, 0x2 ;  /* 0x00000004020a7c11 */ /* 0x004fc8000f8010ff */
[----:B------:R-:W-:Y:S01]  /*0b80*/  LEA.HI.X R11, R2, UR5, R0, 0x2, P0 ;  /* 0x00000005020b7c11 */ /* 0x000fe200080f1400 */
[----:B------:R-:W-:-:S05]  /*0b90*/  IMAD.MOV.U32 R0, RZ, RZ, 0x7f800000 ;  /* 0x7f800000ff007424 */ /* 0x000fca00078e00ff */
[----:B------:R2:W-:Y:S03]  /*0ba0*/  STG.E desc[UR24][R10.64], R0 ;  /* 0x000000000a007986 */ /* 0x0005e6000c101918 */
.L_x_5:
[----:B------:R-:W-:Y:S05]  /*0bb0*/  BSYNC.RECONVERGENT B0 ;  /* 0x0000000000007941 */ /* 0x000fea0003800200 */
.L_x_4:
[----:B------:R-:W-:Y:S04]  /*0bc0*/  BSSY.RECONVERGENT B0, `(.L_x_6) ;  /* 0x000000a000007945 */ /* 0x000fe80003800200 */
[----:B------:R-:W-:Y:S05]  /*0bd0*/  @P6 BRA `(.L_x_7) ;  /* 0x0000000000206947 */ /* 0x000fea0003800000 */
[----:B------:R-:W3:Y:S01]  /*0be0*/  LDCU.64 UR4, c[0x0][0x420] ;  /* 0x00008400ff0477ac */ /* 0x000ee20008000a00 */
[----:B-12---:R-:W-:-:S05]  /*0bf0*/  IMAD R0, R8, UR12, RZ ;  /* 0x0000000c08007c24 */ /* 0x006fca000f8e02ff */
[----:B------:R-:W-:-:S04]  /*0c00*/  IADD3 R2, P0, PT, R0, UR7, RZ ;  /* 0x0000000700027c10 */ /* 0x000fc8000ff1e0ff */
[----:B------:R-:W-:Y:S02]  /*0c10*/  LEA.HI.X.SX32 R0, R0, UR6, 0x1, P0 ;  /* 0x0000000600007c11 */ /* 0x000fe400080f0eff */
[----:B---3--:R-:W-:-:S04]  /*0c20*/  LEA R8, P0, R2, UR4, 0x2 ;  /* 0x0000000402087c11 */ /* 0x008fc8000f8010ff */
[----:B------:R-:W-:Y:S01]  /*0c30*/  LEA.HI.X R9, R2, UR5, R0, 0x2, P0 ;  /* 0x0000000502097c11 */ /* 0x000fe200080f1400 */
[----:B------:R-:W-:-:S05]  /*0c40*/  IMAD.MOV.U32 R0, RZ, RZ, 0x7f800000 ;  /* 0x7f800000ff007424 */ /* 0x000fca00078e00ff */
[----:B------:R3:W-:Y:S03]  /*0c50*/  STG.E desc[UR24][R8.64], R0 ;  /* 0x0000000008007986 */ /* 0x0007e6000c101918 */
.L_x_7:
[----:B------:R-:W-:Y:S05]  /*0c60*/  BSYNC.RECONVERGENT B0 ;  /* 0x0000000000007941 */ /* 0x000fea0003800200 */
.L_x_6:
[----:B------:R-:W-:Y:S04]  /*0c70*/  BSSY.RECONVERGENT B0, `(.L_x_8) ;  /* 0x000000a000007945 */ /* 0x000fe80003800200 */
[----:B------:R-:W-:Y:S05]  /*0c80*/  @P5 BRA `(.L_x_9) ;  /* 0x0000000000205947 */ /* 0x000fea0003800000 */
[----:B------:R-:W4:Y:S01]  /*0c90*/  LDCU.64 UR4, c[0x0][0x420] ;  /* 0x00008400ff0477ac */ /* 0x000f220008000a00 */
[----:B-123--:R-:W-:-:S05]  /*0ca0*/  IMAD R0, R6, UR12, RZ ;  /* 0x0000000c06007c24 */ /* 0x00efca000f8e02ff */
[----:B------:R-:W-:-:S04]  /*0cb0*/  IADD3 R2, P0, PT, R0, UR7, RZ ;  /* 0x0000000700027c10 */ /* 0x000fc8000ff1e0ff */
[----:B------:R-:W-:Y:S02]  /*0cc0*/  LEA.HI.X.SX32 R0, R0, UR6, 0x1, P0 ;  /* 0x0000000600007c11 */ /* 0x000fe400080f0eff */
[----:B----4-:R-:W-:-:S04]  /*0cd0*/  LEA R8, P0, R2, UR4, 0x2 ;  /* 0x0000000402087c11 */ /* 0x010fc8000f8010ff */
[----:B------:R-:W-:Y:S01]  /*0ce0*/  LEA.HI.X R9, R2, UR5, R0, 0x2, P0 ;  /* 0x0000000502097c11 */ /* 0x000fe200080f1400 */
[----:B------:R-:W-:-:S05]  /*0cf0*/  IMAD.MOV.U32 R0, RZ, RZ, 0x7f800000 ;  /* 0x7f800000ff007424 */ /* 0x000fca00078e00ff */
[----:B------:R4:W-:Y:S03]  /*0d00*/  STG.E desc[UR24][R8.64], R0 ;  /* 0x0000000008007986 */ /* 0x0009e6000c101918 */
.L_x_9:
[----:B------:R-:W-:Y:S05]  /*0d10*/  BSYNC.RECONVERGENT B0 ;  /* 0x0000000000007941 */ /* 0x000fea0003800200 */
.L_x_8:
[----:B------:R-:W-:Y:S04]  /*0d20*/  BSSY.RECONVERGENT B0, `(.L_x_10) ;  /* 0x000000a000007945 */ /* 0x000fe80003800200 */
[----:B------:R-:W-:Y:S05]  /*0d30*/  @P4 BRA `(.L_x_11) ;  /* 0x0000000000204947 */ /* 0x000fea0003800000 */
[----:B------:R-:W5:Y:S01]  /*0d40*/  LDCU.64 UR4, c[0x0][0x420] ;  /* 0x00008400ff0477ac */ /* 0x000f620008000a00 */
[----:B-1234-:R-:W-:-:S05]  /*0d50*/  IMAD R0, R5, UR12, RZ ;  /* 0x0000000c05007c24 */ /* 0x01efca000f8e02ff */
[----:B------:R-:W-:-:S04]  /*0d60*/  IADD3 R2, P0, PT, R0, UR7, RZ ;  /* 0x0000000700027c10 */ /* 0x000fc8000ff1e0ff */
[----:B------:R-:W-:Y:S02]  /*0d70*/  LEA.HI.X.SX32 R0, R0, UR6, 0x1, P0 ;  /* 0x0000000600007c11 */ /* 0x000fe400080f0eff */
[----:B-----5:R-:W-:-:S04]  /*0d80*/  LEA R8, P0, R2, UR4, 0x2 ;  /* 0x0000000402087c11 */ /* 0x020fc8000f8010ff */
[----:B------:R-:W-:Y:S01]  /*0d90*/  LEA.HI.X R9, R2, UR5, R0, 0x2, P0 ;  /* 0x0000000502097c11 */ /* 0x000fe200080f1400 */
[----:B------:R-:W-:-:S05]  /*0da0*/  IMAD.MOV.U32 R0, RZ, RZ, 0x7f800000 ;  /* 0x7f800000ff007424 */ /* 0x000fca00078e00ff */
[----:B------:R1:W-:Y:S03]  /*0db0*/  STG.E desc[UR24][R8.64], R0 ;  /* 0x0000000008007986 */ /* 0x0003e6000c101918 */
.L_x_11:
[----:B------:R-:W-:Y:S05]  /*0dc0*/  BSYNC.RECONVERGENT B0 ;  /* 0x0000000000007941 */ /* 0x000fea0003800200 */
.L_x_10:
        /* <DEDUP_REMOVED lines=10> */
.L_x_13:
[----:B------:R-:W-:Y:S05]  /*0e70*/  BSYNC.RECONVERGENT B0 ;  /* 0x0000000000007941 */ /* 0x000fea0003800200 */
.L_x_12:
        /* <DEDUP_REMOVED lines=10> */
.L_x_15:
[----:B------:R-:W-:Y:S05]  /*0f20*/  BSYNC.RECONVERGENT B0 ;  /* 0x0000000000007941 */ /* 0x000fea0003800200 */
.L_x_14:
[----:B------:R-:W-:Y:S05]  /*0f30*/  @P1 EXIT ;  /* 0x000000000000194d */ /* 0x000fea0003800000 */
[----:B------:R-:W5:Y:S01]  /*0f40*/  LDCU.64 UR4, c[0x0][0x420] ;  /* 0x00008400ff0477ac */ /* 0x000f620008000a00 */
[----:B-1234-:R-:W-:-:S05]  /*0f50*/  IMAD R0, R7, UR12, RZ ;  /* 0x0000000c07007c24 */ /* 0x01efca000f8e02ff */
[----:B------:R-:W-:-:S04]  /*0f60*/  IADD3 R2, P0, PT, R0, UR7, RZ ;  /* 0x0000000700027c10 */ /* 0x000fc8000ff1e0ff */
[----:B------:R-:W-:Y:S02]  /*0f70*/  LEA.HI.X.SX32 R0, R0, UR6, 0x1, P0 ;  /* 0x0000000600007c11 */ /* 0x000fe400080f0eff */
[----:B-----5:R-:W-:-:S04]  /*0f80*/  LEA R4, P0, R2, UR4, 0x2 ;  /* 0x0000000402047c11 */ /* 0x020fc8000f8010ff */
[----:B------:R-:W-:Y:S01]  /*0f90*/  LEA.HI.X R5, R2, UR5, R0, 0x2, P0 ;  /* 0x0000000502057c11 */ /* 0x000fe200080f1400 */
[----:B------:R-:W-:-:S05]  /*0fa0*/  IMAD.MOV.U32 R0, RZ, RZ, 0x7f800000 ;  /* 0x7f800000ff007424 */ /* 0x000fca00078e00ff */
[----:B------:R-:W-:Y:S01]  /*0fb0*/  STG.E desc[UR24][R4.64], R0 ;  /* 0x0000000004007986 */ /* 0x000fe2000c101918 */
[----:B------:R-:W-:Y:S05]  /*0fc0*/  EXIT ;  /* 0x000000000000794d */ /* 0x000fea0003800000 */
.L_x_0:
[----:B------:R-:W1:Y:S01]  /*0fd0*/  LDCU UR27, c[0x0][0x3e8] ;  /* 0x00007d00ff1b77ac */ /* 0x000e620008000800 */
[C---:B------:R-:W-:Y:S01]  /*0fe0*/  IMAD.SHL.U32 R48, R240.reuse, 0x40, RZ ;  /* 0x00000040f0307824 */ /* 0x040fe200078e00ff */
[----:B------:R-:W2:Y:S01]  /*0ff0*/  S2R R2, SR_CTAID.Z ;  /* 0x0000000000027919 */ /* 0x000ea20000002700 */
[C---:B------:R-:W-:Y:S01]  /*1000*/  IMAD.SHL.U32 R0, R240.reuse, 0x20, RZ ;  /* 0x00000020f0007824 */ /* 0x040fe200078e00ff */
[----:B------:R-:W3:Y:S01]  /*1010*/  LDCU.128 UR8, c[0x0][0x390] ;  /* 0x00007200ff0877ac */ /* 0x000ee20008000c00 */
[----:B------:R-:W-:Y:S01]  /*1020*/  IMAD.SHL.U32 R44, R240, 0x8, RZ ;  /* 0x00000008f02c7824 */ /* 0x000fe200078e00ff */
[----:B------:R-:W-:Y:S01]  /*1030*/  LOP3.LUT R4, R48, 0x200, RZ, 0xc0, !PT ;  /* 0x0000020030047812 */ /* 0x000fe200078ec0ff */
[----:B------:R-:W-:Y:S01]  /*1040*/  IMAD.U32 R8, RZ, RZ, UR34 ;  /* 0x00000022ff087e24 */ /* 0x000fe2000f8e00ff */
[----:B------:R-:W4:Y:S01]  /*1050*/  LDCU.128 UR4, c[0x0][0x3b0] ;  /* 0x00007600ff0477ac */ /* 0x000f220008000c00 */
[----:B------:R-:W-:Y:S01]  /*1060*/  IMAD.U32 R26, RZ, RZ, UR34 ;  /* 0x00000022ff1a7e24 */ /* 0x000fe2000f8e00ff */
[----:B------:R-:W-:Y:S01]  /*1070*/  LOP3.LUT R0, R4, 0x7c00, R0, 0xf8, !PT ;  /* 0x00007c0004007812 */ /* 0x000fe200078ef800 */
[----:B------:R-:W-:Y:S01]  /*1080*/  IMAD.MOV.U32 R7, RZ, RZ, RZ ;  /* 0x000000ffff077224 */ /* 0x000fe200078e00ff */
[----:B------:R-:W5:Y:S01]  /*1090*/  LDCU.128 UR12, c[0x0][0x3c0] ;  /* 0x00007800ff0c77ac */ /* 0x000f620008000c00 */
[----:B------:R-:W-:Y:S01]  /*10a0*/  LOP3.LUT R6, R44, 0x38, RZ, 0xc0, !PT ;  /* 0x000000382c067812 */ /* 0x000fe200078ec0ff */
[----:B------:R-:W-:Y:S01]  /*10b0*/  IMAD.MOV.U32 R52, RZ, RZ, 0x40 ;  /* 0x00000040ff347424 */ /* 0x000fe200078e00ff */
[C---:B------:R-:W-:Y:S01]  /*10c0*/  LOP3.LUT R47, R48.reuse, 0x1c0, RZ, 0xc0, !PT ;  /* 0x000001c0302f7812 */ /* 0x040fe200078ec0ff */
[----:B------:R-:W2:Y:S01]  /*10d0*/  LDCU.128 UR16, c[0x0][0x3a0] ;  /* 0x00007400ff1077ac */ /* 0x000ea20008000c00 */
[----:B------:R-:W-:Y:S01]  /*10e0*/  LOP3.LUT R236, R48, 0x400, RZ, 0xc0, !PT ;  /* 0x0000040030ec7812 */ /* 0x000fe200078ec0ff */
[----:B-1----:R-:W-:Y:S01]  /*10f0*/  IMAD.U32 R3, RZ, RZ, UR27 ;  /* 0x0000001bff037e24 */ /* 0x002fe2000f8e00ff */
[----:B------:R-:W-:Y:S01]  /*1100*/  LOP3.LUT R47, R47, 0x38, R44, 0xf8, !PT ;  /* 0x000000382f2f7812 */ /* 0x000fe200078ef82c */
[----:B------:R-:W-:Y:S01]  /*1110*/  UISETP.NE.AND UP1, UPT, UR27, URZ, UPT ;  /* 0x000000ff1b00728c */ /* 0x000fe2000bf25270 */
[----:B------:R-:W-:Y:S01]  /*1120*/  SHF.R.U32.HI R49, RZ, 0x1, R240 ;  /* 0x00000001ff317819 */ /* 0x000fe200000116f0 */
[----:B---3--:R-:W-:Y:S01]  /*1130*/  IMAD.U32 R4, RZ, RZ, UR10 ;  /* 0x0000000aff047e24 */ /* 0x008fe2000f8e00ff */
[----:B------:R-:W-:Y:S01]  /*1140*/  IABS R3, R3 ;  /* 0x0000000300037213 */ /* 0x000fe20000000000 */
[----:B------:R-:W-:-:S02]  /*1150*/  IMAD.U32 R197, RZ, RZ, UR33 ;  /* 0x00000021ffc57e24 */ /* 0x000fc4000f8e00ff */
[--C-:B----4-:R-:W-:Y:S01]  /*1160*/  IMAD.WIDE.U32 R8, R8, UR6, R6.reuse ;  /* 0x0000000608087c25 */ /* 0x110fe2000f8e0006 */
[----:B------:R-:W-:Y:S01]  /*1170*/  R2UR UR36, R3 ;  /* 0x00000000032472ca */ /* 0x000fe200000e0000 */
[----:B------:R-:W-:Y:S02]  /*1180*/  USHF.L.U32 UR21, UR4, 0x5, URZ ;  /* 0x0000000504157899 */ /* 0x000fe400080006ff */
[----:B-----5:R-:W-:-:S04]  /*1190*/  IMAD.WIDE.U32 R26, R26, UR12, R6 ;  /* 0x0000000c1a1a7c25 */ /* 0x020fc8000f8e0006 */
[----:B------:R-:W-:Y:S01]  /*11a0*/  IMAD.WIDE.U32 R4, R4, UR31, R6 ;  /* 0x0000001f04047c25 */ /* 0x000fe2000f8e0006 */
[----:B--2---:R-:W-:Y:S01]  /*11b0*/  IABS R2, R2 ;  /* 0x0000000200027213 */ /* 0x004fe20000000000 */
[----:B------:R-:W-:Y:S02]  /*11c0*/  UIMAD UR35, UR31, UR19, URZ ;  /* 0x000000131f2372a4 */ /* 0x000fe4000f8e02ff */
[----:B------:R-:W-:Y:S01]  /*11d0*/  IMAD.U32 R12, RZ, RZ, UR16 ;  /* 0x00000010ff0c7e24 */ /* 0x000fe2000f8e00ff */
[----:B------:R-:W-:Y:S01]  /*11e0*/  USHF.R.S32.HI UR16, URZ, 0x1f, UR34 ;  /* 0x0000001fff107899 */ /* 0x000fe20008011422 */
[----:B------:R-:W1:Y:S01]  /*11f0*/  I2F.RP R6, UR36 ;  /* 0x0000002400067d06 */ /* 0x000e620008209400 */
[----:B------:R-:W-:Y:S01]  /*1200*/  IMAD.U32 R28, RZ, RZ, UR17 ;  /* 0x00000011ff1c7e24 */ /* 0x000fe2000f8e00ff */
[----:B------:R-:W-:Y:S01]  /*1210*/  R2UR UR10, R2 ;  /* 0x00000000020a72ca */ /* 0x000fe200000e0000 */
[----:B------:R-:W-:Y:S01]  /*1220*/  UIMAD UR17, UR16, UR6, URZ ;  /* 0x00000006101172a4 */ /* 0x000fe2000f8e02ff */
[----:B------:R-:W-:Y:S01]  /*1230*/  IMAD.U32 R2, RZ, RZ, UR11 ;  /* 0x0000000bff027e24 */ /* 0x000fe2000f8e00ff */
[----:B------:R-:W-:Y:S01]  /*1240*/  UIMAD UR16, UR16, UR12, URZ ;  /* 0x0000000c101072a4 */ /* 0x000fe2000f8e02ff */
[----:B------:R-:W-:Y:S01]  /*1250*/  IMAD.U32 R241, RZ, RZ, UR18 ;  /* 0x00000012fff17e24 */ /* 0x000fe2000f8e00ff */
[----:B------:R-:W-:Y:S01]  /*1260*/  UIMAD UR17, UR34, UR7, UR17 ;  /* 0x00000007221172a4 */ /* 0x000fe2000f8e0211 */
[----:B------:R-:W-:Y:S01]  /*1270*/  IMAD R5, R2, UR31, R5 ;  /* 0x0000001f02057c24 */ /* 0x000fe2000f8e0205 */
[----:B------:R-:W-:Y:S01]  /*1280*/  UIMAD UR16, UR34, UR13, UR16 ;  /* 0x0000000d221072a4 */ /* 0x000fe2000f8e0210 */
[----:B------:R-:W-:Y:S01]  /*1290*/  IMAD.MOV.U32 R2, RZ, RZ, R8 ;  /* 0x000000ffff027224 */ /* 0x000fe200078e0008 */
[----:B------:R-:W-:Y:S01]  /*12a0*/  UIMAD.WIDE.U32 UR18, UR20, 0x80, URZ ;  /* 0x00000080141278a5 */ /* 0x000fe2000f8e00ff */
[----:B------:R-:W-:Y:S01]  /*12b0*/  IMAD.U32 R18, RZ, RZ, UR14 ;  /* 0x0000000eff127e24 */ /* 0x000fe2000f8e00ff */
[----:B------:R-:W-:Y:S01]  /*12c0*/  USHF.L.U64.HI UR11, UR4, 0x4, UR5 ;  /* 0x00000004040b7899 */ /* 0x000fe20008010205 */
[----:B------:R-:W-:Y:S01]  /*12d0*/  VIADD R3, R9, UR17 ;  /* 0x0000001109037c36 */ /* 0x000fe20008000000 */
[----:B-1----:R-:W1:Y:S01]  /*12e0*/  MUFU.RCP R6, R6 ;  /* 0x0000000600067308 */ /* 0x002e620000001000 */
[----:B------:R-:W-:Y:S01]  /*12f0*/  USHF.L.U32 UR14, UR4, 0x4, URZ ;  /* 0x00000004040e7899 */ /* 0x000fe200080006ff */
[----:B------:R-:W-:Y:S01]  /*1300*/  VIADD R27, R27, UR16 ;  /* 0x000000101b1b7c36 */ /* 0x000fe20008000000 */
[----:B------:R-:W-:Y:S01]  /*1310*/  UIMAD UR16, UR19, UR4, URZ ;  /* 0x00000004131072a4 */ /* 0x000fe2000f8e02ff */
[----:B------:R-:W-:Y:S01]  /*1320*/  IMAD.WIDE.U32 R12, R12, UR31, R2 ;  /* 0x0000001f0c0c7c25 */ /* 0x000fe2000f8e0002 */
[----:B------:R-:W-:Y:S01]  /*1330*/  SHF.R.U32.HI R2, RZ, 0x3, R240 ;  /* 0x00000003ff027819 */ /* 0x000fe200000116f0 */
[----:B------:R-:W-:-:S02]  /*1340*/  USHF.L.U64.HI UR20, UR4, 0x5, UR5 ;  /* 0x0000000504147899 */ /* 0x000fc40008010205 */
[----:B------:R-:W-:Y:S01]  /*1350*/  IMAD.WIDE.U32 R18, R18, UR30, R4 ;  /* 0x0000001e12127c25 */ /* 0x000fe2000f8e0004 */
[----:B------:R-:W-:Y:S01]  /*1360*/  USHF.L.U64.HI UR17, UR4, 0x6, UR5 ;  /* 0x0000000604117899 */ /* 0x000fe20008010205 */
[----:B------:R-:W-:Y:S02]  /*1370*/  LOP3.LUT R24, R2, UR18, RZ, 0xfc, !PT ;  /* 0x0000001202187c12 */ /* 0x000fe4000f8efcff */
[----:B------:R-:W-:Y:S01]  /*1380*/  IMAD.U32 R4, RZ, RZ, UR15 ;  /* 0x0000000fff047e24 */ /* 0x000fe2000f8e00ff */
[----:B------:R-:W-:Y:S01]  /*1390*/  USHF.L.U32 UR15, UR4, 0x6, URZ ;  /* 0x00000006040f7899 */ /* 0x000fe200080006ff */
[----:B------:R-:W-:Y:S02]  /*13a0*/  IMAD.U32 R10, RZ, RZ, UR14 ;  /* 0x0000000eff0a7e24 */ /* 0x000fe4000f8e00ff */
[----:B------:R-:W-:Y:S02]  /*13b0*/  IMAD.U32 R11, RZ, RZ, UR11 ;  /* 0x0000000bff0b7e24 */ /* 0x000fe4000f8e00ff */
[----:B-1----:R-:W-:-:S02]  /*13c0*/  VIADD R6, R6, 0xffffffe ;  /* 0x0ffffffe06067836 */ /* 0x002fc40000000000 */
[----:B------:R-:W-:Y:S02]  /*13d0*/  IMAD.U32 R3, RZ, RZ, UR16 ;  /* 0x00000010ff037e24 */ /* 0x000fe4000f8e00ff */
[----:B------:R-:W-:Y:S02]  /*13e0*/  IMAD.U32 R16, RZ, RZ, UR21 ;  /* 0x00000015ff107e24 */ /* 0x000fe4000f8e00ff */
[----:B------:R-:W1:Y:S01]  /*13f0*/  F2I.FTZ.U32.TRUNC.NTZ R6, R6 ;  /* 0x0000000600067305 */ /* 0x000e62000021f000 */
[----:B------:R-:W-:Y:S02]  /*1400*/  IMAD.U32 R17, RZ, RZ, UR20 ;  /* 0x00000014ff117e24 */ /* 0x000fe4000f8e00ff */
[----:B------:R-:W-:-:S04]  /*1410*/  IMAD.WIDE.U32 R10, R24, UR4, R10 ;  /* 0x00000004180a7c25 */ /* 0x000fc8000f8e000a */
[----:B------:R-:W-:Y:S01]  /*1420*/  IMAD.U32 R15, RZ, RZ, UR17 ;  /* 0x00000011ff0f7e24 */ /* 0x000fe2000f8e00ff */
[----:B------:R-:W-:Y:S01]  /*1430*/  IADD3 R5, P0, PT, R18, R10, RZ ;  /* 0x0000000a12057210 */ /* 0x000fe20007f1e0ff */
[----:B------:R-:W-:Y:S01]  /*1440*/  IMAD.U32 R14, RZ, RZ, UR15 ;  /* 0x0000000fff0e7e24 */ /* 0x000fe2000f8e00ff */
[----:B------:R-:W2:Y:S01]  /*1450*/  LDCU.128 UR16, c[0x0][0x380] ;  /* 0x00007000ff1077ac */ /* 0x000ea20008000c00 */
[C---:B------:R-:W-:Y:S01]  /*1460*/  IMAD R3, R24.reuse, UR5, R3 ;  /* 0x0000000518037c24 */ /* 0x040fe2000f8e0203 */
[----:B------:R-:W3:Y:S01]  /*1470*/  S2UR UR5, SR_CgaCtaId ;  /* 0x00000000000579c3 */ /* 0x000ee20000008800 */
[----:B------:R-:W-:Y:S01]  /*1480*/  IMAD.WIDE.U32 R16, R24, UR4, R16 ;  /* 0x0000000418107c25 */ /* 0x000fe2000f8e0010 */
[----:B-1----:R-:W-:-:S03]  /*1490*/  R2UR UR15, R6 ;  /* 0x00000000060f72ca */ /* 0x002fc600000e0000 */
[----:B------:R-:W-:Y:S01]  /*14a0*/  IMAD R19, R4, UR30, R19 ;  /* 0x0000001e04137c24 */ /* 0x000fe2000f8e0213 */
[----:B------:R-:W-:Y:S01]  /*14b0*/  IADD3 R7, P6, PT, R18, R16, RZ ;  /* 0x0000001012077210 */ /* 0x000fe20007fde0ff */
[----:B------:R-:W-:Y:S01]  /*14c0*/  IMAD.WIDE.U32 R14, R24, UR4, R14 ;  /* 0x00000004180e7c25 */ /* 0x000fe2000f8e000e */
[----:B------:R-:W-:Y:S01]  /*14d0*/  IADD3 R9, P5, P4, R18, UR14, R16 ;  /* 0x0000000e12097c10 */ /* 0x000fe2000fcbe010 */
[----:B------:R-:W-:Y:S01]  /*14e0*/  ULOP3.LUT UR30, UR30, UR27, URZ, 0x3c, !UPT ;  /* 0x0000001b1e1e7292 */ /* 0x000fe2000f8e3cff */
[----:B------:R-:W-:Y:S01]  /*14f0*/  IADD3.X R4, PT, PT, R19, R3, R11, P0, !PT ;  /* 0x0000000313047210 */ /* 0x000fe200007fe40b */
[C---:B------:R-:W-:Y:S01]  /*1500*/  IMAD.IADD R8, R3.reuse, 0x1, R17 ;  /* 0x0000000103087824 */ /* 0x040fe200078e0211 */
[----:B------:R-:W-:Y:S01]  /*1510*/  IADD3 R17, P0, PT, R14, UR21, RZ ;  /* 0x000000150e117c10 */ /* 0x000fe2000ff1e0ff */
[----:B------:R-:W-:Y:S01]  /*1520*/  IMAD.IADD R10, R3, 0x1, R15 ;  /* 0x00000001030a7824 */ /* 0x000fe200078e020f */
[----:B------:R-:W-:Y:S01]  /*1530*/  IADD3 R11, P3, PT, R18, R14, RZ ;  /* 0x0000000e120b7210 */ /* 0x000fe20007f7e0ff */
[----:B------:R-:W-:Y:S01]  /*1540*/  IMAD.X R6, R8, 0x1, R19, P6 ;  /* 0x0000000108067824 */ /* 0x000fe200030e0613 */
[----:B------:R-:W-:Y:S01]  /*1550*/  IADD3.X R8, PT, PT, R19, UR11, R8, P5, P4 ;  /* 0x0000000b13087c10 */ /* 0x000fe2000afe8408 */
[----:B------:R-:W-:Y:S01]  /*1560*/  IMAD R29, R28, UR31, R13 ;  /* 0x0000001f1c1d7c24 */ /* 0x000fe2000f8e020d */
[----:B------:R-:W-:Y:S01]  /*1570*/  IADD3.X R16, PT, PT, R10, UR20, RZ, P0, !PT ;  /* 0x000000140a107c10 */ /* 0x000fe200087fe4ff */
[----:B------:R-:W-:Y:S01]  /*1580*/  IMAD.MOV.U32 R28, RZ, RZ, R12 ;  /* 0x000000ffff1c7224 */ /* 0x000fe200078e000c */
[----:B------:R-:W-:Y:S01]  /*1590*/  IADD3 R15, P0, PT, R17, R18, RZ ;  /* 0x00000012110f7210 */ /* 0x000fe20007f1e0ff */
[----:B------:R-:W-:Y:S01]  /*15a0*/  IMAD.WIDE.U32 R24, R24, UR4, R18 ;  /* 0x0000000418187c25 */ /* 0x000fe2000f8e0012 */
[C---:B------:R-:W-:Y:S01]  /*15b0*/  IADD3 R13, P2, P1, R18.reuse, UR14, R14 ;  /* 0x0000000e120d7c10 */ /* 0x040fe2000f95e00e */
[----:B------:R-:W-:Y:S01]  /*15c0*/  UIADD3 UR4, UPT, UPT, UR26, -0x1, URZ ;  /* 0xffffffff1a047890 */ /* 0x000fe2000fffe0ff */
[----:B------:R-:W-:Y:S01]  /*15d0*/  IADD3 R17, P5, P4, R18, UR14, R17 ;  /* 0x0000000e12117c10 */ /* 0x000fe2000fcbe011 */
[----:B------:R-:W-:Y:S01]  /*15e0*/  UIADD3 UR14, UPT, UPT, URZ, -UR15, URZ ;  /* 0x8000000fff0e7290 */ /* 0x000fe2000fffe0ff */
[--C-:B------:R-:W-:Y:S01]  /*15f0*/  IMAD.X R14, R16, 0x1, R19.reuse, P0 ;  /* 0x00000001100e7824 */ /* 0x100fe200000e0613 */
[C---:B------:R-:W-:Y:S01]  /*1600*/  IADD3.X R12, PT, PT, R19.reuse, UR11, R10, P2, P1 ;  /* 0x0000000b130c7c10 */ /* 0x040fe200097e240a */
[----:B------:R-:W-:Y:S01]  /*1610*/  IMAD.X R10, R10, 0x1, R19, P3 ;  /* 0x000000010a0a7824 */ /* 0x000fe200018e0613 */
[----:B------:R-:W-:Y:S01]  /*1620*/  UIMAD UR20, UR14, UR36, URZ ;  /* 0x000000240e1472a4 */ /* 0x000fe2000f8e02ff */
[----:B------:R-:W-:Y:S01]  /*1630*/  IADD3.X R16, PT, PT, R19, UR11, R16, P5, P4 ;  /* 0x0000000b13107c10 */ /* 0x000fe2000afe8410 */
[----:B------:R-:W-:Y:S01]  /*1640*/  UMOV UR11, 0x400 ;  /* 0x00000400000b7882 */ /* 0x000fe20000000000 */
[----:B------:R-:W-:Y:S01]  /*1650*/  UMOV UR14, URZ ;  /* 0x000000ff000e7c82 */ /* 0x000fe20008000000 */
[----:B---3--:R-:W-:Y:S01]  /*1660*/  ULEA UR5, UR5, UR11, 0x18 ;  /* 0x0000000b05057291 */ /* 0x008fe2000f8ec0ff */
[----:B--2---:R-:W-:Y:S01]  /*1670*/  LEA R22, P2, R5, UR16, 0x1 ;  /* 0x0000001005167c11 */ /* 0x004fe2000f8408ff */
[----:B------:R-:W-:Y:S01]  /*1680*/  UIMAD.WIDE.U32 UR14, UR15, UR20, UR14 ;  /* 0x000000140f0e72a5 */ /* 0x000fe2000f8e000e */
[----:B------:R-:W-:Y:S01]  /*1690*/  LEA R18, P0, R9, UR16, 0x1 ;  /* 0x0000001009127c11 */ /* 0x000fe2000f8008ff */
[----:B------:R-:W-:Y:S01]  /*16a0*/  IMAD.IADD R3, R25, 0x1, R3 ;  /* 0x0000000119037824 */ /* 0x000fe200078e0203 */
[----:B------:R-:W-:Y:S01]  /*16b0*/  LEA.HI.X R23, R5, UR17, R4, 0x1, P2 ;  /* 0x0000001105177c11 */ /* 0x000fe200090f0c04 */
[----:B------:R-:W-:Y:S01]  /*16c0*/  UIMAD.WIDE.U32 UR14, UR15, UR10, URZ ;  /* 0x0000000a0f0e72a5 */ /* 0x000fe2000f8e00ff */
[----:B------:R-:W-:Y:S01]  /*16d0*/  LEA.HI.X R19, R9, UR17, R8, 0x1, P0 ;  /* 0x0000001109137c11 */ /* 0x000fe200080f0c08 */
[----:B------:R-:W1:Y:S01]  /*16e0*/  LDCU.128 UR20, c[0x0][0x3d0] ;  /* 0x00007a00ff1477ac */ /* 0x000e620008000c00 */
[----:B------:R-:W-:Y:S01]  /*16f0*/  LEA R20, P1, R7, UR16, 0x1 ;  /* 0x0000001007147c11 */ /* 0x000fe2000f8208ff */
[----:B------:R-:W-:Y:S01]  /*1700*/  IMAD.WIDE.U32 R26, R241, UR31, R26 ;  /* 0x0000001ff11a7c25 */ /* 0x000fe2000f8e001a */
[----:B------:R-:W-:Y:S01]  /*1710*/  LEA R30, P2, R11, UR16, 0x1 ;  /* 0x000000100b1e7c11 */ /* 0x000fe2000f8408ff */
[----:B------:R-:W-:Y:S01]  /*1720*/  UIMAD.WIDE.U32 UR38, UR4, UR12, URZ ;  /* 0x0000000c042672a5 */ /* 0x000fe2000f8e00ff */
[----:B------:R-:W-:Y:S01]  /*1730*/  LEA R4, P0, R15, UR16, 0x1 ;  /* 0x000000100f047c11 */ /* 0x000fe2000f8008ff */
[----:B------:R-:W-:Y:S01]  /*1740*/  UMOV UR11, UR15 ;  /* 0x0000000f000b7c82 */ /* 0x000fe20008000000 */
[----:B------:R-:W-:Y:S01]  /*1750*/  LEA.HI.X R21, R7, UR17, R6, 0x1, P1 ;  /* 0x0000001107157c11 */ /* 0x000fe200088f0c06 */
[----:B------:R-:W-:Y:S01]  /*1760*/  UIADD3 UR14, UPT, UPT, -UR11, URZ, URZ ;  /* 0x000000ff0b0e7290 */ /* 0x000fe2000fffe1ff */
[----:B------:R-:W-:Y:S01]  /*1770*/  LEA.HI.X R31, R11, UR17, R10, 0x1, P2 ;  /* 0x000000110b1f7c11 */ /* 0x000fe200090f0c0a */
[----:B------:R-:W-:Y:S01]  /*1780*/  VIADD R27, R27, UR35 ;  /* 0x000000231b1b7c36 */ /* 0x000fe20008000000 */
[----:B------:R-:W-:Y:S01]  /*1790*/  LEA.HI.X R5, R15, UR17, R14, 0x1, P0 ;  /* 0x000000110f057c11 */ /* 0x000fe200080f0c0e */
[----:B------:R-:W-:Y:S01]  /*17a0*/  UIMAD UR15, UR36, UR14, UR10 ;  /* 0x0000000e240f72a4 */ /* 0x000fe2000f8e020a */
[----:B------:R-:W-:Y:S01]  /*17b0*/  LEA R8, P1, R13, UR16, 0x1 ;  /* 0x000000100d087c11 */ /* 0x000fe2000f8208ff */
[----:B------:R-:W-:Y:S01]  /*17c0*/  IMAD.WIDE.U32 R28, R2, UR6, R28 ;  /* 0x00000006021c7c25 */ /* 0x000fe2000f8e001c */
[----:B------:R-:W-:Y:S01]  /*17d0*/  LEA R10, P0, R17, UR16, 0x1 ;  /* 0x00000010110a7c11 */ /* 0x000fe2000f8008ff */
[----:B------:R-:W-:Y:S01]  /*17e0*/  UISETP.GT.U32.AND UP0, UPT, UR36, UR15, UPT ;  /* 0x0000000f2400728c */ /* 0x000fe2000bf04070 */
[----:B------:R-:W-:Y:S01]  /*17f0*/  LOP3.LUT R6, R44, 0x1f8, RZ, 0xc0, !PT ;  /* 0x000001f82c067812 */ /* 0x000fe200078ec0ff */
[C---:B------:R-:W-:Y:S01]  /*1800*/  IMAD R7, R2.reuse, UR13, RZ ;  /* 0x0000000d02077c24 */ /* 0x040fe2000f8e02ff */
[----:B------:R-:W-:Y:S01]  /*1810*/  LEA.HI.X R9, R13, UR17, R12, 0x1, P1 ;  /* 0x000000110d097c11 */ /* 0x000fe200088f0c0c */
[----:B------:R-:W-:Y:S01]  /*1820*/  IMAD.WIDE.U32 R26, R2, UR12, R26 ;  /* 0x0000000c021a7c25 */ /* 0x000fe2000f8e001a */
[----:B------:R-:W-:Y:S01]  /*1830*/  LEA.HI.X R11, R17, UR17, R16, 0x1, P0 ;  /* 0x00000011110b7c11 */ /* 0x000fe200080f0c10 */
[----:B------:R-:W-:Y:S01]  /*1840*/  USHF.L.U64.HI UR10, UR6, 0x6, UR7 ;  /* 0x00000006060a7899 */ /* 0x000fe20008010207 */
[----:B------:R-:W-:Y:S01]  /*1850*/  LEA R12, P0, R24, UR16, 0x1 ;  /* 0x00000010180c7c11 */ /* 0x000fe2000f8008ff */
[----:B------:R-:W-:Y:S01]  /*1860*/  IMAD R29, R2, UR7, R29 ;  /* 0x00000007021d7c24 */ /* 0x000fe2000f8e021d */
[----:B------:R-:W-:Y:S01]  /*1870*/  LOP3.LUT R6, R6, 0x38, R240, 0x78, !PT ;  /* 0x0000003806067812 */ /* 0x000fe200078e78f0 */
[----:B------:R-:W-:Y:S01]  /*1880*/  USHF.L.U32 UR14, UR6, 0x6, URZ ;  /* 0x00000006060e7899 */ /* 0x000fe200080006ff */
[----:B------:R-:W-:Y:S01]  /*1890*/  LEA.HI.X R13, R24, UR17, R3, 0x1, P0 ;  /* 0x00000011180d7c11 */ /* 0x000fe200080f0c03 */
[----:B------:R-:W-:Y:S01]  /*18a0*/  @!UP0 UIADD3 UR15, UPT, UPT, UR15, -UR36, URZ ;  /* 0x800000240f0f8290 */ /* 0x000fe2000fffe0ff */
[----:B------:R-:W-:Y:S01]  /*18b0*/  LOP3.LUT R3, R6, 0x1e00, R44, 0xf8, !PT ;  /* 0x00001e0006037812 */ /* 0x000fe200078ef82c */
[----:B------:R-:W-:Y:S01]  /*18c0*/  @!UP0 UIADD3 UR11, UPT, UPT, UR11, 0x1, URZ ;  /* 0x000000010b0b8890 */ /* 0x000fe2000fffe0ff */
[----:B-1----:R-:W-:Y:S01]  /*18d0*/  IMAD.U32 R6, RZ, RZ, UR20 ;  /* 0x00000014ff067e24 */ /* 0x002fe2000f8e00ff */
[----:B------:R-:W-:Y:S01]  /*18e0*/  UISETP.GE.U32.AND UP2, UPT, UR15, UR36, UPT ;  /* 0x000000240f00728c */ /* 0x000fe2000bf46070 */
[----:B------:R-:W-:Y:S01]  /*18f0*/  LEA R3, R3, UR5, 0x1 ;  /* 0x0000000503037c11 */ /* 0x000fe2000f8e08ff */
[----:B------:R-:W-:Y:S01]  /*1900*/  UISETP.GE.AND UP0, UPT, UR30, URZ, UPT ;  /* 0x000000ff1e00728c */ /* 0x000fe2000bf06270 */
[----:B------:R-:W-:Y:S01]  /*1910*/  IMAD.IADD R27, R27, 0x1, R7 ;  /* 0x000000011b1b7824 */ /* 0x000fe200078e0207 */
[----:B------:R-:W-:Y:S01]  /*1920*/  USHF.L.U32 UR16, UR6, 0x4, URZ ;  /* 0x0000000406107899 */ /* 0x000fe200080006ff */
[----:B------:R-:W-:Y:S01]  /*1930*/  IMAD.U32 R2, RZ, RZ, UR22 ;  /* 0x00000016ff027e24 */ /* 0x000fe2000f8e00ff */
[----:B------:R-:W-:Y:S01]  /*1940*/  @!PT LDS RZ, [RZ] ;  /* 0x00000000fffff984 */ /* 0x000fe20000000800 */
[----:B------:R-:W-:Y:S01]  /*1950*/  @!PT LDS RZ, [RZ] ;  /* 0x00000000fffff984 */ /* 0x000fe20000000800 */
[----:B------:R-:W-:Y:S01]  /*1960*/  @!PT LDS RZ, [RZ] ;  /* 0x00000000fffff984 */ /* 0x000fe20000000800 */
[----:B------:R-:W-:Y:S01]  /*1970*/  LDGSTS.E.BYPASS.LTC128B.128 [R3], desc[UR24][R12.64] ;  /* 0x000000000c037fae */ /* 0x000fe2000b981a18 */
[----:B------:R-:W-:Y:S01]  /*1980*/  UIMAD.WIDE.U32 UR36, UR14, UR4, URZ ;  /* 0x000000040e2472a5 */ /* 0x000fe2000f8e00ff */
[----:B------:R-:W-:Y:S01]  /*1990*/  LOP3.LUT P6, RZ, R240, 0x4, RZ, 0xc0, !PT ;  /* 0x00000004f0ff7812 */ /* 0x000fe200078cc0ff */
[----:B------:R-:W-:Y:S01]  /*19a0*/  USHF.L.U64.HI UR15, UR6, 0x4, UR7 ;  /* 0x00000004060f7899 */ /* 0x000fe20008010207 */
[----:B------:R-:W-:Y:S01]  /*19b0*/  LDGSTS.E.BYPASS.LTC128B.128 [R3+0x4000], desc[UR24][R12.64+0x80] ;  /* 0x040000800c037fae */ /* 0x000fe2000b981a18 */
[----:B------:R-:W-:Y:S01]  /*19c0*/  @UP2 UIADD3 UR11, UPT, UPT, UR11, 0x1, URZ ;  /* 0x000000010b0b2890 */ /* 0x000fe2000fffe0ff */
[----:B------:R-:W-:Y:S01]  /*19d0*/  SEL R52, R52, 0xffffffc0, !P6 ;  /* 0xffffffc034347807 */ /* 0x000fe20007000000 */
[----:B------:R-:W-:Y:S01]  /*19e0*/  USHF.L.U64.HI UR17, UR6, 0x5, UR7 ;  /* 0x0000000506117899 */ /* 0x000fe20008010207 */
[----:B------:R-:W-:Y:S01]  /*19f0*/  LDGSTS.E.BYPASS.LTC128B.128 [R3+0x800], desc[UR24][R22.64] ;  /* 0x0080000016037fae */ /* 0x000fe2000b981a18 */
[----:B------:R-:W-:-:S02]  /*1a00*/  @!UP0 UIADD3 UR11, UPT, UPT, -UR11, URZ, URZ ;  /* 0x000000ff0b0b8290 */ /* 0x000fc4000fffe1ff */
[----:B------:R-:W-:Y:S01]  /*1a10*/  @!UP1 ULOP3.LUT UR11, URZ, UR27, URZ, 0x33, !UPT ;  /* 0x0000001bff0b9292 */ /* 0x000fe2000f8e33ff */
[----:B------:R-:W-:Y:S01]  /*1a20*/  LDGSTS.E.BYPASS.LTC128B.128 [R3+0x4800], desc[UR24][R22.64+0x80] ;  /* 0x0480008016037fae */ /* 0x000fe2000b981a18 */
[----:B------:R-:W-:Y:S02]  /*1a30*/  UIMAD UR27, UR10, UR4, URZ ;  /* 0x000000040a1b72a4 */ /* 0x000fe4000f8e02ff */
[----:B------:R-:W-:Y:S01]  /*1a40*/  USHF.R.S32.HI UR30, URZ, 0x1f, UR11 ;  /* 0x0000001fff1e7899 */ /* 0x000fe2000801140b */
[----:B------:R-:W-:Y:S01]  /*1a50*/  LDGSTS.E.BYPASS.LTC128B.128 [R3+0x1000], desc[UR24][R20.64] ;  /* 0x0100000014037fae */ /* 0x000fe2000b981a18 */
[----:B------:R-:W-:Y:S01]  /*1a60*/  IMAD.WIDE.U32 R6, R6, UR11, R28 ;  /* 0x0000000b06067c25 */ /* 0x000fe2000f8e001c */
[----:B------:R-:W-:Y:S02]  /*1a70*/  UIADD3 UR27, UPT, UPT, UR37, UR27, URZ ;  /* 0x0000001b251b7290 */ /* 0x000fe4000fffe0ff */
[----:B------:R-:W-:Y:S01]  /*1a80*/  UIMAD UR20, UR30, UR20, URZ ;  /* 0x000000141e1472a4 */ /* 0x000fe2000f8e02ff */
[----:B------:R-:W-:Y:S01]  /*1a90*/  LDGSTS.E.BYPASS.LTC128B.128 [R3+0x5000], desc[UR24][R20.64+0x80] ;  /* 0x0500008014037fae */ /* 0x000fe2000b981a18 */
[----:B------:R-:W-:Y:S01]  /*1aa0*/  UIMAD UR30, UR30, UR22, URZ ;  /* 0x000000161e1e72a4 */ /* 0x000fe2000f8e02ff */
[----:B------:R-:W-:Y:S01]  /*1ab0*/  LEA R246, P1, R6, UR18, 0x1 ;  /* 0x0000001206f67c11 */ /* 0x000fe2000f8208ff */
[----:B------:R-:W-:Y:S01]  /*1ac0*/  UIMAD UR20, UR11, UR21, UR20 ;  /* 0x000000150b1472a4 */ /* 0x000fe2000f8e0214 */
[----:B------:R-:W-:Y:S01]  /*1ad0*/  LDGSTS.E.BYPASS.LTC128B.128 [R3+0x1800], desc[UR24][R18.64] ;  /* 0x0180000012037fae */ /* 0x000fe2000b981a18 */
[----:B------:R-:W-:Y:S01]  /*1ae0*/  UIMAD UR23, UR11, UR23, UR30 ;  /* 0x000000170b1772a4 */ /* 0x000fe2000f8e021e */
[----:B------:R-:W-:Y:S01]  /*1af0*/  IMAD.WIDE.U32 R26, R2, UR11, R26 ;  /* 0x0000000b021a7c25 */ /* 0x000fe2000f8e001a */
[----:B------:R-:W-:Y:S01]  /*1b00*/  UIADD3 UR21, UP0, UPT, UR16, UR36, URZ ;  /* 0x0000002410157290 */ /* 0x000fe2000ff1e0ff */
[----:B------:R-:W-:Y:S01]  /*1b10*/  LDGSTS.E.BYPASS.LTC128B.128 [R3+0x5800], desc[UR24][R18.64+0x80] ;  /* 0x0580008012037fae */ /* 0x000fe2000b981a18 */
[----:B------:R-:W-:Y:S01]  /*1b20*/  USHF.L.U32 UR18, UR6, 0x5, URZ ;  /* 0x0000000506127899 */ /* 0x000fe200080006ff */
[----:B------:R-:W-:Y:S01]  /*1b30*/  VIADD R245, R7, UR20 ;  /* 0x0000001407f57c36 */ /* 0x000fe20008000000 */
[----:B------:R-:W-:Y:S01]  /*1b40*/  LEA R46, P0, R26, UR8, 0x1 ;  /* 0x000000081a2e7c11 */ /* 0x000fe2000f8008ff */
[----:B------:R-:W-:Y:S01]  /*1b50*/  LDGSTS.E.BYPASS.LTC128B.128 [R3+0x2000], desc[UR24][R30.64] ;  /* 0x020000001e037fae */ /* 0x000fe2000b981a18 */
[----:B------:R-:W-:Y:S01]  /*1b60*/  VIADD R45, R27, UR23 ;  /* 0x000000171b2d7c36 */ /* 0x000fe20008000000 */
[----:B------:R-:W-:Y:S01]  /*1b70*/  UIADD3 UR20, UP1, UPT, UR21, UR16, URZ ;  /* 0x0000001015147290 */ /* 0x000fe2000ff3e0ff */
[----:B------:R-:W-:Y:S01]  /*1b80*/  LEA.HI.X R245, R6, UR19, R245, 0x1, P1 ;  /* 0x0000001306f57c11 */ /* 0x000fe200088f0cf5 */
[----:B------:R-:W-:Y:S01]  /*1b90*/  LDGSTS.E.BYPASS.LTC128B.128 [R3+0x6000], desc[UR24][R30.64+0x80] ;  /* 0x060000801e037fae */ /* 0x000fe2000b981a18 */
[----:B------:R-:W-:Y:S01]  /*1ba0*/  UIADD3.X UR19, UPT, UPT, UR27, UR15, URZ, UP0, !UPT ;  /* 0x0000000f1b137290 */ /* 0x000fe200087fe4ff */
[----:B------:R-:W-:Y:S01]  /*1bb0*/  IMAD.U32 R6, RZ, RZ, UR36 ;  /* 0x00000024ff067e24 */ /* 0x000fe2000f8e00ff */
[----:B------:R-:W-:Y:S01]  /*1bc0*/  LEA.HI.X R45, R26, UR9, R45, 0x1, P0 ;  /* 0x000000091a2d7c11 */ /* 0x000fe200080f0c2d */
[----:B------:R-:W-:Y:S01]  /*1bd0*/  LDGSTS.E.BYPASS.LTC128B.128 [R3+0x2800], desc[UR24][R8.64] ;  /* 0x0280000008037fae */ /* 0x000fe2000b981a18 */
[----:B------:R-:W-:Y:S01]  /*1be0*/  UIADD3 UR30, UP0, UPT, UR18, UR21, URZ ;  /* 0x00000015121e7290 */ /* 0x000fe2000ff1e0ff */
[----:B------:R-:W-:Y:S01]  /*1bf0*/  IMAD.U32 R7, RZ, RZ, UR37 ;  /* 0x00000025ff077e24 */ /* 0x000fe2000f8e00ff */
[----:B------:R-:W-:Y:S01]  /*1c00*/  LEA R14, P1, R6, R246, 0x1 ;  /* 0x000000f6060e7211 */ /* 0x000fe200078208ff */
[----:B------:R-:W-:Y:S01]  /*1c10*/  LDGSTS.E.BYPASS.LTC128B.128 [R3+0x6800], desc[UR24][R8.64+0x80] ;  /* 0x0680008008037fae */ /* 0x000fe2000b981a18 */
[----:B------:R-:W-:Y:S01]  /*1c20*/  IMAD.U32 R2, RZ, RZ, UR19 ;  /* 0x00000013ff027e24 */ /* 0x000fe2000f8e00ff */
[----:B------:R-:W-:Y:S01]  /*1c30*/  USHF.L.U32 UR37, UR12, 0x5, URZ ;  /* 0x000000050c257899 */ /* 0x000fe200080006ff */
[----:B------:R-:W-:Y:S01]  /*1c40*/  IMAD.U32 R7, RZ, RZ, UR39 ;  /* 0x00000027ff077e24 */ /* 0x000fe2000f8e00ff */
[----:B------:R-:W-:Y:S01]  /*1c50*/  LDGSTS.E.BYPASS.LTC128B.128 [R3+0x3000], desc[UR24][R4.64] ;  /* 0x0300000004037fae */ /* 0x000fe2000b981a18 */
[----:B------:R-:W-:-:S03]  /*1c60*/  USHF.L.U64.HI UR36, UR12, 0x5, UR13 ;  /* 0x000000050c247899 */ /* 0x000fc6000801020d */
[----:B------:R1:W-:Y:S04]  /*1c70*/  LDGSTS.E.BYPASS.LTC128B.128 [R3+0x7000], desc[UR24][R4.64+0x80] ;  /* 0x0700008004037fae */ /* 0x0003e8000b981a18 */
[----:B------:R-:W-:Y:S04]  /*1c80*/  LDGSTS.E.BYPASS.LTC128B.128 [R3+0x3800], desc[UR24][R10.64] ;  /* 0x038000000a037fae */ /* 0x000fe8000b981a18 */
[----:B------:R2:W-:Y:S01]  /*1c90*/  LDGSTS.E.BYPASS.LTC128B.128 [R3+0x7800], desc[UR24][R10.64+0x80] ;  /* 0x078000800a037fae */ /* 0x0005e2000b981a18 */
[----:B-1----:R-:W-:Y:S01]  /*1ca0*/  IMAD.U32 R4, RZ, RZ, UR21 ;  /* 0x00000015ff047e24 */ /* 0x002fe2000f8e00ff */
[----:B------:R-:W-:Y:S01]  /*1cb0*/  UIADD3.X UR21, UPT, UPT, UR19, UR15, URZ, UP1, !UPT ;  /* 0x0000000f13157290 */ /* 0x000fe20008ffe4ff */
[----:B------:R-:W-:Y:S01]  /*1cc0*/  IMAD.U32 R5, RZ, RZ, UR27 ;  /* 0x0000001bff057e24 */ /* 0x000fe2000f8e00ff */
[----:B------:R-:W-:-:S02]  /*1cd0*/  UIADD3.X UR19, UPT, UPT, UR17, UR19, URZ, UP0, !UPT ;  /* 0x0000001311137290 */ /* 0x000fc400087fe4ff */
[-C--:B------:R-:W-:Y:S02]  /*1ce0*/  LEA R12, P0, R4, R246.reuse, 0x1 ;  /* 0x000000f6040c7211 */ /* 0x080fe400078008ff */
[-C--:B------:R-:W-:Y:S01]  /*1cf0*/  LEA.HI.X R15, R6, R245.reuse, R5, 0x1, P1 ;  /* 0x000000f5060f7211 */ /* 0x080fe200008f0c05 */
[----:B------:R-:W-:Y:S01]  /*1d00*/  IMAD.U32 R6, RZ, RZ, UR20 ;  /* 0x00000014ff067e24 */ /* 0x000fe2000f8e00ff */
[-C--:B------:R-:W-:Y:S01]  /*1d10*/  LEA.HI.X R13, R4, R245.reuse, R2, 0x1, P0 ;  /* 0x000000f5040d7211 */ /* 0x080fe200000f0c02 */
[----:B------:R-:W-:Y:S01]  /*1d20*/  IMAD.U32 R4, RZ, RZ, UR30 ;  /* 0x0000001eff047e24 */ /* 0x000fe2000f8e00ff */
[----:B------:R-:W-:Y:S01]  /*1d30*/  USHF.L.U32 UR20, UR12, 0x4, URZ ;  /* 0x000000040c147899 */ /* 0x000fe200080006ff */
[----:B------:R-:W-:Y:S01]  /*1d40*/  IMAD.U32 R5, RZ, RZ, UR21 ;  /* 0x00000015ff057e24 */ /* 0x000fe2000f8e00ff */
[-C--:B--2---:R-:W-:Y:S01]  /*1d50*/  LEA R10, P1, R6, R246.reuse, 0x1 ;  /* 0x000000f6060a7211 */ /* 0x084fe200078208ff */
[----:B------:R-:W-:Y:S01]  /*1d60*/  IMAD.U32 R2, RZ, RZ, UR19 ;  /* 0x00000013ff027e24 */ /* 0x000fe2000f8e00ff */
[----:B------:R-:W-:Y:S01]  /*1d70*/  LEA R8, P0, R4, R246, 0x1 ;  /* 0x000000f604087211 */ /* 0x000fe200078008ff */
[----:B------:R-:W-:Y:S01]  /*1d80*/  LDGSTS.E.BYPASS.LTC128B.128 [R3+0x8000], desc[UR24][R14.64] ;  /* 0x080000000e037fae */ /* 0x000fe2000b981a18 */
[-C--:B------:R-:W-:Y:S01]  /*1d90*/  LEA.HI.X R11, R6, R245.reuse, R5, 0x1, P1 ;  /* 0x000000f5060b7211 */ /* 0x080fe200008f0c05 */
[----:B------:R-:W-:Y:S01]  /*1da0*/  UIMAD UR21, UR4, UR13, URZ ;  /* 0x0000000d041572a4 */ /* 0x000fe2000f8e02ff */
[----:B------:R-:W-:Y:S01]  /*1db0*/  LEA.HI.X R9, R4, R245, R2, 0x1, P0 ;  /* 0x000000f504097211 */ /* 0x000fe200000f0c02 */
[----:B------:R1:W-:Y:S01]  /*1dc0*/  LDGSTS.E.BYPASS.LTC128B.128 [R3+0xa000], desc[UR24][R14.64+0x80] ;  /* 0x0a0000800e037fae */ /* 0x0003e2000b981a18 */
[----:B------:R-:W-:Y:S01]  /*1dd0*/  USHF.L.U64.HI UR19, UR12, 0x4, UR13 ;  /* 0x000000040c137899 */ /* 0x000fe2000801020d */
[----:B------:R-:W-:Y:S01]  /*1de0*/  IMAD.U32 R6, RZ, RZ, UR38 ;  /* 0x00000026ff067e24 */ /* 0x000fe2000f8e00ff */
[----:B------:R-:W-:Y:S01]  /*1df0*/  UIADD3 UR21, UPT, UPT, UR39, UR21, URZ ;  /* 0x0000001527157290 */ /* 0x000fe2000fffe0ff */
[----:B------:R-:W-:Y:S01]  /*1e00*/  LDGSTS.E.BYPASS.LTC128B.128 [R3+0x8800], desc[UR24][R12.64] ;  /* 0x088000000c037fae */ /* 0x000fe2000b981a18 */
[----:B------:R-:W-:Y:S01]  /*1e10*/  ULEA UR30, UP0, UR38, UR20, 0x6 ;  /* 0x00000014261e7291 */ /* 0x000fe2000f8030ff */
[----:B------:R-:W-:-:S02]  /*1e20*/  LOP3.LUT R4, R47, 0x8, R240, 0x78, !PT ;  /* 0x000000082f047812 */ /* 0x000fc400078e78f0 */
[----:B------:R-:W-:Y:S01]  /*1e30*/  LDGSTS.E.BYPASS.LTC128B.128 [R3+0xa800], desc[UR24][R12.64+0x80] ;  /* 0x0a8000800c037fae */ /* 0x000fe2000b981a18 */
[----:B------:R-:W-:Y:S01]  /*1e40*/  ULEA.HI.X UR27, UR38, UR19, UR21, 0x6, UP0 ;  /* 0x00000013261b7291 */ /* 0x000fe200080f3415 */
[----:B------:R-:W-:Y:S01]  /*1e50*/  IMAD.U32 R2, RZ, RZ, UR21 ;  /* 0x00000015ff027e24 */ /* 0x000fe2000f8e00ff */
[----:B------:R-:W-:Y:S01]  /*1e60*/  UIADD3 UR37, UP0, UPT, UR37, UR30, URZ ;  /* 0x0000001e25257290 */ /* 0x000fe2000ff1e0ff */
[----:B------:R-:W-:Y:S01]  /*1e70*/  LDGSTS.E.BYPASS.LTC128B.128 [R3+0x9000], desc[UR24][R10.64] ;  /* 0x090000000a037fae */ /* 0x000fe2000b981a18 */
[----:B------:R-:W-:Y:S01]  /*1e80*/  UIADD3 UR20, UP1, UPT, UR30, UR20, URZ ;  /* 0x000000141e147290 */ /* 0x000fe2000ff3e0ff */
[----:B------:R-:W-:Y:S01]  /*1e90*/  IMAD R236, R4, 0x2, R236 ;  /* 0x0000000204ec7824 */ /* 0x000fe200078e02ec */
[----:B------:R-:W-:Y:S01]  /*1ea0*/  UIADD3.X UR36, UPT, UPT, UR36, UR27, URZ, UP0, !UPT ;  /* 0x0000001b24247290 */ /* 0x000fe200087fe4ff */
[----:B------:R2:W-:Y:S01]  /*1eb0*/  LDGSTS.E.BYPASS.LTC128B.128 [R3+0xb000], desc[UR24][R10.64+0x80] ;  /* 0x0b0000800a037fae */ /* 0x0005e2000b981a18 */
[----:B------:R-:W-:Y:S01]  /*1ec0*/  IMAD.U32 R5, RZ, RZ, UR37 ;  /* 0x00000025ff057e24 */ /* 0x000fe2000f8e00ff */
[----:B------:R-:W-:Y:S01]  /*1ed0*/  UIADD3.X UR19, UPT, UPT, UR27, UR19, URZ, UP1, !UPT ;  /* 0x000000131b137290 */ /* 0x000fe20008ffe4ff */
[----:B------:R-:W-:Y:S01]  /*1ee0*/  IMAD.U32 R7, RZ, RZ, UR20 ;  /* 0x00000014ff077e24 */ /* 0x000fe2000f8e00ff */
[----:B------:R-:W-:Y:S01]  /*1ef0*/  LDGSTS.E.BYPASS.LTC128B.128 [R3+0x9800], desc[UR24][R8.64] ;  /* 0x0980000008037fae */ /* 0x000fe2000b981a18 */
[----:B------:R-:W-:Y:S01]  /*1f00*/  VIADD R54, R236, UR5 ;  /* 0x00000005ec367c36 */ /* 0x000fe20008000000 */
[----:B------:R-:W-:-:S02]  /*1f10*/  UISETP.NE.AND UP0, UPT, UR26, 0x1, UPT ;  /* 0x000000011a00788c */ /* 0x000fc4000bf05270 */
[----:B------:R3:W-:Y:S01]  /*1f20*/  LDGSTS.E.BYPASS.LTC128B.128 [R3+0xb800], desc[UR24][R8.64+0x80] ;  /* 0x0b80008008037fae */ /* 0x0007e2000b981a18 */
[----:B-1----:R-:W-:-:S03]  /*1f30*/  LEA R14, P0, R6, R46, 0x7 ;  /* 0x0000002e060e7211 */ /* 0x002fc600078038ff */
[----:B------:R-:W0:Y:S01]  /*1f40*/  LDGDEPBAR ;  /* 0x00000000000079af */ /* 0x000e220000000000 */
[----:B------:R-:W-:Y:S01]  /*1f50*/  LEA.HI.X R15, R6, R45, R2, 0x7, P0 ;  /* 0x0000002d060f7211 */ /* 0x000fe200000f3c02 */
[----:B------:R-:W-:Y:S01]  /*1f60*/  IMAD.U32 R2, RZ, RZ, UR36 ;  /* 0x00000024ff027e24 */ /* 0x000fe2000f8e00ff */
[----:B------:R-:W-:Y:S01]  /*1f70*/  LEA R4, P0, R5, R46, 0x1 ;  /* 0x0000002e05047211 */ /* 0x000fe200078008ff */
[----:B------:R-:W-:-:S03]  /*1f80*/  IMAD.U32 R6, RZ, RZ, UR19 ;  /* 0x00000013ff067e24 */ /* 0x000fc6000f8e00ff */
[-C--:B------:R-:W-:Y:S02]  /*1f90*/  LEA.HI.X R5, R5, R45.reuse, R2, 0x1, P0 ;  /* 0x0000002d05057211 */ /* 0x080fe400000f0c02 */
[----:B------:R-:W-:Y:S02]  /*1fa0*/  LOP3.LUT R2, R47, 0x8, R49, 0x78, !PT ;  /* 0x000000082f027812 */ /* 0x000fe400078e7831 */
[----:B------:R-:W-:Y:S02]  /*1fb0*/  LOP3.LUT P0, RZ, R240, 0x2, RZ, 0xc0, !PT ;  /* 0x00000002f0ff7812 */ /* 0x000fe4000780c0ff */
[C---:B--2---:R-:W-:Y:S02]  /*1fc0*/  LEA R10, P1, R7.reuse, R46, 0x1 ;  /* 0x0000002e070a7211 */ /* 0x044fe400078208ff */
[----:B------:R-:W-:Y:S02]  /*1fd0*/  LOP3.LUT R0, R0, R2, RZ, 0xfc, !PT ;  /* 0x0000000200007212 */ /* 0x000fe400078efcff */
[----:B------:R-:W-:-:S02]  /*1fe0*/  LEA.HI.X R11, R7, R45, R6, 0x1, P1 ;  /* 0x0000002d070b7211 */ /* 0x000fc400008f0c06 */
[----:B------:R-:W-:Y:S01]  /*1ff0*/  LEA R137, R0, UR5, 0x1 ;  /* 0x0000000500897c11 */ /* 0x000fe2000f8e08ff */
[----:B------:R-:W-:Y:S01]  /*2000*/  IMAD.MOV.U32 R0, RZ, RZ, 0x20 ;  /* 0x00000020ff007424 */ /* 0x000fe200078e00ff */
[----:B------:R-:W-:Y:S01]  /*2010*/  LOP3.LUT R49, R49, 0x1f0, RZ, 0xc0, !PT ;  /* 0x000001f031317812 */ /* 0x000fe200078ec0ff */
[----:B------:R-:W-:-:S04]  /*2020*/  DEPBAR.LE SB0, 0x0 ;  /* 0x000080000000791a */ /* 0x000fc80000000000 */
[----:B------:R-:W-:Y:S01]  /*2030*/  BAR.SYNC.DEFER_BLOCKING 0x0 ;  /* 0x0000000000007b1d */ /* 0x000fe20000010000 */
[----:B---3--:R-:W-:Y:S01]  /*2040*/  IMAD.U32 R9, RZ, RZ, UR30 ;  /* 0x0000001eff097e24 */ /* 0x008fe2000f8e00ff */
[----:B------:R-:W-:Y:S01]  /*2050*/  SEL R51, R0, 0xffffffe0, !P0 ;  /* 0xffffffe000337807 */ /* 0x000fe20004000000 */
[----:B------:R-:W-:Y:S02]  /*2060*/  IMAD.U32 R8, RZ, RZ, UR27 ;  /* 0x0000001bff087e24 */ /* 0x000fe4000f8e00ff */
[C-C-:B------:R-:W-:Y:S01]  /*2070*/  IMAD.IADD R53, R52.reuse, 0x1, R137.reuse ;  /* 0x0000000134357824 */ /* 0x140fe200078e0289 */
[----:B------:R-:W-:Y:S01]  /*2080*/  LEA R12, P2, R9, R46, 0x1 ;  /* 0x0000002e090c7211 */ /* 0x000fe200078408ff */
[C---:B------:R-:W-:Y:S02]  /*2090*/  IMAD.IADD R136, R51.reuse, 0x1, R54 ;  /* 0x0000000133887824 */ /* 0x040fe400078e0236 */
[----:B------:R-:W-:Y:S01]  /*20a0*/  IMAD.IADD R55, R51, 0x1, R137 ;  /* 0x0000000133377824 */ /* 0x000fe200078e0289 */
[----:B------:R-:W-:Y:S01]  /*20b0*/  LEA.HI.X R13, R9, R45, R8, 0x1, P2 ;  /* 0x0000002d090d7211 */ /* 0x000fe200010f0c08 */
[----:B------:R-:W-:-:S02]  /*20c0*/  IMAD.IADD R54, R52, 0x1, R54 ;  /* 0x0000000134367824 */ /* 0x000fc400078e0236 */
[C---:B------:R-:W-:Y:S02]  /*20d0*/  IMAD.IADD R50, R51.reuse, 0x1, R53 ;  /* 0x0000000133327824 */ /* 0x040fe400078e0235 */
[----:B------:R-:W-:Y:S01]  /*20e0*/  IMAD.IADD R51, R51, 0x1, R54 ;  /* 0x0000000133337824 */ /* 0x000fe200078e0236 */
[----:B------:R-:W-:Y:S01]  /*20f0*/  @!PT LDS RZ, [RZ] ;  /* 0x00000000fffff984 */ /* 0x000fe20000000800 */
[----:B------:R-:W-:Y:S01]  /*2100*/  @!PT LDS RZ, [RZ] ;  /* 0x00000000fffff984 */ /* 0x000fe20000000800 */
[----:B------:R-:W-:Y:S01]  /*2110*/  @!PT LDS RZ, [RZ] ;  /* 0x00000000fffff984 */ /* 0x000fe20000000800 */
[----:B------:R-:W-:Y:S04]  /*2120*/  LDGSTS.E.BYPASS.LTC128B.128 [R3+0xc000], desc[UR24][R14.64] ;  /* 0x0c0000000e037fae */ /* 0x000fe8000b981a18 */
[----:B------:R-:W-:Y:S04]  /*2130*/  LDGSTS.E.BYPASS.LTC128B.128 [R3+0xe000], desc[UR24][R14.64+0x80] ;  /* 0x0e0000800e037fae */ /* 0x000fe8000b981a18 */
[----:B------:R-:W-:Y:S04]  /*2140*/  LDGSTS.E.BYPASS.LTC128B.128 [R3+0xc800], desc[UR24][R12.64] ;  /* 0x0c8000000c037fae */ /* 0x000fe8000b981a18 */
[----:B------:R-:W-:Y:S04]  /*2150*/  LDGSTS.E.BYPASS.LTC128B.128 [R3+0xe800], desc[UR24][R12.64+0x80] ;  /* 0x0e8000800c037fae */ /* 0x000fe8000b981a18 */
[----:B------:R-:W-:Y:S04]  /*2160*/  LDGSTS.E.BYPASS.LTC128B.128 [R3+0xd000], desc[UR24][R10.64] ;  /* 0x0d0000000a037fae */ /* 0x000fe8000b981a18 */
[----:B------:R1:W-:Y:S04]  /*2170*/  LDGSTS.E.BYPASS.LTC128B.128 [R3+0xf000], desc[UR24][R10.64+0x80] ;  /* 0x0f0000800a037fae */ /* 0x0003e8000b981a18 */
[----:B------:R-:W-:Y:S04]  /*2180*/  LDGSTS.E.BYPASS.LTC128B.128 [R3+0xd800], desc[UR24][R4.64] ;  /* 0x0d80000004037fae */ /* 0x000fe8000b981a18 */
[----:B------:R2:W-:Y:S04]  /*2190*/  LDGSTS.E.BYPASS.LTC128B.128 [R3+0xf800], desc[UR24][R4.64+0x80] ;  /* 0x0f80008004037fae */ /* 0x0005e8000b981a18 */
[----:B------:R-:W-:Y:S04]  /*21a0*/  LDSM.16.M88.4 R112, [R137] ;  /* 0x000000008970783b */ /* 0x000fe80000000200 */
[----:B------:R-:W3:Y:S04]  /*21b0*/  LDSM.16.M88.4 R72, [R236+UR5+0x8000] ;  /* 0x00800005ec48783b */ /* 0x000ee80008000200 */
[----:B------:R-:W4:Y:S04]  /*21c0*/  LDSM.16.M88.4 R28, [R137+0x2000] ;  /* 0x00200000891c783b */ /* 0x000f280000000200 */
[----:B------:R-:W5:Y:S04]  /*21d0*/  LDSM.16.M88.4 R56, [R236+UR5+0x8800] ;  /* 0x00880005ec38783b */ /* 0x000f680008000200 */
[----:B------:R-:W5:Y:S04]  /*21e0*/  LDSM.16.M88.4 R120, [R236+UR5+0x9000] ;  /* 0x00900005ec78783b */ /* 0x000f680008000200 */
[----:B------:R-:W5:Y:S04]  /*21f0*/  LDSM.16.M88.4 R16, [R236+UR5+0x9800] ;  /* 0x00980005ec10783b */ /* 0x000f680008000200 */
[----:B-1----:R-:W-:Y:S04]  /*2200*/  LDSM.16.M88.4 R8, [R136+0x8000] ;  /* 0x008000008808783b */ /* 0x002fe80000000200 */
[----:B------:R-:W1:Y:S04]  /*2210*/  LDSM.16.M88.4 R12, [R55+0x2000] ;  /* 0x00200000370c783b */ /* 0x000e680000000200 */
[----:B--2---:R-:W2:Y:S04]  /*2220*/  LDSM.16.M88.4 R4, [R136+0x8800] ;  /* 0x008800008804783b */ /* 0x004ea80000000200 */
[----:B------:R-:W2:Y:S04]  /*2230*/  LDSM.16.M88.4 R100, [R136+0x9000] ;  /* 0x009000008864783b */ /* 0x000ea80000000200 */
[----:B------:R-:W2:Y:S04]  /*2240*/  LDSM.16.M88.4 R132, [R136+0x9800] ;  /* 0x009800008884783b */ /* 0x000ea80000000200 */
[----:B------:R-:W2:Y:S01]  /*2250*/  LDSM.16.M88.4 R128, [R55] ;  /* 0x000000003780783b */ /* 0x000ea20000000200 */
[-C--:B---3--:R-:W-:Y:S03]  /*2260*/  HMMA.16816.F32.BF16 R84, R112, R72.reuse, RZ ;  /* 0x000000487054723c */ /* 0x088fe600000418ff */
[----:B------:R-:W-:Y:S04]  /*2270*/  LDSM.16.M88.4 R108, [R53+0x2000] ;  /* 0x00200000356c783b */ /* 0x000fe80000000200 */
[----:B------:R-:W3:Y:S01]  /*2280*/  LDSM.16.M88.4 R96, [R54+0x8000] ;  /* 0x008000003660783b */ /* 0x000ee20000000200 */
[C---:B----4-:R-:W-:Y:S03]  /*2290*/  HMMA.16816.F32.BF16 R80, R28.reuse, R72, RZ ;  /* 0x000000481c50723c */ /* 0x050fe600000418ff */
[----:B------:R-:W4:Y:S04]  /*22a0*/  LDSM.16.M88.4 R92, [R54+0x8800] ;  /* 0x00880000365c783b */ /* 0x000f280000000200 */
[----:B------:R-:W4:Y:S01]  /*22b0*/  LDSM.16.M88.4 R88, [R54+0x9000] ;  /* 0x009000003658783b */ /* 0x000f220000000200 */
[C---:B------:R-:W-:Y:S03]  /*22c0*/  HMMA.16816.F32.BF16 R76, R28.reuse, R74, RZ ;  /* 0x0000004a1c4c723c */ /* 0x040fe600000418ff */
[----:B------:R-:W4:Y:S04]  /*22d0*/  LDSM.16.M88.4 R24, [R54+0x9800] ;  /* 0x009800003618783b */ /* 0x000f280000000200 */
[----:B------:R-:W4:Y:S01]  /*22e0*/  LDSM.16.M88.4 R20, [R53] ;  /* 0x000000003514783b */ /* 0x000f220000000200 */
[C---:B-----5:R-:W-:Y:S03]  /*22f0*/  HMMA.16816.F32.BF16 R64, R28.reuse, R56, RZ ;  /* 0x000000381c40723c */ /* 0x060fe600000418ff */
[----:B------:R-:W-:Y:S04]  /*2300*/  LDSM.16.M88.4 R104, [R51+0x9800] ;  /* 0x009800003368783b */ /* 0x000fe80000000200 */
[----:B------:R-:W0:Y:S01]  /*2310*/  LDGDEPBAR ;  /* 0x00000000000079af */ /* 0x000e220000000000 */
[C---:B------:R-:W-:Y:S08]  /*2320*/  HMMA.16816.F32.BF16 R40, R28.reuse, R120, RZ ;  /* 0x000000781c28723c */ /* 0x040ff000000418ff */
[C---:B------:R-:W-:Y:S08]  /*2330*/  HMMA.16816.F32.BF16 R32, R28.reuse, R16, RZ ;  /* 0x000000101c20723c */ /* 0x040ff000000418ff */
[C---:B------:R-:W-:Y:S08]  /*2340*/  HMMA.16816.F32.BF16 R60, R28.reuse, R58, RZ ;  /* 0x0000003a1c3c723c */ /* 0x040ff000000418ff */
[----:B------:R-:W-:Y:S08]  /*2350*/  HMMA.16816.F32.BF16 R36, R28, R122, RZ ;  /* 0x0000007a1c24723c */ /* 0x000ff000000418ff */
[C---:B------:R-:W-:Y:S08]  /*2360*/  HMMA.16816.F32.BF16 R68, R112.reuse, R56, RZ ;  /* 0x000000387044723c */ /* 0x040ff000000418ff */
[----:B------:R-:W-:Y:S08]  /*2370*/  HMMA.16816.F32.BF16 R72, R112, R74, RZ ;  /* 0x0000004a7048723c */ /* 0x000ff000000418ff */
[----:B------:R-:W-:Y:S08]  /*2380*/  HMMA.16816.F32.BF16 R28, R28, R18, RZ ;  /* 0x000000121c1c723c */ /* 0x000ff000000418ff */
[C---:B------:R-:W-:Y:S08]  /*2390*/  HMMA.16816.F32.BF16 R56, R112.reuse, R58, RZ ;  /* 0x0000003a7038723c */ /* 0x040ff000000418ff */
[C---:B------:R-:W-:Y:S08]  /*23a0*/  HMMA.16816.F32.BF16 R124, R112.reuse, R120, RZ ;  /* 0x00000078707c723c */ /* 0x040ff000000418ff */
[C---:B------:R-:W-:Y:S08]  /*23b0*/  HMMA.16816.F32.BF16 R120, R112.reuse, R122, RZ ;  /* 0x0000007a7078723c */ /* 0x040ff000000418ff */
[C---:B------:R-:W-:Y:S08]  /*23c0*/  HMMA.16816.F32.BF16 R116, R112.reuse, R16, RZ ;  /* 0x000000107074723c */ /* 0x040ff000000418ff */
[----:B------:R-:W-:Y:S01]  /*23d0*/  HMMA.16816.F32.BF16 R112, R112, R18, RZ ;  /* 0x000000127070723c */ /* 0x000fe200000418ff */
[----:B------:R-:W-:Y:S07]  /*23e0*/  LDSM.16.M88.4 R16, [R50+0x2000] ;  /* 0x002000003210783b */ /* 0x000fee0000000200 */
[C---:B-1----:R-:W-:Y:S08]  /*23f0*/  HMMA.16816.F32.BF16 R80, R12.reuse, R8, R80 ;  /* 0x000000080c50723c */ /* 0x042ff00000041850 */
[C---:B--2---:R-:W-:Y:S08]  /*2400*/  HMMA.16816.F32.BF16 R64, R12.reuse, R4, R64 ;  /* 0x000000040c40723c */ /* 0x044ff00000041840 */
[C---:B------:R-:W-:Y:S08]  /*2410*/  HMMA.16816.F32.BF16 R40, R12.reuse, R100, R40 ;  /* 0x000000640c28723c */ /* 0x040ff00000041828 */
[C---:B------:R-:W-:Y:S08]  /*2420*/  HMMA.16816.F32.BF16 R32, R12.reuse, R132, R32 ;  /* 0x000000840c20723c */ /* 0x040ff00000041820 */
[C---:B------:R-:W-:Y:S08]  /*2430*/  HMMA.16816.F32.BF16 R76, R12.reuse, R10, R76 ;  /* 0x0000000a0c4c723c */ /* 0x040ff0000004184c */
[C---:B------:R-:W-:Y:S08]  /*2440*/  HMMA.16816.F32.BF16 R60, R12.reuse, R6, R60 ;  /* 0x000000060c3c723c */ /* 0x040ff0000004183c */
[C---:B------:R-:W-:Y:S08]  /*2450*/  HMMA.16816.F32.BF16 R36, R12.reuse, R102, R36 ;  /* 0x000000660c24723c */ /* 0x040ff00000041824 */
[----:B------:R-:W-:Y:S01]  /*2460*/  HMMA.16816.F32.BF16 R28, R12, R134, R28 ;  /* 0x000000860c1c723c */ /* 0x000fe2000004181c */
[----:B------:R-:W1:Y:S07]  /*2470*/  LDSM.16.M88.4 R12, [R51+0x8000] ;  /* 0x00800000330c783b */ /* 0x000e6e0000000200 */
[C---:B------:R-:W-:Y:S08]  /*2480*/  HMMA.16816.F32.BF16 R84, R128.reuse, R8, R84 ;  /* 0x000000088054723c */ /* 0x040ff00000041854 */
[C---:B------:R-:W-:Y:S08]  /*2490*/  HMMA.16816.F32.BF16 R68, R128.reuse, R4, R68 ;  /* 0x000000048044723c */ /* 0x040ff00000041844 */
[C---:B------:R-:W-:Y:S01]  /*24a0*/  HMMA.16816.F32.BF16 R72, R128.reuse, R10, R72 ;  /* 0x0000000a8048723c */ /* 0x040fe20000041848 */
[----:B------:R-:W2:Y:S07]  /*24b0*/  LDSM.16.M88.4 R8, [R51+0x8800] ;  /* 0x008800003308783b */ /* 0x000eae0000000200 */
[C---:B------:R-:W-:Y:S01]  /*24c0*/  HMMA.16816.F32.BF16 R56, R128.reuse, R6, R56 ;  /* 0x000000068038723c */ /* 0x040fe20000041838 */
[----:B------:R-:W5:Y:S07]  /*24d0*/  LDSM.16.M88.4 R4, [R51+0x9000] ;  /* 0x009000003304783b */ /* 0x000f6e0000000200 */
[C---:B------:R-:W-:Y:S08]  /*24e0*/  HMMA.16816.F32.BF16 R124, R128.reuse, R100, R124 ;  /* 0x00000064807c723c */ /* 0x040ff0000004187c */
[----:B------:R-:W-:Y:S01]  /*24f0*/  HMMA.16816.F32.BF16 R120, R128, R102, R120 ;  /* 0x000000668078723c */ /* 0x000fe20000041878 */
[----:B------:R-:W5:Y:S07]  /*2500*/  LDSM.16.M88.4 R100, [R50] ;  /* 0x000000003264783b */ /* 0x000f6e0000000200 */
[C---:B---3--:R-:W-:Y:S08]  /*2510*/  HMMA.16816.F32.BF16 R80, R108.reuse, R96, R80 ;  /* 0x000000606c50723c */ /* 0x048ff00000041850 */
[C---:B----4-:R-:W-:Y:S08]  /*2520*/  HMMA.16816.F32.BF16 R64, R108.reuse, R92, R64 ;  /* 0x0000005c6c40723c */ /* 0x050ff00000041840 */
[C---:B------:R-:W-:Y:S08]  /*2530*/  HMMA.16816.F32.BF16 R40, R108.reuse, R88, R40 ;  /* 0x000000586c28723c */ /* 0x040ff00000041828 */
[C---:B------:R-:W-:Y:S08]  /*2540*/  HMMA.16816.F32.BF16 R32, R108.reuse, R24, R32 ;  /* 0x000000186c20723c */ /* 0x040ff00000041820 */
[C---:B------:R-:W-:Y:S08]  /*2550*/  HMMA.16816.F32.BF16 R76, R108.reuse, R98, R76 ;  /* 0x000000626c4c723c */ /* 0x040ff0000004184c */
[C---:B------:R-:W-:Y:S08]  /*2560*/  HMMA.16816.F32.BF16 R60, R108.reuse, R94, R60 ;  /* 0x0000005e6c3c723c */ /* 0x040ff0000004183c */
[C---:B------:R-:W-:Y:S08]  /*2570*/  HMMA.16816.F32.BF16 R36, R108.reuse, R90, R36 ;  /* 0x0000005a6c24723c */ /* 0x040ff00000041824 */
[----:B------:R-:W-:Y:S01]  /*2580*/  HMMA.16816.F32.BF16 R28, R108, R26, R28 ;  /* 0x0000001a6c1c723c */ /* 0x000fe2000004181c */
[----:B------:R-:W-:Y:S07]  /*2590*/  LDSM.16.M88.4 R108, [R53+0x4000] ;  /* 0x00400000356c783b */ /* 0x000fee0000000200 */
[C---:B------:R-:W-:Y:S08]  /*25a0*/  HMMA.16816.F32.BF16 R116, R128.reuse, R132, R116 ;  /* 0x000000848074723c */ /* 0x040ff00000041874 */
[----:B------:R-:W-:Y:S01]  /*25b0*/  HMMA.16816.F32.BF16 R112, R128, R134, R112 ;  /* 0x000000868070723c */ /* 0x000fe20000041870 */
[----:B------:R-:W-:Y:S04]  /*25c0*/  LDSM.16.M88.4 R132, [R136+0xb000] ;  /* 0x00b000008884783b */ /* 0x000fe80000000200 */
[----:B------:R-:W-:Y:S03]  /*25d0*/  LDSM.16.M88.4 R128, [R136+0xb800] ;  /* 0x00b800008880783b */ /* 0x000fe60000000200 */
[C---:B------:R-:W-:Y:S08]  /*25e0*/  HMMA.16816.F32.BF16 R68, R20.reuse, R92, R68 ;  /* 0x0000005c1444723c */ /* 0x040ff00000041844 */
[C---:B------:R-:W-:Y:S01]  /*25f0*/  HMMA.16816.F32.BF16 R56, R20.reuse, R94, R56 ;  /* 0x0000005e1438723c */ /* 0x040fe20000041838 */
[----:B------:R-:W-:Y:S07]  /*2600*/  LDSM.16.M88.4 R92, [R236+UR5+0xa000] ;  /* 0x00a00005ec5c783b */ /* 0x000fee0008000200 */
[C---:B------:R-:W-:Y:S08]  /*2610*/  HMMA.16816.F32.BF16 R124, R20.reuse, R88, R124 ;  /* 0x00000058147c723c */ /* 0x040ff0000004187c */
[C---:B------:R-:W-:Y:S01]  /*2620*/  HMMA.16816.F32.BF16 R120, R20.reuse, R90, R120 ;  /* 0x0000005a1478723c */ /* 0x040fe20000041878 */
[----:B------:R-:W-:Y:S07]  /*2630*/  LDSM.16.M88.4 R88, [R236+UR5+0xa800] ;  /* 0x00a80005ec58783b */ /* 0x000fee0008000200 */
[C---:B------:R-:W-:Y:S08]  /*2640*/  HMMA.16816.F32.BF16 R84, R20.reuse, R96, R84 ;  /* 0x000000601454723c */ /* 0x040ff00000041854 */
[----:B------:R-:W-:Y:S01]  /*2650*/  HMMA.16816.F32.BF16 R72, R20, R98, R72 ;  /* 0x000000621448723c */ /* 0x000fe20000041848 */
[----:B------:R-:W3:Y:S07]  /*2660*/  LDSM.16.M88.4 R96, [R137+0x6000] ;  /* 0x006000008960783b */ /* 0x000eee0000000200 */
[C---:B-1----:R-:W-:Y:S08]  /*2670*/  HMMA.16816.F32.BF16 R80, R16.reuse, R12, R80 ;  /* 0x0000000c1050723c */ /* 0x042ff00000041850 */
[C---:B------:R-:W-:Y:S08]  /*2680*/  HMMA.16816.F32.BF16 R76, R16.reuse, R14, R76 ;  /* 0x0000000e104c723c */ /* 0x040ff0000004184c */
[C---:B--2---:R-:W-:Y:S08]  /*2690*/  HMMA.16816.F32.BF16 R64, R16.reuse, R8, R64 ;  /* 0x000000081040723c */ /* 0x044ff00000041840 */
[C---:B------:R-:W-:Y:S08]  /*26a0*/  HMMA.16816.F32.BF16 R60, R16.reuse, R10, R60 ;  /* 0x0000000a103c723c */ /* 0x040ff0000004183c */
[C---:B-----5:R-:W-:Y:S08]  /*26b0*/  HMMA.16816.F32.BF16 R40, R16.reuse, R4, R40 ;  /* 0x000000041028723c */ /* 0x060ff00000041828 */
[C---:B------:R-:W-:Y:S08]  /*26c0*/  HMMA.16816.F32.BF16 R36, R16.reuse, R6, R36 ;  /* 0x000000061024723c */ /* 0x040ff00000041824 */
[C---:B------:R-:W-:Y:S08]  /*26d0*/  HMMA.16816.F32.BF16 R32, R16.reuse, R104, R32 ;  /* 0x000000681020723c */ /* 0x040ff00000041820 */
[----:B------:R-:W-:Y:S01]  /*26e0*/  HMMA.16816.F32.BF16 R28, R16, R106, R28 ;  /* 0x0000006a101c723c */ /* 0x000fe2000004181c */
[----:B------:R-:W1:Y:S07]  /*26f0*/  LDSM.16.M88.4 R16, [R137+0x4000] ;  /* 0x004000008910783b */ /* 0x000e6e0000000200 */
[C---:B------:R-:W-:Y:S08]  /*2700*/  HMMA.16816.F32.BF16 R116, R20.reuse, R24, R116 ;  /* 0x000000181474723c */ /* 0x040ff00000041874 */
[----:B------:R-:W-:Y:S01]  /*2710*/  HMMA.16816.F32.BF16 R112, R20, R26, R112 ;  /* 0x0000001a1470723c */ /* 0x000fe20000041870 */
[----:B------:R-:W2:Y:S04]  /*2720*/  LDSM.16.M88.4 R24, [R236+UR5+0xb000] ;  /* 0x00b00005ec18783b */ /* 0x000ea80008000200 */
[----:B------:R-:W4:Y:S03]  /*2730*/  LDSM.16.M88.4 R20, [R236+UR5+0xb800] ;  /* 0x00b80005ec14783b */ /* 0x000f260008000200 */
[C---:B------:R-:W-:Y:S08]  /*2740*/  HMMA.16816.F32.BF16 R68, R100.reuse, R8, R68 ;  /* 0x000000086444723c */ /* 0x040ff00000041844 */
[C---:B------:R-:W-:Y:S01]  /*2750*/  HMMA.16816.F32.BF16 R56, R100.reuse, R10, R56 ;  /* 0x0000000a6438723c */ /* 0x040fe20000041838 */
[----:B------:R-:W-:Y:S07]  /*2760*/  LDSM.16.M88.4 R8, [R136+0xa000] ;  /* 0x00a000008808783b */ /* 0x000fee0000000200 */
[C---:B------:R-:W-:Y:S08]  /*2770*/  HMMA.16816.F32.BF16 R124, R100.reuse, R4, R124 ;  /* 0x00000004647c723c */ /* 0x040ff0000004187c */
[C---:B------:R-:W-:Y:S01]  /*2780*/  HMMA.16816.F32.BF16 R120, R100.reuse, R6, R120 ;  /* 0x000000066478723c */ /* 0x040fe20000041878 */
[----:B------:R-:W-:Y:S04]  /*2790*/  LDSM.16.M88.4 R4, [R136+0xa800] ;  /* 0x00a800008804783b */ /* 0x000fe80000000200 */
[----:B------:R-:W-:Y:S03]  /*27a0*/  LDSM.16.M88.4 R136, [R55+0x4000] ;  /* 0x004000003788783b */ /* 0x000fe60000000200 */
[C---:B------:R-:W-:Y:S08]  /*27b0*/  HMMA.16816.F32.BF16 R84, R100.reuse, R12, R84 ;  /* 0x0000000c6454723c */ /* 0x040ff00000041854 */
[C---:B------:R-:W-:Y:S01]  /*27c0*/  HMMA.16816.F32.BF16 R72, R100.reuse, R14, R72 ;  /* 0x0000000e6448723c */ /* 0x040fe20000041848 */
[----:B------:R-:W5:Y:S07]  /*27d0*/  LDSM.16.M88.4 R12, [R55+0x6000] ;  /* 0x00600000370c783b */ /* 0x000f6e0000000200 */
[C---:B------:R-:W-:Y:S08]  /*27e0*/  HMMA.16816.F32.BF16 R116, R100.reuse, R104, R116 ;  /* 0x000000686474723c */ /* 0x040ff00000041874 */
[----:B------:R-:W-:Y:S01]  /*27f0*/  HMMA.16816.F32.BF16 R112, R100, R106, R112 ;  /* 0x0000006a6470723c */ /* 0x000fe20000041870 */
[----:B------:R-:W-:Y:S04]  /*2800*/  LDSM.16.M88.4 R104, [R53+0x6000] ;  /* 0x006000003568783b */ /* 0x000fe80000000200 */
[----:B------:R-:W5:Y:S03]  /*2810*/  LDSM.16.M88.4 R100, [R54+0xa000] ;  /* 0x00a000003664783b */ /* 0x000f660000000200 */
[C---:B---3--:R-:W-:Y:S08]  /*2820*/  HMMA.16816.F32.BF16 R64, R96.reuse, R88, R64 ;  /* 0x000000586040723c */ /* 0x048ff00000041840 */
[----:B------:R-:W-:Y:S08]  /*2830*/  HMMA.16816.F32.BF16 R60, R96, R90, R60 ;  /* 0x0000005a603c723c */ /* 0x000ff0000004183c */
[C---:B-1----:R-:W-:Y:S08]  /*2840*/  HMMA.16816.F32.BF16 R68, R16.reuse, R88, R68 ;  /* 0x000000581044723c */ /* 0x042ff00000041844 */
[----:B------:R-:W-:Y:S01]  /*2850*/  HMMA.16816.F32.BF16 R56, R16, R90, R56 ;  /* 0x0000005a1038723c */ /* 0x000fe20000041838 */
[----:B------:R-:W-:Y:S07]  /*2860*/  LDSM.16.M88.4 R88, [R54+0xb800] ;  /* 0x00b800003658783b */ /* 0x000fee0000000200 */
[C---:B------:R-:W-:Y:S08]  /*2870*/  HMMA.16816.F32.BF16 R80, R96.reuse, R92, R80 ;  /* 0x0000005c6050723c */ /* 0x040ff00000041850 */
[C---:B------:R-:W-:Y:S08]  /*2880*/  HMMA.16816.F32.BF16 R76, R96.reuse, R94, R76 ;  /* 0x0000005e604c723c */ /* 0x040ff0000004184c */
[C---:B--2---:R-:W-:Y:S08]  /*2890*/  HMMA.16816.F32.BF16 R40, R96.reuse, R24, R40 ;  /* 0x000000186028723c */ /* 0x044ff00000041828 */
[C---:B------:R-:W-:Y:S08]  /*28a0*/  HMMA.16816.F32.BF16 R36, R96.reuse, R26, R36 ;  /* 0x0000001a6024723c */ /* 0x040ff00000041824 */
[C---:B----4-:R-:W-:Y:S08]  /*28b0*/  HMMA.16816.F32.BF16 R32, R96.reuse, R20, R32 ;  /* 0x000000146020723c */ /* 0x050ff00000041820 */
[----:B------:R-:W-:Y:S01]  /*28c0*/  HMMA.16816.F32.BF16 R28, R96, R22, R28 ;  /* 0x00000016601c723c */ /* 0x000fe2000004181c */
[----:B------:R-:W1:Y:S07]  /*28d0*/  LDSM.16.M88.4 R96, [R54+0xa800] ;  /* 0x00a800003660783b */ /* 0x000e6e0000000200 */
[C---:B------:R-:W-:Y:S08]  /*28e0*/  HMMA.16816.F32.BF16 R84, R16.reuse, R92, R84 ;  /* 0x0000005c1054723c */ /* 0x040ff00000041854 */
[C---:B------:R-:W-:Y:S01]  /*28f0*/  HMMA.16816.F32.BF16 R72, R16.reuse, R94, R72 ;  /* 0x0000005e1048723c */ /* 0x040fe20000041848 */
[----:B------:R-:W2:Y:S07]  /*2900*/  LDSM.16.M88.4 R92, [R54+0xb000] ;  /* 0x00b00000365c783b */ /* 0x000eae0000000200 */
[C---:B------:R-:W-:Y:S08]  /*2910*/  HMMA.16816.F32.BF16 R124, R16.reuse, R24, R124 ;  /* 0x00000018107c723c */ /* 0x040ff0000004187c */
[C---:B------:R-:W-:Y:S01]  /*2920*/  HMMA.16816.F32.BF16 R120, R16.reuse, R26, R120 ;  /* 0x0000001a1078723c */ /* 0x040fe20000041878 */
[----:B------:R-:W-:Y:S07]  /*2930*/  LDSM.16.M88.4 R24, [R50+0x6000] ;  /* 0x006000003218783b */ /* 0x000fee0000000200 */
[C---:B------:R-:W-:Y:S08]  /*2940*/  HMMA.16816.F32.BF16 R116, R16.reuse, R20, R116 ;  /* 0x000000141074723c */ /* 0x040ff00000041874 */
[----:B------:R-:W-:Y:S01]  /*2950*/  HMMA.16816.F32.BF16 R112, R16, R22, R112 ;  /* 0x000000161070723c */ /* 0x000fe20000041870 */
[----:B------:R-:W3:Y:S04]  /*2960*/  LDSM.16.M88.4 R20, [R51+0xa000] ;  /* 0x00a000003314783b */ /* 0x000ee80000000200 */
[----:B------:R-:W-:Y:S03]  /*2970*/  LDSM.16.M88.4 R16, [R51+0xa800] ;  /* 0x00a800003310783b */ /* 0x000fe60000000200 */
[C---:B-----5:R-:W-:Y:S08]  /*2980*/  HMMA.16816.F32.BF16 R64, R12.reuse, R4, R64 ;  /* 0x000000040c40723c */ /* 0x060ff00000041840 */
[----:B------:R-:W-:Y:S08]  /*2990*/  HMMA.16816.F32.BF16 R60, R12, R6, R60 ;  /* 0x000000060c3c723c */ /* 0x000ff0000004183c */
[C---:B------:R-:W-:Y:S08]  /*29a0*/  HMMA.16816.F32.BF16 R68, R136.reuse, R4, R68 ;  /* 0x000000048844723c */ /* 0x040ff00000041844 */
[----:B------:R-:W-:Y:S01]  /*29b0*/  HMMA.16816.F32.BF16 R56, R136, R6, R56 ;  /* 0x000000068838723c */ /* 0x000fe20000041838 */
[----:B------:R-:W4:Y:S07]  /*29c0*/  LDSM.16.M88.4 R4, [R50+0x4000] ;  /* 0x004000003204783b */ /* 0x000f2e0000000200 */
[C---:B------:R-:W-:Y:S08]  /*29d0*/  HMMA.16816.F32.BF16 R80, R12.reuse, R8, R80 ;  /* 0x000000080c50723c */ /* 0x040ff00000041850 */
[C---:B------:R-:W-:Y:S08]  /*29e0*/  HMMA.16816.F32.BF16 R76, R12.reuse, R10, R76 ;  /* 0x0000000a0c4c723c */ /* 0x040ff0000004184c */
[C---:B------:R-:W-:Y:S08]  /*29f0*/  HMMA.16816.F32.BF16 R40, R12.reuse, R132, R40 ;  /* 0x000000840c28723c */ /* 0x040ff00000041828 */
[C---:B------:R-:W-:Y:S08]  /*2a00*/  HMMA.16816.F32.BF16 R36, R12.reuse, R134, R36 ;  /* 0x000000860c24723c */ /* 0x040ff00000041824 */
[C---:B------:R-:W-:Y:S08]  /*2a10*/  HMMA.16816.F32.BF16 R32, R12.reuse, R128, R32 ;  /* 0x000000800c20723c */ /* 0x040ff00000041820 */
[----:B------:R-:W-:Y:S01]  /*2a20*/  HMMA.16816.F32.BF16 R28, R12, R130, R28 ;  /* 0x000000820c1c723c */ /* 0x000fe2000004181c */
[----:B------:R-:W5:Y:S07]  /*2a30*/  LDSM.16.M88.4 R12, [R51+0xb000] ;  /* 0x00b00000330c783b */ /* 0x000f6e0000000200 */
[C---:B------:R-:W-:Y:S08]  /*2a40*/  HMMA.16816.F32.BF16 R84, R136.reuse, R8, R84 ;  /* 0x000000088854723c */ /* 0x040ff00000041854 */
[----:B------:R-:W-:Y:S01]  /*2a50*/  HMMA.16816.F32.BF16 R72, R136, R10, R72 ;  /* 0x0000000a8848723c */ /* 0x000fe20000041848 */
[----:B------:R5:W5:Y:S01]  /*2a60*/  LDSM.16.M88.4 R8, [R51+0xb800] ;  /* 0x00b800003308783b */ /* 0x000b620000000200 */
[----:B------:R-:W-:-:S06]  /*2a70*/  DEPBAR.LE SB0, 0x0 ;  /* 0x000080000000791a */ /* 0x000fcc0000000000 */
[-C--:B------:R-:W-:Y:S08]  /*2a80*/  HMMA.16816.F32.BF16 R80, R104, R100.reuse, R80 ;  /* 0x000000646850723c */ /* 0x080ff00000041850 */
[----:B------:R-:W-:Y:S08]  /*2a90*/  HMMA.16816.F32.BF16 R84, R108, R100, R84 ;  /* 0x000000646c54723c */ /* 0x000ff00000041854 */
[C---:B------:R-:W-:Y:S08]  /*2aa0*/  HMMA.16816.F32.BF16 R76, R104.reuse, R102, R76 ;  /* 0x00000066684c723c */ /* 0x040ff0000004184c */
[C---:B-1----:R-:W-:Y:S08]  /*2ab0*/  HMMA.16816.F32.BF16 R64, R104.reuse, R96, R64 ;  /* 0x000000606840723c */ /* 0x042ff00000041840 */
[C---:B------:R-:W-:Y:S08]  /*2ac0*/  HMMA.16816.F32.BF16 R60, R104.reuse, R98, R60 ;  /* 0x00000062683c723c */ /* 0x040ff0000004183c */
[C---:B--2---:R-:W-:Y:S08]  /*2ad0*/  HMMA.16816.F32.BF16 R40, R104.reuse, R92, R40 ;  /* 0x0000005c6828723c */ /* 0x044ff00000041828 */
[C---:B------:R-:W-:Y:S08]  /*2ae0*/  HMMA.16816.F32.BF16 R36, R104.reuse, R94, R36 ;  /* 0x0000005e6824723c */ /* 0x040ff00000041824 */
[C---:B------:R-:W-:Y:S08]  /*2af0*/  HMMA.16816.F32.BF16 R32, R104.reuse, R88, R32 ;  /* 0x000000586820723c */ /* 0x040ff00000041820 */
[----:B------:R-:W-:Y:S08]  /*2b00*/  HMMA.16816.F32.BF16 R28, R104, R90, R28 ;  /* 0x0000005a681c723c */ /* 0x000ff0000004181c */
[----:B------:R-:W-:Y:S08]  /*2b10*/  HMMA.16816.F32.BF16 R124, R136, R132, R124 ;  /* 0x00000084887c723c */ /* 0x000ff0000004187c */
[----:B------:R-:W-:Y:S08]  /*2b20*/  HMMA.16816.F32.BF16 R68, R108, R96, R68 ;  /* 0x000000606c44723c */ /* 0x000ff00000041844 */
[-C--:B---3--:R-:W-:Y:S08]  /*2b30*/  HMMA.16816.F32.BF16 R80, R24, R20.reuse, R80 ;  /* 0x000000141850723c */ /* 0x088ff00000041850 */
[----:B----4-:R-:W-:Y:S01]  /*2b40*/  HMMA.16816.F32.BF16 R84, R4, R20, R84 ;  /* 0x000000140454723c */ /* 0x010fe20000041854 */
[----:B------:R-:W-:-:S02]  /*2b50*/  IMAD.U32 R21, RZ, RZ, UR32 ;  /* 0x00000020ff157e24 */ /* 0x000fc4000f8e00ff */
[----:B------:R-:W-:-:S03]  /*2b60*/  IMAD.SHL.U32 R20, R240, 0x2, RZ ;  /* 0x00000002f0147824 */ /* 0x000fc600078e00ff */
[----:B------:R-:W-:Y:S01]  /*2b70*/  IADD3 R21, PT, PT, R49, 0x1, R21 ;  /* 0x0000000131157810 */ /* 0x000fe20007ffe015 */
[----:B------:R-:W-:Y:S01]  /*2b80*/  IMAD.U32 R49, RZ, RZ, UR4 ;  /* 0x00000004ff317e24 */ /* 0x000fe2000f8e00ff */
[----:B------:R-:W-:Y:S01]  /*2b90*/  HMMA.16816.F32.BF16 R120, R136, R134, R120 ;  /* 0x000000868878723c */ /* 0x000fe20000041878 */
[----:B------:R-:W-:-:S05]  /*2ba0*/  LOP3.LUT R20, R20, 0x6, RZ, 0xc0, !PT ;  /* 0x0000000614147812 */ /* 0x000fca00078ec0ff */
[----:B------:R-:W-:Y:S02]  /*2bb0*/  IMAD R49, R49, 0x40, R20 ;  /* 0x0000004031317824 */ /* 0x000fe400078e0214 */
[C---:B------:R-:W-:Y:S02]  /*2bc0*/  HMMA.16816.F32.BF16 R76, R24.reuse, R22, R76 ;  /* 0x00000016184c723c */ /* 0x040fe4000004184c */
[C---:B------:R-:W-:Y:S02]  /*2bd0*/  VIADD R50, R49.reuse, 0x11 ;  /* 0x0000001131327836 */ /* 0x040fe40000000000 */
[C---:B-----5:R-:W-:Y:S02]  /*2be0*/  VIADD R51, R49.reuse, 0x18 ;  /* 0x0000001831337836 */ /* 0x060fe40000000000 */
[C---:B------:R-:W-:Y:S02]  /*2bf0*/  VIADD R55, R49.reuse, 0x19 ;  /* 0x0000001931377836 */ /* 0x040fe40000000000 */
[----:B------:R-:W-:Y:S01]  /*2c00*/  HMMA.16816.F32.BF16 R64, R24, R16, R64 ;  /* 0x000000101840723c */ /* 0x000fe20000041840 */
[----:B------:R-:W-:-:S02]  /*2c10*/  VIADD R54, R49, 0x20 ;  /* 0x0000002031367836 */ /* 0x000fc40000000000 */
[----:B------:R-:W-:-:S05]  /*2c20*/  VIADD R53, R49, 0x21 ;  /* 0x0000002131357836 */ /* 0x000fca0000000000 */
[C---:B------:R-:W-:Y:S08]  /*2c30*/  HMMA.16816.F32.BF16 R60, R24.reuse, R18, R60 ;  /* 0x00000012183c723c */ /* 0x040ff0000004183c */
[C---:B------:R-:W-:Y:S08]  /*2c40*/  HMMA.16816.F32.BF16 R40, R24.reuse, R12, R40 ;  /* 0x0000000c1828723c */ /* 0x040ff00000041828 */
[C---:B------:R-:W-:Y:S08]  /*2c50*/  HMMA.16816.F32.BF16 R36, R24.reuse, R14, R36 ;  /* 0x0000000e1824723c */ /* 0x040ff00000041824 */
[C---:B------:R-:W-:Y:S08]  /*2c60*/  HMMA.16816.F32.BF16 R32, R24.reuse, R8, R32 ;  /* 0x000000081820723c */ /* 0x040ff00000041820 */
[----:B------:R-:W-:Y:S01]  /*2c70*/  HMMA.16816.F32.BF16 R28, R24, R10, R28 ;  /* 0x0000000a181c723c */ /* 0x000fe2000004181c */
[----:B------:R-:W-:-:S04]  /*2c80*/  SHF.R.U32.HI R24, RZ, 0x2, R240 ;  /* 0x00000002ff187819 */ /* 0x000fc800000116f0 */
[----:B------:R-:W-:-:S03]  /*2c90*/  LOP3.LUT R24, R24, 0x7, RZ, 0xc0, !PT ;  /* 0x0000000718187812 */ /* 0x000fc600078ec0ff */
[----:B------:R-:W-:Y:S01]  /*2ca0*/  HMMA.16816.F32.BF16 R124, R108, R92, R124 ;  /* 0x0000005c6c7c723c */ /* 0x000fe2000004187c */
[----:B------:R-:W-:-:S04]  /*2cb0*/  IADD3 R21, PT, PT, R21, -UR29, R24 ;  /* 0x8000001d15157c10 */ /* 0x000fc8000fffe018 */
[----:B------:R-:W-:-:S03]  /*2cc0*/  IADD3 R21, PT, PT, R21, UR28, R197 ;  /* 0x0000001c15157c10 */ /* 0x000fc6000fffe0c5 */
[----:B------:R-:W-:Y:S01]  /*2cd0*/  HMMA.16816.F32.BF16 R72, R108, R102, R72 ;  /* 0x000000666c48723c */ /* 0x000fe20000041848 */
[C-C-:B------:R-:W-:Y:S02]  /*2ce0*/  VIADDMNMX R199, R21.reuse, 0x8, R197.reuse, PT ;  /* 0x0000000815c77846 */ /* 0x140fe400038001c5 */
[C-C-:B------:R-:W-:Y:S02]  /*2cf0*/  VIADDMNMX R198, R21.reuse, 0x40, R197.reuse, PT ;  /* 0x0000004015c67846 */ /* 0x140fe400038001c5 */
[C---:B------:R-:W-:Y:S02]  /*2d00*/  VIMNMX R243, PT, PT, R21.reuse, UR33, PT ;  /* 0x0000002115f37c48 */ /* 0x040fe4000bfe0100 */
[----:B------:R-:W-:Y:S01]  /*2d10*/  VIADDMNMX R197, R21, 0x48, R197, PT ;  /* 0x0000004815c57846 */ /* 0x000fe200038001c5 */
[----:B------:R-:W-:Y:S01]  /*2d20*/  HMMA.16816.F32.BF16 R68, R4, R16, R68 ;  /* 0x000000100444723c */ /* 0x000fe20000041844 */
[C---:B------:R-:W-:Y:S01]  /*2d30*/  VIADD R16, R49.reuse, 0x1 ;  /* 0x0000000131107836 */ /* 0x040fe20000000000 */
[----:B------:R-:W-:-:S02]  /*2d40*/  ISETP.GE.AND P4, PT, R49, R198, PT ;  /* 0x000000c63100720c */ /* 0x000fc40003f86270 */
[----:B------:R-:W-:Y:S02]  /*2d50*/  ISETP.GE.AND P3, PT, R49, R197, PT ;  /* 0x000000c53100720c */ /* 0x000fe40003f66270 */
[CC--:B------:R-:W-:Y:S02]  /*2d60*/  ISETP.GE.AND P1, PT, R16.reuse, R243.reuse, PT ;  /* 0x000000f31000720c */ /* 0x0c0fe40003f26270 */
[C---:B------:R-:W-:Y:S01]  /*2d70*/  HMMA.16816.F32.BF16 R56, R108.reuse, R98, R56 ;  /* 0x000000626c38723c */ /* 0x040fe20000041838 */
[----:B------:R-:W-:Y:S02]  /*2d80*/  ISETP.GE.AND P5, PT, R16, R198, PT ;  /* 0x000000c61000720c */ /* 0x000fe40003fa6270 */
[----:B------:R-:W-:Y:S02]  /*2d90*/  FSEL R25, R82, -INF , !P3 ;  /* 0xff80000052197808 */ /* 0x000fe40005800000 */
[----:B------:R-:W-:Y:S01]  /*2da0*/  FSEL R27, R81, -INF , !P5 ;  /* 0xff800000511b7808 */ /* 0x000fe20006800000 */
[C---:B------:R-:W-:Y:S01]  /*2db0*/  VIADD R81, R49.reuse, 0x9 ;  /* 0x0000000931517836 */ /* 0x040fe20000000000 */
[C---:B------:R-:W-:Y:S01]  /*2dc0*/  ISETP.GE.AND P3, PT, R49.reuse, R243, PT ;  /* 0x000000f33100720c */ /* 0x040fe20003f66270 */
[----:B------:R-:W-:Y:S01]  /*2dd0*/  HMMA.16816.F32.BF16 R120, R108, R94, R120 ;  /* 0x0000005e6c78723c */ /* 0x000fe20000041878 */
[----:B------:R-:W-:Y:S01]  /*2de0*/  FSEL R26, R80, -INF , !P4 ;  /* 0xff800000501a7808 */ /* 0x000fe20006000000 */
[----:B------:R-:W-:Y:S01]  /*2df0*/  VIADD R80, R49, 0x10 ;  /* 0x0000001031507836 */ /* 0x000fe20000000000 */
[----:B------:R-:W-:-:S02]  /*2e00*/  ISETP.GE.AND P2, PT, R16, R199, PT ;  /* 0x000000c71000720c */ /* 0x000fc40003f46270 */
[-C--:B------:R-:W-:Y:S02]  /*2e10*/  ISETP.GE.AND P4, PT, R16, R197.reuse, PT ;  /* 0x000000c51000720c */ /* 0x080fe40003f86270 */
[----:B------:R-:W-:Y:S01]  /*2e20*/  FSEL R20, R87, -INF , !P2 ;  /* 0xff80000057147808 */ /* 0x000fe20005000000 */
[C---:B------:R-:W-:Y:S01]  /*2e30*/  HMMA.16816.F32.BF16 R124, R4.reuse, R12, R124 ;  /* 0x0000000c047c723c */ /* 0x040fe2000004187c */
[----:B------:R-:W-:Y:S01]  /*2e40*/  VIADD R12, R49, 0x8 ;  /* 0x00000008310c7836 */ /* 0x000fe20000000000 */
[----:B------:R-:W-:Y:S02]  /*2e50*/  ISETP.GE.AND P2, PT, R80, R197, PT ;  /* 0x000000c55000720c */ /* 0x000fe40003f46270 */
[----:B------:R-:W-:Y:S01]  /*2e60*/  FSEL R24, R83, -INF , !P4 ;  /* 0xff80000053187808 */ /* 0x000fe20006000000 */
[----:B------:R-:W-:Y:S01]  /*2e70*/  BAR.SYNC.DEFER_BLOCKING 0x0 ;  /* 0x0000000000007b1d */ /* 0x000fe20000010000 */
[----:B------:R-:W-:Y:S02]  /*2e80*/  ISETP.GE.AND P5, PT, R12, R243, PT ;  /* 0x000000f30c00720c */ /* 0x000fe40003fa6270 */
[----:B------:R-:W-:Y:S01]  /*2e90*/  HMMA.16816.F32.BF16 R72, R4, R22, R72 ;  /* 0x000000160448723c */ /* 0x000fe20000041848 */
[----:B------:R-:W-:-:S02]  /*2ea0*/  FSEL R23, R85, -INF , !P1 ;  /* 0xff80000055177808 */ /* 0x000fc40004800000 */
[-C--:B------:R-:W-:Y:S02]  /*2eb0*/  ISETP.GE.AND P1, PT, R12, R197.reuse, PT ;  /* 0x000000c50c00720c */ /* 0x080fe40003f26270 */
[----:B------:R-:W-:Y:S02]  /*2ec0*/  FSEL R22, R84, -INF , !P3 ;  /* 0xff80000054167808 */ /* 0x000fe40005800000 */
[----:B------:R-:W-:Y:S01]  /*2ed0*/  FSEL R78, R78, -INF , !P1 ;  /* 0xff8000004e4e7808 */ /* 0x000fe20004800000 */
[----:B------:R-:W-:Y:S01]  /*2ee0*/  HMMA.16816.F32.BF16 R56, R4, R18, R56 ;  /* 0x000000120438723c */ /* 0x000fe20000041838 */
[----:B------:R-:W-:Y:S02]  /*2ef0*/  ISETP.GE.AND P3, PT, R12, R198, PT ;  /* 0x000000c60c00720c */ /* 0x000fe40003f66270 */
[----:B------:R-:W-:Y:S02]  /*2f00*/  ISETP.GE.AND P1, PT, R81, R197, PT ;  /* 0x000000c55100720c */ /* 0x000fe40003f26270 */
[----:B------:R-:W-:-:S02]  /*2f10*/  FSEL R76, R76, -INF , !P3 ;  /* 0xff8000004c4c7808 */ /* 0x000fc40005800000 */
[----:B------:R-:W-:Y:S01]  /*2f20*/  FSEL R79, R79, -INF , !P1 ;  /* 0xff8000004f4f7808 */ /* 0x000fe20004800000 */
[----:B------:R-:W-:Y:S01]  /*2f30*/  HMMA.16816.F32.BF16 R120, R4, R14, R120 ;  /* 0x0000000e0478723c */ /* 0x000fe20000041878 */
[-C--:B------:R-:W-:Y:S02]  /*2f40*/  ISETP.GE.AND P3, PT, R81, R198.reuse, PT ;  /* 0x000000c65100720c */ /* 0x080fe40003f66270 */
[----:B------:R-:W-:Y:S02]  /*2f50*/  ISETP.GE.AND P1, PT, R80, R198, PT ;  /* 0x000000c65000720c */ /* 0x000fe40003f26270 */
[----:B------:R-:W-:Y:S02]  /*2f60*/  FSEL R77, R77, -INF , !P3 ;  /* 0xff8000004d4d7808 */ /* 0x000fe40005800000 */
[----:B------:R-:W-:Y:S01]  /*2f70*/  FSEL R18, R64, -INF , !P1 ;  /* 0xff80000040127808 */ /* 0x000fe20004800000 */
[----:B------:R-:W-:Y:S01]  /*2f80*/  HMMA.16816.F32.BF16 R116, R136, R128, R116 ;  /* 0x000000808874723c */ /* 0x000fe20000041874 */
[----:B------:R-:W-:-:S02]  /*2f90*/  FSEL R15, R66, -INF , !P2 ;  /* 0xff800000420f7808 */ /* 0x000fc40005000000 */
[----:B------:R-:W-:Y:S02]  /*2fa0*/  ISETP.GE.AND P3, PT, R49, R199, PT ;  /* 0x000000c73100720c */ /* 0x000fe40003f66270 */
[----:B------:R-:W-:Y:S02]  /*2fb0*/  ISETP.GE.AND P1, PT, R50, R197, PT ;  /* 0x000000c53200720c */ /* 0x000fe40003f26270 */
[-C--:B------:R-:W-:Y:S01]  /*2fc0*/  ISETP.GE.AND P2, PT, R51, R198.reuse, PT ;  /* 0x000000c63300720c */ /* 0x080fe20003f46270 */
[----:B------:R-:W-:Y:S01]  /*2fd0*/  HMMA.16816.F32.BF16 R112, R136, R130, R112 ;  /* 0x000000828870723c */ /* 0x000fe20000041870 */
[----:B------:R-:W-:Y:S02]  /*2fe0*/  FSEL R21, R86, -INF , !P3 ;  /* 0xff80000056157808 */ /* 0x000fe40005800000 */
[----:B------:R-:W-:Y:S02]  /*2ff0*/  FSEL R14, R67, -INF , !P1 ;  /* 0xff800000430e7808 */ /* 0x000fe40004800000 */
[----:B------:R-:W-:Y:S01]  /*3000*/  FSEL R17, R60, -INF , !P2 ;  /* 0xff8000003c117808 */ /* 0x000fe20005000000 */
[----:B------:R-:W-:Y:S01]  /*3010*/  VIADD R60, R49, 0x28 ;  /* 0x00000028313c7836 */ /* 0x000fe20000000000 */
[----:B------:R-:W-:-:S02]  /*3020*/  ISETP.GE.AND P3, PT, R50, R198, PT ;  /* 0x000000c63200720c */ /* 0x000fc40003f66270 */
[-C--:B------:R-:W-:Y:S02]  /*3030*/  ISETP.GE.AND P1, PT, R51, R197.reuse, PT ;  /* 0x000000c53300720c */ /* 0x080fe40003f26270 */
[----:B------:R-:W-:Y:S01]  /*3040*/  ISETP.GE.AND P2, PT, R55, R197, PT ;  /* 0x000000c53700720c */ /* 0x000fe20003f46270 */
[C---:B------:R-:W-:Y:S01]  /*3050*/  HMMA.16816.F32.BF16 R116, R108.reuse, R88, R116 ;  /* 0x000000586c74723c */ /* 0x040fe20000041874 */
[----:B------:R-:W-:Y:S02]  /*3060*/  ISETP.GE.AND P4, PT, R12, R199, PT ;  /* 0x000000c70c00720c */ /* 0x000fe40003f86270 */
[----:B------:R-:W-:Y:S02]  /*3070*/  FSEL R19, R65, -INF , !P3 ;  /* 0xff80000041137808 */ /* 0x000fe40005800000 */
[----:B------:R-:W-:Y:S02]  /*3080*/  FSEL R12, R62, -INF , !P1 ;  /* 0xff8000003e0c7808 */ /* 0x000fe40004800000 */
[----:B------:R-:W-:Y:S01]  /*3090*/  FSEL R13, R63, -INF , !P2 ;  /* 0xff8000003f0d7808 */ /* 0x000fe20005000000 */
[----:B------:R-:W-:Y:S01]  /*30a0*/  HMMA.16816.F32.BF16 R112, R108, R90, R112 ;  /* 0x0000005a6c70723c */ /* 0x000fe20000041870 */
[----:B------:R-:W-:-:S02]  /*30b0*/  ISETP.GE.AND P3, PT, R55, R198, PT ;  /* 0x000000c63700720c */ /* 0x000fc40003f66270 */
[CC--:B------:R-:W-:Y:S02]  /*30c0*/  ISETP.GE.AND P1, PT, R54.reuse, R198.reuse, PT ;  /* 0x000000c63600720c */ /* 0x0c0fe40003f26270 */
[-C--:B------:R-:W-:Y:S02]  /*30d0*/  ISETP.GE.AND P2, PT, R54, R197.reuse, PT ;  /* 0x000000c53600720c */ /* 0x080fe40003f46270 */
[----:B------:R-:W-:Y:S02]  /*30e0*/  FSEL R16, R61, -INF , !P3 ;  /* 0xff8000003d107808 */ /* 0x000fe40005800000 */
[----:B------:R-:W-:Y:S01]  /*30f0*/  FSEL R244, R40, -INF , !P1 ;  /* 0xff80000028f47808 */ /* 0x000fe20004800000 */
[C---:B------:R-:W-:Y:S01]  /*3100*/  VIADD R40, R49.reuse, 0x31 ;  /* 0x0000003131287836 */ /* 0x040fe20000000000 */
[----:B------:R-:W-:Y:S01]  /*3110*/  FSEL R252, R42, -INF , !P2 ;  /* 0xff8000002afc7808 */ /* 0x000fe20005000000 */
[----:B------:R-:W-:Y:S01]  /*3120*/  VIADD R42, R49, 0x29 ;  /* 0x00000029312a7836 */ /* 0x000fe20000000000 */
[C---:B------:R-:W-:Y:S01]  /*3130*/  ISETP.GE.AND P3, PT, R53.reuse, R198, PT ;  /* 0x000000c63500720c */ /* 0x040fe20003f66270 */
[----:B------:R-:W-:Y:S01]  /*3140*/  HMMA.16816.F32.BF16 R116, R4, R8, R116 ;  /* 0x000000080474723c */ /* 0x000fe20000041874 */
[----:B------:R-:W-:-:S02]  /*3150*/  ISETP.GE.AND P1, PT, R53, R197, PT ;  /* 0x000000c53500720c */ /* 0x000fc40003f26270 */
[----:B------:R-:W-:Y:S02]  /*3160*/  ISETP.GE.AND P2, PT, R60, R198, PT ;  /* 0x000000c63c00720c */ /* 0x000fe40003f46270 */
[----:B------:R-:W-:Y:S01]  /*3170*/  FSEL R150, R41, -INF , !P3 ;  /* 0xff80000029967808 */ /* 0x000fe20005800000 */
[----:B------:R-:W-:Y:S01]  /*3180*/  VIADD R41, R49, 0x30 ;  /* 0x0000003031297836 */ /* 0x000fe20000000000 */
[----:B------:R-:W-:Y:S01]  /*3190*/  FSEL R251, R43, -INF , !P1 ;  /* 0xff8000002bfb7808 */ /* 0x000fe20004800000 */
[----:B------:R-:W-:Y:S01]  /*31a0*/  HMMA.16816.F32.BF16 R112, R4, R10, R112 ;  /* 0x0000000a0470723c */ /* 0x000fe20000041870 */
[----:B------:R-:W-:Y:S02]  /*31b0*/  FSEL R141, R36, -INF , !P2 ;  /* 0xff800000248d7808 */ /* 0x000fe40005000000 */
[-C--:B------:R-:W-:Y:S02]  /*31c0*/  ISETP.GE.AND P1, PT, R60, R197.reuse, PT ;  /* 0x000000c53c00720c */ /* 0x080fe40003f26270 */
[----:B------:R-:W-:-:S02]  /*31d0*/  ISETP.GE.AND P2, PT, R42, R197, PT ;  /* 0x000000c52a00720c */ /* 0x000fc40003f46270 */
[----:B------:R-:W-:Y:S02]  /*31e0*/  FSEL R250, R38, -INF , !P1 ;  /* 0xff80000026fa7808 */ /* 0x000fe40004800000 */
[----:B------:R-:W-:Y:S02]  /*31f0*/  FSEL R249, R39, -INF , !P2 ;  /* 0xff80000027f97808 */ /* 0x000fe40005000000 */
[-C--:B------:R-:W-:Y:S02]  /*3200*/  ISETP.GE.AND P1, PT, R41, R198.reuse, PT ;  /* 0x000000c62900720c */ /* 0x080fe40003f26270 */
[----:B------:R-:W-:Y:S02]  /*3210*/  ISETP.GE.AND P2, PT, R40, R198, PT ;  /* 0x000000c62800720c */ /* 0x000fe40003f46270 */
[----:B------:R-:W-:Y:S01]  /*3220*/  FSEL R226, R32, -INF , !P1 ;  /* 0xff80000020e27808 */ /* 0x000fe20004800000 */
[----:B------:R-:W-:Y:S01]  /*3230*/  VIADD R32, R49, 0x38 ;  /* 0x0000003831207836 */ /* 0x000fe20000000000 */
[----:B------:R-:W-:Y:S01]  /*3240*/  FSEL R225, R33, -INF , !P2 ;  /* 0xff80000021e17808 */ /* 0x000fe20005000000 */
[----:B------:R-:W-:Y:S01]  /*3250*/  VIADD R49, R49, 0x39 ;  /* 0x0000003931317836 */ /* 0x000fe20000000000 */
[----:B------:R-:W-:-:S02]  /*3260*/  ISETP.GE.AND P2, PT, R40, R197, PT ;  /* 0x000000c52800720c */ /* 0x000fc40003f46270 */
[----:B------:R-:W-:Y:S02]  /*3270*/  ISETP.GE.AND P1, PT, R81, R243, PT ;  /* 0x000000f35100720c */ /* 0x000fe40003f26270 */
[----:B------:R-:W-:Y:S02]  /*3280*/  FSEL R221, R35, -INF , !P2 ;  /* 0xff80000023dd7808 */ /* 0x000fe40005000000 */
[-C--:B------:R-:W-:Y:S02]  /*3290*/  ISETP.GE.AND P2, PT, R32, R198.reuse, PT ;  /* 0x000000c62000720c */ /* 0x080fe40003f46270 */
[----:B------:R-:W-:Y:S02]  /*32a0*/  ISETP.GE.AND P3, PT, R42, R198, PT ;  /* 0x000000c62a00720c */ /* 0x000fe40003f66270 */
[----:B------:R-:W-:Y:S02]  /*32b0*/  FSEL R224, R28, -INF , !P2 ;  /* 0xff8000001ce07808 */ /* 0x000fe40005000000 */
[----:B------:R-:W-:-:S02]  /*32c0*/  FMNMX3.FTZ R28, R26, R27, R76, !PT ;  /* 0x0000001b1a1c7276 */ /* 0x000fc4000781004c */
[----:B------:R-:W-:Y:S02]  /*32d0*/  FSEL R8, R73, -INF , !P1 ;  /* 0xff80000049087808 */ /* 0x000fe40004800000 */
[----:B------:R-:W-:Y:S02]  /*32e0*/  ISETP.GE.AND P1, PT, R32, R197, PT ;  /* 0x000000c52000720c */ /* 0x000fe40003f26270 */
[----:B------:R-:W-:Y:S02]  /*32f0*/  FMNMX3.FTZ R28, R28, R77, R18, !PT ;  /* 0x0000004d1c1c7276 */ /* 0x000fe40007810012 */
[----:B------:R-:W-:Y:S02]  /*3300*/  FSEL R140, R37, -INF , !P3 ;  /* 0xff800000258c7808 */ /* 0x000fe40005800000 */
[----:B------:R-:W-:Y:S02]  /*3310*/  ISETP.GE.AND P3, PT, R41, R197, PT ;  /* 0x000000c52900720c */ /* 0x000fe40003f66270 */
[----:B------:R-:W-:-:S02]  /*3320*/  ISETP.GE.AND P2, PT, R49, R198, PT ;  /* 0x000000c63100720c */ /* 0x000fc40003f46270 */
[----:B------:R-:W-:Y:S02]  /*3330*/  FSEL R219, R30, -INF , !P1 ;  /* 0xff8000001edb7808 */ /* 0x000fe40004800000 */
[----:B------:R-:W-:Y:S02]  /*3340*/  ISETP.GE.AND P1, PT, R49, R197, PT ;  /* 0x000000c53100720c */ /* 0x000fe40003f26270 */
[----:B------:R-:W-:Y:S02]  /*3350*/  FMNMX3.FTZ R5, R28, R19, R17, !PT ;  /* 0x000000131c057276 */ /* 0x000fe40007810011 */
[----:B------:R-:W-:Y:S02]  /*3360*/  FSEL R222, R34, -INF , !P3 ;  /* 0xff80000022de7808 */ /* 0x000fe40005800000 */
[----:B------:R-:W-:Y:S02]  /*3370*/  FSEL R9, R72, -INF , !P5 ;  /* 0xff80000048097808 */ /* 0x000fe40006800000 */
[----:B------:R-:W-:-:S02]  /*3380*/  FSEL R223, R29, -INF , !P2 ;  /* 0xff8000001ddf7808 */ /* 0x000fc40005000000 */
[----:B------:R-:W-:Y:S02]  /*3390*/  ISETP.GE.AND P3, PT, R81, R199, PT ;  /* 0x000000c75100720c */ /* 0x000fe40003f66270 */
[C---:B------:R-:W-:Y:S02]  /*33a0*/  ISETP.GE.AND P5, PT, R80.reuse, R243, PT ;  /* 0x000000f35000720c */ /* 0x040fe40003fa6270 */
[----:B------:R-:W-:Y:S02]  /*33b0*/  ISETP.GE.AND P2, PT, R80, R199, PT ;  /* 0x000000c75000720c */ /* 0x000fe40003f46270 */
[----:B------:R-:W-:Y:S02]  /*33c0*/  FSEL R218, R31, -INF , !P1 ;  /* 0xff8000001fda7808 */ /* 0x000fe40004800000 */
[----:B------:R-:W-:Y:S01]  /*33d0*/  FMNMX3.FTZ R5, R5, R16, R244, !PT ;  /* 0x0000001005057276 */ /* 0x000fe200078100f4 */
[----:B------:R-:W-:Y:S08]  /*33e0*/  BRA.U !UP0, `(.L_x_16) ;  /* 0x00000001089c7547 */ /* 0x000ff0000b800000 */
[----:B------:R-:W-:-:S04]  /*33f0*/  UIADD3 UR19, UPT, UPT, UR26, -0x2, URZ ;  /* 0xfffffffe1a137890 */ /* 0x000fc8000fffe0ff */
[----:B------:R-:W-:Y:S02]  /*3400*/  UIMAD.WIDE.U32 UR20, UR14, UR19, URZ ;  /* 0x000000130e1472a5 */ /* 0x000fe4000f8e00ff */
[----:B------:R-:W-:Y:S02]  /*3410*/  UIMAD UR10, UR10, UR19, URZ ;  /* 0x000000130a0a72a4 */ /* 0x000fe4000f8e02ff */
[----:B------:R-:W-:Y:S02]  /*3420*/  UIADD3 UR14, UP0, UPT, UR16, UR20, URZ ;  /* 0x00000014100e7290 */ /* 0x000fe4000ff1e0ff */
[----:B------:R-:W-:Y:S01]  /*3430*/  UIADD3 UR10, UPT, UPT, UR21, UR10, URZ ;  /* 0x0000000a150a7290 */ /* 0x000fe2000fffe0ff */
[----:B------:R-:W-:Y:S01]  /*3440*/  IMAD.U32 R10, RZ, RZ, UR20 ;  /* 0x00000014ff0a7e24 */ /* 0x000fe2000f8e00ff */
[----:B------:R-:W-:Y:S01]  /*3450*/  UIADD3 UR16, UP1, UPT, UR14, UR16, URZ ;  /* 0x000000100e107290 */ /* 0x000fe2000ff3e0ff */
[----:B------:R-:W-:Y:S02]  /*3460*/  IMAD.U32 R11, RZ, RZ, UR21 ;  /* 0x00000015ff0b7e24 */ /* 0x000fe4000f8e00ff */
[----:B------:R-:W-:Y:S01]  /*3470*/  IMAD.U32 R6, RZ, RZ, UR14 ;  /* 0x0000000eff067e24 */ /* 0x000fe2000f8e00ff */
[----:B------:R-:W-:Y:S01]  /*3480*/  LEA R28, P1, R10, R246, 0x1 ;  /* 0x000000f60a1c7211 */ /* 0x000fe200078208ff */
[----:B------:R-:W-:Y:S01]  /*3490*/  IMAD.U32 R4, RZ, RZ, UR10 ;  /* 0x0000000aff047e24 */ /* 0x000fe2000f8e00ff */
[----:B------:R-:W-:Y:S01]  /*34a0*/  UIADD3.X UR10, UPT, UPT, UR10, UR15, URZ, UP0, !UPT ;  /* 0x0000000f0a0a7290 */ /* 0x000fe200087fe4ff */
[----:B------:R-:W-:Y:S01]  /*34b0*/  IMAD.U32 R7, RZ, RZ, UR16 ;  /* 0x00000010ff077e24 */ /* 0x000fe2000f8e00ff */
[----:B------:R-:W-:-:S02]  /*34c0*/  UIADD3 UR14, UP0, UPT, UR14, UR18, URZ ;  /* 0x000000120e0e7290 */ /* 0x000fc4000ff1e0ff */
[-C--:B------:R-:W-:Y:S01]  /*34d0*/  LEA.HI.X R29, R10, R245.reuse, R4, 0x1, P1 ;  /* 0x000000f50a1d7211 */ /* 0x080fe200008f0c04 */
[----:B------:R-:W-:Y:S01]  /*34e0*/  UIADD3.X UR15, UPT, UPT, UR10, UR15, URZ, UP1, !UPT ;  /* 0x0000000f0a0f7290 */ /* 0x000fe20008ffe4ff */
[CC--:B------:R-:W-:Y:S02]  /*34f0*/  LEA R10, P1, R6.reuse, R246.reuse, 0x1 ;  /* 0x000000f6060a7211 */ /* 0x0c0fe400078208ff */
[----:B------:R-:W-:Y:S01]  /*3500*/  MOV R4, UR10 ;  /* 0x0000000a00047c02 */ /* 0x000fe20008000f00 */
[----:B------:R-:W-:Y:S01]  /*3510*/  UIADD3.X UR10, UPT, UPT, UR10, UR17, URZ, UP0, !UPT ;  /* 0x000000110a0a7290 */ /* 0x000fe200087fe4ff */
[----:B------:R-:W-:Y:S01]  /*3520*/  @!PT LDS RZ, [RZ] ;  /* 0x00000000fffff984 */ /* 0x000fe20000000800 */
[----:B------:R-:W-:Y:S01]  /*3530*/  @!PT LDS RZ, [RZ] ;  /* 0x00000000fffff984 */ /* 0x000fe20000000800 */
[----:B------:R-:W-:Y:S01]  /*3540*/  @!PT LDS RZ, [RZ] ;  /* 0x00000000fffff984 */ /* 0x000fe20000000800 */
[----:B------:R1:W-:Y:S02]  /*3550*/  LDGSTS.E.BYPASS.LTC128B.128 [R3+0x8000], desc[UR24][R28.64] ;  /* 0x080000001c037fae */ /* 0x0003e4000b981a18 */
[----:B------:R-:W-:Y:S01]  /*3560*/  LEA.HI.X R11, R6, R245, R4, 0x1, P1 ;  /* 0x000000f5060b7211 */ /* 0x000fe200008f0c04 */
[----:B------:R-:W-:Y:S01]  /*3570*/  IMAD.U32 R6, RZ, RZ, UR15 ;  /* 0x0000000fff067e24 */ /* 0x000fe2000f8e00ff */
[----:B------:R-:W-:Y:S01]  /*3580*/  LEA R30, P1, R7, R246, 0x1 ;  /* 0x000000f6071e7211 */ /* 0x000fe200078208ff */
[----:B------:R1:W-:Y:S01]  /*3590*/  LDGSTS.E.BYPASS.LTC128B.128 [R3+0xa000], desc[UR24][R28.64+0x80] ;  /* 0x0a0000801c037fae */ /* 0x0003e2000b981a18 */
[----:B------:R-:W-:-:S02]  /*35a0*/  MOV R4, UR14 ;  /* 0x0000000e00047c02 */ /* 0x000fc40008000f00 */
[-C--:B------:R-:W-:Y:S01]  /*35b0*/  LEA.HI.X R31, R7, R245.reuse, R6, 0x1, P1 ;  /* 0x000000f5071f7211 */ /* 0x080fe200008f0c06 */
[----:B------:R-:W-:Y:S01]  /*35c0*/  IMAD.U32 R6, RZ, RZ, UR10 ;  /* 0x0000000aff067e24 */ /* 0x000fe2000f8e00ff */
[C---:B------:R-:W-:Y:S01]  /*35d0*/  LEA R34, P1, R4.reuse, R246, 0x1 ;  /* 0x000000f604227211 */ /* 0x040fe200078208ff */
[----:B------:R1:W-:Y:S03]  /*35e0*/  LDGSTS.E.BYPASS.LTC128B.128 [R3+0x8800], desc[UR24][R10.64] ;  /* 0x088000000a037fae */ /* 0x0003e6000b981a18 */
[----:B------:R-:W-:Y:S01]  /*35f0*/  LEA.HI.X R35, R4, R245, R6, 0x1, P1 ;  /* 0x000000f504237211 */ /* 0x000fe200008f0c06 */
[----:B------:R1:W-:Y:S04]  /*3600*/  LDGSTS.E.BYPASS.LTC128B.128 [R3+0xa800], desc[UR24][R10.64+0x80] ;  /* 0x0a8000800a037fae */ /* 0x0003e8000b981a18 */
[----:B------:R1:W-:Y:S04]  /*3610*/  LDGSTS.E.BYPASS.LTC128B.128 [R3+0x9000], desc[UR24][R30.64] ;  /* 0x090000001e037fae */ /* 0x0003e8000b981a18 */
[----:B------:R1:W-:Y:S04]  /*3620*/  LDGSTS.E.BYPASS.LTC128B.128 [R3+0xb000], desc[UR24][R30.64+0x80] ;  /* 0x0b0000801e037fae */ /* 0x0003e8000b981a18 */
[----:B------:R1:W-:Y:S04]  /*3630*/  LDGSTS.E.BYPASS.LTC128B.128 [R3+0x9800], desc[UR24][R34.64] ;  /* 0x0980000022037fae */ /* 0x0003e8000b981a18 */
[----:B------:R1:W-:Y:S04]  /*3640*/  LDGSTS.E.BYPASS.LTC128B.128 [R3+0xb800], desc[UR24][R34.64+0x80] ;  /* 0x0b80008022037fae */ /* 0x0003e8000b981a18 */
[----:B------:R-:W0:Y:S02]  /*3650*/  LDGDEPBAR ;  /* 0x00000000000079af */ /* 0x000e240000000000 */
.L_x_16:
[----:B------:R-:W-:Y:S01]  /*3660*/  MOV R240, R141 ;  /* 0x0000008d00f07202 */ /* 0x000fe20000000f00 */
[----:B------:R-:W2:Y:S01]  /*3670*/  LDCU UR10, c[0x0][0x45c] ;  /* 0x00008b80ff0a77ac */ /* 0x000ea20008000800 */
[----:B-1----:R-:W-:Y:S02]  /*3680*/  FMNMX3.FTZ R3, R25, R24, R78, !PT ;  /* 0x0000001819037276 */ /* 0x002fe4000781004e */
[----:B------:R-:W-:Y:S01]  /*3690*/  MOV R44, R140 ;  /* 0x0000008c002c7202 */ /* 0x000fe20000000f00 */
[----:B------:R-:W-:Y:S01]  /*36a0*/  UISETP.NE.AND UP0, UPT, UR4, URZ, UPT ;  /* 0x000000ff0400728c */ /* 0x000fe2000bf05270 */
[----:B------:R-:W-:Y:S02]  /*36b0*/  FMNMX3.FTZ R5, R5, R150, R240, !PT ;  /* 0x0000009605057276 */ /* 0x000fe400078100f0 */
[----:B------:R-:W-:Y:S01]  /*36c0*/  FMNMX3.FTZ R3, R3, R79, R15, !PT ;  /* 0x0000004f03037276 */ /* 0x000fe2000781000f */
[----:B------:R-:W-:Y:S01]  /*36d0*/  UMOV UR4, 0xffffffff ;  /* 0xffffffff00047882 */ /* 0x000fe20000000000 */
[----:B------:R-:W-:-:S02]  /*36e0*/  FMNMX3.FTZ R6, R5, R44, R226, !PT ;  /* 0x0000002c05067276 */ /* 0x000fc400078100e2 */
[----:B------:R-:W-:Y:S02]  /*36f0*/  FMNMX3.FTZ R3, R3, R14, R12, !PT ;  /* 0x0000000e03037276 */ /* 0x000fe4000781000c */
[----:B------:R-:W-:Y:S02]  /*3700*/  FMNMX3.FTZ R6, R6, R225, R224, !PT ;  /* 0x000000e106067276 */ /* 0x000fe400078100e0 */
[----:B------:R-:W-:Y:S02]  /*3710*/  FMNMX3.FTZ R3, R3, R13, R252, !PT ;  /* 0x0000000d03037276 */ /* 0x000fe400078100fc */
[----:B------:R-:W-:Y:S02]  /*3720*/  FMNMX.FTZ R6, R223, R6, !PT ;  /* 0x00000006df067209 */ /* 0x000fe40007810000 */
[----:B------:R-:W-:Y:S02]  /*3730*/  FMNMX3.FTZ R3, R3, R251, R250, !PT ;  /* 0x000000fb03037276 */ /* 0x000fe400078100fa */
[----:B------:R-:W-:Y:S01]  /*3740*/  FSEL R4, R74, -INF , !P4 ;  /* 0xff8000004a047808 */ /* 0x000fe20006000000 */
[----:B------:R-:W1:Y:S01]  /*3750*/  SHFL.BFLY PT, R7, R6, 0x2, 0x1f ;  /* 0x0c401f0006077f89 */ /* 0x000e6200000e0000 */
[----:B------:R-:W-:-:S02]  /*3760*/  FMNMX3.FTZ R3, R3, R249, R222, !PT ;  /* 0x000000f903037276 */ /* 0x000fc400078100de */
[----:B------:R-:W-:Y:S02]  /*3770*/  ISETP.GE.AND P1, PT, R50, R243, PT ;  /* 0x000000f33200720c */ /* 0x000fe40003f26270 */
[----:B------:R-:W-:Y:S02]  /*3780*/  FMNMX3.FTZ R3, R3, R221, R219, !PT ;  /* 0x000000dd03037276 */ /* 0x000fe400078100db */
[----:B------:R-:W-:Y:S02]  /*3790*/  ISETP.GE.AND P4, PT, R51, R243, PT ;  /* 0x000000f33300720c */ /* 0x000fe40003f86270 */
[----:B------:R-:W-:Y:S02]  /*37a0*/  FMNMX.FTZ R3, R218, R3, !PT ;  /* 0x00000003da037209 */ /* 0x000fe40007810000 */
[----:B------:R-:W-:Y:S02]  /*37b0*/  FSEL R101, R69, -INF , !P1 ;  /* 0xff80000045657808 */ /* 0x000fe40004800000 */
[----:B------:R-:W-:Y:S01]  /*37c0*/  ISETP.GE.AND P1, PT, R55, R243, PT ;  /* 0x000000f33700720c */ /* 0x000fe20003f26270 */
[----:B------:R-:W3:Y:S01]  /*37d0*/  SHFL.BFLY PT, R10, R3, 0x2, 0x1f ;  /* 0x0c401f00030a7f89 */ /* 0x000ee200000e0000 */
[----:B------:R-:W-:-:S02]  /*37e0*/  FSEL R100, R56, -INF , !P4 ;  /* 0xff80000038647808 */ /* 0x000fc40006000000 */
[-C--:B------:R-:W-:Y:S02]  /*37f0*/  ISETP.GE.AND P4, PT, R54, R243.reuse, PT ;  /* 0x000000f33600720c */ /* 0x080fe40003f86270 */
[----:B------:R-:W-:Y:S02]  /*3800*/  LOP3.LUT R242, R2, 0x200, R48, 0xf8, !PT ;  /* 0x0000020002f27812 */ /* 0x000fe400078ef830 */
[----:B------:R-:W-:Y:S02]  /*3810*/  FSEL R84, R57, -INF , !P1 ;  /* 0xff80000039547808 */ /* 0x000fe40004800000 */
[----:B------:R-:W-:Y:S02]  /*3820*/  ISETP.GE.AND P1, PT, R53, R243, PT ;  /* 0x000000f33500720c */ /* 0x000fe40003f26270 */
[----:B-1----:R-:W-:Y:S02]  /*3830*/  FMNMX.FTZ R7, R6, R7, !PT ;  /* 0x0000000706077209 */ /* 0x002fe40007810000 */
[----:B------:R-:W-:-:S02]  /*3840*/  FSEL R176, R124, -INF , !P4 ;  /* 0xff8000007cb07808 */ /* 0x000fc40006000000 */
[-C--:B------:R-:W-:Y:S01]  /*3850*/  ISETP.GE.AND P4, PT, R60, R243.reuse, PT ;  /* 0x000000f33c00720c */ /* 0x080fe20003f86270 */
[----:B------:R-:W1:Y:S01]  /*3860*/  SHFL.BFLY PT, R2, R7, 0x1, 0x1f ;  /* 0x0c201f0007027f89 */ /* 0x000e6200000e0000 */
[----:B------:R-:W-:Y:S02]  /*3870*/  LEA R242, R242, UR5, 0x1 ;  /* 0x00000005f2f27c11 */ /* 0x000fe4000f8e08ff */
[----:B------:R-:W-:Y:S02]  /*3880*/  FSEL R151, R125, -INF , !P1 ;  /* 0xff8000007d977808 */ /* 0x000fe40004800000 */
[----:B------:R-:W-:Y:S01]  /*3890*/  ISETP.GE.AND P1, PT, R42, R243, PT ;  /* 0x000000f32a00720c */ /* 0x000fe20003f26270 */
[----:B------:R-:W-:Y:S01]  /*38a0*/  VIADD R6, R242, 0xc000 ;  /* 0x0000c000f2067836 */ /* 0x000fe20000000000 */
[----:B------:R-:W-:Y:S01]  /*38b0*/  FSEL R231, R120, -INF , !P4 ;  /* 0xff80000078e77808 */ /* 0x000fe20006000000 */
[----:B------:R-:W-:Y:S01]  /*38c0*/  LDSM.16.MT88.4 R180, [R242+0xc000] ;  /* 0x00c00000f2b4783b */ /* 0x000fe20000004200 */
[----:B------:R-:W-:-:S02]  /*38d0*/  FSEL R87, R68, -INF , !P5 ;  /* 0xff80000044577808 */ /* 0x000fc40006800000 */
[----:B------:R-:W-:Y:S01]  /*38e0*/  ISETP.GE.AND P4, PT, R41, R243, PT ;  /* 0x000000f32900720c */ /* 0x000fe20003f86270 */
[----:B------:R-:W-:Y:S01]  /*38f0*/  LDSM.16.MT88.4 R128, [R242+0xe000] ;  /* 0x00e00000f280783b */ /* 0x000fe20000004200 */
[----:B------:R-:W-:Y:S02]  /*3900*/  FMNMX3.FTZ R11, R22, R23, R9, !PT ;  /* 0x00000017160b7276 */ /* 0x000fe40007810009 */
[----:B------:R-:W-:Y:S01]  /*3910*/  FSEL R230, R121, -INF , !P1 ;  /* 0xff80000079e67808 */ /* 0x000fe20004800000 */
[----:B------:R-:W-:Y:S01]  /*3920*/  LDSM.16.MT88.4 R28, [R242+0xc800] ;  /* 0x00c80000f21c783b */ /* 0x000fe20000004200 */
[----:B------:R-:W-:Y:S01]  /*3930*/  IADD3 R215, PT, PT, R242, 0xc040, RZ ;  /* 0x0000c040f2d77810 */ /* 0x000fe20007ffe0ff */
[----:B------:R-:W-:Y:S01]  /*3940*/  @P6 VIADD R215, R6, 0xffffffc0 ;  /* 0xffffffc006d76836 */ /* 0x000fe20000000000 */
[----:B---3--:R-:W-:Y:S02]  /*3950*/  FMNMX.FTZ R10, R3, R10, !PT ;  /* 0x0000000a030a7209 */ /* 0x008fe40007810000 */
[----:B------:R-:W-:-:S02]  /*3960*/  ISETP.GE.AND P1, PT, R40, R243, PT ;  /* 0x000000f32800720c */ /* 0x000fc40003f26270 */
[----:B------:R-:W-:Y:S01]  /*3970*/  FSEL R239, R116, -INF , !P4 ;  /* 0xff80000074ef7808 */ /* 0x000fe20006000000 */
[----:B------:R-:W3:Y:S01]  /*3980*/  SHFL.BFLY PT, R3, R10, 0x1, 0x1f ;  /* 0x0c201f000a037f89 */ /* 0x000ee200000e0000 */
[----:B------:R-:W-:Y:S02]  /*3990*/  FMNMX3.FTZ R11, R11, R8, R87, !PT ;  /* 0x000000080b0b7276 */ /* 0x000fe40007810057 */
[-C--:B------:R-:W-:Y:S01]  /*39a0*/  ISETP.GE.AND P5, PT, R50, R199.reuse, PT ;  /* 0x000000c73200720c */ /* 0x080fe20003fa6270 */
[----:B------:R-:W-:Y:S01]  /*39b0*/  LDSM.16.MT88.4 R96, [R215] ;  /* 0x00000000d760783b */ /* 0x000fe20000004200 */
[----:B------:R-:W-:Y:S02]  /*39c0*/  ISETP.GE.AND P4, PT, R51, R199, PT ;  /* 0x000000c73300720c */ /* 0x000fe40003f86270 */
[----:B------:R-:W-:Y:S01]  /*39d0*/  FSEL R5, R75, -INF , !P3 ;  /* 0xff8000004b057808 */ /* 0x000fe20005800000 */
[----:B------:R-:W-:Y:S01]  /*39e0*/  LDSM.16.MT88.4 R160, [R215+0x2000] ;  /* 0x00200000d7a0783b */ /* 0x000fe20000004200 */
[----:B------:R-:W-:-:S02]  /*39f0*/  FSEL R103, R70, -INF , !P2 ;  /* 0xff80000046677808 */ /* 0x000fc40005000000 */
[----:B------:R-:W-:Y:S02]  /*3a00*/  FMNMX3.FTZ R6, R21, R20, R4, !PT ;  /* 0x0000001415067276 */ /* 0x000fe40007810004 */
[----:B------:R-:W-:Y:S02]  /*3a10*/  FSEL R238, R117, -INF , !P1 ;  /* 0xff80000075ee7808 */ /* 0x000fe40004800000 */
[----:B------:R-:W-:Y:S02]  /*3a20*/  FMNMX3.FTZ R11, R11, R101, R100, !PT ;  /* 0x000000650b0b7276 */ /* 0x000fe40007810064 */
[-C--:B------:R-:W-:Y:S02]  /*3a30*/  ISETP.GE.AND P1, PT, R55, R199.reuse, PT ;  /* 0x000000c73700720c */ /* 0x080fe40003f26270 */
[----:B------:R-:W-:Y:S02]  /*3a40*/  ISETP.GE.AND P3, PT, R54, R199, PT ;  /* 0x000000c73600720c */ /* 0x000fe40003f66270 */
[----:B------:R-:W-:-:S02]  /*3a50*/  FSEL R102, R71, -INF , !P5 ;  /* 0xff80000047667808 */ /* 0x000fc40006800000 */
[----:B------:R-:W-:Y:S02]  /*3a60*/  FSEL R86, R58, -INF , !P4 ;  /* 0xff8000003a567808 */ /* 0x000fe40006000000 */
[----:B------:R-:W-:Y:S02]  /*3a70*/  FMNMX3.FTZ R6, R6, R5, R103, !PT ;  /* 0x0000000506067276 */ /* 0x000fe40007810067 */
[-C--:B------:R-:W-:Y:S02]  /*3a80*/  ISETP.GE.AND P2, PT, R53, R199.reuse, PT ;  /* 0x000000c73500720c */ /* 0x080fe40003f46270 */
[----:B------:R-:W-:Y:S02]  /*3a90*/  FMNMX3.FTZ R11, R11, R84, R176, !PT ;  /* 0x000000540b0b7276 */ /* 0x000fe400078100b0 */
[----:B------:R-:W-:Y:S02]  /*3aa0*/  ISETP.GE.AND P5, PT, R60, R199, PT ;  /* 0x000000c73c00720c */ /* 0x000fe40003fa6270 */
[----:B------:R-:W-:-:S02]  /*3ab0*/  FSEL R85, R59, -INF , !P1 ;  /* 0xff8000003b557808 */ /* 0x000fc40004800000 */
[----:B------:R-:W-:Y:S02]  /*3ac0*/  FSEL R148, R126, -INF , !P3 ;  /* 0xff8000007e947808 */ /* 0x000fe40005800000 */
[----:B------:R-:W-:Y:S02]  /*3ad0*/  FMNMX3.FTZ R6, R6, R102, R86, !PT ;  /* 0x0000006606067276 */ /* 0x000fe40007810056 */
[----:B------:R-:W-:Y:S02]  /*3ae0*/  ISETP.GE.AND P4, PT, R42, R199, PT ;  /* 0x000000c72a00720c */ /* 0x000fe40003f86270 */
[----:B------:R-:W-:Y:S02]  /*3af0*/  FSEL R149, R127, -INF , !P2 ;  /* 0xff8000007f957808 */ /* 0x000fe40005000000 */
[----:B------:R-:W-:Y:S02]  /*3b00*/  ISETP.GE.AND P2, PT, R32, R243, PT ;  /* 0x000000f32000720c */ /* 0x000fe40003f46270 */
[----:B------:R-:W-:-:S02]  /*3b10*/  FMNMX3.FTZ R11, R11, R151, R231, !PT ;  /* 0x000000970b0b7276 */ /* 0x000fc400078100e7 */
[----:B------:R-:W-:Y:S02]  /*3b20*/  ISETP.GE.AND P1, PT, R41, R199, PT ;  /* 0x000000c72900720c */ /* 0x000fe40003f26270 */
[----:B------:R-:W-:Y:S02]  /*3b30*/  FSEL R248, R122, -INF , !P5 ;  /* 0xff8000007af87808 */ /* 0x000fe40006800000 */
[----:B------:R-:W-:Y:S02]  /*3b40*/  FMNMX3.FTZ R6, R6, R85, R148, !PT ;  /* 0x0000005506067276 */ /* 0x000fe40007810094 */
[----:B------:R-:W-:Y:S02]  /*3b50*/  FSEL R247, R123, -INF , !P4 ;  /* 0xff8000007bf77808 */ /* 0x000fe40006000000 */
[----:B-1----:R-:W-:Y:S02]  /*3b60*/  FMNMX.FTZ R2, R7, R2, !PT ;  /* 0x0000000207027209 */ /* 0x002fe40007810000 */
[----:B------:R-:W-:-:S02]  /*3b70*/  ISETP.GE.AND P4, PT, R49, R243, PT ;  /* 0x000000f33100720c */ /* 0x000fc40003f86270 */
[----:B------:R-:W-:Y:S01]  /*3b80*/  FSEL R237, R112, -INF , !P2 ;  /* 0xff80000070ed7808 */ /* 0x000fe20005000000 */
[----:B--2---:R-:W-:Y:S01]  /*3b90*/  FMUL.FTZ R220, R2, UR10 ;  /* 0x0000000a02dc7c20 */ /* 0x004fe20008410000 */
[----:B------:R-:W-:Y:S02]  /*3ba0*/  FMNMX3.FTZ R7, R11, R230, R239, !PT ;  /* 0x000000e60b077276 */ /* 0x000fe400078100ef */
[-C--:B------:R-:W-:Y:S02]  /*3bb0*/  ISETP.GE.AND P3, PT, R40, R199.reuse, PT ;  /* 0x000000c72800720c */ /* 0x080fe40003f66270 */
[----:B------:R-:W-:Y:S02]  /*3bc0*/  ISETP.GE.AND P5, PT, R32, R199, PT ;  /* 0x000000c72000720c */ /* 0x000fe40003fa6270 */
[----:B------:R-:W-:Y:S02]  /*3bd0*/  FSEL R234, R118, -INF , !P1 ;  /* 0xff80000076ea7808 */ /* 0x000fe40004800000 */
[----:B------:R-:W-:-:S02]  /*3be0*/  FMNMX3.FTZ R6, R6, R149, R248, !PT ;  /* 0x0000009506067276 */ /* 0x000fc400078100f8 */
[----:B------:R-:W-:Y:S02]  /*3bf0*/  FSEL R235, R113, -INF , !P4 ;  /* 0xff80000071eb7808 */ /* 0x000fe40006000000 */
[----:B------:R-:W-:Y:S02]  /*3c00*/  FMNMX3.FTZ R7, R7, R238, R237, !PT ;  /* 0x000000ee07077276 */ /* 0x000fe400078100ed */
[----:B------:R-:W-:Y:S02]  /*3c10*/  ISETP.GE.AND P1, PT, R49, R199, PT ;  /* 0x000000c73100720c */ /* 0x000fe40003f26270 */
[----:B------:R-:W-:Y:S02]  /*3c20*/  FSEL R233, R119, -INF , !P3 ;  /* 0xff80000077e97808 */ /* 0x000fe40005800000 */
[----:B------:R-:W-:Y:S02]  /*3c30*/  FSEL R229, R114, -INF , !P5 ;  /* 0xff80000072e57808 */ /* 0x000fe40006800000 */
[----:B------:R-:W-:-:S02]  /*3c40*/  FMNMX3.FTZ R6, R6, R247, R234, !PT ;  /* 0x000000f706067276 */ /* 0x000fc400078100ea */
[----:B------:R-:W-:Y:S02]  /*3c50*/  FMNMX.FTZ R7, R235, R7, !PT ;  /* 0x00000007eb077209 */ /* 0x000fe40007810000 */
[----:B------:R-:W-:Y:S02]  /*3c60*/  FSEL R228, R115, -INF , !P1 ;  /* 0xff80000073e47808 */ /* 0x000fe40004800000 */
[----:B------:R-:W-:Y:S02]  /*3c70*/  FMNMX3.FTZ R6, R6, R233, R229, !PT ;  /* 0x000000e906067276 */ /* 0x000fe400078100e5 */
[----:B------:R-:W-:Y:S02]  /*3c80*/  SEL R214, R0, 0xffffffe0, !P0 ;  /* 0xffffffe000d67807 */ /* 0x000fe40004000000 */
[----:B---3--:R-:W-:Y:S02]  /*3c90*/  FMNMX.FTZ R0, R10, R3, !PT ;  /* 0x000000030a007209 */ /* 0x008fe40007810000 */
[----:B------:R-:W-:Y:S01]  /*3ca0*/  FMNMX.FTZ R6, R228, R6, !PT ;  /* 0x00000006e4067209 */ /* 0x000fe20007810000 */
[----:B------:R-:W1:Y:S01]  /*3cb0*/  SHFL.BFLY PT, R10, R7, 0x2, 0x1f ;  /* 0x0c401f00070a7f89 */ /* 0x000e6200000e0000 */
[C---:B------:R-:W-:Y:S01]  /*3cc0*/  IADD3 R216, PT, PT, R214.reuse, R242, RZ ;  /* 0x000000f2d6d87210 */ /* 0x040fe20007ffe0ff */
[----:B------:R-:W-:Y:S01]  /*3cd0*/  IMAD.IADD R214, R214, 0x1, R215 ;  /* 0x00000001d6d67824 */ /* 0x000fe200078e02d7 */
[----:B------:R-:W-:Y:S01]  /*3ce0*/  FSETP.NEU.FTZ.AND P1, PT, R2, -INF , PT ;  /* 0xff8000000200780b */ /* 0x000fe20003f3d000 */
[----:B------:R-:W2:Y:S01]  /*3cf0*/  SHFL.BFLY PT, R3, R6, 0x2, 0x1f ;  /* 0x0c401f0006037f89 */ /* 0x000ea200000e0000 */
[----:B------:R-:W-:-:S02]  /*3d00*/  FMUL.FTZ R217, R0, UR10 ;  /* 0x0000000a00d97c20 */ /* 0x000fc40008410000 */
[----:B------:R-:W-:Y:S01]  /*3d10*/  FSEL R220, R220, RZ, P1 ;  /* 0x000000ffdcdc7208 */ /* 0x000fe20000800000 */
[----:B------:R-:W-:Y:S01]  /*3d20*/  LDSM.16.MT88.4 R80, [R216+0xc000] ;  /* 0x00c00000d850783b */ /* 0x000fe20000004200 */
[----:B------:R-:W-:-:S03]  /*3d30*/  FSETP.NEU.FTZ.AND P1, PT, R0, -INF , PT ;  /* 0xff8000000000780b */ /* 0x000fc60003f3d000 */
[----:B------:R-:W-:Y:S01]  /*3d40*/  LDSM.16.MT88.4 R144, [R216+0xe000] ;  /* 0x00e00000d890783b */ /* 0x000fe20000004200 */
[----:B------:R-:W-:Y:S01]  /*3d50*/  FSEL R217, R217, RZ, P1 ;  /* 0x000000ffd9d97208 */ /* 0x000fe20000800000 */
[--C-:B------:R-:W-:Y:S01]  /*3d60*/  FFMA.FTZ R66, R26, UR10, -R220.reuse ;  /* 0x0000000a1a427c23 */ /* 0x100fe200080108dc */
[--C-:B------:R-:W-:Y:S01]  /*3d70*/  FFMA.FTZ R65, R27, UR10, -R220.reuse ;  /* 0x0000000a1b417c23 */ /* 0x100fe200080108dc */
[----:B------:R-:W-:Y:S01]  /*3d80*/  LDSM.16.MT88.4 R112, [R214] ;  /* 0x00000000d670783b */ /* 0x000fe20000004200 */
[--C-:B------:R-:W-:Y:S01]  /*3d90*/  FFMA.FTZ R64, R76, UR10, -R220.reuse ;  /* 0x0000000a4c407c23 */ /* 0x100fe200080108dc */
[--C-:B------:R-:W-:Y:S01]  /*3da0*/  FFMA.FTZ R59, R77, UR10, -R220.reuse ;  /* 0x0000000a4d3b7c23 */ /* 0x100fe200080108dc */
[--C-:B------:R-:W-:Y:S01]  /*3db0*/  FFMA.FTZ R63, R25, UR10, -R217.reuse ;  /* 0x0000000a193f7c23 */ /* 0x100fe200080108d9 */
[----:B------:R-:W-:Y:S01]  /*3dc0*/  LDSM.16.MT88.4 R32, [R214+0x2000] ;  /* 0x00200000d620783b */ /* 0x000fe20000004200 */
[--C-:B------:R-:W-:Y:S01]  /*3dd0*/  FFMA.FTZ R62, R24, UR10, -R217.reuse ;  /* 0x0000000a183e7c23 */ /* 0x100fe200080108d9 */
[--C-:B------:R-:W-:Y:S01]  /*3de0*/  FFMA.FTZ R61, R78, UR10, -R217.reuse ;  /* 0x0000000a4e3d7c23 */ /* 0x100fe200080108d9 */
[--C-:B------:R-:W-:Y:S01]  /*3df0*/  FFMA.FTZ R57, R79, UR10, -R217.reuse ;  /* 0x0000000a4f397c23 */ /* 0x100fe200080108d9 */
[----:B-1----:R-:W-:Y:S01]  /*3e00*/  FMNMX.FTZ R7, R7, R10, !PT ;  /* 0x0000000a07077209 */ /* 0x002fe20007810000 */
[----:B------:R-:W-:Y:S01]  /*3e10*/  MUFU.EX2 R66, R66 ;  /* 0x0000004200427308 */ /* 0x000fe20000000800 */
[--C-:B------:R-:W-:Y:S01]  /*3e20*/  FFMA.FTZ R58, R18, UR10, -R220.reuse ;  /* 0x0000000a123a7c23 */ /* 0x100fe200080108dc */
[--C-:B------:R-:W-:Y:S01]  /*3e30*/  FFMA.FTZ R55, R19, UR10, -R220.reuse ;  /* 0x0000000a13377c23 */ /* 0x100fe200080108dc */
[----:B--2---:R-:W-:Y:S01]  /*3e40*/  FMNMX.FTZ R6, R6, R3, !PT ;  /* 0x0000000306067209 */ /* 0x004fe20007810000 */
[----:B------:R-:W1:Y:S01]  /*3e50*/  SHFL.BFLY PT, R196, R7, 0x1, 0x1f ;  /* 0x0c201f0007c47f89 */ /* 0x000e6200000e0000 */
[----:B------:R-:W2:Y:S01]  /*3e60*/  MUFU.EX2 R65, R65 ;  /* 0x0000004100417308 */ /* 0x000ea20000000800 */
[--C-:B------:R-:W-:Y:S01]  /*3e70*/  FFMA.FTZ R54, R17, UR10, -R220.reuse ;  /* 0x0000000a11367c23 */ /* 0x100fe200080108dc */
[--C-:B------:R-:W-:Y:S01]  /*3e80*/  FFMA.FTZ R53, R16, UR10, -R220.reuse ;  /* 0x0000000a10357c23 */ /* 0x100fe200080108dc */
[----:B------:R-:W3:Y:S01]  /*3e90*/  SHFL.BFLY PT, R3, R6, 0x1, 0x1f ;  /* 0x0c201f0006037f89 */ /* 0x000ee200000e0000 */
[----:B------:R-:W-:Y:S01]  /*3ea0*/  MUFU.EX2 R64, R64 ;  /* 0x0000004000407308 */ /* 0x000fe20000000800 */
[--C-:B------:R-:W-:Y:S01]  /*3eb0*/  FFMA.FTZ R56, R15, UR10, -R217.reuse ;  /* 0x0000000a0f387c23 */ /* 0x100fe200080108d9 */
[--C-:B------:R-:W-:Y:S01]  /*3ec0*/  FFMA.FTZ R51, R14, UR10, -R217.reuse ;  /* 0x0000000a0e337c23 */ /* 0x100fe200080108d9 */
[--C-:B------:R-:W-:Y:S01]  /*3ed0*/  FFMA.FTZ R50, R12, UR10, -R217.reuse ;  /* 0x0000000a0c327c23 */ /* 0x100fe200080108d9 */
[----:B------:R-:W4:Y:S01]  /*3ee0*/  MUFU.EX2 R59, R59 ;  /* 0x0000003b003b7308 */ /* 0x000f220000000800 */
[--C-:B------:R-:W-:Y:S01]  /*3ef0*/  FFMA.FTZ R49, R13, UR10, -R217.reuse ;  /* 0x0000000a0d317c23 */ /* 0x100fe200080108d9 */
[----:B------:R-:W5:Y:S01]  /*3f00*/  LDSM.16.MT88.4 R40, [R216+0xc800] ;  /* 0x00c80000d828783b */ /* 0x000f620000004200 */
[----:B------:R-:W-:Y:S01]  /*3f10*/  FFMA.FTZ R244, R244, UR10, -R220 ;  /* 0x0000000af4f47c23 */ /* 0x000fe200080108dc */
[----:B------:R-:W-:Y:S01]  /*3f20*/  MUFU.EX2 R63, R63 ;  /* 0x0000003f003f7308 */ /* 0x000fe20000000800 */
[--C-:B------:R-:W-:Y:S01]  /*3f30*/  FFMA.FTZ R252, R252, UR10, -R217.reuse ;  /* 0x0000000afcfc7c23 */ /* 0x100fe200080108d9 */
[----:B------:R-:W5:Y:S01]  /*3f40*/  LDSM.16.MT88.4 R36, [R216+0xe800] ;  /* 0x00e80000d824783b */ /* 0x000f620000004200 */
[----:B--2---:R-:W-:Y:S01]  /*3f50*/  F2FP.BF16.F32.PACK_AB R172, R65, R66 ;  /* 0x0000004241ac723e */ /* 0x004fe200000010ff */
[----:B------:R-:W2:Y:S01]  /*3f60*/  MUFU.EX2 R62, R62 ;  /* 0x0000003e003e7308 */ /* 0x000ea20000000800 */
[--C-:B------:R-:W-:Y:S01]  /*3f70*/  FFMA.FTZ R251, R251, UR10, -R217.reuse ;  /* 0x0000000afbfb7c23 */ /* 0x100fe200080108d9 */
[----:B------:R-:W5:Y:S01]  /*3f80*/  LDSM.16.MT88.4 R24, [R215+0x800] ;  /* 0x00080000d718783b */ /* 0x000f620000004200 */
[--C-:B------:R-:W-:Y:S01]  /*3f90*/  FFMA.FTZ R250, R250, UR10, -R217.reuse ;  /* 0x0000000afafa7c23 */ /* 0x100fe200080108d9 */
[----:B------:R-:W-:Y:S01]  /*3fa0*/  MUFU.EX2 R61, R61 ;  /* 0x0000003d003d7308 */ /* 0x000fe20000000800 */
[--C-:B------:R-:W-:Y:S01]  /*3fb0*/  FFMA.FTZ R249, R249, UR10, -R217.reuse ;  /* 0x0000000af9f97c23 */ /* 0x100fe200080108d9 */
[----:B------:R-:W-:Y:S01]  /*3fc0*/  LDSM.16.MT88.4 R16, [R215+0x2800] ;  /* 0x00280000d710783b */ /* 0x000fe20000004200 */
[----:B-1----:R-:W-:Y:S01]  /*3fd0*/  FMNMX.FTZ R196, R7, R196, !PT ;  /* 0x000000c407c47209 */ /* 0x002fe20007810000 */
[----:B------:R-:W1:Y:S01]  /*3fe0*/  MUFU.EX2 R57, R57 ;  /* 0x0000003900397308 */ /* 0x000e620000000800 */
[----:B----4-:R-:W-:Y:S01]  /*3ff0*/  F2FP.BF16.F32.PACK_AB R174, R59, R64 ;  /* 0x000000403bae723e */ /* 0x010fe200000010ff */
[----:B------:R-:W-:Y:S01]  /*4000*/  LDSM.16.MT88.4 R12, [R214+0x2800] ;  /* 0x00280000d60c783b */ /* 0x000fe20000004200 */
[----:B---3--:R-:W-:Y:S01]  /*4010*/  FMNMX.FTZ R3, R6, R3, !PT ;  /* 0x0000000306037209 */ /* 0x008fe20007810000 */
[C---:B------:R-:W-:Y:S01]  /*4020*/  FMUL.FTZ R232, R196.reuse, UR10 ;  /* 0x0000000ac4e87c20 */ /* 0x040fe20008410000 */
[----:B------:R-:W-:Y:S01]  /*4030*/  FSETP.NEU.FTZ.AND P1, PT, R196, -INF , PT ;  /* 0xff800000c400780b */ /* 0x000fe20003f3d000 */
[----:B------:R-:W-:Y:S01]  /*4040*/  MUFU.EX2 R58, R58 ;  /* 0x0000003a003a7308 */ /* 0x000fe20000000800 */
[----:B--2---:R-:W-:Y:S01]  /*4050*/  F2FP.BF16.F32.PACK_AB R173, R62, R63 ;  /* 0x0000003f3ead723e */ /* 0x004fe200000010ff */
[C---:B------:R-:W-:Y:S01]  /*4060*/  FMUL.FTZ R227, R3.reuse, UR10 ;  /* 0x0000000a03e37c20 */ /* 0x040fe20008410000 */
[----:B------:R-:W-:Y:S01]  /*4070*/  FSEL R232, R232, RZ, P1 ;  /* 0x000000ffe8e87208 */ /* 0x000fe20000800000 */
[----:B------:R-:W2:Y:S01]  /*4080*/  MUFU.EX2 R55, R55 ;  /* 0x0000003700377308 */ /* 0x000ea20000000800 */
[----:B------:R-:W-:Y:S01]  /*4090*/  FSETP.NEU.FTZ.AND P1, PT, R3, -INF , PT ;  /* 0xff8000000300780b */ /* 0x000fe20003f3d000 */
[----:B------:R-:W-:Y:S01]  /*40a0*/  FFMA.FTZ R222, R222, UR10, -R217 ;  /* 0x0000000adede7c23 */ /* 0x000fe200080108d9 */
[----:B------:R-:W-:Y:S01]  /*40b0*/  FADD.FTZ R65, R66, R65 ;  /* 0x0000004142417221 */ /* 0x000fe20000010000 */
[--C-:B------:R-:W-:Y:S01]  /*40c0*/  FFMA.FTZ R205, R22, UR10, -R232.reuse ;  /* 0x0000000a16cd7c23 */ /* 0x100fe200080108e8 */
[----:B------:R-:W-:Y:S01]  /*40d0*/  FSEL R227, R227, RZ, P1 ;  /* 0x000000ffe3e37208 */ /* 0x000fe20000800000 */
[--C-:B------:R-:W-:Y:S01]  /*40e0*/  FFMA.FTZ R204, R23, UR10, -R232.reuse ;  /* 0x0000000a17cc7c23 */ /* 0x100fe200080108e8 */
[--C-:B------:R-:W-:Y:S01]  /*40f0*/  FFMA.FTZ R201, R9, UR10, -R232.reuse ;  /* 0x0000000a09c97c23 */ /* 0x100fe200080108e8 */
[--C-:B------:R-:W-:Y:S01]  /*4100*/  FFMA.FTZ R200, R8, UR10, -R232.reuse ;  /* 0x0000000a08c87c23 */ /* 0x100fe200080108e8 */
[----:B-1----:R-:W-:Y:S01]  /*4110*/  F2FP.BF16.F32.PACK_AB R175, R57, R61 ;  /* 0x0000003d39af723e */ /* 0x002fe200000010ff */
[--C-:B------:R-:W-:Y:S01]  /*4120*/  FFMA.FTZ R203, R21, UR10, -R227.reuse ;  /* 0x0000000a15cb7c23 */ /* 0x100fe200080108e3 */
[--C-:B------:R-:W-:Y:S01]  /*4130*/  FFMA.FTZ R202, R20, UR10, -R227.reuse ;  /* 0x0000000a14ca7c23 */ /* 0x100fe200080108e3 */
[----:B------:R-:W1:Y:S01]  /*4140*/  LDSM.16.MT88.4 R8, [R214+0x800] ;  /* 0x00080000d608783b */ /* 0x000e620000004200 */
[--C-:B------:R-:W-:Y:S01]  /*4150*/  FFMA.FTZ R67, R4, UR10, -R227.reuse ;  /* 0x0000000a04437c23 */ /* 0x100fe200080108e3 */
[--C-:B------:R-:W-:Y:S01]  /*4160*/  FFMA.FTZ R60, R5, UR10, -R227.reuse ;  /* 0x0000000a053c7c23 */ /* 0x100fe200080108e3 */
[----:B------:R-:W-:Y:S01]  /*4170*/  MUFU.EX2 R205, R205 ;  /* 0x000000cd00cd7308 */ /* 0x000fe20000000800 */
[----:B------:R-:W3:Y:S01]  /*4180*/  LDSM.16.MT88.4 R20, [R242+0xe800] ;  /* 0x00e80000f214783b */ /* 0x000ee20000004200 */
[C---:B------:R-:W-:Y:S01]  /*4190*/  HMMA.16816.F32.BF16 R72, R172.reuse, R80, RZ ;  /* 0x00000050ac48723c */ /* 0x040fe200000418ff */
[--C-:B------:R-:W-:Y:S01]  /*41a0*/  FFMA.FTZ R209, R87, UR10, -R232.reuse ;  /* 0x0000000a57d17c23 */ /* 0x100fe200080108e8 */
[----:B------:R-:W4:Y:S01]  /*41b0*/  MUFU.EX2 R204, R204 ;  /* 0x000000cc00cc7308 */ /* 0x000f220000000800 */
[--C-:B------:R-:W-:Y:S01]  /*41c0*/  FFMA.FTZ R206, R101, UR10, -R232.reuse ;  /* 0x0000000a65ce7c23 */ /* 0x100fe200080108e8 */
[--C-:B------:R-:W-:Y:S01]  /*41d0*/  FFMA.FTZ R208, R100, UR10, -R232.reuse ;  /* 0x0000000a64d07c23 */ /* 0x100fe200080108e8 */
[--C-:B------:R-:W-:Y:S01]  /*41e0*/  FFMA.FTZ R207, R84, UR10, -R232.reuse ;  /* 0x0000000a54cf7c23 */ /* 0x100fe200080108e8 */
[----:B------:R-:W-:Y:S01]  /*41f0*/  MUFU.EX2 R201, R201 ;  /* 0x000000c900c97308 */ /* 0x000fe20000000800 */
[--C-:B------:R-:W-:Y:S01]  /*4200*/  FFMA.FTZ R212, R103, UR10, -R227.reuse ;  /* 0x0000000a67d47c23 */ /* 0x100fe200080108e3 */
[C---:B------:R-:W-:Y:S01]  /*4210*/  HMMA.16816.F32.BF16 R76, R172.reuse, R82, RZ ;  /* 0x00000052ac4c723c */ /* 0x040fe200000418ff */
[--C-:B------:R-:W-:Y:S01]  /*4220*/  FFMA.FTZ R211, R102, UR10, -R227.reuse ;  /* 0x0000000a66d37c23 */ /* 0x100fe200080108e3 */
[----:B------:R-:W5:Y:S01]  /*4230*/  MUFU.EX2 R200, R200 ;  /* 0x000000c800c87308 */ /* 0x000f620000000800 */
[--C-:B------:R-:W-:Y:S01]  /*4240*/  FFMA.FTZ R210, R86, UR10, -R227.reuse ;  /* 0x0000000a56d27c23 */ /* 0x100fe200080108e3 */
[--C-:B------:R-:W-:Y:S01]  /*4250*/  FFMA.FTZ R213, R85, UR10, -R227.reuse ;  /* 0x0000000a55d57c23 */ /* 0x100fe200080108e3 */
[----:B--2---:R-:W-:Y:S01]  /*4260*/  F2FP.BF16.F32.PACK_AB R4, R55, R58 ;  /* 0x0000003a3704723e */ /* 0x004fe200000010ff */
[----:B------:R-:W-:Y:S01]  /*4270*/  MUFU.EX2 R203, R203 ;  /* 0x000000cb00cb7308 */ /* 0x000fe20000000800 */
[--C-:B------:R-:W-:Y:S01]  /*4280*/  FFMA.FTZ R248, R248, UR10, -R227.reuse ;  /* 0x0000000af8f87c23 */ /* 0x100fe200080108e3 */
[C---:B------:R-:W-:Y:S01]  /*4290*/  HMMA.16816.F32.BF16 R136, R172.reuse, R144, RZ ;  /* 0x00000090ac88723c */ /* 0x040fe200000418ff */
[----:B----4-:R-:W-:Y:S01]  /*42a0*/  F2FP.BF16.F32.PACK_AB R168, R204, R205 ;  /* 0x000000cdcca8723e */ /* 0x010fe200000010ff */
[----:B------:R-:W2:Y:S01]  /*42b0*/  MUFU.EX2 R202, R202 ;  /* 0x000000ca00ca7308 */ /* 0x000ea20000000800 */
[--C-:B------:R-:W-:Y:S01]  /*42c0*/  FFMA.FTZ R247, R247, UR10, -R227.reuse ;  /* 0x0000000af7f77c23 */ /* 0x100fe200080108e3 */
[--C-:B------:R-:W-:Y:S01]  /*42d0*/  FFMA.FTZ R239, R239, UR10, -R232.reuse ;  /* 0x0000000aefef7c23 */ /* 0x100fe200080108e8 */
[----:B------:R-:W-:Y:S01]  /*42e0*/  FFMA.FTZ R235, R235, UR10, -R232 ;  /* 0x0000000aebeb7c23 */ /* 0x000fe200080108e8 */
[----:B------:R-:W4:Y:S01]  /*42f0*/  MUFU.EX2 R67, R67 ;  /* 0x0000004300437308 */ /* 0x000f220000000800 */
[----:B------:R-:W-:Y:S01]  /*4300*/  FFMA.FTZ R228, R228, UR10, -R227 ;  /* 0x0000000ae4e47c23 */ /* 0x000fe200080108e3 */
[C---:B------:R-:W-:Y:S01]  /*4310*/  HMMA.16816.F32.BF16 R140, R172.reuse, R146, RZ ;  /* 0x00000092ac8c723c */ /* 0x040fe200000418ff */
[----:B-----5:R-:W-:Y:S01]  /*4320*/  F2FP.BF16.F32.PACK_AB R170, R200, R201 ;  /* 0x000000c9c8aa723e */ /* 0x020fe200000010ff */
[----:B------:R-:W5:Y:S01]  /*4330*/  MUFU.EX2 R60, R60 ;  /* 0x0000003c003c7308 */ /* 0x000f620000000800 */
[----:B------:R-:W-:Y:S01]  /*4340*/  FADD.FTZ R204, R205, R204 ;  /* 0x000000cccdcc7221 */ /* 0x000fe20000010000 */
[----:B------:R-:W-:Y:S01]  /*4350*/  FADD.FTZ R62, R63, R62 ;  /* 0x0000003e3f3e7221 */ /* 0x000fe20000010000 */
[----:B------:R-:W-:Y:S01]  /*4360*/  FADD.FTZ R65, R64, R65 ;  /* 0x0000004140417221 */ /* 0x000fe20000010000 */
[----:B------:R-:W-:Y:S01]  /*4370*/  MUFU.EX2 R54, R54 ;  /* 0x0000003600367308 */ /* 0x000fe20000000800 */
[----:B------:R-:W-:Y:S01]  /*4380*/  FADD.FTZ R204, R201, R204 ;  /* 0x000000ccc9cc7221 */ /* 0x000fe20000010000 */
[C---:B------:R-:W-:Y:S01]  /*4390*/  HMMA.16816.F32.BF16 R188, R172.reuse, R180, RZ ;  /* 0x000000b4acbc723c */ /* 0x040fe200000418ff */
[----:B--2---:R-:W-:Y:S01]  /*43a0*/  F2FP.BF16.F32.PACK_AB R169, R202, R203 ;  /* 0x000000cbcaa9723e */ /* 0x004fe200000010ff */
[----:B------:R-:W2:Y:S01]  /*43b0*/  MUFU.EX2 R53, R53 ;  /* 0x0000003500357308 */ /* 0x000ea20000000800 */
[----:B------:R-:W-:Y:S01]  /*43c0*/  FADD.FTZ R202, R203, R202 ;  /* 0x000000cacbca7221 */ /* 0x000fe20000010000 */
[----:B------:R-:W-:Y:S01]  /*43d0*/  FADD.FTZ R204, R200, R204 ;  /* 0x000000ccc8cc7221 */ /* 0x000fe20000010000 */
[----:B------:R-:W-:Y:S01]  /*43e0*/  FADD.FTZ R62, R61, R62 ;  /* 0x0000003e3d3e7221 */ /* 0x000fe20000010000 */
[----:B------:R-:W1:Y:S01]  /*43f0*/  MUFU.EX2 R56, R56 ;  /* 0x0000003800387308 */ /* 0x000e620000000800 */
[----:B----4-:R-:W-:Y:S01]  /*4400*/  FADD.FTZ R202, R67, R202 ;  /* 0x000000ca43ca7221 */ /* 0x010fe20000010000 */
[C---:B------:R-:W-:Y:S01]  /*4410*/  HMMA.16816.F32.BF16 R88, R172.reuse, R96, RZ ;  /* 0x00000060ac58723c */ /* 0x040fe200000418ff */
[C---:B-----5:R-:W-:Y:S01]  /*4420*/  F2FP.BF16.F32.PACK_AB R171, R60.reuse, R67 ;  /* 0x000000433cab723e */ /* 0x060fe200000010ff */
[----:B------:R-:W4:Y:S01]  /*4430*/  MUFU.EX2 R51, R51 ;  /* 0x0000003300337308 */ /* 0x000f220000000800 */
[----:B------:R-:W-:Y:S01]  /*4440*/  FADD.FTZ R202, R60, R202 ;  /* 0x000000ca3cca7221 */ /* 0x000fe20000010000 */
[----:B------:R-:W-:Y:S01]  /*4450*/  FADD.FTZ R65, R59, R65 ;  /* 0x000000413b417221 */ /* 0x000fe20000010000 */
[----:B------:R-:W-:Y:S01]  /*4460*/  FADD.FTZ R62, R57, R62 ;  /* 0x0000003e393e7221 */ /* 0x000fe20000010000 */
[----:B------:R-:W5:Y:S02]  /*4470*/  MUFU.EX2 R50, R50 ;  /* 0x0000003200327308 */ /* 0x000f640000000800 */
[----:B------:R-:W-:Y:S01]  /*4480*/  HMMA.16816.F32.BF16 R104, R172, R112, RZ ;  /* 0x00000070ac68723c */ /* 0x000fe200000418ff */
[----:B--2---:R-:W-:Y:S01]  /*4490*/  F2FP.BF16.F32.PACK_AB R6, R53, R54 ;  /* 0x000000363506723e */ /* 0x004fe200000010ff */
[----:B------:R-:W2:Y:S01]  /*44a0*/  MUFU.EX2 R49, R49 ;  /* 0x0000003100317308 */ /* 0x000ea20000000800 */
[----:B------:R-:W-:Y:S01]  /*44b0*/  FADD.FTZ R65, R58, R65 ;  /* 0x000000413a417221 */ /* 0x000fe20000010000 */
[----:B-1----:R-:W-:-:S02]  /*44c0*/  FADD.FTZ R62, R56, R62 ;  /* 0x0000003e383e7221 */ /* 0x002fc40000010000 */
[----:B------:R-:W1:Y:S01]  /*44d0*/  MUFU.EX2 R209, R209 ;  /* 0x000000d100d17308 */ /* 0x000e620000000800 */
[----:B------:R-:W-:Y:S01]  /*44e0*/  FADD.FTZ R65, R55, R65 ;  /* 0x0000004137417221 */ /* 0x000fe20000010000 */
[C---:B------:R-:W-:Y:S01]  /*44f0*/  HMMA.16816.F32.BF16 R120, R172.reuse, R128, RZ ;  /* 0x00000080ac78723c */ /* 0x040fe200000418ff */
[C---:B----4-:R-:W-:Y:S01]  /*4500*/  F2FP.BF16.F32.PACK_AB R5, R51.reuse, R56 ;  /* 0x000000383305723e */ /* 0x050fe200000010ff */
[----:B------:R-:W4:Y:S01]  /*4510*/  MUFU.EX2 R206, R206 ;  /* 0x000000ce00ce7308 */ /* 0x000f220000000800 */
[----:B------:R-:W-:Y:S01]  /*4520*/  FADD.FTZ R62, R51, R62 ;  /* 0x0000003e333e7221 */ /* 0x000fe20000010000 */
[----:B------:R-:W-:Y:S02]  /*4530*/  FADD.FTZ R65, R54, R65 ;  /* 0x0000004136417221 */ /* 0x000fe40000010000 */
[----:B------:R-:W3:Y:S01]  /*4540*/  MUFU.EX2 R208, R208 ;  /* 0x000000d000d07308 */ /* 0x000ee20000000800 */
[----:B-----5:R-:W-:Y:S01]  /*4550*/  FADD.FTZ R62, R50, R62 ;  /* 0x0000003e323e7221 */ /* 0x020fe20000010000 */
[C---:B------:R-:W-:Y:S01]  /*4560*/  HMMA.16816.F32.BF16 R152, R172.reuse, R160, RZ ;  /* 0x000000a0ac98723c */ /* 0x040fe200000418ff */
[----:B--2---:R-:W-:Y:S01]  /*4570*/  F2FP.BF16.F32.PACK_AB R7, R49, R50 ;  /* 0x000000323107723e */ /* 0x004fe200000010ff */
[----:B------:R-:W2:Y:S01]  /*4580*/  MUFU.EX2 R207, R207 ;  /* 0x000000cf00cf7308 */ /* 0x000ea20000000800 */
[----:B------:R-:W-:Y:S01]  /*4590*/  FADD.FTZ R65, R53, R65 ;  /* 0x0000004135417221 */ /* 0x000fe20000010000 */
[----:B-1----:R-:W-:Y:S01]  /*45a0*/  FADD.FTZ R204, R209, R204 ;  /* 0x000000ccd1cc7221 */ /* 0x002fe20000010000 */
[----:B------:R-:W-:Y:S01]  /*45b0*/  FADD.FTZ R62, R49, R62 ;  /* 0x0000003e313e7221 */ /* 0x000fe20000010000 */
[----:B------:R-:W1:Y:S02]  /*45c0*/  MUFU.EX2 R212, R212 ;  /* 0x000000d400d47308 */ /* 0x000e640000000800 */
[C---:B------:R-:W-:Y:S01]  /*45d0*/  HMMA.16816.F32.BF16 R164, R172.reuse, R32, RZ ;  /* 0x00000020aca4723c */ /* 0x040fe200000418ff */
[----:B----4-:R-:W-:Y:S01]  /*45e0*/  FADD.FTZ R204, R206, R204 ;  /* 0x000000cccecc7221 */ /* 0x010fe20000010000 */
[----:B------:R-:W4:Y:S03]  /*45f0*/  MUFU.EX2 R211, R211 ;  /* 0x000000d300d37308 */ /* 0x000f260000000800 */
[----:B---3--:R-:W-:Y:S01]  /*4600*/  FADD.FTZ R204, R208, R204 ;  /* 0x000000ccd0cc7221 */ /* 0x008fe20000010000 */
[----:B------:R-:W3:Y:S02]  /*4610*/  MUFU.EX2 R210, R210 ;  /* 0x000000d200d27308 */ /* 0x000ee40000000800 */
[----:B------:R-:W-:Y:S01]  /*4620*/  HMMA.16816.F32.BF16 R184, R172, R182, RZ ;  /* 0x000000b6acb8723c */ /* 0x000fe200000418ff */
[----:B--2---:R-:W-:Y:S01]  /*4630*/  FADD.FTZ R204, R207, R204 ;  /* 0x000000cccfcc7221 */ /* 0x004fe20000010000 */
[----:B------:R-:W2:Y:S01]  /*4640*/  MUFU.EX2 R213, R213 ;  /* 0x000000d500d57308 */ /* 0x000ea20000000800 */
[----:B-1----:R-:W-:-:S03]  /*4650*/  FADD.FTZ R202, R212, R202 ;  /* 0x000000cad4ca7221 */ /* 0x002fc60000010000 */
[----:B------:R-:W-:Y:S02]  /*4660*/  MUFU.EX2 R248, R248 ;  /* 0x000000f800f87308 */ /* 0x000fe40000000800 */
[C---:B------:R-:W-:Y:S01]  /*4670*/  HMMA.16816.F32.BF16 R92, R172.reuse, R98, RZ ;  /* 0x00000062ac5c723c */ /* 0x040fe200000418ff */
[----:B----4-:R-:W-:Y:S01]  /*4680*/  FADD.FTZ R202, R211, R202 ;  /* 0x000000cad3ca7221 */ /* 0x010fe20000010000 */
[----:B------:R-:W-:Y:S03]  /*4690*/  MUFU.EX2 R247, R247 ;  /* 0x000000f700f77308 */ /* 0x000fe60000000800 */
[----:B---3--:R-:W-:Y:S01]  /*46a0*/  FADD.FTZ R202, R210, R202 ;  /* 0x000000cad2ca7221 */ /* 0x008fe20000010000 */
[----:B------:R-:W1:Y:S02]  /*46b0*/  MUFU.EX2 R244, R244 ;  /* 0x000000f400f47308 */ /* 0x000e640000000800 */
[C---:B------:R-:W-:Y:S01]  /*46c0*/  HMMA.16816.F32.BF16 R108, R172.reuse, R114, RZ ;  /* 0x00000072ac6c723c */ /* 0x040fe200000418ff */
[----:B--2---:R-:W-:Y:S01]  /*46d0*/  FADD.FTZ R202, R213, R202 ;  /* 0x000000cad5ca7221 */ /* 0x004fe20000010000 */
[----:B------:R-:W2:Y:S04]  /*46e0*/  MUFU.EX2 R252, R252 ;  /* 0x000000fc00fc7308 */ /* 0x000ea80000000800 */
[----:B------:R-:W3:Y:S02]  /*46f0*/  MUFU.EX2 R251, R251 ;  /* 0x000000fb00fb7308 */ /* 0x000ee40000000800 */
[----:B------:R-:W-:Y:S02]  /*4700*/  HMMA.16816.F32.BF16 R124, R172, R130, RZ ;  /* 0x00000082ac7c723c */ /* 0x000fe400000418ff */
[----:B------:R-:W4:Y:S01]  /*4710*/  MUFU.EX2 R250, R250 ;  /* 0x000000fa00fa7308 */ /* 0x000f220000000800 */
[----:B-1----:R-:W-:-:S03]  /*4720*/  FADD.FTZ R65, R244, R65 ;  /* 0x00000041f4417221 */ /* 0x002fc60000010000 */
[----:B------:R-:W1:Y:S02]  /*4730*/  MUFU.EX2 R249, R249 ;  /* 0x000000f900f97308 */ /* 0x000e640000000800 */
[----:B------:R-:W-:Y:S01]  /*4740*/  HMMA.16816.F32.BF16 R156, R172, R162, RZ ;  /* 0x000000a2ac9c723c */ /* 0x000fe200000418ff */
[----:B--2---:R-:W-:-:S04]  /*4750*/  FADD.FTZ R62, R252, R62 ;  /* 0x0000003efc3e7221 */ /* 0x004fc80000010000 */
[----:B---3--:R-:W-:-:S03]  /*4760*/  FADD.FTZ R62, R251, R62 ;  /* 0x0000003efb3e7221 */ /* 0x008fc60000010000 */
[----:B------:R-:W-:Y:S01]  /*4770*/  HMMA.16816.F32.BF16 R172, R172, R34, RZ ;  /* 0x00000022acac723c */ /* 0x000fe200000418ff */
[----:B----4-:R-:W-:-:S04]  /*4780*/  FADD.FTZ R62, R250, R62 ;  /* 0x0000003efa3e7221 */ /* 0x010fc80000010000 */
[----:B-1----:R-:W-:-:S03]  /*4790*/  FADD.FTZ R62, R249, R62 ;  /* 0x0000003ef93e7221 */ /* 0x002fc60000010000 */
[C---:B------:R-:W-:Y:S08]  /*47a0*/  HMMA.16816.F32.BF16 R68, R168.reuse, R80, RZ ;  /* 0x00000050a844723c */ /* 0x040ff000000418ff */
[C---:B------:R-:W-:Y:S08]  /*47b0*/  HMMA.16816.F32.BF16 R80, R168.reuse, R82, RZ ;  /* 0x00000052a850723c */ /* 0x040ff000000418ff */
[C---:B------:R-:W-:Y:S08]  /*47c0*/  HMMA.16816.F32.BF16 R132, R168.reuse, R144, RZ ;  /* 0x00000090a884723c */ /* 0x040ff000000418ff */
[----:B------:R-:W-:Y:S08]  /*47d0*/  HMMA.16816.F32.BF16 R100, R168, R112, RZ ;  /* 0x00000070a864723c */ /* 0x000ff000000418ff */
[C---:B------:R-:W-:Y:S08]  /*47e0*/  HMMA.16816.F32.BF16 R72, R4.reuse, R40, R72 ;  /* 0x000000280448723c */ /* 0x040ff00000041848 */
        /* <DEDUP_REMOVED lines=14> */
[----:B------:R-:W-:Y:S01]  /*48d0*/  HMMA.16816.F32.BF16 R172, R4, R14, R172 ;  /* 0x0000000e04ac723c */ /* 0x000fe200000418ac */
[----:B------:R-:W-:-:S02]  /*48e0*/  F2FP.BF16.F32.PACK_AB R4, R206, R209 ;  /* 0x000000d1ce04723e */ /* 0x000fc400000010ff */
[----:B------:R-:W-:Y:S02]  /*48f0*/  F2FP.BF16.F32.PACK_AB R5, R211, R212 ;  /* 0x000000d4d305723e */ /* 0x000fe400000010ff */
[----:B------:R-:W-:Y:S02]  /*4900*/  F2FP.BF16.F32.PACK_AB R6, R207, R208 ;  /* 0x000000d0cf06723e */ /* 0x000fe400000010ff */
[----:B------:R-:W-:Y:S01]  /*4910*/  F2FP.BF16.F32.PACK_AB R7, R213, R210 ;  /* 0x000000d2d507723e */ /* 0x000fe200000010ff */
[----:B------:R-:W-:Y:S08]  /*4920*/  HMMA.16816.F32.BF16 R112, R168, R114, RZ ;  /* 0x00000072a870723c */ /* 0x000ff000000418ff */
[----:B------:R-:W-:Y:S01]  /*4930*/  HMMA.16816.F32.BF16 R68, R4, R40, R68 ;  /* 0x000000280444723c */ /* 0x000fe20000041844 */
[----:B------:R-:W-:Y:S01]  /*4940*/  MOV R40, R176 ;  /* 0x000000b000287202 */ /* 0x000fe20000000f00 */
[----:B------:R-:W-:-:S04]  /*4950*/  IMAD.MOV.U32 R41, RZ, RZ, R151 ;  /* 0x000000ffff297224 */ /* 0x000fc800078e0097 */
[----:B------:R-:W-:Y:S02]  /*4960*/  FFMA.FTZ R41, R41, UR10, -R232 ;  /* 0x0000000a29297c23 */ /* 0x000fe400080108e8 */
[----:B------:R-:W-:Y:S01]  /*4970*/  HMMA.16816.F32.BF16 R176, R168, R32, RZ ;  /* 0x00000020a8b0723c */ /* 0x000fe200000418ff */
[----:B------:R-:W-:-:S03]  /*4980*/  F2FP.BF16.F32.PACK_AB R33, R251, R252 ;  /* 0x000000fcfb21723e */ /* 0x000fc600000010ff */
[----:B------:R-:W-:Y:S04]  /*4990*/  MUFU.EX2 R41, R41 ;  /* 0x0000002900297308 */ /* 0x000fe80000000800 */
[----:B------:R-:W-:Y:S01]  /*49a0*/  HMMA.16816.F32.BF16 R80, R4, R42, R80 ;  /* 0x0000002a0450723c */ /* 0x000fe20000041850 */
[----:B------:R-:W-:Y:S02]  /*49b0*/  IMAD.MOV.U32 R43, RZ, RZ, R149 ;  /* 0x000000ffff2b7224 */ /* 0x000fe400078e0095 */
[--C-:B------:R-:W-:Y:S01]  /*49c0*/  FFMA.FTZ R42, R40, UR10, -R232.reuse ;  /* 0x0000000a282a7c23 */ /* 0x100fe200080108e8 */
[--C-:B------:R-:W-:Y:S01]  /*49d0*/  FFMA.FTZ R40, R231, UR10, -R232.reuse ;  /* 0x0000000ae7287c23 */ /* 0x100fe200080108e8 */
[----:B------:R-:W-:Y:S01]  /*49e0*/  FFMA.FTZ R231, R230, UR10, -R232 ;  /* 0x0000000ae6e77c23 */ /* 0x000fe200080108e8 */
[----:B------:R-:W-:-:S02]  /*49f0*/  FFMA.FTZ R43, R43, UR10, -R227 ;  /* 0x0000000a2b2b7c23 */ /* 0x000fc400080108e3 */
[----:B------:R-:W-:Y:S01]  /*4a00*/  HMMA.16816.F32.BF16 R132, R4, R36, R132 ;  /* 0x000000240484723c */ /* 0x000fe20000041884 */
[----:B------:R-:W-:Y:S01]  /*4a10*/  MOV R37, R150 ;  /* 0x0000009600257202 */ /* 0x000fe20000000f00 */
[----:B------:R-:W1:Y:S01]  /*4a20*/  MUFU.EX2 R42, R42 ;  /* 0x0000002a002a7308 */ /* 0x000e620000000800 */
[----:B------:R-:W-:-:S03]  /*4a30*/  MOV R36, R148 ;  /* 0x0000009400247202 */ /* 0x000fc60000000f00 */
[----:B------:R-:W2:Y:S02]  /*4a40*/  MUFU.EX2 R40, R40 ;  /* 0x0000002800287308 */ /* 0x000ea40000000800 */
[C---:B------:R-:W-:Y:S01]  /*4a50*/  HMMA.16816.F32.BF16 R144, R168.reuse, R146, RZ ;  /* 0x00000092a890723c */ /* 0x040fe200000418ff */
[----:B------:R-:W-:Y:S01]  /*4a60*/  FFMA.FTZ R230, R36, UR10, -R227 ;  /* 0x0000000a24e67c23 */ /* 0x000fe200080108e3 */
[----:B------:R-:W3:Y:S04]  /*4a70*/  MUFU.EX2 R231, R231 ;  /* 0x000000e700e77308 */ /* 0x000ee80000000800 */
[----:B------:R-:W-:Y:S02]  /*4a80*/  MUFU.EX2 R43, R43 ;  /* 0x0000002b002b7308 */ /* 0x000fe40000000800 */
[----:B------:R-:W-:Y:S01]  /*4a90*/  HMMA.16816.F32.BF16 R148, R168, R160, RZ ;  /* 0x000000a0a894723c */ /* 0x000fe200000418ff */
[----:B-1----:R-:W-:Y:S01]  /*4aa0*/  FADD.FTZ R204, R42, R204 ;  /* 0x000000cc2acc7221 */ /* 0x002fe20000010000 */
[----:B------:R-:W1:Y:S03]  /*4ab0*/  MUFU.EX2 R230, R230 ;  /* 0x000000e600e67308 */ /* 0x000e660000000800 */
[----:B------:R-:W-:-:S03]  /*4ac0*/  FADD.FTZ R204, R41, R204 ;  /* 0x000000cc29cc7221 */ /* 0x000fc60000010000 */
[----:B------:R-:W-:Y:S01]  /*4ad0*/  HMMA.16816.F32.BF16 R100, R4, R8, R100 ;  /* 0x000000080464723c */ /* 0x000fe20000041864 */
[----:B--2---:R-:W-:-:S04]  /*4ae0*/  FADD.FTZ R204, R40, R204 ;  /* 0x000000cc28cc7221 */ /* 0x004fc80000010000 */
[----:B---3--:R-:W-:-:S03]  /*4af0*/  FADD.FTZ R204, R231, R204 ;  /* 0x000000cce7cc7221 */ /* 0x008fc60000010000 */
[----:B------:R-:W-:Y:S01]  /*4b00*/  HMMA.16816.F32.BF16 R112, R4, R10, R112 ;  /* 0x0000000a0470723c */ /* 0x000fe20000041870 */
[----:B------:R-:W2:Y:S01]  /*4b10*/  LDSM.16.MT88.4 R8, [R216+0xd000] ;  /* 0x00d00000d808783b */ /* 0x000ea20000004200 */
[----:B-1----:R-:W-:-:S04]  /*4b20*/  FADD.FTZ R202, R230, R202 ;  /* 0x000000cae6ca7221 */ /* 0x002fc80000010000 */
[----:B------:R-:W-:Y:S02]  /*4b30*/  FADD.FTZ R202, R43, R202 ;  /* 0x000000ca2bca7221 */ /* 0x000fe40000010000 */
[----:B------:R-:W-:Y:S01]  /*4b40*/  HMMA.16816.F32.BF16 R176, R4, R12, R176 ;  /* 0x0000000c04b0723c */ /* 0x000fe200000418b0 */
[--C-:B------:R-:W-:Y:S01]  /*4b50*/  FFMA.FTZ R12, R37, UR10, -R220.reuse ;  /* 0x0000000a250c7c23 */ /* 0x100fe200080108dc */
[----:B------:R-:W-:Y:S01]  /*4b60*/  FFMA.FTZ R13, R240, UR10, -R220 ;  /* 0x0000000af00d7c23 */ /* 0x000fe200080108dc */
[----:B------:R-:W-:-:S03]  /*4b70*/  FADD.FTZ R202, R248, R202 ;  /* 0x000000caf8ca7221 */ /* 0x000fc60000010000 */
[----:B------:R-:W-:Y:S01]  /*4b80*/  MUFU.EX2 R240, R13 ;  /* 0x0000000d00f07308 */ /* 0x000fe20000000800 */
[----:B------:R-:W-:Y:S01]  /*4b90*/  FADD.FTZ R202, R247, R202 ;  /* 0x000000caf7ca7221 */ /* 0x000fe20000010000 */
[C---:B------:R-:W-:Y:S08]  /*4ba0*/  HMMA.16816.F32.BF16 R192, R168.reuse, R180, RZ ;  /* 0x000000b4a8c0723c */ /* 0x040ff000000418ff */
[C---:B------:R-:W-:Y:S08]  /*4bb0*/  HMMA.16816.F32.BF16 R84, R168.reuse, R96, RZ ;  /* 0x00000060a854723c */ /* 0x040ff000000418ff */
[C---:B------:R-:W-:Y:S08]  /*4bc0*/  HMMA.16816.F32.BF16 R116, R168.reuse, R128, RZ ;  /* 0x00000080a874723c */ /* 0x040ff000000418ff */
[C---:B------:R-:W-:Y:S08]  /*4bd0*/  HMMA.16816.F32.BF16 R180, R168.reuse, R182, RZ ;  /* 0x000000b6a8b4723c */ /* 0x040ff000000418ff */
[C---:B------:R-:W-:Y:S08]  /*4be0*/  HMMA.16816.F32.BF16 R96, R168.reuse, R98, RZ ;  /* 0x00000062a860723c */ /* 0x040ff000000418ff */
[C---:B------:R-:W-:Y:S08]  /*4bf0*/  HMMA.16816.F32.BF16 R128, R168.reuse, R130, RZ ;  /* 0x00000082a880723c */ /* 0x040ff000000418ff */
[----:B------:R-:W-:Y:S08]  /*4c00*/  HMMA.16816.F32.BF16 R160, R168, R162, RZ ;  /* 0x000000a2a8a0723c */ /* 0x000ff000000418ff */
[----:B------:R-:W-:Y:S01]  /*4c10*/  HMMA.16816.F32.BF16 R144, R4, R38, R144 ;  /* 0x000000260490723c */ /* 0x000fe20000041890 */
[----:B------:R-:W1:Y:S07]  /*4c20*/  LDSM.16.MT88.4 R36, [R216+0xf000] ;  /* 0x00f00000d824783b */ /* 0x000e6e0000004200 */
[----:B------:R-:W-:Y:S01]  /*4c30*/  HMMA.16816.F32.BF16 R168, R168, R34, RZ ;  /* 0x00000022a8a8723c */ /* 0x000fe200000418ff */
[----:B------:R-:W-:-:S07]  /*4c40*/  F2FP.BF16.F32.PACK_AB R35, R249, R250 ;  /* 0x000000faf923723e */ /* 0x000fce00000010ff */
[C---:B------:R-:W-:Y:S01]  /*4c50*/  HMMA.16816.F32.BF16 R148, R4.reuse, R16, R148 ;  /* 0x000000100494723c */ /* 0x040fe20000041894 */
[----:B------:R3:W4:Y:S07]  /*4c60*/  MUFU.EX2 R16, R12 ;  /* 0x0000000c00107308 */ /* 0x00072e0000000800 */
[----:B------:R-:W-:Y:S01]  /*4c70*/  HMMA.16816.F32.BF16 R192, R4, R28, R192 ;  /* 0x0000001c04c0723c */ /* 0x000fe200000418c0 */
[----:B---3--:R-:W-:-:S07]  /*4c80*/  FFMA.FTZ R12, R44, UR10, -R220 ;  /* 0x0000000a2c0c7c23 */ /* 0x008fce00080108dc */
[C---:B------:R-:W-:Y:S01]  /*4c90*/  HMMA.16816.F32.BF16 R84, R4.reuse, R24, R84 ;  /* 0x000000180454723c */ /* 0x040fe20000041854 */
[----:B----4-:R-:W-:Y:S01]  /*4ca0*/  F2FP.BF16.F32.PACK_AB R32, R16, R244 ;  /* 0x000000f41020723e */ /* 0x010fe200000010ff */
[----:B------:R-:W3:Y:S06]  /*4cb0*/  MUFU.EX2 R44, R12 ;  /* 0x0000000c002c7308 */ /* 0x000eec0000000800 */
[C---:B------:R-:W-:Y:S08]  /*4cc0*/  HMMA.16816.F32.BF16 R116, R4.reuse, R20, R116 ;  /* 0x000000140474723c */ /* 0x040ff00000041874 */
[C---:B------:R-:W-:Y:S01]  /*4cd0*/  HMMA.16816.F32.BF16 R180, R4.reuse, R30, R180 ;  /* 0x0000001e04b4723c */ /* 0x040fe200000418b4 */
[----:B---3--:R-:W-:Y:S01]  /*4ce0*/  F2FP.BF16.F32.PACK_AB R34, R44, R240 ;  /* 0x000000f02c22723e */ /* 0x008fe200000010ff */
[----:B------:R-:W-:Y:S06]  /*4cf0*/  LDSM.16.MT88.4 R28, [R242+0xd000] ;  /* 0x00d00000f21c783b */ /* 0x000fec0000004200 */
[C---:B------:R-:W-:Y:S01]  /*4d00*/  HMMA.16816.F32.BF16 R96, R4.reuse, R26, R96 ;  /* 0x0000001a0460723c */ /* 0x040fe20000041860 */
[----:B------:R-:W-:Y:S07]  /*4d10*/  LDSM.16.MT88.4 R24, [R215+0x1000] ;  /* 0x00100000d718783b */ /* 0x000fee0000004200 */
[C---:B------:R-:W-:Y:S01]  /*4d20*/  HMMA.16816.F32.BF16 R128, R4.reuse, R22, R128 ;  /* 0x000000160480723c */ /* 0x040fe20000041880 */
[----:B------:R-:W3:Y:S07]  /*4d30*/  LDSM.16.MT88.4 R20, [R214+0x1000] ;  /* 0x00100000d614783b */ /* 0x000eee0000004200 */
[C---:B------:R-:W-:Y:S08]  /*4d40*/  HMMA.16816.F32.BF16 R160, R4.reuse, R18, R160 ;  /* 0x0000001204a0723c */ /* 0x040ff000000418a0 */
[----:B------:R-:W-:Y:S01]  /*4d50*/  HMMA.16816.F32.BF16 R168, R4, R14, R168 ;  /* 0x0000000e04a8723c */ /* 0x000fe200000418a8 */
[----:B------:R-:W-:Y:S01]  /*4d60*/  F2FP.BF16.F32.PACK_AB R4, R41, R42 ;  /* 0x0000002a2904723e */ /* 0x000fe200000010ff */
[----:B------:R-:W4:Y:S01]  /*4d70*/  LDSM.16.MT88.4 R12, [R214+0x3000] ;  /* 0x00300000d60c783b */ /* 0x000f220000004200 */
[----:B------:R-:W-:-:S02]  /*4d80*/  F2FP.BF16.F32.PACK_AB R5, R43, R230 ;  /* 0x000000e62b05723e */ /* 0x000fc400000010ff */
[----:B------:R-:W-:Y:S02]  /*4d90*/  F2FP.BF16.F32.PACK_AB R6, R231, R40 ;  /* 0x00000028e706723e */ /* 0x000fe400000010ff */
[----:B------:R-:W-:Y:S01]  /*4da0*/  F2FP.BF16.F32.PACK_AB R7, R247, R248 ;  /* 0x000000f8f707723e */ /* 0x000fe200000010ff */
[-C--:B--2---:R-:W-:Y:S08]  /*4db0*/  HMMA.16816.F32.BF16 R72, R32, R8.reuse, R72 ;  /* 0x000000082048723c */ /* 0x084ff00000041848 */
[----:B------:R-:W-:Y:S08]  /*4dc0*/  HMMA.16816.F32.BF16 R68, R4, R8, R68 ;  /* 0x000000080444723c */ /* 0x000ff00000041844 */
[-C--:B------:R-:W-:Y:S08]  /*4dd0*/  HMMA.16816.F32.BF16 R76, R32, R10.reuse, R76 ;  /* 0x0000000a204c723c */ /* 0x080ff0000004184c */
[C---:B------:R-:W-:Y:S01]  /*4de0*/  HMMA.16816.F32.BF16 R80, R4.reuse, R10, R80 ;  /* 0x0000000a0450723c */ /* 0x040fe20000041850 */
[----:B------:R-:W2:Y:S07]  /*4df0*/  LDSM.16.MT88.4 R8, [R242+0xf000] ;  /* 0x00f00000f208783b */ /* 0x000eae0000004200 */
[-C--:B-1----:R-:W-:Y:S08]  /*4e00*/  HMMA.16816.F32.BF16 R132, R4, R36.reuse, R132 ;  /* 0x000000240484723c */ /* 0x082ff00000041884 */
[----:B------:R-:W-:Y:S01]  /*4e10*/  HMMA.16816.F32.BF16 R136, R32, R36, R136 ;  /* 0x000000242088723c */ /* 0x000fe20000041888 */
[----:B------:R-:W-:-:S02]  /*4e20*/  IMAD.MOV.U32 R37, RZ, RZ, R16 ;  /* 0x000000ffff257224 */ /* 0x000fc400078e0010 */
[----:B------:R-:W1:Y:S05]  /*4e30*/  LDSM.16.MT88.4 R16, [R215+0x3000] ;  /* 0x00300000d710783b */ /* 0x000e6a0000004200 */
[-C--:B---3--:R-:W-:Y:S08]  /*4e40*/  HMMA.16816.F32.BF16 R104, R32, R20.reuse, R104 ;  /* 0x000000142068723c */ /* 0x088ff00000041868 */
[----:B------:R-:W-:Y:S01]  /*4e50*/  HMMA.16816.F32.BF16 R100, R4, R20, R100 ;  /* 0x000000140464723c */ /* 0x000fe20000041864 */
[----:B------:R-:W-:-:S07]  /*4e60*/  FFMA.FTZ R20, R229, UR10, -R227 ;  /* 0x0000000ae5147c23 */ /* 0x000fce00080108e3 */
[C---:B----4-:R-:W-:Y:S08]  /*4e70*/  HMMA.16816.F32.BF16 R164, R32.reuse, R12, R164 ;  /* 0x0000000c20a4723c */ /* 0x050ff000000418a4 */
[-C--:B--2---:R-:W-:Y:S08]  /*4e80*/  HMMA.16816.F32.BF16 R120, R32, R8.reuse, R120 ;  /* 0x000000082078723c */ /* 0x084ff00000041878 */
[----:B------:R-:W-:Y:S01]  /*4e90*/  HMMA.16816.F32.BF16 R116, R4, R8, R116 ;  /* 0x000000080474723c */ /* 0x000fe20000041874 */
[--C-:B------:R-:W-:Y:S01]  /*4ea0*/  FFMA.FTZ R9, R238, UR10, -R232.reuse ;  /* 0x0000000aee097c23 */ /* 0x100fe200080108e8 */
[----:B------:R-:W-:Y:S01]  /*4eb0*/  FFMA.FTZ R8, R237, UR10, -R232 ;  /* 0x0000000aed087c23 */ /* 0x000fe200080108e8 */
[----:B------:R2:W3:Y:S04]  /*4ec0*/  MUFU.EX2 R238, R239 ;  /* 0x000000ef00ee7308 */ /* 0x0004e80000000800 */
[----:B------:R4:W5:Y:S01]  /*4ed0*/  MUFU.EX2 R237, R9 ;  /* 0x0000000900ed7308 */ /* 0x0009620000000800 */
[-C--:B------:R-:W-:Y:S03]  /*4ee0*/  HMMA.16816.F32.BF16 R124, R32, R10.reuse, R124 ;  /* 0x0000000a207c723c */ /* 0x080fe6000004187c */
[----:B------:R5:W5:Y:S05]  /*4ef0*/  MUFU.EX2 R232, R8 ;  /* 0x0000000800e87308 */ /* 0x000b6a0000000800 */
[----:B------:R-:W-:Y:S01]  /*4f00*/  HMMA.16816.F32.BF16 R128, R4, R10, R128 ;  /* 0x0000000a0480723c */ /* 0x000fe20000041880 */
[----:B--2---:R-:W-:Y:S01]  /*4f10*/  MOV R239, R37 ;  /* 0x0000002500ef7202 */ /* 0x004fe20000000f00 */
[----:B---3--:R-:W-:Y:S01]  /*4f20*/  FADD.FTZ R204, R238, R204 ;  /* 0x000000cceecc7221 */ /* 0x008fe20000010000 */
[----:B----4-:R-:W-:-:S03]  /*4f30*/  FFMA.FTZ R9, R234, UR10, -R227 ;  /* 0x0000000aea097c23 */ /* 0x010fc600080108e3 */
[----:B------:R-:W-:Y:S01]  /*4f40*/  FADD.FTZ R65, R239, R65 ;  /* 0x00000041ef417221 */ /* 0x000fe20000010000 */
[----:B------:R-:W-:Y:S01]  /*4f50*/  MUFU.EX2 R234, R235 ;  /* 0x000000eb00ea7308 */ /* 0x000fe20000000800 */
[-C--:B-1----:R-:W-:Y:S01]  /*4f60*/  HMMA.16816.F32.BF16 R152, R32, R16.reuse, R152 ;  /* 0x000000102098723c */ /* 0x082fe20000041898 */
[----:B-----5:R-:W-:Y:S01]  /*4f70*/  FFMA.FTZ R8, R233, UR10, -R227 ;  /* 0x0000000ae9087c23 */ /* 0x020fe200080108e3 */
[----:B------:R-:W-:Y:S01]  /*4f80*/  FADD.FTZ R65, R240, R65 ;  /* 0x00000041f0417221 */ /* 0x000fe20000010000 */
[----:B------:R-:W1:Y:S01]  /*4f90*/  MUFU.EX2 R233, R9 ;  /* 0x0000000900e97308 */ /* 0x000e620000000800 */
[----:B------:R-:W-:Y:S01]  /*4fa0*/  FADD.FTZ R204, R237, R204 ;  /* 0x000000ccedcc7221 */ /* 0x000fe20000010000 */
[----:B------:R-:W2:Y:S01]  /*4fb0*/  S2R R240, SR_TID.X ;  /* 0x0000000000f07919 */ /* 0x000ea20000002100 */
[----:B------:R-:W-:Y:S01]  /*4fc0*/  FADD.FTZ R65, R44, R65 ;  /* 0x000000412c417221 */ /* 0x000fe20000010000 */
[----:B------:R3:W4:Y:S01]  /*4fd0*/  MUFU.EX2 R229, R8 ;  /* 0x0000000800e57308 */ /* 0x0007220000000800 */
[----:B------:R-:W-:Y:S01]  /*4fe0*/  HMMA.16816.F32.BF16 R148, R4, R16, R148 ;  /* 0x000000100494723c */ /* 0x000fe20000041894 */
[--C-:B------:R-:W-:Y:S01]  /*4ff0*/  FFMA.FTZ R16, R226, UR10, -R220.reuse ;  /* 0x0000000ae2107c23 */ /* 0x100fe200080108dc */
[----:B------:R-:W-:Y:S01]  /*5000*/  FFMA.FTZ R17, R225, UR10, -R220 ;  /* 0x0000000ae1117c23 */ /* 0x000fe200080108dc */
[----:B------:R-:W5:Y:S01]  /*5010*/  MUFU.EX2 R227, R20 ;  /* 0x0000001400e37308 */ /* 0x000f620000000800 */
[----:B------:R-:W-:-:S03]  /*5020*/  FADD.FTZ R204, R232, R204 ;  /* 0x000000cce8cc7221 */ /* 0x000fc60000010000 */
[----:B------:R5:W2:Y:S01]  /*5030*/  MUFU.EX2 R225, R16 ;  /* 0x0000001000e17308 */ /* 0x000aa20000000800 */
[----:B------:R-:W-:Y:S01]  /*5040*/  HMMA.16816.F32.BF16 R176, R4, R12, R176 ;  /* 0x0000000c04b0723c */ /* 0x000fe200000418b0 */
[----:B------:R-:W-:Y:S01]  /*5050*/  FFMA.FTZ R12, R219, UR10, -R217 ;  /* 0x0000000adb0c7c23 */ /* 0x000fe200080108d9 */
[----:B-1----:R-:W-:Y:S01]  /*5060*/  FADD.FTZ R202, R233, R202 ;  /* 0x000000cae9ca7221 */ /* 0x002fe20000010000 */
[----:B------:R-:W-:Y:S01]  /*5070*/  MUFU.EX2 R226, R228 ;  /* 0x000000e400e27308 */ /* 0x000fe20000000800 */
[----:B---3--:R-:W1:Y:S02]  /*5080*/  LDSM.16.MT88.4 R8, [R216+0xd800] ;  /* 0x00d80000d808783b */ /* 0x008e640000004200 */
[----:B----4-:R-:W-:Y:S02]  /*5090*/  FADD.FTZ R202, R229, R202 ;  /* 0x000000cae5ca7221 */ /* 0x010fe40000010000 */
[-C--:B------:R-:W-:Y:S02]  /*50a0*/  HMMA.16816.F32.BF16 R140, R32, R38.reuse, R140 ;  /* 0x00000026208c723c */ /* 0x080fe4000004188c */
[----:B-----5:R-:W-:Y:S01]  /*50b0*/  FADD.FTZ R202, R227, R202 ;  /* 0x000000cae3ca7221 */ /* 0x020fe20000010000 */
[--C-:B------:R-:W-:Y:S01]  /*50c0*/  FFMA.FTZ R16, R224, UR10, -R220.reuse ;  /* 0x0000000ae0107c23 */ /* 0x100fe200080108dc */
[----:B------:R-:W-:Y:S01]  /*50d0*/  FFMA.FTZ R220, R223, UR10, -R220 ;  /* 0x0000000adfdc7c23 */ /* 0x000fe200080108dc */
[----:B------:R-:W3:Y:S03]  /*50e0*/  MUFU.EX2 R224, R17 ;  /* 0x0000001100e07308 */ /* 0x000ee60000000800 */
[----:B------:R-:W-:Y:S01]  /*50f0*/  HMMA.16816.F32.BF16 R144, R4, R38, R144 ;  /* 0x000000260490723c */ /* 0x000fe20000041890 */
[----:B--2---:R-:W-:Y:S01]  /*5100*/  FADD.FTZ R65, R225, R65 ;  /* 0x00000041e1417221 */ /* 0x004fe20000010000 */
[----:B------:R2:W4:Y:S01]  /*5110*/  MUFU.EX2 R223, R16 ;  /* 0x0000001000df7308 */ /* 0x0005220000000800 */
[----:B------:R-:W-:-:S03]  /*5120*/  IMAD.SHL.U32 R44, R240, 0x8, RZ ;  /* 0x00000008f02c7824 */ /* 0x000fc600078e00ff */
[----:B------:R-:W5:Y:S02]  /*5130*/  MUFU.EX2 R220, R220 ;  /* 0x000000dc00dc7308 */ /* 0x000f640000000800 */
[----:B------:R-:W-:Y:S01]  /*5140*/  HMMA.16816.F32.BF16 R192, R4, R28, R192 ;  /* 0x0000001c04c0723c */ /* 0x000fe200000418c0 */
[C---:B---3--:R-:W-:Y:S01]  /*5150*/  F2FP.BF16.F32.PACK_AB R36, R224.reuse, R225 ;  /* 0x000000e1e024723e */ /* 0x048fe200000010ff */
[----:B------:R-:W-:-:S06]  /*5160*/  FADD.FTZ R65, R224, R65 ;  /* 0x00000041e0417221 */ /* 0x000fcc0000010000 */
[C---:B------:R-:W-:Y:S01]  /*5170*/  HMMA.16816.F32.BF16 R180, R4.reuse, R30, R180 ;  /* 0x0000001e04b4723c */ /* 0x040fe200000418b4 */
[--C-:B--2---:R-:W-:Y:S01]  /*5180*/  FFMA.FTZ R16, R221, UR10, -R217.reuse ;  /* 0x0000000add107c23 */ /* 0x104fe200080108d9 */
[----:B------:R-:W-:Y:S01]  /*5190*/  FFMA.FTZ R217, R218, UR10, -R217 ;  /* 0x0000000adad97c23 */ /* 0x000fe200080108d9 */
[----:B------:R-:W2:Y:S01]  /*51a0*/  MUFU.EX2 R221, R222 ;  /* 0x000000de00dd7308 */ /* 0x000ea20000000800 */
[----:B----4-:R-:W-:Y:S01]  /*51b0*/  FADD.FTZ R65, R223, R65 ;  /* 0x00000041df417221 */ /* 0x010fe20000010000 */
[----:B-----5:R-:W-:Y:S02]  /*51c0*/  F2FP.BF16.F32.PACK_AB R38, R220, R223 ;  /* 0x000000dfdc26723e */ /* 0x020fe400000010ff */
[----:B------:R-:W3:Y:S01]  /*51d0*/  MUFU.EX2 R219, R16 ;  /* 0x0000001000db7308 */ /* 0x000ee20000000800 */
[C---:B------:R-:W-:Y:S03]  /*51e0*/  HMMA.16816.F32.BF16 R84, R4.reuse, R24, R84 ;  /* 0x000000180454723c */ /* 0x040fe60000041854 */
[----:B------:R-:W4:Y:S04]  /*51f0*/  MUFU.EX2 R218, R12 ;  /* 0x0000000c00da7308 */ /* 0x000f280000000800 */
[----:B------:R-:W5:Y:S01]  /*5200*/  MUFU.EX2 R217, R217 ;  /* 0x000000d900d97308 */ /* 0x000f620000000800 */
[----:B------:R-:W-:Y:S01]  /*5210*/  HMMA.16816.F32.BF16 R96, R4, R26, R96 ;  /* 0x0000001a0460723c */ /* 0x000fe20000041860 */
[----:B--2---:R-:W-:Y:S01]  /*5220*/  FADD.FTZ R62, R221, R62 ;  /* 0x0000003edd3e7221 */ /* 0x004fe20000010000 */
[----:B---3--:R-:W-:-:S03]  /*5230*/  F2FP.BF16.F32.PACK_AB R37, R219, R221 ;  /* 0x000000dddb25723e */ /* 0x008fc600000010ff */
[----:B------:R-:W-:-:S03]  /*5240*/  FADD.FTZ R62, R219, R62 ;  /* 0x0000003edb3e7221 */ /* 0x000fc60000010000 */
[----:B------:R-:W-:Y:S01]  /*5250*/  HMMA.16816.F32.BF16 R112, R4, R22, R112 ;  /* 0x000000160470723c */ /* 0x000fe20000041870 */
[----:B----4-:R-:W-:Y:S01]  /*5260*/  FADD.FTZ R62, R218, R62 ;  /* 0x0000003eda3e7221 */ /* 0x010fe20000010000 */
[----:B-----5:R-:W-:-:S06]  /*5270*/  F2FP.BF16.F32.PACK_AB R39, R217, R218 ;  /* 0x000000dad927723e */ /* 0x020fcc00000010ff */
[C---:B------:R-:W-:Y:S08]  /*5280*/  HMMA.16816.F32.BF16 R160, R4.reuse, R18, R160 ;  /* 0x0000001204a0723c */ /* 0x040ff000000418a0 */
[----:B------:R-:W-:Y:S01]  /*5290*/  HMMA.16816.F32.BF16 R168, R4, R14, R168 ;  /* 0x0000000e04a8723c */ /* 0x000fe200000418a8 */
[----:B------:R-:W-:Y:S02]  /*52a0*/  F2FP.BF16.F32.PACK_AB R4, R237, R238 ;  /* 0x000000eeed04723e */ /* 0x000fe400000010ff */
[----:B------:R-:W-:-:S02]  /*52b0*/  F2FP.BF16.F32.PACK_AB R5, R229, R233 ;  /* 0x000000e9e505723e */ /* 0x000fc400000010ff */
[----:B------:R-:W-:Y:S02]  /*52c0*/  F2FP.BF16.F32.PACK_AB R6, R234, R232 ;  /* 0x000000e8ea06723e */ /* 0x000fe400000010ff */
[----:B------:R-:W-:Y:S01]  /*52d0*/  F2FP.BF16.F32.PACK_AB R7, R226, R227 ;  /* 0x000000e3e207723e */ /* 0x000fe200000010ff */
[C---:B------:R-:W-:Y:S08]  /*52e0*/  HMMA.16816.F32.BF16 R188, R32.reuse, R28, R188 ;  /* 0x0000001c20bc723c */ /* 0x040ff000000418bc */
[C---:B------:R-:W-:Y:S08]  /*52f0*/  HMMA.16816.F32.BF16 R88, R32.reuse, R24, R88 ;  /* 0x000000182058723c */ /* 0x040ff00000041858 */
[C---:B------:R-:W-:Y:S01]  /*5300*/  HMMA.16816.F32.BF16 R184, R32.reuse, R30, R184 ;  /* 0x0000001e20b8723c */ /* 0x040fe200000418b8 */
[----:B------:R-:W2:Y:S07]  /*5310*/  LDSM.16.MT88.4 R28, [R215+0x1800] ;  /* 0x00180000d71c783b */ /* 0x000eae0000004200 */
[C---:B------:R-:W-:Y:S01]  /*5320*/  HMMA.16816.F32.BF16 R92, R32.reuse, R26, R92 ;  /* 0x0000001a205c723c */ /* 0x040fe2000004185c */
[----:B------:R-:W-:Y:S07]  /*5330*/  LDSM.16.MT88.4 R24, [R215+0x3800] ;  /* 0x00380000d718783b */ /* 0x000fee0000004200 */
[C---:B------:R-:W-:Y:S01]  /*5340*/  HMMA.16816.F32.BF16 R108, R32.reuse, R22, R108 ;  /* 0x00000016206c723c */ /* 0x040fe2000004186c */
[----:B------:R-:W-:Y:S07]  /*5350*/  LDSM.16.MT88.4 R20, [R242+0xd800] ;  /* 0x00d80000f214783b */ /* 0x000fee0000004200 */
[C---:B------:R-:W-:Y:S01]  /*5360*/  HMMA.16816.F32.BF16 R156, R32.reuse, R18, R156 ;  /* 0x00000012209c723c */ /* 0x040fe2000004189c */
[----:B------:R-:W-:Y:S07]  /*5370*/  LDSM.16.MT88.4 R16, [R214+0x1800] ;  /* 0x00180000d610783b */ /* 0x000fee0000004200 */
[----:B------:R-:W-:Y:S01]  /*5380*/  HMMA.16816.F32.BF16 R172, R32, R14, R172 ;  /* 0x0000000e20ac723c */ /* 0x000fe200000418ac */
[----:B------:R-:W3:Y:S04]  /*5390*/  LDSM.16.MT88.4 R32, [R216+0xf800] ;  /* 0x00f80000d820783b */ /* 0x000ee80000004200 */
[----:B------:R-:W4:Y:S03]  /*53a0*/  LDSM.16.MT88.4 R12, [R242+0xf800] ;  /* 0x00f80000f20c783b */ /* 0x000f260000004200 */
[-C--:B-1----:R-:W-:Y:S08]  /*53b0*/  HMMA.16816.F32.BF16 R68, R4, R8.reuse, R68 ;  /* 0x000000080444723c */ /* 0x082ff00000041844 */
[C---:B------:R-:W-:Y:S08]  /*53c0*/  HMMA.16816.F32.BF16 R72, R36.reuse, R8, R72 ;  /* 0x000000082448723c */ /* 0x040ff00000041848 */
[-C--:B------:R-:W-:Y:S08]  /*53d0*/  HMMA.16816.F32.BF16 R76, R36, R10.reuse, R76 ;  /* 0x0000000a244c723c */ /* 0x080ff0000004184c */
[C---:B------:R-:W-:Y:S01]  /*53e0*/  HMMA.16816.F32.BF16 R80, R4.reuse, R10, R80 ;  /* 0x0000000a0450723c */ /* 0x040fe20000041850 */
[----:B------:R-:W1:Y:S07]  /*53f0*/  LDSM.16.MT88.4 R8, [R214+0x3800] ;  /* 0x00380000d608783b */ /* 0x000e6e0000004200 */
[C---:B--2---:R-:W-:Y:S08]  /*5400*/  HMMA.16816.F32.BF16 R84, R4.reuse, R28, R84 ;  /* 0x0000001c0454723c */ /* 0x044ff00000041854 */
[C---:B---3--:R-:W-:Y:S08]  /*5410*/  HMMA.16816.F32.BF16 R132, R4.reuse, R32, R132 ;  /* 0x000000200484723c */ /* 0x048ff00000041884 */
        /* <DEDUP_REMOVED lines=8> */
[C---:B----4-:R-:W-:Y:S08]  /*54a0*/  HMMA.16816.F32.BF16 R116, R4.reuse, R12, R116 ;  /* 0x0000000c0474723c */ /* 0x050ff00000041874 */
[C---:B------:R-:W-:Y:S08]  /*54b0*/  HMMA.16816.F32.BF16 R128, R4.reuse, R14, R128 ;  /* 0x0000000e0480723c */ /* 0x040ff00000041880 */
[C---:B-1----:R-:W-:Y:S08]  /*54c0*/  HMMA.16816.F32.BF16 R176, R4.reuse, R8, R176 ;  /* 0x0000000804b0723c */ /* 0x042ff000000418b0 */
[----:B------:R-:W-:Y:S01]  /*54d0*/  HMMA.16816.F32.BF16 R168, R4, R10, R168 ;  /* 0x0000000a04a8723c */ /* 0x000fe200000418a8 */
[----:B------:R-:W-:Y:S01]  /*54e0*/  FADD.FTZ R4, R234, R204 ;  /* 0x000000ccea047221 */ /* 0x000fe20000010000 */
[----:B------:R-:W-:Y:S01]  /*54f0*/  FADD.FTZ R6, R226, R202 ;  /* 0x000000cae2067221 */ /* 0x000fe20000010000 */
[----:B------:R-:W-:-:S03]  /*5500*/  FADD.FTZ R5, R220, R65 ;  /* 0x00000041dc057221 */ /* 0x000fc60000010000 */
[----:B------:R1:W-:Y:S02]  /*5510*/  STL [R1+0xc], R4 ;  /* 0x00000c0401007387 */ /* 0x0003e40000100800 */
[C---:B------:R-:W-:Y:S02]  /*5520*/  HMMA.16816.F32.BF16 R136, R36.reuse, R32, R136 ;  /* 0x000000202488723c */ /* 0x040fe40000041888 */
[----:B------:R2:W-:Y:S04]  /*5530*/  STL [R1+0x8], R6 ;  /* 0x0000080601007387 */ /* 0x0005e80000100800 */
[----:B------:R2:W-:Y:S02]  /*5540*/  STL [R1+0x4], R5 ;  /* 0x0000040501007387 */ /* 0x0005e40000100800 */
[C---:B------:R-:W-:Y:S08]  /*5550*/  HMMA.16816.F32.BF16 R140, R36.reuse, R34, R140 ;  /* 0x00000022248c723c */ /* 0x040ff0000004188c */
[----:B------:R-:W-:Y:S01]  /*5560*/  HMMA.16816.F32.BF16 R188, R36, R20, R188 ;  /* 0x0000001424bc723c */ /* 0x000fe200000418bc */
[----:B-1----:R-:W-:-:S07]  /*5570*/  FADD.FTZ R4, R217, R62 ;  /* 0x0000003ed9047221 */ /* 0x002fce0000010000 */
[C---:B------:R-:W-:Y:S01]  /*5580*/  HMMA.16816.F32.BF16 R184, R36.reuse, R22, R184 ;  /* 0x0000001624b8723c */ /* 0x040fe200000418b8 */
[----:B------:R2:W-:Y:S07]  /*5590*/  STL [R1], R4 ;  /* 0x0000000401007387 */ /* 0x0005ee0000100800 */
        /* <DEDUP_REMOVED lines=10> */
[----:B------:R-:W-:-:S04]  /*5640*/  NOP ;  /* 0x0000000000007918 */ /* 0x000fc80000000000 */
[----:B--2---:R-:W-:-:S15]  /*5650*/  BRA.U !UP0, `(.L_x_17) ;  /* 0x0000005108087547 */ /* 0x004fde000b800000 */
[----:B------:R-:W1:Y:S01]  /*5660*/  LDCU.64 UR12, c[0x0][0x3c0] ;  /* 0x00007800ff0c77ac */ /* 0x000e620008000a00 */
[----:B------:R-:W-:Y:S01]  /*5670*/  IMAD.SHL.U32 R5, R240, 0x20, RZ ;  /* 0x00000020f0057824 */ /* 0x000fe200078e00ff */
[----:B------:R-:W-:-:S04]  /*5680*/  DEPBAR.LE SB0, 0x0 ;  /* 0x000080000000791a */ /* 0x000fc80000000000 */
[----:B------:R-:W-:Y:S01]  /*5690*/  UIADD3 UR10, UPT, UPT, UR26, -0x2, URZ ;  /* 0xfffffffe1a0a7890 */ /* 0x000fe2000fffe0ff */
[----:B------:R-:W-:Y:S01]  /*56a0*/  LOP3.LUT R48, R48, 0x200, RZ, 0xc0, !PT ;  /* 0x0000020030307812 */ /* 0x000fe200078ec0ff */
[----:B------:R-:W-:Y:S01]  /*56b0*/  IMAD.MOV.U32 R244, RZ, RZ, 0x20 ;  /* 0x00000020fff47424 */ /* 0x000fe200078e00ff */
[----:B------:R-:W-:Y:S01]  /*56c0*/  SHF.R.U32.HI R4, RZ, 0x1, R240 ;  /* 0x00000001ff047819 */ /* 0x000fe200000116f0 */
[----:B------:R-:W-:Y:S01]  /*56d0*/  VIADD R248, R236, UR5 ;  /* 0x00000005ecf87c36 */ /* 0x000fe20008000000 */
[----:B------:R-:W-:Y:S02]  /*56e0*/  LOP3.LUT R5, R48, 0x7c00, R5, 0xf8, !PT ;  /* 0x00007c0030057812 */ /* 0x000fe400078ef805 */
[----:B------:R-:W-:Y:S02]  /*56f0*/  LOP3.LUT R239, R47, 0x8, R4, 0x78, !PT ;  /* 0x000000082fef7812 */ /* 0x000fe400078e7804 */
[----:B------:R-:W-:Y:S02]  /*5700*/  LOP3.LUT R4, R44, 0x1f8, RZ, 0xc0, !PT ;  /* 0x000001f82c047812 */ /* 0x000fe400078ec0ff */
[----:B------:R-:W-:Y:S01]  /*5710*/  LOP3.LUT R239, R5, R239, RZ, 0xfc, !PT ;  /* 0x000000ef05ef7212 */ /* 0x000fe200078efcff */
[----:B-1----:R-:W-:Y:S01]  /*5720*/  UIMAD.WIDE.U32 UR18, UR10, UR12, URZ ;  /* 0x0000000c0a1272a5 */ /* 0x002fe2000f8e00ff */
[----:B------:R-:W-:Y:S01]  /*5730*/  LOP3.LUT R4, R4, 0x38, R240, 0x78, !PT ;  /* 0x0000003804047812 */ /* 0x000fe200078e78f0 */
[----:B------:R-:W-:Y:S01]  /*5740*/  UIMAD UR10, UR10, UR13, URZ ;  /* 0x0000000d0a0a72a4 */ /* 0x000fe2000f8e02ff */
[----:B------:R-:W-:Y:S01]  /*5750*/  LEA R239, R239, UR5, 0x1 ;  /* 0x00000005efef7c11 */ /* 0x000fe2000f8e08ff */
[----:B------:R-:W-:Y:S01]  /*5760*/  USHF.L.U32 UR16, UR12, 0x4, URZ ;  /* 0x000000040c107899 */ /* 0x000fe200080006ff */
[----:B------:R-:W-:Y:S01]  /*5770*/  LOP3.LUT R44, R4, 0x1e00, R44, 0xf8, !PT ;  /* 0x00001e00042c7812 */ /* 0x000fe200078ef82c */
[----:B------:R-:W-:Y:S01]  /*5780*/  USHF.L.U64.HI UR4, UR12, 0x4, UR13 ;  /* 0x000000040c047899 */ /* 0x000fe2000801020d */
[----:B------:R-:W-:Y:S01]  /*5790*/  IMAD.U32 R10, RZ, RZ, UR18 ;  /* 0x00000012ff0a7e24 */ /* 0x000fe2000f8e00ff */
[----:B------:R-:W-:Y:S01]  /*57a0*/  UIADD3 UR10, UPT, UPT, UR19, UR10, URZ ;  /* 0x0000000a130a7290 */ /* 0x000fe2000fffe0ff */
[----:B------:R-:W-:Y:S01]  /*57b0*/  IMAD.U32 R11, RZ, RZ, UR19 ;  /* 0x00000013ff0b7e24 */ /* 0x000fe2000f8e00ff */
[----:B------:R-:W-:Y:S01]  /*57c0*/  ULEA UR15, UP0, UR18, UR16, 0x6 ;  /* 0x00000010120f7291 */ /* 0x000fe2000f8030ff */
[----:B------:R-:W-:Y:S01]  /*57d0*/  SEL R244, R244, 0xffffffe0, !P0 ;  /* 0xffffffe0f4f47807 */ /* 0x000fe20004000000 */
[--C-:B------:R-:W-:Y:S01]  /*57e0*/  IMAD.IADD R247, R52, 0x1, R239.reuse ;  /* 0x0000000134f77824 */ /* 0x100fe200078e02ef */
[----:B------:R-:W-:Y:S01]  /*57f0*/  BAR.SYNC.DEFER_BLOCKING 0x0 ;  /* 0x0000000000007b1d */ /* 0x000fe20000010000 */
[----:B------:R-:W-:Y:S01]  /*5800*/  ULEA.HI.X UR14, UR18, UR4, UR10, 0x6, UP0 ;  /* 0x00000004120e7291 */ /* 0x000fe200080f340a */
[----:B------:R-:W-:Y:S01]  /*5810*/  IMAD.U32 R8, RZ, RZ, UR10 ;  /* 0x0000000aff087e24 */ /* 0x000fe2000f8e00ff */
[----:B------:R-:W-:Y:S01]  /*5820*/  UIADD3 UR16, UP1, UPT, UR15, UR16, URZ ;  /* 0x000000100f107290 */ /* 0x000fe2000ff3e0ff */
[----:B------:R-:W-:Y:S01]  /*5830*/  IMAD.U32 R7, RZ, RZ, UR15 ;  /* 0x0000000fff077e24 */ /* 0x000fe2000f8e00ff */
[----:B------:R-:W-:Y:S01]  /*5840*/  ULEA UR17, UP0, UR12, UR15, 0x5 ;  /* 0x0000000f0c117291 */ /* 0x000fe2000f8028ff */
[CC--:B------:R-:W-:Y:S01]  /*5850*/  LEA R16, P4, R10.reuse, R46.reuse, 0x7 ;  /* 0x0000002e0a107211 */ /* 0x0c0fe200078838ff */
[----:B------:R-:W-:Y:S01]  /*5860*/  UIADD3.X UR4, UPT, UPT, UR14, UR4, URZ, UP1, !UPT ;  /* 0x000000040e047290 */ /* 0x000fe20008ffe4ff */
[----:B------:R-:W-:Y:S01]  /*5870*/  IMAD.U32 R6, RZ, RZ, UR14 ;  /* 0x0000000eff067e24 */ /* 0x000fe2000f8e00ff */
[----:B------:R-:W-:Y:S01]  /*5880*/  ULEA.HI.X UR10, UR12, UR14, UR13, 0x5, UP0 ;  /* 0x0000000e0c0a7291 */ /* 0x000fe200080f2c0d */
[----:B------:R-:W-:Y:S01]  /*5890*/  IMAD.U32 R5, RZ, RZ, UR16 ;  /* 0x00000010ff057e24 */ /* 0x000fe2000f8e00ff */
[-C--:B------:R-:W-:Y:S01]  /*58a0*/  LEA R14, P3, R7, R46.reuse, 0x1 ;  /* 0x0000002e070e7211 */ /* 0x080fe200078608ff */
[----:B------:R-:W-:Y:S01]  /*58b0*/  IMAD.U32 R4, RZ, RZ, UR17 ;  /* 0x00000011ff047e24 */ /* 0x000fe2000f8e00ff */
[-C--:B------:R-:W-:Y:S01]  /*58c0*/  LEA.HI.X R17, R10, R45.reuse, R8, 0x7, P4 ;  /* 0x0000002d0a117211 */ /* 0x080fe200020f3c08 */
[----:B------:R-:W-:Y:S01]  /*58d0*/  IMAD.U32 R11, RZ, RZ, UR4 ;  /* 0x00000004ff0b7e24 */ /* 0x000fe2000f8e00ff */
[CC--:B------:R-:W-:Y:S01]  /*58e0*/  LEA R12, P2, R5.reuse, R46.reuse, 0x1 ;  /* 0x0000002e050c7211 */ /* 0x0c0fe200078408ff */
[----:B------:R-:W-:Y:S01]  /*58f0*/  IMAD.U32 R9, RZ, RZ, UR10 ;  /* 0x0000000aff097e24 */ /* 0x000fe2000f8e00ff */
[----:B------:R-:W-:Y:S01]  /*5900*/  LEA R46, P1, R4, R46, 0x1 ;  /* 0x0000002e042e7211 */ /* 0x000fe200078208ff */
[C---:B------:R-:W-:Y:S01]  /*5910*/  IMAD.IADD R237, R244.reuse, 0x1, R239 ;  /* 0x00000001f4ed7824 */ /* 0x040fe200078e02ef */
[-C--:B------:R-:W-:Y:S01]  /*5920*/  LEA.HI.X R13, R5, R45.reuse, R11, 0x1, P2 ;  /* 0x0000002d050d7211 */ /* 0x080fe200010f0c0b */
[--C-:B------:R-:W-:Y:S01]  /*5930*/  IMAD.IADD R238, R244, 0x1, R248.reuse ;  /* 0x00000001f4ee7824 */ /* 0x100fe200078e02f8 */
[----:B------:R-:W-:Y:S01]  /*5940*/  LEA R5, R44, UR5, 0x1 ;  /* 0x000000052c057c11 */ /* 0x000fe2000f8e08ff */
[----:B------:R-:W-:Y:S01]  /*5950*/  IMAD.IADD R248, R52, 0x1, R248 ;  /* 0x0000000134f87824 */ /* 0x000fe200078e02f8 */
[-C--:B------:R-:W-:Y:S01]  /*5960*/  LEA.HI.X R15, R7, R45.reuse, R6, 0x1, P3 ;  /* 0x0000002d070f7211 */ /* 0x080fe200018f0c06 */
[----:B------:R-:W-:Y:S01]  /*5970*/  UISETP.GE.U32.AND UP0, UPT, UR26, 0x3, UPT ;  /* 0x000000031a00788c */ /* 0x000fe2000bf06070 */
[----:B------:R-:W-:Y:S01]  /*5980*/  LEA.HI.X R47, R4, R45, R9, 0x1, P1 ;  /* 0x0000002d042f7211 */ /* 0x000fe200008f0c09 */
[----:B------:R-:W-:Y:S01]  /*5990*/  @!PT LDS RZ, [RZ] ;  /* 0x00000000fffff984 */ /* 0x000fe20000000800 */
[----:B------:R-:W-:Y:S01]  /*59a0*/  @!PT LDS RZ, [RZ] ;  /* 0x00000000fffff984 */ /* 0x000fe20000000800 */
[----:B------:R-:W-:Y:S01]  /*59b0*/  @!PT LDS RZ, [RZ] ;  /* 0x00000000fffff984 */ /* 0x000fe20000000800 */
[----:B------:R-:W-:Y:S01]  /*59c0*/  LDGSTS.E.BYPASS.LTC128B.128 [R5+0xc000], desc[UR24][R16.64] ;  /* 0x0c00000010057fae */ /* 0x000fe2000b981a18 */
[----:B------:R-:W-:-:S02]  /*59d0*/  IMAD.IADD R249, R244, 0x1, R248 ;  /* 0x00000001f4f97824 */ /* 0x000fc400078e02f8 */
[----:B------:R-:W-:Y:S01]  /*59e0*/  IMAD.IADD R244, R244, 0x1, R247 ;  /* 0x00000001f4f47824 */ /* 0x000fe200078e02f7 */
[----:B------:R-:W-:Y:S04]  /*59f0*/  LDGSTS.E.BYPASS.LTC128B.128 [R5+0xe000], desc[UR24][R16.64+0x80] ;  /* 0x0e00008010057fae */ /* 0x000fe8000b981a18 */
[----:B------:R-:W-:Y:S04]  /*5a00*/  LDGSTS.E.BYPASS.LTC128B.128 [R5+0xc800], desc[UR24][R14.64] ;  /* 0x0c8000000e057fae */ /* 0x000fe8000b981a18 */
[----:B------:R-:W-:Y:S04]  /*5a10*/  LDGSTS.E.BYPASS.LTC128B.128 [R5+0xe800], desc[UR24][R14.64+0x80] ;  /* 0x0e8000800e057fae */ /* 0x000fe8000b981a18 */
[----:B------:R-:W-:Y:S04]  /*5a20*/  LDGSTS.E.BYPASS.LTC128B.128 [R5+0xd000], desc[UR24][R12.64] ;  /* 0x0d0000000c057fae */ /* 0x000fe8000b981a18 */
[----:B------:R-:W-:Y:S04]  /*5a30*/  LDGSTS.E.BYPASS.LTC128B.128 [R5+0xf000], desc[UR24][R12.64+0x80] ;  /* 0x0f0000800c057fae */ /* 0x000fe8000b981a18 */
[----:B------:R-:W-:Y:S04]  /*5a40*/  LDGSTS.E.BYPASS.LTC128B.128 [R5+0xd800], desc[UR24][R46.64] ;  /* 0x0d8000002e057fae */ /* 0x000fe8000b981a18 */
[----:B------:R1:W-:Y:S04]  /*5a50*/  LDGSTS.E.BYPASS.LTC128B.128 [R5+0xf800], desc[UR24][R46.64+0x80] ;  /* 0x0f8000802e057fae */ /* 0x0003e8000b981a18 */
[----:B------:R-:W-:Y:S04]  /*5a60*/  LDSM.16.M88.4 R24, [R239] ;  /* 0x00000000ef18783b */ /* 0x000fe80000000200 */
[----:B------:R-:W2:Y:S04]  /*5a70*/  LDSM.16.M88.4 R216, [R236+UR5+0x8000] ;  /* 0x00800005ecd8783b */ /* 0x000ea80008000200 */
[----:B------:R-:W3:Y:S04]  /*5a80*/  LDSM.16.M88.4 R208, [R236+UR5+0x8800] ;  /* 0x00880005ecd0783b */ /* 0x000ee80008000200 */
[----:B------:R-:W4:Y:S04]  /*5a90*/  LDSM.16.M88.4 R200, [R236+UR5+0x9000] ;  /* 0x00900005ecc8783b */ /* 0x000f280008000200 */
[----:B------:R-:W5:Y:S04]  /*5aa0*/  LDSM.16.M88.4 R48, [R236+UR5+0x9800] ;  /* 0x00980005ec30783b */ /* 0x000f680008000200 */
[----:B------:R-:W-:Y:S04]  /*5ab0*/  LDSM.16.M88.4 R36, [R237] ;  /* 0x00000000ed24783b */ /* 0x000fe80000000200 */
[----:B-1----:R-:W1:Y:S04]  /*5ac0*/  LDSM.16.M88.4 R44, [R238+0x8000] ;  /* 0x00800000ee2c783b */ /* 0x002e680000000200 */
[----:B------:R-:W1:Y:S04]  /*5ad0*/  LDSM.16.M88.4 R40, [R238+0x8800] ;  /* 0x00880000ee28783b */ /* 0x000e680000000200 */
[----:B------:R-:W1:Y:S04]  /*5ae0*/  LDSM.16.M88.4 R232, [R238+0x9000] ;  /* 0x00900000eee8783b */ /* 0x000e680000000200 */
[----:B------:R-:W1:Y:S04]  /*5af0*/  LDSM.16.M88.4 R220, [R238+0x9800] ;  /* 0x00980000eedc783b */ /* 0x000e680000000200 */
[----:B------:R-:W1:Y:S01]  /*5b00*/  LDSM.16.M88.4 R60, [R239+0x2000] ;  /* 0x00200000ef3c783b */ /* 0x000e620000000200 */
[C---:B--2---:R-:W-:Y:S03]  /*5b10*/  HMMA.16816.F32.BF16 R20, R24.reuse, R216, RZ ;  /* 0x000000d81814723c */ /* 0x044fe600000418ff */
[----:B------:R-:W2:Y:S04]  /*5b20*/  LDSM.16.M88.4 R56, [R237+0x2000] ;  /* 0x00200000ed38783b */ /* 0x000ea80000000200 */
[----:B------:R-:W-:Y:S01]  /*5b30*/  LDSM.16.M88.4 R52, [R247] ;  /* 0x00000000f734783b */ /* 0x000fe20000000200 */
[C---:B---3--:R-:W-:Y:S03]  /*5b40*/  HMMA.16816.F32.BF16 R12, R24.reuse, R208, RZ ;  /* 0x000000d0180c723c */ /* 0x048fe600000418ff */
[----:B------:R-:W-:Y:S04]  /*5b50*/  LDSM.16.M88.4 R228, [R248+0x9800] ;  /* 0x00980000f8e4783b */ /* 0x000fe80000000200 */
[----:B------:R-:W-:Y:S01]  /*5b60*/  LDSM.16.M88.4 R224, [R247+0x2000] ;  /* 0x00200000f7e0783b */ /* 0x000fe20000000200 */
[C---:B----4-:R-:W-:Y:S03]  /*5b70*/  HMMA.16816.F32.BF16 R4, R24.reuse, R200, RZ ;  /* 0x000000c81804723c */ /* 0x050fe600000418ff */
[----:B------:R-:W0:Y:S05]  /*5b80*/  LDGDEPBAR ;  /* 0x00000000000079af */ /* 0x000e2a0000000000 */
[C---:B-----5:R-:W-:Y:S08]  /*5b90*/  HMMA.16816.F32.BF16 R28, R24.reuse, R48, RZ ;  /* 0x00000030181c723c */ /* 0x060ff000000418ff */
[C---:B------:R-:W-:Y:S08]  /*5ba0*/  HMMA.16816.F32.BF16 R16, R24.reuse, R218, RZ ;  /* 0x000000da1810723c */ /* 0x040ff000000418ff */
[C---:B------:R-:W-:Y:S08]  /*5bb0*/  HMMA.16816.F32.BF16 R8, R24.reuse, R210, RZ ;  /* 0x000000d21808723c */ /* 0x040ff000000418ff */
[C---:B------:R-:W-:Y:S08]  /*5bc0*/  HMMA.16816.F32.BF16 R32, R24.reuse, R202, RZ ;  /* 0x000000ca1820723c */ /* 0x040ff000000418ff */
[----:B------:R-:W-:Y:S08]  /*5bd0*/  HMMA.16816.F32.BF16 R24, R24, R50, RZ ;  /* 0x000000321818723c */ /* 0x000ff000000418ff */
[C---:B-1----:R-:W-:Y:S08]  /*5be0*/  HMMA.16816.F32.BF16 R20, R36.reuse, R44, R20 ;  /* 0x0000002c2414723c */ /* 0x042ff00000041814 */
[C---:B------:R-:W-:Y:S08]  /*5bf0*/  HMMA.16816.F32.BF16 R12, R36.reuse, R40, R12 ;  /* 0x00000028240c723c */ /* 0x040ff0000004180c */
[C---:B------:R-:W-:Y:S08]  /*5c00*/  HMMA.16816.F32.BF16 R4, R36.reuse, R232, R4 ;  /* 0x000000e82404723c */ /* 0x040ff00000041804 */
[C---:B------:R-:W-:Y:S08]  /*5c10*/  HMMA.16816.F32.BF16 R28, R36.reuse, R220, R28 ;  /* 0x000000dc241c723c */ /* 0x040ff0000004181c */
[C---:B------:R-:W-:Y:S08]  /*5c20*/  HMMA.16816.F32.BF16 R16, R36.reuse, R46, R16 ;  /* 0x0000002e2410723c */ /* 0x040ff00000041810 */
[C---:B------:R-:W-:Y:S08]  /*5c30*/  HMMA.16816.F32.BF16 R8, R36.reuse, R42, R8 ;  /* 0x0000002a2408723c */ /* 0x040ff00000041808 */
[C---:B------:R-:W-:Y:S08]  /*5c40*/  HMMA.16816.F32.BF16 R32, R36.reuse, R234, R32 ;  /* 0x000000ea2420723c */ /* 0x040ff00000041820 */
[----:B------:R-:W-:Y:S08]  /*5c50*/  HMMA.16816.F32.BF16 R24, R36, R222, R24 ;  /* 0x000000de2418723c */ /* 0x000ff00000041818 */
[C---:B------:R-:W-:Y:S08]  /*5c60*/  HMMA.16816.F32.BF16 R36, R60.reuse, R216, RZ ;  /* 0x000000d83c24723c */ /* 0x040ff000000418ff */
[C---:B------:R-:W-:Y:S08]  /*5c70*/  HMMA.16816.F32.BF16 R212, R60.reuse, R208, RZ ;  /* 0x000000d03cd4723c */ /* 0x040ff000000418ff */
[C---:B------:R-:W-:Y:S08]  /*5c80*/  HMMA.16816.F32.BF16 R216, R60.reuse, R218, RZ ;  /* 0x000000da3cd8723c */ /* 0x040ff000000418ff */
[C---:B------:R-:W-:Y:S08]  /*5c90*/  HMMA.16816.F32.BF16 R208, R60.reuse, R210, RZ ;  /* 0x000000d23cd0723c */ /* 0x040ff000000418ff */
[C---:B------:R-:W-:Y:S08]  /*5ca0*/  HMMA.16816.F32.BF16 R204, R60.reuse, R200, RZ ;  /* 0x000000c83ccc723c */ /* 0x040ff000000418ff */
[C---:B------:R-:W-:Y:S08]  /*5cb0*/  HMMA.16816.F32.BF16 R64, R60.reuse, R48, RZ ;  /* 0x000000303c40723c */ /* 0x040ff000000418ff */
[C---:B------:R-:W-:Y:S08]  /*5cc0*/  HMMA.16816.F32.BF16 R200, R60.reuse, R202, RZ ;  /* 0x000000ca3cc8723c */ /* 0x040ff000000418ff */
[----:B------:R-:W-:Y:S01]  /*5cd0*/  HMMA.16816.F32.BF16 R60, R60, R50, RZ ;  /* 0x000000323c3c723c */ /* 0x000fe200000418ff */
[----:B------:R-:W1:Y:S07]  /*5ce0*/  LDSM.16.M88.4 R48, [R248+0x8000] ;  /* 0x00800000f830783b */ /* 0x000e6e0000000200 */
[C---:B--2---:R-:W-:Y:S08]  /*5cf0*/  HMMA.16816.F32.BF16 R36, R56.reuse, R44, R36 ;  /* 0x0000002c3824723c */ /* 0x044ff00000041824 */
[C---:B------:R-:W-:Y:S08]  /*5d00*/  HMMA.16816.F32.BF16 R212, R56.reuse, R40, R212 ;  /* 0x0000002838d4723c */ /* 0x040ff000000418d4 */
[C---:B------:R-:W-:Y:S01]  /*5d10*/  HMMA.16816.F32.BF16 R216, R56.reuse, R46, R216 ;  /* 0x0000002e38d8723c */ /* 0x040fe200000418d8 */
[----:B------:R-:W2:Y:S07]  /*5d20*/  LDSM.16.M88.4 R44, [R248+0x8800] ;  /* 0x00880000f82c783b */ /* 0x000eae0000000200 */
[C---:B------:R-:W-:Y:S01]  /*5d30*/  HMMA.16816.F32.BF16 R208, R56.reuse, R42, R208 ;  /* 0x0000002a38d0723c */ /* 0x040fe200000418d0 */
[----:B------:R-:W3:Y:S07]  /*5d40*/  LDSM.16.M88.4 R40, [R248+0x9000] ;  /* 0x00900000f828783b */ /* 0x000eee0000000200 */
[C---:B------:R-:W-:Y:S08]  /*5d50*/  HMMA.16816.F32.BF16 R204, R56.reuse, R232, R204 ;  /* 0x000000e838cc723c */ /* 0x040ff000000418cc */
[C---:B------:R-:W-:Y:S01]  /*5d60*/  HMMA.16816.F32.BF16 R200, R56.reuse, R234, R200 ;  /* 0x000000ea38c8723c */ /* 0x040fe200000418c8 */
[----:B------:R-:W-:Y:S07]  /*5d70*/  LDSM.16.M88.4 R232, [R236+UR5+0xb000] ;  /* 0x00b00005ece8783b */ /* 0x000fee0008000200 */
[C---:B------:R-:W-:Y:S08]  /*5d80*/  HMMA.16816.F32.BF16 R64, R56.reuse, R220, R64 ;  /* 0x000000dc3840723c */ /* 0x040ff00000041840 */
[----:B------:R-:W-:Y:S01]  /*5d90*/  HMMA.16816.F32.BF16 R60, R56, R222, R60 ;  /* 0x000000de383c723c */ /* 0x000fe2000004183c */
[----:B------:R-:W-:Y:S04]  /*5da0*/  LDSM.16.M88.4 R220, [R249+0x9000] ;  /* 0x00900000f9dc783b */ /* 0x000fe80000000200 */
[----:B------:R-:W-:Y:S03]  /*5db0*/  LDSM.16.M88.4 R56, [R249+0x9800] ;  /* 0x00980000f938783b */ /* 0x000fe60000000200 */
[C---:B-1----:R-:W-:Y:S08]  /*5dc0*/  HMMA.16816.F32.BF16 R20, R52.reuse, R48, R20 ;  /* 0x000000303414723c */ /* 0x042ff00000041814 */
[C---:B--2---:R-:W-:Y:S08]  /*5dd0*/  HMMA.16816.F32.BF16 R12, R52.reuse, R44, R12 ;  /* 0x0000002c340c723c */ /* 0x044ff0000004180c */
[C---:B---3--:R-:W-:Y:S08]  /*5de0*/  HMMA.16816.F32.BF16 R4, R52.reuse, R40, R4 ;  /* 0x000000283404723c */ /* 0x048ff00000041804 */
[C---:B------:R-:W-:Y:S08]  /*5df0*/  HMMA.16816.F32.BF16 R28, R52.reuse, R228, R28 ;  /* 0x000000e4341c723c */ /* 0x040ff0000004181c */
[C---:B------:R-:W-:Y:S08]  /*5e00*/  HMMA.16816.F32.BF16 R16, R52.reuse, R50, R16 ;  /* 0x000000323410723c */ /* 0x040ff00000041810 */
[C---:B------:R-:W-:Y:S08]  /*5e10*/  HMMA.16816.F32.BF16 R8, R52.reuse, R46, R8 ;  /* 0x0000002e3408723c */ /* 0x040ff00000041808 */
[C---:B------:R-:W-:Y:S08]  /*5e20*/  HMMA.16816.F32.BF16 R32, R52.reuse, R42, R32 ;  /* 0x0000002a3420723c */ /* 0x040ff00000041820 */
[----:B------:R-:W-:Y:S01]  /*5e30*/  HMMA.16816.F32.BF16 R24, R52, R230, R24 ;  /* 0x000000e63418723c */ /* 0x000fe20000041818 */
[----:B------:R-:W-:Y:S07]  /*5e40*/  LDSM.16.M88.4 R52, [R244+0x2000] ;  /* 0x00200000f434783b */ /* 0x000fee0000000200 */
[C---:B------:R-:W-:Y:S08]  /*5e50*/  HMMA.16816.F32.BF16 R36, R224.reuse, R48, R36 ;  /* 0x00000030e024723c */ /* 0x040ff00000041824 */
[C---:B------:R-:W-:Y:S01]  /*5e60*/  HMMA.16816.F32.BF16 R216, R224.reuse, R50, R216 ;  /* 0x00000032e0d8723c */ /* 0x040fe200000418d8 */
[----:B------:R-:W1:Y:S07]  /*5e70*/  LDSM.16.M88.4 R48, [R244] ;  /* 0x00000000f430783b */ /* 0x000e6e0000000200 */
[C---:B------:R-:W-:Y:S08]  /*5e80*/  HMMA.16816.F32.BF16 R212, R224.reuse, R44, R212 ;  /* 0x0000002ce0d4723c */ /* 0x040ff000000418d4 */
[C---:B------:R-:W-:Y:S01]  /*5e90*/  HMMA.16816.F32.BF16 R208, R224.reuse, R46, R208 ;  /* 0x0000002ee0d0723c */ /* 0x040fe200000418d0 */
[----:B------:R-:W2:Y:S07]  /*5ea0*/  LDSM.16.M88.4 R44, [R249+0x8000] ;  /* 0x00800000f92c783b */ /* 0x000eae0000000200 */
[C---:B------:R-:W-:Y:S08]  /*5eb0*/  HMMA.16816.F32.BF16 R204, R224.reuse, R40, R204 ;  /* 0x00000028e0cc723c */ /* 0x040ff000000418cc */
[C---:B------:R-:W-:Y:S01]  /*5ec0*/  HMMA.16816.F32.BF16 R200, R224.reuse, R42, R200 ;  /* 0x0000002ae0c8723c */ /* 0x040fe200000418c8 */
[----:B------:R-:W3:Y:S07]  /*5ed0*/  LDSM.16.M88.4 R40, [R249+0x8800] ;  /* 0x00880000f928783b */ /* 0x000eee0000000200 */
[C---:B------:R-:W-:Y:S08]  /*5ee0*/  HMMA.16816.F32.BF16 R64, R224.reuse, R228, R64 ;  /* 0x000000e4e040723c */ /* 0x040ff00000041840 */
[----:B------:R-:W-:Y:S01]  /*5ef0*/  HMMA.16816.F32.BF16 R60, R224, R230, R60 ;  /* 0x000000e6e03c723c */ /* 0x000fe2000004183c */
[----:B------:R-:W-:Y:S04]  /*5f00*/  LDSM.16.M88.4 R228, [R236+UR5+0xb800] ;  /* 0x00b80005ece4783b */ /* 0x000fe80008000200 */
[----:B------:R-:W-:Y:S03]  /*5f10*/  LDSM.16.M88.4 R224, [R239+0x6000] ;  /* 0x00600000efe0783b */ /* 0x000fe60000000200 */
[C---:B-1----:R-:W-:Y:S08]  /*5f20*/  HMMA.16816.F32.BF16 R4, R48.reuse, R220, R4 ;  /* 0x000000dc3004723c */ /* 0x042ff00000041804 */
[C---:B--2---:R-:W-:Y:S08]  /*5f30*/  HMMA.16816.F32.BF16 R20, R48.reuse, R44, R20 ;  /* 0x0000002c3014723c */ /* 0x044ff00000041814 */
[C---:B------:R-:W-:Y:S08]  /*5f40*/  HMMA.16816.F32.BF16 R16, R48.reuse, R46, R16 ;  /* 0x0000002e3010723c */ /* 0x040ff00000041810 */
[C---:B---3--:R-:W-:Y:S08]  /*5f50*/  HMMA.16816.F32.BF16 R12, R48.reuse, R40, R12 ;  /* 0x00000028300c723c */ /* 0x048ff0000004180c */
[C---:B------:R-:W-:Y:S08]  /*5f60*/  HMMA.16816.F32.BF16 R8, R48.reuse, R42, R8 ;  /* 0x0000002a3008723c */ /* 0x040ff00000041808 */
[C---:B------:R-:W-:Y:S08]  /*5f70*/  HMMA.16816.F32.BF16 R32, R48.reuse, R222, R32 ;  /* 0x000000de3020723c */ /* 0x040ff00000041820 */
[C---:B------:R-:W-:Y:S08]  /*5f80*/  HMMA.16816.F32.BF16 R28, R48.reuse, R56, R28 ;  /* 0x00000038301c723c */ /* 0x040ff0000004181c */
[----:B------:R-:W-:Y:S01]  /*5f90*/  HMMA.16816.F32.BF16 R24, R48, R58, R24 ;  /* 0x0000003a3018723c */ /* 0x000fe20000041818 */
[----:B------:R-:W-:Y:S07]  /*5fa0*/  LDSM.16.M88.4 R48, [R239+0x4000] ;  /* 0x00400000ef30783b */ /* 0x000fee0000000200 */
[C---:B------:R-:W-:Y:S08]  /*5fb0*/  HMMA.16816.F32.BF16 R36, R52.reuse, R44, R36 ;  /* 0x0000002c3424723c */ /* 0x040ff00000041824 */
[C---:B------:R-:W-:Y:S01]  /*5fc0*/  HMMA.16816.F32.BF16 R216, R52.reuse, R46, R216 ;  /* 0x0000002e34d8723c */ /* 0x040fe200000418d8 */
[----:B------:R-:W1:Y:S07]  /*5fd0*/  LDSM.16.M88.4 R44, [R236+UR5+0xa000] ;  /* 0x00a00005ec2c783b */ /* 0x000e6e0008000200 */
[C---:B------:R-:W-:Y:S08]  /*5fe0*/  HMMA.16816.F32.BF16 R212, R52.reuse, R40, R212 ;  /* 0x0000002834d4723c */ /* 0x040ff000000418d4 */
[C---:B------:R-:W-:Y:S01]  /*5ff0*/  HMMA.16816.F32.BF16 R208, R52.reuse, R42, R208 ;  /* 0x0000002a34d0723c */ /* 0x040fe200000418d0 */
[----:B------:R-:W2:Y:S07]  /*6000*/  LDSM.16.M88.4 R40, [R236+UR5+0xa800] ;  /* 0x00a80005ec28783b */ /* 0x000eae0008000200 */
[C---:B------:R-:W-:Y:S08]  /*6010*/  HMMA.16816.F32.BF16 R204, R52.reuse, R220, R204 ;  /* 0x000000dc34cc723c */ /* 0x040ff000000418cc */
[C---:B------:R-:W-:Y:S01]  /*6020*/  HMMA.16816.F32.BF16 R200, R52.reuse, R222, R200 ;  /* 0x000000de34c8723c */ /* 0x040fe200000418c8 */
[----:B------:R-:W-:Y:S07]  /*6030*/  LDSM.16.M88.4 R220, [R237+0x4000] ;  /* 0x00400000eddc783b */ /* 0x000fee0000000200 */
[C---:B------:R-:W-:Y:S08]  /*6040*/  HMMA.16816.F32.BF16 R64, R52.reuse, R56, R64 ;  /* 0x000000383440723c */ /* 0x040ff00000041840 */
[----:B------:R-:W-:Y:S01]  /*6050*/  HMMA.16816.F32.BF16 R60, R52, R58, R60 ;  /* 0x0000003a343c723c */ /* 0x000fe2000004183c */
[----:B------:R-:W3:Y:S04]  /*6060*/  LDSM.16.M88.4 R56, [R238+0xa800] ;  /* 0x00a80000ee38783b */ /* 0x000ee80000000200 */
[----:B------:R-:W-:Y:S03]  /*6070*/  LDSM.16.M88.4 R52, [R238+0xb000] ;  /* 0x00b00000ee34783b */ /* 0x000fe60000000200 */
[C---:B-1----:R-:W-:Y:S08]  /*6080*/  HMMA.16816.F32.BF16 R20, R48.reuse, R44, R20 ;  /* 0x0000002c3014723c */ /* 0x042ff00000041814 */
[C---:B------:R-:W-:Y:S08]  /*6090*/  HMMA.16816.F32.BF16 R16, R48.reuse, R46, R16 ;  /* 0x0000002e3010723c */ /* 0x040ff00000041810 */
[C---:B--2---:R-:W-:Y:S08]  /*60a0*/  HMMA.16816.F32.BF16 R12, R48.reuse, R40, R12 ;  /* 0x00000028300c723c */ /* 0x044ff0000004180c */
        /* <DEDUP_REMOVED lines=8> */
[----:B------:R-:W-:Y:S07]  /*6130*/  LDSM.16.M88.4 R44, [R237+0x6000] ;  /* 0x00600000ed2c783b */ /* 0x000fee0000000200 */
[C---:B------:R-:W-:Y:S08]  /*6140*/  HMMA.16816.F32.BF16 R212, R224.reuse, R40, R212 ;  /* 0x00000028e0d4723c */ /* 0x040ff000000418d4 */
[C---:B------:R-:W-:Y:S01]  /*6150*/  HMMA.16816.F32.BF16 R208, R224.reuse, R42, R208 ;  /* 0x0000002ae0d0723c */ /* 0x040fe200000418d0 */
[----:B------:R-:W1:Y:S04]  /*6160*/  LDSM.16.M88.4 R40, [R238+0xa000] ;  /* 0x00a00000ee28783b */ /* 0x000e680000000200 */
[----:B------:R-:W-:Y:S03]  /*6170*/  LDSM.16.M88.4 R236, [R248+0xa000] ;  /* 0x00a00000f8ec783b */ /* 0x000fe60000000200 */
[C---:B------:R-:W-:Y:S08]  /*6180*/  HMMA.16816.F32.BF16 R204, R224.reuse, R232, R204 ;  /* 0x000000e8e0cc723c */ /* 0x040ff000000418cc */
[C---:B------:R-:W-:Y:S01]  /*6190*/  HMMA.16816.F32.BF16 R200, R224.reuse, R234, R200 ;  /* 0x000000eae0c8723c */ /* 0x040fe200000418c8 */
[----:B------:R-:W-:Y:S07]  /*61a0*/  LDSM.16.M88.4 R232, [R247+0x6000] ;  /* 0x00600000f7e8783b */ /* 0x000fee0000000200 */
[C---:B------:R-:W-:Y:S08]  /*61b0*/  HMMA.16816.F32.BF16 R64, R224.reuse, R228, R64 ;  /* 0x000000e4e040723c */ /* 0x040ff00000041840 */
[----:B------:R-:W-:Y:S01]  /*61c0*/  HMMA.16816.F32.BF16 R60, R224, R230, R60 ;  /* 0x000000e6e03c723c */ /* 0x000fe2000004183c */
[----:B------:R-:W-:Y:S04]  /*61d0*/  LDSM.16.M88.4 R228, [R248+0xa800] ;  /* 0x00a80000f8e4783b */ /* 0x000fe80000000200 */
[----:B------:R-:W-:Y:S03]  /*61e0*/  LDSM.16.M88.4 R224, [R248+0xb000] ;  /* 0x00b00000f8e0783b */ /* 0x000fe60000000200 */
[C---:B---3--:R-:W-:Y:S08]  /*61f0*/  HMMA.16816.F32.BF16 R12, R220.reuse, R56, R12 ;  /* 0x00000038dc0c723c */ /* 0x048ff0000004180c */
[C---:B-1----:R-:W-:Y:S08]  /*6200*/  HMMA.16816.F32.BF16 R20, R220.reuse, R40, R20 ;  /* 0x00000028dc14723c */ /* 0x042ff00000041814 */
        /* <DEDUP_REMOVED lines=9> */
[----:B------:R-:W1:Y:S07]  /*62a0*/  LDSM.16.M88.4 R40, [R247+0x4000] ;  /* 0x00400000f728783b */ /* 0x000e6e0000000200 */
[C---:B------:R-:W-:Y:S08]  /*62b0*/  HMMA.16816.F32.BF16 R212, R44.reuse, R56, R212 ;  /* 0x000000382cd4723c */ /* 0x040ff000000418d4 */
[C---:B------:R-:W-:Y:S01]  /*62c0*/  HMMA.16816.F32.BF16 R208, R44.reuse, R58, R208 ;  /* 0x0000003a2cd0723c */ /* 0x040fe200000418d0 */
[----:B------:R-:W-:Y:S07]  /*62d0*/  LDSM.16.M88.4 R56, [R244+0x4000] ;  /* 0x00400000f438783b */ /* 0x000fee0000000200 */
[C---:B------:R-:W-:Y:S08]  /*62e0*/  HMMA.16816.F32.BF16 R204, R44.reuse, R52, R204 ;  /* 0x000000342ccc723c */ /* 0x040ff000000418cc */
[C---:B------:R-:W-:Y:S01]  /*62f0*/  HMMA.16816.F32.BF16 R200, R44.reuse, R54, R200 ;  /* 0x000000362cc8723c */ /* 0x040fe200000418c8 */
[----:B------:R-:W2:Y:S07]  /*6300*/  LDSM.16.M88.4 R52, [R249+0xa000] ;  /* 0x00a00000f934783b */ /* 0x000eae0000000200 */
[C---:B------:R-:W-:Y:S08]  /*6310*/  HMMA.16816.F32.BF16 R64, R44.reuse, R48, R64 ;  /* 0x000000302c40723c */ /* 0x040ff00000041840 */
[----:B------:R-:W-:Y:S01]  /*6320*/  HMMA.16816.F32.BF16 R60, R44, R50, R60 ;  /* 0x000000322c3c723c */ /* 0x000fe2000004183c */
[----:B------:R-:W3:Y:S04]  /*6330*/  LDSM.16.M88.4 R48, [R249+0xa800] ;  /* 0x00a80000f930783b */ /* 0x000ee80000000200 */
[----:B------:R-:W4:Y:S03]  /*6340*/  LDSM.16.M88.4 R44, [R249+0xb000] ;  /* 0x00b00000f92c783b */ /* 0x000f260000000200 */
[C---:B-1----:R-:W-:Y:S08]  /*6350*/  HMMA.16816.F32.BF16 R20, R40.reuse, R236, R20 ;  /* 0x000000ec2814723c */ /* 0x042ff00000041814 */
[C---:B------:R-:W-:Y:S08]  /*6360*/  HMMA.16816.F32.BF16 R16, R40.reuse, R238, R16 ;  /* 0x000000ee2810723c */ /* 0x040ff00000041810 */
[C---:B------:R-:W-:Y:S08]  /*6370*/  HMMA.16816.F32.BF16 R12, R40.reuse, R228, R12 ;  /* 0x000000e4280c723c */ /* 0x040ff0000004180c */
[C---:B------:R-:W-:Y:S08]  /*6380*/  HMMA.16816.F32.BF16 R8, R40.reuse, R230, R8 ;  /* 0x000000e62808723c */ /* 0x040ff00000041808 */
[C---:B------:R-:W-:Y:S08]  /*6390*/  HMMA.16816.F32.BF16 R4, R40.reuse, R224, R4 ;  /* 0x000000e02804723c */ /* 0x040ff00000041804 */
[C---:B------:R-:W-:Y:S08]  /*63a0*/  HMMA.16816.F32.BF16 R32, R40.reuse, R226, R32 ;  /* 0x000000e22820723c */ /* 0x040ff00000041820 */
[C---:B------:R-:W-:Y:S08]  /*63b0*/  HMMA.16816.F32.BF16 R28, R40.reuse, R220, R28 ;  /* 0x000000dc281c723c */ /* 0x040ff0000004181c */
[----:B------:R-:W-:Y:S01]  /*63c0*/  HMMA.16816.F32.BF16 R24, R40, R222, R24 ;  /* 0x000000de2818723c */ /* 0x000fe20000041818 */
[----:B------:R-:W1:Y:S07]  /*63d0*/  LDSM.16.M88.4 R40, [R249+0xb800] ;  /* 0x00b80000f928783b */ /* 0x000e6e0000000200 */
[C---:B--2---:R-:W-:Y:S08]  /*63e0*/  HMMA.16816.F32.BF16 R20, R56.reuse, R52, R20 ;  /* 0x000000343814723c */ /* 0x044ff00000041814 */
[C---:B------:R-:W-:Y:S08]  /*63f0*/  HMMA.16816.F32.BF16 R16, R56.reuse, R54, R16 ;  /* 0x000000363810723c */ /* 0x040ff00000041810 */
[C---:B---3--:R-:W-:Y:S08]  /*6400*/  HMMA.16816.F32.BF16 R12, R56.reuse, R48, R12 ;  /* 0x00000030380c723c */ /* 0x048ff0000004180c */
[C---:B------:R-:W-:Y:S08]  /*6410*/  HMMA.16816.F32.BF16 R8, R56.reuse, R50, R8 ;  /* 0x000000323808723c */ /* 0x040ff00000041808 */
[C---:B----4-:R-:W-:Y:S08]  /*6420*/  HMMA.16816.F32.BF16 R4, R56.reuse, R44, R4 ;  /* 0x0000002c3804723c */ /* 0x050ff00000041804 */
[C---:B------:R-:W-:Y:S08]  /*6430*/  HMMA.16816.F32.BF16 R32, R56.reuse, R46, R32 ;  /* 0x0000002e3820723c */ /* 0x040ff00000041820 */
[C---:B-1----:R-:W-:Y:S08]  /*6440*/  HMMA.16816.F32.BF16 R28, R56.reuse, R40, R28 ;  /* 0x00000028381c723c */ /* 0x042ff0000004181c */
[----:B------:R-:W-:Y:S01]  /*6450*/  HMMA.16816.F32.BF16 R24, R56, R42, R24 ;  /* 0x0000002a3818723c */ /* 0x000fe20000041818 */
[----:B------:R-:W1:Y:S01]  /*6460*/  LDSM.16.M88.4 R56, [R244+0x6000] ;  /* 0x00600000f438783b */ /* 0x000e620000000200 */
[----:B------:R-:W-:-:S06]  /*6470*/  DEPBAR.LE SB0, 0x0 ;  /* 0x000080000000791a */ /* 0x000fcc0000000000 */
[C---:B------:R-:W-:Y:S08]  /*6480*/  HMMA.16816.F32.BF16 R212, R232.reuse, R228, R212 ;  /* 0x000000e4e8d4723c */ /* 0x040ff000000418d4 */
[C---:B------:R-:W-:Y:S08]  /*6490*/  HMMA.16816.F32.BF16 R216, R232.reuse, R238, R216 ;  /* 0x000000eee8d8723c */ /* 0x040ff000000418d8 */
[C---:B------:R-:W-:Y:S08]  /*64a0*/  HMMA.16816.F32.BF16 R36, R232.reuse, R236, R36 ;  /* 0x000000ece824723c */ /* 0x040ff00000041824 */
[C---:B------:R-:W-:Y:S08]  /*64b0*/  HMMA.16816.F32.BF16 R204, R232.reuse, R224, R204 ;  /* 0x000000e0e8cc723c */ /* 0x040ff000000418cc */
[----:B------:R-:W-:Y:S08]  /*64c0*/  HMMA.16816.F32.BF16 R208, R232, R230, R208 ;  /* 0x000000e6e8d0723c */ /* 0x000ff000000418d0 */
[----:B-1----:R-:W-:Y:S01]  /*64d0*/  HMMA.16816.F32.BF16 R212, R56, R48, R212 ;  /* 0x0000003038d4723c */ /* 0x002fe200000418d4 */
[----:B------:R-:W-:-:S05]  /*64e0*/  IMAD.SHL.U32 R48, R240, 0x2, RZ ;  /* 0x00000002f0307824 */ /* 0x000fca00078e00ff */
[----:B------:R-:W-:Y:S02]  /*64f0*/  LOP3.LUT R48, R48, 0x6, RZ, 0xc0, !PT ;  /* 0x0000000630307812 */ /* 0x000fe400078ec0ff */
[----:B------:R-:W-:Y:S01]  /*6500*/  HMMA.16816.F32.BF16 R216, R56, R54, R216 ;  /* 0x0000003638d8723c */ /* 0x000fe200000418d8 */
[----:B------:R-:W-:-:S04]  /*6510*/  IMAD.U32 R54, RZ, RZ, UR26 ;  /* 0x0000001aff367e24 */ /* 0x000fc8000f8e00ff */
[----:B------:R-:W-:-:S03]  /*6520*/  IMAD R54, R54, 0x40, R48 ;  /* 0x0000004036367824 */ /* 0x000fc600078e0230 */
[C---:B------:R-:W-:Y:S01]  /*6530*/  HMMA.16816.F32.BF16 R36, R56.reuse, R52, R36 ;  /* 0x000000343824723c */ /* 0x040fe20000041824 */
[C---:B------:R-:W-:Y:S02]  /*6540*/  VIADD R48, R54.reuse, 0xffffff81 ;  /* 0xffffff8136307836 */ /* 0x040fe40000000000 */
[C---:B------:R-:W-:Y:S02]  /*6550*/  VIADD R49, R54.reuse, 0xffffff80 ;  /* 0xffffff8036317836 */ /* 0x040fe40000000000 */
[----:B------:R-:W-:Y:S01]  /*6560*/  VIADD R52, R54, 0xffffff89 ;  /* 0xffffff8936347836 */ /* 0x000fe20000000000 */
[----:B------:R-:W-:Y:S01]  /*6570*/  ISETP.GE.AND P3, PT, R48, R243, PT ;  /* 0x000000f33000720c */ /* 0x000fe20003f66270 */
[----:B------:R-:W-:Y:S01]  /*6580*/  VIADD R53, R54, 0xffffff88 ;  /* 0xffffff8836357836 */ /* 0x000fe20000000000 */
[----:B------:R-:W-:Y:S01]  /*6590*/  ISETP.GE.AND P1, PT, R48, R199, PT ;  /* 0x000000c73000720c */ /* 0x000fe20003f26270 */
[----:B------:R-:W-:Y:S01]  /*65a0*/  HMMA.16816.F32.BF16 R204, R56, R44, R204 ;  /* 0x0000002c38cc723c */ /* 0x000fe200000418cc */
[C---:B------:R-:W-:Y:S01]  /*65b0*/  ISETP.GE.AND P4, PT, R49.reuse, R243, PT ;  /* 0x000000f33100720c */ /* 0x040fe20003f86270 */
[C---:B------:R-:W-:Y:S01]  /*65c0*/  VIADD R45, R54.reuse, 0xffffff91 ;  /* 0xffffff91362d7836 */ /* 0x040fe20000000000 */
[----:B------:R-:W-:Y:S01]  /*65d0*/  ISETP.GE.AND P2, PT, R49, R199, PT ;  /* 0x000000c73100720c */ /* 0x000fe20003f46270 */
[----:B------:R-:W-:Y:S01]  /*65e0*/  VIADD R44, R54, 0xffffff99 ;  /* 0xffffff99362c7836 */ /* 0x000fe20000000000 */
[----:B------:R-:W-:-:S02]  /*65f0*/  FSEL R21, R21, -INF , !P3 ;  /* 0xff80000015157808 */ /* 0x000fc40005800000 */
[----:B------:R-:W-:Y:S01]  /*6600*/  FSEL R23, R23, -INF , !P1 ;  /* 0xff80000017177808 */ /* 0x000fe20004800000 */
[----:B------:R-:W-:Y:S01]  /*6610*/  HMMA.16816.F32.BF16 R208, R56, R50, R208 ;  /* 0x0000003238d0723c */ /* 0x000fe200000418d0 */
[----:B------:R-:W-:Y:S01]  /*6620*/  ISETP.GE.AND P3, PT, R52, R243, PT ;  /* 0x000000f33400720c */ /* 0x000fe20003f66270 */
[----:B------:R-:W-:Y:S01]  /*6630*/  VIADD R51, R54, 0xffffff90 ;  /* 0xffffff9036337836 */ /* 0x000fe20000000000 */
[----:B------:R-:W-:Y:S01]  /*6640*/  ISETP.GE.AND P1, PT, R52, R199, PT ;  /* 0x000000c73400720c */ /* 0x000fe20003f26270 */
[----:B------:R-:W-:Y:S01]  /*6650*/  VIADD R50, R54, 0xffffff98 ;  /* 0xffffff9836327836 */ /* 0x000fe20000000000 */
[----:B------:R-:W-:Y:S02]  /*6660*/  FSEL R20, R20, -INF , !P4 ;  /* 0xff80000014147808 */ /* 0x000fe40006000000 */
[----:B------:R-:W-:Y:S01]  /*6670*/  FSEL R22, R22, -INF , !P2 ;  /* 0xff80000016167808 */ /* 0x000fe20005000000 */
[----:B------:R-:W-:Y:S01]  /*6680*/  HMMA.16816.F32.BF16 R64, R232, R220, R64 ;  /* 0x000000dce840723c */ /* 0x000fe20000041840 */
[----:B------:R-:W-:Y:S01]  /*6690*/  BAR.SYNC.DEFER_BLOCKING 0x0 ;  /* 0x0000000000007b1d */ /* 0x000fe20000010000 */
[----:B------:R-:W-:-:S02]  /*66a0*/  ISETP.GE.AND P4, PT, R53, R243, PT ;  /* 0x000000f33500720c */ /* 0x000fc40003f86270 */
[----:B------:R-:W-:Y:S02]  /*66b0*/  ISETP.GE.AND P2, PT, R53, R199, PT ;  /* 0x000000c73500720c */ /* 0x000fe40003f46270 */
[----:B------:R-:W-:Y:S02]  /*66c0*/  FSEL R17, R17, -INF , !P3 ;  /* 0xff80000011117808 */ /* 0x000fe40005800000 */
[----:B------:R-:W-:Y:S01]  /*66d0*/  FSEL R19, R19, -INF , !P1 ;  /* 0xff80000013137808 */ /* 0x000fe20004800000 */
[----:B------:R-:W-:Y:S01]  /*66e0*/  HMMA.16816.F32.BF16 R200, R232, R226, R200 ;  /* 0x000000e2e8c8723c */ /* 0x000fe200000418c8 */
[C---:B------:R-:W-:Y:S02]  /*66f0*/  ISETP.GE.AND P3, PT, R45.reuse, R243, PT ;  /* 0x000000f32d00720c */ /* 0x040fe40003f66270 */
[----:B------:R-:W-:Y:S02]  /*6700*/  ISETP.GE.AND P1, PT, R45, R199, PT ;  /* 0x000000c72d00720c */ /* 0x000fe40003f26270 */
[----:B------:R-:W-:-:S02]  /*6710*/  FSEL R16, R16, -INF , !P4 ;  /* 0xff80000010107808 */ /* 0x000fc40006000000 */
[----:B------:R-:W-:Y:S01]  /*6720*/  FSEL R18, R18, -INF , !P2 ;  /* 0xff80000012127808 */ /* 0x000fe20005000000 */
[----:B------:R-:W-:Y:S01]  /*6730*/  HMMA.16816.F32.BF16 R60, R232, R222, R60 ;  /* 0x000000dee83c723c */ /* 0x000fe2000004183c */
[C---:B------:R-:W-:Y:S02]  /*6740*/  ISETP.GE.AND P4, PT, R51.reuse, R243, PT ;  /* 0x000000f33300720c */ /* 0x040fe40003f86270 */
[-C--:B------:R-:W-:Y:S02]  /*6750*/  ISETP.GE.AND P2, PT, R51, R199.reuse, PT ;  /* 0x000000c73300720c */ /* 0x080fe40003f46270 */
[----:B------:R-:W-:Y:S01]  /*6760*/  FSEL R247, R13, -INF , !P3 ;  /* 0xff8000000df77808 */ /* 0x000fe20005800000 */
[C---:B------:R-:W-:Y:S01]  /*6770*/  VIADD R13, R54.reuse, 0xffffffa8 ;  /* 0xffffffa8360d7836 */ /* 0x040fe20000000000 */
[----:B------:R-:W-:Y:S01]  /*6780*/  FSEL R239, R15, -INF , !P1 ;  /* 0xff8000000fef7808 */ /* 0x000fe20004800000 */
[----:B------:R-:W-:Y:S01]  /*6790*/  VIADD R15, R54, 0xffffffa0 ;  /* 0xffffffa0360f7836 */ /* 0x000fe20000000000 */
[----:B------:R-:W-:Y:S01]  /*67a0*/  ISETP.GE.AND P1, PT, R44, R199, PT ;  /* 0x000000c72c00720c */ /* 0x000fe20003f26270 */
[----:B------:R-:W-:Y:S01]  /*67b0*/  HMMA.16816.F32.BF16 R64, R56, R40, R64 ;  /* 0x000000283840723c */ /* 0x000fe20000041840 */
[----:B------:R-:W-:Y:S01]  /*67c0*/  FSEL R231, R12, -INF , !P4 ;  /* 0xff8000000ce77808 */ /* 0x000fe20006000000 */
[----:B------:R-:W-:Y:S01]  /*67d0*/  VIADD R12, R54, 0xffffffa9 ;  /* 0xffffffa9360c7836 */ /* 0x000fe20000000000 */
[----:B------:R-:W-:Y:S01]  /*67e0*/  FSEL R249, R14, -INF , !P2 ;  /* 0xff8000000ef97808 */ /* 0x000fe20005000000 */
[----:B------:R-:W-:Y:S01]  /*67f0*/  VIADD R14, R54, 0xffffffa1 ;  /* 0xffffffa1360e7836 */ /* 0x000fe20000000000 */
[----:B------:R-:W-:-:S02]  /*6800*/  ISETP.GE.AND P4, PT, R50, R243, PT ;  /* 0x000000f33200720c */ /* 0x000fc40003f86270 */
[----:B------:R-:W-:Y:S01]  /*6810*/  ISETP.GE.AND P2, PT, R50, R199, PT ;  /* 0x000000c73200720c */ /* 0x000fe20003f46270 */
[C---:B------:R-:W-:Y:S01]  /*6820*/  HMMA.16816.F32.BF16 R200, R56.reuse, R46, R200 ;  /* 0x0000002e38c8723c */ /* 0x040fe200000418c8 */
[----:B------:R-:W-:Y:S01]  /*6830*/  FSEL R236, R11, -INF , !P1 ;  /* 0xff8000000bec7808 */ /* 0x000fe20004800000 */
[----:B------:R-:W-:Y:S01]  /*6840*/  VIADD R11, R54, 0xffffffb0 ;  /* 0xffffffb0360b7836 */ /* 0x000fe20000000000 */
[-C--:B------:R-:W-:Y:S02]  /*6850*/  ISETP.GE.AND P1, PT, R13, R243.reuse, PT ;  /* 0x000000f30d00720c */ /* 0x080fe40003f26270 */
[-C--:B------:R-:W-:Y:S02]  /*6860*/  ISETP.GE.AND P3, PT, R44, R243.reuse, PT ;  /* 0x000000f32c00720c */ /* 0x080fe40003f66270 */
[----:B------:R-:W-:Y:S01]  /*6870*/  FSEL R250, R8, -INF , !P4 ;  /* 0xff80000008fa7808 */ /* 0x000fe20006000000 */
[----:B------:R-:W-:Y:S01]  /*6880*/  VIADD R8, R54, 0xffffffb9 ;  /* 0xffffffb936087836 */ /* 0x000fe20000000000 */
[----:B------:R-:W-:Y:S01]  /*6890*/  FSEL R230, R10, -INF , !P2 ;  /* 0xff8000000ae67808 */ /* 0x000fe20005000000 */
[----:B------:R-:W-:Y:S01]  /*68a0*/  VIADD R10, R54, 0xffffffb1 ;  /* 0xffffffb1360a7836 */ /* 0x000fe20000000000 */
[-C--:B------:R-:W-:Y:S01]  /*68b0*/  ISETP.GE.AND P4, PT, R15, R243.reuse, PT ;  /* 0x000000f30f00720c */ /* 0x080fe20003f86270 */
[----:B------:R-:W-:Y:S01]  /*68c0*/  HMMA.16816.F32.BF16 R60, R56, R42, R60 ;  /* 0x0000002a383c723c */ /* 0x000fe2000004183c */
[----:B------:R-:W-:-:S02]  /*68d0*/  ISETP.GE.AND P2, PT, R14, R243, PT ;  /* 0x000000f30e00720c */ /* 0x000fc40003f46270 */
[----:B------:R-:W-:Y:S02]  /*68e0*/  FSEL R244, R32, -INF , !P1 ;  /* 0xff80000020f47808 */ /* 0x000fe40004800000 */
[----:B------:R-:W-:Y:S02]  /*68f0*/  ISETP.GE.AND P1, PT, R15, R199, PT ;  /* 0x000000c70f00720c */ /* 0x000fe40003f26270 */
[----:B------:R-:W-:Y:S01]  /*6900*/  FSEL R251, R9, -INF , !P3 ;  /* 0xff80000009fb7808 */ /* 0x000fe20005800000 */
[----:B------:R-:W-:Y:S01]  /*6910*/  VIADD R9, R54, 0xffffffb8 ;  /* 0xffffffb836097836 */ /* 0x000fe20000000000 */
[-C--:B------:R-:W-:Y:S02]  /*6920*/  ISETP.GE.AND P3, PT, R12, R243.reuse, PT ;  /* 0x000000f30c00720c */ /* 0x080fe40003f66270 */
[----:B------:R-:W-:Y:S01]  /*6930*/  FSEL R55, R4, -INF , !P4 ;  /* 0xff80000004377808 */ /* 0x000fe20006000000 */
[----:B------:R-:W-:Y:S01]  /*6940*/  IMAD.MOV.U32 R54, RZ, RZ, R251 ;  /* 0x000000ffff367224 */ /* 0x000fe200078e00fb */
[----:B------:R-:W-:Y:S01]  /*6950*/  FSEL R238, R5, -INF , !P2 ;  /* 0xff80000005ee7808 */ /* 0x000fe20005000000 */
[----:B------:R-:W-:Y:S01]  /*6960*/  IMAD.MOV.U32 R4, RZ, RZ, R250 ;  /* 0x000000ffff047224 */ /* 0x000fe200078e00fa */
[----:B------:R-:W-:-:S02]  /*6970*/  ISETP.GE.AND P2, PT, R10, R243, PT ;  /* 0x000000f30a00720c */ /* 0x000fc40003f46270 */
[----:B------:R-:W-:Y:S02]  /*6980*/  ISETP.GE.AND P4, PT, R14, R199, PT ;  /* 0x000000c70e00720c */ /* 0x000fe40003f86270 */
[-C--:B------:R-:W-:Y:S02]  /*6990*/  ISETP.GE.AND P5, PT, R11, R243.reuse, PT ;  /* 0x000000f30b00720c */ /* 0x080fe40003fa6270 */
[----:B------:R-:W-:Y:S02]  /*69a0*/  FSEL R252, R6, -INF , !P1 ;  /* 0xff80000006fc7808 */ /* 0x000fe40004800000 */
[-C--:B------:R-:W-:Y:S02]  /*69b0*/  ISETP.GE.AND P1, PT, R8, R243.reuse, PT ;  /* 0x000000f30800720c */ /* 0x080fe40003f26270 */
[----:B------:R-:W-:Y:S02]  /*69c0*/  FSEL R248, R33, -INF , !P3 ;  /* 0xff80000021f87808 */ /* 0x000fe40005800000 */
[----:B------:R-:W-:Y:S01]  /*69d0*/  ISETP.GE.AND P3, PT, R9, R243, PT ;  /* 0x000000f30900720c */ /* 0x000fe20003f66270 */
[----:B------:R-:W-:Y:S01]  /*69e0*/  IMAD.MOV.U32 R243, RZ, RZ, R236 ;  /* 0x000000fffff37224 */ /* 0x000fe200078e00ec */
[----:B------:R-:W-:Y:S01]  /*69f0*/  FSEL R251, R7, -INF , !P4 ;  /* 0xff80000007fb7808 */ /* 0x000fe20006000000 */
[----:B------:R-:W-:Y:S01]  /*6a00*/  IMAD.MOV.U32 R234, RZ, RZ, R248 ;  /* 0x000000ffffea7224 */ /* 0x000fe200078e00f8 */
[----:B------:R-:W-:-:S02]  /*6a10*/  FSEL R221, R29, -INF , !P2 ;  /* 0xff8000001ddd7808 */ /* 0x000fc40005000000 */
[----:B------:R-:W-:Y:S02]  /*6a20*/  FSEL R220, R28, -INF , !P5 ;  /* 0xff8000001cdc7808 */ /* 0x000fe40006800000 */
[-C--:B------:R-:W-:Y:S02]  /*6a30*/  ISETP.GE.AND P2, PT, R12, R199.reuse, PT ;  /* 0x000000c70c00720c */ /* 0x080fe40003f46270 */
[-C--:B------:R-:W-:Y:S02]  /*6a40*/  ISETP.GE.AND P4, PT, R11, R199.reuse, PT ;  /* 0x000000c70b00720c */ /* 0x080fe40003f86270 */
[-C--:B------:R-:W-:Y:S02]  /*6a50*/  ISETP.GE.AND P5, PT, R13, R199.reuse, PT ;  /* 0x000000c70d00720c */ /* 0x080fe40003fa6270 */
[----:B------:R-:W-:Y:S02]  /*6a60*/  FSEL R225, R25, -INF , !P1 ;  /* 0xff80000019e17808 */ /* 0x000fe40004800000 */
[----:B------:R-:W-:-:S02]  /*6a70*/  ISETP.GE.AND P1, PT, R10, R199, PT ;  /* 0x000000c70a00720c */ /* 0x000fc40003f26270 */
[----:B------:R-:W-:Y:S02]  /*6a80*/  FSEL R224, R24, -INF , !P3 ;  /* 0xff80000018e07808 */ /* 0x000fe40005800000 */
[----:B------:R-:W-:Y:S02]  /*6a90*/  ISETP.GE.AND P3, PT, R9, R199, PT ;  /* 0x000000c70900720c */ /* 0x000fe40003f66270 */
[----:B------:R-:W-:Y:S02]  /*6aa0*/  FSEL R237, R35, -INF , !P2 ;  /* 0xff80000023ed7808 */ /* 0x000fe40005000000 */
[----:B------:R-:W-:Y:S02]  /*6ab0*/  FSEL R226, R30, -INF , !P4 ;  /* 0xff8000001ee27808 */ /* 0x000fe40006000000 */
[----:B------:R-:W-:Y:S02]  /*6ac0*/  FSEL R250, R34, -INF , !P5 ;  /* 0xff80000022fa7808 */ /* 0x000fe40006800000 */
[----:B------:R-:W-:-:S02]  /*6ad0*/  ISETP.GE.AND P2, PT, R49, R198, PT ;  /* 0x000000c63100720c */ /* 0x000fc40003f46270 */
[----:B------:R-:W-:Y:S01]  /*6ae0*/  ISETP.GE.AND P4, PT, R49, R197, PT ;  /* 0x000000c53100720c */ /* 0x000fe20003f86270 */
[----:B------:R-:W-:Y:S01]  /*6af0*/  IMAD.MOV.U32 R49, RZ, RZ, R230 ;  /* 0x000000ffff317224 */ /* 0x000fe200078e00e6 */
[----:B------:R-:W-:Y:S02]  /*6b00*/  ISETP.GE.AND P5, PT, R8, R199, PT ;  /* 0x000000c70800720c */ /* 0x000fe40003fa6270 */
[----:B------:R-:W-:Y:S02]  /*6b10*/  FSEL R227, R31, -INF , !P1 ;  /* 0xff8000001fe37808 */ /* 0x000fe40004800000 */
[----:B------:R-:W-:Y:S02]  /*6b20*/  ISETP.GE.AND P1, PT, R48, R198, PT ;  /* 0x000000c63000720c */ /* 0x000fe40003f26270 */
[----:B------:R-:W-:Y:S02]  /*6b30*/  FSEL R228, R26, -INF , !P3 ;  /* 0xff8000001ae47808 */ /* 0x000fe40005800000 */
[----:B------:R-:W-:Y:S01]  /*6b40*/  ISETP.GE.AND P3, PT, R48, R197, PT ;  /* 0x000000c53000720c */ /* 0x000fe20003f66270 */
[----:B------:R-:W-:Y:S01]  /*6b50*/  IMAD.MOV.U32 R48, RZ, RZ, R231 ;  /* 0x000000ffff307224 */ /* 0x000fe200078e00e7 */
[----:B------:R-:W-:-:S02]  /*6b60*/  FSEL R36, R36, -INF , !P2 ;  /* 0xff80000024247808 */ /* 0x000fc40005000000 */
[----:B------:R-:W-:Y:S02]  /*6b70*/  FSEL R38, R38, -INF , !P4 ;  /* 0xff80000026267808 */ /* 0x000fe40006000000 */
[----:B------:R-:W-:Y:S01]  /*6b80*/  FSEL R229, R27, -INF , !P5 ;  /* 0xff8000001be57808 */ /* 0x000fe20006800000 */
[----:B------:R-:W-:Y:S01]  /*6b90*/  IMAD.MOV.U32 R27, RZ, RZ, R249 ;  /* 0x000000ffff1b7224 */ /* 0x000fe200078e00f9 */
[C---:B------:R-:W-:Y:S02]  /*6ba0*/  ISETP.GE.AND P2, PT, R53.reuse, R197, PT ;  /* 0x000000c53500720c */ /* 0x040fe40003f46270 */
[-C--:B------:R-:W-:Y:S02]  /*6bb0*/  ISETP.GE.AND P4, PT, R52, R198.reuse, PT ;  /* 0x000000c63400720c */ /* 0x080fe40003f86270 */
[----:B------:R-:W-:Y:S02]  /*6bc0*/  ISETP.GE.AND P5, PT, R53, R198, PT ;  /* 0x000000c63500720c */ /* 0x000fe40003fa6270 */
[----:B------:R-:W-:-:S02]  /*6bd0*/  FSEL R37, R37, -INF , !P1 ;  /* 0xff80000025257808 */ /* 0x000fc40004800000 */
[----:B------:R-:W-:Y:S01]  /*6be0*/  ISETP.GE.AND P1, PT, R52, R197, PT ;  /* 0x000000c53400720c */ /* 0x000fe20003f26270 */
[----:B------:R-:W-:Y:S01]  /*6bf0*/  IMAD.MOV.U32 R52, RZ, RZ, R4 ;  /* 0x000000ffff347224 */ /* 0x000fe200078e0004 */
[----:B------:R-:W-:Y:S02]  /*6c00*/  FSEL R39, R39, -INF , !P3 ;  /* 0xff80000027277808 */ /* 0x000fe40005800000 */
[----:B------:R-:W-:Y:S02]  /*6c10*/  ISETP.GE.AND P3, PT, R51, R198, PT ;  /* 0x000000c63300720c */ /* 0x000fe40003f66270 */
[----:B------:R-:W-:Y:S02]  /*6c20*/  FSEL R4, R218, -INF , !P2 ;  /* 0xff800000da047808 */ /* 0x000fe40005000000 */
[----:B------:R-:W-:Y:S02]  /*6c30*/  FSEL R6, R217, -INF , !P4 ;  /* 0xff800000d9067808 */ /* 0x000fe40006000000 */
[----:B------:R-:W-:-:S02]  /*6c40*/  FSEL R7, R216, -INF , !P5 ;  /* 0xff800000d8077808 */ /* 0x000fc40006800000 */
[CC--:B------:R-:W-:Y:S02]  /*6c50*/  ISETP.GE.AND P2, PT, R45.reuse, R198.reuse, PT ;  /* 0x000000c62d00720c */ /* 0x0c0fe40003f46270 */
[-C--:B------:R-:W-:Y:S02]  /*6c60*/  ISETP.GE.AND P4, PT, R45, R197.reuse, PT ;  /* 0x000000c52d00720c */ /* 0x080fe40003f86270 */
[----:B------:R-:W-:Y:S01]  /*6c70*/  ISETP.GE.AND P5, PT, R51, R197, PT ;  /* 0x000000c53300720c */ /* 0x000fe20003fa6270 */
[----:B------:R-:W-:Y:S01]  /*6c80*/  IMAD.MOV.U32 R51, RZ, RZ, R54 ;  /* 0x000000ffff337224 */ /* 0x000fe200078e0036 */
[----:B------:R-:W-:Y:S02]  /*6c90*/  FSEL R5, R219, -INF , !P1 ;  /* 0xff800000db057808 */ /* 0x000fe40004800000 */
[----:B------:R-:W-:Y:S02]  /*6ca0*/  ISETP.GE.AND P1, PT, R50, R198, PT ;  /* 0x000000c63200720c */ /* 0x000fe40003f26270 */
[----:B------:R-:W-:-:S02]  /*6cb0*/  FSEL R25, R212, -INF , !P3 ;  /* 0xff800000d4197808 */ /* 0x000fc40005800000 */
[-C--:B------:R-:W-:Y:S02]  /*6cc0*/  ISETP.GE.AND P3, PT, R50, R197.reuse, PT ;  /* 0x000000c53200720c */ /* 0x080fe40003f66270 */
[----:B------:R-:W-:Y:S01]  /*6cd0*/  FSEL R24, R213, -INF , !P2 ;  /* 0xff800000d5187808 */ /* 0x000fe20005000000 */
[----:B------:R-:W-:Y:S01]  /*6ce0*/  IMAD.MOV.U32 R50, RZ, RZ, R25 ;  /* 0x000000ffff327224 */ /* 0x000fe200078e0019 */
[----:B------:R-:W-:Y:S02]  /*6cf0*/  FSEL R199, R215, -INF , !P4 ;  /* 0xff800000d7c77808 */ /* 0x000fe40006000000 */
[----:B------:R-:W-:Y:S01]  /*6d00*/  FSEL R45, R214, -INF , !P5 ;  /* 0xff800000d62d7808 */ /* 0x000fe20006800000 */
[----:B------:R-:W-:Y:S01]  /*6d10*/  IMAD.MOV.U32 R59, RZ, RZ, R24 ;  /* 0x000000ffff3b7224 */ /* 0x000fe200078e0018 */
[----:B------:R-:W-:Y:S02]  /*6d20*/  ISETP.GE.AND P2, PT, R44, R197, PT ;  /* 0x000000c52c00720c */ /* 0x000fe40003f46270 */
[----:B------:R-:W-:-:S02]  /*6d30*/  ISETP.GE.AND P4, PT, R15, R198, PT ;  /* 0x000000c60f00720c */ /* 0x000fc40003f86270 */
[-C--:B------:R-:W-:Y:S01]  /*6d40*/  ISETP.GE.AND P5, PT, R44, R198.reuse, PT ;  /* 0x000000c62c00720c */ /* 0x080fe20003fa6270 */
[----:B------:R-:W-:Y:S01]  /*6d50*/  IMAD.MOV.U32 R44, RZ, RZ, R247 ;  /* 0x000000ffff2c7224 */ /* 0x000fe200078e00f7 */
[----:B------:R-:W-:Y:S01]  /*6d60*/  FSEL R212, R208, -INF , !P1 ;  /* 0xff800000d0d47808 */ /* 0x000fe20004800000 */
[----:B------:R-:W-:Y:S01]  /*6d70*/  IMAD.MOV.U32 R208, RZ, RZ, R252 ;  /* 0x000000ffffd07224 */ /* 0x000fe200078e00fc */
[----:B------:R-:W-:Y:S02]  /*6d80*/  ISETP.GE.AND P1, PT, R15, R197, PT ;  /* 0x000000c50f00720c */ /* 0x000fe40003f26270 */
[----:B------:R-:W-:Y:S02]  /*6d90*/  FSEL R233, R210, -INF , !P3 ;  /* 0xff800000d2e97808 */ /* 0x000fe40005800000 */
[----:B------:R-:W-:Y:S02]  /*6da0*/  ISETP.GE.AND P3, PT, R14, R198, PT ;  /* 0x000000c60e00720c */ /* 0x000fe40003f66270 */
[----:B------:R-:W-:-:S02]  /*6db0*/  FSEL R54, R211, -INF , !P2 ;  /* 0xff800000d3367808 */ /* 0x000fc40005000000 */
[----:B------:R-:W-:Y:S02]  /*6dc0*/  FSEL R53, R204, -INF , !P4 ;  /* 0xff800000cc357808 */ /* 0x000fe40006000000 */
[----:B------:R-:W-:Y:S02]  /*6dd0*/  FSEL R209, R209, -INF , !P5 ;  /* 0xff800000d1d17808 */ /* 0x000fe40006800000 */
[C---:B------:R-:W-:Y:S02]  /*6de0*/  ISETP.GE.AND P2, PT, R13.reuse, R198, PT ;  /* 0x000000c60d00720c */ /* 0x040fe40003f46270 */
[-C--:B------:R-:W-:Y:S02]  /*6df0*/  ISETP.GE.AND P4, PT, R13, R197.reuse, PT ;  /* 0x000000c50d00720c */ /* 0x080fe40003f86270 */
[----:B------:R-:W-:Y:S02]  /*6e00*/  ISETP.GE.AND P5, PT, R14, R197, PT ;  /* 0x000000c50e00720c */ /* 0x000fe40003fa6270 */
[----:B------:R-:W-:-:S02]  /*6e10*/  FSEL R13, R206, -INF , !P1 ;  /* 0xff800000ce0d7808 */ /* 0x000fc40004800000 */
[----:B------:R-:W-:Y:S02]  /*6e20*/  FSEL R46, R205, -INF , !P3 ;  /* 0xff800000cd2e7808 */ /* 0x000fe40005800000 */
[CC--:B------:R-:W-:Y:S01]  /*6e30*/  ISETP.GE.AND P1, PT, R12.reuse, R198.reuse, PT ;  /* 0x000000c60c00720c */ /* 0x0c0fe20003f26270 */
[----:B------:R1:W-:Y:S01]  /*6e40*/  STL [R1+0x14], R13 ;  /* 0x0000140d01007387 */ /* 0x0003e20000100800 */
[-C--:B------:R-:W-:Y:S02]  /*6e50*/  ISETP.GE.AND P3, PT, R12, R197.reuse, PT ;  /* 0x000000c50c00720c */ /* 0x080fe40003f66270 */
[----:B------:R-:W-:Y:S01]  /*6e60*/  FSEL R12, R207, -INF , !P5 ;  /* 0xff800000cf0c7808 */ /* 0x000fe20006800000 */
[----:B------:R-:W-:Y:S01]  /*6e70*/  STL [R1+0x1c], R46 ;  /* 0x00001c2e01007387 */ /* 0x000fe20000100800 */
[C---:B------:R-:W-:Y:S02]  /*6e80*/  ISETP.GE.AND P5, PT, R11.reuse, R198, PT ;  /* 0x000000c60b00720c */ /* 0x040fe40003fa6270 */
[----:B------:R-:W-:Y:S01]  /*6e90*/  FSEL R40, R200, -INF , !P2 ;  /* 0xff800000c8287808 */ /* 0x000fe20005000000 */
[----:B------:R2:W-:Y:S01]  /*6ea0*/  STL [R1+0x18], R12 ;  /* 0x0000180c01007387 */ /* 0x0005e20000100800 */
[----:B------:R-:W-:-:S02]  /*6eb0*/  ISETP.GE.AND P2, PT, R11, R197, PT ;  /* 0x000000c50b00720c */ /* 0x000fc40003f46270 */
[----:B------:R-:W-:Y:S01]  /*6ec0*/  FSEL R41, R201, -INF , !P1 ;  /* 0xff800000c9297808 */ /* 0x000fe20004800000 */
[----:B------:R3:W-:Y:S01]  /*6ed0*/  STL [R1+0x20], R40 ;  /* 0x0000202801007387 */ /* 0x0007e20000100800 */
[----:B------:R-:W-:Y:S02]  /*6ee0*/  FMNMX3.FTZ R26, R3, R22, R23, !PT ;  /* 0x00000016031a7276 */ /* 0x000fe40007810017 */
[----:B------:R-:W-:Y:S01]  /*6ef0*/  FMNMX3.FTZ R25, R2, R36, R37, !PT ;  /* 0x0000002402197276 */ /* 0x000fe20007810025 */
[----:B------:R3:W-:Y:S01]  /*6f00*/  STL [R1+0x24], R41 ;  /* 0x0000242901007387 */ /* 0x0007e20000100800 */
[----:B------:R-:W-:Y:S02]  /*6f10*/  FMNMX3.FTZ R26, R26, R18, R19, !PT ;  /* 0x000000121a1a7276 */ /* 0x000fe40007810013 */
[----:B------:R-:W-:Y:S02]  /*6f20*/  ISETP.GE.AND P1, PT, R10, R198, PT ;  /* 0x000000c60a00720c */ /* 0x000fe40003f26270 */
[----:B------:R-:W-:-:S02]  /*6f30*/  FMNMX3.FTZ R26, R26, R27, R239, !PT ;  /* 0x0000001b1a1a7276 */ /* 0x000fc400078100ef */
[----:B------:R-:W-:Y:S02]  /*6f40*/  FMNMX3.FTZ R25, R25, R7, R6, !PT ;  /* 0x0000000719197276 */ /* 0x000fe40007810006 */
[----:B-1----:R-:W-:Y:S02]  /*6f50*/  FMNMX3.FTZ R13, R196, R20, R21, !PT ;  /* 0x00000014c40d7276 */ /* 0x002fe40007810015 */
[----:B------:R-:W-:Y:S02]  /*6f60*/  FMNMX3.FTZ R26, R26, R49, R243, !PT ;  /* 0x000000311a1a7276 */ /* 0x000fe400078100f3 */
[----:B------:R-:W-:Y:S02]  /*6f70*/  FSEL R252, R65, -INF , !P1 ;  /* 0xff80000041fc7808 */ /* 0x000fe40004800000 */
[----:B------:R-:W-:Y:S02]  /*6f80*/  FMNMX3.FTZ R25, R25, R50, R59, !PT ;  /* 0x0000003219197276 */ /* 0x000fe4000781003b */
[----:B--2---:R-:W-:-:S04]  /*6f90*/  FMNMX3.FTZ R12, R13, R16, R17, !PT ;  /* 0x000000100d0c7276 */ /* 0x004fc80007810011 */
[----:B------:R-:W-:Y:S02]  /*6fa0*/  FMNMX3.FTZ R11, R12, R48, R44, !PT ;  /* 0x000000300c0b7276 */ /* 0x000fe4000781002c */
[----:B------:R-:W-:Y:S01]  /*6fb0*/  FSEL R12, R64, -INF , !P5 ;  /* 0xff800000400c7808 */ /* 0x000fe20006800000 */
[----:B------:R-:W-:Y:S01]  /*6fc0*/  IMAD.MOV.U32 R64, RZ, RZ, R251 ;  /* 0x000000ffff407224 */ /* 0x000fe200078e00fb */
[----:B------:R-:W-:Y:S02]  /*6fd0*/  FMNMX3.FTZ R11, R11, R52, R51, !PT ;  /* 0x000000340b0b7276 */ /* 0x000fe40007810033 */
[----:B------:R-:W-:Y:S01]  /*6fe0*/  ISETP.GE.AND P5, PT, R9, R198, PT ;  /* 0x000000c60900720c */ /* 0x000fe20003fa6270 */
[----:B------:R3:W-:Y:S01]  /*6ff0*/  STL [R1+0x10], R12 ;  /* 0x0000100c01007387 */ /* 0x0007e20000100800 */
[----:B------:R-:W-:Y:S02]  /*7000*/  FMNMX3.FTZ R11, R11, R55, R238, !PT ;  /* 0x000000370b0b7276 */ /* 0x000fe400078100ee */
[----:B------:R-:W-:-:S02]  /*7010*/  FMNMX3.FTZ R26, R26, R208, R64, !PT ;  /* 0x000000d01a1a7276 */ /* 0x000fc40007810040 */
[----:B------:R-:W-:-:S04]  /*7020*/  FMNMX3.FTZ R11, R11, R244, R234, !PT ;  /* 0x000000f40b0b7276 */ /* 0x000fc800078100ea */
[----:B------:R-:W-:-:S04]  /*7030*/  FMNMX3.FTZ R11, R11, R220, R221, !PT ;  /* 0x000000dc0b0b7276 */ /* 0x000fc800078100dd */
[----:B------:R-:W-:Y:S01]  /*7040*/  FMNMX3.FTZ R11, R11, R224, R225, !PT ;  /* 0x000000e00b0b7276 */ /* 0x000fe200078100e1 */
[----:B------:R-:W-:Y:S06]  /*7050*/  BRA.U !UP0, `(.L_x_18) ;  /* 0x0000000108d07547 */ /* 0x000fec000b800000 */
[----:B------:R-:W1:Y:S01]  /*7060*/  S2R R24, SR_TID.X ;  /* 0x0000000000187919 */ /* 0x000e620000002100 */
[----:B------:R-:W-:Y:S01]  /*7070*/  UIADD3 UR14, UPT, UPT, UR26, -0x3, URZ ;  /* 0xfffffffd1a0e7890 */ /* 0x000fe2000fffe0ff */
[----:B------:R-:W2:Y:S01]  /*7080*/  S2UR UR5, SR_CgaCtaId ;  /* 0x00000000000579c3 */ /* 0x000ea20000008800 */
[----:B------:R-:W-:Y:S02]  /*7090*/  USHF.L.U32 UR4, UR6, 0x4, URZ ;  /* 0x0000000406047899 */ /* 0x000fe400080006ff */
[----:B------:R-:W-:Y:S02]  /*70a0*/  UIMAD.WIDE.U32 UR16, UR14, UR6, URZ ;  /* 0x000000060e1072a5 */ /* 0x000fe4000f8e00ff */
[----:B------:R-:W-:Y:S02]  /*70b0*/  USHF.L.U64.HI UR10, UR6, 0x4, UR7 ;  /* 0x00000004060a7899 */ /* 0x000fe40008010207 */
[----:B------:R-:W-:Y:S02]  /*70c0*/  UIMAD UR14, UR14, UR7, UR17 ;  /* 0x000000070e0e72a4 */ /* 0x000fe4000f8e0211 */
[----:B------:R-:W-:Y:S01]  /*70d0*/  IMAD.U32 R32, RZ, RZ, UR16 ;  /* 0x00000010ff207e24 */ /* 0x000fe2000f8e00ff */
[----:B------:R-:W-:Y:S01]  /*70e0*/  ULEA UR15, UP0, UR16, UR4, 0x6 ;  /* 0x00000004100f7291 */ /* 0x000fe2000f8030ff */
[----:B------:R-:W-:-:S02]  /*70f0*/  IMAD.U32 R13, RZ, RZ, UR16 ;  /* 0x00000010ff0d7e24 */ /* 0x000fc4000f8e00ff */
[----:B---3--:R-:W-:Y:S01]  /*7100*/  IMAD.U32 R12, RZ, RZ, UR14 ;  /* 0x0000000eff0c7e24 */ /* 0x008fe2000f8e00ff */
[-C--:B------:R-:W-:Y:S01]  /*7110*/  LEA R32, P1, R32, R246.reuse, 0x7 ;  /* 0x000000f620207211 */ /* 0x080fe200078238ff */
[----:B------:R-:W-:Y:S01]  /*7120*/  ULEA.HI.X UR14, UR16, UR10, UR14, 0x6, UP0 ;  /* 0x0000000a100e7291 */ /* 0x000fe200080f340e */
[----:B------:R-:W-:Y:S01]  /*7130*/  IMAD.U32 R30, RZ, RZ, UR15 ;  /* 0x0000000fff1e7e24 */ /* 0x000fe2000f8e00ff */
[----:B------:R-:W-:Y:S01]  /*7140*/  UIADD3 UR4, UP1, UPT, UR15, UR4, URZ ;  /* 0x000000040f047290 */ /* 0x000fe2000ff3e0ff */
[----:B------:R-:W-:Y:S01]  /*7150*/  LEA.HI.X R33, R13, R245, R12, 0x7, P1 ;  /* 0x000000f50d217211 */ /* 0x000fe200008f3c0c */
[----:B------:R-:W-:Y:S01]  /*7160*/  ULEA UR16, UP0, UR6, UR15, 0x5 ;  /* 0x0000000f06107291 */ /* 0x000fe2000f8028ff */
[----:B------:R-:W-:Y:S01]  /*7170*/  IMAD.U32 R13, RZ, RZ, UR15 ;  /* 0x0000000fff0d7e24 */ /* 0x000fe2000f8e00ff */
[----:B------:R-:W-:Y:S01]  /*7180*/  UIADD3.X UR10, UPT, UPT, UR14, UR10, URZ, UP1, !UPT ;  /* 0x0000000a0e0a7290 */ /* 0x000fe20008ffe4ff */
[----:B------:R-:W-:Y:S01]  /*7190*/  LEA R30, P1, R30, R246, 0x1 ;  /* 0x000000f61e1e7211 */ /* 0x000fe200078208ff */
[----:B------:R-:W-:Y:S01]  /*71a0*/  IMAD.U32 R28, RZ, RZ, UR4 ;  /* 0x00000004ff1c7e24 */ /* 0x000fe2000f8e00ff */
[----:B------:R-:W-:Y:S01]  /*71b0*/  MOV R12, UR14 ;  /* 0x0000000e000c7c02 */ /* 0x000fe20008000f00 */
[----:B------:R-:W-:Y:S01]  /*71c0*/  ULEA.HI.X UR6, UR6, UR14, UR7, 0x5, UP0 ;  /* 0x0000000e06067291 */ /* 0x000fe200080f2c07 */
[----:B------:R-:W-:-:S02]  /*71d0*/  IMAD.U32 R14, RZ, RZ, UR4 ;  /* 0x00000004ff0e7e24 */ /* 0x000fc4000f8e00ff */
[----:B------:R-:W-:Y:S01]  /*71e0*/  UMOV UR7, 0x400 ;  /* 0x0000040000077882 */ /* 0x000fe20000000000 */
[----:B------:R-:W-:Y:S01]  /*71f0*/  LEA.HI.X R31, R13, R245, R12, 0x1, P1 ;  /* 0x000000f50d1f7211 */ /* 0x000fe200008f0c0c */
[----:B-1----:R-:W-:Y:S01]  /*7200*/  IMAD.SHL.U32 R24, R24, 0x8, RZ ;  /* 0x0000000818187824 */ /* 0x002fe200078e00ff */
[----:B--2---:R-:W-:Y:S01]  /*7210*/  ULEA UR5, UR5, UR7, 0x18 ;  /* 0x0000000705057291 */ /* 0x004fe2000f8ec0ff */
[----:B------:R-:W-:Y:S01]  /*7220*/  IMAD.U32 R13, RZ, RZ, UR10 ;  /* 0x0000000aff0d7e24 */ /* 0x000fe2000f8e00ff */
[----:B------:R-:W-:Y:S02]  /*7230*/  LEA R28, P1, R28, R246, 0x1 ;  /* 0x000000f61c1c7211 */ /* 0x000fe400078208ff */
[----:B------:R-:W-:Y:S02]  /*7240*/  LOP3.LUT R15, R24, 0x1f8, RZ, 0xc0, !PT ;  /* 0x000001f8180f7812 */ /* 0x000fe400078ec0ff */
[----:B------:R-:W-:Y:S02]  /*7250*/  MOV R12, UR16 ;  /* 0x00000010000c7c02 */ /* 0x000fe40008000f00 */
[----:B------:R-:W-:-:S02]  /*7260*/  LOP3.LUT R15, R15, 0x38, R240, 0x78, !PT ;  /* 0x000000380f0f7812 */ /* 0x000fc400078e78f0 */
[----:B------:R-:W-:Y:S01]  /*7270*/  LEA.HI.X R29, R14, R245, R13, 0x1, P1 ;  /* 0x000000f50e1d7211 */ /* 0x000fe200008f0c0d */
[----:B------:R-:W-:Y:S01]  /*7280*/  IMAD.U32 R13, RZ, RZ, UR16 ;  /* 0x00000010ff0d7e24 */ /* 0x000fe2000f8e00ff */
[----:B------:R-:W-:Y:S02]  /*7290*/  LOP3.LUT R15, R15, 0x1e00, R24, 0xf8, !PT ;  /* 0x00001e000f0f7812 */ /* 0x000fe400078ef818 */
[----:B------:R-:W-:Y:S01]  /*72a0*/  LEA R34, P1, R12, R246, 0x1 ;  /* 0x000000f60c227211 */ /* 0x000fe200078208ff */
[----:B------:R-:W-:Y:S01]  /*72b0*/  IMAD.U32 R12, RZ, RZ, UR6 ;  /* 0x00000006ff0c7e24 */ /* 0x000fe2000f8e00ff */
[----:B------:R-:W-:-:S04]  /*72c0*/  LEA R15, R15, UR5, 0x1 ;  /* 0x000000050f0f7c11 */ /* 0x000fc8000f8e08ff */
[----:B------:R-:W-:Y:S01]  /*72d0*/  LEA.HI.X R35, R13, R245, R12, 0x1, P1 ;  /* 0x000000f50d237211 */ /* 0x000fe200008f0c0c */
[----:B------:R-:W-:Y:S01]  /*72e0*/  @!PT LDS RZ, [RZ] ;  /* 0x00000000fffff984 */ /* 0x000fe20000000800 */
[----:B------:R-:W-:Y:S01]  /*72f0*/  @!PT LDS RZ, [RZ] ;  /* 0x00000000fffff984 */ /* 0x000fe20000000800 */
[----:B------:R-:W-:Y:S01]  /*7300*/  @!PT LDS RZ, [RZ] ;  /* 0x00000000fffff984 */ /* 0x000fe20000000800 */
[----:B------:R1:W-:Y:S04]  /*7310*/  LDGSTS.E.BYPASS.LTC128B.128 [R15+0x8000], desc[UR24][R32.64] ;  /* 0x08000000200f7fae */ /* 0x0003e8000b981a18 */
[----:B------:R1:W-:Y:S04]  /*7320*/  LDGSTS.E.BYPASS.LTC128B.128 [R15+0xa000], desc[UR24][R32.64+0x80] ;  /* 0x0a000080200f7fae */ /* 0x0003e8000b981a18 */
[----:B------:R1:W-:Y:S04]  /*7330*/  LDGSTS.E.BYPASS.LTC128B.128 [R15+0x8800], desc[UR24][R30.64] ;  /* 0x088000001e0f7fae */ /* 0x0003e8000b981a18 */
[----:B------:R1:W-:Y:S04]  /*7340*/  LDGSTS.E.BYPASS.LTC128B.128 [R15+0xa800], desc[UR24][R30.64+0x80] ;  /* 0x0a8000801e0f7fae */ /* 0x0003e8000b981a18 */
[----:B------:R1:W-:Y:S04]  /*7350*/  LDGSTS.E.BYPASS.LTC128B.128 [R15+0x9000], desc[UR24][R28.64] ;  /* 0x090000001c0f7fae */ /* 0x0003e8000b981a18 */
[----:B------:R1:W-:Y:S04]  /*7360*/  LDGSTS.E.BYPASS.LTC128B.128 [R15+0xb000], desc[UR24][R28.64+0x80] ;  /* 0x0b0000801c0f7fae */ /* 0x0003e8000b981a18 */
[----:B------:R1:W-:Y:S04]  /*7370*/  LDGSTS.E.BYPASS.LTC128B.128 [R15+0x9800], desc[UR24][R34.64] ;  /* 0x09800000220f7fae */ /* 0x0003e8000b981a18 */
[----:B------:R1:W-:Y:S04]  /*7380*/  LDGSTS.E.BYPASS.LTC128B.128 [R15+0xb800], desc[UR24][R34.64+0x80] ;  /* 0x0b800080220f7fae */ /* 0x0003e8000b981a18 */
[----:B------:R-:W0:Y:S02]  /*7390*/  LDGDEPBAR ;  /* 0x00000000000079af */ /* 0x000e240000000000 */
.L_x_18:
[----:B------:R-:W-:Y:S01]  /*73a0*/  STL [R1+0x40], R220 ;  /* 0x000040dc01007387 */ /* 0x000fe20000100800 */
[----:B------:R-:W-:Y:S01]  /*73b0*/  FMNMX3.FTZ R14, R0, R38, R39, !PT ;  /* 0x00000026000e7276 */ /* 0x000fe20007810027 */
[----:B------:R-:W2:Y:S01]  /*73c0*/  LDCU UR4, c[0x0][0x45c] ;  /* 0x00008b80ff0477ac */ /* 0x000ea20008000800 */
[----:B------:R-:W-:Y:S01]  /*73d0*/  MOV R65, R209 ;  /* 0x000000d100417202 */ /* 0x000fe20000000f00 */
[----:B------:R4:W-:Y:S01]  /*73e0*/  STL [R1+0x3c], R221 ;  /* 0x00003cdd01007387 */ /* 0x0009e20000100800 */
[----:B------:R-:W-:-:S03]  /*73f0*/  MOV R58, R212 ;  /* 0x000000d4003a7202 */ /* 0x000fc60000000f00 */
[----:B---3--:R-:W3:Y:S01]  /*7400*/  SHFL.BFLY PT, R12, R11, 0x2, 0x1f ;  /* 0x0c401f000b0c7f89 */ /* 0x008ee200000e0000 */
[----:B------:R-:W-:Y:S02]  /*7410*/  ISETP.GE.AND P1, PT, R8, R198, PT ;  /* 0x000000c60800720c */ /* 0x000fe40003f26270 */
[----:B------:R-:W-:Y:S01]  /*7420*/  FSEL R240, R203, -INF , !P3 ;  /* 0xff800000cbf07808 */ /* 0x000fe20005800000 */
[----:B------:R-:W-:Y:S04]  /*7430*/  LDSM.16.MT88.4 R204, [R242+0xe000] ;  /* 0x00e00000f2cc783b */ /* 0x000fe80000004200 */
[----:B----4-:R-:W4:Y:S01]  /*7440*/  LDL.LU R221, [R1+0x10] ;  /* 0x0000100001dd7983 */ /* 0x010f220000300800 */
[----:B------:R-:W-:Y:S02]  /*7450*/  FMNMX3.FTZ R14, R14, R4, R5, !PT ;  /* 0x000000040e0e7276 */ /* 0x000fe40007810005 */
[----:B-1----:R-:W-:Y:S01]  /*7460*/  FMNMX3.FTZ R15, R25, R58, R65, !PT ;  /* 0x0000003a190f7276 */ /* 0x002fe20007810041 */
[----:B------:R-:W-:Y:S01]  /*7470*/  STL [R1+0x38], R224 ;  /* 0x000038e001007387 */ /* 0x000fe20000100800 */
[----:B------:R-:W-:-:S02]  /*7480*/  FMNMX3.FTZ R14, R14, R45, R199, !PT ;  /* 0x0000002d0e0e7276 */ /* 0x000fc400078100c7 */
[----:B------:R-:W-:Y:S01]  /*7490*/  FMNMX3.FTZ R15, R15, R53, R46, !PT ;  /* 0x000000350f0f7276 */ /* 0x000fe2000781002e */
[----:B------:R-:W-:Y:S04]  /*74a0*/  STL [R1+0x34], R225 ;  /* 0x000034e101007387 */ /* 0x000fe80000100800 */
[----:B------:R-:W-:Y:S04]  /*74b0*/  STL [R1+0x30], R246 ;  /* 0x000030f601007387 */ /* 0x000fe80000100800 */
[----:B------:R1:W-:Y:S04]  /*74c0*/  STL [R1+0x2c], R245 ;  /* 0x00002cf501007387 */ /* 0x0003e80000100800 */
[----:B------:R-:W-:Y:S04]  /*74d0*/  STL [R1+0x28], R241 ;  /* 0x000028f101007387 */ /* 0x000fe80000100800 */
[----:B------:R2:W-:Y:S01]  /*74e0*/  STL [R1+0x48], R226 ;  /* 0x000048e201007387 */ /* 0x0005e20000100800 */
[----:B-1----:R-:W-:-:S04]  /*74f0*/  MOV R245, R250 ;  /* 0x000000fa00f57202 */ /* 0x002fc80000000f00 */
[----:B------:R-:W-:-:S04]  /*7500*/  FMNMX3.FTZ R13, R26, R245, R237, !PT ;  /* 0x000000f51a0d7276 */ /* 0x000fc800078100ed */
[----:B------:R-:W-:Y:S02]  /*7510*/  FMNMX3.FTZ R13, R13, R226, R227, !PT ;  /* 0x000000e20d0d7276 */ /* 0x000fe400078100e3 */
[----:B--2---:R-:W2:Y:S04]  /*7520*/  LDL.LU R226, [R1+0x14] ;  /* 0x0000140001e27983 */ /* 0x004ea80000300800 */
[----:B------:R1:W-:Y:S04]  /*7530*/  STL [R1+0x44], R227 ;  /* 0x000044e301007387 */ /* 0x0003e80000100800 */
[----:B-1----:R-:W2:Y:S01]  /*7540*/  LDL.LU R227, [R1+0x18] ;  /* 0x0000180001e37983 */ /* 0x002ea20000300800 */
[----:B------:R-:W-:-:S02]  /*7550*/  FMNMX3.FTZ R13, R13, R228, R229, !PT ;  /* 0x000000e40d0d7276 */ /* 0x000fc400078100e5 */
[----:B------:R-:W-:Y:S02]  /*7560*/  FSEL R224, R60, -INF , !P5 ;  /* 0xff8000003ce07808 */ /* 0x000fe40006800000 */
[----:B------:R-:W-:Y:S02]  /*7570*/  ISETP.GE.AND P5, PT, R10, R197, PT ;  /* 0x000000c50a00720c */ /* 0x000fe40003fa6270 */
[----:B------:R-:W1:Y:S01]  /*7580*/  SHFL.BFLY PT, R10, R13, 0x2, 0x1f ;  /* 0x0c401f000d0a7f89 */ /* 0x000e6200000e0000 */
[----:B------:R-:W-:Y:S02]  /*7590*/  FMNMX3.FTZ R14, R14, R233, R54, !PT ;  /* 0x000000e90e0e7276 */ /* 0x000fe40007810036 */
[----:B------:R-:W-:Y:S02]  /*75a0*/  FSEL R220, R202, -INF , !P4 ;  /* 0xff800000cadc7808 */ /* 0x000fe40006000000 */
[----:B------:R-:W-:Y:S02]  /*75b0*/  FMNMX3.FTZ R15, R15, R40, R41, !PT ;  /* 0x000000280f0f7276 */ /* 0x000fe40007810029 */
[----:B------:R-:W-:-:S02]  /*75c0*/  FSEL R225, R61, -INF , !P1 ;  /* 0xff8000003de17808 */ /* 0x000fc40004800000 */
[-C--:B------:R-:W-:Y:S02]  /*75d0*/  ISETP.GE.AND P4, PT, R9, R197.reuse, PT ;  /* 0x000000c50900720c */ /* 0x080fe40003f86270 */
[----:B------:R-:W-:Y:S02]  /*75e0*/  ISETP.GE.AND P1, PT, R8, R197, PT ;  /* 0x000000c50800720c */ /* 0x000fe40003f26270 */
[----:B------:R-:W-:Y:S02]  /*75f0*/  FSEL R251, R66, -INF , !P2 ;  /* 0xff80000042fb7808 */ /* 0x000fe40005000000 */
[----:B------:R-:W-:Y:S02]  /*7600*/  FSEL R249, R67, -INF , !P5 ;  /* 0xff80000043f97808 */ /* 0x000fe40006800000 */
[----:B---3--:R-:W-:Y:S02]  /*7610*/  FMNMX.FTZ R12, R11, R12, !PT ;  /* 0x0000000c0b0c7209 */ /* 0x008fe40007810000 */
[----:B------:R-:W-:-:S02]  /*7620*/  FSEL R248, R62, -INF , !P4 ;  /* 0xff8000003ef87808 */ /* 0x000fc40006000000 */
[----:B------:R-:W-:Y:S01]  /*7630*/  FSEL R247, R63, -INF , !P1 ;  /* 0xff8000003ff77808 */ /* 0x000fe20004800000 */
[----:B------:R-:W3:Y:S01]  /*7640*/  SHFL.BFLY PT, R232, R12, 0x1, 0x1f ;  /* 0x0c201f000ce87f89 */ /* 0x000ee200000e0000 */
[----:B------:R-:W-:Y:S02]  /*7650*/  MOV R60, R234 ;  /* 0x000000ea003c7202 */ /* 0x000fe40000000f00 */
[----:B-1----:R-:W-:Y:S02]  /*7660*/  FMNMX.FTZ R10, R13, R10, !PT ;  /* 0x0000000a0d0a7209 */ /* 0x002fe40007810000 */
[----:B------:R-:W-:Y:S02]  /*7670*/  MOV R241, R208 ;  /* 0x000000d000f17202 */ /* 0x000fe40000000f00 */
[----:B------:R-:W-:Y:S01]  /*7680*/  MOV R66, R233 ;  /* 0x000000e900427202 */ /* 0x000fe20000000f00 */
[----:B------:R-:W1:Y:S01]  /*7690*/  SHFL.BFLY PT, R231, R10, 0x1, 0x1f ;  /* 0x0c201f000ae77f89 */ /* 0x000e6200000e0000 */
[----:B------:R-:W-:-:S02]  /*76a0*/  MOV R246, R238 ;  /* 0x000000ee00f67202 */ /* 0x000fc40000000f00 */
[----:B------:R-:W-:Y:S02]  /*76b0*/  MOV R63, R237 ;  /* 0x000000ed003f7202 */ /* 0x000fe40000000f00 */
[----:B------:R-:W-:Y:S02]  /*76c0*/  MOV R61, R244 ;  /* 0x000000f4003d7202 */ /* 0x000fe40000000f00 */
[----:B------:R-:W-:Y:S02]  /*76d0*/  MOV R244, 0x20 ;  /* 0x0000002000f47802 */ /* 0x000fe40000000f00 */
[----:B------:R-:W-:Y:S02]  /*76e0*/  MOV R62, R239 ;  /* 0x000000ef003e7202 */ /* 0x000fe40000000f00 */
[----:B------:R-:W-:Y:S02]  /*76f0*/  SEL R244, R244, 0xffffffe0, !P0 ;  /* 0xffffffe0f4f47807 */ /* 0x000fe40004000000 */
[----:B------:R-:W-:-:S02]  /*7700*/  MOV R67, R199 ;  /* 0x000000c700437202 */ /* 0x000fc40000000f00 */
[----:B------:R-:W-:Y:S02]  /*7710*/  IADD3 R239, PT, PT, R244, R242, RZ ;  /* 0x000000f2f4ef7210 */ /* 0x000fe40007ffe0ff */
[----:B---3--:R-:W-:-:S04]  /*7720*/  FMNMX.FTZ R232, R12, R232, !PT ;  /* 0x000000e80ce87209 */ /* 0x008fc80007810000 */
[C---:B------:R-:W-:Y:S01]  /*7730*/  FSETP.NEU.FTZ.AND P4, PT, R232.reuse, -INF , PT ;  /* 0xff800000e800780b */ /* 0x040fe20003f9d000 */
[----:B------:R-:W-:Y:S01]  /*7740*/  FMUL.FTZ R236, R232, UR4 ;  /* 0x00000004e8ec7c20 */ /* 0x000fe20008410000 */
[----:B-1----:R-:W-:-:S04]  /*7750*/  FMNMX.FTZ R231, R10, R231, !PT ;  /* 0x000000e70ae77209 */ /* 0x002fc80007810000 */
[----:B------:R-:W-:Y:S01]  /*7760*/  FSEL R236, R236, RZ, P4 ;  /* 0x000000ffecec7208 */ /* 0x000fe20002000000 */
[C---:B------:R-:W-:Y:S01]  /*7770*/  FMUL.FTZ R235, R231.reuse, UR4 ;  /* 0x00000004e7eb7c20 */ /* 0x040fe20008410000 */
[----:B------:R-:W-:-:S03]  /*7780*/  FSETP.NEU.FTZ.AND P3, PT, R231, -INF , PT ;  /* 0xff800000e700780b */ /* 0x000fc60003f7d000 */
[--C-:B------:R-:W-:Y:S01]  /*7790*/  FFMA.FTZ R222, R20, UR4, -R236.reuse ;  /* 0x0000000414de7c23 */ /* 0x100fe200080108ec */
[--C-:B------:R-:W-:Y:S01]  /*77a0*/  FFMA.FTZ R219, R21, UR4, -R236.reuse ;  /* 0x0000000415db7c23 */ /* 0x100fe200080108ec */
[----:B------:R-:W-:Y:S01]  /*77b0*/  FSEL R235, R235, RZ, P3 ;  /* 0x000000ffebeb7208 */ /* 0x000fe20001800000 */
[--C-:B------:R-:W-:Y:S01]  /*77c0*/  FFMA.FTZ R218, R16, UR4, -R236.reuse ;  /* 0x0000000410da7c23 */ /* 0x100fe200080108ec */
[----:B------:R-:W-:Y:S01]  /*77d0*/  FFMA.FTZ R217, R17, UR4, -R236 ;  /* 0x0000000411d97c23 */ /* 0x000fe200080108ec */
[----:B------:R-:W-:Y:S01]  /*77e0*/  IADD3 R16, PT, PT, R242, 0xc000, RZ ;  /* 0x0000c000f2107810 */ /* 0x000fe20007ffe0ff */
[----:B------:R-:W-:Y:S01]  /*77f0*/  MUFU.EX2 R222, R222 ;  /* 0x000000de00de7308 */ /* 0x000fe20000000800 */
[--C-:B------:R-:W-:Y:S01]  /*7800*/  FFMA.FTZ R216, R22, UR4, -R235.reuse ;  /* 0x0000000416d87c23 */ /* 0x100fe200080108eb */
[--C-:B------:R-:W-:Y:S01]  /*7810*/  FFMA.FTZ R215, R23, UR4, -R235.reuse ;  /* 0x0000000417d77c23 */ /* 0x100fe200080108eb */
[--C-:B------:R-:W-:Y:S01]  /*7820*/  FFMA.FTZ R214, R18, UR4, -R235.reuse ;  /* 0x0000000412d67c23 */ /* 0x100fe200080108eb */
[----:B------:R-:W-:Y:S01]  /*7830*/  LDSM.16.MT88.4 R20, [R242+0xc000] ;  /* 0x00c00000f214783b */ /* 0x000fe20000004200 */
[----:B------:R-:W-:Y:S01]  /*7840*/  FFMA.FTZ R213, R19, UR4, -R235 ;  /* 0x0000000413d57c23 */ /* 0x000fe200080108eb */
[----:B------:R-:W-:Y:S04]  /*7850*/  MUFU.EX2 R219, R219 ;  /* 0x000000db00db7308 */ /* 0x000fe80000000800 */
[----:B------:R-:W-:Y:S04]  /*7860*/  MUFU.EX2 R218, R218 ;  /* 0x000000da00da7308 */ /* 0x000fe80000000800 */
[----:B------:R-:W-:Y:S04]  /*7870*/  MUFU.EX2 R217, R217 ;  /* 0x000000d900d97308 */ /* 0x000fe80000000800 */
[----:B------:R-:W-:Y:S04]  /*7880*/  MUFU.EX2 R216, R216 ;  /* 0x000000d800d87308 */ /* 0x000fe80000000800 */
[----:B------:R-:W-:Y:S04]  /*7890*/  MUFU.EX2 R215, R215 ;  /* 0x000000d700d77308 */ /* 0x000fe80000000800 */
[----:B------:R-:W-:Y:S04]  /*78a0*/  MUFU.EX2 R214, R214 ;  /* 0x000000d600d67308 */ /* 0x000fe80000000800 */
[----:B------:R-:W-:Y:S01]  /*78b0*/  MUFU.EX2 R213, R213 ;  /* 0x000000d500d57308 */ /* 0x000fe20000000800 */
[----:B----4-:R-:W-:-:S04]  /*78c0*/  FMNMX3.FTZ R15, R15, R221, R252, !PT ;  /* 0x000000dd0f0f7276 */ /* 0x010fc800078100fc */
[----:B------:R-:W-:-:S05]  /*78d0*/  FMNMX3.FTZ R9, R15, R224, R225, !PT ;  /* 0x000000e00f097276 */ /* 0x000fca00078100e1 */
[----:B------:R-:W1:Y:S02]  /*78e0*/  SHFL.BFLY PT, R8, R9, 0x2, 0x1f ;  /* 0x0c401f0009087f89 */ /* 0x000e6400000e0000 */
[----:B-1----:R-:W-:-:S05]  /*78f0*/  FMNMX.FTZ R9, R9, R8, !PT ;  /* 0x0000000809097209 */ /* 0x002fca0007810000 */
[----:B------:R-:W1:Y:S02]  /*7900*/  SHFL.BFLY PT, R230, R9, 0x1, 0x1f ;  /* 0x0c201f0009e67f89 */ /* 0x000e6400000e0000 */
[----:B-1----:R-:W-:-:S04]  /*7910*/  FMNMX.FTZ R230, R9, R230, !PT ;  /* 0x000000e609e67209 */ /* 0x002fc80007810000 */
[C---:B------:R-:W-:Y:S01]  /*7920*/  FSETP.NEU.FTZ.AND P2, PT, R230.reuse, -INF , PT ;  /* 0xff800000e600780b */ /* 0x040fe20003f5d000 */
[----:B------:R-:W-:-:S05]  /*7930*/  FMUL.FTZ R9, R230, UR4 ;  /* 0x00000004e6097c20 */ /* 0x000fca0008410000 */
[----:B------:R-:W-:-:S05]  /*7940*/  FSEL R24, R9, RZ, P2 ;  /* 0x000000ff09187208 */ /* 0x000fca0001000000 */
[--C-:B------:R-:W-:Y:S01]  /*7950*/  FFMA.FTZ R209, R6, UR4, -R24.reuse ;  /* 0x0000000406d17c23 */ /* 0x100fe20008010818 */
[----:B------:R-:W-:Y:S01]  /*7960*/  FSEL R6, R231, RZ, P3 ;  /* 0x000000ffe7067208 */ /* 0x000fe20001800000 */
[--C-:B------:R-:W-:Y:S01]  /*7970*/  FFMA.FTZ R210, R7, UR4, -R24.reuse ;  /* 0x0000000407d27c23 */ /* 0x100fe20008010818 */
[----:B--2---:R-:W-:Y:S01]  /*7980*/  FMNMX3.FTZ R14, R14, R226, R227, !PT ;  /* 0x000000e20e0e7276 */ /* 0x004fe200078100e3 */
[----:B------:R-:W-:Y:S01]  /*7990*/  FFMA.FTZ R212, R36, UR4, -R24 ;  /* 0x0000000424d47c23 */ /* 0x000fe20008010818 */
[----:B------:R-:W-:Y:S01]  /*79a0*/  FSEL R7, R232, RZ, P4 ;  /* 0x000000ffe8077208 */ /* 0x000fe20002000000 */
[----:B------:R-:W-:Y:S01]  /*79b0*/  FADD.FTZ R6, R3, -R6 ;  /* 0x8000000603067221 */ /* 0x000fe20000010000 */
[----:B------:R-:W-:Y:S01]  /*79c0*/  FMNMX3.FTZ R14, R14, R220, R240, !PT ;  /* 0x000000dc0e0e7276 */ /* 0x000fe200078100f0 */
[----:B------:R-:W-:Y:S01]  /*79d0*/  FFMA.FTZ R211, R37, UR4, -R24 ;  /* 0x0000000425d37c23 */ /* 0x000fe20008010818 */
[----:B------:R-:W-:Y:S01]  /*79e0*/  MUFU.EX2 R210, R210 ;  /* 0x000000d200d27308 */ /* 0x000fe20000000800 */
[----:B------:R-:W-:Y:S01]  /*79f0*/  FADD.FTZ R7, R196, -R7 ;  /* 0x80000007c4077221 */ /* 0x000fe20000010000 */
[----:B------:R-:W-:Y:S01]  /*7a00*/  FMNMX3.FTZ R11, R14, R251, R249, !PT ;  /* 0x000000fb0e0b7276 */ /* 0x000fe200078100f9 */
[----:B------:R-:W-:Y:S01]  /*7a10*/  FMUL.FTZ R6, R6, UR4 ;  /* 0x0000000406067c20 */ /* 0x000fe20008410000 */
[----:B------:R-:W-:Y:S01]  /*7a20*/  MUFU.EX2 R212, R212 ;  /* 0x000000d400d47308 */ /* 0x000fe20000000800 */
[----:B------:R-:W-:Y:S01]  /*7a30*/  FMUL.FTZ R7, R7, UR4 ;  /* 0x0000000407077c20 */ /* 0x000fe20008410000 */
[----:B------:R-:W-:Y:S01]  /*7a40*/  FMNMX3.FTZ R11, R11, R248, R247, !PT ;  /* 0x000000f80b0b7276 */ /* 0x000fe200078100f7 */
[----:B------:R-:W-:Y:S01]  /*7a50*/  LDSM.16.MT88.4 R196, [R239+0xc000] ;  /* 0x00c00000efc4783b */ /* 0x000fe20000004200 */
[----:B------:R-:W1:Y:S03]  /*7a60*/  MUFU.EX2 R211, R211 ;  /* 0x000000d300d37308 */ /* 0x000e660000000800 */
[----:B------:R-:W2:Y:S01]  /*7a70*/  SHFL.BFLY PT, R13, R11, 0x2, 0x1f ;  /* 0x0c401f000b0d7f89 */ /* 0x000ea200000e0000 */
[----:B------:R-:W3:Y:S04]  /*7a80*/  MUFU.EX2 R209, R209 ;  /* 0x000000d100d17308 */ /* 0x000ee80000000800 */
[----:B------:R4:W4:Y:S01]  /*7a90*/  MUFU.EX2 R238, R6 ;  /* 0x0000000600ee7308 */ /* 0x0009220000000800 */
[----:B-1----:R-:W-:-:S02]  /*7aa0*/  F2FP.BF16.F32.PACK_AB R200, R211, R212 ;  /* 0x000000d4d3c8723e */ /* 0x002fc400000010ff */
[----:B---3--:R-:W-:Y:S02]  /*7ab0*/  F2FP.BF16.F32.PACK_AB R202, R209, R210 ;  /* 0x000000d2d1ca723e */ /* 0x008fe400000010ff */
[----:B----4-:R-:W-:Y:S01]  /*7ac0*/  F2FP.BF16.F32.PACK_AB R6, R217, R218 ;  /* 0x000000dad906723e */ /* 0x010fe200000010ff */
[-C--:B------:R-:W-:Y:S01]  /*7ad0*/  FMUL.FTZ R10, R194, R238.reuse ;  /* 0x000000eec20a7220 */ /* 0x080fe20000410000 */
[-C--:B------:R-:W-:Y:S01]  /*7ae0*/  FMUL.FTZ R182, R182, R238.reuse ;  /* 0x000000eeb6b67220 */ /* 0x080fe20000410000 */
[-C--:B------:R-:W-:Y:S01]  /*7af0*/  FMUL.FTZ R183, R183, R238.reuse ;  /* 0x000000eeb7b77220 */ /* 0x080fe20000410000 */
[-C--:B------:R-:W-:Y:S01]  /*7b00*/  FMUL.FTZ R86, R86, R238.reuse ;  /* 0x000000ee56567220 */ /* 0x080fe20000410000 */
[----:B--2---:R-:W-:Y:S01]  /*7b10*/  FMNMX.FTZ R8, R11, R13, !PT ;  /* 0x0000000d0b087209 */ /* 0x004fe20007810000 */
[-C--:B------:R-:W-:Y:S01]  /*7b20*/  FMUL.FTZ R11, R195, R238.reuse ;  /* 0x000000eec30b7220 */ /* 0x080fe20000410000 */
[-C--:B------:R-:W-:Y:S01]  /*7b30*/  FMUL.FTZ R87, R87, R238.reuse ;  /* 0x000000ee57577220 */ /* 0x080fe20000410000 */
[-C--:B------:R-:W-:Y:S01]  /*7b40*/  FMUL.FTZ R70, R70, R238.reuse ;  /* 0x000000ee46467220 */ /* 0x080fe20000410000 */
[-C--:B------:R-:W-:Y:S01]  /*7b50*/  FMUL.FTZ R71, R71, R238.reuse ;  /* 0x000000ee47477220 */ /* 0x080fe20000410000 */
[----:B------:R-:W1:Y:S01]  /*7b60*/  SHFL.BFLY PT, R223, R8, 0x1, 0x1f ;  /* 0x0c201f0008df7f89 */ /* 0x000e6200000e0000 */
[-C--:B------:R-:W-:Y:S01]  /*7b70*/  FMUL.FTZ R82, R82, R238.reuse ;  /* 0x000000ee52527220 */ /* 0x080fe20000410000 */
[-C--:B------:R-:W-:Y:S01]  /*7b80*/  FMUL.FTZ R83, R83, R238.reuse ;  /* 0x000000ee53537220 */ /* 0x080fe20000410000 */
[-C--:B------:R-:W-:Y:S01]  /*7b90*/  FMUL.FTZ R170, R170, R238.reuse ;  /* 0x000000eeaaaa7220 */ /* 0x080fe20000410000 */
[----:B------:R-:W-:Y:S01]  /*7ba0*/  FMUL.FTZ R171, R171, R238 ;  /* 0x000000eeabab7220 */ /* 0x000fe20000410000 */
[----:B-1----:R-:W-:-:S02]  /*7bb0*/  FMNMX.FTZ R223, R8, R223, !PT ;  /* 0x000000df08df7209 */ /* 0x002fc40007810000 */
[----:B------:R-:W-:Y:S02]  /*7bc0*/  FSEL R8, R230, RZ, P2 ;  /* 0x000000ffe6087208 */ /* 0x000fe40001000000 */
[C---:B------:R-:W-:Y:S01]  /*7bd0*/  FSETP.NEU.FTZ.AND P1, PT, R223.reuse, -INF , PT ;  /* 0xff800000df00780b */ /* 0x040fe20003f3d000 */
[----:B------:R-:W-:-:S05]  /*7be0*/  FMUL.FTZ R250, R223, UR4 ;  /* 0x00000004dffa7c20 */ /* 0x000fca0008410000 */
[----:B------:R-:W-:-:S05]  /*7bf0*/  FSEL R250, R250, RZ, P1 ;  /* 0x000000fffafa7208 */ /* 0x000fca0000800000 */
[--C-:B------:R-:W-:Y:S01]  /*7c00*/  FFMA.FTZ R234, R4, UR4, -R250.reuse ;  /* 0x0000000404ea7c23 */ /* 0x100fe200080108fa */
[----:B------:R-:W-:Y:S01]  /*7c10*/  FSEL R4, R223, RZ, P1 ;  /* 0x000000ffdf047208 */ /* 0x000fe20000800000 */
[----:B------:R-:W-:Y:S01]  /*7c20*/  FFMA.FTZ R3, R5, UR4, -R250 ;  /* 0x0000000405037c23 */ /* 0x000fe200080108fa */
[----:B------:R-:W-:Y:S01]  /*7c30*/  FADD.FTZ R5, R2, -R8 ;  /* 0x8000000802057221 */ /* 0x000fe20000010000 */
[--C-:B------:R-:W-:Y:S01]  /*7c40*/  FFMA.FTZ R208, R38, UR4, -R250.reuse ;  /* 0x0000000426d07c23 */ /* 0x100fe200080108fa */
[----:B------:R-:W-:Y:S01]  /*7c50*/  FFMA.FTZ R233, R39, UR4, -R250 ;  /* 0x0000000427e97c23 */ /* 0x000fe200080108fa */
[----:B------:R-:W-:Y:S01]  /*7c60*/  FADD.FTZ R0, R0, -R4 ;  /* 0x8000000400007221 */ /* 0x000fe20000010000 */
[----:B------:R-:W-:Y:S01]  /*7c70*/  FMUL.FTZ R5, R5, UR4 ;  /* 0x0000000405057c20 */ /* 0x000fe20008410000 */
[----:B------:R-:W-:Y:S01]  /*7c80*/  MUFU.EX2 R234, R234 ;  /* 0x000000ea00ea7308 */ /* 0x000fe20000000800 */
[----:B------:R-:W-:Y:S01]  /*7c90*/  F2FP.BF16.F32.PACK_AB R4, R219, R222 ;  /* 0x000000dedb04723e */ /* 0x000fe200000010ff */
[----:B------:R-:W-:Y:S01]  /*7ca0*/  FMUL.FTZ R0, R0, UR4 ;  /* 0x0000000400007c20 */ /* 0x000fe20008410000 */
[----:B------:R-:W-:Y:S01]  /*7cb0*/  FSETP.NEU.FTZ.AND P1, PT, R230, -INF , PT ;  /* 0xff800000e600780b */ /* 0x000fe20003f3d000 */
[----:B------:R-:W-:Y:S04]  /*7cc0*/  MUFU.EX2 R208, R208 ;  /* 0x000000d000d07308 */ /* 0x000fe80000000800 */
[----:B------:R-:W1:Y:S04]  /*7cd0*/  MUFU.EX2 R0, R0 ;  /* 0x0000000000007308 */ /* 0x000e680000000800 */
[----:B------:R-:W2:Y:S04]  /*7ce0*/  MUFU.EX2 R233, R233 ;  /* 0x000000e900e97308 */ /* 0x000ea80000000800 */
[----:B------:R-:W3:Y:S04]  /*7cf0*/  MUFU.EX2 R3, R3 ;  /* 0x0000000300037308 */ /* 0x000ee80000000800 */
[----:B------:R-:W4:Y:S01]  /*7d00*/  MUFU.EX2 R2, R7 ;  /* 0x0000000700027308 */ /* 0x000f220000000800 */
[----:B-1----:R-:W-:Y:S01]  /*7d10*/  FMUL.FTZ R15, R191, R0 ;  /* 0x00000000bf0f7220 */ /* 0x002fe20000410000 */
[----:B------:R-:W-:-:S02]  /*7d20*/  MOV R191, R243 ;  /* 0x000000f300bf7202 */ /* 0x000fc40000000f00 */
[----:B------:R1:W1:Y:S01]  /*7d30*/  MUFU.EX2 R237, R5 ;  /* 0x0000000500ed7308 */ /* 0x0002620000000800 */
[----:B------:R-:W-:Y:S01]  /*7d40*/  IADD3 R243, PT, PT, R242, 0xc040, RZ ;  /* 0x0000c040f2f37810 */ /* 0x000fe20007ffe0ff */
[-C--:B------:R-:W-:Y:S01]  /*7d50*/  FMUL.FTZ R14, R190, R0.reuse ;  /* 0x00000000be0e7220 */ /* 0x080fe20000410000 */
[----:B------:R-:W-:Y:S01]  /*7d60*/  @P6 IADD3 R243, PT, PT, R16, -0x40, RZ ;  /* 0xffffffc010f36810 */ /* 0x000fe20007ffe0ff */
[----:B------:R-:W-:Y:S01]  /*7d70*/  FMUL.FTZ R18, R186, R0 ;  /* 0x00000000ba127220 */ /* 0x000fe20000410000 */
[----:B--2---:R-:W-:Y:S01]  /*7d80*/  F2FP.BF16.F32.PACK_AB R201, R233, R208 ;  /* 0x000000d0e9c9723e */ /* 0x004fe200000010ff */
[----:B------:R-:W-:Y:S01]  /*7d90*/  FMUL.FTZ R19, R187, R0 ;  /* 0x00000000bb137220 */ /* 0x000fe20000410000 */
[----:B---3--:R-:W-:Y:S01]  /*7da0*/  F2FP.BF16.F32.PACK_AB R203, R3, R234 ;  /* 0x000000ea03cb723e */ /* 0x008fe200000010ff */
[----:B------:R-:W-:Y:S01]  /*7db0*/  FMUL.FTZ R34, R94, R0 ;  /* 0x000000005e227220 */ /* 0x000fe20000410000 */
[----:B------:R-:W-:Y:S01]  /*7dc0*/  IADD3 R244, PT, PT, R244, R243, RZ ;  /* 0x000000f3f4f47210 */ /* 0x000fe20007ffe0ff */
[----:B----4-:R-:W-:Y:S01]  /*7dd0*/  FMUL.FTZ R8, R192, R2 ;  /* 0x00000002c0087220 */ /* 0x010fe20000410000 */
[----:B------:R-:W-:Y:S01]  /*7de0*/  F2FP.BF16.F32.PACK_AB R7, R213, R214 ;  /* 0x000000d6d507723e */ /* 0x000fe200000010ff */
[-C--:B------:R-:W-:Y:S01]  /*7df0*/  FMUL.FTZ R9, R193, R2.reuse ;  /* 0x00000002c1097220 */ /* 0x080fe20000410000 */
[----:B------:R-:W-:Y:S01]  /*7e00*/  FMUL.FTZ R180, R180, R2 ;  /* 0x00000002b4b47220 */ /* 0x000fe20000410000 */
[----:B-1----:R-:W-:Y:S01]  /*7e10*/  F2FP.BF16.F32.PACK_AB R5, R215, R216 ;  /* 0x000000d8d705723e */ /* 0x002fe200000010ff */
[-C--:B------:R-:W-:Y:S01]  /*7e20*/  FMUL.FTZ R12, R188, R237.reuse ;  /* 0x000000edbc0c7220 */ /* 0x080fe20000410000 */
[-C--:B------:R-:W-:Y:S01]  /*7e30*/  FMUL.FTZ R13, R189, R237.reuse ;  /* 0x000000edbd0d7220 */ /* 0x080fe20000410000 */
[-C--:B------:R-:W-:Y:S01]  /*7e40*/  FMUL.FTZ R16, R184, R237.reuse ;  /* 0x000000edb8107220 */ /* 0x080fe20000410000 */
[-C--:B------:R-:W-:Y:S01]  /*7e50*/  FMUL.FTZ R17, R185, R237.reuse ;  /* 0x000000edb9117220 */ /* 0x080fe20000410000 */
[----:B------:R-:W-:Y:S01]  /*7e60*/  FMUL.FTZ R181, R181, R2 ;  /* 0x00000002b5b57220 */ /* 0x000fe20000410000 */
[----:B------:R-:W-:Y:S01]  /*7e70*/  FMUL.FTZ R28, R76, R237 ;  /* 0x000000ed4c1c7220 */ /* 0x000fe20000410000 */
[-C--:B------:R-:W-:Y:S01]  /*7e80*/  HMMA.16816.F32.BF16 R8, R4, R20.reuse, R8 ;  /* 0x000000140408723c */ /* 0x080fe20000041808 */
[----:B------:R-:W-:Y:S01]  /*7e90*/  MOV R76, R49 ;  /* 0x00000031004c7202 */ /* 0x000fe20000000f00 */
[-C--:B------:R-:W-:Y:S01]  /*7ea0*/  FMUL.FTZ R57, R125, R237.reuse ;  /* 0x000000ed7d397220 */ /* 0x080fe20000410000 */
[----:B------:R-:W-:Y:S01]  /*7eb0*/  MOV R188, R44 ;  /* 0x0000002c00bc7202 */ /* 0x000fe20000000f00 */
[-C--:B------:R-:W-:Y:S01]  /*7ec0*/  FMUL.FTZ R24, R72, R237.reuse ;  /* 0x000000ed48187220 */ /* 0x080fe20000410000 */
[----:B------:R-:W-:Y:S01]  /*7ed0*/  MOV R125, R76 ;  /* 0x0000004c007d7202 */ /* 0x000fe20000000f00 */
[----:B------:R-:W-:Y:S01]  /*7ee0*/  FMUL.FTZ R32, R92, R237 ;  /* 0x000000ed5c207220 */ /* 0x000fe20000410000 */
[----:B------:R-:W-:Y:S01]  /*7ef0*/  MOV R76, R63 ;  /* 0x0000003f004c7202 */ /* 0x000fe20000000f00 */
[C---:B------:R-:W-:Y:S01]  /*7f00*/  HMMA.16816.F32.BF16 R12, R200.reuse, R20, R12 ;  /* 0x00000014c80c723c */ /* 0x040fe2000004180c */
[----:B------:R-:W-:Y:S01]  /*7f10*/  MOV R72, R27 ;  /* 0x0000001b00487202 */ /* 0x000fe20000000f00 */
[-C--:B------:R-:W-:Y:S01]  /*7f20*/  FMUL.FTZ R33, R93, R237.reuse ;  /* 0x000000ed5d217220 */ /* 0x080fe20000410000 */
[----:B------:R-:W-:Y:S01]  /*7f30*/  FMUL.FTZ R35, R95, R0 ;  /* 0x000000005f237220 */ /* 0x000fe20000410000 */
[----:B------:R-:W-:Y:S01]  /*7f40*/  MOV R189, R50 ;  /* 0x0000003200bd7202 */ /* 0x000fe20000000f00 */
[----:B------:R-:W-:Y:S01]  /*7f50*/  FMUL.FTZ R25, R73, R237 ;  /* 0x000000ed49197220 */ /* 0x000fe20000410000 */
[----:B------:R-:W-:Y:S01]  /*7f60*/  MOV R190, R45 ;  /* 0x0000002d00be7202 */ /* 0x000fe20000000f00 */
[----:B------:R-:W-:Y:S01]  /*7f70*/  FMUL.FTZ R38, R90, R0 ;  /* 0x000000005a267220 */ /* 0x000fe20000410000 */
[-C--:B------:R-:W-:Y:S01]  /*7f80*/  HMMA.16816.F32.BF16 R16, R200, R22.reuse, R16 ;  /* 0x00000016c810723c */ /* 0x080fe20000041810 */
[----:B------:R-:W-:Y:S01]  /*7f90*/  MOV R92, R188 ;  /* 0x000000bc005c7202 */ /* 0x000fe20000000f00 */
[----:B------:R-:W-:Y:S01]  /*7fa0*/  FMUL.FTZ R45, R109, R237 ;  /* 0x000000ed6d2d7220 */ /* 0x000fe20000410000 */
[----:B------:R-:W-:Y:S01]  /*7fb0*/  MOV R93, R66 ;  /* 0x00000042005d7202 */ /* 0x000fe20000000f00 */
[-C--:B------:R-:W-:Y:S01]  /*7fc0*/  FMUL.FTZ R46, R110, R0.reuse ;  /* 0x000000006e2e7220 */ /* 0x080fe20000410000 */
[----:B------:R-:W-:Y:S01]  /*7fd0*/  MOV R94, R241 ;  /* 0x000000f1005e7202 */ /* 0x000fe20000000f00 */
[----:B------:R-:W-:Y:S01]  /*7fe0*/  FMUL.FTZ R50, R122, R0 ;  /* 0x000000007a327220 */ /* 0x000fe20000410000 */
[----:B------:R-:W-:Y:S01]  /*7ff0*/  MOV R95, R64 ;  /* 0x00000040005f7202 */ /* 0x000fe20000000f00 */
[----:B------:R-:W-:Y:S01]  /*8000*/  HMMA.16816.F32.BF16 R20, R4, R22, R180 ;  /* 0x000000160414723c */ /* 0x000fe200000418b4 */
[----:B------:R-:W1:Y:S01]  /*8010*/  LDSM.16.MT88.4 R180, [R244] ;  /* 0x00000000f4b4783b */ /* 0x000e620000004200 */
[----:B------:R-:W-:Y:S01]  /*8020*/  MOV R73, R48 ;  /* 0x0000003000497202 */ /* 0x000fe20000000f00 */
[-C--:B------:R-:W-:Y:S01]  /*8030*/  FMUL.FTZ R29, R77, R237.reuse ;  /* 0x000000ed4d1d7220 */ /* 0x080fe20000410000 */
[----:B------:R-:W-:Y:S01]  /*8040*/  MOV R90, R62 ;  /* 0x0000003e005a7202 */ /* 0x000fe20000000f00 */
[----:B------:R-:W-:Y:S01]  /*8050*/  FMUL.FTZ R62, R142, R0 ;  /* 0x000000008e3e7220 */ /* 0x000fe20000410000 */
[----:B------:R-:W-:Y:S01]  /*8060*/  MOV R110, R58 ;  /* 0x0000003a006e7202 */ /* 0x000fe20000000f00 */
[----:B------:R-:W-:Y:S01]  /*8070*/  FMUL.FTZ R58, R126, R0 ;  /* 0x000000007e3a7220 */ /* 0x000fe20000410000 */
[----:B------:R-:W-:Y:S01]  /*8080*/  MOV R109, R52 ;  /* 0x00000034006d7202 */ /* 0x000fe20000000f00 */
[----:B------:R-:W-:Y:S01]  /*8090*/  FMUL.FTZ R63, R143, R0 ;  /* 0x000000008f3f7220 */ /* 0x000fe20000410000 */
[----:B------:R-:W-:Y:S01]  /*80a0*/  MOV R122, R76 ;  /* 0x0000004c007a7202 */ /* 0x000fe20000000f00 */
[-C--:B------:R-:W-:Y:S01]  /*80b0*/  FMUL.FTZ R76, R164, R237.reuse ;  /* 0x000000eda44c7220 */ /* 0x080fe20000410000 */
[----:B------:R-:W-:Y:S01]  /*80c0*/  MOV R77, R72 ;  /* 0x00000048004d7202 */ /* 0x000fe20000000f00 */
[----:B------:R-:W-:Y:S01]  /*80d0*/  FMUL.FTZ R30, R78, R0 ;  /* 0x000000004e1e7220 */ /* 0x000fe20000410000 */
[----:B------:R-:W-:Y:S01]  /*80e0*/  FMUL.FTZ R37, R89, R237 ;  /* 0x000000ed59257220 */ /* 0x000fe20000410000 */
[----:B------:R-:W-:Y:S01]  /*80f0*/  MOV R143, R95 ;  /* 0x0000005f008f7202 */ /* 0x000fe20000000f00 */
        /* <DEDUP_REMOVED lines=11> */
[----:B------:R-:W-:Y:S01]  /*81b0*/  FMUL.FTZ R73, R157, R237 ;  /* 0x000000ed9d497220 */ /* 0x000fe20000410000 */
[----:B------:R-:W-:Y:S01]  /*81c0*/  MOV R120, R109 ;  /* 0x0000006d00787202 */ /* 0x000fe20000000f00 */
[-C--:B------:R-:W-:Y:S01]  /*81d0*/  FMUL.FTZ R96, R100, R2.reuse ;  /* 0x0000000264607220 */ /* 0x080fe20000410000 */
[----:B------:R-:W-:Y:S01]  /*81e0*/  FMUL.FTZ R97, R101, R2 ;  /* 0x0000000265617220 */ /* 0x000fe20000410000 */
[-C--:B------:R-:W-:Y:S01]  /*81f0*/  FMUL.FTZ R98, R102, R238.reuse ;  /* 0x000000ee66627220 */ /* 0x080fe20000410000 */
[----:B------:R-:W-:Y:S01]  /*8200*/  FMUL.FTZ R99, R103, R238 ;  /* 0x000000ee67637220 */ /* 0x000fe20000410000 */
[-C--:B------:R-:W-:Y:S01]  /*8210*/  FMUL.FTZ R41, R105, R237.reuse ;  /* 0x000000ed69297220 */ /* 0x080fe20000410000 */
[----:B------:R-:W-:Y:S01]  /*8220*/  FMUL.FTZ R44, R108, R237 ;  /* 0x000000ed6c2c7220 */ /* 0x000fe20000410000 */
[----:B------:R-:W-:Y:S01]  /*8230*/  FMUL.FTZ R47, R111, R0 ;  /* 0x000000006f2f7220 */ /* 0x000fe20000410000 */
[----:B------:R-:W-:Y:S01]  /*8240*/  MOV R75, R65 ;  /* 0x00000041004b7202 */ /* 0x000fe20000000f00 */
[-C--:B------:R-:W-:Y:S01]  /*8250*/  FMUL.FTZ R100, R112, R2.reuse ;  /* 0x0000000270647220 */ /* 0x080fe20000410000 */
[----:B------:R-:W-:Y:S01]  /*8260*/  MOV R157, R77 ;  /* 0x0000004d009d7202 */ /* 0x000fe20000000f00 */
[----:B------:R-:W-:Y:S01]  /*8270*/  FMUL.FTZ R101, R113, R2 ;  /* 0x0000000271657220 */ /* 0x000fe20000410000 */
[-C--:B------:R-:W-:Y:S01]  /*8280*/  FMUL.FTZ R102, R114, R238.reuse ;  /* 0x000000ee72667220 */ /* 0x080fe20000410000 */
[----:B------:R-:W-:Y:S01]  /*8290*/  FMUL.FTZ R103, R115, R238 ;  /* 0x000000ee73677220 */ /* 0x000fe20000410000 */
[-C--:B------:R-:W-:Y:S01]  /*82a0*/  FMUL.FTZ R36, R88, R237.reuse ;  /* 0x000000ed58247220 */ /* 0x080fe20000410000 */
[----:B------:R-:W-:Y:S01]  /*82b0*/  MOV R105, R60 ;  /* 0x0000003c00697202 */ /* 0x000fe20000000f00 */
[-C--:B------:R-:W-:Y:S01]  /*82c0*/  FMUL.FTZ R66, R154, R0.reuse ;  /* 0x000000009a427220 */ /* 0x080fe20000410000 */
[-C--:B------:R-:W-:Y:S01]  /*82d0*/  FMUL.FTZ R77, R165, R237.reuse ;  /* 0x000000eda54d7220 */ /* 0x080fe20000410000 */
[-C--:B------:R-:W-:Y:S01]  /*82e0*/  FMUL.FTZ R26, R74, R0.reuse ;  /* 0x000000004a1a7220 */ /* 0x080fe20000410000 */
[----:B------:R-:W-:Y:S01]  /*82f0*/  FMUL.FTZ R40, R104, R237 ;  /* 0x000000ed68287220 */ /* 0x000fe20000410000 */
[----:B------:R-:W-:Y:S01]  /*8300*/  FMUL.FTZ R43, R107, R0 ;  /* 0x000000006b2b7220 */ /* 0x000fe20000410000 */
        /* <DEDUP_REMOVED lines=9> */
[--C-:B------:R-:W-:Y:S01]  /*83a0*/  FFMA.FTZ R120, R120, UR4, -R236.reuse ;  /* 0x0000000478787c23 */ /* 0x100fe200080108ec */
[----:B------:R-:W-:Y:S01]  /*83b0*/  MOV R91, R67 ;  /* 0x00000043005b7202 */ /* 0x000fe20000000f00 */
[----:B------:R-:W-:Y:S01]  /*83c0*/  FMUL.FTZ R173, R230, UR4 ;  /* 0x00000004e6ad7c20 */ /* 0x000fe20008410000 */
[----:B------:R-:W-:Y:S01]  /*83d0*/  MOV R158, R75 ;  /* 0x0000004b009e7202 */ /* 0x000fe20000000f00 */
[-C--:B------:R-:W-:Y:S01]  /*83e0*/  FMUL.FTZ R67, R155, R0.reuse ;  /* 0x000000009b437220 */ /* 0x080fe20000410000 */
[----:B------:R-:W-:Y:S01]  /*83f0*/  FMUL.FTZ R75, R159, R0 ;  /* 0x000000009f4b7220 */ /* 0x000fe20000410000 */
[----:B------:R-:W-:Y:S01]  /*8400*/  MOV R141, R105 ;  /* 0x00000069008d7202 */ /* 0x000fe20000000f00 */
[-C--:B------:R-:W-:Y:S01]  /*8410*/  FMUL.FTZ R60, R140, R237.reuse ;  /* 0x000000ed8c3c7220 */ /* 0x080fe20000410000 */
[----:B------:R-:W-:Y:S01]  /*8420*/  FMUL.FTZ R64, R152, R237 ;  /* 0x000000ed98407220 */ /* 0x000fe20000410000 */
[----:B------:R-:W-:Y:S01]  /*8430*/  MOV R159, R110 ;  /* 0x0000006e009f7202 */ /* 0x000fe20000000f00 */
[----:B------:R-:W-:Y:S01]  /*8440*/  FMUL.FTZ R105, R117, R2 ;  /* 0x0000000275697220 */ /* 0x000fe20000410000 */
[----:B------:R-:W-:Y:S01]  /*8450*/  MOV R155, R88 ;  /* 0x00000058009b7202 */ /* 0x000fe20000000f00 */
[-C--:B-1----:R-:W-:Y:S01]  /*8460*/  HMMA.16816.F32.BF16 R44, R200, R182.reuse, R44 ;  /* 0x000000b6c82c723c */ /* 0x082fe2000004182c */
[----:B------:R-:W-:Y:S01]  /*8470*/  MOV R152, R107 ;  /* 0x0000006b00987202 */ /* 0x000fe20000000f00 */
[--C-:B------:R-:W-:Y:S01]  /*8480*/  FFMA.FTZ R117, R165, UR4, -R236.reuse ;  /* 0x00000004a5757c23 */ /* 0x100fe200080108ec */
[----:B------:R-:W-:Y:S01]  /*8490*/  MOV R140, R104 ;  /* 0x00000068008c7202 */ /* 0x000fe20000000f00 */
[----:B------:R-:W-:Y:S01]  /*84a0*/  FMUL.FTZ R31, R79, R0 ;  /* 0x000000004f1f7220 */ /* 0x000fe20000410000 */
[----:B------:R-:W-:Y:S01]  /*84b0*/  MOV R108, R53 ;  /* 0x00000035006c7202 */ /* 0x000fe20000000f00 */
[----:B------:R-:W-:Y:S01]  /*84c0*/  FMUL.FTZ R104, R116, R2 ;  /* 0x0000000274687220 */ /* 0x000fe20000410000 */
[----:B------:R-:W-:Y:S01]  /*84d0*/  MOV R165, R158 ;  /* 0x0000009e00a57202 */ /* 0x000fe20000000f00 */
[----:B------:R-:W-:Y:S01]  /*84e0*/  HMMA.16816.F32.BF16 R100, R4, R182, R100 ;  /* 0x000000b60464723c */ /* 0x000fe20000041864 */
[----:B------:R1:W-:Y:S01]  /*84f0*/  MUFU.EX2 R182, R120 ;  /* 0x0000007800b67308 */ /* 0x0003e20000000800 */
[----:B------:R-:W-:Y:S01]  /*8500*/  FMUL.FTZ R49, R121, R237 ;  /* 0x000000ed79317220 */ /* 0x000fe20000410000 */
[----:B------:R-:W-:Y:S01]  /*8510*/  MOV R79, R191 ;  /* 0x000000bf004f7202 */ /* 0x000fe20000000f00 */
[--C-:B------:R-:W-:Y:S01]  /*8520*/  FFMA.FTZ R116, R164, UR4, -R236.reuse ;  /* 0x00000004a4747c23 */ /* 0x100fe200080108ec */
[----:B------:R-:W-:Y:S01]  /*8530*/  MOV R158, R154 ;  /* 0x0000009a009e7202 */ /* 0x000fe20000000f00 */
[-C--:B------:R-:W-:Y:S01]  /*8540*/  FMUL.FTZ R56, R124, R237.reuse ;  /* 0x000000ed7c387220 */ /* 0x080fe20000410000 */
[----:B------:R-:W-:Y:S01]  /*8550*/  FSEL R173, R173, RZ, P1 ;  /* 0x000000ffadad7208 */ /* 0x000fe20000800000 */
[----:B------:R-:W-:Y:S01]  /*8560*/  FMUL.FTZ R72, R156, R237 ;  /* 0x000000ed9c487220 */ /* 0x000fe20000410000 */
[----:B------:R-:W-:Y:S01]  /*8570*/  MOV R121, R51 ;  /* 0x0000003300797202 */ /* 0x000fe20000000f00 */
[-C--:B------:R-:W-:Y:S01]  /*8580*/  FMUL.FTZ R51, R123, R0.reuse ;  /* 0x000000007b337220 */ /* 0x080fe20000410000 */
[----:B------:R-:W-:Y:S01]  /*8590*/  MOV R164, R159 ;  /* 0x0000009f00a47202 */ /* 0x000fe20000000f00 */
[----:B------:R-:W-:Y:S01]  /*85a0*/  FMUL.FTZ R42, R106, R0 ;  /* 0x000000006a2a7220 */ /* 0x000fe20000410000 */
[----:B------:R-:W-:Y:S01]  /*85b0*/  MOV R123, R108 ;  /* 0x0000006c007b7202 */ /* 0x000fe20000000f00 */
[----:B------:R-:W-:Y:S01]  /*85c0*/  FMUL.FTZ R108, R128, R2 ;  /* 0x00000002806c7220 */ /* 0x000fe20000410000 */
[----:B-1----:R-:W-:Y:S01]  /*85d0*/  FFMA.FTZ R120, R157, UR4, -R235 ;  /* 0x000000049d787c23 */ /* 0x002fe200080108eb */
[----:B------:R-:W-:Y:S01]  /*85e0*/  MOV R157, R155 ;  /* 0x0000009b009d7202 */ /* 0x000fe20000000f00 */
[----:B------:R-:W-:Y:S01]  /*85f0*/  FMUL.FTZ R88, R172, R237 ;  /* 0x000000edac587220 */ /* 0x000fe20000410000 */
[----:B------:R-:W-:Y:S01]  /*8600*/  MOV R155, R152 ;  /* 0x00000098009b7202 */ /* 0x000fe20000000f00 */
[--C-:B------:R-:W-:Y:S01]  /*8610*/  FFMA.FTZ R128, R158, UR4, -R173.reuse ;  /* 0x000000049e807c23 */ /* 0x100fe200080108ad */
        /* <DEDUP_REMOVED lines=8> */
[----:B------:R-:W-:Y:S01]  /*86a0*/  MOV R174, R164 ;  /* 0x000000a400ae7202 */ /* 0x000fe20000000f00 */
[----:B------:R-:W1:Y:S01]  /*86b0*/  LDSM.16.MT88.4 R192, [R239+0xe000] ;  /* 0x00e00000efc0783b */ /* 0x000e620000004200 */
[----:B------:R-:W-:Y:S01]  /*86c0*/  MOV R172, R165 ;  /* 0x000000a500ac7202 */ /* 0x000fe20000000f00 */
[----:B------:R-:W-:Y:S01]  /*86d0*/  FFMA.FTZ R121, R121, UR4, -R236 ;  /* 0x0000000479797c23 */ /* 0x000fe200080108ec */
[----:B------:R-:W-:Y:S01]  /*86e0*/  MOV R167, R157 ;  /* 0x0000009d00a77202 */ /* 0x000fe20000000f00 */
[----:B------:R-:W2:Y:S01]  /*86f0*/  LDSM.16.MT88.4 R184, [R243] ;  /* 0x00000000f3b8783b */ /* 0x000ea20000004200 */
[----:B------:R-:W-:Y:S01]  /*8700*/  MOV R127, R91 ;  /* 0x0000005b007f7202 */ /* 0x000fe20000000f00 */
[----:B------:R-:W-:Y:S01]  /*8710*/  FMUL.FTZ R91, R175, R0 ;  /* 0x00000000af5b7220 */ /* 0x000fe20000410000 */
[----:B------:R-:W-:Y:S01]  /*8720*/  MOV R157, R152 ;  /* 0x00000098009d7202 */ /* 0x000fe20000000f00 */
[----:B------:R-:W3:Y:S01]  /*8730*/  LDL.LU R175, [R1+0x1c] ;  /* 0x00001c0001af7983 */ /* 0x000ee20000300800 */
[----:B------:R-:W-:Y:S01]  /*8740*/  MOV R152, R246 ;  /* 0x000000f600987202 */ /* 0x000fe20000000f00 */
[--C-:B------:R-:W-:Y:S01]  /*8750*/  FFMA.FTZ R132, R172, UR4, -R173.reuse ;  /* 0x00000004ac847c23 */ /* 0x100fe200080108ad */
[----:B------:R4:W-:Y:S01]  /*8760*/  MUFU.EX2 R246, R128 ;  /* 0x0000008000f67308 */ /* 0x0009e20000000800 */
[----:B------:R-:W-:Y:S01]  /*8770*/  FMUL.FTZ R109, R129, R2 ;  /* 0x00000002816d7220 */ /* 0x000fe20000410000 */
[-C--:B------:R-:W-:Y:S01]  /*8780*/  FMUL.FTZ R110, R130, R238.reuse ;  /* 0x000000ee826e7220 */ /* 0x080fe20000410000 */
[----:B------:R-:W-:Y:S01]  /*8790*/  FMUL.FTZ R111, R131, R238 ;  /* 0x000000ee836f7220 */ /* 0x000fe20000410000 */
[----:B------:R-:W1:Y:S01]  /*87a0*/  MUFU.EX2 R129, R121 ;  /* 0x0000007900817308 */ /* 0x000e620000000800 */
[----:B------:R-:W-:Y:S01]  /*87b0*/  FMUL.FTZ R65, R153, R237 ;  /* 0x000000ed99417220 */ /* 0x000fe20000410000 */
[-C--:B------:R-:W-:Y:S01]  /*87c0*/  HMMA.16816.F32.BF16 R56, R200, R206.reuse, R56 ;  /* 0x000000cec838723c */ /* 0x080fe20000041838 */
[----:B------:R-:W-:Y:S01]  /*87d0*/  MOV R153, R106 ;  /* 0x0000006a00997202 */ /* 0x000fe20000000f00 */
[-C--:B------:R-:W-:Y:S01]  /*87e0*/  FMUL.FTZ R106, R118, R238.reuse ;  /* 0x000000ee766a7220 */ /* 0x080fe20000410000 */
[-C--:B------:R-:W-:Y:S01]  /*87f0*/  FMUL.FTZ R107, R119, R238.reuse ;  /* 0x000000ee776b7220 */ /* 0x080fe20000410000 */
[----:B------:R1:W-:Y:S01]  /*8800*/  MUFU.EX2 R183, R116 ;  /* 0x0000007400b77308 */ /* 0x0003e20000000800 */
[----:B------:R-:W-:Y:S01]  /*8810*/  MOV R241, R55 ;  /* 0x0000003700f17202 */ /* 0x000fe20000000f00 */
[-C--:B------:R-:W-:Y:S01]  /*8820*/  FMUL.FTZ R118, R146, R238.reuse ;  /* 0x000000ee92767220 */ /* 0x080fe20000410000 */
[----:B------:R-:W-:Y:S01]  /*8830*/  FMUL.FTZ R119, R147, R238 ;  /* 0x000000ee93777220 */ /* 0x000fe20000410000 */
[----:B----4-:R-:W-:Y:S01]  /*8840*/  FFMA.FTZ R128, R174, UR4, -R173 ;  /* 0x00000004ae807c23 */ /* 0x010fe200080108ad */
[----:B------:R-:W-:Y:S01]  /*8850*/  HMMA.16816.F32.BF16 R108, R4, R206, R108 ;  /* 0x000000ce046c723c */ /* 0x000fe2000004186c */
[----:B------:R-:W4:Y:S01]  /*8860*/  LDL.LU R174, [R1+0x20] ;  /* 0x0000200001ae7983 */ /* 0x000f220000300800 */
[----:B------:R2:W-:Y:S01]  /*8870*/  MUFU.EX2 R206, R117 ;  /* 0x0000007500ce7308 */ /* 0x0005e20000000800 */
[-C--:B------:R-:W-:Y:S01]  /*8880*/  FMUL.FTZ R52, R136, R237.reuse ;  /* 0x000000ed88347220 */ /* 0x080fe20000410000 */
[----:B------:R-:W-:Y:S01]  /*8890*/  FMUL.FTZ R53, R137, R237 ;  /* 0x000000ed89357220 */ /* 0x000fe20000410000 */
[----:B------:R-:W4:Y:S01]  /*88a0*/  LDL.LU R172, [R1+0x24] ;  /* 0x0000240001ac7983 */ /* 0x000f220000300800 */
[-C--:B------:R-:W-:Y:S01]  /*88b0*/  FMUL.FTZ R54, R138, R0.reuse ;  /* 0x000000008a367220 */ /* 0x080fe20000410000 */
[----:B------:R-:W-:Y:S01]  /*88c0*/  FMUL.FTZ R55, R139, R0 ;  /* 0x000000008b377220 */ /* 0x000fe20000410000 */
[----:B------:R-:W-:Y:S01]  /*88d0*/  MOV R159, R156 ;  /* 0x0000009c009f7202 */ /* 0x000fe20000000f00 */
[-C--:B-1----:R-:W-:Y:S01]  /*88e0*/  FMUL.FTZ R116, R144, R2.reuse ;  /* 0x0000000290747220 */ /* 0x082fe20000410000 */
[----:B------:R-:W1:Y:S01]  /*88f0*/  LDSM.16.MT88.4 R188, [R243+0x2000] ;  /* 0x00200000f3bc783b */ /* 0x000e620000004200 */
[--C-:B------:R-:W-:Y:S01]  /*8900*/  FFMA.FTZ R124, R124, UR4, -R235.reuse ;  /* 0x000000047c7c7c23 */ /* 0x100fe200080108eb */
[----:B------:R-:W-:Y:S01]  /*8910*/  MOV R156, R153 ;  /* 0x00000099009c7202 */ /* 0x000fe20000000f00 */
[-C--:B------:R-:W-:Y:S01]  /*8920*/  HMMA.16816.F32.BF16 R40, R200, R180.reuse, R40 ;  /* 0x000000b4c828723c */ /* 0x080fe20000041828 */
[----:B------:R-:W1:Y:S01]  /*8930*/  LDSM.16.MT88.4 R136, [R244+0x2000] ;  /* 0x00200000f488783b */ /* 0x000e620000004200 */
[----:B------:R-:W-:Y:S01]  /*8940*/  MOV R154, R123 ;  /* 0x0000007b009a7202 */ /* 0x000fe20000000f00 */
[----:B--2---:R-:W-:Y:S01]  /*8950*/  FMUL.FTZ R117, R145, R2 ;  /* 0x0000000291757220 */ /* 0x004fe20000410000 */
[----:B------:R-:W-:Y:S01]  /*8960*/  MOV R153, R122 ;  /* 0x0000007a00997202 */ /* 0x000fe20000000f00 */
[----:B------:R-:W-:Y:S01]  /*8970*/  FMUL.FTZ R78, R166, R0 ;  /* 0x00000000a64e7220 */ /* 0x000fe20000410000 */
[----:B------:R-:W-:Y:S01]  /*8980*/  MOV R164, R155 ;  /* 0x0000009b00a47202 */ /* 0x000fe20000000f00 */
[----:B------:R-:W-:Y:S01]  /*8990*/  FMUL.FTZ R113, R133, R2 ;  /* 0x0000000285717220 */ /* 0x000fe20000410000 */
[----:B------:R-:W-:Y:S01]  /*89a0*/  HMMA.16816.F32.BF16 R96, R4, R180, R96 ;  /* 0x000000b40460723c */ /* 0x000fe20000041860 */
[----:B------:R2:W-:Y:S01]  /*89b0*/  MUFU.EX2 R180, R124 ;  /* 0x0000007c00b47308 */ /* 0x0005e20000000800 */
[----:B------:R-:W-:Y:S01]  /*89c0*/  MOV R158, R153 ;  /* 0x00000099009e7202 */ /* 0x000fe20000000f00 */
[----:B------:R-:W-:Y:S01]  /*89d0*/  FMUL.FTZ R114, R134, R238 ;  /* 0x000000ee86727220 */ /* 0x000fe20000410000 */
[----:B------:R-:W-:Y:S01]  /*89e0*/  MOV R155, R142 ;  /* 0x0000008e009b7202 */ /* 0x000fe20000000f00 */
[----:B------:R-:W-:Y:S01]  /*89f0*/  FMUL.FTZ R115, R135, R238 ;  /* 0x000000ee87737220 */ /* 0x000fe20000410000 */
[----:B------:R-:W-:Y:S01]  /*8a00*/  MOV R153, R140 ;  /* 0x0000008c00997202 */ /* 0x000fe20000000f00 */
[-C--:B------:R-:W-:Y:S01]  /*8a10*/  FMUL.FTZ R84, R84, R2.reuse ;  /* 0x0000000254547220 */ /* 0x080fe20000410000 */
[-C--:B------:R-:W-:Y:S01]  /*8a20*/  HMMA.16816.F32.BF16 R60, R200, R194.reuse, R60 ;  /* 0x000000c2c83c723c */ /* 0x080fe2000004183c */
[----:B------:R-:W-:Y:S01]  /*8a30*/  MOV R166, R127 ;  /* 0x0000007f00a67202 */ /* 0x000fe20000000f00 */
[----:B------:R-:W-:Y:S01]  /*8a40*/  FMUL.FTZ R85, R85, R2 ;  /* 0x0000000255557220 */ /* 0x000fe20000410000 */
[----:B------:R-:W-:Y:S01]  /*8a50*/  MOV R165, R126 ;  /* 0x0000007e00a57202 */ /* 0x000fe20000000f00 */
[--C-:B------:R-:W-:Y:S01]  /*8a60*/  FFMA.FTZ R133, R167, UR4, -R250.reuse ;  /* 0x00000004a7857c23 */ /* 0x100fe200080108fa */
[--C-:B------:R-:W-:Y:S01]  /*8a70*/  FFMA.FTZ R125, R125, UR4, -R235.reuse ;  /* 0x000000047d7d7c23 */ /* 0x100fe200080108eb */
[----:B------:R1:W1:Y:S01]  /*8a80*/  MUFU.EX2 R245, R120 ;  /* 0x0000007800f57308 */ /* 0x0002620000000800 */
[----:B--2---:R-:W-:Y:S01]  /*8a90*/  FFMA.FTZ R124, R159, UR4, -R235 ;  /* 0x000000049f7c7c23 */ /* 0x004fe200080108eb */
[----:B------:R-:W-:Y:S01]  /*8aa0*/  HMMA.16816.F32.BF16 R116, R4, R194, R116 ;  /* 0x000000c20474723c */ /* 0x000fe20000041874 */
[----:B------:R-:W-:Y:S01]  /*8ab0*/  MOV R195, R129 ;  /* 0x0000008100c37202 */ /* 0x000fe20000000f00 */
[----:B------:R-:W-:Y:S01]  /*8ac0*/  FFMA.FTZ R129, R156, UR4, -R173 ;  /* 0x000000049c817c23 */ /* 0x000fe200080108ad */
[----:B------:R-:W-:Y:S01]  /*8ad0*/  MOV R159, R154 ;  /* 0x0000009a009f7202 */ /* 0x000fe20000000f00 */
[----:B------:R2:W-:Y:S01]  /*8ae0*/  MUFU.EX2 R207, R133 ;  /* 0x0000008500cf7308 */ /* 0x0005e20000000800 */
[----:B------:R-:W-:Y:S01]  /*8af0*/  MOV R156, R143 ;  /* 0x0000008f009c7202 */ /* 0x000fe20000000f00 */
[----:B------:R-:W-:Y:S01]  /*8b00*/  LDSM.16.MT88.4 R144, [R239+0xe800] ;  /* 0x00e80000ef90783b */ /* 0x000fe20000004200 */
[----:B------:R-:W-:Y:S01]  /*8b10*/  MOV R154, R141 ;  /* 0x0000008d009a7202 */ /* 0x000fe20000000f00 */
[----:B------:R2:W-:Y:S01]  /*8b20*/  MUFU.EX2 R181, R129 ;  /* 0x0000008100b57308 */ /* 0x0005e20000000800 */
[-C--:B------:R-:W-:Y:S01]  /*8b30*/  HMMA.16816.F32.BF16 R52, R200, R192.reuse, R52 ;  /* 0x000000c0c834723c */ /* 0x080fe20000041834 */
[----:B------:R-:W2:Y:S01]  /*8b40*/  LDSM.16.MT88.4 R140, [R242+0xc800] ;  /* 0x00c80000f28c783b */ /* 0x000ea20000004200 */
[-C--:B------:R-:W-:Y:S01]  /*8b50*/  FMUL.FTZ R68, R68, R2.reuse ;  /* 0x0000000244447220 */ /* 0x080fe20000410000 */
[-C--:B------:R-:W-:Y:S01]  /*8b60*/  FMUL.FTZ R69, R69, R2.reuse ;  /* 0x0000000245457220 */ /* 0x080fe20000410000 */
[-C--:B------:R-:W-:Y:S01]  /*8b70*/  FMUL.FTZ R80, R80, R2.reuse ;  /* 0x0000000250507220 */ /* 0x080fe20000410000 */
[-C--:B------:R-:W-:Y:S01]  /*8b80*/  FMUL.FTZ R81, R81, R2.reuse ;  /* 0x0000000251517220 */ /* 0x080fe20000410000 */
[-C--:B-1----:R-:W-:Y:S01]  /*8b90*/  FMUL.FTZ R120, R148, R2.reuse ;  /* 0x0000000294787220 */ /* 0x082fe20000410000 */
[----:B------:R-:W-:Y:S01]  /*8ba0*/  FMUL.FTZ R121, R149, R2 ;  /* 0x0000000295797220 */ /* 0x000fe20000410000 */
[----:B------:R-:W-:Y:S01]  /*8bb0*/  HMMA.16816.F32.BF16 R112, R4, R192, R112 ;  /* 0x000000c00470723c */ /* 0x000fe20000041870 */
[----:B------:R1:W-:Y:S01]  /*8bc0*/  MUFU.EX2 R193, R128 ;  /* 0x0000008000c17308 */ /* 0x0003e20000000800 */
[--C-:B--2---:R-:W-:Y:S01]  /*8bd0*/  FFMA.FTZ R133, R165, UR4, -R250.reuse ;  /* 0x00000004a5857c23 */ /* 0x104fe200080108fa */
[-C--:B------:R-:W-:Y:S01]  /*8be0*/  FMUL.FTZ R122, R150, R238.reuse ;  /* 0x000000ee967a7220 */ /* 0x080fe20000410000 */
[----:B------:R-:W-:Y:S01]  /*8bf0*/  FMUL.FTZ R123, R151, R238 ;  /* 0x000000ee977b7220 */ /* 0x000fe20000410000 */
[----:B------:R-:W-:Y:S01]  /*8c00*/  FMUL.FTZ R129, R177, R2 ;  /* 0x00000002b1817220 */ /* 0x000fe20000410000 */
[----:B------:R-:W-:Y:S01]  /*8c10*/  MUFU.EX2 R192, R125 ;  /* 0x0000007d00c07308 */ /* 0x000fe20000000800 */
[-C--:B------:R-:W-:Y:S01]  /*8c20*/  FMUL.FTZ R127, R163, R238.reuse ;  /* 0x000000eea37f7220 */ /* 0x080fe20000410000 */
[-C--:B------:R-:W-:Y:S01]  /*8c30*/  HMMA.16816.F32.BF16 R36, R200, R184.reuse, R36 ;  /* 0x000000b8c824723c */ /* 0x080fe20000041824 */
[-C--:B------:R-:W-:Y:S01]  /*8c40*/  FMUL.FTZ R130, R178, R238.reuse ;  /* 0x000000eeb2827220 */ /* 0x080fe20000410000 */
[----:B------:R2:W-:Y:S01]  /*8c50*/  MUFU.EX2 R177, R132 ;  /* 0x0000008400b17308 */ /* 0x0005e20000000800 */
[----:B------:R-:W-:Y:S01]  /*8c60*/  FMUL.FTZ R131, R179, R238 ;  /* 0x000000eeb3837220 */ /* 0x000fe20000410000 */
[-C--:B------:R-:W-:Y:S01]  /*8c70*/  FMUL.FTZ R168, R168, R2.reuse ;  /* 0x00000002a8a87220 */ /* 0x080fe20000410000 */
[----:B------:R-:W-:Y:S01]  /*8c80*/  FMUL.FTZ R169, R169, R2 ;  /* 0x00000002a9a97220 */ /* 0x000fe20000410000 */
[----:B------:R-:W-:Y:S01]  /*8c90*/  FMUL.FTZ R126, R162, R238 ;  /* 0x000000eea27e7220 */ /* 0x000fe20000410000 */
[----:B-1----:R-:W-:Y:S01]  /*8ca0*/  FMUL.FTZ R128, R176, R2 ;  /* 0x00000002b0807220 */ /* 0x002fe20000410000 */
[----:B------:R-:W-:Y:S01]  /*8cb0*/  HMMA.16816.F32.BF16 R84, R4, R184, R84 ;  /* 0x000000b80454723c */ /* 0x000fe20000041854 */
[----:B------:R-:W-:Y:S01]  /*8cc0*/  MOV R185, R241 ;  /* 0x000000f100b97202 */ /* 0x000fe20000000f00 */
[----:B------:R-:W-:Y:S06]  /*8cd0*/  MUFU.EX2 R194, R133 ;  /* 0x0000008500c27308 */ /* 0x000fec0000000800 */
[----:B------:R-:W-:Y:S01]  /*8ce0*/  HMMA.16816.F32.BF16 R48, R200, R204, R48 ;  /* 0x000000ccc830723c */ /* 0x000fe20000041830 */
[----:B--2---:R-:W-:-:S07]  /*8cf0*/  FFMA.FTZ R132, R166, UR4, -R250 ;  /* 0x00000004a6847c23 */ /* 0x004fce00080108fa */
[----:B------:R-:W-:Y:S01]  /*8d00*/  HMMA.16816.F32.BF16 R104, R4, R204, R104 ;  /* 0x000000cc0468723c */ /* 0x000fe20000041868 */
[----:B------:R1:W-:Y:S01]  /*8d10*/  MUFU.EX2 R176, R132 ;  /* 0x0000008400b07308 */ /* 0x0003e20000000800 */
[----:B------:R-:W-:Y:S01]  /*8d20*/  F2FP.BF16.F32.PACK_AB R134, R195, R182 ;  /* 0x000000b6c386723e */ /* 0x000fe200000010ff */
[----:B------:R-:W2:Y:S01]  /*8d30*/  LDSM.16.MT88.4 R148, [R242+0xe800] ;  /* 0x00e80000f294783b */ /* 0x000ea20000004200 */
[----:B------:R-:W-:Y:S01]  /*8d40*/  FMUL.FTZ R125, R161, R2 ;  /* 0x00000002a17d7220 */ /* 0x000fe20000410000 */
[----:B------:R-:W1:Y:S03]  /*8d50*/  MUFU.EX2 R205, R124 ;  /* 0x0000007c00cd7308 */ /* 0x000e660000000800 */
[----:B------:R-:W-:Y:S01]  /*8d60*/  HMMA.16816.F32.BF16 R24, R200, R196, R24 ;  /* 0x000000c4c818723c */ /* 0x000fe20000041818 */
[----:B-1----:R-:W-:-:S07]  /*8d70*/  FFMA.FTZ R132, R164, UR4, -R250 ;  /* 0x00000004a4847c23 */ /* 0x002fce00080108fa */
[C---:B------:R-:W-:Y:S01]  /*8d80*/  HMMA.16816.F32.BF16 R28, R200.reuse, R198, R28 ;  /* 0x000000c6c81c723c */ /* 0x040fe2000004181c */
[----:B------:R-:W-:Y:S01]  /*8d90*/  F2FP.BF16.F32.PACK_AB R133, R180, R245 ;  /* 0x000000f5b485723e */ /* 0x000fe200000010ff */
[----:B------:R-:W-:Y:S01]  /*8da0*/  LDSM.16.MT88.4 R164, [R239+0xc800] ;  /* 0x00c80000efa4783b */ /* 0x000fe20000004200 */
[----:B------:R1:W2:Y:S01]  /*8db0*/  MUFU.EX2 R241, R132 ;  /* 0x0000008400f17308 */ /* 0x0002a20000000800 */
[----:B------:R-:W-:Y:S01]  /*8dc0*/  F2FP.BF16.F32.PACK_AB R135, R205, R192 ;  /* 0x000000c0cd87723e */ /* 0x000fe200000010ff */
[----:B------:R-:W-:Y:S02]  /*8dd0*/  FMUL.FTZ R124, R160, R2 ;  /* 0x00000002a07c7220 */ /* 0x000fe40000410000 */
[----:B------:R-:W-:Y:S01]  /*8de0*/  LDSM.16.MT88.4 R160, [R243+0x800] ;  /* 0x00080000f3a0783b */ /* 0x000fe20000004200 */
[C---:B------:R-:W-:Y:S08]  /*8df0*/  HMMA.16816.F32.BF16 R32, R200.reuse, R186, R32 ;  /* 0x000000bac820723c */ /* 0x040ff00000041820 */
[----:B------:R-:W-:Y:S01]  /*8e00*/  HMMA.16816.F32.BF16 R64, R200, R188, R64 ;  /* 0x000000bcc840723c */ /* 0x000fe20000041840 */
[----:B-1----:R-:W-:-:S07]  /*8e10*/  F2FP.BF16.F32.PACK_AB R132, R183, R206 ;  /* 0x000000ceb784723e */ /* 0x002fce00000010ff */
[C---:B------:R-:W-:Y:S08]  /*8e20*/  HMMA.16816.F32.BF16 R72, R200.reuse, R190, R72 ;  /* 0x000000bec848723c */ /* 0x040ff00000041848 */
[C---:B------:R-:W-:Y:S08]  /*8e30*/  HMMA.16816.F32.BF16 R76, R200.reuse, R136, R76 ;  /* 0x00000088c84c723c */ /* 0x040ff0000004184c */
[----:B------:R-:W-:Y:S01]  /*8e40*/  HMMA.16816.F32.BF16 R88, R200, R138, R88 ;  /* 0x0000008ac858723c */ /* 0x000fe20000041858 */
[----:B------:R-:W-:-:S02]  /*8e50*/  MOV R203, R159 ;  /* 0x0000009f00cb7202 */ /* 0x000fc40000000f00 */
[----:B------:R-:W-:Y:S02]  /*8e60*/  MOV R202, R158 ;  /* 0x0000009e00ca7202 */ /* 0x000fe40000000f00 */
[----:B------:R-:W-:Y:S02]  /*8e70*/  MOV R201, R157 ;  /* 0x0000009d00c97202 */ /* 0x000fe40000000f00 */
[----:B------:R-:W-:Y:S01]  /*8e80*/  MOV R200, R156 ;  /* 0x0000009c00c87202 */ /* 0x000fe20000000f00 */
[----:B------:R-:W-:Y:S01]  /*8e90*/  HMMA.16816.F32.BF16 R68, R4, R196, R68 ;  /* 0x000000c40444723c */ /* 0x000fe20000041844 */
[----:B------:R-:W-:Y:S02]  /*8ea0*/  F2FP.BF16.F32.PACK_AB R156, R181, R246 ;  /* 0x000000f6b59c723e */ /* 0x000fe400000010ff */
[----:B------:R-:W-:Y:S02]  /*8eb0*/  F2FP.BF16.F32.PACK_AB R157, R176, R207 ;  /* 0x000000cfb09d723e */ /* 0x000fe400000010ff */
[----:B------:R-:W-:-:S02]  /*8ec0*/  F2FP.BF16.F32.PACK_AB R158, R177, R193 ;  /* 0x000000c1b19e723e */ /* 0x000fc400000010ff */
[----:B--2---:R-:W-:Y:S01]  /*8ed0*/  F2FP.BF16.F32.PACK_AB R159, R241, R194 ;  /* 0x000000c2f19f723e */ /* 0x004fe200000010ff */
[----:B------:R-:W-:Y:S01]  /*8ee0*/  HMMA.16816.F32.BF16 R8, R132, R140, R8 ;  /* 0x0000008c8408723c */ /* 0x000fe20000041808 */
[----:B------:R-:W-:Y:S02]  /*8ef0*/  MOV R197, R155 ;  /* 0x0000009b00c57202 */ /* 0x000fe40000000f00 */
[----:B------:R-:W-:-:S05]  /*8f00*/  MOV R196, R154 ;  /* 0x0000009a00c47202 */ /* 0x000fca0000000f00 */
[C---:B------:R-:W-:Y:S08]  /*8f10*/  HMMA.16816.F32.BF16 R12, R156.reuse, R140, R12 ;  /* 0x0000008c9c0c723c */ /* 0x040ff0000004180c */
[-C--:B------:R-:W-:Y:S08]  /*8f20*/  HMMA.16816.F32.BF16 R16, R156, R142.reuse, R16 ;  /* 0x0000008e9c10723c */ /* 0x080ff00000041810 */
[----:B------:R-:W-:Y:S01]  /*8f30*/  HMMA.16816.F32.BF16 R20, R132, R142, R20 ;  /* 0x0000008e8414723c */ /* 0x000fe20000041814 */
[----:B------:R-:W1:Y:S07]  /*8f40*/  LDSM.16.MT88.4 R140, [R243+0x2800] ;  /* 0x00280000f38c783b */ /* 0x000e6e0000004200 */
[----:B------:R-:W-:Y:S01]  /*8f50*/  HMMA.16816.F32.BF16 R80, R4, R198, R80 ;  /* 0x000000c60450723c */ /* 0x000fe20000041850 */
[----:B------:R-:W-:-:S02]  /*8f60*/  MOV R199, R153 ;  /* 0x0000009900c77202 */ /* 0x000fc40000000f00 */
[----:B------:R-:W-:Y:S02]  /*8f70*/  MOV R198, R152 ;  /* 0x0000009800c67202 */ /* 0x000fe40000000f00 */
[----:B------:R-:W2:Y:S03]  /*8f80*/  LDSM.16.MT88.4 R152, [R244+0x800] ;  /* 0x00080000f498783b */ /* 0x000ea60000004200 */
[C---:B------:R-:W-:Y:S08]  /*8f90*/  HMMA.16816.F32.BF16 R92, R4.reuse, R186, R92 ;  /* 0x000000ba045c723c */ /* 0x040ff0000004185c */
[C---:B------:R-:W-:Y:S08]  /*8fa0*/  HMMA.16816.F32.BF16 R120, R4.reuse, R188, R120 ;  /* 0x000000bc0478723c */ /* 0x040ff00000041878 */
[C---:B------:R-:W-:Y:S08]  /*8fb0*/  HMMA.16816.F32.BF16 R124, R4.reuse, R190, R124 ;  /* 0x000000be047c723c */ /* 0x040ff0000004187c */
[C---:B------:R-:W-:Y:S08]  /*8fc0*/  HMMA.16816.F32.BF16 R128, R4.reuse, R136, R128 ;  /* 0x000000880480723c */ /* 0x040ff00000041880 */
[----:B------:R-:W-:Y:S01]  /*8fd0*/  HMMA.16816.F32.BF16 R4, R4, R138, R168 ;  /* 0x0000008a0404723c */ /* 0x000fe200000418a8 */
[----:B------:R-:W4:Y:S01]  /*8fe0*/  LDSM.16.MT88.4 R136, [R244+0x2800] ;  /* 0x00280000f488783b */ /* 0x000f220000004200 */
[----:B------:R-:W-:-:S03]  /*8ff0*/  FSETP.NEU.FTZ.AND P1, PT, R230, -INF , PT ;  /* 0xff800000e600780b */ /* 0x000fc60003f3d000 */
[----:B------:R-:W-:Y:S03]  /*9000*/  LDSM.16.MT88.4 R168, [R244+0x3000] ;  /* 0x00300000f4a8783b */ /* 0x000fe60000004200 */
[-C--:B------:R-:W-:Y:S08]  /*9010*/  HMMA.16816.F32.BF16 R52, R156, R144.reuse, R52 ;  /* 0x000000909c34723c */ /* 0x080ff00000041834 */
[----:B------:R-:W-:Y:S01]  /*9020*/  HMMA.16816.F32.BF16 R112, R132, R144, R112 ;  /* 0x000000908470723c */ /* 0x000fe20000041870 */
[----:B------:R-:W-:-:S07]  /*9030*/  FFMA.FTZ R145, R197, UR4, -R235 ;  /* 0x00000004c5917c23 */ /* 0x000fce00080108eb */
[-C--:B------:R-:W-:Y:S08]  /*9040*/  HMMA.16816.F32.BF16 R56, R156, R150.reuse, R56 ;  /* 0x000000969c38723c */ /* 0x080ff00000041838 */
[----:B------:R-:W-:Y:S01]  /*9050*/  HMMA.16816.F32.BF16 R108, R132, R150, R108 ;  /* 0x00000096846c723c */ /* 0x000fe2000004186c */
[----:B------:R-:W4:Y:S07]  /*9060*/  MUFU.EX2 R151, R145 ;  /* 0x0000009100977308 */ /* 0x000f2e0000000800 */
[-C--:B------:R-:W-:Y:S08]  /*9070*/  HMMA.16816.F32.BF16 R48, R156, R148.reuse, R48 ;  /* 0x000000949c30723c */ /* 0x080ff00000041830 */
[----:B------:R-:W-:Y:S01]  /*9080*/  HMMA.16816.F32.BF16 R104, R132, R148, R104 ;  /* 0x000000948468723c */ /* 0x000fe20000041868 */
[--C-:B------:R-:W-:Y:S01]  /*9090*/  FFMA.FTZ R149, R198, UR4, -R236.reuse ;  /* 0x00000004c6957c23 */ /* 0x100fe200080108ec */
[----:B------:R-:W-:-:S03]  /*90a0*/  FFMA.FTZ R148, R185, UR4, -R236 ;  /* 0x00000004b9947c23 */ /* 0x000fc600080108ec */
[----:B------:R2:W-:Y:S03]  /*90b0*/  MUFU.EX2 R178, R149 ;  /* 0x0000009500b27308 */ /* 0x0005e60000000800 */
[-C--:B-1----:R-:W-:Y:S08]  /*90c0*/  HMMA.16816.F32.BF16 R64, R156, R140.reuse, R64 ;  /* 0x0000008c9c40723c */ /* 0x082ff00000041840 */
[----:B------:R-:W-:Y:S01]  /*90d0*/  HMMA.16816.F32.BF16 R120, R132, R140, R120 ;  /* 0x0000008c8478723c */ /* 0x000fe20000041878 */
[----:B---3--:R-:W-:Y:S01]  /*90e0*/  FFMA.FTZ R141, R175, UR4, -R173 ;  /* 0x00000004af8d7c23 */ /* 0x008fe200080108ad */
[----:B--2---:R-:W-:-:S03]  /*90f0*/  FFMA.FTZ R149, R201, UR4, -R235 ;  /* 0x00000004c9957c23 */ /* 0x004fc600080108eb */
[----:B------:R1:W-:Y:S03]  /*9100*/  MUFU.EX2 R150, R141 ;  /* 0x0000008d00967308 */ /* 0x0003e60000000800 */
[----:B------:R-:W-:Y:S01]  /*9110*/  HMMA.16816.F32.BF16 R44, R156, R154, R44 ;  /* 0x0000009a9c2c723c */ /* 0x000fe2000004182c */
[----:B------:R-:W-:-:S07]  /*9120*/  FFMA.FTZ R140, R203, UR4, -R173 ;  /* 0x00000004cb8c7c23 */ /* 0x000fce00080108ad */
[----:B------:R-:W-:Y:S01]  /*9130*/  HMMA.16816.F32.BF16 R100, R132, R154, R100 ;  /* 0x0000009a8464723c */ /* 0x000fe20000041864 */
[----:B------:R-:W2:Y:S01]  /*9140*/  MUFU.EX2 R154, R148 ;  /* 0x00000094009a7308 */ /* 0x000ea20000000800 */
[----:B-1----:R-:W-:-:S06]  /*9150*/  FFMA.FTZ R141, R226, UR4, -R250 ;  /* 0x00000004e28d7c23 */ /* 0x002fcc00080108fa */
[-C--:B------:R-:W-:Y:S01]  /*9160*/  HMMA.16816.F32.BF16 R72, R156, R142.reuse, R72 ;  /* 0x0000008e9c48723c */ /* 0x080fe20000041848 */
[----:B------:R-:W-:Y:S01]  /*9170*/  MUFU.EX2 R155, R149 ;  /* 0x00000095009b7308 */ /* 0x000fe20000000800 */
[----:B------:R-:W3:Y:S06]  /*9180*/  LDL.LU R226, [R1+0x48] ;  /* 0x0000480001e27983 */ /* 0x000eec0000300800 */
[----:B------:R-:W-:Y:S01]  /*9190*/  HMMA.16816.F32.BF16 R124, R132, R142, R124 ;  /* 0x0000008e847c723c */ /* 0x000fe2000004187c */
[----:B----4-:R-:W-:-:S04]  /*91a0*/  FFMA.FTZ R142, R172, UR4, -R173 ;  /* 0x00000004ac8e7c23 */ /* 0x010fc800080108ad */
[----:B------:R1:W-:Y:S03]  /*91b0*/  MUFU.EX2 R149, R142 ;  /* 0x0000008e00957308 */ /* 0x0003e60000000800 */
[C---:B------:R-:W-:Y:S08]  /*91c0*/  HMMA.16816.F32.BF16 R36, R156.reuse, R160, R36 ;  /* 0x000000a09c24723c */ /* 0x040ff00000041824 */
[----:B------:R-:W-:Y:S01]  /*91d0*/  HMMA.16816.F32.BF16 R32, R156, R162, R32 ;  /* 0x000000a29c20723c */ /* 0x000fe20000041820 */
[----:B-1----:R-:W-:-:S07]  /*91e0*/  MOV R142, R151 ;  /* 0x00000097008e7202 */ /* 0x002fce0000000f00 */
[C---:B------:R-:W-:Y:S01]  /*91f0*/  HMMA.16816.F32.BF16 R84, R132.reuse, R160, R84 ;  /* 0x000000a08454723c */ /* 0x040fe20000041854 */
[----:B------:R-:W-:Y:S07]  /*9200*/  MUFU.EX2 R151, R141 ;  /* 0x0000008d00977308 */ /* 0x000fee0000000800 */
[----:B------:R-:W-:Y:S01]  /*9210*/  HMMA.16816.F32.BF16 R92, R132, R162, R92 ;  /* 0x000000a2845c723c */ /* 0x000fe2000004185c */
[----:B------:R-:W1:Y:S01]  /*9220*/  LDSM.16.MT88.4 R160, [R243+0x3000] ;  /* 0x00300000f3a0783b */ /* 0x000e620000004200 */
[----:B--2---:R-:W-:-:S06]  /*9230*/  MOV R143, R154 ;  /* 0x0000009a008f7202 */ /* 0x004fcc0000000f00 */
[C---:B------:R-:W-:Y:S08]  /*9240*/  HMMA.16816.F32.BF16 R24, R156.reuse, R164, R24 ;  /* 0x000000a49c18723c */ /* 0x040ff00000041818 */
[C---:B------:R-:W-:Y:S08]  /*9250*/  HMMA.16816.F32.BF16 R28, R156.reuse, R166, R28 ;  /* 0x000000a69c1c723c */ /* 0x040ff0000004181c */
[C---:B------:R-:W-:Y:S08]  /*9260*/  HMMA.16816.F32.BF16 R40, R156.reuse, R152, R40 ;  /* 0x000000989c28723c */ /* 0x040ff00000041828 */
[C---:B------:R-:W-:Y:S08]  /*9270*/  HMMA.16816.F32.BF16 R60, R156.reuse, R146, R60 ;  /* 0x000000929c3c723c */ /* 0x040ff0000004183c */
[C---:B------:R-:W-:Y:S08]  /*9280*/  HMMA.16816.F32.BF16 R76, R156.reuse, R136, R76 ;  /* 0x000000889c4c723c */ /* 0x040ff0000004184c */
[----:B------:R-:W-:Y:S01]  /*9290*/  HMMA.16816.F32.BF16 R88, R156, R138, R88 ;  /* 0x0000008a9c58723c */ /* 0x000fe20000041858 */
[----:B------:R2:W4:Y:S07]  /*92a0*/  MUFU.EX2 R156, R140 ;  /* 0x0000008c009c7308 */ /* 0x00052e0000000800 */
[----:B------:R-:W-:Y:S01]  /*92b0*/  HMMA.16816.F32.BF16 R128, R132, R136, R128 ;  /* 0x000000888480723c */ /* 0x000fe20000041880 */
[----:B--2---:R-:W-:Y:S01]  /*92c0*/  FFMA.FTZ R140, R174, UR4, -R173 ;  /* 0x00000004ae8c7c23 */ /* 0x004fe200080108ad */
[----:B------:R-:W-:-:S03]  /*92d0*/  FFMA.FTZ R136, R220, UR4, -R250 ;  /* 0x00000004dc887c23 */ /* 0x000fc600080108fa */
[----:B------:R2:W1:Y:S01]  /*92e0*/  MUFU.EX2 R154, R140 ;  /* 0x0000008c009a7308 */ /* 0x0004620000000800 */
[----:B------:R-:W-:-:S04]  /*92f0*/  FFMA.FTZ R137, R240, UR4, -R250 ;  /* 0x00000004f0897c23 */ /* 0x000fc800080108fa */
[----:B------:R-:W-:Y:S01]  /*9300*/  MUFU.EX2 R240, R137 ;  /* 0x0000008900f07308 */ /* 0x000fe20000000800 */
[----:B--2---:R-:W-:Y:S01]  /*9310*/  FFMA.FTZ R140, R227, UR4, -R250 ;  /* 0x00000004e38c7c23 */ /* 0x004fe200080108fa */
[----:B----4-:R-:W-:Y:S01]  /*9320*/  MOV R141, R156 ;  /* 0x0000009c008d7202 */ /* 0x010fe20000000f00 */
[----:B------:R-:W2:Y:S02]  /*9330*/  LDL.LU R227, [R1+0x44] ;  /* 0x0000440001e37983 */ /* 0x000ea40000300800 */
[----:B------:R4:W1:Y:S01]  /*9340*/  MUFU.EX2 R204, R140 ;  /* 0x0000008c00cc7308 */ /* 0x0008620000000800 */
[----:B------:R-:W-:Y:S01]  /*9350*/  F2FP.BF16.F32.PACK_AB R172, R150, R141 ;  /* 0x0000008d96ac723e */ /* 0x000fe200000010ff */
[----:B------:R-:W3:Y:S01]  /*9360*/  LDL.LU R220, [R1+0x40] ;  /* 0x0000400001dc7983 */ /* 0x000ee20000300800 */
[----:B----4-:R-:W-:Y:S02]  /*9370*/  MOV R140, R151 ;  /* 0x00000097008c7202 */ /* 0x010fe40000000f00 */
[----:B------:R-:W4:Y:S01]  /*9380*/  MUFU.EX2 R151, R136 ;  /* 0x0000008800977308 */ /* 0x000f220000000800 */
[----:B-1----:R-:W-:-:S02]  /*9390*/  F2FP.BF16.F32.PACK_AB R174, R149, R154 ;  /* 0x0000009a95ae723e */ /* 0x002fc400000010ff */
[----:B------:R-:W-:Y:S02]  /*93a0*/  F2FP.BF16.F32.PACK_AB R173, R204, R140 ;  /* 0x0000008cccad723e */ /* 0x000fe400000010ff */
[----:B----4-:R-:W-:-:S07]  /*93b0*/  F2FP.BF16.F32.PACK_AB R175, R240, R151 ;  /* 0x00000097f0af723e */ /* 0x010fce00000010ff */
[----:B------:R-:W-:Y:S01]  /*93c0*/  HMMA.16816.F32.BF16 R156, R172, R162, R72 ;  /* 0x000000a2ac9c723c */ /* 0x000fe20000041848 */
[----:B------:R-:W-:-:S05]  /*93d0*/  FMUL.FTZ R75, R230, UR4 ;  /* 0x00000004e64b7c20 */ /* 0x000fca0008410000 */
[----:B------:R-:W-:-:S05]  /*93e0*/  FSEL R75, R75, RZ, P1 ;  /* 0x000000ff4b4b7208 */ /* 0x000fca0000800000 */
[--C-:B------:R-:W-:Y:S01]  /*93f0*/  FFMA.FTZ R73, R221, UR4, -R75.reuse ;  /* 0x00000004dd497c23 */ /* 0x100fe2000801084b */
[--C-:B------:R-:W-:Y:S01]  /*9400*/  FFMA.FTZ R74, R252, UR4, -R75.reuse ;  /* 0x00000004fc4a7c23 */ /* 0x100fe2000801084b */
[----:B------:R-:W4:Y:S01]  /*9410*/  LDL.LU R221, [R1+0x3c] ;  /* 0x00003c0001dd7983 */ /* 0x000f220000300800 */
[--C-:B------:R-:W-:Y:S01]  /*9420*/  FFMA.FTZ R72, R224, UR4, -R75.reuse ;  /* 0x00000004e0487c23 */ /* 0x100fe2000801084b */
[----:B------:R1:W-:Y:S02]  /*9430*/  MUFU.EX2 R252, R73 ;  /* 0x0000004900fc7308 */ /* 0x0003e40000000800 */
[----:B------:R-:W2:Y:S01]  /*9440*/  LDL.LU R224, [R1+0x38] ;  /* 0x0000380001e07983 */ /* 0x000ea20000300800 */
[----:B-1----:R-:W-:-:S03]  /*9450*/  FFMA.FTZ R73, R225, UR4, -R75 ;  /* 0x00000004e1497c23 */ /* 0x002fc6000801084b */
[----:B------:R-:W2:Y:S01]  /*9460*/  LDL.LU R225, [R1+0x34] ;  /* 0x0000340001e17983 */ /* 0x000ea20000300800 */
[----:B------:R-:W-:Y:S01]  /*9470*/  FFMA.FTZ R144, R196, UR4, -R236 ;  /* 0x00000004c4907c23 */ /* 0x000fe200080108ec */
[C---:B------:R-:W-:Y:S03]  /*9480*/  HMMA.16816.F32.BF16 R96, R132.reuse, R152, R96 ;  /* 0x000000988460723c */ /* 0x040fe60000041860 */
[----:B------:R1:W-:Y:S05]  /*9490*/  MUFU.EX2 R152, R144 ;  /* 0x0000009000987308 */ /* 0x0003ea0000000800 */
[----:B------:R-:W-:Y:S01]  /*94a0*/  HMMA.16816.F32.BF16 R116, R132, R146, R116 ;  /* 0x000000928474723c */ /* 0x000fe20000041874 */
[----:B-1----:R-:W-:-:S04]  /*94b0*/  FFMA.FTZ R144, R200, UR4, -R235 ;  /* 0x00000004c8907c23 */ /* 0x002fc800080108eb */
[----:B------:R1:W1:Y:S01]  /*94c0*/  MUFU.EX2 R153, R144 ;  /* 0x0000009000997308 */ /* 0x0002620000000800 */
[----:B------:R-:W-:Y:S02]  /*94d0*/  FFMA.FTZ R148, R199, UR4, -R236 ;  /* 0x00000004c7947c23 */ /* 0x000fe400080108ec */
[----:B------:R-:W-:Y:S01]  /*94e0*/  HMMA.16816.F32.BF16 R68, R132, R164, R68 ;  /* 0x000000a48444723c */ /* 0x000fe20000041844 */
[----:B------:R-:W-:Y:S01]  /*94f0*/  F2FP.BF16.F32.PACK_AB R136, R178, R143 ;  /* 0x0000008fb288723e */ /* 0x000fe200000010ff */
[----:B------:R-:W-:Y:S04]  /*9500*/  LDSM.16.MT88.4 R196, [R242+0xf000] ;  /* 0x00f00000f2c4783b */ /* 0x000fe80000004200 */
[----:B-1----:R-:W1:Y:S01]  /*9510*/  LDSM.16.MT88.4 R144, [R242+0xd000] ;  /* 0x00d00000f290783b */ /* 0x002e620000004200 */
[----:B------:R1:W1:Y:S02]  /*9520*/  MUFU.EX2 R179, R148 ;  /* 0x0000009400b37308 */ /* 0x0002640000000800 */
[----:B-1----:R-:W-:-:S06]  /*9530*/  FFMA.FTZ R148, R202, UR4, -R235 ;  /* 0x00000004ca947c23 */ /* 0x002fcc00080108eb */
[----:B------:R-:W1:Y:S01]  /*9540*/  MUFU.EX2 R148, R148 ;  /* 0x0000009400947308 */ /* 0x000e620000000800 */
[----:B------:R-:W-:Y:S01]  /*9550*/  HMMA.16816.F32.BF16 R80, R132, R166, R80 ;  /* 0x000000a68450723c */ /* 0x000fe20000041850 */
[----:B------:R-:W-:-:S07]  /*9560*/  F2FP.BF16.F32.PACK_AB R137, R153, R142 ;  /* 0x0000008e9989723e */ /* 0x000fce00000010ff */
[----:B------:R-:W-:Y:S01]  /*9570*/  HMMA.16816.F32.BF16 R132, R132, R138, R4 ;  /* 0x0000008a8484723c */ /* 0x000fe20000041804 */
[----:B------:R-:W-:Y:S01]  /*9580*/  F2FP.BF16.F32.PACK_AB R138, R152, R179 ;  /* 0x000000b3988a723e */ /* 0x000fe200000010ff */
[----:B------:R-:W1:Y:S02]  /*9590*/  LDSM.16.MT88.4 R4, [R244+0x1000] ;  /* 0x00100000f404783b */ /* 0x000e640000004200 */
[----:B-1----:R-:W-:-:S04]  /*95a0*/  F2FP.BF16.F32.PACK_AB R139, R148, R155 ;  /* 0x0000009b948b723e */ /* 0x002fc800000010ff */
[-C--:B------:R-:W-:Y:S01]  /*95b0*/  HMMA.16816.F32.BF16 R188, R172, R144.reuse, R12 ;  /* 0x00000090acbc723c */ /* 0x080fe2000004180c */
[----:B------:R-:W1:Y:S07]  /*95c0*/  LDSM.16.MT88.4 R12, [R239+0xd000] ;  /* 0x00d00000ef0c783b */ /* 0x000e6e0000004200 */
[----:B------:R-:W-:Y:S08]  /*95d0*/  HMMA.16816.F32.BF16 R8, R136, R144, R8 ;  /* 0x000000908808723c */ /* 0x000ff00000041808 */
[-C--:B------:R-:W-:Y:S01]  /*95e0*/  HMMA.16816.F32.BF16 R184, R172, R146.reuse, R16 ;  /* 0x00000092acb8723c */ /* 0x080fe20000041810 */
[----:B------:R-:W1:Y:S07]  /*95f0*/  LDSM.16.MT88.4 R16, [R243+0x1000] ;  /* 0x00100000f310783b */ /* 0x000e6e0000004200 */
[----:B------:R-:W-:Y:S01]  /*9600*/  HMMA.16816.F32.BF16 R20, R136, R146, R20 ;  /* 0x000000928814723c */ /* 0x000fe20000041814 */
[----:B------:R-:W1:Y:S01]  /*9610*/  LDSM.16.MT88.4 R144, [R239+0xf000] ;  /* 0x00f00000ef90783b */ /* 0x000e620000004200 */
[----:B------:R-:W-:-:S06]  /*9620*/  MOV R75, R207 ;  /* 0x000000cf004b7202 */ /* 0x000fcc0000000f00 */
[C---:B------:R-:W-:Y:S08]  /*9630*/  HMMA.16816.F32.BF16 R40, R172.reuse, R4, R40 ;  /* 0x00000004ac28723c */ /* 0x040ff00000041828 */
[C---:B------:R-:W-:Y:S08]  /*9640*/  HMMA.16816.F32.BF16 R44, R172.reuse, R6, R44 ;  /* 0x00000006ac2c723c */ /* 0x040ff0000004182c */
[C---:B-1----:R-:W-:Y:S08]  /*9650*/  HMMA.16816.F32.BF16 R24, R172.reuse, R12, R24 ;  /* 0x0000000cac18723c */ /* 0x042ff00000041818 */
[----:B------:R-:W-:Y:S08]  /*9660*/  HMMA.16816.F32.BF16 R28, R172, R14, R28 ;  /* 0x0000000eac1c723c */ /* 0x000ff0000004181c */
[C---:B------:R-:W-:Y:S08]  /*9670*/  HMMA.16816.F32.BF16 R68, R136.reuse, R12, R68 ;  /* 0x0000000c8844723c */ /* 0x040ff00000041844 */
[C---:B------:R-:W-:Y:S08]  /*9680*/  HMMA.16816.F32.BF16 R80, R136.reuse, R14, R80 ;  /* 0x0000000e8850723c */ /* 0x040ff00000041850 */
[----:B------:R-:W-:Y:S08]  /*9690*/  HMMA.16816.F32.BF16 R12, R136, R4, R96 ;  /* 0x00000004880c723c */ /* 0x000ff00000041860 */
        /* <DEDUP_REMOVED lines=8> */
[----:B------:R-:W-:-:S02]  /*9720*/  MOV R79, R206 ;  /* 0x000000ce004f7202 */ /* 0x000fc40000000f00 */
[----:B------:R-:W-:-:S05]  /*9730*/  MOV R78, R204 ;  /* 0x000000cc004e7202 */ /* 0x000fca0000000f00 */
[----:B------:R-:W-:Y:S01]  /*9740*/  HMMA.16816.F32.BF16 R4, R136, R6, R100 ;  /* 0x000000068804723c */ /* 0x000fe20000041864 */
[----:B------:R-:W1:Y:S07]  /*9750*/  LDSM.16.MT88.4 R100, [R243+0x1800] ;  /* 0x00180000f364783b */ /* 0x000e6e0000004200 */
[----:B------:R-:W-:Y:S01]  /*9760*/  HMMA.16816.F32.BF16 R172, R172, R170, R88 ;  /* 0x000000aaacac723c */ /* 0x000fe20000041858 */
[----:B------:R-:W-:Y:S02]  /*9770*/  MOV R91, R155 ;  /* 0x0000009b005b7202 */ /* 0x000fe40000000f00 */
[----:B------:R-:W-:-:S02]  /*9780*/  MOV R155, R205 ;  /* 0x000000cd009b7202 */ /* 0x000fc40000000f00 */
[----:B------:R-:W3:Y:S03]  /*9790*/  LDSM.16.MT88.4 R204, [R239+0xd800] ;  /* 0x00d80000efcc783b */ /* 0x000ee60000004200 */
[----:B------:R-:W-:Y:S01]  /*97a0*/  HMMA.16816.F32.BF16 R200, R136, R196, R104 ;  /* 0x000000c488c8723c */ /* 0x000fe20000041868 */
[----:B------:R-:W-:Y:S02]  /*97b0*/  MOV R104, R153 ;  /* 0x0000009900687202 */ /* 0x000fe40000000f00 */
[----:B------:R1:W-:Y:S01]  /*97c0*/  MUFU.EX2 R153, R72 ;  /* 0x0000004800997308 */ /* 0x0003e20000000800 */
[----:B------:R-:W-:Y:S01]  /*97d0*/  MOV R106, R152 ;  /* 0x00000098006a7202 */ /* 0x000fe20000000f00 */
[--C-:B-1----:R-:W-:Y:S02]  /*97e0*/  FFMA.FTZ R72, R251, UR4, -R250.reuse ;  /* 0x00000004fb487c23 */ /* 0x102fe400080108fa */
[----:B------:R1:W-:Y:S04]  /*97f0*/  MUFU.EX2 R251, R73 ;  /* 0x0000004900fb7308 */ /* 0x0003e80000000800 */
[----:B------:R-:W4:Y:S01]  /*9800*/  MUFU.EX2 R152, R74 ;  /* 0x0000004a00987308 */ /* 0x000f220000000800 */
[----:B-1----:R-:W-:-:S03]  /*9810*/  FFMA.FTZ R73, R249, UR4, -R250 ;  /* 0x00000004f9497c23 */ /* 0x002fc600080108fa */
[----:B------:R1:W-:Y:S02]  /*9820*/  MUFU.EX2 R249, R72 ;  /* 0x0000004800f97308 */ /* 0x0003e40000000800 */
[--C-:B-1----:R-:W-:Y:S01]  /*9830*/  FFMA.FTZ R72, R248, UR4, -R250.reuse ;  /* 0x00000004f8487c23 */ /* 0x102fe200080108fa */
[----:B------:R-:W-:Y:S01]  /*9840*/  FFMA.FTZ R250, R247, UR4, -R250 ;  /* 0x00000004f7fa7c23 */ /* 0x000fe200080108fa */
[----:B------:R-:W1:Y:S04]  /*9850*/  MUFU.EX2 R248, R73 ;  /* 0x0000004900f87308 */ /* 0x000e680000000800 */
[----:B------:R-:W-:Y:S04]  /*9860*/  MUFU.EX2 R247, R72 ;  /* 0x0000004800f77308 */ /* 0x000fe80000000800 */
[----:B------:R-:W3:Y:S01]  /*9870*/  MUFU.EX2 R250, R250 ;  /* 0x000000fa00fa7308 */ /* 0x000ee20000000800 */
[----:B------:R-:W-:Y:S01]  /*9880*/  HMMA.16816.F32.BF16 R84, R136, R16, R84 ;  /* 0x000000108854723c */ /* 0x000fe20000041854 */
[----:B------:R-:W-:-:S02]  /*9890*/  MOV R76, R179 ;  /* 0x000000b3004c7202 */ /* 0x000fc40000000f00 */
[----:B------:R-:W-:-:S05]  /*98a0*/  MOV R88, R148 ;  /* 0x0000009400587202 */ /* 0x000fca0000000f00 */
[----:B------:R-:W-:Y:S01]  /*98b0*/  HMMA.16816.F32.BF16 R16, R136, R18, R92 ;  /* 0x000000128810723c */ /* 0x000fe2000004185c */
[----:B------:R-:W-:Y:S02]  /*98c0*/  MOV R95, R154 ;  /* 0x0000009a005f7202 */ /* 0x000fe40000000f00 */
[----:B------:R-:W-:Y:S02]  /*98d0*/  MOV R154, R177 ;  /* 0x000000b1009a7202 */ /* 0x000fe40000000f00 */
[----:B------:R-:W-:-:S03]  /*98e0*/  MOV R94, R176 ;  /* 0x000000b0005e7202 */ /* 0x000fc60000000f00 */
[----:B------:R-:W-:Y:S01]  /*98f0*/  HMMA.16816.F32.BF16 R96, R136, R144, R112 ;  /* 0x000000908860723c */ /* 0x000fe20000041870 */
[----:B------:R-:W-:Y:S01]  /*9900*/  MOV R89, R181 ;  /* 0x000000b500597202 */ /* 0x000fe20000000f00 */
[----:B------:R-:W2:Y:S01]  /*9910*/  LDSM.16.MT88.4 R112, [R244+0x1800] ;  /* 0x00180000f470783b */ /* 0x000ea20000004200 */
[----:B------:R-:W-:-:S05]  /*9920*/  MOV R90, R180 ;  /* 0x000000b4005a7202 */ /* 0x000fca0000000f00 */
[----:B------:R-:W-:Y:S01]  /*9930*/  HMMA.16816.F32.BF16 R196, R136, R198, R108 ;  /* 0x000000c688c4723c */ /* 0x000fe2000004186c */
[----:B------:R-:W-:Y:S02]  /*9940*/  MOV R111, R178 ;  /* 0x000000b2006f7202 */ /* 0x000fe40000000f00 */
[----:B------:R-:W-:-:S05]  /*9950*/  MOV R107, R151 ;  /* 0x00000097006b7202 */ /* 0x000fca0000000f00 */
[C---:B------:R-:W-:Y:S01]  /*9960*/  HMMA.16816.F32.BF16 R144, R136.reuse, R146, R116 ;  /* 0x000000928890723c */ /* 0x040fe20000041874 */
[----:B----4-:R-:W-:Y:S02]  /*9970*/  F2FP.BF16.F32.PACK_AB R116, R152, R252 ;  /* 0x000000fc9874723e */ /* 0x010fe400000010ff */
[----:B-1----:R-:W-:Y:S02]  /*9980*/  F2FP.BF16.F32.PACK_AB R117, R248, R249 ;  /* 0x000000f9f875723e */ /* 0x002fe400000010ff */
[----:B------:R-:W-:Y:S02]  /*9990*/  F2FP.BF16.F32.PACK_AB R118, R251, R153 ;  /* 0x00000099fb76723e */ /* 0x000fe400000010ff */
[----:B---3--:R-:W-:Y:S01]  /*99a0*/  F2FP.BF16.F32.PACK_AB R119, R250, R247 ;  /* 0x000000f7fa77723e */ /* 0x008fe200000010ff */
[----:B------:R-:W-:Y:S01]  /*99b0*/  HMMA.16816.F32.BF16 R176, R136, R168, R128 ;  /* 0x000000a888b0723c */ /* 0x000fe20000041880 */
[----:B------:R-:W1:Y:S01]  /*99c0*/  LDSM.16.MT88.4 R128, [R242+0xf800] ;  /* 0x00f80000f280783b */ /* 0x000e620000004200 */
[----:B------:R-:W-:-:S02]  /*99d0*/  MOV R105, R150 ;  /* 0x0000009600697202 */ /* 0x000fc40000000f00 */
[----:B------:R-:W-:Y:S02]  /*99e0*/  MOV R93, R149 ;  /* 0x00000095005d7202 */ /* 0x000fe40000000f00 */
[----:B------:R-:W-:Y:S02]  /*99f0*/  MOV R77, R183 ;  /* 0x000000b7004d7202 */ /* 0x000fe40000000f00 */
[----:B------:R-:W-:Y:S01]  /*9a00*/  MOV R92, R182 ;  /* 0x000000b6005c7202 */ /* 0x000fe20000000f00 */
[----:B------:R-:W-:Y:S01]  /*9a10*/  HMMA.16816.F32.BF16 R148, R136, R160, R120 ;  /* 0x000000a08894723c */ /* 0x000fe20000041878 */
[----:B------:R3:W-:Y:S01]  /*9a20*/  LDSM.16.MT88.4 R180, [R242+0xd800] ;  /* 0x00d80000f2b4783b */ /* 0x0007e20000004200 */
[----:B------:R-:W-:-:S06]  /*9a30*/  MOV R123, R88 ;  /* 0x00000058007b7202 */ /* 0x000fcc0000000f00 */
[----:B------:R-:W-:Y:S01]  /*9a40*/  HMMA.16816.F32.BF16 R160, R136, R162, R124 ;  /* 0x000000a288a0723c */ /* 0x000fe2000004187c */
[----:B------:R-:W-:Y:S02]  /*9a50*/  MOV R125, R89 ;  /* 0x00000059007d7202 */ /* 0x000fe40000000f00 */
[----:B------:R-:W-:-:S05]  /*9a60*/  MOV R124, R90 ;  /* 0x0000005a007c7202 */ /* 0x000fca0000000f00 */
[----:B------:R-:W-:Y:S01]  /*9a70*/  HMMA.16816.F32.BF16 R168, R136, R170, R132 ;  /* 0x000000aa88a8723c */ /* 0x000fe20000041884 */
[----:B------:R-:W-:Y:S02]  /*9a80*/  MOV R136, R76 ;  /* 0x0000004c00887202 */ /* 0x000fe40000000f00 */
[----:B------:R-:W-:Y:S02]  /*9a90*/  MOV R135, R77 ;  /* 0x0000004d00877202 */ /* 0x000fe40000000f00 */
[----:B------:R-:W-:Y:S02]  /*9aa0*/  MOV R132, R78 ;  /* 0x0000004e00847202 */ /* 0x000fe40000000f00 */
[----:B---3--:R-:W-:Y:S02]  /*9ab0*/  MOV R242, R91 ;  /* 0x0000005b00f27202 */ /* 0x008fe40000000f00 */
[----:B------:R-:W-:Y:S01]  /*9ac0*/  HMMA.16816.F32.BF16 R88, R116, R100, R36 ;  /* 0x000000647458723c */ /* 0x000fe20000041824 */
[----:B------:R3:W4:Y:S01]  /*9ad0*/  LDSM.16.MT88.4 R36, [R239+0xf800] ;  /* 0x00f80000ef24783b */ /* 0x0007220000004200 */
[----:B------:R-:W-:-:S06]  /*9ae0*/  MOV R133, R79 ;  /* 0x0000004f00857202 */ /* 0x000fcc0000000f00 */
[C---:B------:R-:W-:Y:S01]  /*9af0*/  HMMA.16816.F32.BF16 R76, R116.reuse, R206, R28 ;  /* 0x000000ce744c723c */ /* 0x040fe2000004181c */
[----:B------:R2:W4:Y:S01]  /*9b00*/  LDSM.16.MT88.4 R28, [R243+0x3800] ;  /* 0x00380000f31c783b */ /* 0x0005220000004200 */
[----:B------:R-:W-:Y:S02]  /*9b10*/  MOV R127, R92 ;  /* 0x0000005c007f7202 */ /* 0x000fe40000000f00 */
[----:B------:R-:W-:Y:S02]  /*9b20*/  MOV R122, R93 ;  /* 0x0000005d007a7202 */ /* 0x000fe40000000f00 */
[----:B------:R-:W-:Y:S02]  /*9b30*/  MOV R126, R94 ;  /* 0x0000005e007e7202 */ /* 0x000fe40000000f00 */
[----:B------:R-:W-:Y:S02]  /*9b40*/  MOV R134, R75 ;  /* 0x0000004b00867202 */ /* 0x000fe40000000f00 */
[----:B------:R-:W-:Y:S01]  /*9b50*/  HMMA.16816.F32.BF16 R72, R116, R204, R24 ;  /* 0x000000cc7448723c */ /* 0x000fe20000041818 */
[----:B------:R1:W4:Y:S01]  /*9b60*/  LDSM.16.MT88.4 R24, [R244+0x3800] ;  /* 0x00380000f418783b */ /* 0x0003220000004200 */
[----:B------:R-:W-:-:S02]  /*9b70*/  MOV R138, R104 ;  /* 0x00000068008a7202 */ /* 0x000fc40000000f00 */
[----:B---3--:R-:W-:-:S04]  /*9b80*/  MOV R239, R95 ;  /* 0x0000005f00ef7202 */ /* 0x008fc80000000f00 */
[C---:B------:R-:W-:Y:S01]  /*9b90*/  HMMA.16816.F32.BF16 R92, R116.reuse, R102, R32 ;  /* 0x00000066745c723c */ /* 0x040fe20000041820 */
[----:B------:R-:W-:Y:S02]  /*9ba0*/  MOV R35, R107 ;  /* 0x0000006b00237202 */ /* 0x000fe40000000f00 */
[----:B------:R-:W-:Y:S02]  /*9bb0*/  MOV R137, R105 ;  /* 0x0000006900897202 */ /* 0x000fe40000000f00 */
[----:B------:R-:W-:Y:S02]  /*9bc0*/  MOV R34, R106 ;  /* 0x0000006a00227202 */ /* 0x000fe40000000f00 */
[----:B--2---:R-:W-:Y:S01]  /*9bd0*/  MOV R243, R122 ;  /* 0x0000007a00f37202 */ /* 0x004fe20000000f00 */
[----:B------:R-:W-:Y:S01]  /*9be0*/  HMMA.16816.F32.BF16 R104, R116, R112, R40 ;  /* 0x000000707468723c */ /* 0x000fe20000041828 */
[----:B------:R-:W-:Y:S01]  /*9bf0*/  FFMA.FTZ R42, R221, UR4, -R236 ;  /* 0x00000004dd2a7c23 */ /* 0x000fe200080108ec */
[----:B------:R-:W-:-:S02]  /*9c00*/  MOV R139, R111 ;  /* 0x0000006f008b7202 */ /* 0x000fc40000000f00 */
[----:B------:R-:W-:Y:S02]  /*9c10*/  MOV R221, R132 ;  /* 0x0000008400dd7202 */ /* 0x000fe40000000f00 */
[----:B-1----:R-:W-:Y:S02]  /*9c20*/  MOV R244, R123 ;  /* 0x0000007b00f47202 */ /* 0x002fe40000000f00 */
[----:B------:R-:W-:Y:S01]  /*9c30*/  HMMA.16816.F32.BF16 R120, R116, R128, R48 ;  /* 0x000000807478723c */ /* 0x000fe20000041830 */
[----:B------:R-:W-:Y:S02]  /*9c40*/  MOV R50, R35 ;  /* 0x0000002300327202 */ /* 0x000fe40000000f00 */
[----:B------:R-:W-:Y:S02]  /*9c50*/  MOV R49, R239 ;  /* 0x000000ef00317202 */ /* 0x000fe40000000f00 */
[----:B------:R-:W-:Y:S02]  /*9c60*/  MOV R48, R242 ;  /* 0x000000f200307202 */ /* 0x000fe40000000f00 */
[----:B------:R-:W-:-:S02]  /*9c70*/  MOV R35, R133 ;  /* 0x0000008500237202 */ /* 0x000fc40000000f00 */
[----:B------:R-:W-:Y:S02]  /*9c80*/  MOV R239, R134 ;  /* 0x0000008600ef7202 */ /* 0x000fe40000000f00 */
[----:B------:R-:W-:Y:S01]  /*9c90*/  MOV R242, R135 ;  /* 0x0000008700f27202 */ /* 0x000fe20000000f00 */
[--C-:B------:R-:W-:Y:S01]  /*9ca0*/  FFMA.FTZ R40, R220, UR4, -R236.reuse ;  /* 0x00000004dc287c23 */ /* 0x100fe200080108ec */
[----:B------:R-:W-:Y:S01]  /*9cb0*/  MOV R132, R124 ;  /* 0x0000007c00847202 */ /* 0x000fe20000000f00 */
[--C-:B------:R-:W-:Y:S01]  /*9cc0*/  FFMA.FTZ R41, R224, UR4, -R236.reuse ;  /* 0x00000004e0297c23 */ /* 0x100fe200080108ec */
[----:B------:R-:W-:Y:S01]  /*9cd0*/  MOV R133, R125 ;  /* 0x0000007d00857202 */ /* 0x000fe20000000f00 */
[----:B------:R-:W-:Y:S01]  /*9ce0*/  FFMA.FTZ R43, R225, UR4, -R236 ;  /* 0x00000004e12b7c23 */ /* 0x000fe200080108ec */
[----:B------:R-:W-:Y:S02]  /*9cf0*/  MOV R134, R126 ;  /* 0x0000007e00867202 */ /* 0x000fe40000000f00 */
[----:B------:R-:W-:-:S02]  /*9d00*/  MOV R135, R127 ;  /* 0x0000007f00877202 */ /* 0x000fc40000000f00 */
[C---:B------:R-:W-:Y:S01]  /*9d10*/  HMMA.16816.F32.BF16 R124, R116.reuse, R130, R56 ;  /* 0x00000082747c723c */ /* 0x040fe20000041838 */
[----:B------:R-:W-:Y:S02]  /*9d20*/  MOV R56, R140 ;  /* 0x0000008c00387202 */ /* 0x000fe40000000f00 */
[----:B------:R-:W-:Y:S02]  /*9d30*/  MOV R224, R141 ;  /* 0x0000008d00e07202 */ /* 0x000fe40000000f00 */
[----:B------:R-:W-:Y:S02]  /*9d40*/  MOV R236, R142 ;  /* 0x0000008e00ec7202 */ /* 0x000fe40000000f00 */
[----:B------:R-:W-:Y:S01]  /*9d50*/  MOV R225, R143 ;  /* 0x0000008f00e17202 */ /* 0x000fe20000000f00 */
[----:B------:R-:W-:Y:S01]  /*9d60*/  HMMA.16816.F32.BF16 R108, R116, R114, R44 ;  /* 0x00000072746c723c */ /* 0x000fe2000004182c */
[----:B------:R-:W-:Y:S01]  /*9d70*/  MOV R220, R136 ;  /* 0x0000008800dc7202 */ /* 0x000fe20000000f00 */
[----:B------:R-:W-:Y:S01]  /*9d80*/  FFMA.FTZ R44, R226, UR4, -R235 ;  /* 0x00000004e22c7c23 */ /* 0x000fe200080108eb */
[----:B------:R-:W-:-:S02]  /*9d90*/  MOV R59, R137 ;  /* 0x00000089003b7202 */ /* 0x000fc40000000f00 */
[----:B------:R-:W-:Y:S02]  /*9da0*/  MOV R58, R138 ;  /* 0x0000008a003a7202 */ /* 0x000fe40000000f00 */
[----:B------:R-:W-:Y:S01]  /*9db0*/  MOV R57, R139 ;  /* 0x0000008b00397202 */ /* 0x000fe20000000f00 */
[C---:B----4-:R-:W-:Y:S01]  /*9dc0*/  HMMA.16816.F32.BF16 R140, R116.reuse, R38, R60 ;  /* 0x00000026748c723c */ /* 0x050fe2000004183c */
[----:B------:R-:W-:Y:S02]  /*9dd0*/  MOV R61, R239 ;  /* 0x000000ef003d7202 */ /* 0x000fe40000000f00 */
[----:B------:R-:W-:Y:S02]  /*9de0*/  MOV R62, R242 ;  /* 0x000000f2003e7202 */ /* 0x000fe40000000f00 */
[----:B------:R-:W-:Y:S02]  /*9df0*/  MOV R226, R154 ;  /* 0x0000009a00e27202 */ /* 0x000fe40000000f00 */
[----:B------:R-:W-:Y:S01]  /*9e00*/  MOV R242, R153 ;  /* 0x0000009900f27202 */ /* 0x000fe20000000f00 */
[----:B------:R-:W-:Y:S01]  /*9e10*/  HMMA.16816.F32.BF16 R136, R116, R36, R52 ;  /* 0x000000247488723c */ /* 0x000fe20000041834 */
[----:B------:R-:W-:-:S02]  /*9e20*/  MOV R55, R155 ;  /* 0x0000009b00377202 */ /* 0x000fc40000000f00 */
[----:B------:R-:W-:-:S05]  /*9e30*/  MOV R239, R152 ;  /* 0x0000009800ef7202 */ /* 0x000fca0000000f00 */
[----:B------:R-:W-:Y:S01]  /*9e40*/  HMMA.16816.F32.BF16 R152, R116, R28, R64 ;  /* 0x0000001c7498723c */ /* 0x000fe20000041840 */
[----:B------:R-:W2:Y:S02]  /*9e50*/  LDL.LU R67, [R1+0xc] ;  /* 0x00000c0001437983 */ /* 0x000ea40000300800 */
[----:B--2---:R-:W-:Y:S02]  /*9e60*/  FFMA.FTZ R2, R67, R2, R222 ;  /* 0x0000000243027223 */ /* 0x004fe400000100de */
[----:B------:R-:W2:Y:S02]  /*9e70*/  LDL.LU R67, [R1+0x8] ;  /* 0x0000080001437983 */ /* 0x000ea40000300800 */
[----:B--2---:R-:W-:Y:S02]  /*9e80*/  FFMA.FTZ R216, R67, R238, R216 ;  /* 0x000000ee43d87223 */ /* 0x004fe400000100d8 */
[----:B------:R-:W2:Y:S01]  /*9e90*/  LDL.LU R67, [R1+0x4] ;  /* 0x0000040001437983 */ /* 0x000ea20000300800 */
[----:B------:R-:W-:Y:S01]  /*9ea0*/  FADD.FTZ R2, R219, R2 ;  /* 0x00000002db027221 */ /* 0x000fe20000010000 */
[----:B--2---:R-:W-:-:S02]  /*9eb0*/  FFMA.FTZ R212, R67, R237, R212 ;  /* 0x000000ed43d47223 */ /* 0x004fc400000100d4 */
[----:B------:R-:W2:Y:S01]  /*9ec0*/  LDL.LU R67, [R1] ;  /* 0x0000000001437983 */ /* 0x000ea20000300800 */
[----:B------:R-:W-:Y:S01]  /*9ed0*/  FADD.FTZ R216, R215, R216 ;  /* 0x000000d8d7d87221 */ /* 0x000fe20000010000 */
[----:B------:R-:W-:Y:S01]  /*9ee0*/  MOV R60, R35 ;  /* 0x00000023003c7202 */ /* 0x000fe20000000f00 */
[----:B------:R-:W-:Y:S01]  /*9ef0*/  FADD.FTZ R2, R218, R2 ;  /* 0x00000002da027221 */ /* 0x000fe20000010000 */
[----:B------:R-:W-:Y:S01]  /*9f00*/  FADD.FTZ R212, R211, R212 ;  /* 0x000000d4d3d47221 */ /* 0x000fe20000010000 */
[----:B------:R-:W-:Y:S02]  /*9f10*/  FADD.FTZ R216, R214, R216 ;  /* 0x000000d8d6d87221 */ /* 0x000fe40000010000 */
[----:B------:R-:W-:Y:S01]  /*9f20*/  FADD.FTZ R2, R217, R2 ;  /* 0x00000002d9027221 */ /* 0x000fe20000010000 */
[----:B------:R-:W-:Y:S01]  /*9f30*/  FADD.FTZ R212, R210, R212 ;  /* 0x000000d4d2d47221 */ /* 0x000fe20000010000 */
[----:B------:R-:W-:Y:S01]  /*9f40*/  FADD.FTZ R216, R213, R216 ;  /* 0x000000d8d5d87221 */ /* 0x000fe20000010000 */
[----:B------:R-:W-:Y:S01]  /*9f50*/  MOV R63, R132 ;  /* 0x00000084003f7202 */ /* 0x000fe20000000f00 */
[--C-:B------:R-:W-:Y:S01]  /*9f60*/  FFMA.FTZ R45, R228, UR4, -R235.reuse ;  /* 0x00000004e42d7c23 */ /* 0x100fe200080108eb */
[----:B------:R-:W-:Y:S01]  /*9f70*/  FADD.FTZ R212, R209, R212 ;  /* 0x000000d4d1d47221 */ /* 0x000fe20000010000 */
[----:B------:R-:W-:Y:S01]  /*9f80*/  FADD.FTZ R216, R245, R216 ;  /* 0x000000d8f5d87221 */ /* 0x000fe20000010000 */
[--C-:B------:R-:W-:Y:S01]  /*9f90*/  FFMA.FTZ R46, R227, UR4, -R235.reuse ;  /* 0x00000004e32e7c23 */ /* 0x100fe200080108eb */
[----:B------:R-:W-:Y:S01]  /*9fa0*/  MOV R228, R135 ;  /* 0x0000008700e47202 */ /* 0x000fe20000000f00 */
[----:B------:R-:W-:Y:S01]  /*9fb0*/  FFMA.FTZ R47, R229, UR4, -R235 ;  /* 0x00000004e52f7c23 */ /* 0x000fe200080108eb */
[----:B------:R-:W-:Y:S01]  /*9fc0*/  MOV R227, R192 ;  /* 0x000000c000e37202 */ /* 0x000fe20000000f00 */
[----:B------:R-:W-:Y:S01]  /*9fd0*/  FADD.FTZ R216, R63, R216 ;  /* 0x000000d83fd87221 */ /* 0x000fe20000010000 */
[----:B------:R-:W-:-:S02]  /*9fe0*/  MOV R229, R133 ;  /* 0x0000008500e57202 */ /* 0x000fc40000000f00 */
[----:B------:R-:W-:Y:S02]  /*9ff0*/  MOV R235, R134 ;  /* 0x0000008600eb7202 */ /* 0x000fe40000000f00 */
[----:B------:R-:W-:Y:S01]  /*a000*/  MOV R54, R195 ;  /* 0x000000c300367202 */ /* 0x000fe20000000f00 */
[----:B------:R-:W-:Y:S01]  /*a010*/  FADD.FTZ R216, R227, R216 ;  /* 0x000000d8e3d87221 */ /* 0x000fe20000010000 */
[----:B------:R-:W-:Y:S02]  /*a020*/  MOV R52, R193 ;  /* 0x000000c100347202 */ /* 0x000fe40000000f00 */
[----:B------:R-:W-:Y:S01]  /*a030*/  MOV R53, R194 ;  /* 0x000000c200357202 */ /* 0x000fe20000000f00 */
[----:B------:R-:W-:Y:S01]  /*a040*/  FADD.FTZ R216, R55, R216 ;  /* 0x000000d837d87221 */ /* 0x000fe20000010000 */
[----:B------:R-:W-:Y:S03]  /*a050*/  MUFU.EX2 R40, R40 ;  /* 0x0000002800287308 */ /* 0x000fe60000000800 */
[----:B------:R-:W-:Y:S01]  /*a060*/  FADD.FTZ R216, R236, R216 ;  /* 0x000000d8ecd87221 */ /* 0x000fe20000010000 */
[----:B------:R-:W1:Y:S04]  /*a070*/  MUFU.EX2 R42, R42 ;  /* 0x0000002a002a7308 */ /* 0x000e680000000800 */
[----:B------:R-:W-:Y:S04]  /*a080*/  MUFU.EX2 R41, R41 ;  /* 0x0000002900297308 */ /* 0x000fe80000000800 */
[----:B------:R-:W-:Y:S04]  /*a090*/  MUFU.EX2 R43, R43 ;  /* 0x0000002b002b7308 */ /* 0x000fe80000000800 */
[----:B------:R-:W-:Y:S04]  /*a0a0*/  MUFU.EX2 R44, R44 ;  /* 0x0000002c002c7308 */ /* 0x000fe80000000800 */
[----:B------:R-:W3:Y:S04]  /*a0b0*/  MUFU.EX2 R46, R46 ;  /* 0x0000002e002e7308 */ /* 0x000ee80000000800 */
[----:B------:R-:W-:Y:S04]  /*a0c0*/  MUFU.EX2 R45, R45 ;  /* 0x0000002d002d7308 */ /* 0x000fe80000000800 */
[----:B------:R-:W4:Y:S01]  /*a0d0*/  MUFU.EX2 R47, R47 ;  /* 0x0000002f002f7308 */ /* 0x000f220000000800 */
[----:B------:R-:W-:Y:S01]  /*a0e0*/  FADD.FTZ R216, R58, R216 ;  /* 0x000000d83ad87221 */ /* 0x000fe20000010000 */
[----:B------:R-:W-:-:S03]  /*a0f0*/  MOV R51, R34 ;  /* 0x0000002200337202 */ /* 0x000fc60000000f00 */
[----:B------:R-:W-:Y:S01]  /*a100*/  FADD.FTZ R216, R48, R216 ;  /* 0x000000d830d87221 */ /* 0x000fe20000010000 */
[----:B-1----:R-:W-:-:S03]  /*a110*/  F2FP.BF16.F32.PACK_AB R32, R42, R40 ;  /* 0x000000282a20723e */ /* 0x002fc600000010ff */
[----:B------:R-:W-:Y:S01]  /*a120*/  FADD.FTZ R216, R244, R216 ;  /* 0x000000d8f4d87221 */ /* 0x000fe20000010000 */
[----:B---3--:R-:W-:Y:S02]  /*a130*/  F2FP.BF16.F32.PACK_AB R33, R46, R44 ;  /* 0x0000002c2e21723e */ /* 0x008fe400000010ff */
[----:B------:R-:W-:Y:S02]  /*a140*/  F2FP.BF16.F32.PACK_AB R34, R43, R41 ;  /* 0x000000292b22723e */ /* 0x000fe400000010ff */
[----:B----4-:R-:W-:Y:S01]  /*a150*/  F2FP.BF16.F32.PACK_AB R35, R47, R45 ;  /* 0x0000002d2f23723e */ /* 0x010fe200000010ff */
[----:B------:R-:W-:Y:S01]  /*a160*/  FADD.FTZ R216, R44, R216 ;  /* 0x000000d82cd87221 */ /* 0x000fe20000010000 */
[----:B------:R-:W-:Y:S03]  /*a170*/  HMMA.16816.F32.BF16 R188, R116, R180, R188 ;  /* 0x000000b474bc723c */ /* 0x000fe600000418bc */
[----:B------:R-:W-:-:S05]  /*a180*/  FADD.FTZ R216, R46, R216 ;  /* 0x000000d82ed87221 */ /* 0x000fca0000010000 */
[----:B------:R-:W-:Y:S01]  /*a190*/  HMMA.16816.F32.BF16 R184, R116, R182, R184 ;  /* 0x000000b674b8723c */ /* 0x000fe200000418b8 */
[----:B------:R-:W-:-:S07]  /*a1a0*/  FADD.FTZ R216, R45, R216 ;  /* 0x000000d82dd87221 */ /* 0x000fce0000010000 */
        /* <DEDUP_REMOVED lines=14> */
[----:B------:R-:W-:-:S02]  /*a290*/  UISETP.NE.AND UP0, UPT, UR26, 0x2, UPT ;  /* 0x000000021a00788c */ /* 0x000fc4000bf05270 */
[----:B------:R-:W-:-:S05]  /*a2a0*/  UIADD3 UR4, UPT, UPT, UR26, -0x3, URZ ;  /* 0xfffffffd1a047890 */ /* 0x000fca000fffe0ff */
[----:B------:R-:W-:Y:S01]  /*a2b0*/  HMMA.16816.F32.BF16 R156, R116, R30, R156 ;  /* 0x0000001e749c723c */ /* 0x000fe2000004189c */
[----:B------:R-:W-:-:S07]  /*a2c0*/  USEL UR4, UR4, 0xffffffff, UP0 ;  /* 0xffffffff04047887 */ /* 0x000fce0008000000 */
[C---:B------:R-:W-:Y:S08]  /*a2d0*/  HMMA.16816.F32.BF16 R164, R116.reuse, R24, R164 ;  /* 0x0000001874a4723c */ /* 0x040ff000000418a4 */
[----:B------:R-:W-:Y:S08]  /*a2e0*/  HMMA.16816.F32.BF16 R172, R116, R26, R172 ;  /* 0x0000001a74ac723c */ /* 0x000ff000000418ac */
[C---:B------:R-:W-:Y:S08]  /*a2f0*/  HMMA.16816.F32.BF16 R116, R32.reuse, R128, R200 ;  /* 0x000000802074723c */ /* 0x040ff000000418c8 */
[----:B------:R-:W-:Y:S01]  /*a300*/  HMMA.16816.F32.BF16 R128, R32, R130, R196 ;  /* 0x000000822080723c */ /* 0x000fe200000418c4 */
[----:B------:R-:W-:Y:S01]  /*a310*/  MOV R196, R232 ;  /* 0x000000e800c47202 */ /* 0x000fe20000000f00 */
[----:B--2---:R-:W-:Y:S01]  /*a320*/  FFMA.FTZ R0, R67, R0, R208 ;  /* 0x0000000043007223 */ /* 0x004fe200000100d0 */
[----:B------:R-:W-:-:S03]  /*a330*/  MOV R67, R60 ;  /* 0x0000003c00437202 */ /* 0x000fc60000000f00 */
[----:B------:R-:W-:Y:S01]  /*a340*/  FADD.FTZ R0, R233, R0 ;  /* 0x00000000e9007221 */ /* 0x000fe20000010000 */
[----:B------:R-:W-:Y:S01]  /*a350*/  MOV R60, R246 ;  /* 0x000000f6003c7202 */ /* 0x000fe20000000f00 */
[----:B------:R-:W-:Y:S01]  /*a360*/  FADD.FTZ R2, R67, R2 ;  /* 0x0000000243027221 */ /* 0x000fe20000010000 */
[----:B------:R1:W5:Y:S01]  /*a370*/  LDL.LU R246, [R1+0x30] ;  /* 0x0000300001f67983 */ /* 0x0003620000300800 */
[----:B------:R-:W-:Y:S02]  /*a380*/  FADD.FTZ R0, R234, R0 ;  /* 0x00000000ea007221 */ /* 0x000fe40000010000 */
[----:B------:R-:W-:Y:S01]  /*a390*/  FADD.FTZ R2, R62, R2 ;  /* 0x000000023e027221 */ /* 0x000fe20000010000 */
[----:B------:R-:W-:Y:S01]  /*a3a0*/  FADD.FTZ R212, R60, R212 ;  /* 0x000000d43cd47221 */ /* 0x000fe20000010000 */
[----:B------:R-:W-:Y:S01]  /*a3b0*/  FADD.FTZ R0, R3, R0 ;  /* 0x0000000003007221 */ /* 0x000fe20000010000 */
[----:B------:R1:W5:Y:S01]  /*a3c0*/  LDL.LU R245, [R1+0x2c] ;  /* 0x00002c0001f57983 */ /* 0x0003620000300800 */
[----:B------:R-:W-:-:S02]  /*a3d0*/  FADD.FTZ R2, R228, R2 ;  /* 0x00000002e4027221 */ /* 0x000fc40000010000 */
[----:B------:R-:W-:Y:S01]  /*a3e0*/  FADD.FTZ R0, R61, R0 ;  /* 0x000000003d007221 */ /* 0x000fe20000010000 */
[----:B------:R-:W-:Y:S01]  /*a3f0*/  FADD.FTZ R212, R229, R212 ;  /* 0x000000d4e5d47221 */ /* 0x000fe20000010000 */
[----:B------:R-:W-:Y:S02]  /*a400*/  FADD.FTZ R2, R54, R2 ;  /* 0x0000000236027221 */ /* 0x000fe40000010000 */
[----:B------:R-:W-:Y:S01]  /*a410*/  FADD.FTZ R0, R235, R0 ;  /* 0x00000000eb007221 */ /* 0x000fe20000010000 */
[----:B------:R-:W-:Y:S01]  /*a420*/  FADD.FTZ R212, R52, R212 ;  /* 0x000000d434d47221 */ /* 0x000fe20000010000 */
[----:B------:R-:W-:Y:S02]  /*a430*/  FADD.FTZ R2, R225, R2 ;  /* 0x00000002e1027221 */ /* 0x000fe40000010000 */
[----:B------:R-:W-:Y:S01]  /*a440*/  FADD.FTZ R0, R53, R0 ;  /* 0x0000000035007221 */ /* 0x000fe20000010000 */
[----:B------:R-:W-:Y:S01]  /*a450*/  FADD.FTZ R212, R226, R212 ;  /* 0x000000d4e2d47221 */ /* 0x000fe20000010000 */
[----:B------:R-:W-:-:S02]  /*a460*/  FADD.FTZ R2, R57, R2 ;  /* 0x0000000239027221 */ /* 0x000fc40000010000 */
[----:B------:R-:W-:Y:S01]  /*a470*/  FADD.FTZ R0, R241, R0 ;  /* 0x00000000f1007221 */ /* 0x000fe20000010000 */
[----:B------:R-:W-:Y:S01]  /*a480*/  FADD.FTZ R212, R224, R212 ;  /* 0x000000d4e0d47221 */ /* 0x000fe20000010000 */
[----:B------:R-:W-:Y:S01]  /*a490*/  FADD.FTZ R2, R220, R2 ;  /* 0x00000002dc027221 */ /* 0x000fe20000010000 */
[----:B------:R-:W-:Y:S01]  /*a4a0*/  FADD.FTZ R3, R47, R216 ;  /* 0x000000d82f037221 */ /* 0x000fe20000010000 */
[----:B------:R-:W-:Y:S01]  /*a4b0*/  FADD.FTZ R0, R56, R0 ;  /* 0x0000000038007221 */ /* 0x000fe20000010000 */
[----:B------:R-:W-:Y:S01]  /*a4c0*/  FADD.FTZ R212, R59, R212 ;  /* 0x000000d43bd47221 */ /* 0x000fe20000010000 */
[----:B------:R-:W-:Y:S01]  /*a4d0*/  FADD.FTZ R2, R51, R2 ;  /* 0x0000000233027221 */ /* 0x000fe20000010000 */
[----:B------:R1:W5:Y:S01]  /*a4e0*/  LDL.LU R241, [R1+0x28] ;  /* 0x0000280001f17983 */ /* 0x0003620000300800 */
[----:B------:R-:W-:Y:S01]  /*a4f0*/  FADD.FTZ R0, R221, R0 ;  /* 0x00000000dd007221 */ /* 0x000fe20000010000 */
[----:B------:R-:W-:Y:S01]  /*a500*/  FADD.FTZ R212, R49, R212 ;  /* 0x000000d431d47221 */ /* 0x000fe20000010000 */
[----:B------:R-:W-:-:S02]  /*a510*/  FADD.FTZ R2, R40, R2 ;  /* 0x0000000228027221 */ /* 0x000fc40000010000 */
[----:B------:R-:W-:Y:S01]  /*a520*/  FADD.FTZ R0, R50, R0 ;  /* 0x0000000032007221 */ /* 0x000fe20000010000 */
[----:B------:R-:W-:Y:S01]  /*a530*/  FADD.FTZ R212, R243, R212 ;  /* 0x000000d4f3d47221 */ /* 0x000fe20000010000 */
[----:B------:R-:W-:Y:S02]  /*a540*/  FADD.FTZ R2, R42, R2 ;  /* 0x000000022a027221 */ /* 0x000fe40000010000 */
[----:B------:R-:W-:Y:S01]  /*a550*/  FADD.FTZ R0, R240, R0 ;  /* 0x00000000f0007221 */ /* 0x000fe20000010000 */
[----:B------:R-:W-:Y:S01]  /*a560*/  FADD.FTZ R212, R252, R212 ;  /* 0x000000d4fcd47221 */ /* 0x000fe20000010000 */
[----:B------:R-:W2:Y:S01]  /*a570*/  S2R R240, SR_TID.X ;  /* 0x0000000000f07919 */ /* 0x000ea20000002100 */
[----:B------:R-:W-:Y:S01]  /*a580*/  FADD.FTZ R2, R41, R2 ;  /* 0x0000000229027221 */ /* 0x000fe20000010000 */
[----:B------:R-:W-:Y:S01]  /*a590*/  FADD.FTZ R0, R249, R0 ;  /* 0x00000000f9007221 */ /* 0x000fe20000010000 */
[----:B------:R-:W-:Y:S02]  /*a5a0*/  FADD.FTZ R212, R239, R212 ;  /* 0x000000d4efd47221 */ /* 0x000fe40000010000 */
[----:B------:R-:W-:Y:S01]  /*a5b0*/  FADD.FTZ R4, R43, R2 ;  /* 0x000000022b047221 */ /* 0x000fe20000010000 */
[----:B------:R-:W-:Y:S01]  /*a5c0*/  FADD.FTZ R0, R248, R0 ;  /* 0x00000000f8007221 */ /* 0x000fe20000010000 */
[----:B------:R-:W-:-:S03]  /*a5d0*/  FADD.FTZ R212, R242, R212 ;  /* 0x000000d4f2d47221 */ /* 0x000fc60000010000 */
[----:B------:R-:W-:Y:S01]  /*a5e0*/  FADD.FTZ R0, R247, R0 ;  /* 0x00000000f7007221 */ /* 0x000fe20000010000 */
[----:B------:R-:W-:Y:S01]  /*a5f0*/  STL [R1+0xc], R4 ;  /* 0x00000c0401007387 */ /* 0x000fe20000100800 */
[----:B------:R-:W-:-:S03]  /*a600*/  FADD.FTZ R2, R251, R212 ;  /* 0x000000d4fb027221 */ /* 0x000fc60000010000 */
[----:B------:R3:W-:Y:S04]  /*a610*/  STL [R1+0x8], R3 ;  /* 0x0000080301007387 */ /* 0x0007e80000100800 */
[----:B------:R4:W-:Y:S01]  /*a620*/  STL [R1+0x4], R2 ;  /* 0x0000040201007387 */ /* 0x0009e20000100800 */
[----:B---3--:R-:W-:Y:S01]  /*a630*/  FADD.FTZ R3, R250, R0 ;  /* 0x00000000fa037221 */ /* 0x008fe20000010000 */
[----:B------:R-:W-:Y:S02]  /*a640*/  MOV R0, R223 ;  /* 0x000000df00007202 */ /* 0x000fe40000000f00 */
[----:B----4-:R-:W-:Y:S02]  /*a650*/  MOV R2, R230 ;  /* 0x000000e600027202 */ /* 0x010fe40000000f00 */
[----:B------:R3:W-:Y:S02]  /*a660*/  STL [R1], R3 ;  /* 0x0000000301007387 */ /* 0x0007e40000100800 */
[----:B-123--:R-:W-:-:S07]  /*a670*/  MOV R3, R231 ;  /* 0x000000e700037202 */ /* 0x00efce0000000f00 */
.L_x_17:
[----:B------:R-:W-:-:S09]  /*a680*/  UISETP.GE.AND UP0, UPT, UR4, URZ, UPT ;  /* 0x000000ff0400728c */ /* 0x000fd2000bf06270 */
[----:B------:R-:W-:Y:S05]  /*a690*/  BRA.U !UP0, `(.L_x_19) ;  /* 0x0000003908e47547 */ /* 0x000fea000b800000 */
[----:B------:R-:W1:Y:S01]  /*a6a0*/  S2R R250, SR_TID.X ;  /* 0x0000000000fa7919 */ /* 0x000e620000002100 */
[--C-:B------:R-:W-:Y:S01]  /*a6b0*/  SHF.R.U32.HI R5, RZ, 0x3, R240.reuse ;  /* 0x00000003ff057819 */ /* 0x100fe200000116f0 */
[----:B------:R-:W-:Y:S01]  /*a6c0*/  UIMAD.WIDE.U32 UR6, UR11, UR22, URZ ;  /* 0x000000160b0672a5 */ /* 0x000fe2000f8e00ff */
[----:B------:R-:W-:Y:S01]  /*a6d0*/  SHF.R.U32.HI R203, RZ, 0x1, R240 ;  /* 0x00000001ffcb7819 */ /* 0x000fe200000116f0 */
[----:B------:R-:W-:Y:S01]  /*a6e0*/  USHF.R.S32.HI UR5, URZ, 0x1f, UR34 ;  /* 0x0000001fff057899 */ /* 0x000fe20008011422 */
[----:B------:R-:W-:Y:S01]  /*a6f0*/  IADD3 R5, P1, PT, R5, UR34, RZ ;  /* 0x0000002205057c10 */ /* 0x000fe2000ff3e0ff */
[----:B------:R-:W-:Y:S01]  /*a700*/  UIADD3 UR23, UPT, UPT, UR23, UR7, URZ ;  /* 0x0000000717177290 */ /* 0x000fe2000fffe0ff */
[----:B------:R-:W-:Y:S01]  /*a710*/  IMAD.MOV.U32 R243, RZ, RZ, 0x40 ;  /* 0x00000040fff37424 */ /* 0x000fe200078e00ff */
[----:B------:R-:W-:Y:S01]  /*a720*/  UIMAD.WIDE.U32 UR14, UR4, UR12, URZ ;  /* 0x0000000c040e72a5 */ /* 0x000fe2000f8e00ff */
[----:B------:R-:W-:Y:S01]  /*a730*/  IMAD.U32 R7, RZ, RZ, UR7 ;  /* 0x00000007ff077e24 */ /* 0x000fe2000f8e00ff */
[----:B------:R-:W-:Y:S01]  /*a740*/  USHF.L.U64.HI UR10, UR12, 0x5, UR13 ;  /* 0x000000050c0a7899 */ /* 0x000fe2000801020d */
[----:B------:R-:W-:Y:S01]  /*a750*/  IMAD.X R4, RZ, RZ, UR5, P1 ;  /* 0x00000005ff047e24 */ /* 0x000fe200088e06ff */
[----:B------:R-:W-:Y:S01]  /*a760*/  USHF.L.U64.HI UR11, UR12, 0x7, UR13 ;  /* 0x000000070c0b7899 */ /* 0x000fe2000801020d */
[----:B------:R-:W-:Y:S01]  /*a770*/  IMAD.U32 R6, RZ, RZ, UR6 ;  /* 0x00000006ff067e24 */ /* 0x000fe2000f8e00ff */
[----:B------:R-:W-:Y:S01]  /*a780*/  UIMAD UR6, UR4, UR13, UR15 ;  /* 0x0000000d040672a4 */ /* 0x000fe2000f8e020f */
[----:B------:R-:W-:Y:S01]  /*a790*/  IMAD.U32 R7, RZ, RZ, UR23 ;  /* 0x00000017ff077e24 */ /* 0x000fe2000f8e00ff */
[----:B------:R-:W2:Y:S01]  /*a7a0*/  S2UR UR5, SR_CgaCtaId ;  /* 0x00000000000579c3 */ /* 0x000ea20000008800 */
[----:B------:R-:W-:Y:S01]  /*a7b0*/  IMAD R4, R4, UR12, RZ ;  /* 0x0000000c04047c24 */ /* 0x000fe2000f8e02ff */
[----:B------:R-:W-:Y:S01]  /*a7c0*/  SEL R243, R243, 0xffffffc0, !P6 ;  /* 0xffffffc0f3f37807 */ /* 0x000fe20007000000 */
[C---:B------:R-:W-:Y:S01]  /*a7d0*/  IMAD.WIDE.U32 R6, R5.reuse, UR12, R6 ;  /* 0x0000000c05067c25 */ /* 0x040fe2000f8e0006 */
[----:B------:R-:W-:Y:S01]  /*a7e0*/  USHF.L.U32 UR7, UR12, 0x5, URZ ;  /* 0x000000050c077899 */ /* 0x000fe200080006ff */
[----:B------:R-:W-:Y:S01]  /*a7f0*/  MOV R197, R196 ;  /* 0x000000c400c57202 */ /* 0x000fe20000000f00 */
[----:B------:R-:W-:Y:S01]  /*a800*/  USHF.L.U32 UR12, UR12, 0x7, URZ ;  /* 0x000000070c0c7899 */ /* 0x000fe200080006ff */
[----:B------:R-:W-:Y:S01]  /*a810*/  IMAD R4, R5, UR13, R4 ;  /* 0x0000000d05047c24 */ /* 0x000fe2000f8e0204 */
[----:B------:R-:W3:Y:S01]  /*a820*/  S2UR UR13, SR_CgaCtaId ;  /* 0x00000000000d79c3 */ /* 0x000ee20000008800 */
[----:B------:R-:W-:-:S02]  /*a830*/  IMAD.U32 R11, RZ, RZ, UR15 ;  /* 0x0000000fff0b7e24 */ /* 0x000fc4000f8e00ff */
[----:B------:R-:W-:Y:S02]  /*a840*/  IMAD.IADD R5, R7, 0x1, R4 ;  /* 0x0000000107057824 */ /* 0x000fe400078e0204 */
[----:B------:R-:W-:Y:S02]  /*a850*/  IMAD.MOV.U32 R4, RZ, RZ, R6 ;  /* 0x000000ffff047224 */ /* 0x000fe400078e0006 */
[C---:B------:R-:W-:Y:S02]  /*a860*/  IMAD.SHL.U32 R6, R240.reuse, 0x20, RZ ;  /* 0x00000020f0067824 */ /* 0x040fe400078e00ff */
[----:B-----5:R-:W-:Y:S01]  /*a870*/  IMAD.WIDE.U32 R8, R241, UR31, R4 ;  /* 0x0000001ff1087c25 */ /* 0x020fe2000f8e0004 */
[----:B------:R-:W-:-:S03]  /*a880*/  SHF.L.U32 R5, R240, 0x6, RZ ;  /* 0x00000006f0057819 */ /* 0x000fc600000006ff */
[----:B-1----:R-:W-:Y:S01]  /*a890*/  IMAD.SHL.U32 R250, R250, 0x8, RZ ;  /* 0x00000008fafa7824 */ /* 0x002fe200078e00ff */
[C---:B------:R-:W-:Y:S01]  /*a8a0*/  LOP3.LUT R4, R5.reuse, 0x200, RZ, 0xc0, !PT ;  /* 0x0000020005047812 */ /* 0x040fe200078ec0ff */
[----:B------:R-:W-:Y:S01]  /*a8b0*/  IMAD.U32 R7, RZ, RZ, UR6 ;  /* 0x00000006ff077e24 */ /* 0x000fe2000f8e00ff */
[----:B------:R-:W-:Y:S01]  /*a8c0*/  UMOV UR6, 0x400 ;  /* 0x0000040000067882 */ /* 0x000fe20000000000 */
[C---:B------:R-:W-:Y:S01]  /*a8d0*/  LOP3.LUT R244, R5.reuse, 0x400, RZ, 0xc0, !PT ;  /* 0x0000040005f47812 */ /* 0x040fe200078ec0ff */
[----:B--2---:R-:W-:Y:S01]  /*a8e0*/  ULEA UR5, UR5, UR6, 0x18 ;  /* 0x0000000605057291 */ /* 0x004fe2000f8ec0ff */
[----:B------:R-:W-:Y:S01]  /*a8f0*/  LOP3.LUT R248, R250, 0x38, RZ, 0xc0, !PT ;  /* 0x00000038faf87812 */ /* 0x000fe200078ec0ff */
[----:B------:R-:W-:Y:S01]  /*a900*/  IMAD.U32 R10, RZ, RZ, UR14 ;  /* 0x0000000eff0a7e24 */ /* 0x000fe2000f8e00ff */
[----:B------:R-:W-:Y:S01]  /*a910*/  LOP3.LUT R6, R4, 0x7c00, R6, 0xf8, !PT ;  /* 0x00007c0004067812 */ /* 0x000fe200078ef806 */
[----:B------:R-:W-:Y:S01]  /*a920*/  IMAD.MOV.U32 R242, RZ, RZ, 0x20 ;  /* 0x00000020fff27424 */ /* 0x000fe200078e00ff */
[----:B------:R-:W-:Y:S01]  /*a930*/  IADD3 R248, P1, PT, R248, R8, RZ ;  /* 0x00000008f8f87210 */ /* 0x000fe20007f3e0ff */
[----:B------:R-:W-:Y:S01]  /*a940*/  UIADD3 UR6, UP0, UPT, UR7, -0x80, URZ ;  /* 0xffffff8007067890 */ /* 0x000fe2000ff1e0ff */
[----:B------:R-:W-:Y:S01]  /*a950*/  LOP3.LUT R4, R5, 0x1c0, RZ, 0xc0, !PT ;  /* 0x000001c005047812 */ /* 0x000fe200078ec0ff */
[----:B------:R-:W-:Y:S01]  /*a960*/  IMAD.MOV.U32 R200, RZ, RZ, R0 ;  /* 0x000000ffffc87224 */ /* 0x000fe200078e0000 */
[----:B------:R-:W-:Y:S01]  /*a970*/  IADD3.X R8, PT, PT, R9, UR35, RZ, P1, !PT ;  /* 0x0000002309087c10 */ /* 0x000fe20008ffe4ff */
[----:B------:R-:W-:Y:S01]  /*a980*/  IMAD.MOV.U32 R199, RZ, RZ, R2 ;  /* 0x000000ffffc77224 */ /* 0x000fe200078e0002 */
[----:B------:R-:W-:Y:S01]  /*a990*/  LOP3.LUT R11, R4, 0x38, R250, 0xf8, !PT ;  /* 0x00000038040b7812 */ /* 0x000fe200078ef8fa */
[----:B------:R-:W-:Y:S01]  /*a9a0*/  IMAD.MOV.U32 R198, RZ, RZ, R3 ;  /* 0x000000ffffc67224 */ /* 0x000fe200078e0003 */
[----:B------:R-:W-:-:S02]  /*a9b0*/  LOP3.LUT R9, R250, 0x1f8, RZ, 0xc0, !PT ;  /* 0x000001f8fa097812 */ /* 0x000fc400078ec0ff */
[--C-:B------:R-:W-:Y:S02]  /*a9c0*/  LOP3.LUT R4, R11, 0x8, R240.reuse, 0x78, !PT ;  /* 0x000000080b047812 */ /* 0x100fe400078e78f0 */
[----:B------:R-:W-:Y:S02]  /*a9d0*/  LOP3.LUT R240, R9, 0x38, R240, 0x78, !PT ;  /* 0x0000003809f07812 */ /* 0x000fe400078e78f0 */
[----:B------:R-:W-:Y:S02]  /*a9e0*/  LOP3.LUT R203, R11, 0x8, R203, 0x78, !PT ;  /* 0x000000080bcb7812 */ /* 0x000fe400078e78cb */
[----:B------:R-:W-:Y:S02]  /*a9f0*/  LOP3.LUT R250, R240, 0x1e00, R250, 0xf8, !PT ;  /* 0x00001e00f0fa7812 */ /* 0x000fe400078ef8fa */
[C---:B------:R-:W-:Y:S01]  /*aa00*/  SHF.L.U64.HI R8, R248.reuse, 0x1, R8 ;  /* 0x00000001f8087819 */ /* 0x040fe20000010208 */
[----:B------:R-:W-:Y:S01]  /*aa10*/  IMAD.SHL.U32 R248, R248, 0x2, RZ ;  /* 0x00000002f8f87824 */ /* 0x000fe200078e00ff */
[----:B------:R-:W-:-:S02]  /*aa20*/  LOP3.LUT R240, R6, R203, RZ, 0xfc, !PT ;  /* 0x000000cb06f07212 */ /* 0x000fc400078efcff */
[----:B------:R-:W-:Y:S02]  /*aa30*/  LEA R244, R4, R244, 0x1 ;  /* 0x000000f404f47211 */ /* 0x000fe400078e08ff */
[----:B------:R-:W-:Y:S02]  /*aa40*/  LEA R240, R240, UR5, 0x1 ;  /* 0x00000005f0f07c11 */ /* 0x000fe4000f8e08ff */
[----:B------:R-:W-:Y:S01]  /*aa50*/  LOP3.LUT R203, R203, 0x200, R5, 0xf8, !PT ;  /* 0x00000200cbcb7812 */ /* 0x000fe200078ef805 */
[----:B------:R-:W-:Y:S01]  /*aa60*/  VIADD R237, R244, UR5 ;  /* 0x00000005f4ed7c36 */ /* 0x000fe20008000000 */
[----:B------:R-:W-:Y:S01]  /*aa70*/  LEA R248, P1, R10, R248, 0x7 ;  /* 0x000000f80af87211 */ /* 0x000fe200078238ff */
[C---:B------:R-:W-:Y:S01]  /*aa80*/  IMAD.IADD R239, R243.reuse, 0x1, R240 ;  /* 0x00000001f3ef7824 */ /* 0x040fe200078e02f0 */
[----:B------:R-:W-:Y:S01]  /*aa90*/  SEL R242, R242, 0xffffffe0, !P0 ;  /* 0xffffffe0f2f27807 */ /* 0x000fe20004000000 */
[----:B------:R-:W-:Y:S01]  /*aaa0*/  IMAD.IADD R243, R243, 0x1, R237 ;  /* 0x00000001f3f37824 */ /* 0x000fe200078e02ed */
[----:B------:R-:W-:-:S02]  /*aab0*/  LEA R203, R203, UR5, 0x1 ;  /* 0x00000005cbcb7c11 */ /* 0x000fc4000f8e08ff */
[----:B------:R-:W-:Y:S01]  /*aac0*/  LEA.HI.X R7, R10, R8, R7, 0x7, P1 ;  /* 0x000000080a077211 */ /* 0x000fe200008f3c07 */
[----:B------:R-:W-:Y:S01]  /*aad0*/  IMAD.IADD R237, R242, 0x1, R237 ;  /* 0x00000001f2ed7824 */ /* 0x000fe200078e02ed */
[----:B------:R-:W-:Y:S01]  /*aae0*/  IADD3 R248, P1, PT, R248, UR8, RZ ;  /* 0x00000008f8f87c10 */ /* 0x000fe2000ff3e0ff */
[----:B------:R-:W-:Y:S01]  /*aaf0*/  UMOV UR8, 0x400 ;  /* 0x0000040000087882 */ /* 0x000fe20000000000 */
[----:B------:R-:W-:Y:S01]  /*ab00*/  LEA R250, R250, UR5, 0x1 ;  /* 0x00000005fafa7c11 */ /* 0x000fe2000f8e08ff */
[C---:B------:R-:W-:Y:S01]  /*ab10*/  IMAD.IADD R236, R242.reuse, 0x1, R240 ;  /* 0x00000001f2ec7824 */ /* 0x040fe200078e02f0 */
[----:B------:R-:W-:Y:S01]  /*ab20*/  IADD3 R252, PT, PT, R203, 0xc000, RZ ;  /* 0x0000c000cbfc7810 */ /* 0x000fe20007ffe0ff */
[C---:B------:R-:W-:Y:S01]  /*ab30*/  IMAD.IADD R202, R242.reuse, 0x1, R203 ;  /* 0x00000001f2ca7824 */ /* 0x040fe200078e02cb */
[----:B------:R-:W-:Y:S01]  /*ab40*/  IADD3.X R247, PT, PT, R7, UR9, RZ, P1, !PT ;  /* 0x0000000907f77c10 */ /* 0x000fe20008ffe4ff */
[----:B------:R-:W-:Y:S01]  /*ab50*/  VIADD R251, R203, 0xc040 ;  /* 0x0000c040cbfb7836 */ /* 0x000fe20000000000 */
[----:B------:R-:W-:Y:S01]  /*ab60*/  UIADD3 UR9, UPT, UPT, UR4, 0x1, URZ ;  /* 0x0000000104097890 */ /* 0x000fe2000fffe0ff */
[C---:B------:R-:W-:Y:S01]  /*ab70*/  IMAD.IADD R241, R242.reuse, 0x1, R243 ;  /* 0x00000001f2f17824 */ /* 0x040fe200078e02f3 */
[----:B---3--:R-:W-:Y:S01]  /*ab80*/  ULEA UR8, UR13, UR8, 0x18 ;  /* 0x000000080d087291 */ /* 0x008fe2000f8ec0ff */
[----:B------:R-:W-:Y:S01]  /*ab90*/  IMAD.IADD R238, R242, 0x1, R239 ;  /* 0x00000001f2ee7824 */ /* 0x000fe200078e02ef */
[----:B------:R-:W1:Y:S01]  /*aba0*/  LDCU UR4, c[0x0][0x45c] ;  /* 0x00008b80ff0477ac */ /* 0x000e620008000800 */
[----:B------:R-:W-:Y:S01]  /*abb0*/  UIADD3.X UR13, UPT, UPT, UR10, -0x1, URZ, UP0, !UPT ;  /* 0xffffffff0a0d7890 */ /* 0x000fe200087fe4ff */
[----:B------:R-:W-:Y:S11]  /*abc0*/  BRA `(.L_x_20) ;  /* 0x00000000009c7947 */ /* 0x000ff60003800000 */
.L_x_22:
[----:B------:R-:W1:Y:S01]  /*abd0*/  S2R R201, SR_TID.X ;  /* 0x0000000000c97919 */ /* 0x000e620000002100 */
[----:B------:R-:W2:Y:S01]  /*abe0*/  LDC.64 R2, c[0x0][0x3b8] ;  /* 0x0000ee00ff027b82 */ /* 0x000ea20000000a00 */
[----:B------:R-:W-:Y:S01]  /*abf0*/  UIADD3 UR14, UPT, UPT, UR9, -0x2, URZ ;  /* 0xfffffffe090e7890 */ /* 0x000fe2000fffe0ff */
[----:B-1----:R-:W-:Y:S01]  /*ac00*/  IMAD.SHL.U32 R211, R201, 0x8, RZ ;  /* 0x00000008c9d37824 */ /* 0x002fe200078e00ff */
[C---:B--2---:R-:W-:Y:S04]  /*ac10*/  SHF.L.U64.HI R209, R2.reuse, 0x4, R3 ;  /* 0x0000000402d17819 */ /* 0x044fe80000010203 */
[C---:B------:R-:W-:Y:S01]  /*ac20*/  IMAD.WIDE.U32 R216, R2.reuse, UR14, RZ ;  /* 0x0000000e02d87c25 */ /* 0x040fe2000f8e00ff */
[----:B------:R-:W-:Y:S03]  /*ac30*/  LOP3.LUT R210, R211, 0x1f8, RZ, 0xc0, !PT ;  /* 0x000001f8d3d27812 */ /* 0x000fe600078ec0ff */
[----:B------:R-:W-:Y:S01]  /*ac40*/  IMAD.SHL.U32 R208, R2, 0x10, RZ ;  /* 0x0000001002d07824 */ /* 0x000fe200078e00ff */
[----:B------:R-:W-:Y:S01]  /*ac50*/  LEA R214, P2, R216, R246, 0x7 ;  /* 0x000000f6d8d67211 */ /* 0x000fe200078438ff */
[----:B------:R-:W-:Y:S01]  /*ac60*/  IMAD R212, R3, UR14, R217 ;  /* 0x0000000e03d47c24 */ /* 0x000fe2000f8e02d9 */
[----:B------:R-:W-:Y:S02]  /*ac70*/  LOP3.LUT R210, R210, 0x38, R201, 0x78, !PT ;  /* 0x00000038d2d27812 */ /* 0x000fe400078e78c9 */
[----:B------:R-:W-:Y:S02]  /*ac80*/  LEA R206, P0, R216, R208, 0x6 ;  /* 0x000000d0d8ce7211 */ /* 0x000fe400078030ff */
[----:B------:R-:W-:Y:S02]  /*ac90*/  LOP3.LUT R210, R210, 0x1e00, R211, 0xf8, !PT ;  /* 0x00001e00d2d27812 */ /* 0x000fe400078ef8d3 */
[--C-:B------:R-:W-:Y:S02]  /*aca0*/  LEA.HI.X R215, R216, R245, R212.reuse, 0x7, P2 ;  /* 0x000000f5d8d77211 */ /* 0x100fe400010f3cd4 */
[----:B------:R-:W-:Y:S02]  /*acb0*/  LEA R250, R210, UR8, 0x1 ;  /* 0x00000008d2fa7c11 */ /* 0x000fe4000f8e08ff */
[----:B------:R-:W-:Y:S02]  /*acc0*/  LEA.HI.X R201, R216, R209, R212, 0x6, P0 ;  /* 0x000000d1d8c97211 */ /* 0x000fe400000f34d4 */
[C---:B------:R-:W-:Y:S01]  /*acd0*/  LEA R212, P2, R206.reuse, R246, 0x1 ;  /* 0x000000f6ced47211 */ /* 0x040fe200078408ff */
[----:B------:R-:W-:Y:S01]  /*ace0*/  @!PT LDS RZ, [RZ] ;  /* 0x00000000fffff984 */ /* 0x000fe20000000800 */
[----:B------:R-:W-:Y:S01]  /*acf0*/  @!PT LDS RZ, [RZ] ;  /* 0x00000000fffff984 */ /* 0x000fe20000000800 */
[----:B------:R-:W-:Y:S01]  /*ad00*/  @!PT LDS RZ, [RZ] ;  /* 0x00000000fffff984 */ /* 0x000fe20000000800 */
[----:B------:R1:W-:Y:S01]  /*ad10*/  LDGSTS.E.BYPASS.LTC128B.128 [R250+0x8000], desc[UR24][R214.64] ;  /* 0x08000000d6fa7fae */ /* 0x0003e2000b981a18 */
[----:B------:R-:W-:Y:S02]  /*ad20*/  IADD3 R208, P0, PT, R206, R208, RZ ;  /* 0x000000d0ced07210 */ /* 0x000fe40007f1e0ff */
[----:B------:R-:W-:Y:S01]  /*ad30*/  LEA R207, P1, R2, R206, 0x5 ;  /* 0x000000ce02cf7211 */ /* 0x000fe200078228ff */
[----:B------:R1:W-:Y:S01]  /*ad40*/  LDGSTS.E.BYPASS.LTC128B.128 [R250+0xa000], desc[UR24][R214.64+0x80] ;  /* 0x0a000080d6fa7fae */ /* 0x0003e2000b981a18 */
[----:B------:R-:W-:Y:S01]  /*ad50*/  LEA.HI.X R213, R206, R245, R201, 0x1, P2 ;  /* 0x000000f5ced57211 */ /* 0x000fe200010f0cc9 */
[----:B------:R-:W-:Y:S01]  /*ad60*/  IMAD.X R209, R201, 0x1, R209, P0 ;  /* 0x00000001c9d17824 */ /* 0x000fe200000e06d1 */
[----:B------:R-:W-:Y:S02]  /*ad70*/  LEA.HI.X R2, R2, R201, R3, 0x5, P1 ;  /* 0x000000c902027211 */ /* 0x000fe400008f2c03 */
[CC--:B------:R-:W-:Y:S01]  /*ad80*/  LEA R218, P1, R208.reuse, R246.reuse, 0x1 ;  /* 0x000000f6d0da7211 */ /* 0x0c0fe200078208ff */
[----:B------:R1:W-:Y:S01]  /*ad90*/  LDGSTS.E.BYPASS.LTC128B.128 [R250+0x8800], desc[UR24][R212.64] ;  /* 0x08800000d4fa7fae */ /* 0x0003e2000b981a18 */
[C---:B------:R-:W-:Y:S02]  /*ada0*/  LEA R216, P0, R207.reuse, R246, 0x1 ;  /* 0x000000f6cfd87211 */ /* 0x040fe400078008ff */
[-C--:B------:R-:W-:Y:S01]  /*adb0*/  LEA.HI.X R219, R208, R245.reuse, R209, 0x1, P1 ;  /* 0x000000f5d0db7211 */ /* 0x080fe200008f0cd1 */
[----:B------:R1:W-:Y:S01]  /*adc0*/  LDGSTS.E.BYPASS.LTC128B.128 [R250+0xa800], desc[UR24][R212.64+0x80] ;  /* 0x0a800080d4fa7fae */ /* 0x0003e2000b981a18 */
[----:B------:R-:W-:Y:S03]  /*add0*/  LEA.HI.X R217, R207, R245, R2, 0x1, P0 ;  /* 0x000000f5cfd97211 */ /* 0x000fe600000f0c02 */
[----:B------:R1:W-:Y:S04]  /*ade0*/  LDGSTS.E.BYPASS.LTC128B.128 [R250+0x9000], desc[UR24][R218.64] ;  /* 0x09000000dafa7fae */ /* 0x0003e8000b981a18 */
[----:B------:R1:W-:Y:S04]  /*adf0*/  LDGSTS.E.BYPASS.LTC128B.128 [R250+0xb000], desc[UR24][R218.64+0x80] ;  /* 0x0b000080dafa7fae */ /* 0x0003e8000b981a18 */
[----:B------:R1:W-:Y:S04]  /*ae00*/  LDGSTS.E.BYPASS.LTC128B.128 [R250+0x9800], desc[UR24][R216.64] ;  /* 0x09800000d8fa7fae */ /* 0x0003e8000b981a18 */
[----:B------:R1:W-:Y:S04]  /*ae10*/  LDGSTS.E.BYPASS.LTC128B.128 [R250+0xb800], desc[UR24][R216.64+0x80] ;  /* 0x0b800080d8fa7fae */ /* 0x0003e8000b981a18 */
[----:B------:R-:W0:Y:S01]  /*ae20*/  LDGDEPBAR ;  /* 0x00000000000079af */ /* 0x000e220000000000 */
[----:B------:R-:W-:Y:S05]  /*ae30*/  BRA `(.L_x_21) ;  /* 0x0000000c00a47947 */ /* 0x000fea0003800000 */
.L_x_20:
[----:B------:R-:W-:Y:S04]  /*ae40*/  DEPBAR.LE SB0, 0x0 ;  /* 0x000080000000791a */ /* 0x000fe80000000000 */
[----:B------:R-:W-:Y:S01]  /*ae50*/  BAR.SYNC.DEFER_BLOCKING 0x0 ;  /* 0x0000000000007b1d */ /* 0x000fe20000010000 */
[----:B------:R-:W-:Y:S01]  /*ae60*/  IMAD.MOV.U32 R249, RZ, RZ, R247 ;  /* 0x000000fffff97224 */ /* 0x000fe200078e00f7 */
[----:B----4-:R-:W-:Y:S01]  /*ae70*/  IADD3 R4, P0, PT, R248, UR7, RZ ;  /* 0x00000007f8047c10 */ /* 0x010fe2000ff1e0ff */
[----:B------:R-:W-:Y:S03]  /*ae80*/  UISETP.NE.AND UP0, UPT, UR9, 0x1, UPT ;  /* 0x000000010900788c */ /* 0x000fe6000bf05270 */
[----:B------:R-:W-:Y:S02]  /*ae90*/  IADD3.X R5, PT, PT, R247, UR10, RZ, P0, !PT ;  /* 0x0000000af7057c10 */ /* 0x000fe400087fe4ff */
[----:B------:R-:W-:Y:S04]  /*aea0*/  IADD3 R2, P0, PT, R4, UR6, RZ ;  /* 0x0000000604027c10 */ /* 0x000fe8000ff1e0ff */
[----:B------:R-:W-:Y:S02]  /*aeb0*/  IADD3.X R3, PT, PT, R5, UR13, RZ, P0, !PT ;  /* 0x0000000d05037c10 */ /* 0x000fe400087fe4ff */
[----:B------:R-:W-:Y:S04]  /*aec0*/  IADD3 R6, P0, PT, R2, UR6, RZ ;  /* 0x0000000602067c10 */ /* 0x000fe8000ff1e0ff */
[----:B------:R-:W-:Y:S01]  /*aed0*/  IADD3.X R7, PT, PT, R3, UR13, RZ, P0, !PT ;  /* 0x0000000d03077c10 */ /* 0x000fe200087fe4ff */
[----:B------:R-:W-:Y:S01]  /*aee0*/  @!PT LDS RZ, [RZ] ;  /* 0x00000000fffff984 */ /* 0x000fe20000000800 */
[----:B------:R-:W-:Y:S01]  /*aef0*/  @!PT LDS RZ, [RZ] ;  /* 0x00000000fffff984 */ /* 0x000fe20000000800 */
[----:B------:R-:W-:Y:S01]  /*af00*/  @!PT LDS RZ, [RZ] ;  /* 0x00000000fffff984 */ /* 0x000fe20000000800 */
[----:B------:R-:W-:Y:S08]  /*af10*/  LDGSTS.E.BYPASS.LTC128B.128 [R250+0xc000], desc[UR24][R248.64] ;  /* 0x0c000000f8fa7fae */ /* 0x000ff0000b981a18 */
[----:B------:R-:W-:Y:S08]  /*af20*/  LDGSTS.E.BYPASS.LTC128B.128 [R250+0xe000], desc[UR24][R248.64+0x80] ;  /* 0x0e000080f8fa7fae */ /* 0x000ff0000b981a18 */
[----:B------:R-:W-:Y:S08]  /*af30*/  LDGSTS.E.BYPASS.LTC128B.128 [R250+0xc800], desc[UR24][R4.64] ;  /* 0x0c80000004fa7fae */ /* 0x000ff0000b981a18 */
[----:B------:R-:W-:Y:S08]  /*af40*/  LDGSTS.E.BYPASS.LTC128B.128 [R250+0xe800], desc[UR24][R4.64+0x80] ;  /* 0x0e80008004fa7fae */ /* 0x000ff0000b981a18 */
[----:B------:R-:W-:Y:S08]  /*af50*/  LDGSTS.E.BYPASS.LTC128B.128 [R250+0xd000], desc[UR24][R2.64+0x80] ;  /* 0x0d00008002fa7fae */ /* 0x000ff0000b981a18 */
[----:B------:R-:W-:Y:S08]  /*af60*/  LDGSTS.E.BYPASS.LTC128B.128 [R250+0xf000], desc[UR24][R2.64+0x100] ;  /* 0x0f00010002fa7fae */ /* 0x000ff0000b981a18 */
[----:B------:R-:W-:Y:S08]  /*af70*/  LDGSTS.E.BYPASS.LTC128B.128 [R250+0xd800], desc[UR24][R6.64+0x100] ;  /* 0x0d80010006fa7fae */ /* 0x000ff0000b981a18 */
[----:B------:R2:W-:Y:S08]  /*af80*/  LDGSTS.E.BYPASS.LTC128B.128 [R250+0xf800], desc[UR24][R6.64+0x180] ;  /* 0x0f80018006fa7fae */ /* 0x0005f0000b981a18 */
[----:B------:R-:W-:Y:S08]  /*af90*/  LDSM.16.M88.4 R64, [R240] ;  /* 0x00000000f040783b */ /* 0x000ff00000000200 */
[----:B------:R-:W2:Y:S08]  /*afa0*/  LDSM.16.M88.4 R16, [R244+UR5+0x8000] ;  /* 0x00800005f410783b */ /* 0x000eb00008000200 */
[----:B------:R-:W3:Y:S08]  /*afb0*/  LDSM.16.M88.4 R60, [R240+0x2000] ;  /* 0x00200000f03c783b */ /* 0x000ef00000000200 */
[----:B------:R-:W4:Y:S08]  /*afc0*/  LDSM.16.M88.4 R32, [R244+UR5+0x8800] ;  /* 0x00880005f420783b */ /* 0x000f300008000200 */
[----:B------:R-:W0:Y:S08]  /*afd0*/  LDGDEPBAR ;  /* 0x00000000000079af */ /* 0x000e300000000000 */
[----:B-----5:R-:W5:Y:S08]  /*afe0*/  LDSM.16.M88.4 R48, [R244+UR5+0x9000] ;  /* 0x00900005f430783b */ /* 0x020f700008000200 */
[----:B------:R-:W1:Y:S01]  /*aff0*/  LDSM.16.M88.4 R204, [R244+UR5+0x9800] ;  /* 0x00980005f4cc783b */ /* 0x000e620008000200 */
[-C--:B--2---:R-:W-:Y:S07]  /*b000*/  HMMA.16816.F32.BF16 R4, R64, R16.reuse, RZ ;  /* 0x000000104004723c */ /* 0x084fee00000418ff */
[----:B------:R-:W-:Y:S01]  /*b010*/  LDSM.16.M88.4 R208, [R236] ;  /* 0x00000000ecd0783b */ /* 0x000fe20000000200 */
[C---:B---3--:R-:W-:Y:S07]  /*b020*/  HMMA.16816.F32.BF16 R8, R60.reuse, R16, RZ ;  /* 0x000000103c08723c */ /* 0x048fee00000418ff */
[----:B------:R-:W2:Y:S01]  /*b030*/  LDSM.16.M88.4 R212, [R237+0x8000] ;  /* 0x00800000edd4783b */ /* 0x000ea20000000200 */
[-C--:B------:R-:W-:Y:S07]  /*b040*/  HMMA.16816.F32.BF16 R12, R60, R18.reuse, RZ ;  /* 0x000000123c0c723c */ /* 0x080fee00000418ff */
[----:B------:R-:W3:Y:S01]  /*b050*/  LDSM.16.M88.4 R216, [R236+0x2000] ;  /* 0x00200000ecd8783b */ /* 0x000ee20000000200 */
[C---:B------:R-:W-:Y:S07]  /*b060*/  HMMA.16816.F32.BF16 R16, R64.reuse, R18, RZ ;  /* 0x000000124010723c */ /* 0x040fee00000418ff */
[----:B------:R-:W3:Y:S01]  /*b070*/  LDSM.16.M88.4 R220, [R237+0x8800] ;  /* 0x00880000eddc783b */ /* 0x000ee20000000200 */
[-C--:B----4-:R-:W-:Y:S07]  /*b080*/  HMMA.16816.F32.BF16 R20, R64, R32.reuse, RZ ;  /* 0x000000204014723c */ /* 0x090fee00000418ff */
[----:B------:R-:W4:Y:S01]  /*b090*/  LDSM.16.M88.4 R224, [R237+0x9000] ;  /* 0x00900000ede0783b */ /* 0x000f220000000200 */
[C---:B------:R-:W-:Y:S07]  /*b0a0*/  HMMA.16816.F32.BF16 R24, R60.reuse, R32, RZ ;  /* 0x000000203c18723c */ /* 0x040fee00000418ff */
[----:B------:R-:W4:Y:S01]  /*b0b0*/  LDSM.16.M88.4 R228, [R237+0x9800] ;  /* 0x00980000ede4783b */ /* 0x000f220000000200 */
[-C--:B------:R-:W-:Y:S07]  /*b0c0*/  HMMA.16816.F32.BF16 R28, R60, R34.reuse, RZ ;  /* 0x000000223c1c723c */ /* 0x080fee00000418ff */
[----:B------:R-:W-:Y:S01]  /*b0d0*/  LDSM.16.M88.4 R232, [R243+0x9000] ;  /* 0x00900000f3e8783b */ /* 0x000fe20000000200 */
[C---:B------:R-:W-:Y:S08]  /*b0e0*/  HMMA.16816.F32.BF16 R32, R64.reuse, R34, RZ ;  /* 0x000000224020723c */ /* 0x040ff000000418ff */
[-C--:B-----5:R-:W-:Y:S08]  /*b0f0*/  HMMA.16816.F32.BF16 R36, R64, R48.reuse, RZ ;  /* 0x000000304024723c */ /* 0x0a0ff000000418ff */
[C---:B------:R-:W-:Y:S08]  /*b100*/  HMMA.16816.F32.BF16 R40, R60.reuse, R48, RZ ;  /* 0x000000303c28723c */ /* 0x040ff000000418ff */
[-C--:B------:R-:W-:Y:S08]  /*b110*/  HMMA.16816.F32.BF16 R44, R60, R50.reuse, RZ ;  /* 0x000000323c2c723c */ /* 0x080ff000000418ff */
[C---:B------:R-:W-:Y:S08]  /*b120*/  HMMA.16816.F32.BF16 R48, R64.reuse, R50, RZ ;  /* 0x000000324030723c */ /* 0x040ff000000418ff */
[-C--:B-1----:R-:W-:Y:S08]  /*b130*/  HMMA.16816.F32.BF16 R52, R64, R204.reuse, RZ ;  /* 0x000000cc4034723c */ /* 0x082ff000000418ff */
[C---:B------:R-:W-:Y:S08]  /*b140*/  HMMA.16816.F32.BF16 R56, R60.reuse, R204, RZ ;  /* 0x000000cc3c38723c */ /* 0x040ff000000418ff */
[-C--:B------:R-:W-:Y:S08]  /*b150*/  HMMA.16816.F32.BF16 R60, R60, R206.reuse, RZ ;  /* 0x000000ce3c3c723c */ /* 0x080ff000000418ff */
[----:B------:R-:W-:Y:S01]  /*b160*/  HMMA.16816.F32.BF16 R64, R64, R206, RZ ;  /* 0x000000ce4040723c */ /* 0x000fe200000418ff */
[----:B------:R-:W-:Y:S07]  /*b170*/  LDSM.16.M88.4 R204, [R239] ;  /* 0x00000000efcc783b */ /* 0x000fee0000000200 */
[-C--:B--2---:R-:W-:Y:S08]  /*b180*/  HMMA.16816.F32.BF16 R4, R208, R212.reuse, R4 ;  /* 0x000000d4d004723c */ /* 0x084ff00000041804 */
[C---:B---3--:R-:W-:Y:S08]  /*b190*/  HMMA.16816.F32.BF16 R8, R216.reuse, R212, R8 ;  /* 0x000000d4d808723c */ /* 0x048ff00000041808 */
[-C--:B------:R-:W-:Y:S08]  /*b1a0*/  HMMA.16816.F32.BF16 R12, R216, R214.reuse, R12 ;  /* 0x000000d6d80c723c */ /* 0x080ff0000004180c */
[C---:B------:R-:W-:Y:S01]  /*b1b0*/  HMMA.16816.F32.BF16 R16, R208.reuse, R214, R16 ;  /* 0x000000d6d010723c */ /* 0x040fe20000041810 */
[----:B------:R-:W1:Y:S07]  /*b1c0*/  LDSM.16.M88.4 R212, [R243+0x8000] ;  /* 0x00800000f3d4783b */ /* 0x000e6e0000000200 */
[-C--:B------:R-:W-:Y:S08]  /*b1d0*/  HMMA.16816.F32.BF16 R20, R208, R220.reuse, R20 ;  /* 0x000000dcd014723c */ /* 0x080ff00000041814 */
[C---:B------:R-:W-:Y:S08]  /*b1e0*/  HMMA.16816.F32.BF16 R24, R216.reuse, R220, R24 ;  /* 0x000000dcd818723c */ /* 0x040ff00000041818 */
[-C--:B------:R-:W-:Y:S08]  /*b1f0*/  HMMA.16816.F32.BF16 R28, R216, R222.reuse, R28 ;  /* 0x000000ded81c723c */ /* 0x080ff0000004181c */
[C---:B------:R-:W-:Y:S01]  /*b200*/  HMMA.16816.F32.BF16 R32, R208.reuse, R222, R32 ;  /* 0x000000ded020723c */ /* 0x040fe20000041820 */
[----:B------:R-:W2:Y:S07]  /*b210*/  LDSM.16.M88.4 R220, [R239+0x2000] ;  /* 0x00200000efdc783b */ /* 0x000eae0000000200 */
[-C--:B----4-:R-:W-:Y:S08]  /*b220*/  HMMA.16816.F32.BF16 R36, R208, R224.reuse, R36 ;  /* 0x000000e0d024723c */ /* 0x090ff00000041824 */
[C---:B------:R-:W-:Y:S08]  /*b230*/  HMMA.16816.F32.BF16 R40, R216.reuse, R224, R40 ;  /* 0x000000e0d828723c */ /* 0x040ff00000041828 */
[-C--:B------:R-:W-:Y:S08]  /*b240*/  HMMA.16816.F32.BF16 R44, R216, R226.reuse, R44 ;  /* 0x000000e2d82c723c */ /* 0x080ff0000004182c */
[C---:B------:R-:W-:Y:S01]  /*b250*/  HMMA.16816.F32.BF16 R48, R208.reuse, R226, R48 ;  /* 0x000000e2d030723c */ /* 0x040fe20000041830 */
[----:B------:R-:W3:Y:S07]  /*b260*/  LDSM.16.M88.4 R224, [R243+0x8800] ;  /* 0x00880000f3e0783b */ /* 0x000eee0000000200 */
[-C--:B------:R-:W-:Y:S08]  /*b270*/  HMMA.16816.F32.BF16 R52, R208, R228.reuse, R52 ;  /* 0x000000e4d034723c */ /* 0x080ff00000041834 */
[C---:B------:R-:W-:Y:S08]  /*b280*/  HMMA.16816.F32.BF16 R56, R216.reuse, R228, R56 ;  /* 0x000000e4d838723c */ /* 0x040ff00000041838 */
[-C--:B------:R-:W-:Y:S01]  /*b290*/  HMMA.16816.F32.BF16 R60, R216, R230.reuse, R60 ;  /* 0x000000e6d83c723c */ /* 0x080fe2000004183c */
[----:B------:R-:W4:Y:S07]  /*b2a0*/  LDSM.16.M88.4 R216, [R243+0x9800] ;  /* 0x00980000f3d8783b */ /* 0x000f2e0000000200 */
[----:B------:R-:W-:Y:S01]  /*b2b0*/  HMMA.16816.F32.BF16 R64, R208, R230, R64 ;  /* 0x000000e6d040723c */ /* 0x000fe20000041840 */
[----:B------:R-:W-:Y:S07]  /*b2c0*/  LDSM.16.M88.4 R208, [R238] ;  /* 0x00000000eed0783b */ /* 0x000fee0000000200 */
[-C--:B-1----:R-:W-:Y:S01]  /*b2d0*/  HMMA.16816.F32.BF16 R4, R204, R212.reuse, R4 ;  /* 0x000000d4cc04723c */ /* 0x082fe20000041804 */
[----:B------:R-:W-:Y:S07]  /*b2e0*/  LDSM.16.M88.4 R228, [R241+0x8800] ;  /* 0x00880000f1e4783b */ /* 0x000fee0000000200 */
[C---:B--2---:R-:W-:Y:S08]  /*b2f0*/  HMMA.16816.F32.BF16 R8, R220.reuse, R212, R8 ;  /* 0x000000d4dc08723c */ /* 0x044ff00000041808 */
[-C--:B------:R-:W-:Y:S08]  /*b300*/  HMMA.16816.F32.BF16 R12, R220, R214.reuse, R12 ;  /* 0x000000d6dc0c723c */ /* 0x080ff0000004180c */
[C---:B------:R-:W-:Y:S01]  /*b310*/  HMMA.16816.F32.BF16 R16, R204.reuse, R214, R16 ;  /* 0x000000d6cc10723c */ /* 0x040fe20000041810 */
[----:B------:R-:W1:Y:S07]  /*b320*/  LDSM.16.M88.4 R212, [R241+0x8000] ;  /* 0x00800000f1d4783b */ /* 0x000e6e0000000200 */
[-C--:B---3--:R-:W-:Y:S08]  /*b330*/  HMMA.16816.F32.BF16 R20, R204, R224.reuse, R20 ;  /* 0x000000e0cc14723c */ /* 0x088ff00000041814 */
[C---:B------:R-:W-:Y:S08]  /*b340*/  HMMA.16816.F32.BF16 R24, R220.reuse, R224, R24 ;  /* 0x000000e0dc18723c */ /* 0x040ff00000041818 */
[-C--:B------:R-:W-:Y:S08]  /*b350*/  HMMA.16816.F32.BF16 R28, R220, R226.reuse, R28 ;  /* 0x000000e2dc1c723c */ /* 0x080ff0000004181c */
[C---:B------:R-:W-:Y:S01]  /*b360*/  HMMA.16816.F32.BF16 R32, R204.reuse, R226, R32 ;  /* 0x000000e2cc20723c */ /* 0x040fe20000041820 */
[----:B------:R-:W2:Y:S07]  /*b370*/  LDSM.16.M88.4 R224, [R238+0x2000] ;  /* 0x00200000eee0783b */ /* 0x000eae0000000200 */
[-C--:B------:R-:W-:Y:S08]  /*b380*/  HMMA.16816.F32.BF16 R36, R204, R232.reuse, R36 ;  /* 0x000000e8cc24723c */ /* 0x080ff00000041824 */
[C---:B------:R-:W-:Y:S08]  /*b390*/  HMMA.16816.F32.BF16 R40, R220.reuse, R232, R40 ;  /* 0x000000e8dc28723c */ /* 0x040ff00000041828 */
[-C--:B------:R-:W-:Y:S08]  /*b3a0*/  HMMA.16816.F32.BF16 R44, R220, R234.reuse, R44 ;  /* 0x000000eadc2c723c */ /* 0x080ff0000004182c */
[C---:B------:R-:W-:Y:S01]  /*b3b0*/  HMMA.16816.F32.BF16 R48, R204.reuse, R234, R48 ;  /* 0x000000eacc30723c */ /* 0x040fe20000041830 */
[----:B------:R-:W3:Y:S07]  /*b3c0*/  LDSM.16.M88.4 R232, [R241+0x9000] ;  /* 0x00900000f1e8783b */ /* 0x000eee0000000200 */
[-C--:B----4-:R-:W-:Y:S08]  /*b3d0*/  HMMA.16816.F32.BF16 R52, R204, R216.reuse, R52 ;  /* 0x000000d8cc34723c */ /* 0x090ff00000041834 */
[C---:B------:R-:W-:Y:S08]  /*b3e0*/  HMMA.16816.F32.BF16 R56, R220.reuse, R216, R56 ;  /* 0x000000d8dc38723c */ /* 0x040ff00000041838 */
[-C--:B------:R-:W-:Y:S01]  /*b3f0*/  HMMA.16816.F32.BF16 R60, R220, R218.reuse, R60 ;  /* 0x000000dadc3c723c */ /* 0x080fe2000004183c */
[----:B------:R-:W4:Y:S07]  /*b400*/  LDSM.16.M88.4 R220, [R241+0x9800] ;  /* 0x00980000f1dc783b */ /* 0x000f2e0000000200 */
[----:B------:R-:W-:Y:S01]  /*b410*/  HMMA.16816.F32.BF16 R64, R204, R218, R64 ;  /* 0x000000dacc40723c */ /* 0x000fe20000041840 */
[----:B------:R-:W-:Y:S07]  /*b420*/  LDSM.16.M88.4 R204, [R240+0x4000] ;  /* 0x00400000f0cc783b */ /* 0x000fee0000000200 */
[-C--:B-1----:R-:W-:Y:S01]  /*b430*/  HMMA.16816.F32.BF16 R4, R208, R212.reuse, R4 ;  /* 0x000000d4d004723c */ /* 0x082fe20000041804 */
[----:B------:R-:W-:Y:S07]  /*b440*/  LDSM.16.M88.4 R216, [R240+0x6000] ;  /* 0x00600000f0d8783b */ /* 0x000fee0000000200 */
[C---:B--2---:R-:W-:Y:S08]  /*b450*/  HMMA.16816.F32.BF16 R8, R224.reuse, R212, R8 ;  /* 0x000000d4e008723c */ /* 0x044ff00000041808 */
[-C--:B------:R-:W-:Y:S08]  /*b460*/  HMMA.16816.F32.BF16 R12, R224, R214.reuse, R12 ;  /* 0x000000d6e00c723c */ /* 0x080ff0000004180c */
[C---:B------:R-:W-:Y:S01]  /*b470*/  HMMA.16816.F32.BF16 R16, R208.reuse, R214, R16 ;  /* 0x000000d6d010723c */ /* 0x040fe20000041810 */
[----:B------:R-:W1:Y:S07]  /*b480*/  LDSM.16.M88.4 R212, [R244+UR5+0xa000] ;  /* 0x00a00005f4d4783b */ /* 0x000e6e0008000200 */
[-C--:B------:R-:W-:Y:S08]  /*b490*/  HMMA.16816.F32.BF16 R20, R208, R228.reuse, R20 ;  /* 0x000000e4d014723c */ /* 0x080ff00000041814 */
[C---:B------:R-:W-:Y:S08]  /*b4a0*/  HMMA.16816.F32.BF16 R24, R224.reuse, R228, R24 ;  /* 0x000000e4e018723c */ /* 0x040ff00000041818 */
[-C--:B------:R-:W-:Y:S08]  /*b4b0*/  HMMA.16816.F32.BF16 R28, R224, R230.reuse, R28 ;  /* 0x000000e6e01c723c */ /* 0x080ff0000004181c */
[C---:B------:R-:W-:Y:S01]  /*b4c0*/  HMMA.16816.F32.BF16 R32, R208.reuse, R230, R32 ;  /* 0x000000e6d020723c */ /* 0x040fe20000041820 */
[----:B------:R-:W2:Y:S07]  /*b4d0*/  LDSM.16.M88.4 R228, [R244+UR5+0xa800] ;  /* 0x00a80005f4e4783b */ /* 0x000eae0008000200 */
[-C--:B---3--:R-:W-:Y:S08]  /*b4e0*/  HMMA.16816.F32.BF16 R36, R208, R232.reuse, R36 ;  /* 0x000000e8d024723c */ /* 0x088ff00000041824 */
[C---:B------:R-:W-:Y:S08]  /*b4f0*/  HMMA.16816.F32.BF16 R40, R224.reuse, R232, R40 ;  /* 0x000000e8e028723c */ /* 0x040ff00000041828 */
[-C--:B------:R-:W-:Y:S08]  /*b500*/  HMMA.16816.F32.BF16 R44, R224, R234.reuse, R44 ;  /* 0x000000eae02c723c */ /* 0x080ff0000004182c */
[C---:B------:R-:W-:Y:S01]  /*b510*/  HMMA.16816.F32.BF16 R48, R208.reuse, R234, R48 ;  /* 0x000000ead030723c */ /* 0x040fe20000041830 */
[----:B------:R-:W3:Y:S07]  /*b520*/  LDSM.16.M88.4 R232, [R244+UR5+0xb000] ;  /* 0x00b00005f4e8783b */ /* 0x000eee0008000200 */
[-C--:B----4-:R-:W-:Y:S08]  /*b530*/  HMMA.16816.F32.BF16 R52, R208, R220.reuse, R52 ;  /* 0x000000dcd034723c */ /* 0x090ff00000041834 */
[C---:B------:R-:W-:Y:S08]  /*b540*/  HMMA.16816.F32.BF16 R56, R224.reuse, R220, R56 ;  /* 0x000000dce038723c */ /* 0x040ff00000041838 */
[-C--:B------:R-:W-:Y:S01]  /*b550*/  HMMA.16816.F32.BF16 R60, R224, R222.reuse, R60 ;  /* 0x000000dee03c723c */ /* 0x080fe2000004183c */
[----:B------:R-:W4:Y:S07]  /*b560*/  LDSM.16.M88.4 R224, [R244+UR5+0xb800] ;  /* 0x00b80005f4e0783b */ /* 0x000f2e0008000200 */
[----:B------:R-:W-:Y:S01]  /*b570*/  HMMA.16816.F32.BF16 R64, R208, R222, R64 ;  /* 0x000000ded040723c */ /* 0x000fe20000041840 */
[----:B------:R-:W-:Y:S07]  /*b580*/  LDSM.16.M88.4 R208, [R236+0x4000] ;  /* 0x00400000ecd0783b */ /* 0x000fee0000000200 */
[-C--:B-1----:R-:W-:Y:S01]  /*b590*/  HMMA.16816.F32.BF16 R4, R204, R212.reuse, R4 ;  /* 0x000000d4cc04723c */ /* 0x082fe20000041804 */
[----:B------:R-:W-:Y:S07]  /*b5a0*/  LDSM.16.M88.4 R220, [R236+0x6000] ;  /* 0x00600000ecdc783b */ /* 0x000fee0000000200 */
[C---:B------:R-:W-:Y:S08]  /*b5b0*/  HMMA.16816.F32.BF16 R8, R216.reuse, R212, R8 ;  /* 0x000000d4d808723c */ /* 0x040ff00000041808 */
[-C--:B------:R-:W-:Y:S08]  /*b5c0*/  HMMA.16816.F32.BF16 R12, R216, R214.reuse, R12 ;  /* 0x000000d6d80c723c */ /* 0x080ff0000004180c */
[C---:B------:R-:W-:Y:S01]  /*b5d0*/  HMMA.16816.F32.BF16 R16, R204.reuse, R214, R16 ;  /* 0x000000d6cc10723c */ /* 0x040fe20000041810 */
[----:B------:R-:W1:Y:S07]  /*b5e0*/  LDSM.16.M88.4 R212, [R237+0xa000] ;  /* 0x00a00000edd4783b */ /* 0x000e6e0000000200 */
[-C--:B--2---:R-:W-:Y:S08]  /*b5f0*/  HMMA.16816.F32.BF16 R20, R204, R228.reuse, R20 ;  /* 0x000000e4cc14723c */ /* 0x084ff00000041814 */
[C---:B------:R-:W-:Y:S08]  /*b600*/  HMMA.16816.F32.BF16 R24, R216.reuse, R228, R24 ;  /* 0x000000e4d818723c */ /* 0x040ff00000041818 */
[-C--:B------:R-:W-:Y:S08]  /*b610*/  HMMA.16816.F32.BF16 R28, R216, R230.reuse, R28 ;  /* 0x000000e6d81c723c */ /* 0x080ff0000004181c */
[C---:B------:R-:W-:Y:S01]  /*b620*/  HMMA.16816.F32.BF16 R32, R204.reuse, R230, R32 ;  /* 0x000000e6cc20723c */ /* 0x040fe20000041820 */
[----:B------:R-:W2:Y:S07]  /*b630*/  LDSM.16.M88.4 R228, [R237+0xa800] ;  /* 0x00a80000ede4783b */ /* 0x000eae0000000200 */
[-C--:B---3--:R-:W-:Y:S08]  /*b640*/  HMMA.16816.F32.BF16 R36, R204, R232.reuse, R36 ;  /* 0x000000e8cc24723c */ /* 0x088ff00000041824 */
        /* <DEDUP_REMOVED lines=51> */
[----:B------:R-:W4:Y:S01]  /*b980*/  LDSM.16.M88.4 R224, [R241+0xb800] ;  /* 0x00b80000f1e0783b */ /* 0x000f220000000200 */
[----:B------:R-:W-:Y:S06]  /*b990*/  DEPBAR.LE SB0, 0x0 ;  /* 0x000080000000791a */ /* 0x000fec0000000000 */
[----:B------:R-:W-:Y:S01]  /*b9a0*/  HMMA.16816.F32.BF16 R64, R204, R222, R64 ;  /* 0x000000decc40723c */ /* 0x000fe20000041840 */
[----:B------:R-:W-:Y:S07]  /*b9b0*/  BAR.SYNC.DEFER_BLOCKING 0x0 ;  /* 0x0000000000007b1d */ /* 0x000fee0000010000 */
[-C--:B-1----:R-:W-:Y:S08]  /*b9c0*/  HMMA.16816.F32.BF16 R4, R208, R212.reuse, R4 ;  /* 0x000000d4d004723c */ /* 0x082ff00000041804 */
[C---:B------:R-:W-:Y:S08]  /*b9d0*/  HMMA.16816.F32.BF16 R8, R216.reuse, R212, R8 ;  /* 0x000000d4d808723c */ /* 0x040ff00000041808 */
[-C--:B------:R-:W-:Y:S03]  /*b9e0*/  HMMA.16816.F32.BF16 R12, R216, R214.reuse, R12 ;  /* 0x000000d6d80c723c */ /* 0x080fe6000004180c */
[----:B------:R-:W-:Y:S02]  /*b9f0*/  FMNMX3.FTZ R205, R197, R4, R5, !PT ;  /* 0x00000004c5cd7276 */ /* 0x000fe40007810005 */
[----:B------:R-:W-:Y:S03]  /*ba00*/  FMNMX3.FTZ R204, R198, R6, R7, !PT ;  /* 0x00000006c6cc7276 */ /* 0x000fe60007810007 */
[C---:B------:R-:W-:Y:S04]  /*ba10*/  HMMA.16816.F32.BF16 R16, R208.reuse, R214, R16 ;  /* 0x000000d6d010723c */ /* 0x040fe80000041810 */
[----:B------:R-:W-:Y:S02]  /*ba20*/  FMNMX3.FTZ R196, R199, R8, R9, !PT ;  /* 0x00000008c7c47276 */ /* 0x000fe40007810009 */
[----:B------:R-:W-:Y:S02]  /*ba30*/  FMNMX3.FTZ R0, R200, R10, R11, !PT ;  /* 0x0000000ac8007276 */ /* 0x000fe4000781000b */
[-C--:B--2---:R-:W-:Y:S03]  /*ba40*/  HMMA.16816.F32.BF16 R20, R208, R228.reuse, R20 ;  /* 0x000000e4d014723c */ /* 0x084fe60000041814 */
[----:B------:R-:W-:Y:S02]  /*ba50*/  FMNMX3.FTZ R196, R196, R12, R13, !PT ;  /* 0x0000000cc4c47276 */ /* 0x000fe4000781000d */
[----:B------:R-:W-:Y:S03]  /*ba60*/  FMNMX3.FTZ R0, R0, R14, R15, !PT ;  /* 0x0000000e00007276 */ /* 0x000fe6000781000f */
[C---:B------:R-:W-:Y:S04]  /*ba70*/  HMMA.16816.F32.BF16 R24, R216.reuse, R228, R24 ;  /* 0x000000e4d818723c */ /* 0x040fe80000041818 */
[----:B------:R-:W-:Y:S02]  /*ba80*/  FMNMX3.FTZ R205, R205, R16, R17, !PT ;  /* 0x00000010cdcd7276 */ /* 0x000fe40007810011 */
[----:B------:R-:W-:Y:S02]  /*ba90*/  FMNMX3.FTZ R204, R204, R18, R19, !PT ;  /* 0x00000012cccc7276 */ /* 0x000fe40007810013 */
[-C--:B------:R-:W-:Y:S03]  /*baa0*/  HMMA.16816.F32.BF16 R28, R216, R230.reuse, R28 ;  /* 0x000000e6d81c723c */ /* 0x080fe6000004181c */
[----:B------:R-:W-:Y:S02]  /*bab0*/  FMNMX3.FTZ R205, R205, R20, R21, !PT ;  /* 0x00000014cdcd7276 */ /* 0x000fe40007810015 */
[----:B------:R-:W-:Y:S03]  /*bac0*/  FMNMX3.FTZ R204, R204, R22, R23, !PT ;  /* 0x00000016cccc7276 */ /* 0x000fe60007810017 */
[C---:B------:R-:W-:Y:S04]  /*bad0*/  HMMA.16816.F32.BF16 R32, R208.reuse, R230, R32 ;  /* 0x000000e6d020723c */ /* 0x040fe80000041820 */
[----:B------:R-:W-:Y:S02]  /*bae0*/  FMNMX3.FTZ R196, R196, R24, R25, !PT ;  /* 0x00000018c4c47276 */ /* 0x000fe40007810019 */
[----:B------:R-:W-:Y:S02]  /*baf0*/  FMNMX3.FTZ R0, R0, R26, R27, !PT ;  /* 0x0000001a00007276 */ /* 0x000fe4000781001b */
[-C--:B---3--:R-:W-:Y:S03]  /*bb00*/  HMMA.16816.F32.BF16 R36, R208, R232.reuse, R36 ;  /* 0x000000e8d024723c */ /* 0x088fe60000041824 */
        /* <DEDUP_REMOVED lines=11> */
[-C--:B----4-:R-:W-:Y:S03]  /*bbc0*/  HMMA.16816.F32.BF16 R52, R208, R224.reuse, R52 ;  /* 0x000000e0d034723c */ /* 0x090fe60000041834 */
        /* <DEDUP_REMOVED lines=8> */
[----:B------:R-:W-:Y:S04]  /*bc50*/  HMMA.16816.F32.BF16 R64, R208, R226, R64 ;  /* 0x000000e2d040723c */ /* 0x000fe80000041840 */
[----:B------:R-:W-:Y:S02]  /*bc60*/  FMNMX3.FTZ R196, R196, R56, R57, !PT ;  /* 0x00000038c4c47276 */ /* 0x000fe40007810039 */
[----:B------:R-:W-:Y:S05]  /*bc70*/  FMNMX3.FTZ R0, R0, R58, R59, !PT ;  /* 0x0000003a00007276 */ /* 0x000fea000781003b */
[----:B------:R-:W-:Y:S02]  /*bc80*/  FMNMX3.FTZ R196, R196, R60, R61, !PT ;  /* 0x0000003cc4c47276 */ /* 0x000fe4000781003d */
[----:B------:R-:W-:Y:S06]  /*bc90*/  FMNMX3.FTZ R0, R0, R62, R63, !PT ;  /* 0x0000003e00007276 */ /* 0x000fec000781003f */
[----:B------:R-:W-:Y:S02]  /*bca0*/  FMNMX3.FTZ R205, R205, R64, R65, !PT ;  /* 0x00000040cdcd7276 */ /* 0x000fe40007810041 */
[----:B------:R-:W-:Y:S01]  /*bcb0*/  FMNMX3.FTZ R204, R204, R66, R67, !PT ;  /* 0x00000042cccc7276 */ /* 0x000fe20007810043 */
[----:B------:R-:W-:Y:S06]  /*bcc0*/  BRA.U.ANY UP0, `(.L_x_22) ;  /* 0xffffffed00c07547 */ /* 0x000fec000b93ffff */
.L_x_21:
[----:B------:R-:W2:Y:S01]  /*bcd0*/  SHFL.BFLY PT, R206, R205, 0x2, 0x1f ;  /* 0x0c401f00cdce7f89 */ /* 0x000ea200000e0000 */
[----:B------:R-:W-:Y:S07]  /*bce0*/  UIADD3 UR9, UPT, UPT, UR9, -0x1, URZ ;  /* 0xffffffff09097890 */ /* 0x000fee000fffe0ff */
[----:B------:R-:W3:Y:S01]  /*bcf0*/  SHFL.BFLY PT, R3, R204, 0x2, 0x1f ;  /* 0x0c401f00cc037f89 */ /* 0x000ee200000e0000 */
[----:B------:R-:W-:Y:S07]  /*bd00*/  UISETP.NE.AND UP0, UPT, UR9, URZ, UPT ;  /* 0x000000ff0900728c */ /* 0x000fee000bf05270 */
[----:B------:R-:W4:Y:S08]  /*bd10*/  SHFL.BFLY PT, R2, R196, 0x2, 0x1f ;  /* 0x0c401f00c4027f89 */ /* 0x000f3000000e0000 */
[----:B------:R-:W1:Y:S08]  /*bd20*/  SHFL.BFLY PT, R201, R0, 0x2, 0x1f ;  /* 0x0c401f0000c97f89 */ /* 0x000e7000000e0000 */
[----:B------:R-:W-:Y:S08]  /*bd30*/  LDSM.16.MT88.4 R208, [R202+0xc000] ;  /* 0x00c00000cad0783b */ /* 0x000ff00000004200 */
[----:B------:R-:W-:Y:S01]  /*bd40*/  STL [R1+0x28], R236 ;  /* 0x000028ec01007387 */ /* 0x000fe20000100800 */
[----:B--2---:R-:W-:Y:S02]  /*bd50*/  FMNMX.FTZ R205, R205, R206, !PT ;  /* 0x000000cecdcd7209 */ /* 0x004fe40007810000 */
[----:B---3--:R-:W-:Y:S02]  /*bd60*/  FMNMX.FTZ R3, R204, R3, !PT ;  /* 0x00000003cc037209 */ /* 0x008fe40007810000 */
[----:B----4-:R-:W-:Y:S03]  /*bd70*/  FMNMX.FTZ R2, R196, R2, !PT ;  /* 0x00000002c4027209 */ /* 0x010fe60007810000 */
[----:B------:R-:W2:Y:S01]  /*bd80*/  SHFL.BFLY PT, R206, R3, 0x1, 0x1f ;  /* 0x0c201f0003ce7f89 */ /* 0x000ea200000e0000 */
[----:B-1----:R-:W-:Y:S07]  /*bd90*/  FMNMX.FTZ R201, R0, R201, !PT ;  /* 0x000000c900c97209 */ /* 0x002fee0007810000 */
[----:B------:R-:W1:Y:S08]  /*bda0*/  SHFL.BFLY PT, R196, R205, 0x1, 0x1f ;  /* 0x0c201f00cdc47f89 */ /* 0x000e7000000e0000 */
[----:B------:R-:W3:Y:S08]  /*bdb0*/  SHFL.BFLY PT, R204, R2, 0x1, 0x1f ;  /* 0x0c201f0002cc7f89 */ /* 0x000ef000000e0000 */
[----:B------:R-:W4:Y:S01]  /*bdc0*/  SHFL.BFLY PT, R0, R201, 0x1, 0x1f ;  /* 0x0c201f00c9007f89 */ /* 0x000f2200000e0000 */
[----:B--2---:R-:W-:Y:S02]  /*bdd0*/  FMNMX.FTZ R3, R3, R206, !PT ;  /* 0x000000ce03037209 */ /* 0x004fe40007810000 */
[----:B-1----:R-:W-:Y:S03]  /*bde0*/  FMNMX.FTZ R196, R205, R196, !PT ;  /* 0x000000c4cdc47209 */ /* 0x002fe60007810000 */
[C---:B------:R-:W-:Y:S01]  /*bdf0*/  FMUL.FTZ R230, R3.reuse, UR4 ;  /* 0x0000000403e67c20 */ /* 0x040fe20008410000 */
[----:B------:R-:W-:Y:S02]  /*be00*/  FSETP.NEU.FTZ.AND P0, PT, R3, -INF , PT ;  /* 0xff8000000300780b */ /* 0x000fe40003f1d000 */
[----:B---3--:R-:W-:Y:S01]  /*be10*/  FMNMX.FTZ R2, R2, R204, !PT ;  /* 0x000000cc02027209 */ /* 0x008fe20007810000 */
[C---:B------:R-:W-:Y:S01]  /*be20*/  FMUL.FTZ R232, R196.reuse, UR4 ;  /* 0x00000004c4e87c20 */ /* 0x040fe20008410000 */
[----:B------:R-:W1:Y:S01]  /*be30*/  LDSM.16.MT88.4 R204, [R203+0xc000] ;  /* 0x00c00000cbcc783b */ /* 0x000e620000004200 */
[C---:B------:R-:W-:Y:S01]  /*be40*/  FSETP.NEU.FTZ.AND P1, PT, R196.reuse, -INF , PT ;  /* 0xff800000c400780b */ /* 0x040fe20003f3d000 */
[----:B------:R-:W-:Y:S01]  /*be50*/  FADD.FTZ R197, -R196, R197 ;  /* 0x000000c5c4c57221 */ /* 0x000fe20000010100 */
[----:B----4-:R-:W-:Y:S01]  /*be60*/  FMNMX.FTZ R0, R201, R0, !PT ;  /* 0x00000000c9007209 */ /* 0x010fe20007810000 */
[----:B------:R-:W-:Y:S01]  /*be70*/  FADD.FTZ R201, -R3, R198 ;  /* 0x000000c603c97221 */ /* 0x000fe20000010100 */
[----:B------:R-:W-:Y:S01]  /*be80*/  FSEL R232, R232, RZ, P1 ;  /* 0x000000ffe8e87208 */ /* 0x000fe20000800000 */
[----:B------:R-:W-:Y:S01]  /*be90*/  FMUL.FTZ R229, R2, UR4 ;  /* 0x0000000402e57c20 */ /* 0x000fe20008410000 */
[----:B------:R-:W-:Y:S01]  /*bea0*/  FSEL R230, R230, RZ, P0 ;  /* 0x000000ffe6e67208 */ /* 0x000fe20000000000 */
[----:B------:R-:W-:Y:S01]  /*beb0*/  FMUL.FTZ R228, R0, UR4 ;  /* 0x0000000400e47c20 */ /* 0x000fe20008410000 */
[C---:B------:R-:W-:Y:S01]  /*bec0*/  FADD.FTZ R198, -R2.reuse, R199 ;  /* 0x000000c702c67221 */ /* 0x040fe20000010100 */
[----:B------:R-:W-:Y:S01]  /*bed0*/  FMUL.FTZ R199, R197, UR4 ;  /* 0x00000004c5c77c20 */ /* 0x000fe20008410000 */
[----:B------:R-:W-:Y:S01]  /*bee0*/  FSETP.NEU.FTZ.AND P1, PT, R2, -INF , PT ;  /* 0xff8000000200780b */ /* 0x000fe20003f3d000 */
[--C-:B------:R-:W-:Y:S01]  /*bef0*/  FFMA.FTZ R212, R16, UR4, -R232.reuse ;  /* 0x0000000410d47c23 */ /* 0x100fe200080108e8 */
[----:B------:R-:W-:Y:S01]  /*bf00*/  FSETP.NEU.FTZ.AND P0, PT, R0, -INF , PT ;  /* 0xff8000000000780b */ /* 0x000fe20003f1d000 */
[----:B------:R-:W-:Y:S01]  /*bf10*/  FFMA.FTZ R213, R17, UR4, -R232 ;  /* 0x0000000411d57c23 */ /* 0x000fe200080108e8 */
[--C-:B------:R-:W-:Y:S01]  /*bf20*/  FFMA.FTZ R214, R18, UR4, -R230.reuse ;  /* 0x0000000412d67c23 */ /* 0x100fe200080108e6 */
[----:B------:R-:W-:Y:S01]  /*bf30*/  FFMA.FTZ R215, R19, UR4, -R230 ;  /* 0x0000000413d77c23 */ /* 0x000fe200080108e6 */
[--C-:B------:R-:W-:Y:S01]  /*bf40*/  FFMA.FTZ R227, R4, UR4, -R232.reuse ;  /* 0x0000000404e37c23 */ /* 0x100fe200080108e8 */
[----:B------:R-:W-:Y:S01]  /*bf50*/  FFMA.FTZ R223, R5, UR4, -R232 ;  /* 0x0000000405df7c23 */ /* 0x000fe200080108e8 */
[--C-:B------:R-:W-:Y:S01]  /*bf60*/  FFMA.FTZ R226, R6, UR4, -R230.reuse ;  /* 0x0000000406e27c23 */ /* 0x100fe200080108e6 */
[----:B------:R-:W-:Y:S01]  /*bf70*/  FFMA.FTZ R221, R7, UR4, -R230 ;  /* 0x0000000407dd7c23 */ /* 0x000fe200080108e6 */
[----:B------:R-:W-:Y:S01]  /*bf80*/  FMUL.FTZ R201, R201, UR4 ;  /* 0x00000004c9c97c20 */ /* 0x000fe20008410000 */
[----:B------:R-:W-:Y:S01]  /*bf90*/  FADD.FTZ R197, -R0, R200 ;  /* 0x000000c800c57221 */ /* 0x000fe20000010100 */
[----:B------:R-:W-:Y:S01]  /*bfa0*/  FSEL R229, R229, RZ, P1 ;  /* 0x000000ffe5e57208 */ /* 0x000fe20000800000 */
[----:B------:R-:W2:Y:S01]  /*bfb0*/  MUFU.EX2 R200, R199 ;  /* 0x000000c700c87308 */ /* 0x000ea20000000800 */
[----:B------:R-:W-:Y:S01]  /*bfc0*/  FSEL R228, R228, RZ, P0 ;  /* 0x000000ffe4e47208 */ /* 0x000fe20000000000 */
[----:B------:R-:W-:Y:S01]  /*bfd0*/  FMUL.FTZ R198, R198, UR4 ;  /* 0x00000004c6c67c20 */ /* 0x000fe20008410000 */
[----:B------:R-:W-:Y:S07]  /*bfe0*/  FMUL.FTZ R197, R197, UR4 ;  /* 0x00000004c5c57c20 */ /* 0x000fee0008410000 */
[----:B------:R-:W3:Y:S01]  /*bff0*/  MUFU.EX2 R199, R201 ;  /* 0x000000c900c77308 */ /* 0x000ee20000000800 */
[--C-:B------:R-:W-:Y:S01]  /*c000*/  FFMA.FTZ R217, R12, UR4, -R229.reuse ;  /* 0x000000040cd97c23 */ /* 0x100fe200080108e5 */
[--C-:B------:R-:W-:Y:S01]  /*c010*/  FFMA.FTZ R218, R13, UR4, -R229.reuse ;  /* 0x000000040dda7c23 */ /* 0x100fe200080108e5 */
[--C-:B------:R-:W-:Y:S07]  /*c020*/  FFMA.FTZ R220, R14, UR4, -R228.reuse ;  /* 0x000000040edc7c23 */ /* 0x100fee00080108e4 */
[----:B------:R-:W-:Y:S01]  /*c030*/  MUFU.EX2 R226, R226 ;  /* 0x000000e200e27308 */ /* 0x000fe20000000800 */
[--C-:B------:R-:W-:Y:S01]  /*c040*/  FFMA.FTZ R219, R15, UR4, -R228.reuse ;  /* 0x000000040fdb7c23 */ /* 0x100fe200080108e4 */
[--C-:B------:R-:W-:Y:S01]  /*c050*/  FFMA.FTZ R224, R8, UR4, -R229.reuse ;  /* 0x0000000408e07c23 */ /* 0x100fe200080108e5 */
[--C-:B------:R-:W-:Y:S07]  /*c060*/  FFMA.FTZ R225, R10, UR4, -R228.reuse ;  /* 0x000000040ae17c23 */ /* 0x100fee00080108e4 */
[----:B------:R-:W-:Y:S01]  /*c070*/  MUFU.EX2 R227, R227 ;  /* 0x000000e300e37308 */ /* 0x000fe20000000800 */
[----:B------:R-:W-:Y:S01]  /*c080*/  FFMA.FTZ R216, R11, UR4, -R228 ;  /* 0x000000040bd87c23 */ /* 0x000fe200080108e4 */
[--C-:B------:R-:W-:Y:S01]  /*c090*/  FFMA.FTZ R222, R9, UR4, -R229.reuse ;  /* 0x0000000409de7c23 */ /* 0x100fe200080108e5 */
[C---:B--2---:R-:W-:Y:S07]  /*c0a0*/  FMUL.FTZ R4, R200.reuse, R192 ;  /* 0x000000c0c8047220 */ /* 0x044fee0000410000 */
[----:B------:R-:W2:Y:S01]  /*c0b0*/  MUFU.EX2 R223, R223 ;  /* 0x000000df00df7308 */ /* 0x000ea20000000800 */
[C---:B------:R-:W-:Y:S01]  /*c0c0*/  FMUL.FTZ R5, R200.reuse, R193 ;  /* 0x000000c1c8057220 */ /* 0x040fe20000410000 */
[C---:B---3--:R-:W-:Y:S01]  /*c0d0*/  FMUL.FTZ R6, R199.reuse, R194 ;  /* 0x000000c2c7067220 */ /* 0x048fe20000410000 */
[C---:B------:R-:W-:Y:S07]  /*c0e0*/  FMUL.FTZ R7, R199.reuse, R195 ;  /* 0x000000c3c7077220 */ /* 0x040fee0000410000 */
[----:B------:R-:W3:Y:S01]  /*c0f0*/  MUFU.EX2 R221, R221 ;  /* 0x000000dd00dd7308 */ /* 0x000ee20000000800 */
[C---:B------:R-:W-:Y:S01]  /*c100*/  FMUL.FTZ R16, R200.reuse, R180 ;  /* 0x000000b4c8107220 */ /* 0x040fe20000410000 */
[C---:B------:R-:W-:Y:S01]  /*c110*/  FMUL.FTZ R17, R200.reuse, R181 ;  /* 0x000000b5c8117220 */ /* 0x040fe20000410000 */
[C---:B------:R-:W-:Y:S07]  /*c120*/  FMUL.FTZ R18, R199.reuse, R182 ;  /* 0x000000b6c7127220 */ /* 0x040fee0000410000 */
[----:B------:R-:W-:Y:S01]  /*c130*/  MUFU.EX2 R212, R212 ;  /* 0x000000d400d47308 */ /* 0x000fe20000000800 */
[C---:B------:R-:W-:Y:S01]  /*c140*/  FMUL.FTZ R19, R199.reuse, R183 ;  /* 0x000000b7c7137220 */ /* 0x040fe20000410000 */
[C---:B------:R-:W-:Y:S01]  /*c150*/  FMUL.FTZ R68, R200.reuse, R68 ;  /* 0x00000044c8447220 */ /* 0x040fe20000410000 */
[C---:B------:R-:W-:Y:S07]  /*c160*/  FMUL.FTZ R69, R200.reuse, R69 ;  /* 0x00000045c8457220 */ /* 0x040fee0000410000 */
[----:B------:R-:W4:Y:S01]  /*c170*/  MUFU.EX2 R213, R213 ;  /* 0x000000d500d57308 */ /* 0x000f220000000800 */
[----:B------:R-:W-:Y:S01]  /*c180*/  FMUL.FTZ R70, R199, R70 ;  /* 0x00000046c7467220 */ /* 0x000fe20000410000 */
[----:B--2---:R-:W-:Y:S01]  /*c190*/  F2FP.BF16.F32.PACK_AB R192, R223, R227 ;  /* 0x000000e3dfc0723e */ /* 0x004fe200000010ff */
[----:B------:R-:W-:Y:S07]  /*c1a0*/  FMUL.FTZ R71, R199, R71 ;  /* 0x00000047c7477220 */ /* 0x000fee0000410000 */
[----:B------:R-:W-:Y:S01]  /*c1b0*/  MUFU.EX2 R214, R214 ;  /* 0x000000d600d67308 */ /* 0x000fe20000000800 */
[C---:B------:R-:W-:Y:S01]  /*c1c0*/  FMUL.FTZ R80, R200.reuse, R80 ;  /* 0x00000050c8507220 */ /* 0x040fe20000410000 */
[----:B---3--:R-:W-:Y:S01]  /*c1d0*/  F2FP.BF16.F32.PACK_AB R193, R221, R226 ;  /* 0x000000e2ddc1723e */ /* 0x008fe200000010ff */
[C---:B------:R-:W-:Y:S07]  /*c1e0*/  FMUL.FTZ R81, R200.reuse, R81 ;  /* 0x00000051c8517220 */ /* 0x040fee0000410000 */
[----:B------:R-:W2:Y:S01]  /*c1f0*/  MUFU.EX2 R215, R215 ;  /* 0x000000d700d77308 */ /* 0x000ea20000000800 */
[C---:B------:R-:W-:Y:S01]  /*c200*/  FMUL.FTZ R82, R199.reuse, R82 ;  /* 0x00000052c7527220 */ /* 0x040fe20000410000 */
[----:B------:R-:W-:Y:S01]  /*c210*/  FMUL.FTZ R83, R199, R83 ;  /* 0x00000053c7537220 */ /* 0x000fe20000410000 */
[C---:B------:R-:W-:Y:S07]  /*c220*/  FMUL.FTZ R84, R200.reuse, R84 ;  /* 0x00000054c8547220 */ /* 0x040fee0000410000 */
[----:B------:R-:W3:Y:S01]  /*c230*/  MUFU.EX2 R198, R198 ;  /* 0x000000c600c67308 */ /* 0x000ee20000000800 */
[C---:B------:R-:W-:Y:S01]  /*c240*/  FMUL.FTZ R85, R200.reuse, R85 ;  /* 0x00000055c8557220 */ /* 0x040fe20000410000 */
[----:B----4-:R-:W-:Y:S01]  /*c250*/  F2FP.BF16.F32.PACK_AB R194, R213, R212 ;  /* 0x000000d4d5c2723e */ /* 0x010fe200000010ff */
[C---:B------:R-:W-:Y:S07]  /*c260*/  FMUL.FTZ R86, R199.reuse, R86 ;  /* 0x00000056c7567220 */ /* 0x040fee0000410000 */
[----:B------:R-:W4:Y:S01]  /*c270*/  MUFU.EX2 R197, R197 ;  /* 0x000000c500c57308 */ /* 0x000f220000000800 */
[C---:B------:R-:W-:Y:S01]  /*c280*/  FMUL.FTZ R87, R199.reuse, R87 ;  /* 0x00000057c7577220 */ /* 0x040fe20000410000 */
[C---:B------:R-:W-:Y:S01]  /*c290*/  FMUL.FTZ R96, R200.reuse, R96 ;  /* 0x00000060c8607220 */ /* 0x040fe20000410000 */
[----:B------:R-:W-:Y:S07]  /*c2a0*/  FMUL.FTZ R97, R200, R97 ;  /* 0x00000061c8617220 */ /* 0x000fee0000410000 */
[----:B------:R-:W-:Y:S01]  /*c2b0*/  MUFU.EX2 R224, R224 ;  /* 0x000000e000e07308 */ /* 0x000fe20000000800 */
[----:B------:R-:W-:Y:S01]  /*c2c0*/  FMUL.FTZ R98, R199, R98 ;  /* 0x00000062c7627220 */ /* 0x000fe20000410000 */
[----:B--2---:R-:W-:Y:S01]  /*c2d0*/  F2FP.BF16.F32.PACK_AB R195, R215, R214 ;  /* 0x000000d6d7c3723e */ /* 0x004fe200000010ff */
[--C-:B------:R-:W-:Y:S07]  /*c2e0*/  FFMA.FTZ R38, R38, UR4, -R230.reuse ;  /* 0x0000000426267c23 */ /* 0x100fee00080108e6 */
[----:B------:R-:W-:Y:S01]  /*c2f0*/  MUFU.EX2 R225, R225 ;  /* 0x000000e100e17308 */ /* 0x000fe20000000800 */
[--C-:B------:R-:W-:Y:S01]  /*c300*/  FFMA.FTZ R39, R39, UR4, -R230.reuse ;  /* 0x0000000427277c23 */ /* 0x100fe200080108e6 */
[C---:B---3--:R-:W-:Y:S01]  /*c310*/  FMUL.FTZ R12, R198.reuse, R184 ;  /* 0x000000b8c60c7220 */ /* 0x048fe20000410000 */
[C---:B------:R-:W-:Y:S07]  /*c320*/  FMUL.FTZ R13, R198.reuse, R185 ;  /* 0x000000b9c60d7220 */ /* 0x040fee0000410000 */
[----:B------:R-:W2:Y:S01]  /*c330*/  MUFU.EX2 R222, R222 ;  /* 0x000000de00de7308 */ /* 0x000ea20000000800 */
[-C--:B-1----:R-:W-:Y:S09]  /*c340*/  HMMA.16816.F32.BF16 R4, R192, R204.reuse, R4 ;  /* 0x000000ccc004723c */ /* 0x082ff20000041804 */
[----:B------:R-:W1:Y:S01]  /*c350*/  MUFU.EX2 R216, R216 ;  /* 0x000000d800d87308 */ /* 0x000e620000000800 */
[C---:B------:R-:W-:Y:S01]  /*c360*/  FMUL.FTZ R8, R198.reuse, R188 ;  /* 0x000000bcc6087220 */ /* 0x040fe20000410000 */
[----:B------:R-:W-:Y:S08]  /*c370*/  FMUL.FTZ R9, R198, R189 ;  /* 0x000000bdc6097220 */ /* 0x000ff00000410000 */
[----:B------:R-:W-:Y:S01]  /*c380*/  MUFU.EX2 R217, R217 ;  /* 0x000000d900d97308 */ /* 0x000fe20000000800 */
[C---:B----4-:R-:W-:Y:S01]  /*c390*/  FMUL.FTZ R10, R197.reuse, R190 ;  /* 0x000000bec50a7220 */ /* 0x050fe20000410000 */
[C---:B------:R-:W-:Y:S01]  /*c3a0*/  FMUL.FTZ R11, R197.reuse, R191 ;  /* 0x000000bfc50b7220 */ /* 0x040fe20000410000 */
[C---:B------:R-:W-:Y:S07]  /*c3b0*/  FMUL.FTZ R14, R197.reuse, R186 ;  /* 0x000000bac50e7220 */ /* 0x040fee0000410000 */
[----:B------:R-:W3:Y:S01]  /*c3c0*/  MUFU.EX2 R218, R218 ;  /* 0x000000da00da7308 */ /* 0x000ee20000000800 */
[C---:B------:R-:W-:Y:S01]  /*c3d0*/  FMUL.FTZ R15, R197.reuse, R187 ;  /* 0x000000bbc50f7220 */ /* 0x040fe20000410000 */
[----:B--2---:R-:W-:Y:S01]  /*c3e0*/  F2FP.BF16.F32.PACK_AB R188, R222, R224 ;  /* 0x000000e0debc723e */ /* 0x004fe200000010ff */
[C---:B------:R-:W-:Y:S07]  /*c3f0*/  FMUL.FTZ R72, R198.reuse, R72 ;  /* 0x00000048c6487220 */ /* 0x040fee0000410000 */
[----:B------:R-:W-:Y:S01]  /*c400*/  MUFU.EX2 R220, R220 ;  /* 0x000000dc00dc7308 */ /* 0x000fe20000000800 */
[----:B------:R-:W-:Y:S01]  /*c410*/  FMUL.FTZ R73, R198, R73 ;  /* 0x00000049c6497220 */ /* 0x000fe20000410000 */
[----:B-1----:R-:W-:Y:S01]  /*c420*/  F2FP.BF16.F32.PACK_AB R189, R216, R225 ;  /* 0x000000e1d8bd723e */ /* 0x002fe200000010ff */
[C---:B------:R-:W-:Y:S07]  /*c430*/  FMUL.FTZ R74, R197.reuse, R74 ;  /* 0x0000004ac54a7220 */ /* 0x040fee0000410000 */
[----:B------:R-:W1:Y:S01]  /*c440*/  MUFU.EX2 R219, R219 ;  /* 0x000000db00db7308 */ /* 0x000e620000000800 */
[C---:B------:R-:W-:Y:S01]  /*c450*/  FMUL.FTZ R75, R197.reuse, R75 ;  /* 0x0000004bc54b7220 */ /* 0x040fe20000410000 */
[C---:B------:R-:W-:Y:S01]  /*c460*/  FMUL.FTZ R76, R198.reuse, R76 ;  /* 0x0000004cc64c7220 */ /* 0x040fe20000410000 */
[----:B------:R-:W-:Y:S01]  /*c470*/  FMUL.FTZ R77, R198, R77 ;  /* 0x0000004dc64d7220 */ /* 0x000fe20000410000 */
[C---:B------:R-:W-:Y:S01]  /*c480*/  FMUL.FTZ R78, R197.reuse, R78 ;  /* 0x0000004ec54e7220 */ /* 0x040fe20000410000 */
[C---:B------:R-:W-:Y:S01]  /*c490*/  FMUL.FTZ R79, R197.reuse, R79 ;  /* 0x0000004fc54f7220 */ /* 0x040fe20000410000 */
[----:B---3--:R-:W-:Y:S01]  /*c4a0*/  F2FP.BF16.F32.PACK_AB R190, R218, R217 ;  /* 0x000000d9dabe723e */ /* 0x008fe200000010ff */
[C---:B------:R-:W-:Y:S01]  /*c4b0*/  FMUL.FTZ R88, R198.reuse, R88 ;  /* 0x00000058c6587220 */ /* 0x040fe20000410000 */
[C---:B------:R-:W-:Y:S01]  /*c4c0*/  FMUL.FTZ R89, R198.reuse, R89 ;  /* 0x00000059c6597220 */ /* 0x040fe20000410000 */
[C---:B------:R-:W-:Y:S01]  /*c4d0*/  FMUL.FTZ R90, R197.reuse, R90 ;  /* 0x0000005ac55a7220 */ /* 0x040fe20000410000 */
[C---:B------:R-:W-:Y:S01]  /*c4e0*/  FMUL.FTZ R91, R197.reuse, R91 ;  /* 0x0000005bc55b7220 */ /* 0x040fe20000410000 */
[C---:B------:R-:W-:Y:S01]  /*c4f0*/  FMUL.FTZ R92, R198.reuse, R92 ;  /* 0x0000005cc65c7220 */ /* 0x040fe20000410000 */
[----:B------:R-:W-:Y:S01]  /*c500*/  FMUL.FTZ R93, R198, R93 ;  /* 0x0000005dc65d7220 */ /* 0x000fe20000410000 */
[----:B------:R-:W-:Y:S01]  /*c510*/  FMUL.FTZ R94, R197, R94 ;  /* 0x0000005ec55e7220 */ /* 0x000fe20000410000 */
[----:B-1----:R-:W-:Y:S01]  /*c520*/  F2FP.BF16.F32.PACK_AB R191, R219, R220 ;  /* 0x000000dcdbbf723e */ /* 0x002fe200000010ff */
[----:B------:R-:W-:Y:S01]  /*c530*/  FFMA.FTZ R51, R51, UR4, -R230 ;  /* 0x0000000433337c23 */ /* 0x000fe200080108e6 */
[----:B------:R-:W-:Y:S01]  /*c540*/  FFMA.FTZ R49, R49, UR4, -R232 ;  /* 0x0000000431317c23 */ /* 0x000fe200080108e8 */
[--C-:B------:R-:W-:Y:S01]  /*c550*/  FFMA.FTZ R44, R44, UR4, -R229.reuse ;  /* 0x000000042c2c7c23 */ /* 0x100fe200080108e5 */
[--C-:B------:R-:W-:Y:S01]  /*c560*/  FFMA.FTZ R45, R45, UR4, -R229.reuse ;  /* 0x000000042d2d7c23 */ /* 0x100fe200080108e5 */
[----:B------:R-:W-:Y:S01]  /*c570*/  MUFU.EX2 R236, R51 ;  /* 0x0000003300ec7308 */ /* 0x000fe20000000800 */
[--C-:B------:R-:W-:Y:S01]  /*c580*/  FFMA.FTZ R46, R46, UR4, -R228.reuse ;  /* 0x000000042e2e7c23 */ /* 0x100fe200080108e4 */
[C---:B------:R-:W-:Y:S04]  /*c590*/  HMMA.16816.F32.BF16 R8, R188.reuse, R204, R8 ;  /* 0x000000ccbc08723c */ /* 0x040fe80000041808 */
[----:B------:R-:W-:Y:S01]  /*c5a0*/  FFMA.FTZ R47, R47, UR4, -R228 ;  /* 0x000000042f2f7c23 */ /* 0x000fe200080108e4 */
[----:B------:R-:W-:Y:S01]  /*c5b0*/  FFMA.FTZ R48, R48, UR4, -R232 ;  /* 0x0000000430307c23 */ /* 0x000fe200080108e8 */
[--C-:B------:R-:W-:Y:S01]  /*c5c0*/  FFMA.FTZ R50, R50, UR4, -R230.reuse ;  /* 0x0000000432327c23 */ /* 0x100fe200080108e6 */
[----:B------:R-:W-:Y:S01]  /*c5d0*/  FFMA.FTZ R54, R54, UR4, -R230 ;  /* 0x0000000436367c23 */ /* 0x000fe200080108e6 */
[-C--:B------:R-:W-:Y:S03]  /*c5e0*/  HMMA.16816.F32.BF16 R12, R188, R206.reuse, R12 ;  /* 0x000000cebc0c723c */ /* 0x080fe6000004180c */
[----:B------:R-:W-:Y:S01]  /*c5f0*/  MOV R204, R251 ;  /* 0x000000fb00cc7202 */ /* 0x000fe20000000f00 */
[--C-:B------:R-:W-:Y:S01]  /*c600*/  FFMA.FTZ R53, R53, UR4, -R232.reuse ;  /* 0x0000000435357c23 */ /* 0x100fe200080108e8 */
[----:B------:R-:W-:Y:S01]  /*c610*/  @P6 IADD3 R204, PT, PT, R252, -0x40, RZ ;  /* 0xffffffc0fccc6810 */ /* 0x000fe20007ffe0ff */
[----:B------:R-:W-:Y:S01]  /*c620*/  FMUL.FTZ R95, R197, R95 ;  /* 0x0000005fc55f7220 */ /* 0x000fe20000410000 */
[C---:B------:R-:W-:Y:S01]  /*c630*/  FMUL.FTZ R99, R199.reuse, R99 ;  /* 0x00000063c7637220 */ /* 0x040fe20000410000 */
[C---:B------:R-:W-:Y:S02]  /*c640*/  HMMA.16816.F32.BF16 R16, R192.reuse, R206, R16 ;  /* 0x000000cec010723c */ /* 0x040fe40000041810 */
[----:B------:R-:W1:Y:S02]  /*c650*/  LDSM.16.MT88.4 R180, [R204] ;  /* 0x00000000ccb4783b */ /* 0x000e640000004200 */
[----:B------:R-:W-:Y:S01]  /*c660*/  IADD3 R201, PT, PT, R242, R204, RZ ;  /* 0x000000ccf2c97210 */ /* 0x000fe20007ffe0ff */
[C---:B------:R-:W-:Y:S01]  /*c670*/  FMUL.FTZ R100, R200.reuse, R100 ;  /* 0x00000064c8647220 */ /* 0x040fe20000410000 */
[----:B------:R-:W-:Y:S01]  /*c680*/  FMUL.FTZ R101, R200, R101 ;  /* 0x00000065c8657220 */ /* 0x000fe20000410000 */
[C---:B------:R-:W-:Y:S01]  /*c690*/  FMUL.FTZ R102, R199.reuse, R102 ;  /* 0x00000066c7667220 */ /* 0x040fe20000410000 */
[-C--:B------:R-:W-:Y:S02]  /*c6a0*/  HMMA.16816.F32.BF16 R68, R192, R208.reuse, R68 ;  /* 0x000000d0c044723c */ /* 0x080fe40000041844 */
[----:B------:R-:W2:Y:S01]  /*c6b0*/  LDSM.16.MT88.4 R184, [R201] ;  /* 0x00000000c9b8783b */ /* 0x000ea20000004200 */
[----:B------:R-:W-:Y:S01]  /*c6c0*/  FMUL.FTZ R103, R199, R103 ;  /* 0x00000067c7677220 */ /* 0x000fe20000410000 */
[C---:B------:R-:W-:Y:S01]  /*c6d0*/  FMUL.FTZ R104, R198.reuse, R104 ;  /* 0x00000068c6687220 */ /* 0x040fe20000410000 */
[C---:B------:R-:W-:Y:S01]  /*c6e0*/  FMUL.FTZ R105, R198.reuse, R105 ;  /* 0x00000069c6697220 */ /* 0x040fe20000410000 */
[C---:B------:R-:W-:Y:S01]  /*c6f0*/  FMUL.FTZ R106, R197.reuse, R106 ;  /* 0x0000006ac56a7220 */ /* 0x040fe20000410000 */
[C---:B------:R-:W-:Y:S01]  /*c700*/  FMUL.FTZ R107, R197.reuse, R107 ;  /* 0x0000006bc56b7220 */ /* 0x040fe20000410000 */
[C---:B------:R-:W-:Y:S04]  /*c710*/  HMMA.16816.F32.BF16 R72, R188.reuse, R208, R72 ;  /* 0x000000d0bc48723c */ /* 0x040fe80000041848 */
[C---:B------:R-:W-:Y:S01]  /*c720*/  FMUL.FTZ R108, R198.reuse, R108 ;  /* 0x0000006cc66c7220 */ /* 0x040fe20000410000 */
[----:B------:R-:W-:Y:S01]  /*c730*/  FMUL.FTZ R109, R198, R109 ;  /* 0x0000006dc66d7220 */ /* 0x000fe20000410000 */
[C---:B------:R-:W-:Y:S01]  /*c740*/  FMUL.FTZ R110, R197.reuse, R110 ;  /* 0x0000006ec56e7220 */ /* 0x040fe20000410000 */
[----:B------:R-:W-:Y:S01]  /*c750*/  FMUL.FTZ R111, R197, R111 ;  /* 0x0000006fc56f7220 */ /* 0x000fe20000410000 */
[-C--:B------:R-:W-:Y:S03]  /*c760*/  HMMA.16816.F32.BF16 R76, R188, R210.reuse, R76 ;  /* 0x000000d2bc4c723c */ /* 0x080fe6000004184c */
[C---:B------:R-:W-:Y:S01]  /*c770*/  FMUL.FTZ R112, R200.reuse, R112 ;  /* 0x00000070c8707220 */ /* 0x040fe20000410000 */
[C---:B------:R-:W-:Y:S01]  /*c780*/  FMUL.FTZ R113, R200.reuse, R113 ;  /* 0x00000071c8717220 */ /* 0x040fe20000410000 */
[C---:B------:R-:W-:Y:S01]  /*c790*/  FMUL.FTZ R114, R199.reuse, R114 ;  /* 0x00000072c7727220 */ /* 0x040fe20000410000 */
[C---:B------:R-:W-:Y:S01]  /*c7a0*/  FMUL.FTZ R115, R199.reuse, R115 ;  /* 0x00000073c7737220 */ /* 0x040fe20000410000 */
[C---:B------:R-:W-:Y:S01]  /*c7b0*/  FMUL.FTZ R116, R200.reuse, R116 ;  /* 0x00000074c8747220 */ /* 0x040fe20000410000 */
[C---:B------:R-:W-:Y:S04]  /*c7c0*/  HMMA.16816.F32.BF16 R80, R192.reuse, R210, R80 ;  /* 0x000000d2c050723c */ /* 0x040fe80000041850 */
[----:B------:R-:W-:Y:S01]  /*c7d0*/  FMUL.FTZ R117, R200, R117 ;  /* 0x00000075c8757220 */ /* 0x000fe20000410000 */
[C---:B------:R-:W-:Y:S01]  /*c7e0*/  FMUL.FTZ R118, R199.reuse, R118 ;  /* 0x00000076c7767220 */ /* 0x040fe20000410000 */
[----:B------:R-:W-:Y:S01]  /*c7f0*/  FMUL.FTZ R119, R199, R119 ;  /* 0x00000077c7777220 */ /* 0x000fe20000410000 */
[C---:B------:R-:W-:Y:S01]  /*c800*/  FMUL.FTZ R120, R198.reuse, R120 ;  /* 0x00000078c6787220 */ /* 0x040fe20000410000 */
[C---:B------:R-:W-:Y:S01]  /*c810*/  FMUL.FTZ R121, R198.reuse, R121 ;  /* 0x00000079c6797220 */ /* 0x040fe20000410000 */
[C---:B------:R-:W-:Y:S01]  /*c820*/  FMUL.FTZ R122, R197.reuse, R122 ;  /* 0x0000007ac57a7220 */ /* 0x040fe20000410000 */
[-C--:B-1----:R-:W-:Y:S03]  /*c830*/  HMMA.16816.F32.BF16 R84, R192, R180.reuse, R84 ;  /* 0x000000b4c054723c */ /* 0x082fe60000041854 */
[C---:B------:R-:W-:Y:S01]  /*c840*/  FMUL.FTZ R123, R197.reuse, R123 ;  /* 0x0000007bc57b7220 */ /* 0x040fe20000410000 */
[C---:B------:R-:W-:Y:S01]  /*c850*/  FMUL.FTZ R124, R198.reuse, R124 ;  /* 0x0000007cc67c7220 */ /* 0x040fe20000410000 */
[----:B------:R-:W-:Y:S01]  /*c860*/  FMUL.FTZ R125, R198, R125 ;  /* 0x0000007dc67d7220 */ /* 0x000fe20000410000 */
[C---:B------:R-:W-:Y:S01]  /*c870*/  FMUL.FTZ R126, R197.reuse, R126 ;  /* 0x0000007ec57e7220 */ /* 0x040fe20000410000 */
[----:B------:R-:W-:Y:S01]  /*c880*/  FMUL.FTZ R127, R197, R127 ;  /* 0x0000007fc57f7220 */ /* 0x000fe20000410000 */
[C---:B------:R-:W-:Y:S04]  /*c890*/  HMMA.16816.F32.BF16 R88, R188.reuse, R180, R88 ;  /* 0x000000b4bc58723c */ /* 0x040fe80000041858 */
[C---:B------:R-:W-:Y:S01]  /*c8a0*/  FMUL.FTZ R128, R200.reuse, R128 ;  /* 0x00000080c8807220 */ /* 0x040fe20000410000 */
[C---:B------:R-:W-:Y:S01]  /*c8b0*/  FMUL.FTZ R129, R200.reuse, R129 ;  /* 0x00000081c8817220 */ /* 0x040fe20000410000 */
[C---:B------:R-:W-:Y:S01]  /*c8c0*/  FMUL.FTZ R130, R199.reuse, R130 ;  /* 0x00000082c7827220 */ /* 0x040fe20000410000 */
[C---:B------:R-:W-:Y:S01]  /*c8d0*/  FMUL.FTZ R131, R199.reuse, R131 ;  /* 0x00000083c7837220 */ /* 0x040fe20000410000 */
[-C--:B------:R-:W-:Y:S03]  /*c8e0*/  HMMA.16816.F32.BF16 R92, R188, R182.reuse, R92 ;  /* 0x000000b6bc5c723c */ /* 0x080fe6000004185c */
[C---:B------:R-:W-:Y:S01]  /*c8f0*/  FMUL.FTZ R132, R200.reuse, R132 ;  /* 0x00000084c8847220 */ /* 0x040fe20000410000 */
[----:B------:R-:W-:Y:S01]  /*c900*/  FMUL.FTZ R133, R200, R133 ;  /* 0x00000085c8857220 */ /* 0x000fe20000410000 */
[C---:B------:R-:W-:Y:S01]  /*c910*/  FMUL.FTZ R134, R199.reuse, R134 ;  /* 0x00000086c7867220 */ /* 0x040fe20000410000 */
[----:B------:R-:W-:Y:S01]  /*c920*/  FMUL.FTZ R135, R199, R135 ;  /* 0x00000087c7877220 */ /* 0x000fe20000410000 */
[C---:B------:R-:W-:Y:S01]  /*c930*/  FMUL.FTZ R136, R198.reuse, R136 ;  /* 0x00000088c6887220 */ /* 0x040fe20000410000 */
[C---:B------:R-:W-:Y:S01]  /*c940*/  HMMA.16816.F32.BF16 R96, R192.reuse, R182, R96 ;  /* 0x000000b6c060723c */ /* 0x040fe20000041860 */
[----:B------:R-:W1:Y:S03]  /*c950*/  LDSM.16.MT88.4 R180, [R203+0xe000] ;  /* 0x00e00000cbb4783b */ /* 0x000e660000004200 */
[C---:B------:R-:W-:Y:S01]  /*c960*/  FMUL.FTZ R137, R198.reuse, R137 ;  /* 0x00000089c6897220 */ /* 0x040fe20000410000 */
[C---:B------:R-:W-:Y:S01]  /*c970*/  FMUL.FTZ R138, R197.reuse, R138 ;  /* 0x0000008ac58a7220 */ /* 0x040fe20000410000 */
[C---:B------:R-:W-:Y:S01]  /*c980*/  FMUL.FTZ R139, R197.reuse, R139 ;  /* 0x0000008bc58b7220 */ /* 0x040fe20000410000 */
[C---:B------:R-:W-:Y:S01]  /*c990*/  FMUL.FTZ R140, R198.reuse, R140 ;  /* 0x0000008cc68c7220 */ /* 0x040fe20000410000 */
[-C--:B--2---:R-:W-:Y:S03]  /*c9a0*/  HMMA.16816.F32.BF16 R100, R192, R184.reuse, R100 ;  /* 0x000000b8c064723c */ /* 0x084fe60000041864 */
[----:B------:R-:W-:Y:S01]  /*c9b0*/  FMUL.FTZ R141, R198, R141 ;  /* 0x0000008dc68d7220 */ /* 0x000fe20000410000 */
[C---:B------:R-:W-:Y:S01]  /*c9c0*/  FMUL.FTZ R142, R197.reuse, R142 ;  /* 0x0000008ec58e7220 */ /* 0x040fe20000410000 */
[----:B------:R-:W-:Y:S01]  /*c9d0*/  FMUL.FTZ R143, R197, R143 ;  /* 0x0000008fc58f7220 */ /* 0x000fe20000410000 */
[C---:B------:R-:W-:Y:S01]  /*c9e0*/  FMUL.FTZ R144, R200.reuse, R144 ;  /* 0x00000090c8907220 */ /* 0x040fe20000410000 */
[C---:B------:R-:W-:Y:S01]  /*c9f0*/  FMUL.FTZ R145, R200.reuse, R145 ;  /* 0x00000091c8917220 */ /* 0x040fe20000410000 */
[C---:B------:R-:W-:Y:S04]  /*ca00*/  HMMA.16816.F32.BF16 R104, R188.reuse, R184, R104 ;  /* 0x000000b8bc68723c */ /* 0x040fe80000041868 */
[C---:B------:R-:W-:Y:S01]  /*ca10*/  FMUL.FTZ R146, R199.reuse, R146 ;  /* 0x00000092c7927220 */ /* 0x040fe20000410000 */
[C---:B------:R-:W-:Y:S01]  /*ca20*/  FMUL.FTZ R147, R199.reuse, R147 ;  /* 0x00000093c7937220 */ /* 0x040fe20000410000 */
[C---:B------:R-:W-:Y:S01]  /*ca30*/  FMUL.FTZ R148, R200.reuse, R148 ;  /* 0x00000094c8947220 */ /* 0x040fe20000410000 */
[----:B------:R-:W-:Y:S01]  /*ca40*/  FMUL.FTZ R149, R200, R149 ;  /* 0x00000095c8957220 */ /* 0x000fe20000410000 */
[-C--:B------:R-:W-:Y:S03]  /*ca50*/  HMMA.16816.F32.BF16 R108, R188, R186.reuse, R108 ;  /* 0x000000babc6c723c */ /* 0x080fe6000004186c */
[C---:B------:R-:W-:Y:S01]  /*ca60*/  FMUL.FTZ R150, R199.reuse, R150 ;  /* 0x00000096c7967220 */ /* 0x040fe20000410000 */
[----:B------:R-:W-:Y:S01]  /*ca70*/  FMUL.FTZ R151, R199, R151 ;  /* 0x00000097c7977220 */ /* 0x000fe20000410000 */
[C---:B------:R-:W-:Y:S01]  /*ca80*/  FMUL.FTZ R152, R198.reuse, R152 ;  /* 0x00000098c6987220 */ /* 0x040fe20000410000 */
[C---:B------:R-:W-:Y:S01]  /*ca90*/  FMUL.FTZ R153, R198.reuse, R153 ;  /* 0x00000099c6997220 */ /* 0x040fe20000410000 */
[C---:B------:R-:W-:Y:S01]  /*caa0*/  FMUL.FTZ R154, R197.reuse, R154 ;  /* 0x0000009ac59a7220 */ /* 0x040fe20000410000 */
[C---:B------:R-:W-:Y:S01]  /*cab0*/  HMMA.16816.F32.BF16 R112, R192.reuse, R186, R112 ;  /* 0x000000bac070723c */ /* 0x040fe20000041870 */
[----:B------:R-:W2:Y:S03]  /*cac0*/  LDSM.16.MT88.4 R184, [R202+0xe000] ;  /* 0x00e00000cab8783b */ /* 0x000ea60000004200 */
[C---:B------:R-:W-:Y:S01]  /*cad0*/  FMUL.FTZ R155, R197.reuse, R155 ;  /* 0x0000009bc59b7220 */ /* 0x040fe20000410000 */
[C---:B------:R-:W-:Y:S01]  /*cae0*/  FMUL.FTZ R156, R198.reuse, R156 ;  /* 0x0000009cc69c7220 */ /* 0x040fe20000410000 */
[----:B------:R-:W-:Y:S01]  /*caf0*/  FMUL.FTZ R157, R198, R157 ;  /* 0x0000009dc69d7220 */ /* 0x000fe20000410000 */
[C---:B------:R-:W-:Y:S01]  /*cb00*/  FMUL.FTZ R158, R197.reuse, R158 ;  /* 0x0000009ec59e7220 */ /* 0x040fe20000410000 */
[----:B------:R-:W-:Y:S01]  /*cb10*/  FMUL.FTZ R159, R197, R159 ;  /* 0x0000009fc59f7220 */ /* 0x000fe20000410000 */
[-C--:B-1----:R-:W-:Y:S03]  /*cb20*/  HMMA.16816.F32.BF16 R116, R192, R180.reuse, R116 ;  /* 0x000000b4c074723c */ /* 0x082fe60000041874 */
[C---:B------:R-:W-:Y:S01]  /*cb30*/  FMUL.FTZ R160, R200.reuse, R160 ;  /* 0x000000a0c8a07220 */ /* 0x040fe20000410000 */
[----:B------:R-:W-:Y:S01]  /*cb40*/  FMUL.FTZ R161, R200, R161 ;  /* 0x000000a1c8a17220 */ /* 0x000fe20000410000 */
[C---:B------:R-:W-:Y:S01]  /*cb50*/  FMUL.FTZ R162, R199.reuse, R162 ;  /* 0x000000a2c7a27220 */ /* 0x040fe20000410000 */
[----:B------:R-:W-:Y:S01]  /*cb60*/  FMUL.FTZ R163, R199, R163 ;  /* 0x000000a3c7a37220 */ /* 0x000fe20000410000 */
[--C-:B------:R-:W-:Y:S01]  /*cb70*/  FFMA.FTZ R205, R20, UR4, -R232.reuse ;  /* 0x0000000414cd7c23 */ /* 0x100fe200080108e8 */
[C---:B------:R-:W-:Y:S04]  /*cb80*/  HMMA.16816.F32.BF16 R120, R188.reuse, R180, R120 ;  /* 0x000000b4bc78723c */ /* 0x040fe80000041878 */
[C---:B------:R-:W-:Y:S01]  /*cb90*/  FMUL.FTZ R20, R200.reuse, R176 ;  /* 0x000000b0c8147220 */ /* 0x040fe20000410000 */
[----:B------:R-:W-:Y:S01]  /*cba0*/  FFMA.FTZ R206, R21, UR4, -R232 ;  /* 0x0000000415ce7c23 */ /* 0x000fe200080108e8 */
[----:B------:R-:W-:Y:S01]  /*cbb0*/  FMUL.FTZ R21, R200, R177 ;  /* 0x000000b1c8157220 */ /* 0x000fe20000410000 */
[--C-:B------:R-:W-:Y:S01]  /*cbc0*/  FFMA.FTZ R208, R22, UR4, -R230.reuse ;  /* 0x0000000416d07c23 */ /* 0x100fe200080108e6 */
[-C--:B------:R-:W-:Y:S01]  /*cbd0*/  HMMA.16816.F32.BF16 R124, R188, R182.reuse, R124 ;  /* 0x000000b6bc7c723c */ /* 0x080fe2000004187c */
[----:B------:R-:W-:Y:S02]  /*cbe0*/  MUFU.EX2 R205, R205 ;  /* 0x000000cd00cd7308 */ /* 0x000fe40000000800 */
[----:B------:R-:W-:Y:S01]  /*cbf0*/  FMUL.FTZ R22, R199, R178 ;  /* 0x000000b2c7167220 */ /* 0x000fe20000410000 */
[----:B------:R-:W-:Y:S01]  /*cc00*/  FFMA.FTZ R207, R23, UR4, -R230 ;  /* 0x0000000417cf7c23 */ /* 0x000fe200080108e6 */
[----:B------:R-:W-:Y:S01]  /*cc10*/  FMUL.FTZ R23, R199, R179 ;  /* 0x000000b3c7177220 */ /* 0x000fe20000410000 */
[--C-:B------:R-:W-:Y:S01]  /*cc20*/  FFMA.FTZ R210, R32, UR4, -R232.reuse ;  /* 0x0000000420d27c23 */ /* 0x100fe200080108e8 */
[----:B------:R-:W-:Y:S01]  /*cc30*/  LDSM.16.MT88.4 R176, [R203+0xc800] ;  /* 0x00c80000cbb0783b */ /* 0x000fe20000004200 */
[C---:B------:R-:W-:Y:S03]  /*cc40*/  HMMA.16816.F32.BF16 R128, R192.reuse, R182, R128 ;  /* 0x000000b6c080723c */ /* 0x040fe60000041880 */
[----:B------:R-:W1:Y:S01]  /*cc50*/  MUFU.EX2 R206, R206 ;  /* 0x000000ce00ce7308 */ /* 0x000e620000000800 */
[C---:B------:R-:W-:Y:S01]  /*cc60*/  FMUL.FTZ R32, R198.reuse, R172 ;  /* 0x000000acc6207220 */ /* 0x040fe20000410000 */
[----:B------:R-:W-:Y:S01]  /*cc70*/  FFMA.FTZ R209, R33, UR4, -R232 ;  /* 0x0000000421d17c23 */ /* 0x000fe200080108e8 */
[----:B------:R-:W-:Y:S01]  /*cc80*/  FMUL.FTZ R33, R198, R173 ;  /* 0x000000adc6217220 */ /* 0x000fe20000410000 */
[----:B------:R-:W3:Y:S01]  /*cc90*/  LDSM.16.MT88.4 R180, [R204+0x2000] ;  /* 0x00200000ccb4783b */ /* 0x000ee20000004200 */
[-C--:B--2---:R-:W-:Y:S05]  /*cca0*/  HMMA.16816.F32.BF16 R132, R192, R184.reuse, R132 ;  /* 0x000000b8c084723c */ /* 0x084fea0000041884 */
[----:B------:R-:W-:Y:S01]  /*ccb0*/  MUFU.EX2 R208, R208 ;  /* 0x000000d000d07308 */ /* 0x000fe20000000800 */
[--C-:B------:R-:W-:Y:S01]  /*ccc0*/  FFMA.FTZ R211, R34, UR4, -R230.reuse ;  /* 0x0000000422d37c23 */ /* 0x100fe200080108e6 */
[----:B------:R-:W-:Y:S01]  /*ccd0*/  FMUL.FTZ R34, R197, R174 ;  /* 0x000000aec5227220 */ /* 0x000fe20000410000 */
[----:B------:R-:W-:Y:S01]  /*cce0*/  FFMA.FTZ R231, R35, UR4, -R230 ;  /* 0x0000000423e77c23 */ /* 0x000fe200080108e6 */
[----:B------:R-:W-:Y:S01]  /*ccf0*/  FMUL.FTZ R35, R197, R175 ;  /* 0x000000afc5237220 */ /* 0x000fe20000410000 */
[--C-:B------:R-:W-:Y:S01]  /*cd00*/  FFMA.FTZ R41, R41, UR4, -R229.reuse ;  /* 0x0000000429297c23 */ /* 0x100fe200080108e5 */
[C---:B------:R-:W-:Y:S01]  /*cd10*/  HMMA.16816.F32.BF16 R136, R188.reuse, R184, R136 ;  /* 0x000000b8bc88723c */ /* 0x040fe20000041888 */
[----:B------:R-:W-:Y:S03]  /*cd20*/  LDSM.16.MT88.4 R172, [R202+0xc800] ;  /* 0x00c80000caac783b */ /* 0x000fe60000004200 */
[----:B------:R-:W-:Y:S01]  /*cd30*/  MUFU.EX2 R207, R207 ;  /* 0x000000cf00cf7308 */ /* 0x000fe20000000800 */
[--C-:B------:R-:W-:Y:S01]  /*cd40*/  FFMA.FTZ R42, R42, UR4, -R228.reuse ;  /* 0x000000042a2a7c23 */ /* 0x100fe200080108e4 */
[--C-:B------:R-:W-:Y:S01]  /*cd50*/  FFMA.FTZ R43, R43, UR4, -R228.reuse ;  /* 0x000000042b2b7c23 */ /* 0x100fe200080108e4 */
[C---:B------:R-:W-:Y:S01]  /*cd60*/  FMUL.FTZ R164, R198.reuse, R164 ;  /* 0x000000a4c6a47220 */ /* 0x040fe20000410000 */
[----:B------:R-:W-:Y:S01]  /*cd70*/  FMUL.FTZ R165, R198, R165 ;  /* 0x000000a5c6a57220 */ /* 0x000fe20000410000 */
[-C--:B------:R-:W-:Y:S05]  /*cd80*/  HMMA.16816.F32.BF16 R140, R188, R186.reuse, R140 ;  /* 0x000000babc8c723c */ /* 0x080fea000004188c */
[----:B------:R-:W-:Y:S01]  /*cd90*/  MUFU.EX2 R210, R210 ;  /* 0x000000d200d27308 */ /* 0x000fe20000000800 */
[C---:B------:R-:W-:Y:S01]  /*cda0*/  FMUL.FTZ R166, R197.reuse, R166 ;  /* 0x000000a6c5a67220 */ /* 0x040fe20000410000 */
[----:B------:R-:W-:Y:S01]  /*cdb0*/  FMUL.FTZ R167, R197, R167 ;  /* 0x000000a7c5a77220 */ /* 0x000fe20000410000 */
[--C-:B------:R-:W-:Y:S01]  /*cdc0*/  FFMA.FTZ R27, R27, UR4, -R228.reuse ;  /* 0x000000041b1b7c23 */ /* 0x100fe200080108e4 */
[--C-:B------:R-:W-:Y:S01]  /*cdd0*/  FFMA.FTZ R29, R29, UR4, -R229.reuse ;  /* 0x000000041d1d7c23 */ /* 0x100fe200080108e5 */
[--C-:B------:R-:W-:Y:S01]  /*cde0*/  FFMA.FTZ R30, R30, UR4, -R228.reuse ;  /* 0x000000041e1e7c23 */ /* 0x100fe200080108e4 */
[C---:B------:R-:W-:Y:S01]  /*cdf0*/  HMMA.16816.F32.BF16 R144, R192.reuse, R186, R144 ;  /* 0x000000bac090723c */ /* 0x040fe20000041890 */
[----:B------:R-:W2:Y:S03]  /*ce00*/  LDSM.16.MT88.4 R184, [R201+0x2000] ;  /* 0x00200000c9b8783b */ /* 0x000ea60000004200 */
[----:B------:R-:W-:Y:S01]  /*ce10*/  MUFU.EX2 R209, R209 ;  /* 0x000000d100d17308 */ /* 0x000fe20000000800 */
[--C-:B------:R-:W-:Y:S01]  /*ce20*/  FFMA.FTZ R31, R31, UR4, -R228.reuse ;  /* 0x000000041f1f7c23 */ /* 0x100fe200080108e4 */
[--C-:B------:R-:W-:Y:S01]  /*ce30*/  FFMA.FTZ R233, R24, UR4, -R229.reuse ;  /* 0x0000000418e97c23 */ /* 0x100fe200080108e5 */
[C---:B------:R-:W-:Y:S07]  /*ce40*/  FMUL.FTZ R24, R200.reuse, R168 ;  /* 0x000000a8c8187220 */ /* 0x040fee0000410000 */
[----:B------:R-:W-:Y:S01]  /*ce50*/  MUFU.EX2 R211, R211 ;  /* 0x000000d300d37308 */ /* 0x000fe20000000800 */
[--C-:B------:R-:W-:Y:S01]  /*ce60*/  FFMA.FTZ R234, R25, UR4, -R229.reuse ;  /* 0x0000000419ea7c23 */ /* 0x100fe200080108e5 */
[----:B------:R-:W-:Y:S01]  /*ce70*/  FMUL.FTZ R25, R200, R169 ;  /* 0x000000a9c8197220 */ /* 0x000fe20000410000 */
[----:B------:R-:W-:Y:S01]  /*ce80*/  FFMA.FTZ R235, R26, UR4, -R228 ;  /* 0x000000041aeb7c23 */ /* 0x000fe200080108e4 */
[----:B------:R-:W-:Y:S06]  /*ce90*/  FMUL.FTZ R26, R199, R170 ;  /* 0x000000aac71a7220 */ /* 0x000fec0000410000 */
[----:B------:R-:W-:Y:S01]  /*cea0*/  MUFU.EX2 R233, R233 ;  /* 0x000000e900e97308 */ /* 0x000fe20000000800 */
[--C-:B------:R-:W-:Y:S01]  /*ceb0*/  FFMA.FTZ R249, R28, UR4, -R229.reuse ;  /* 0x000000041cf97c23 */ /* 0x100fe200080108e5 */
[----:B-1----:R-:W-:Y:S01]  /*cec0*/  F2FP.BF16.F32.PACK_AB R28, R206, R205 ;  /* 0x000000cdce1c723e */ /* 0x002fe200000010ff */
[-C--:B---3--:R-:W-:Y:S07]  /*ced0*/  HMMA.16816.F32.BF16 R148, R192, R180.reuse, R148 ;  /* 0x000000b4c094723c */ /* 0x088fee0000041894 */
[----:B------:R-:W1:Y:S01]  /*cee0*/  MUFU.EX2 R234, R234 ;  /* 0x000000ea00ea7308 */ /* 0x000e620000000800 */
[----:B------:R-:W-:Y:S01]  /*cef0*/  FFMA.FTZ R66, R66, UR4, -R230 ;  /* 0x0000000442427c23 */ /* 0x000fe200080108e6 */
[--C-:B------:R-:W-:Y:S08]  /*cf00*/  FFMA.FTZ R60, R60, UR4, -R229.reuse ;  /* 0x000000043c3c7c23 */ /* 0x100ff000080108e5 */
[----:B------:R-:W-:Y:S01]  /*cf10*/  MUFU.EX2 R235, R235 ;  /* 0x000000eb00eb7308 */ /* 0x000fe20000000800 */
[----:B------:R-:W-:Y:S01]  /*cf20*/  IADD3 R248, P0, PT, R248, -UR12, RZ ;  /* 0x8000000cf8f87c10 */ /* 0x000fe2000ff1e0ff */
[C---:B------:R-:W-:Y:S08]  /*cf30*/  HMMA.16816.F32.BF16 R152, R188.reuse, R180, R152 ;  /* 0x000000b4bc98723c */ /* 0x040ff00000041898 */
[----:B------:R-:W-:Y:S01]  /*cf40*/  MUFU.EX2 R249, R249 ;  /* 0x000000f900f97308 */ /* 0x000fe20000000800 */
[----:B------:R-:W-:Y:S09]  /*cf50*/  IADD3.X R247, PT, PT, R247, ~UR11, RZ, P0, !PT ;  /* 0x8000000bf7f77c10 */ /* 0x000ff200087fe4ff */
[----:B------:R-:W3:Y:S01]  /*cf60*/  MUFU.EX2 R231, R231 ;  /* 0x000000e700e77308 */ /* 0x000ee20000000800 */
[----:B-1----:R-:W-:Y:S01]  /*cf70*/  F2FP.BF16.F32.PACK_AB R168, R234, R233 ;  /* 0x000000e9eaa8723e */ /* 0x002fe200000010ff */
[-C--:B------:R-:W-:Y:S08]  /*cf80*/  HMMA.16816.F32.BF16 R156, R188, R182.reuse, R156 ;  /* 0x000000b6bc9c723c */ /* 0x080ff0000004189c */
[----:B------:R-:W-:Y:S10]  /*cf90*/  MUFU.EX2 R66, R66 ;  /* 0x0000004200427308 */ /* 0x000ff40000000800 */
[----:B------:R-:W-:Y:S01]  /*cfa0*/  MUFU.EX2 R60, R60 ;  /* 0x0000003c003c7308 */ /* 0x000fe20000000800 */
[C---:B------:R-:W-:Y:S01]  /*cfb0*/  HMMA.16816.F32.BF16 R160, R192.reuse, R182, R160 ;  /* 0x000000b6c0a0723c */ /* 0x040fe200000418a0 */
[----:B------:R-:W1:Y:S07]  /*cfc0*/  LDSM.16.MT88.4 R180, [R204+0x800] ;  /* 0x00080000ccb4783b */ /* 0x000e6e0000004200 */
[-C--:B--2---:R-:W-:Y:S08]  /*cfd0*/  HMMA.16816.F32.BF16 R20, R192, R184.reuse, R20 ;  /* 0x000000b8c014723c */ /* 0x084ff00000041814 */
[C---:B------:R-:W-:Y:S01]  /*cfe0*/  HMMA.16816.F32.BF16 R164, R188.reuse, R184, R164 ;  /* 0x000000b8bca4723c */ /* 0x040fe200000418a4 */
[----:B------:R-:W-:Y:S10]  /*cff0*/  MUFU.EX2 R184, R38 ;  /* 0x0000002600b87308 */ /* 0x000ff40000000800 */
[----:B------:R3:W-:Y:S01]  /*d000*/  MUFU.EX2 R185, R31 ;  /* 0x0000001f00b97308 */ /* 0x0007e20000000800 */
[-C--:B------:R-:W-:Y:S09]  /*d010*/  HMMA.16816.F32.BF16 R32, R188, R186.reuse, R32 ;  /* 0x000000babc20723c */ /* 0x080ff20000041820 */
[----:B------:R2:W4:Y:S10]  /*d020*/  MUFU.EX2 R191, R27 ;  /* 0x0000001b00bf7308 */ /* 0x0005340000000800 */
[----:B------:R-:W1:Y:S10]  /*d030*/  MUFU.EX2 R189, R29 ;  /* 0x0000001d00bd7308 */ /* 0x000e740000000800 */
[----:B------:R1:W1:Y:S01]  /*d040*/  MUFU.EX2 R190, R30 ;  /* 0x0000001e00be7308 */ /* 0x0002620000000800 */
[----:B---3--:R-:W-:Y:S09]  /*d050*/  F2FP.BF16.F32.PACK_AB R31, R231, R211 ;  /* 0x000000d3e71f723e */ /* 0x008ff200000010ff */
[----:B------:R-:W3:Y:S01]  /*d060*/  MUFU.EX2 R188, R49 ;  /* 0x0000003100bc7308 */ /* 0x000ee20000000800 */
[----:B--2---:R-:W-:Y:S01]  /*d070*/  FMUL.FTZ R27, R199, R171 ;  /* 0x000000abc71b7220 */ /* 0x004fe20000410000 */
[----:B----4-:R-:W-:Y:S02]  /*d080*/  F2FP.BF16.F32.PACK_AB R169, R191, R235 ;  /* 0x000000ebbfa9723e */ /* 0x010fe400000010ff */
[----:B-1----:R-:W-:Y:S02]  /*d090*/  F2FP.BF16.F32.PACK_AB R170, R189, R249 ;  /* 0x000000f9bdaa723e */ /* 0x002fe400000010ff */
[----:B------:R-:W-:Y:S02]  /*d0a0*/  F2FP.BF16.F32.PACK_AB R29, R207, R208 ;  /* 0x000000d0cf1d723e */ /* 0x000fe400000010ff */
[----:B------:R-:W-:Y:S02]  /*d0b0*/  HMMA.16816.F32.BF16 R24, R192, R186, R24 ;  /* 0x000000bac018723c */ /* 0x000fe40000041818 */
[----:B------:R-:W-:Y:S02]  /*d0c0*/  MUFU.EX2 R193, R44 ;  /* 0x0000002c00c17308 */ /* 0x000fe40000000800 */
[----:B------:R-:W-:Y:S08]  /*d0d0*/  F2FP.BF16.F32.PACK_AB R30, R209, R210 ;  /* 0x000000d2d11e723e */ /* 0x000ff000000010ff */
[----:B------:R-:W-:Y:S01]  /*d0e0*/  MUFU.EX2 R192, R46 ;  /* 0x0000002e00c07308 */ /* 0x000fe20000000800 */
[----:B------:R-:W-:Y:S09]  /*d0f0*/  F2FP.BF16.F32.PACK_AB R171, R185, R190 ;  /* 0x000000beb9ab723e */ /* 0x000ff200000010ff */
[----:B------:R-:W-:Y:S01]  /*d100*/  MUFU.EX2 R195, R48 ;  /* 0x0000003000c37308 */ /* 0x000fe20000000800 */
[-C--:B------:R-:W-:Y:S09]  /*d110*/  HMMA.16816.F32.BF16 R4, R28, R176.reuse, R4 ;  /* 0x000000b01c04723c */ /* 0x080ff20000041804 */
[----:B------:R1:W-:Y:S10]  /*d120*/  MUFU.EX2 R194, R50 ;  /* 0x0000003200c27308 */ /* 0x0003f40000000800 */
[----:B------:R-:W-:Y:S01]  /*d130*/  MUFU.EX2 R186, R41 ;  /* 0x0000002900ba7308 */ /* 0x000fe20000000800 */
[C---:B------:R-:W-:Y:S09]  /*d140*/  HMMA.16816.F32.BF16 R8, R168.reuse, R176, R8 ;  /* 0x000000b0a808723c */ /* 0x040ff20000041808 */
[----:B------:R-:W-:Y:S01]  /*d150*/  MUFU.EX2 R187, R42 ;  /* 0x0000002a00bb7308 */ /* 0x000fe20000000800 */
[-C--:B------:R-:W-:Y:S01]  /*d160*/  HMMA.16816.F32.BF16 R12, R168, R178.reuse, R12 ;  /* 0x000000b2a80c723c */ /* 0x080fe2000004180c */
[----:B-1----:R-:W-:Y:S07]  /*d170*/  LDSM.16.MT88.4 R48, [R204+0x1000] ;  /* 0x00100000cc30783b */ /* 0x002fee0000004200 */
[C---:B------:R-:W-:Y:S01]  /*d180*/  HMMA.16816.F32.BF16 R16, R28.reuse, R178, R16 ;  /* 0x000000b21c10723c */ /* 0x040fe20000041810 */
[----:B------:R-:W1:Y:S07]  /*d190*/  LDSM.16.MT88.4 R176, [R201+0x800] ;  /* 0x00080000c9b0783b */ /* 0x000e6e0000004200 */
[-C--:B------:R-:W-:Y:S08]  /*d1a0*/  HMMA.16816.F32.BF16 R68, R28, R172.reuse, R68 ;  /* 0x000000ac1c44723c */ /* 0x080ff00000041844 */
[C---:B------:R-:W-:Y:S08]  /*d1b0*/  HMMA.16816.F32.BF16 R72, R168.reuse, R172, R72 ;  /* 0x000000aca848723c */ /* 0x040ff00000041848 */
[-C--:B------:R-:W-:Y:S08]  /*d1c0*/  HMMA.16816.F32.BF16 R76, R168, R174.reuse, R76 ;  /* 0x000000aea84c723c */ /* 0x080ff0000004184c */
[C---:B------:R-:W-:Y:S01]  /*d1d0*/  HMMA.16816.F32.BF16 R80, R28.reuse, R174, R80 ;  /* 0x000000ae1c50723c */ /* 0x040fe20000041850 */
[----:B------:R-:W2:Y:S07]  /*d1e0*/  LDSM.16.MT88.4 R172, [R203+0xe800] ;  /* 0x00e80000cbac783b */ /* 0x000eae0000004200 */
[-C--:B------:R-:W-:Y:S08]  /*d1f0*/  HMMA.16816.F32.BF16 R84, R28, R180.reuse, R84 ;  /* 0x000000b41c54723c */ /* 0x080ff00000041854 */
[C---:B------:R-:W-:Y:S08]  /*d200*/  HMMA.16816.F32.BF16 R88, R168.reuse, R180, R88 ;  /* 0x000000b4a858723c */ /* 0x040ff00000041858 */
[-C--:B------:R-:W-:Y:S08]  /*d210*/  HMMA.16816.F32.BF16 R92, R168, R182.reuse, R92 ;  /* 0x000000b6a85c723c */ /* 0x080ff0000004185c */
[C---:B------:R-:W-:Y:S01]  /*d220*/  HMMA.16816.F32.BF16 R96, R28.reuse, R182, R96 ;  /* 0x000000b61c60723c */ /* 0x040fe20000041860 */
[----:B------:R-:W4:Y:S07]  /*d230*/  LDSM.16.MT88.4 R180, [R202+0xe800] ;  /* 0x00e80000cab4783b */ /* 0x000f2e0000004200 */
[-C--:B-1----:R-:W-:Y:S08]  /*d240*/  HMMA.16816.F32.BF16 R100, R28, R176.reuse, R100 ;  /* 0x000000b01c64723c */ /* 0x082ff00000041864 */
[C---:B------:R-:W-:Y:S08]  /*d250*/  HMMA.16816.F32.BF16 R104, R168.reuse, R176, R104 ;  /* 0x000000b0a868723c */ /* 0x040ff00000041868 */
[-C--:B------:R-:W-:Y:S08]  /*d260*/  HMMA.16816.F32.BF16 R108, R168, R178.reuse, R108 ;  /* 0x000000b2a86c723c */ /* 0x080ff0000004186c */
[C---:B------:R-:W-:Y:S01]  /*d270*/  HMMA.16816.F32.BF16 R112, R28.reuse, R178, R112 ;  /* 0x000000b21c70723c */ /* 0x040fe20000041870 */
[----:B------:R-:W1:Y:S07]  /*d280*/  LDSM.16.MT88.4 R176, [R204+0x2800] ;  /* 0x00280000ccb0783b */ /* 0x000e6e0000004200 */
[-C--:B--2---:R-:W-:Y:S08]  /*d290*/  HMMA.16816.F32.BF16 R116, R28, R172.reuse, R116 ;  /* 0x000000ac1c74723c */ /* 0x084ff00000041874 */
[C---:B------:R-:W-:Y:S08]  /*d2a0*/  HMMA.16816.F32.BF16 R120, R168.reuse, R172, R120 ;  /* 0x000000aca878723c */ /* 0x040ff00000041878 */
[-C--:B------:R-:W-:Y:S08]  /*d2b0*/  HMMA.16816.F32.BF16 R124, R168, R174.reuse, R124 ;  /* 0x000000aea87c723c */ /* 0x080ff0000004187c */
[C---:B------:R-:W-:Y:S01]  /*d2c0*/  HMMA.16816.F32.BF16 R128, R28.reuse, R174, R128 ;  /* 0x000000ae1c80723c */ /* 0x040fe20000041880 */
[----:B------:R-:W2:Y:S07]  /*d2d0*/  LDSM.16.MT88.4 R172, [R201+0x2800] ;  /* 0x00280000c9ac783b */ /* 0x000eae0000004200 */
[-C--:B----4-:R-:W-:Y:S08]  /*d2e0*/  HMMA.16816.F32.BF16 R132, R28, R180.reuse, R132 ;  /* 0x000000b41c84723c */ /* 0x090ff00000041884 */
[C---:B------:R-:W-:Y:S08]  /*d2f0*/  HMMA.16816.F32.BF16 R136, R168.reuse, R180, R136 ;  /* 0x000000b4a888723c */ /* 0x040ff00000041888 */
[-C--:B------:R-:W-:Y:S08]  /*d300*/  HMMA.16816.F32.BF16 R140, R168, R182.reuse, R140 ;  /* 0x000000b6a88c723c */ /* 0x080ff0000004188c */
[C---:B------:R-:W-:Y:S08]  /*d310*/  HMMA.16816.F32.BF16 R144, R28.reuse, R182, R144 ;  /* 0x000000b61c90723c */ /* 0x040ff00000041890 */
[-C--:B-1----:R-:W-:Y:S08]  /*d320*/  HMMA.16816.F32.BF16 R148, R28, R176.reuse, R148 ;  /* 0x000000b01c94723c */ /* 0x082ff00000041894 */
[C---:B------:R-:W-:Y:S04]  /*d330*/  HMMA.16816.F32.BF16 R152, R168.reuse, R176, R152 ;  /* 0x000000b0a898723c */ /* 0x040fe80000041898 */
[--C-:B------:R-:W-:Y:S01]  /*d340*/  FFMA.FTZ R176, R36, UR4, -R232.reuse ;  /* 0x0000000424b07c23 */ /* 0x100fe200080108e8 */
[--C-:B------:R-:W-:Y:S03]  /*d350*/  FFMA.FTZ R177, R37, UR4, -R232.reuse ;  /* 0x0000000425b17c23 */ /* 0x100fe600080108e8 */
[-C--:B------:R-:W-:Y:S02]  /*d360*/  HMMA.16816.F32.BF16 R156, R168, R178.reuse, R156 ;  /* 0x000000b2a89c723c */ /* 0x080fe4000004189c */
[----:B------:R-:W-:Y:S10]  /*d370*/  MUFU.EX2 R176, R176 ;  /* 0x000000b000b07308 */ /* 0x000ff40000000800 */
[----:B------:R-:W1:Y:S01]  /*d380*/  MUFU.EX2 R177, R177 ;  /* 0x000000b100b17308 */ /* 0x000e620000000800 */
[C---:B------:R-:W-:Y:S09]  /*d390*/  HMMA.16816.F32.BF16 R160, R28.reuse, R178, R160 ;  /* 0x000000b21ca0723c */ /* 0x040ff200000418a0 */
[----:B------:R4:W1:Y:S01]  /*d3a0*/  MUFU.EX2 R178, R39 ;  /* 0x0000002700b27308 */ /* 0x0008620000000800 */
[--C-:B------:R-:W-:Y:S09]  /*d3b0*/  FFMA.FTZ R179, R40, UR4, -R229.reuse ;  /* 0x0000000428b37c23 */ /* 0x100ff200080108e5 */
[----:B------:R-:W1:Y:S01]  /*d3c0*/  MUFU.EX2 R40, R45 ;  /* 0x0000002d00287308 */ /* 0x000e620000000800 */
[-C--:B--2---:R-:W-:Y:S09]  /*d3d0*/  HMMA.16816.F32.BF16 R20, R28, R172.reuse, R20 ;  /* 0x000000ac1c14723c */ /* 0x084ff20000041814 */
[----:B------:R-:W2:Y:S01]  /*d3e0*/  MUFU.EX2 R179, R179 ;  /* 0x000000b300b37308 */ /* 0x000ea20000000800 */
[C---:B------:R-:W-:Y:S01]  /*d3f0*/  HMMA.16816.F32.BF16 R164, R168.reuse, R172, R164 ;  /* 0x000000aca8a4723c */ /* 0x040fe200000418a4 */
[----:B----4-:R-:W4:Y:S03]  /*d400*/  LDSM.16.MT88.4 R36, [R203+0xd000] ;  /* 0x00d00000cb24783b */ /* 0x010f260000004200 */
[--C-:B------:R-:W-:Y:S01]  /*d410*/  FFMA.FTZ R172, R52, UR4, -R232.reuse ;  /* 0x0000000434ac7c23 */ /* 0x100fe200080108e8 */
[--C-:B------:R-:W-:Y:S01]  /*d420*/  FFMA.FTZ R52, R64, UR4, -R232.reuse ;  /* 0x0000000440347c23 */ /* 0x100fe200080108e8 */
[----:B---3--:R-:W-:Y:S01]  /*d430*/  MOV R173, R188 ;  /* 0x000000bc00ad7202 */ /* 0x008fe20000000f00 */
[----:B------:R-:W-:Y:S01]  /*d440*/  FFMA.FTZ R232, R65, UR4, -R232 ;  /* 0x0000000441e87c23 */ /* 0x000fe200080108e8 */
[-C--:B------:R-:W-:Y:S01]  /*d450*/  HMMA.16816.F32.BF16 R32, R168, R174.reuse, R32 ;  /* 0x000000aea820723c */ /* 0x080fe20000041820 */
[----:B------:R-:W-:Y:S01]  /*d460*/  LDSM.16.MT88.4 R168, [R201+0x1000] ;  /* 0x00100000c9a8783b */ /* 0x000fe20000004200 */
[----:B------:R3:W-:Y:S01]  /*d470*/  MUFU.EX2 R64, R172 ;  /* 0x000000ac00407308 */ /* 0x0007e20000000800 */
[--C-:B------:R-:W-:Y:S01]  /*d480*/  FFMA.FTZ R65, R55, UR4, -R230.reuse ;  /* 0x0000000437417c23 */ /* 0x100fe200080108e6 */
[----:B------:R-:W-:Y:S08]  /*d490*/  FFMA.FTZ R230, R67, UR4, -R230 ;  /* 0x0000000443e67c23 */ /* 0x000ff000080108e6 */
[----:B------:R-:W-:Y:S01]  /*d4a0*/  MUFU.EX2 R180, R52 ;  /* 0x0000003400b47308 */ /* 0x000fe20000000800 */
[----:B------:R-:W-:Y:S09]  /*d4b0*/  HMMA.16816.F32.BF16 R24, R28, R174, R24 ;  /* 0x000000ae1c18723c */ /* 0x000ff20000041818 */
[----:B------:R-:W4:Y:S01]  /*d4c0*/  MUFU.EX2 R188, R43 ;  /* 0x0000002b00bc7308 */ /* 0x000f220000000800 */
[----:B------:R-:W-:Y:S09]  /*d4d0*/  MOV R175, R236 ;  /* 0x000000ec00af7202 */ /* 0x000ff20000000f00 */
[----:B------:R4:W4:Y:S01]  /*d4e0*/  MUFU.EX2 R236, R47 ;  /* 0x0000002f00ec7308 */ /* 0x0009220000000800 */
[----:B-1----:R-:W-:Y:S01]  /*d4f0*/  F2FP.BF16.F32.PACK_AB R28, R177, R176 ;  /* 0x000000b0b11c723e */ /* 0x002fe200000010ff */
[----:B---3--:R-:W3:Y:S01]  /*d500*/  LDL.LU R172, [R1+0xc] ;  /* 0x00000c0001ac7983 */ /* 0x008ee20000300800 */
[----:B------:R-:W-:Y:S07]  /*d510*/  F2FP.BF16.F32.PACK_AB R29, R178, R184 ;  /* 0x000000b8b21d723e */ /* 0x000fee00000010ff */
[----:B------:R-:W-:Y:S01]  /*d520*/  MUFU.EX2 R232, R232 ;  /* 0x000000e800e87308 */ /* 0x000fe20000000800 */
[----:B------:R-:W-:Y:S02]  /*d530*/  F2FP.BF16.F32.PACK_AB R30, R173, R195 ;  /* 0x000000c3ad1e723e */ /* 0x000fe400000010ff */
[----:B------:R-:W-:Y:S07]  /*d540*/  F2FP.BF16.F32.PACK_AB R31, R175, R194 ;  /* 0x000000c2af1f723e */ /* 0x000fee00000010ff */
[----:B------:R-:W-:Y:S01]  /*d550*/  MUFU.EX2 R230, R230 ;  /* 0x000000e600e67308 */ /* 0x000fe20000000800 */
[----:B------:R-:W-:Y:S02]  /*d560*/  MOV R174, R40 ;  /* 0x0000002800ae7202 */ /* 0x000fe40000000f00 */
[----:B--2---:R-:W-:Y:S07]  /*d570*/  F2FP.BF16.F32.PACK_AB R40, R186, R179 ;  /* 0x000000b3ba28723e */ /* 0x004fee00000010ff */
[----:B------:R-:W-:Y:S01]  /*d580*/  MUFU.EX2 R65, R65 ;  /* 0x0000004100417308 */ /* 0x000fe20000000800 */
[----:B----4-:R-:W-:Y:S01]  /*d590*/  F2FP.BF16.F32.PACK_AB R41, R188, R187 ;  /* 0x000000bbbc29723e */ /* 0x010fe200000010ff */
[----:B------:R-:W1:Y:S01]  /*d5a0*/  LDSM.16.MT88.4 R44, [R202+0xd000] ;  /* 0x00d00000ca2c783b */ /* 0x000e620000004200 */
[----:B------:R-:W-:Y:S02]  /*d5b0*/  F2FP.BF16.F32.PACK_AB R42, R174, R193 ;  /* 0x000000c1ae2a723e */ /* 0x000fe400000010ff */
[----:B------:R-:W-:Y:S01]  /*d5c0*/  F2FP.BF16.F32.PACK_AB R43, R236, R192 ;  /* 0x000000c0ec2b723e */ /* 0x000fe200000010ff */
[-C--:B------:R-:W-:Y:S03]  /*d5d0*/  HMMA.16816.F32.BF16 R4, R28, R36.reuse, R4 ;  /* 0x000000241c04723c */ /* 0x080fe60000041804 */
[----:B------:R-:W-:Y:S02]  /*d5e0*/  MOV R67, R180 ;  /* 0x000000b400437202 */ /* 0x000fe40000000f00 */
[----:B------:R-:W-:Y:S03]  /*d5f0*/  LDSM.16.MT88.4 R180, [R203+0xd800] ;  /* 0x00d80000cbb4783b */ /* 0x000fe60000004200 */
[C---:B------:R-:W-:Y:S08]  /*d600*/  HMMA.16816.F32.BF16 R8, R40.reuse, R36, R8 ;  /* 0x000000242808723c */ /* 0x040ff00000041808 */
[-C--:B------:R-:W-:Y:S08]  /*d610*/  HMMA.16816.F32.BF16 R12, R40, R38.reuse, R12 ;  /* 0x00000026280c723c */ /* 0x080ff0000004180c */
[C---:B------:R-:W-:Y:S01]  /*d620*/  HMMA.16816.F32.BF16 R16, R28.reuse, R38, R16 ;  /* 0x000000261c10723c */ /* 0x040fe20000041810 */
[----:B------:R-:W2:Y:S07]  /*d630*/  LDSM.16.MT88.4 R36, [R203+0xf000] ;  /* 0x00f00000cb24783b */ /* 0x000eae0000004200 */
[-C--:B-1----:R-:W-:Y:S08]  /*d640*/  HMMA.16816.F32.BF16 R68, R28, R44.reuse, R68 ;  /* 0x0000002c1c44723c */ /* 0x082ff00000041844 */
[C---:B------:R-:W-:Y:S08]  /*d650*/  HMMA.16816.F32.BF16 R72, R40.reuse, R44, R72 ;  /* 0x0000002c2848723c */ /* 0x040ff00000041848 */
[-C--:B------:R-:W-:Y:S08]  /*d660*/  HMMA.16816.F32.BF16 R76, R40, R46.reuse, R76 ;  /* 0x0000002e284c723c */ /* 0x080ff0000004184c */
[C---:B------:R-:W-:Y:S01]  /*d670*/  HMMA.16816.F32.BF16 R80, R28.reuse, R46, R80 ;  /* 0x0000002e1c50723c */ /* 0x040fe20000041850 */
[----:B------:R-:W1:Y:S07]  /*d680*/  LDSM.16.MT88.4 R44, [R202+0xf000] ;  /* 0x00f00000ca2c783b */ /* 0x000e6e0000004200 */
[-C--:B------:R-:W-:Y:S08]  /*d690*/  HMMA.16816.F32.BF16 R84, R28, R48.reuse, R84 ;  /* 0x000000301c54723c */ /* 0x080ff00000041854 */
[C---:B------:R-:W-:Y:S08]  /*d6a0*/  HMMA.16816.F32.BF16 R88, R40.reuse, R48, R88 ;  /* 0x000000302858723c */ /* 0x040ff00000041858 */
[-C--:B------:R-:W-:Y:S08]  /*d6b0*/  HMMA.16816.F32.BF16 R92, R40, R50.reuse, R92 ;  /* 0x00000032285c723c */ /* 0x080ff0000004185c */
[C---:B------:R-:W-:Y:S01]  /*d6c0*/  HMMA.16816.F32.BF16 R96, R28.reuse, R50, R96 ;  /* 0x000000321c60723c */ /* 0x040fe20000041860 */
[----:B------:R-:W4:Y:S07]  /*d6d0*/  LDSM.16.MT88.4 R48, [R204+0x3000] ;  /* 0x00300000cc30783b */ /* 0x000f2e0000004200 */
[-C--:B------:R-:W-:Y:S08]  /*d6e0*/  HMMA.16816.F32.BF16 R100, R28, R168.reuse, R100 ;  /* 0x000000a81c64723c */ /* 0x080ff00000041864 */
[C---:B------:R-:W-:Y:S08]  /*d6f0*/  HMMA.16816.F32.BF16 R104, R40.reuse, R168, R104 ;  /* 0x000000a82868723c */ /* 0x040ff00000041868 */
[-C--:B------:R-:W-:Y:S08]  /*d700*/  HMMA.16816.F32.BF16 R108, R40, R170.reuse, R108 ;  /* 0x000000aa286c723c */ /* 0x080ff0000004186c */
[C---:B------:R-:W-:Y:S01]  /*d710*/  HMMA.16816.F32.BF16 R112, R28.reuse, R170, R112 ;  /* 0x000000aa1c70723c */ /* 0x040fe20000041870 */
[----:B------:R-:W4:Y:S07]  /*d720*/  LDSM.16.MT88.4 R168, [R201+0x3000] ;  /* 0x00300000c9a8783b */ /* 0x000f2e0000004200 */
[-C--:B--2---:R-:W-:Y:S08]  /*d730*/  HMMA.16816.F32.BF16 R116, R28, R36.reuse, R116 ;  /* 0x000000241c74723c */ /* 0x084ff00000041874 */
[C---:B------:R-:W-:Y:S04]  /*d740*/  HMMA.16816.F32.BF16 R120, R40.reuse, R36, R120 ;  /* 0x000000242878723c */ /* 0x040fe80000041878 */
[--C-:B------:R-:W-:Y:S01]  /*d750*/  FFMA.FTZ R36, R56, UR4, -R229.reuse ;  /* 0x0000000438247c23 */ /* 0x100fe200080108e5 */
[--C-:B------:R-:W-:Y:S01]  /*d760*/  FFMA.FTZ R56, R57, UR4, -R229.reuse ;  /* 0x0000000439387c23 */ /* 0x100fe200080108e5 */
[----:B------:R-:W-:Y:S01]  /*d770*/  FFMA.FTZ R229, R61, UR4, -R229 ;  /* 0x000000043de57c23 */ /* 0x000fe200080108e5 */
[--C-:B------:R-:W-:Y:S01]  /*d780*/  FFMA.FTZ R61, R62, UR4, -R228.reuse ;  /* 0x000000043e3d7c23 */ /* 0x100fe200080108e4 */
[-C--:B------:R-:W-:Y:S01]  /*d790*/  HMMA.16816.F32.BF16 R124, R40, R38.reuse, R124 ;  /* 0x00000026287c723c */ /* 0x080fe2000004187c */
[----:B------:R2:W-:Y:S10]  /*d7a0*/  MUFU.EX2 R57, R36 ;  /* 0x0000002400397308 */ /* 0x0005f40000000800 */
[----:B------:R-:W-:Y:S01]  /*d7b0*/  MUFU.EX2 R229, R229 ;  /* 0x000000e500e57308 */ /* 0x000fe20000000800 */
[C---:B------:R-:W-:Y:S09]  /*d7c0*/  HMMA.16816.F32.BF16 R128, R28.reuse, R38, R128 ;  /* 0x000000261c80723c */ /* 0x040ff20000041880 */
[----:B------:R-:W-:Y:S10]  /*d7d0*/  MUFU.EX2 R61, R61 ;  /* 0x0000003d003d7308 */ /* 0x000ff40000000800 */
[----:B------:R-:W-:Y:S01]  /*d7e0*/  MUFU.EX2 R56, R56 ;  /* 0x0000003800387308 */ /* 0x000fe20000000800 */
[--C-:B--2---:R-:W-:Y:S01]  /*d7f0*/  FFMA.FTZ R36, R58, UR4, -R228.reuse ;  /* 0x000000043a247c23 */ /* 0x104fe200080108e4 */
[-C--:B-1----:R-:W-:Y:S03]  /*d800*/  HMMA.16816.F32.BF16 R132, R28, R44.reuse, R132 ;  /* 0x0000002c1c84723c */ /* 0x082fe60000041884 */
[--C-:B------:R-:W-:Y:S01]  /*d810*/  FFMA.FTZ R58, R59, UR4, -R228.reuse ;  /* 0x000000043b3a7c23 */ /* 0x100fe200080108e4 */
[----:B------:R-:W-:Y:S04]  /*d820*/  FFMA.FTZ R228, R63, UR4, -R228 ;  /* 0x000000043fe47c23 */ /* 0x000fe800080108e4 */
[----:B------:R1:W-:Y:S01]  /*d830*/  MUFU.EX2 R59, R36 ;  /* 0x00000024003b7308 */ /* 0x0003e20000000800 */
[C---:B------:R-:W-:Y:S09]  /*d840*/  HMMA.16816.F32.BF16 R136, R40.reuse, R44, R136 ;  /* 0x0000002c2888723c */ /* 0x040ff20000041888 */
[----:B------:R-:W-:Y:S10]  /*d850*/  MUFU.EX2 R58, R58 ;  /* 0x0000003a003a7308 */ /* 0x000ff40000000800 */
[----:B------:R-:W-:Y:S01]  /*d860*/  MUFU.EX2 R228, R228 ;  /* 0x000000e400e47308 */ /* 0x000fe20000000800 */
[-C--:B------:R-:W-:Y:S01]  /*d870*/  HMMA.16816.F32.BF16 R140, R40, R46.reuse, R140 ;  /* 0x0000002e288c723c */ /* 0x080fe2000004188c */
[----:B-1----:R-:W1:Y:S07]  /*d880*/  LDSM.16.MT88.4 R36, [R202+0xd800] ;  /* 0x00d80000ca24783b */ /* 0x002e6e0000004200 */
[C---:B------:R-:W-:Y:S01]  /*d890*/  HMMA.16816.F32.BF16 R144, R28.reuse, R46, R144 ;  /* 0x0000002e1c90723c */ /* 0x040fe20000041890 */
[----:B------:R-:W2:Y:S07]  /*d8a0*/  LDSM.16.MT88.4 R44, [R204+0x1800] ;  /* 0x00180000cc2c783b */ /* 0x000eae0000004200 */
[-C--:B----4-:R-:W-:Y:S08]  /*d8b0*/  HMMA.16816.F32.BF16 R148, R28, R48.reuse, R148 ;  /* 0x000000301c94723c */ /* 0x090ff00000041894 */
[C---:B------:R-:W-:Y:S01]  /*d8c0*/  HMMA.16816.F32.BF16 R152, R40.reuse, R48, R152 ;  /* 0x000000302898723c */ /* 0x040fe20000041898 */
[----:B------:R4:W-:Y:S10]  /*d8d0*/  MUFU.EX2 R49, R54 ;  /* 0x0000003600317308 */ /* 0x0009f40000000800 */
[----:B------:R1:W2:Y:S01]  /*d8e0*/  MUFU.EX2 R48, R53 ;  /* 0x0000003500307308 */ /* 0x0002a20000000800 */
[-C--:B------:R-:W-:Y:S01]  /*d8f0*/  HMMA.16816.F32.BF16 R156, R40, R50.reuse, R156 ;  /* 0x00000032289c723c */ /* 0x080fe2000004189c */
[----:B----4-:R-:W4:Y:S07]  /*d900*/  LDL.LU R54, [R1+0x8] ;  /* 0x0000080001367983 */ /* 0x010f2e0000300800 */
[C---:B------:R-:W-:Y:S01]  /*d910*/  HMMA.16816.F32.BF16 R160, R28.reuse, R50, R160 ;  /* 0x000000321ca0723c */ /* 0x040fe200000418a0 */
[----:B-1----:R-:W4:Y:S03]  /*d920*/  LDL.LU R53, [R1+0x4] ;  /* 0x0000040001357983 */ /* 0x002f260000300800 */
[----:B--2---:R-:W-:Y:S02]  /*d930*/  MOV R62, R48 ;  /* 0x00000030003e7202 */ /* 0x004fe40000000f00 */
[----:B------:R-:W-:Y:S01]  /*d940*/  MOV R63, R49 ;  /* 0x00000031003f7202 */ /* 0x000fe20000000f00 */
[----:B------:R-:W2:Y:S01]  /*d950*/  LDL.LU R52, [R1] ;  /* 0x0000000001347983 */ /* 0x000ea20000300800 */
[-C--:B------:R-:W-:Y:S03]  /*d960*/  HMMA.16816.F32.BF16 R20, R28, R168.reuse, R20 ;  /* 0x000000a81c14723c */ /* 0x080fe60000041814 */
[----:B------:R-:W1:Y:S05]  /*d970*/  LDSM.16.MT88.4 R48, [R201+0x1800] ;  /* 0x00180000c930783b */ /* 0x000e6a0000004200 */
[C---:B------:R-:W-:Y:S04]  /*d980*/  HMMA.16816.F32.BF16 R164, R40.reuse, R168, R164 ;  /* 0x000000a828a4723c */ /* 0x040fe800000418a4 */
[----:B------:R-:W-:Y:S02]  /*d990*/  F2FP.BF16.F32.PACK_AB R168, R62, R64 ;  /* 0x000000403ea8723e */ /* 0x000fe400000010ff */
[----:B------:R-:W-:Y:S02]  /*d9a0*/  F2FP.BF16.F32.PACK_AB R169, R65, R63 ;  /* 0x0000003f41a9723e */ /* 0x000fe400000010ff */
[-C--:B------:R-:W-:Y:S01]  /*d9b0*/  HMMA.16816.F32.BF16 R32, R40, R170.reuse, R32 ;  /* 0x000000aa2820723c */ /* 0x080fe20000041820 */
[----:B------:R-:W1:Y:S07]  /*d9c0*/  LDSM.16.MT88.4 R40, [R203+0xf800] ;  /* 0x00f80000cb28783b */ /* 0x000e6e0000004200 */
[----:B------:R-:W-:Y:S01]  /*d9d0*/  HMMA.16816.F32.BF16 R24, R28, R170, R24 ;  /* 0x000000aa1c18723c */ /* 0x000fe20000041818 */
[----:B------:R3:W-:Y:S03]  /*d9e0*/  LDSM.16.MT88.4 R28, [R204+0x3800] ;  /* 0x00380000cc1c783b */ /* 0x0007e60000004200 */
[----:B------:R-:W-:Y:S02]  /*d9f0*/  F2FP.BF16.F32.PACK_AB R170, R232, R67 ;  /* 0x00000043e8aa723e */ /* 0x000fe400000010ff */
[----:B------:R-:W-:Y:S02]  /*da00*/  F2FP.BF16.F32.PACK_AB R171, R230, R66 ;  /* 0x00000042e6ab723e */ /* 0x000fe400000010ff */
[----:B---3--:R-:W-:Y:S01]  /*da10*/  MOV R204, R188 ;  /* 0x000000bc00cc7202 */ /* 0x008fe20000000f00 */
[----:B------:R-:W-:Y:S01]  /*da20*/  FFMA.FTZ R227, R200, R172, R227 ;  /* 0x000000acc8e37223 */ /* 0x000fe200000100e3 */
[----:B------:R-:W-:Y:S02]  /*da30*/  MOV R200, R174 ;  /* 0x000000ae00c87202 */ /* 0x000fe40000000f00 */
[----:B------:R-:W-:Y:S01]  /*da40*/  F2FP.BF16.F32.PACK_AB R172, R56, R57 ;  /* 0x0000003938ac723e */ /* 0x000fe200000010ff */
[----:B------:R-:W-:Y:S01]  /*da50*/  FADD.FTZ R227, R223, R227 ;  /* 0x000000e3dfe37221 */ /* 0x000fe20000010000 */
[----:B------:R-:W-:Y:S02]  /*da60*/  MOV R223, R193 ;  /* 0x000000c100df7202 */ /* 0x000fe40000000f00 */
[----:B------:R-:W-:Y:S01]  /*da70*/  F2FP.BF16.F32.PACK_AB R174, R229, R60 ;  /* 0x0000003ce5ae723e */ /* 0x000fe200000010ff */
[----:B------:R-:W-:Y:S04]  /*da80*/  FADD.FTZ R227, R212, R227 ;  /* 0x000000e3d4e37221 */ /* 0x000fe80000010000 */
[----:B------:R-:W-:Y:S04]  /*da90*/  FADD.FTZ R227, R213, R227 ;  /* 0x000000e3d5e37221 */ /* 0x000fe80000010000 */
[----:B------:R-:W-:Y:S04]  /*daa0*/  FADD.FTZ R227, R205, R227 ;  /* 0x000000e3cde37221 */ /* 0x000fe80000010000 */
[----:B------:R-:W-:Y:S04]  /*dab0*/  FADD.FTZ R227, R206, R227 ;  /* 0x000000e3cee37221 */ /* 0x000fe80000010000 */
[----:B------:R-:W-:Y:S04]  /*dac0*/  FADD.FTZ R227, R210, R227 ;  /* 0x000000e3d2e37221 */ /* 0x000fe80000010000 */
[----:B------:R-:W-:Y:S04]  /*dad0*/  FADD.FTZ R227, R209, R227 ;  /* 0x000000e3d1e37221 */ /* 0x000fe80000010000 */
[----:B------:R-:W-:Y:S04]  /*dae0*/  FADD.FTZ R227, R176, R227 ;  /* 0x000000e3b0e37221 */ /* 0x000fe80000010000 */
[----:B------:R-:W-:Y:S01]  /*daf0*/  FADD.FTZ R227, R177, R227 ;  /* 0x000000e3b1e37221 */ /* 0x000fe20000010000 */
[----:B----4-:R-:W-:Y:S01]  /*db00*/  FFMA.FTZ R226, R199, R54, R226 ;  /* 0x00000036c7e27223 */ /* 0x010fe200000100e2 */
[----:B------:R-:W-:Y:S02]  /*db10*/  MOV R199, R175 ;  /* 0x000000af00c77202 */ /* 0x000fe40000000f00 */
[----:B------:R-:W-:Y:S01]  /*db20*/  F2FP.BF16.F32.PACK_AB R175, R228, R61 ;  /* 0x0000003de4af723e */ /* 0x000fe200000010ff */
[----:B------:R-:W-:Y:S01]  /*db30*/  FFMA.FTZ R224, R198, R53, R224 ;  /* 0x00000035c6e07223 */ /* 0x000fe200000100e0 */
[----:B------:R-:W-:Y:S01]  /*db40*/  FADD.FTZ R226, R221, R226 ;  /* 0x000000e2dde27221 */ /* 0x000fe20000010000 */
[----:B------:R-:W-:Y:S01]  /*db50*/  MOV R221, R194 ;  /* 0x000000c200dd7202 */ /* 0x000fe20000000f00 */
[----:B--2---:R-:W-:Y:S01]  /*db60*/  FFMA.FTZ R225, R197, R52, R225 ;  /* 0x00000034c5e17223 */ /* 0x004fe200000100e1 */
[----:B------:R-:W-:Y:S01]  /*db70*/  FADD.FTZ R224, R222, R224 ;  /* 0x000000e0dee07221 */ /* 0x000fe20000010000 */
[----:B------:R-:W-:Y:S01]  /*db80*/  MOV R197, R192 ;  /* 0x000000c000c57202 */ /* 0x000fe20000000f00 */
[----:B------:R-:W2:Y:S01]  /*db90*/  LDSM.16.MT88.4 R52, [R202+0xf800] ;  /* 0x00f80000ca34783b */ /* 0x000ea20000004200 */
[----:B------:R-:W-:Y:S01]  /*dba0*/  MOV R222, R195 ;  /* 0x000000c300de7202 */ /* 0x000fe20000000f00 */
[----:B------:R-:W-:Y:S01]  /*dbb0*/  FADD.FTZ R224, R217, R224 ;  /* 0x000000e0d9e07221 */ /* 0x000fe20000010000 */
[-C--:B------:R-:W-:Y:S05]  /*dbc0*/  HMMA.16816.F32.BF16 R192, R168, R180.reuse, R4 ;  /* 0x000000b4a8c0723c */ /* 0x080fea0000041804 */
[----:B------:R-:W-:Y:S01]  /*dbd0*/  MOV R198, R173 ;  /* 0x000000ad00c67202 */ /* 0x000fe20000000f00 */
[----:B------:R-:W-:Y:S01]  /*dbe0*/  FADD.FTZ R225, R216, R225 ;  /* 0x000000e1d8e17221 */ /* 0x000fe20000010000 */
[----:B------:R-:W-:Y:S01]  /*dbf0*/  F2FP.BF16.F32.PACK_AB R173, R58, R59 ;  /* 0x0000003b3aad723e */ /* 0x000fe200000010ff */
[----:B------:R-:W-:Y:S01]  /*dc00*/  FADD.FTZ R227, R222, R227 ;  /* 0x000000e3dee37221 */ /* 0x000fe20000010000 */
[----:B------:R-:W-:Y:S01]  /*dc10*/  MOV R5, R189 ;  /* 0x000000bd00057202 */ /* 0x000fe20000000f00 */
[----:B------:R-:W-:Y:S01]  /*dc20*/  FADD.FTZ R225, R220, R225 ;  /* 0x000000e1dce17221 */ /* 0x000fe20000010000 */
[----:B------:R-:W-:Y:S01]  /*dc30*/  MOV R6, R190 ;  /* 0x000000be00067202 */ /* 0x000fe20000000f00 */
[----:B------:R-:W-:Y:S01]  /*dc40*/  FADD.FTZ R227, R198, R227 ;  /* 0x000000e3c6e37221 */ /* 0x000fe20000010000 */
[----:B------:R-:W-:Y:S01]  /*dc50*/  MOV R7, R191 ;  /* 0x000000bf00077202 */ /* 0x000fe20000000f00 */
[----:B------:R-:W-:Y:S01]  /*dc60*/  FADD.FTZ R224, R218, R224 ;  /* 0x000000e0dae07221 */ /* 0x000fe20000010000 */
[C---:B------:R-:W-:Y:S04]  /*dc70*/  HMMA.16816.F32.BF16 R188, R172.reuse, R180, R8 ;  /* 0x000000b4acbc723c */ /* 0x040fe80000041808 */
[----:B------:R-:W-:Y:S01]  /*dc80*/  MOV R11, R186 ;  /* 0x000000ba000b7202 */ /* 0x000fe20000000f00 */
[----:B------:R-:W-:Y:S01]  /*dc90*/  FADD.FTZ R225, R219, R225 ;  /* 0x000000e1dbe17221 */ /* 0x000fe20000010000 */
[----:B------:R-:W-:Y:S01]  /*dca0*/  MOV R10, R187 ;  /* 0x000000bb000a7202 */ /* 0x000fe20000000f00 */
[----:B------:R-:W-:Y:S01]  /*dcb0*/  FADD.FTZ R227, R64, R227 ;  /* 0x000000e340e37221 */ /* 0x000fe20000010000 */
[----:B------:R-:W-:Y:S01]  /*dcc0*/  MOV R9, R184 ;  /* 0x000000b800097202 */ /* 0x000fe20000000f00 */
[----:B------:R-:W-:Y:S01]  /*dcd0*/  FADD.FTZ R225, R235, R225 ;  /* 0x000000e1ebe17221 */ /* 0x000fe20000010000 */
[----:B------:R-:W-:Y:S01]  /*dce0*/  MOV R8, R185 ;  /* 0x000000b900087202 */ /* 0x000fe20000000f00 */
[----:B------:R-:W-:Y:S01]  /*dcf0*/  FADD.FTZ R227, R62, R227 ;  /* 0x000000e33ee37221 */ /* 0x000fe20000010000 */
[-C--:B------:R-:W-:Y:S03]  /*dd00*/  HMMA.16816.F32.BF16 R184, R172, R182.reuse, R12 ;  /* 0x000000b6acb8723c */ /* 0x080fe6000004180c */
[----:B------:R-:W-:Y:S01]  /*dd10*/  MOV R13, R7 ;  /* 0x00000007000d7202 */ /* 0x000fe20000000f00 */
[----:B------:R-:W-:Y:S01]  /*dd20*/  FADD.FTZ R227, R67, R227 ;  /* 0x000000e343e37221 */ /* 0x000fe20000010000 */
[----:B------:R-:W-:Y:S01]  /*dd30*/  MOV R14, R6 ;  /* 0x00000006000e7202 */ /* 0x000fe20000000f00 */
[----:B------:R-:W-:Y:S01]  /*dd40*/  FADD.FTZ R224, R233, R224 ;  /* 0x000000e0e9e07221 */ /* 0x000fe20000010000 */
[----:B------:R-:W-:Y:S01]  /*dd50*/  MOV R15, R5 ;  /* 0x00000005000f7202 */ /* 0x000fe20000000f00 */
[C---:B------:R-:W-:Y:S01]  /*dd60*/  HMMA.16816.F32.BF16 R180, R168.reuse, R182, R16 ;  /* 0x000000b6a8b4723c */ /* 0x040fe20000041810 */
[----:B------:R-:W3:Y:S03]  /*dd70*/  LDSM.16.MT88.4 R4, [R201+0x3800] ;  /* 0x00380000c904783b */ /* 0x000ee60000004200 */
[----:B------:R-:W-:Y:S01]  /*dd80*/  FADD.FTZ R225, R13, R225 ;  /* 0x000000e10de17221 */ /* 0x000fe20000010000 */
[----:B------:R-:W-:Y:S01]  /*dd90*/  FADD.FTZ R224, R234, R224 ;  /* 0x000000e0eae07221 */ /* 0x000fe20000010000 */
[----:B------:R-:W-:Y:S01]  /*dda0*/  FADD.FTZ R226, R214, R226 ;  /* 0x000000e2d6e27221 */ /* 0x000fe20000010000 */
[----:B------:R-:W-:Y:S01]  /*ddb0*/  MOV R198, R3 ;  /* 0x0000000300c67202 */ /* 0x000fe20000000f00 */
[-C--:B------:R-:W-:Y:S03]  /*ddc0*/  HMMA.16816.F32.BF16 R68, R168, R36.reuse, R68 ;  /* 0x00000024a844723c */ /* 0x080fe60000041844 */
[----:B------:R-:W-:Y:S01]  /*ddd0*/  FADD.FTZ R225, R14, R225 ;  /* 0x000000e10ee17221 */ /* 0x000fe20000010000 */
[----:B------:R-:W-:Y:S01]  /*dde0*/  FADD.FTZ R224, R249, R224 ;  /* 0x000000e0f9e07221 */ /* 0x000fe20000010000 */
[----:B------:R-:W-:Y:S02]  /*ddf0*/  FADD.FTZ R226, R215, R226 ;  /* 0x000000e2d7e27221 */ /* 0x000fe40000010000 */
[----:B------:R-:W-:Y:S01]  /*de00*/  FADD.FTZ R225, R8, R225 ;  /* 0x000000e108e17221 */ /* 0x000fe20000010000 */
[C---:B------:R-:W-:Y:S04]  /*de10*/  HMMA.16816.F32.BF16 R72, R172.reuse, R36, R72 ;  /* 0x00000024ac48723c */ /* 0x040fe80000041848 */
[----:B------:R-:W-:Y:S01]  /*de20*/  FADD.FTZ R225, R10, R225 ;  /* 0x000000e10ae17221 */ /* 0x000fe20000010000 */
[----:B------:R-:W-:Y:S01]  /*de30*/  FADD.FTZ R224, R15, R224 ;  /* 0x000000e00fe07221 */ /* 0x000fe20000010000 */
[----:B------:R-:W-:Y:S02]  /*de40*/  FADD.FTZ R226, R208, R226 ;  /* 0x000000e2d0e27221 */ /* 0x000fe40000010000 */
        /* <DEDUP_REMOVED lines=8> */
[----:B------:R4:W5:Y:S01]  /*ded0*/  LDL.LU R236, [R1+0x28] ;  /* 0x0000280001ec7983 */ /* 0x0009620000300800 */
[----:B------:R-:W-:Y:S01]  /*dee0*/  FADD.FTZ R224, R11, R224 ;  /* 0x000000e00be07221 */ /* 0x000fe20000010000 */
[-C--:B------:R-:W-:Y:S03]  /*def0*/  HMMA.16816.F32.BF16 R84, R168, R44.reuse, R84 ;  /* 0x0000002ca854723c */ /* 0x080fe60000041854 */
[----:B------:R-:W-:Y:S01]  /*df00*/  FADD.FTZ R225, R59, R225 ;  /* 0x000000e13be17221 */ /* 0x000fe20000010000 */
[----:B------:R-:W-:Y:S01]  /*df10*/  FADD.FTZ R226, R231, R226 ;  /* 0x000000e2e7e27221 */ /* 0x000fe20000010000 */
[----:B------:R-:W-:Y:S01]  /*df20*/  FADD.FTZ R224, R223, R224 ;  /* 0x000000e0dfe07221 */ /* 0x000fe20000010000 */
[----:B------:R-:W-:Y:S01]  /*df30*/  MOV R197, R196 ;  /* 0x000000c400c57202 */ /* 0x000fe20000000f00 */
[----:B------:R-:W-:Y:S01]  /*df40*/  FADD.FTZ R225, R58, R225 ;  /* 0x000000e13ae17221 */ /* 0x000fe20000010000 */
[C---:B------:R-:W-:Y:S04]  /*df50*/  HMMA.16816.F32.BF16 R88, R172.reuse, R44, R88 ;  /* 0x0000002cac58723c */ /* 0x040fe80000041858 */
[----:B------:R-:W-:Y:S01]  /*df60*/  FADD.FTZ R61, R61, R225 ;  /* 0x000000e13d3d7221 */ /* 0x000fe20000010000 */
[----:B------:R-:W-:Y:S01]  /*df70*/  FADD.FTZ R226, R9, R226 ;  /* 0x000000e209e27221 */ /* 0x000fe20000010000 */
[----:B------:R-:W-:Y:S01]  /*df80*/  FADD.FTZ R224, R200, R224 ;  /* 0x000000e0c8e07221 */ /* 0x000fe20000010000 */
[----:B------:R-:W-:Y:S01]  /*df90*/  MOV R200, R0 ;  /* 0x0000000000c87202 */ /* 0x000fe20000000f00 */
[-C--:B------:R-:W-:Y:S03]  /*dfa0*/  HMMA.16816.F32.BF16 R92, R172, R46.reuse, R92 ;  /* 0x0000002eac5c723c */ /* 0x080fe6000004185c */
[----:B------:R-:W-:Y:S01]  /*dfb0*/  FADD.FTZ R226, R178, R226 ;  /* 0x000000e2b2e27221 */ /* 0x000fe20000010000 */
[----:B------:R-:W-:Y:S03]  /*dfc0*/  FADD.FTZ R224, R57, R224 ;  /* 0x000000e039e07221 */ /* 0x000fe60000010000 */
[----:B------:R-:W-:Y:S01]  /*dfd0*/  FADD.FTZ R226, R221, R226 ;  /* 0x000000e2dde27221 */ /* 0x000fe20000010000 */
[C---:B------:R-:W-:Y:S04]  /*dfe0*/  HMMA.16816.F32.BF16 R96, R168.reuse, R46, R96 ;  /* 0x0000002ea860723c */ /* 0x040fe80000041860 */
[----:B------:R-:W-:Y:S01]  /*dff0*/  FADD.FTZ R224, R56, R224 ;  /* 0x000000e038e07221 */ /* 0x000fe20000010000 */
[----:B------:R-:W-:Y:S01]  /*e000*/  FADD.FTZ R226, R199, R226 ;  /* 0x000000e2c7e27221 */ /* 0x000fe20000010000 */
[----:B------:R-:W-:Y:S02]  /*e010*/  MOV R199, R2 ;  /* 0x0000000200c77202 */ /* 0x000fe40000000f00 */
[-C--:B-1----:R-:W-:Y:S03]  /*e020*/  HMMA.16816.F32.BF16 R100, R168, R48.reuse, R100 ;  /* 0x00000030a864723c */ /* 0x082fe60000041864 */
[----:B------:R-:W-:Y:S01]  /*e030*/  FADD.FTZ R60, R60, R224 ;  /* 0x000000e03c3c7221 */ /* 0x000fe20000010000 */
[----:B------:R-:W-:Y:S04]  /*e040*/  FADD.FTZ R226, R63, R226 ;  /* 0x000000e23fe27221 */ /* 0x000fe80000010000 */
[C---:B------:R-:W-:Y:S04]  /*e050*/  HMMA.16816.F32.BF16 R104, R172.reuse, R48, R104 ;  /* 0x00000030ac68723c */ /* 0x040fe80000041868 */
[----:B------:R-:W-:Y:S04]  /*e060*/  FADD.FTZ R226, R65, R226 ;  /* 0x000000e241e27221 */ /* 0x000fe80000010000 */
[-C--:B------:R-:W-:Y:S03]  /*e070*/  HMMA.16816.F32.BF16 R108, R172, R50.reuse, R108 ;  /* 0x00000032ac6c723c */ /* 0x080fe6000004186c */
[----:B------:R-:W-:Y:S05]  /*e080*/  FADD.FTZ R66, R66, R226 ;  /* 0x000000e242427221 */ /* 0x000fea0000010000 */
[C---:B------:R-:W-:Y:S08]  /*e090*/  HMMA.16816.F32.BF16 R112, R168.reuse, R50, R112 ;  /* 0x00000032a870723c */ /* 0x040ff00000041870 */
[-C--:B------:R-:W-:Y:S08]  /*e0a0*/  HMMA.16816.F32.BF16 R116, R168, R40.reuse, R116 ;  /* 0x00000028a874723c */ /* 0x080ff00000041874 */
[C---:B------:R-:W-:Y:S08]  /*e0b0*/  HMMA.16816.F32.BF16 R120, R172.reuse, R40, R120 ;  /* 0x00000028ac78723c */ /* 0x040ff00000041878 */
[-C--:B------:R-:W-:Y:S08]  /*e0c0*/  HMMA.16816.F32.BF16 R124, R172, R42.reuse, R124 ;  /* 0x0000002aac7c723c */ /* 0x080ff0000004187c */
[C---:B------:R-:W-:Y:S08]  /*e0d0*/  HMMA.16816.F32.BF16 R128, R168.reuse, R42, R128 ;  /* 0x0000002aa880723c */ /* 0x040ff00000041880 */
[-C--:B--2---:R-:W-:Y:S08]  /*e0e0*/  HMMA.16816.F32.BF16 R132, R168, R52.reuse, R132 ;  /* 0x00000034a884723c */ /* 0x084ff00000041884 */
[C---:B------:R-:W-:Y:S08]  /*e0f0*/  HMMA.16816.F32.BF16 R136, R172.reuse, R52, R136 ;  /* 0x00000034ac88723c */ /* 0x040ff00000041888 */
[-C--:B------:R-:W-:Y:S08]  /*e100*/  HMMA.16816.F32.BF16 R140, R172, R54.reuse, R140 ;  /* 0x00000036ac8c723c */ /* 0x080ff0000004188c */
[C---:B------:R-:W-:Y:S08]  /*e110*/  HMMA.16816.F32.BF16 R144, R168.reuse, R54, R144 ;  /* 0x00000036a890723c */ /* 0x040ff00000041890 */
[-C--:B------:R-:W-:Y:S08]  /*e120*/  HMMA.16816.F32.BF16 R148, R168, R28.reuse, R148 ;  /* 0x0000001ca894723c */ /* 0x080ff00000041894 */
[C---:B------:R-:W-:Y:S08]  /*e130*/  HMMA.16816.F32.BF16 R152, R172.reuse, R28, R152 ;  /* 0x0000001cac98723c */ /* 0x040ff00000041898 */
[-C--:B------:R-:W-:Y:S08]  /*e140*/  HMMA.16816.F32.BF16 R156, R172, R30.reuse, R156 ;  /* 0x0000001eac9c723c */ /* 0x080ff0000004189c */
[C---:B------:R-:W-:Y:S08]  /*e150*/  HMMA.16816.F32.BF16 R160, R168.reuse, R30, R160 ;  /* 0x0000001ea8a0723c */ /* 0x040ff000000418a0 */
[-C--:B---3--:R-:W-:Y:S08]  /*e160*/  HMMA.16816.F32.BF16 R176, R168, R4.reuse, R20 ;  /* 0x00000004a8b0723c */ /* 0x088ff00000041814 */
[C---:B------:R-:W-:Y:S04]  /*e170*/  HMMA.16816.F32.BF16 R164, R172.reuse, R4, R164 ;  /* 0x00000004aca4723c */ /* 0x040fe800000418a4 */
[----:B------:R-:W-:Y:S01]  /*e180*/  FADD.FTZ R5, R232, R227 ;  /* 0x000000e3e8057221 */ /* 0x000fe20000010000 */
[----:B------:R-:W-:Y:S03]  /*e190*/  FADD.FTZ R4, R230, R66 ;  /* 0x00000042e6047221 */ /* 0x000fe60000010000 */
[-C--:B------:R-:W-:Y:S01]  /*e1a0*/  HMMA.16816.F32.BF16 R172, R172, R6.reuse, R32 ;  /* 0x00000006acac723c */ /* 0x080fe20000041820 */
[----:B------:R1:W-:Y:S04]  /*e1b0*/  STL [R1+0xc], R5 ;  /* 0x00000c0501007387 */ /* 0x0003e80000100800 */
[----:B------:R2:W-:Y:S03]  /*e1c0*/  STL [R1+0x8], R4 ;  /* 0x0000080401007387 */ /* 0x0005e60000100800 */
[----:B------:R-:W-:Y:S04]  /*e1d0*/  HMMA.16816.F32.BF16 R168, R168, R6, R24 ;  /* 0x00000006a8a8723c */ /* 0x000fe80000041818 */
[----:B-1----:R-:W-:Y:S01]  /*e1e0*/  FADD.FTZ R5, R229, R60 ;  /* 0x0000003ce5057221 */ /* 0x002fe20000010000 */
[----:B--2---:R-:W-:Y:S04]  /*e1f0*/  FADD.FTZ R4, R228, R61 ;  /* 0x0000003de4047221 */ /* 0x004fe80000010000 */
[----:B------:R4:W-:Y:S04]  /*e200*/  STL [R1+0x4], R5 ;  /* 0x0000040501007387 */ /* 0x0009e80000100800 */
[----:B------:R4:W-:Y:S01]  /*e210*/  STL [R1], R4 ;  /* 0x0000000401007387 */ /* 0x0009e20000100800 */
[----:B------:R-:W-:Y:S06]  /*e220*/  BRA.U UP0, `(.L_x_20) ;  /* 0xffffffcd00047547 */ /* 0x000fec000b83ffff */
.L_x_19:
[----:B----4-:R-:W2:Y:S01]  /*e230*/  LDL.LU R5, [R1+0xc] ;  /* 0x00000c0001057983 */ /* 0x010ea20000300800 */
[----:B------:R-:W1:Y:S01]  /*e240*/  S2UR UR11, SR_CgaCtaId ;  /* 0x00000000000b79c3 */ /* 0x000e620000008800 */
[----:B------:R-:W-:Y:S01]  /*e250*/  UMOV UR4, 0x400 ;  /* 0x0000040000047882 */ /* 0x000fe20000000000 */
[----:B------:R-:W3:Y:S01]  /*e260*/  LDCU.U8 UR10, c[0x0][0x548] ;  /* 0x0000a900ff0a77ac */ /* 0x000ee20008000000 */
[----:B------:R-:W4:Y:S01]  /*e270*/  LDL.LU R4, [R1+0x8] ;  /* 0x0000080001047983 */ /* 0x000f220000300800 */
[----:B------:R-:W1:Y:S03]  /*e280*/  LDCU UR7, c[0x0][0x434] ;  /* 0x00008680ff0777ac */ /* 0x000e660008000800 */
[----:B------:R-:W3:Y:S04]  /*e290*/  LDL.LU R11, [R1+0x4] ;  /* 0x00000400010b7983 */ /* 0x000ee80000300800 */
[----:B------:R-:W3:Y:S01]  /*e2a0*/  LDL.LU R8, [R1] ;  /* 0x0000000001087983 */ /* 0x000ee20000300800 */
[----:B------:R-:W2:Y:S08]  /*e2b0*/  S2UR UR6, SR_CTAID.X ;  /* 0x00000000000679c3 */ /* 0x000eb00000002500 */
[----:B------:R-:W2:Y:S01]  /*e2c0*/  S2UR UR9, SR_CTAID.Y ;  /* 0x00000000000979c3 */ /* 0x000ea20000002600 */
[----:B-1----:R-:W-:Y:S01]  /*e2d0*/  ULEA UR11, UR11, UR4, 0x18 ;  /* 0x000000040b0b7291 */ /* 0x002fe2000f8ec0ff */
[----:B------:R-:W1:Y:S06]  /*e2e0*/  LDCU.U8 UR4, c[0x0][0x549] ;  /* 0x0000a920ff0477ac */ /* 0x000e6c0008000000 */
[----:B------:R-:W2:Y:S01]  /*e2f0*/  S2UR UR8, SR_CTAID.Z ;  /* 0x00000000000879c3 */ /* 0x000ea20000002700 */
[----:B-1----:R-:W-:-:S11]  /*e300*/  UISETP.NE.AND UP1, UPT, UR4, URZ, UPT ;  /* 0x000000ff0400728c */ /* 0x002fd6000bf25270 */
[----:B------:R-:W1:Y:S01]  /*e310*/  @UP1 LDCU.64 UR4, c[0x0][0x430] ;  /* 0x00008600ff0417ac */ /* 0x000e620008000a00 */
[----:B------:R-:W2:Y:S01]  /*e320*/  @UP1 LDCU UR12, c[0x0][0x430] ;  /* 0x00008600ff0c17ac */ /* 0x000ea20008000800 */
[----:B-1----:R-:W-:-:S03]  /*e330*/  @UP1 UIMAD UR5, UR5, UR4, URZ ;  /* 0x00000004050512a4 */ /* 0x002fc6000f8e02ff */
[----:B------:R-:W-:Y:S01]  /*e340*/  @UP1 UMOV UR4, 0x1 ;  /* 0x0000000100041882 */ /* 0x000fe20000000000 */
[----:B--2---:R-:W1:Y:S04]  /*e350*/  SHFL.BFLY PT, R7, R5, 0x2, 0x1f ;  /* 0x0c401f0005077f89 */ /* 0x004e6800000e0000 */
[----:B----4-:R-:W2:Y:S04]  /*e360*/  SHFL.BFLY PT, R6, R4, 0x2, 0x1f ;  /* 0x0c401f0004067f89 */ /* 0x010ea800000e0000 */
[----:B---3--:R-:W3:Y:S01]  /*e370*/  SHFL.BFLY PT, R15, R8, 0x2, 0x1f ;  /* 0x0c401f00080f7f89 */ /* 0x008ee200000e0000 */
[----:B-1----:R-:W-:-:S03]  /*e380*/  FADD.FTZ R7, R7, R5 ;  /* 0x0000000507077221 */ /* 0x002fc60000010000 */
[----:B------:R-:W1:Y:S01]  /*e390*/  SHFL.BFLY PT, R5, R11, 0x2, 0x1f ;  /* 0x0c401f000b057f89 */ /* 0x000e6200000e0000 */
[----:B--2---:R-:W-:Y:S02]  /*e3a0*/  FADD.FTZ R6, R6, R4 ;  /* 0x0000000406067221 */ /* 0x004fe40000010000 */
[----:B------:R-:W2:Y:S01]  /*e3b0*/  S2R R4, SR_TID.X ;  /* 0x0000000000047919 */ /* 0x000ea20000002100 */
[----:B------:R-:W4:Y:S01]  /*e3c0*/  SHFL.BFLY PT, R10, R7, 0x1, 0x1f ;  /* 0x0c201f00070a7f89 */ /* 0x000f2200000e0000 */
[----:B---3--:R-:W-:-:S03]  /*e3d0*/  FADD.FTZ R15, R15, R8 ;  /* 0x000000080f0f7221 */ /* 0x008fc60000010000 */
[----:B------:R-:W3:Y:S04]  /*e3e0*/  SHFL.BFLY PT, R9, R6, 0x1, 0x1f ;  /* 0x0c201f0006097f89 */ /* 0x000ee800000e0000 */
[----:B------:R-:W3:Y:S01]  /*e3f0*/  SHFL.BFLY PT, R14, R15, 0x1, 0x1f ;  /* 0x0c201f000f0e7f89 */ /* 0x000ee200000e0000 */
[----:B-1----:R-:W-:-:S05]  /*e400*/  FADD.FTZ R5, R5, R11 ;  /* 0x0000000b05057221 */ /* 0x002fca0000010000 */
[----:B------:R-:W1:Y:S01]  /*e410*/  SHFL.BFLY PT, R16, R5, 0x1, 0x1f ;  /* 0x0c201f0005107f89 */ /* 0x000e6200000e0000 */
[----:B----4-:R-:W-:Y:S01]  /*e420*/  FADD.FTZ R10, R7, R10 ;  /* 0x0000000a070a7221 */ /* 0x010fe20000010000 */
[----:B--2---:R-:W-:Y:S01]  /*e430*/  SHF.L.U32 R8, R4, 0x1, RZ ;  /* 0x0000000104087819 */ /* 0x004fe200000006ff */
[----:B---3--:R-:W-:Y:S01]  /*e440*/  FADD.FTZ R9, R6, R9 ;  /* 0x0000000906097221 */ /* 0x008fe20000010000 */
[----:B------:R-:W-:Y:S01]  /*e450*/  SHF.L.U32 R6, R4, 0x5, RZ ;  /* 0x0000000504067819 */ /* 0x000fe200000006ff */
[----:B------:R-:W2:Y:S01]  /*e460*/  MUFU.RCP R13, R10 ;  /* 0x0000000a000d7308 */ /* 0x000ea20000001000 */
[----:B------:R-:W-:Y:S01]  /*e470*/  LOP3.LUT R7, R8, 0x6, RZ, 0xc0, !PT ;  /* 0x0000000608077812 */ /* 0x000fe200078ec0ff */
[----:B------:R-:W-:Y:S01]  /*e480*/  FADD.FTZ R14, R15, R14 ;  /* 0x0000000e0f0e7221 */ /* 0x000fe20000010000 */
[----:B------:R-:W-:Y:S02]  /*e490*/  SHF.L.U32 R11, R4, 0x4, RZ ;  /* 0x00000004040b7819 */ /* 0x000fe400000006ff */
[----:B------:R-:W-:-:S02]  /*e4a0*/  LOP3.LUT R6, R7, 0x7c00, R6, 0xf8, !PT ;  /* 0x00007c0007067812 */ /* 0x000fc400078ef806 */
[----:B------:R-:W-:Y:S01]  /*e4b0*/  LOP3.LUT R11, R11, 0x1c0, RZ, 0xc0, !PT ;  /* 0x000001c00b0b7812 */ /* 0x000fe200078ec0ff */
[----:B------:R-:W3:Y:S01]  /*e4c0*/  MUFU.RCP R12, R9 ;  /* 0x00000009000c7308 */ /* 0x000ee20000001000 */
[----:B------:R-:W-:Y:S02]  /*e4d0*/  FSETP.NE.FTZ.AND P6, PT, R10, RZ, PT ;  /* 0x000000ff0a00720b */ /* 0x000fe40003fd5000 */
[----:B------:R-:W-:Y:S02]  /*e4e0*/  FSETP.NE.FTZ.AND P5, PT, R9, RZ, PT ;  /* 0x000000ff0900720b */ /* 0x000fe40003fb5000 */
[----:B------:R-:W-:Y:S01]  /*e4f0*/  FSETP.NE.FTZ.AND P0, PT, R14, RZ, PT ;  /* 0x000000ff0e00720b */ /* 0x000fe20003f15000 */
[----:B-1----:R-:W-:Y:S01]  /*e500*/  FADD.FTZ R16, R5, R16 ;  /* 0x0000001005107221 */ /* 0x002fe20000010000 */
[----:B------:R-:W-:Y:S01]  /*e510*/  LOP3.LUT R11, R11, 0x38, R8, 0xf8, !PT ;  /* 0x000000380b0b7812 */ /* 0x000fe200078ef808 */
[----:B------:R-:W1:Y:S01]  /*e520*/  MUFU.RCP R7, R14 ;  /* 0x0000000e00077308 */ /* 0x000e620000001000 */
[----:B------:R-:W-:-:S02]  /*e530*/  MOV R8, 0x10 ;  /* 0x0000001000087802 */ /* 0x000fc40000000f00 */
[----:B------:R-:W-:Y:S02]  /*e540*/  FSETP.NE.FTZ.AND P1, PT, R16, RZ, PT ;  /* 0x000000ff1000720b */ /* 0x000fe40003f35000 */
[----:B--2---:R-:W-:Y:S02]  /*e550*/  FSEL R13, R13, 1, P6 ;  /* 0x3f8000000d0d7808 */ /* 0x004fe40003000000 */
[----:B------:R-:W-:Y:S01]  /*e560*/  R2P PR, R4, 0x1c ;  /* 0x0000001c04007804 */ /* 0x000fe20000000000 */
[----:B------:R-:W2:Y:S01]  /*e570*/  MUFU.RCP R5, R16 ;  /* 0x0000001000057308 */ /* 0x000ea20000001000 */
[----:B------:R-:W-:Y:S01]  /*e580*/  LOP3.LUT R6, R6, R11, RZ, 0xfc, !PT ;  /* 0x0000000b06067212 */ /* 0x000fe200078efcff */
[C---:B------:R-:W-:Y:S01]  /*e590*/  FMUL.FTZ R192, R13.reuse, R192 ;  /* 0x000000c00dc07220 */ /* 0x040fe20000410000 */
[----:B---3--:R-:W-:Y:S01]  /*e5a0*/  FSEL R12, R12, 1, P5 ;  /* 0x3f8000000c0c7808 */ /* 0x008fe20002800000 */
[C---:B------:R-:W-:Y:S01]  /*e5b0*/  FMUL.FTZ R193, R13.reuse, R193 ;  /* 0x000000c10dc17220 */ /* 0x040fe20000410000 */
[C---:B------:R-:W-:Y:S01]  /*e5c0*/  FMUL.FTZ R180, R13.reuse, R180 ;  /* 0x000000b40db47220 */ /* 0x040fe20000410000 */
[----:B------:R-:W-:Y:S01]  /*e5d0*/  FMUL.FTZ R181, R13, R181 ;  /* 0x000000b50db57220 */ /* 0x000fe20000410000 */
[----:B------:R-:W-:Y:S01]  /*e5e0*/  SEL R8, R8, 0xfffffff0, !P2 ;  /* 0xfffffff008087807 */ /* 0x000fe20005000000 */
[C---:B------:R-:W-:Y:S01]  /*e5f0*/  FMUL.FTZ R194, R12.reuse, R194 ;  /* 0x000000c20cc27220 */ /* 0x040fe20000410000 */
[C---:B------:R-:W-:Y:S01]  /*e600*/  FMUL.FTZ R195, R12.reuse, R195 ;  /* 0x000000c30cc37220 */ /* 0x040fe20000410000 */
[----:B-1----:R-:W-:Y:S01]  /*e610*/  FSEL R7, R7, 1, P0 ;  /* 0x3f80000007077808 */ /* 0x002fe20000000000 */
[C---:B------:R-:W-:Y:S01]  /*e620*/  FMUL.FTZ R182, R12.reuse, R182 ;  /* 0x000000b60cb67220 */ /* 0x040fe20000410000 */
[----:B------:R-:W-:Y:S01]  /*e630*/  FMUL.FTZ R183, R12, R183 ;  /* 0x000000b70cb77220 */ /* 0x000fe20000410000 */
[----:B------:R-:W-:Y:S01]  /*e640*/  LEA R6, R6, UR11, 0x1 ;  /* 0x0000000b06067c11 */ /* 0x000fe2000f8e08ff */
[----:B------:R-:W-:Y:S01]  /*e650*/  FMUL.FTZ R68, R13, R68 ;  /* 0x000000440d447220 */ /* 0x000fe20000410000 */
[C---:B------:R-:W-:Y:S01]  /*e660*/  FMUL.FTZ R190, R7.reuse, R190 ;  /* 0x000000be07be7220 */ /* 0x040fe20000410000 */
[C---:B------:R-:W-:Y:S01]  /*e670*/  FMUL.FTZ R191, R7.reuse, R191 ;  /* 0x000000bf07bf7220 */ /* 0x040fe20000410000 */
[----:B------:R-:W-:Y:S01]  /*e680*/  FMUL.FTZ R186, R7, R186 ;  /* 0x000000ba07ba7220 */ /* 0x000fe20000410000 */
[----:B--2---:R-:W-:Y:S01]  /*e690*/  FSEL R5, R5, 1, P1 ;  /* 0x3f80000005057808 */ /* 0x004fe20000800000 */
[----:B------:R-:W-:Y:S01]  /*e6a0*/  FMUL.FTZ R187, R7, R187 ;  /* 0x000000bb07bb7220 */ /* 0x000fe20000410000 */
[----:B------:R-:W-:Y:S01]  /*e6b0*/  FMUL.FTZ R69, R13, R69 ;  /* 0x000000450d457220 */ /* 0x000fe20000410000 */
[C---:B------:R-:W-:Y:S01]  /*e6c0*/  FMUL.FTZ R70, R12.reuse, R70 ;  /* 0x000000460c467220 */ /* 0x040fe20000410000 */
        /* <DEDUP_REMOVED lines=32> */
[----:B------:R-:W-:Y:S01]  /*e8d0*/  FMUL.FTZ R5, R5, R173 ;  /* 0x000000ad05057220 */ /* 0x000fe20000410000 */
[C---:B------:R-:W-:Y:S01]  /*e8e0*/  FMUL.FTZ R80, R13.reuse, R80 ;  /* 0x000000500d507220 */ /* 0x040fe20000410000 */
[----:B------:R-:W-:Y:S01]  /*e8f0*/  FMUL.FTZ R81, R13, R81 ;  /* 0x000000510d517220 */ /* 0x000fe20000410000 */
[C---:B------:R-:W-:Y:S01]  /*e900*/  FMUL.FTZ R82, R12.reuse, R82 ;  /* 0x000000520c527220 */ /* 0x040fe20000410000 */
[C---:B------:R-:W-:Y:S01]  /*e910*/  FMUL.FTZ R83, R12.reuse, R83 ;  /* 0x000000530c537220 */ /* 0x040fe20000410000 */
[----:B------:R-:W-:Y:S01]  /*e920*/  F2FP.BF16.F32.PACK_AB R172, R5, R172 ;  /* 0x000000ac05ac723e */ /* 0x000fe200000010ff */
[C---:B------:R-:W-:Y:S01]  /*e930*/  FMUL.FTZ R74, R7.reuse, R74 ;  /* 0x0000004a074a7220 */ /* 0x040fe20000410000 */
[----:B------:R-:W-:Y:S01]  /*e940*/  MOV R5, 0x20 ;  /* 0x0000002000057802 */ /* 0x000fe20000000f00 */
[----:B------:R-:W-:Y:S01]  /*e950*/  FMUL.FTZ R75, R7, R75 ;  /* 0x0000004b074b7220 */ /* 0x000fe20000410000 */
[----:B------:R-:W-:Y:S01]  /*e960*/  F2FP.BF16.F32.PACK_AB R192, R193, R192 ;  /* 0x000000c0c1c0723e */ /* 0x000fe200000010ff */
[----:B------:R-:W-:Y:S01]  /*e970*/  FMUL.FTZ R78, R7, R78 ;  /* 0x0000004e074e7220 */ /* 0x000fe20000410000 */
[----:B------:R-:W-:Y:S01]  /*e980*/  SEL R5, R5, 0xffffffe0, !P3 ;  /* 0xffffffe005057807 */ /* 0x000fe20005800000 */
[----:B------:R-:W-:Y:S01]  /*e990*/  FMUL.FTZ R79, R7, R79 ;  /* 0x0000004f074f7220 */ /* 0x000fe20000410000 */
[----:B------:R-:W-:Y:S01]  /*e9a0*/  F2FP.BF16.F32.PACK_AB R194, R195, R194 ;  /* 0x000000c2c3c2723e */ /* 0x000fe200000010ff */
[----:B------:R-:W-:Y:S01]  /*e9b0*/  FMUL.FTZ R84, R13, R84 ;  /* 0x000000540d547220 */ /* 0x000fe20000410000 */
[----:B------:R-:W-:Y:S01]  /*e9c0*/  F2FP.BF16.F32.PACK_AB R180, R181, R180 ;  /* 0x000000b4b5b4723e */ /* 0x000fe200000010ff */
[----:B------:R-:W-:Y:S01]  /*e9d0*/  FMUL.FTZ R85, R13, R85 ;  /* 0x000000550d557220 */ /* 0x000fe20000410000 */
[----:B------:R-:W-:Y:S01]  /*e9e0*/  F2FP.BF16.F32.PACK_AB R182, R183, R182 ;  /* 0x000000b6b7b6723e */ /* 0x000fe200000010ff */
[----:B------:R-:W-:Y:S01]  /*e9f0*/  FMUL.FTZ R86, R12, R86 ;  /* 0x000000560c567220 */ /* 0x000fe20000410000 */
[----:B------:R-:W-:Y:S01]  /*ea00*/  IADD3 R11, PT, PT, R6, R8, RZ ;  /* 0x00000008060b7210 */ /* 0x000fe20007ffe0ff */
[----:B------:R-:W-:Y:S01]  /*ea10*/  FMUL.FTZ R87, R12, R87 ;  /* 0x000000570c577220 */ /* 0x000fe20000410000 */
[----:B------:R-:W-:Y:S01]  /*ea20*/  IADD3 R15, PT, PT, R6, R5, RZ ;  /* 0x00000005060f7210 */ /* 0x000fe20007ffe0ff */
[----:B------:R-:W-:Y:S01]  /*ea30*/  FMUL.FTZ R96, R13, R96 ;  /* 0x000000600d607220 */ /* 0x000fe20000410000 */
[----:B------:R-:W-:Y:S01]  /*ea40*/  F2FP.BF16.F32.PACK_AB R188, R189, R188 ;  /* 0x000000bcbdbc723e */ /* 0x000fe200000010ff */
[----:B------:R-:W-:Y:S01]  /*ea50*/  FMUL.FTZ R97, R13, R97 ;  /* 0x000000610d617220 */ /* 0x000fe20000410000 */
[----:B------:R-:W-:Y:S01]  /*ea60*/  F2FP.BF16.F32.PACK_AB R190, R191, R190 ;  /* 0x000000bebfbe723e */ /* 0x000fe200000010ff */
[C---:B------:R-:W-:Y:S01]  /*ea70*/  FMUL.FTZ R98, R12.reuse, R98 ;  /* 0x000000620c627220 */ /* 0x040fe20000410000 */
[----:B------:R-:W-:Y:S01]  /*ea80*/  F2FP.BF16.F32.PACK_AB R184, R185, R184 ;  /* 0x000000b8b9b8723e */ /* 0x000fe200000010ff */
[----:B------:R-:W-:Y:S01]  /*ea90*/  FMUL.FTZ R99, R12, R99 ;  /* 0x000000630c637220 */ /* 0x000fe20000410000 */
[----:B------:R-:W-:Y:S01]  /*eaa0*/  F2FP.BF16.F32.PACK_AB R186, R187, R186 ;  /* 0x000000babbba723e */ /* 0x000fe200000010ff */
[----:B------:R-:W-:Y:S01]  /*eab0*/  FMUL.FTZ R90, R7, R90 ;  /* 0x0000005a075a7220 */ /* 0x000fe20000410000 */
[----:B------:R-:W-:Y:S01]  /*eac0*/  F2FP.BF16.F32.PACK_AB R68, R69, R68 ;  /* 0x000000444544723e */ /* 0x000fe200000010ff */
[----:B------:R-:W-:Y:S01]  /*ead0*/  FMUL.FTZ R91, R7, R91 ;  /* 0x0000005b075b7220 */ /* 0x000fe20000410000 */
[----:B------:R-:W-:Y:S01]  /*eae0*/  F2FP.BF16.F32.PACK_AB R70, R71, R70 ;  /* 0x000000464746723e */ /* 0x000fe200000010ff */
[----:B------:R-:W-:Y:S01]  /*eaf0*/  STS [R6], R192 ;  /* 0x000000c006007388 */ /* 0x000fe20000000800 */
[----:B------:R-:W-:Y:S01]  /*eb00*/  IADD3 R18, PT, PT, R6, 0x40, RZ ;  /* 0x0000004006127810 */ /* 0x000fe20007ffe0ff */
[----:B------:R-:W-:Y:S01]  /*eb10*/  FMUL.FTZ R94, R7, R94 ;  /* 0x0000005e075e7220 */ /* 0x000fe20000410000 */
[----:B------:R-:W-:Y:S01]  /*eb20*/  F2FP.BF16.F32.PACK_AB R80, R81, R80 ;  /* 0x000000505150723e */ /* 0x000fe200000010ff */
[----:B------:R-:W-:Y:S01]  /*eb30*/  STS [R6+0x400], R194 ;  /* 0x000400c206007388 */ /* 0x000fe20000000800 */
[----:B------:R-:W-:Y:S01]  /*eb40*/  F2FP.BF16.F32.PACK_AB R82, R83, R82 ;  /* 0x000000525352723e */ /* 0x000fe200000010ff */
[----:B------:R-:W-:Y:S01]  /*eb50*/  FMUL.FTZ R95, R7, R95 ;  /* 0x0000005f075f7220 */ /* 0x000fe20000410000 */
[----:B------:R-:W-:Y:S01]  /*eb60*/  IADD3 R17, PT, PT, R8, R15, RZ ;  /* 0x0000000f08117210 */ /* 0x000fe20007ffe0ff */
[----:B------:R-:W-:Y:S01]  /*eb70*/  STS [R11], R180 ;  /* 0x000000b40b007388 */ /* 0x000fe20000000800 */
[----:B------:R-:W-:Y:S01]  /*eb80*/  @P4 IADD3 R18, PT, PT, R6, -0x40, RZ ;  /* 0xffffffc006124810 */ /* 0x000fe20007ffe0ff */
[----:B------:R-:W-:Y:S01]  /*eb90*/  FMUL.FTZ R100, R13, R100 ;  /* 0x000000640d647220 */ /* 0x000fe20000410000 */
[----:B------:R-:W-:Y:S01]  /*eba0*/  F2FP.BF16.F32.PACK_AB R72, R73, R72 ;  /* 0x000000484948723e */ /* 0x000fe200000010ff */
[----:B------:R-:W-:Y:S01]  /*ebb0*/  STS [R11+0x400], R182 ;  /* 0x000400b60b007388 */ /* 0x000fe20000000800 */
[----:B------:R-:W-:Y:S01]  /*ebc0*/  F2FP.BF16.F32.PACK_AB R74, R75, R74 ;  /* 0x0000004a4b4a723e */ /* 0x000fe200000010ff */
[----:B------:R-:W-:Y:S01]  /*ebd0*/  FMUL.FTZ R101, R13, R101 ;  /* 0x000000650d657220 */ /* 0x000fe20000410000 */
[C---:B------:R-:W-:Y:S01]  /*ebe0*/  FMUL.FTZ R102, R12.reuse, R102 ;  /* 0x000000660c667220 */ /* 0x040fe20000410000 */
[C---:B------:R-:W-:Y:S01]  /*ebf0*/  FMUL.FTZ R103, R12.reuse, R103 ;  /* 0x000000670c677220 */ /* 0x040fe20000410000 */
[----:B------:R-:W-:Y:S01]  /*ec00*/  F2FP.BF16.F32.PACK_AB R76, R77, R76 ;  /* 0x0000004c4d4c723e */ /* 0x000fe200000010ff */
[----:B------:R-:W-:Y:S01]  /*ec10*/  STS [R6+0x2000], R188 ;  /* 0x002000bc06007388 */ /* 0x000fe20000000800 */
[----:B------:R-:W-:Y:S01]  /*ec20*/  F2FP.BF16.F32.PACK_AB R78, R79, R78 ;  /* 0x0000004e4f4e723e */ /* 0x000fe200000010ff */
[C---:B------:R-:W-:Y:S01]  /*ec30*/  FMUL.FTZ R112, R13.reuse, R112 ;  /* 0x000000700d707220 */ /* 0x040fe20000410000 */
[----:B------:R-:W-:Y:S01]  /*ec40*/  FMUL.FTZ R113, R13, R113 ;  /* 0x000000710d717220 */ /* 0x000fe20000410000 */
[----:B------:R-:W-:Y:S01]  /*ec50*/  STS [R6+0x2400], R190 ;  /* 0x002400be06007388 */ /* 0x000fe20000000800 */
[C---:B------:R-:W-:Y:S01]  /*ec60*/  FMUL.FTZ R114, R12.reuse, R114 ;  /* 0x000000720c727220 */ /* 0x040fe20000410000 */
[----:B------:R-:W-:Y:S01]  /*ec70*/  FMUL.FTZ R115, R12, R115 ;  /* 0x000000730c737220 */ /* 0x000fe20000410000 */
[----:B------:R-:W-:Y:S01]  /*ec80*/  F2FP.BF16.F32.PACK_AB R84, R85, R84 ;  /* 0x000000545554723e */ /* 0x000fe200000010ff */
[----:B------:R-:W-:Y:S01]  /*ec90*/  STS [R11+0x2000], R184 ;  /* 0x002000b80b007388 */ /* 0x000fe20000000800 */
[----:B------:R-:W-:Y:S01]  /*eca0*/  F2FP.BF16.F32.PACK_AB R86, R87, R86 ;  /* 0x000000565756723e */ /* 0x000fe200000010ff */
[C---:B------:R-:W-:Y:S01]  /*ecb0*/  FMUL.FTZ R106, R7.reuse, R106 ;  /* 0x0000006a076a7220 */ /* 0x040fe20000410000 */
[----:B------:R-:W-:Y:S01]  /*ecc0*/  FMUL.FTZ R107, R7, R107 ;  /* 0x0000006b076b7220 */ /* 0x000fe20000410000 */
[----:B------:R-:W-:Y:S01]  /*ecd0*/  STS [R11+0x2400], R186 ;  /* 0x002400ba0b007388 */ /* 0x000fe20000000800 */
[----:B------:R-:W-:Y:S01]  /*ece0*/  F2FP.BF16.F32.PACK_AB R96, R97, R96 ;  /* 0x000000606160723e */ /* 0x000fe200000010ff */
[----:B------:R-:W-:Y:S01]  /*ecf0*/  FMUL.FTZ R110, R7, R110 ;  /* 0x0000006e076e7220 */ /* 0x000fe20000410000 */
[----:B------:R-:W-:Y:S01]  /*ed00*/  F2FP.BF16.F32.PACK_AB R98, R99, R98 ;  /* 0x000000626362723e */ /* 0x000fe200000010ff */
[----:B------:R-:W-:Y:S01]  /*ed10*/  STS [R15], R68 ;  /* 0x000000440f007388 */ /* 0x000fe20000000800 */
[-C--:B------:R-:W-:Y:S01]  /*ed20*/  IADD3 R19, PT, PT, R8, R18.reuse, RZ ;  /* 0x0000001208137210 */ /* 0x080fe20007ffe0ff */
[----:B------:R-:W-:Y:S01]  /*ed30*/  FMUL.FTZ R111, R7, R111 ;  /* 0x0000006f076f7220 */ /* 0x000fe20000410000 */
[----:B------:R-:W-:Y:S01]  /*ed40*/  IADD3 R5, PT, PT, R5, R18, RZ ;  /* 0x0000001205057210 */ /* 0x000fe20007ffe0ff */
[----:B------:R-:W-:Y:S01]  /*ed50*/  STS [R15+0x400], R70 ;  /* 0x000400460f007388 */ /* 0x000fe20000000800 */
[----:B------:R-:W-:Y:S01]  /*ed60*/  F2FP.BF16.F32.PACK_AB R88, R89, R88 ;  /* 0x000000585958723e */ /* 0x000fe200000010ff */
[----:B------:R-:W-:Y:S01]  /*ed70*/  FMUL.FTZ R116, R13, R116 ;  /* 0x000000740d747220 */ /* 0x000fe20000410000 */
[----:B------:R-:W-:Y:S01]  /*ed80*/  F2FP.BF16.F32.PACK_AB R90, R91, R90 ;  /* 0x0000005a5b5a723e */ /* 0x000fe200000010ff */
[----:B------:R-:W-:Y:S01]  /*ed90*/  STS [R17], R80 ;  /* 0x0000005011007388 */ /* 0x000fe20000000800 */
[----:B------:R-:W-:Y:S01]  /*eda0*/  FMUL.FTZ R117, R13, R117 ;  /* 0x000000750d757220 */ /* 0x000fe20000410000 */
[C---:B------:R-:W-:Y:S01]  /*edb0*/  FMUL.FTZ R118, R12.reuse, R118 ;  /* 0x000000760c767220 */ /* 0x040fe20000410000 */
[C---:B------:R-:W-:Y:S01]  /*edc0*/  FMUL.FTZ R119, R12.reuse, R119 ;  /* 0x000000770c777220 */ /* 0x040fe20000410000 */
[----:B------:R-:W-:Y:S01]  /*edd0*/  STS [R17+0x400], R82 ;  /* 0x0004005211007388 */ /* 0x000fe20000000800 */
[----:B------:R-:W-:Y:S01]  /*ede0*/  F2FP.BF16.F32.PACK_AB R92, R93, R92 ;  /* 0x0000005c5d5c723e */ /* 0x000fe200000010ff */
[----:B------:R-:W-:Y:S01]  /*edf0*/  FMUL.FTZ R128, R13, R128 ;  /* 0x000000800d807220 */ /* 0x000fe20000410000 */
[----:B------:R-:W-:Y:S01]  /*ee00*/  F2FP.BF16.F32.PACK_AB R94, R95, R94 ;  /* 0x0000005e5f5e723e */ /* 0x000fe200000010ff */
[----:B------:R-:W-:Y:S01]  /*ee10*/  STS [R15+0x2000], R72 ;  /* 0x002000480f007388 */ /* 0x000fe20000000800 */
[----:B------:R-:W-:Y:S01]  /*ee20*/  FMUL.FTZ R129, R13, R129 ;  /* 0x000000810d817220 */ /* 0x000fe20000410000 */
[C---:B------:R-:W-:Y:S01]  /*ee30*/  FMUL.FTZ R130, R12.reuse, R130 ;  /* 0x000000820c827220 */ /* 0x040fe20000410000 */
[----:B------:R-:W-:Y:S01]  /*ee40*/  FMUL.FTZ R131, R12, R131 ;  /* 0x000000830c837220 */ /* 0x000fe20000410000 */
[----:B------:R-:W-:Y:S01]  /*ee50*/  STS [R15+0x2400], R74 ;  /* 0x0024004a0f007388 */ /* 0x000fe20000000800 */
[----:B------:R-:W-:Y:S01]  /*ee60*/  F2FP.BF16.F32.PACK_AB R100, R101, R100 ;  /* 0x000000646564723e */ /* 0x000fe200000010ff */
[----:B------:R-:W-:Y:S01]  /*ee70*/  FMUL.FTZ R122, R7, R122 ;  /* 0x0000007a077a7220 */ /* 0x000fe20000410000 */
[----:B------:R-:W-:Y:S01]  /*ee80*/  F2FP.BF16.F32.PACK_AB R102, R103, R102 ;  /* 0x000000666766723e */ /* 0x000fe200000010ff */
[----:B------:R-:W-:Y:S01]  /*ee90*/  STS [R17+0x2000], R76 ;  /* 0x0020004c11007388 */ /* 0x000fe20000000800 */
[----:B------:R-:W-:Y:S01]  /*eea0*/  FMUL.FTZ R123, R7, R123 ;  /* 0x0000007b077b7220 */ /* 0x000fe20000410000 */
[----:B------:R-:W-:Y:S01]  /*eeb0*/  F2FP.BF16.F32.PACK_AB R112, R113, R112 ;  /* 0x000000707170723e */ /* 0x000fe200000010ff */
[----:B------:R-:W-:Y:S01]  /*eec0*/  FMUL.FTZ R126, R7, R126 ;  /* 0x0000007e077e7220 */ /* 0x000fe20000410000 */
[----:B------:R-:W-:Y:S01]  /*eed0*/  STS [R17+0x2400], R78 ;  /* 0x0024004e11007388 */ /* 0x000fe20000000800 */
[----:B------:R-:W-:Y:S01]  /*eee0*/  F2FP.BF16.F32.PACK_AB R114, R115, R114 ;  /* 0x000000727372723e */ /* 0x000fe200000010ff */
[----:B------:R-:W-:Y:S01]  /*eef0*/  FMUL.FTZ R127, R7, R127 ;  /* 0x0000007f077f7220 */ /* 0x000fe20000410000 */
[----:B------:R-:W-:Y:S01]  /*ef00*/  IADD3 R8, PT, PT, R8, R5, RZ ;  /* 0x0000000508087210 */ /* 0x000fe20007ffe0ff */
[----:B------:R-:W-:Y:S01]  /*ef10*/  STS [R18], R84 ;  /* 0x0000005412007388 */ /* 0x000fe20000000800 */
[----:B------:R-:W-:Y:S01]  /*ef20*/  F2FP.BF16.F32.PACK_AB R104, R105, R104 ;  /* 0x000000686968723e */ /* 0x000fe200000010ff */
[----:B------:R-:W-:Y:S01]  /*ef30*/  FMUL.FTZ R132, R13, R132 ;  /* 0x000000840d847220 */ /* 0x000fe20000410000 */
[----:B------:R-:W-:Y:S01]  /*ef40*/  F2FP.BF16.F32.PACK_AB R106, R107, R106 ;  /* 0x0000006a6b6a723e */ /* 0x000fe200000010ff */
[----:B------:R-:W-:Y:S01]  /*ef50*/  STS [R18+0x400], R86 ;  /* 0x0004005612007388 */ /* 0x000fe20000000800 */
[----:B------:R-:W-:Y:S01]  /*ef60*/  FMUL.FTZ R133, R13, R133 ;  /* 0x000000850d857220 */ /* 0x000fe20000410000 */
[C---:B------:R-:W-:Y:S01]  /*ef70*/  FMUL.FTZ R134, R12.reuse, R134 ;  /* 0x000000860c867220 */ /* 0x040fe20000410000 */
[C---:B------:R-:W-:Y:S01]  /*ef80*/  FMUL.FTZ R135, R12.reuse, R135 ;  /* 0x000000870c877220 */ /* 0x040fe20000410000 */
        /* <DEDUP_REMOVED lines=19> */
[----:B------:R-:W-:Y:S01]  /*f0c0*/  F2FP.BF16.F32.PACK_AB R120, R121, R120 ;  /* 0x000000787978723e */ /* 0x000fe200000010ff */
[----:B------:R-:W-:Y:S01]  /*f0d0*/  STS [R19+0x2400], R94 ;  /* 0x0024005e13007388 */ /* 0x000fe20000000800 */
[----:B------:R-:W-:Y:S01]  /*f0e0*/  F2FP.BF16.F32.PACK_AB R122, R123, R122 ;  /* 0x0000007a7b7a723e */ /* 0x000fe200000010ff */
[C---:B------:R-:W-:Y:S01]  /*f0f0*/  FMUL.FTZ R148, R13.reuse, R148 ;  /* 0x000000940d947220 */ /* 0x040fe20000410000 */
[----:B------:R-:W-:Y:S01]  /*f100*/  FMUL.FTZ R149, R13, R149 ;  /* 0x000000950d957220 */ /* 0x000fe20000410000 */
[----:B------:R-:W-:Y:S01]  /*f110*/  STS [R5], R100 ;  /* 0x0000006405007388 */ /* 0x000fe20000000800 */
[C---:B------:R-:W-:Y:S01]  /*f120*/  FMUL.FTZ R150, R12.reuse, R150 ;  /* 0x000000960c967220 */ /* 0x040fe20000410000 */
[C---:B------:R-:W-:Y:S01]  /*f130*/  FMUL.FTZ R151, R12.reuse, R151 ;  /* 0x000000970c977220 */ /* 0x040fe20000410000 */
        /* <DEDUP_REMOVED lines=23> */
[C---:B------:R-:W-:Y:S01]  /*f2b0*/  FMUL.FTZ R177, R13.reuse, R177 ;  /* 0x000000b10db17220 */ /* 0x040fe20000410000 */
[----:B------:R-:W-:Y:S01]  /*f2c0*/  FMUL.FTZ R168, R13, R168 ;  /* 0x000000a80da87220 */ /* 0x000fe20000410000 */
[----:B------:R-:W-:Y:S01]  /*f2d0*/  STS [R8+0x2400], R110 ;  /* 0x0024006e08007388 */ /* 0x000fe20000000800 */
[C---:B------:R-:W-:Y:S01]  /*f2e0*/  FMUL.FTZ R178, R12.reuse, R178 ;  /* 0x000000b20cb27220 */ /* 0x040fe20000410000 */
        /* <DEDUP_REMOVED lines=19> */
[----:B------:R-:W-:-:S02]  /*f420*/  F2FP.BF16.F32.PACK_AB R152, R153, R152 ;  /* 0x000000989998723e */ /* 0x000fc400000010ff */
[----:B------:R-:W-:Y:S01]  /*f430*/  F2FP.BF16.F32.PACK_AB R154, R155, R154 ;  /* 0x0000009a9b9a723e */ /* 0x000fe200000010ff */
[----:B------:R1:W-:Y:S01]  /*f440*/  STS [R6+0x6400], R122 ;  /* 0x0064007a06007388 */ /* 0x0003e20000000800 */
[----:B------:R-:W-:Y:S02]  /*f450*/  F2FP.BF16.F32.PACK_AB R156, R157, R156 ;  /* 0x0000009c9d9c723e */ /* 0x000fe400000010ff */
[----:B------:R-:W-:Y:S01]  /*f460*/  F2FP.BF16.F32.PACK_AB R158, R159, R158 ;  /* 0x0000009e9f9e723e */ /* 0x000fe200000010ff */
[----:B------:R-:W-:Y:S01]  /*f470*/  STS [R11+0x6000], R124 ;  /* 0x0060007c0b007388 */ /* 0x000fe20000000800 */
[----:B------:R-:W-:Y:S02]  /*f480*/  F2FP.BF16.F32.PACK_AB R176, R177, R176 ;  /* 0x000000b0b1b0723e */ /* 0x000fe400000010ff */
[----:B------:R-:W-:Y:S01]  /*f490*/  F2FP.BF16.F32.PACK_AB R178, R179, R178 ;  /* 0x000000b2b3b2723e */ /* 0x000fe200000010ff */
[----:B------:R-:W-:Y:S01]  /*f4a0*/  STS [R11+0x6400], R126 ;  /* 0x0064007e0b007388 */ /* 0x000fe20000000800 */
[----:B------:R-:W-:-:S02]  /*f4b0*/  F2FP.BF16.F32.PACK_AB R13, R13, R168 ;  /* 0x000000a80d0d723e */ /* 0x000fc400000010ff */
[----:B------:R-:W-:Y:S01]  /*f4c0*/  F2FP.BF16.F32.PACK_AB R12, R12, R170 ;  /* 0x000000aa0c0c723e */ /* 0x000fe200000010ff */
[----:B------:R-:W-:Y:S01]  /*f4d0*/  STS [R15+0x4000], R132 ;  /* 0x004000840f007388 */ /* 0x000fe20000000800 */
[----:B------:R-:W-:Y:S02]  /*f4e0*/  F2FP.BF16.F32.PACK_AB R164, R165, R164 ;  /* 0x000000a4a5a4723e */ /* 0x000fe400000010ff */
[----:B------:R-:W-:Y:S01]  /*f4f0*/  F2FP.BF16.F32.PACK_AB R166, R167, R166 ;  /* 0x000000a6a7a6723e */ /* 0x000fe200000010ff */
[----:B------:R-:W-:Y:S01]  /*f500*/  STS [R15+0x4400], R134 ;  /* 0x004400860f007388 */ /* 0x000fe20000000800 */
[----:B------:R-:W-:-:S03]  /*f510*/  F2FP.BF16.F32.PACK_AB R7, R7, R174 ;  /* 0x000000ae0707723e */ /* 0x000fc600000010ff */
[----:B------:R-:W-:Y:S04]  /*f520*/  STS [R17+0x4000], R144 ;  /* 0x0040009011007388 */ /* 0x000fe80000000800 */
[----:B------:R-:W-:Y:S01]  /*f530*/  STS [R17+0x4400], R146 ;  /* 0x0044009211007388 */ /* 0x000fe20000000800 */
[----:B-1----:R-:W1:Y:S03]  /*f540*/  @P6 LDC R6, c[0x0][0x458] ;  /* 0x00011600ff066b82 */ /* 0x002e660000000800 */
[----:B------:R-:W-:Y:S04]  /*f550*/  STS [R15+0x6000], R136 ;  /* 0x006000880f007388 */ /* 0x000fe80000000800 */
[----:B------:R2:W-:Y:S04]  /*f560*/  STS [R15+0x6400], R138 ;  /* 0x0064008a0f007388 */ /* 0x0005e80000000800 */
[----:B------:R-:W-:Y:S04]  /*f570*/  STS [R17+0x6000], R140 ;  /* 0x0060008c11007388 */ /* 0x000fe80000000800 */
[----:B------:R3:W-:Y:S04]  /*f580*/  STS [R17+0x6400], R142 ;  /* 0x0064008e11007388 */ /* 0x0007e80000000800 */
[----:B------:R-:W-:Y:S04]  /*f590*/  STS [R18+0x4000], R148 ;  /* 0x0040009412007388 */ /* 0x000fe80000000800 */
[----:B------:R-:W-:Y:S04]  /*f5a0*/  STS [R18+0x4400], R150 ;  /* 0x0044009612007388 */ /* 0x000fe80000000800 */
[----:B------:R-:W-:Y:S04]  /*f5b0*/  STS [R19+0x4000], R160 ;  /* 0x004000a013007388 */ /* 0x000fe80000000800 */
[----:B------:R-:W-:Y:S01]  /*f5c0*/  STS [R19+0x4400], R162 ;  /* 0x004400a213007388 */ /* 0x000fe20000000800 */
[----:B--2---:R-:W-:-:S03]  /*f5d0*/  MOV R15, 0x7f800000 ;  /* 0x7f800000000f7802 */ /* 0x004fc60000000f00 */
[----:B------:R-:W-:Y:S04]  /*f5e0*/  STS [R18+0x6000], R152 ;  /* 0x0060009812007388 */ /* 0x000fe80000000800 */
[----:B------:R2:W-:Y:S01]  /*f5f0*/  STS [R18+0x6400], R154 ;  /* 0x0064009a12007388 */ /* 0x0005e20000000800 */
[----:B---3--:R-:W3:Y:S03]  /*f600*/  @P5 LDC R17, c[0x0][0x458] ;  /* 0x00011600ff115b82 */ /* 0x008ee60000000800 */
[----:B------:R-:W-:Y:S04]  /*f610*/  STS [R19+0x6000], R156 ;  /* 0x0060009c13007388 */ /* 0x000fe80000000800 */
[----:B------:R-:W-:Y:S04]  /*f620*/  STS [R19+0x6400], R158 ;  /* 0x0064009e13007388 */ /* 0x000fe80000000800 */
[----:B------:R-:W-:Y:S04]  /*f630*/  STS [R5+0x4000], R176 ;  /* 0x004000b005007388 */ /* 0x000fe80000000800 */
[----:B------:R-:W-:Y:S04]  /*f640*/  STS [R5+0x4400], R178 ;  /* 0x004400b205007388 */ /* 0x000fe80000000800 */
[----:B------:R4:W-:Y:S04]  /*f650*/  STS [R8+0x4000], R13 ;  /* 0x0040000d08007388 */ /* 0x0009e80000000800 */
[----:B------:R1:W-:Y:S01]  /*f660*/  STS [R8+0x4400], R12 ;  /* 0x0044000c08007388 */ /* 0x0003e20000000800 */
[----:B--2---:R2:W2:Y:S03]  /*f670*/  @P5 MUFU.LG2 R18, R9 ;  /* 0x0000000900125308 */ /* 0x0044a60000000c00 */
[----:B------:R-:W-:Y:S04]  /*f680*/  STS [R5+0x6000], R164 ;  /* 0x006000a405007388 */ /* 0x000fe80000000800 */
[----:B------:R3:W-:Y:S04]  /*f690*/  STS [R5+0x6400], R166 ;  /* 0x006400a605007388 */ /* 0x0007e80000000800 */
[----:B------:R-:W-:Y:S04]  /*f6a0*/  STS [R8+0x6000], R172 ;  /* 0x006000ac08007388 */ /* 0x000fe80000000800 */
[----:B------:R3:W-:Y:S01]  /*f6b0*/  STS [R8+0x6400], R7 ;  /* 0x0064000708007388 */ /* 0x0007e20000000800 */
[----:B--2---:R-:W2:Y:S01]  /*f6c0*/  @P1 LDC R9, c[0x0][0x458] ;  /* 0x00011600ff091b82 */ /* 0x004ea20000000800 */
[----:B------:R-:W-:Y:S01]  /*f6d0*/  @P5 FMUL.FTZ R18, R18, 0.69314718246459960938 ;  /* 0x3f31721812125820 */ /* 0x000fe20000410000 */
[----:B----4-:R4:W4:Y:S08]  /*f6e0*/  @P6 MUFU.LG2 R13, R10 ;  /* 0x0000000a000d6308 */ /* 0x0109300000000c00 */
[----:B-1----:R1:W1:Y:S01]  /*f6f0*/  @P1 MUFU.LG2 R12, R16 ;  /* 0x00000010000c1308 */ /* 0x0022620000000c00 */
[----:B---3--:R-:W-:Y:S01]  /*f700*/  MOV R5, 0x7f800000 ;  /* 0x7f80000000057802 */ /* 0x008fe20000000f00 */
[----:B----4-:R-:W3:Y:S01]  /*f710*/  LDC.64 R10, c[0x0][0x400] ;  /* 0x00010000ff0a7b82 */ /* 0x010ee20000000a00 */
[----:B------:R-:W-:Y:S01]  /*f720*/  @P6 FMUL.FTZ R13, R13, 0.69314718246459960938 ;  /* 0x3f3172180d0d6820 */ /* 0x000fe20000410000 */
[----:B------:R-:W-:-:S03]  /*f730*/  SHF.L.U32 R7, R4, 0x3, RZ ;  /* 0x0000000304077819 */ /* 0x000fc600000006ff */
[----:B------:R-:W-:Y:S01]  /*f740*/  @P6 FFMA.FTZ R5, R196, R6, R13 ;  /* 0x00000006c4056223 */ /* 0x000fe2000001000d */
[C---:B------:R-:W-:Y:S02]  /*f750*/  LOP3.LUT R20, R7.reuse, 0x38, RZ, 0xc0, !PT ;  /* 0x0000003807147812 */ /* 0x040fe400078ec0ff */
[----:B------:R-:W4:Y:S01]  /*f760*/  @P0 LDC R8, c[0x0][0x458] ;  /* 0x00011600ff080b82 */ /* 0x000f220000000800 */
[----:B-1----:R-:W-:-:S04]  /*f770*/  LOP3.LUT R16, R7, 0x1f8, RZ, 0xc0, !PT ;  /* 0x000001f807107812 */ /* 0x002fc800078ec0ff */
[----:B------:R-:W-:-:S04]  /*f780*/  LOP3.LUT R16, R16, 0x38, R4, 0x78, !PT ;  /* 0x0000003810107812 */ /* 0x000fc800078e7804 */
[----:B------:R-:W-:Y:S01]  /*f790*/  LOP3.LUT R16, R16, 0x1e00, R7, 0xf8, !PT ;  /* 0x00001e0010107812 */ /* 0x000fe200078ef807 */
[----:B------:R-:W-:Y:S06]  /*f7a0*/  BRA.U UP1, `(.L_x_23) ;  /* 0x0000000101287547 */ /* 0x000fec000b800000 */
[----:B------:R-:W-:Y:S01]  /*f7b0*/  UISETP.NE.AND UP0, UPT, UR10, URZ, UPT ;  /* 0x000000ff0a00728c */ /* 0x000fe2000bf05270 */
[----:B------:R-:W1:Y:S10]  /*f7c0*/  LDCU UR13, c[0x0][0x3e0] ;  /* 0x00007c00ff0d77ac */ /* 0x000e740008000800 */
[----:B------:R-:W1:Y:S01]  /*f7d0*/  @UP0 LDCU UR4, c[0x0][0x454] ;  /* 0x00008a80ff0407ac */ /* 0x000e620008000800 */
[----:B------:R-:W2:Y:S01]  /*f7e0*/  @!UP0 LDCU UR12, c[0x0][0x434] ;  /* 0x00008680ff0c87ac */ /* 0x000ea20008000800 */
[----:B------:R-:W3:Y:S02]  /*f7f0*/  @UP0 LDCU UR5, c[0x0][0x454] ;  /* 0x00008a80ff0507ac */ /* 0x000ee40008000800 */
[----:B---3--:R-:W3:Y:S01]  /*f800*/  @!UP0 LDCU UR5, c[0x0][0x434] ;  /* 0x00008680ff0587ac */ /* 0x008ee20008000800 */
[----:B-1----:R-:W-:-:S02]  /*f810*/  @UP0 UIMAD UR4, UR4, UR13, URZ ;  /* 0x0000000d040402a4 */ /* 0x002fc4000f8e02ff */
[----:B--2---:R-:W-:-:S03]  /*f820*/  @!UP0 UIMAD UR4, UR12, UR13, URZ ;  /* 0x0000000d0c0482a4 */ /* 0x004fc6000f8e02ff */
[----:B------:R-:W-:Y:S01]  /*f830*/  @UP0 UMOV UR12, 0x1 ;  /* 0x00000001000c0882 */ /* 0x000fe20000000000 */
[----:B------:R-:W-:-:S08]  /*f840*/  @!UP0 UMOV UR12, 0x1 ;  /* 0x00000001000c8882 */ /* 0x000fd00000000000 */
.L_x_23:
[----:B------:R-:W-:Y:S01]  /*f850*/  UISETP.NE.AND UP1, UPT, UR10, URZ, !UP1 ;  /* 0x000000ff0a00728c */ /* 0x000fe2000cf25270 */
[----:B------:R-:W-:Y:S01]  /*f860*/  @P5 FFMA.FTZ R15, R3, R17, R18 ;  /* 0x00000011030f5223 */ /* 0x000fe20000010012 */
[----:B------:R-:W1:Y:S01]  /*f870*/  LDC.64 R6, c[0x0][0x408] ;  /* 0x00010200ff067b82 */ /* 0x000e620000000a00 */
[----:B------:R-:W2:Y:S01]  /*f880*/  @P0 MUFU.LG2 R3, R14 ;  /* 0x0000000e00030308 */ /* 0x000ea20000000c00 */
[----:B---3--:R-:W-:Y:S01]  /*f890*/  UIMAD UR16, UR8, UR5, URZ ;  /* 0x00000005081072a4 */ /* 0x008fe2000f8e02ff */
[----:B------:R-:W-:Y:S01]  /*f8a0*/  LOP3.LUT P2, RZ, R4, 0x3, RZ, 0xc0, !PT ;  /* 0x0000000304ff7812 */ /* 0x000fe2000784c0ff */
[----:B------:R-:W-:Y:S01]  /*f8b0*/  USHF.L.U32 UR10, UR6, 0x7, URZ ;  /* 0x00000007060a7899 */ /* 0x000fe200080006ff */
[----:B------:R-:W-:Y:S01]  /*f8c0*/  MOV R21, RZ ;  /* 0x000000ff00157202 */ /* 0x000fe20000000f00 */
[----:B------:R-:W-:Y:S01]  /*f8d0*/  UIMAD UR5, UR9, UR7, URZ ;  /* 0x00000007090572a4 */ /* 0x000fe2000f8e02ff */
[----:B------:R-:W-:Y:S01]  /*f8e0*/  @P1 FMUL.FTZ R12, R12, 0.69314718246459960938 ;  /* 0x3f3172180c0c1820 */ /* 0x000fe20000410000 */
[----:B------:R-:W3:Y:S01]  /*f8f0*/  LDC.64 R18, c[0x0][0x410] ;  /* 0x00010400ff127b82 */ /* 0x000ee20000000a00 */
[----:B------:R-:W-:Y:S01]  /*f900*/  @!UP1 UIMAD UR16, UR9, UR4, UR16 ;  /* 0x00000004091092a4 */ /* 0x000fe2000f8e0210 */
[----:B------:R-:W-:Y:S01]  /*f910*/  IMAD.WIDE.U32 R20, R10, UR9, R20 ;  /* 0x000000090a147c25 */ /* 0x000fe2000f8e0014 */
[----:B------:R-:W-:Y:S01]  /*f920*/  UIMAD UR15, UR10, UR12, URZ ;  /* 0x0000000c0a0f72a4 */ /* 0x000fe2000f8e02ff */
[----:B------:R-:W-:Y:S01]  /*f930*/  LEA R16, R16, UR11, 0x1 ;  /* 0x0000000b10107c11 */ /* 0x000fe2000f8e08ff */
[----:B------:R-:W-:Y:S01]  /*f940*/  USHF.R.S32.HI UR4, URZ, 0x1f, UR5 ;  /* 0x0000001fff047899 */ /* 0x000fe20008011405 */
[----:B------:R-:W-:Y:S01]  /*f950*/  BSSY.RECONVERGENT B0, `(.L_x_24) ;  /* 0x0000037000007945 */ /* 0x000fe20003800200 */
[----:B------:R-:W-:Y:S01]  /*f960*/  USEL UR5, UR5, URZ, UP1 ;  /* 0x000000ff05057287 */ /* 0x000fe20008800000 */
[----:B------:R-:W-:Y:S01]  /*f970*/  MOV R17, 0x7f800000 ;  /* 0x7f80000000117802 */ /* 0x000fe20000000f00 */
[----:B------:R-:W-:Y:S01]  /*f980*/  USHF.R.S32.HI UR13, URZ, 0x1f, UR15 ;  /* 0x0000001fff0d7899 */ /* 0x000fe2000801140f */
[----:B--2---:R-:W-:Y:S01]  /*f990*/  @P1 FFMA.FTZ R17, R2, R9, R12 ;  /* 0x0000000902111223 */ /* 0x004fe2000001000c */
[----:B------:R-:W-:Y:S01]  /*f9a0*/  USEL UR4, UR4, URZ, UP1 ;  /* 0x000000ff04047287 */ /* 0x000fe20008800000 */
[----:B------:R-:W-:Y:S01]  /*f9b0*/  @P0 FMUL.FTZ R3, R3, 0.69314718246459960938 ;  /* 0x3f31721803030820 */ /* 0x000fe20000410000 */
[----:B------:R-:W-:Y:S01]  /*f9c0*/  USHF.R.S32.HI UR14, URZ, 0x1f, UR16 ;  /* 0x0000001fff0e7899 */ /* 0x000fe20008011410 */
[----:B------:R-:W-:Y:S01]  /*f9d0*/  MOV R14, 0x7f800000 ;  /* 0x7f800000000e7802 */ /* 0x000fe20000000f00 */
[----:B------:R-:W-:Y:S01]  /*f9e0*/  UIADD3 UR15, UP1, UP0, UR15, UR5, UR16 ;  /* 0x000000050f0f7290 */ /* 0x000fe2000f83e010 */
[----:B----4-:R-:W-:Y:S01]  /*f9f0*/  @P0 FFMA.FTZ R14, R0, R8, R3 ;  /* 0x00000008000e0223 */ /* 0x010fe20000010003 */
[----:B------:R-:W-:-:S02]  /*fa00*/  IMAD R27, R11, UR9, R21 ;  /* 0x000000090b1b7c24 */ /* 0x000fc4000f8e0215 */
[----:B------:R-:W-:Y:S01]  /*fa10*/  UIADD3.X UR13, UPT, UPT, UR13, UR4, UR14, UP1, UP0 ;  /* 0x000000040d0d7290 */ /* 0x000fe20008fe040e */
[----:B------:R-:W-:Y:S06]  /*fa20*/  BAR.SYNC.DEFER_BLOCKING 0x0 ;  /* 0x0000000000007b1d */ /* 0x000fec0000010000 */
[----:B------:R-:W-:Y:S05]  /*fa30*/  @P2 BRA `(.L_x_25) ;  /* 0x0000000000a02947 */ /* 0x000fea0003800000 */
[--C-:B------:R-:W-:Y:S01]  /*fa40*/  SHF.R.U32.HI R2, RZ, 0x1, R4.reuse ;  /* 0x00000001ff027819 */ /* 0x100fe20000011604 */
[----:B------:R-:W-:Y:S01]  /*fa50*/  UIADD3 UR4, UPT, UPT, -UR10, UR7, URZ ;  /* 0x000000070a047290 */ /* 0x000fe2000fffe1ff */
[----:B------:R-:W-:Y:S02]  /*fa60*/  SHF.R.U32.HI R0, RZ, 0x2, R4 ;  /* 0x00000002ff007819 */ /* 0x000fe40000011604 */
[----:B------:R-:W-:-:S04]  /*fa70*/  LOP3.LUT R2, R2, 0x30, RZ, 0xc0, !PT ;  /* 0x0000003002027812 */ /* 0x000fc800078ec0ff */
[----:B------:R-:W-:-:S04]  /*fa80*/  LOP3.LUT R0, R2, 0x7, R0, 0xf8, !PT ;  /* 0x0000000702007812 */ /* 0x000fc800078ef800 */
[C---:B------:R-:W-:Y:S01]  /*fa90*/  ISETP.GE.AND P6, PT, R0.reuse, UR4, PT ;  /* 0x0000000400007c0c */ /* 0x040fe2000bfc6270 */
[C---:B------:R-:W-:Y:S01]  /*faa0*/  VIADD R25, R0.reuse, 0x8 ;  /* 0x0000000800197836 */ /* 0x040fe20000000000 */
[C---:B------:R-:W-:Y:S01]  /*fab0*/  LOP3.LUT R24, R0.reuse, 0x40, RZ, 0xfc, !PT ;  /* 0x0000004000187812 */ /* 0x040fe200078efcff */
[----:B------:R-:W-:-:S03]  /*fac0*/  VIADD R23, R0, 0x48 ;  /* 0x0000004800177836 */ /* 0x000fc60000000000 */
[----:B------:R-:W-:Y:S02]  /*fad0*/  ISETP.GE.AND P5, PT, R25, UR4, PT ;  /* 0x0000000419007c0c */ /* 0x000fe4000bfa6270 */
[----:B------:R-:W-:Y:S02]  /*fae0*/  ISETP.GE.AND P4, PT, R24, UR4, PT ;  /* 0x0000000418007c0c */ /* 0x000fe4000bf86270 */
[----:B------:R-:W-:-:S03]  /*faf0*/  ISETP.GE.AND P3, PT, R23, UR4, PT ;  /* 0x0000000417007c0c */ /* 0x000fc6000bf66270 */
[----:B------:R-:W2:Y:S01]  /*fb00*/  @!P6 LDC.64 R12, c[0x0][0x420] ;  /* 0x00010800ff0ceb82 */ /* 0x000ea20000000a00 */
[----:B------:R-:W-:-:S05]  /*fb10*/  @!P6 IMAD R0, R0, UR12, RZ ;  /* 0x0000000c0000ec24 */ /* 0x000fca000f8e02ff */
[----:B------:R-:W-:Y:S01]  /*fb20*/  @!P6 IADD3 R22, P0, PT, R0, UR15, RZ ;  /* 0x0000000f0016ec10 */ /* 0x000fe2000ff1e0ff */
[----:B------:R-:W-:Y:S01]  /*fb30*/  @!P5 IMAD R25, R25, UR12, RZ ;  /* 0x0000000c1919dc24 */ /* 0x000fe2000f8e02ff */
[----:B------:R-:W4:Y:S01]  /*fb40*/  @!P5 LDC.64 R10, c[0x0][0x420] ;  /* 0x00010800ff0adb82 */ /* 0x000f220000000a00 */
[----:B------:R-:W-:Y:S01]  /*fb50*/  @!P4 IMAD R24, R24, UR12, RZ ;  /* 0x0000000c1818cc24 */ /* 0x000fe2000f8e02ff */
[----:B------:R-:W-:Y:S01]  /*fb60*/  @!P6 LEA.HI.X.SX32 R0, R0, UR13, 0x1, P0 ;  /* 0x0000000d0000ec11 */ /* 0x000fe200080f0eff */
[----:B------:R-:W-:-:S05]  /*fb70*/  @!P3 IMAD R23, R23, UR12, RZ ;  /* 0x0000000c1717bc24 */ /* 0x000fca000f8e02ff */
[----:B------:R-:W1:Y:S08]  /*fb80*/  @!P4 LDC.64 R8, c[0x0][0x420] ;  /* 0x00010800ff08cb82 */ /* 0x000e700000000a00 */
[----:B------:R-:W3:Y:S01]  /*fb90*/  @!P3 LDC.64 R2, c[0x0][0x420] ;  /* 0x00010800ff02bb82 */ /* 0x000ee20000000a00 */
[----:B--2---:R-:W-:Y:S02]  /*fba0*/  @!P6 LEA R28, P1, R22, R12, 0x2 ;  /* 0x0000000c161ce211 */ /* 0x004fe400078210ff */
[----:B------:R-:W-:-:S02]  /*fbb0*/  @!P5 IADD3 R12, P0, PT, R25, UR15, RZ ;  /* 0x0000000f190cdc10 */ /* 0x000fc4000ff1e0ff */
[----:B------:R-:W-:Y:S02]  /*fbc0*/  @!P6 LEA.HI.X R29, R22, R13, R0, 0x2, P1 ;  /* 0x0000000d161de211 */ /* 0x000fe400008f1400 */
[----:B------:R-:W-:Y:S02]  /*fbd0*/  @!P5 LEA.HI.X.SX32 R25, R25, UR13, 0x1, P0 ;  /* 0x0000000d1919dc11 */ /* 0x000fe400080f0eff */
[----:B----4-:R-:W-:Y:S01]  /*fbe0*/  @!P5 LEA R30, P2, R12, R10, 0x2 ;  /* 0x0000000a0c1ed211 */ /* 0x010fe200078410ff */
[----:B------:R2:W-:Y:S01]  /*fbf0*/  @!P6 STG.E desc[UR24][R28.64], R5 ;  /* 0x000000051c00e986 */ /* 0x0005e2000c101918 */
[C---:B------:R-:W-:Y:S02]  /*fc00*/  @!P4 IADD3 R0, P1, PT, R24.reuse, UR15, RZ ;  /* 0x0000000f1800cc10 */ /* 0x040fe4000ff3e0ff */
[----:B------:R-:W-:Y:S02]  /*fc10*/  @!P3 IADD3 R10, P0, PT, R23, UR15, RZ ;  /* 0x0000000f170abc10 */ /* 0x000fe4000ff1e0ff */
[----:B------:R-:W-:-:S02]  /*fc20*/  @!P4 LEA.HI.X.SX32 R24, R24, UR13, 0x1, P1 ;  /* 0x0000000d1818cc11 */ /* 0x000fc400088f0eff */
[----:B------:R-:W-:Y:S02]  /*fc30*/  @!P3 LEA.HI.X.SX32 R23, R23, UR13, 0x1, P0 ;  /* 0x0000000d1717bc11 */ /* 0x000fe400080f0eff */
[----:B-1----:R-:W-:Y:S02]  /*fc40*/  @!P4 LEA R8, P1, R0, R8, 0x2 ;  /* 0x000000080008c211 */ /* 0x002fe400078210ff */
[----:B------:R-:W-:Y:S02]  /*fc50*/  @!P5 LEA.HI.X R31, R12, R11, R25, 0x2, P2 ;  /* 0x0000000b0c1fd211 */ /* 0x000fe400010f1419 */
[----:B------:R-:W-:Y:S02]  /*fc60*/  @!P4 LEA.HI.X R9, R0, R9, R24, 0x2, P1 ;  /* 0x000000090009c211 */ /* 0x000fe400008f1418 */
[C---:B---3--:R-:W-:Y:S01]  /*fc70*/  @!P3 LEA R2, P0, R10.reuse, R2, 0x2 ;  /* 0x000000020a02b211 */ /* 0x048fe200078010ff */
[----:B------:R2:W-:Y:S03]  /*fc80*/  @!P5 STG.E desc[UR24][R30.64], R15 ;  /* 0x0000000f1e00d986 */ /* 0x0005e6000c101918 */
[----:B------:R-:W-:Y:S01]  /*fc90*/  @!P3 LEA.HI.X R3, R10, R3, R23, 0x2, P0 ;  /* 0x000000030a03b211 */ /* 0x000fe200000f1417 */
[----:B------:R2:W-:Y:S04]  /*fca0*/  @!P4 STG.E desc[UR24][R8.64], R17 ;  /* 0x000000110800c986 */ /* 0x0005e8000c101918 */
[----:B------:R2:W-:Y:S04]  /*fcb0*/  @!P3 STG.E desc[UR24][R2.64], R14 ;  /* 0x0000000e0200b986 */ /* 0x0005e8000c101918 */
.L_x_25:
[----:B------:R-:W-:Y:S05]  /*fcc0*/  BSYNC.RECONVERGENT B0 ;  /* 0x0000000000007941 */ /* 0x000fea0003800200 */
.L_x_24:
[----:B--2---:R-:W2:Y:S01]  /*fcd0*/  LDS.128 R8, [R16+0x4000] ;  /* 0x0040000010087984 */ /* 0x004ea20000000c00 */
[----:B------:R-:W-:Y:S01]  /*fce0*/  IMAD.MOV.U32 R26, RZ, RZ, R20 ;  /* 0x000000ffff1a7224 */ /* 0x000fe200078e0014 */
[----:B------:R-:W4:Y:S01]  /*fcf0*/  LDCU.64 UR4, c[0x0][0x3f0] ;  /* 0x00007e00ff0477ac */ /* 0x000f220008000a00 */
[----:B------:R-:W-:Y:S01]  /*fd00*/  SHF.R.U32.HI R0, RZ, 0x3, R4 ;  /* 0x00000003ff007819 */ /* 0x000fe20000011604 */
[----:B------:R-:W2:Y:S01]  /*fd10*/  LDS.128 R12, [R16] ;  /* 0x00000000100c7984 */ /* 0x000ea20000000c00 */
[----:B---3--:R-:W-:Y:S01]  /*fd20*/  IMAD.WIDE.U32 R26, R18, UR8, R26 ;  /* 0x00000008121a7c25 */ /* 0x008fe2000f8e001a */
[----:B------:R-:W-:Y:S02]  /*fd30*/  UIMAD.WIDE.U32 UR16, UR6, 0x80, URZ ;  /* 0x00000080061078a5 */ /* 0x000fe4000f8e00ff */
[----:B------:R-:W3:Y:S01]  /*fd40*/  LDS.128 R68, [R16+0x800] ;  /* 0x0008000010447984 */ /* 0x000ee20000000c00 */
[----:B------:R-:W-:Y:S02]  /*fd50*/  IMAD R5, R19, UR8, R27 ;  /* 0x0000000813057c24 */ /* 0x000fe4000f8e021b */
[----:B------:R-:W-:Y:S01]  /*fd60*/  IMAD.MOV.U32 R4, RZ, RZ, R26 ;  /* 0x000000ffff047224 */ /* 0x000fe200078e001a */
[----:B------:R-:W3:Y:S01]  /*fd70*/  LDS.128 R40, [R16+0x4800] ;  /* 0x0048000010287984 */ /* 0x000ee20000000c00 */
[----:B------:R-:W-:Y:S01]  /*fd80*/  LOP3.LUT R0, R0, UR16, RZ, 0xfc, !PT ;  /* 0x0000001000007c12 */ /* 0x000fe2000f8efcff */
[----:B-1----:R-:W-:-:S02]  /*fd90*/  IMAD R2, R6, UR17, RZ ;  /* 0x0000001106027c24 */ /* 0x002fc4000f8e02ff */
[----:B------:R-:W1:Y:S01]  /*fda0*/  LDS.128 R64, [R16+0x1000] ;  /* 0x0010000010407984 */ /* 0x000e620000000c00 */
[----:B------:R-:W-:Y:S02]  /*fdb0*/  IMAD.SHL.U32 R3, R6, 0x20, RZ ;  /* 0x0000002006037824 */ /* 0x000fe400078e00ff */
[C---:B------:R-:W-:Y:S01]  /*fdc0*/  IMAD.WIDE.U32 R4, R0.reuse, R6, R4 ;  /* 0x0000000600047225 */ /* 0x040fe200078e0004 */
[----:B------:R-:W1:Y:S03]  /*fdd0*/  LDS.128 R36, [R16+0x5000] ;  /* 0x0050000010247984 */ /* 0x000e660000000c00 */
[----:B------:R-:W-:Y:S01]  /*fde0*/  IMAD R0, R0, R7, R2 ;  /* 0x0000000700007224 */ /* 0x000fe200078e0202 */
[----:B------:R-:W1:Y:S01]  /*fdf0*/  LDS.128 R60, [R16+0x1800] ;  /* 0x00180000103c7984 */ /* 0x000e620000000c00 */
[----:B----4-:R-:W-:Y:S02]  /*fe00*/  LEA R72, P0, R4, UR4, 0x1 ;  /* 0x0000000404487c11 */ /* 0x010fe4000f8008ff */
[----:B------:R-:W-:Y:S01]  /*fe10*/  IMAD.IADD R0, R5, 0x1, R0 ;  /* 0x0000000105007824 */ /* 0x000fe200078e0200 */
[----:B------:R-:W4:Y:S01]  /*fe20*/  LDS.128 R32, [R16+0x5800] ;  /* 0x0058000010207984 */ /* 0x000f220000000c00 */
[----:B------:R-:W-:-:S02]  /*fe30*/  SHF.L.U64.HI R2, R6, 0x6, R7 ;  /* 0x0000000606027819 */ /* 0x000fc40000010207 */
[----:B------:R-:W-:Y:S01]  /*fe40*/  IADD3 R76, P1, PT, R72, R3, RZ ;  /* 0x00000003484c7210 */ /* 0x000fe20007f3e0ff */
[----:B------:R-:W4:Y:S01]  /*fe50*/  LDS.128 R56, [R16+0x2000] ;  /* 0x0020000010387984 */ /* 0x000f220000000c00 */
[----:B------:R-:W-:Y:S01]  /*fe60*/  LEA.HI.X R73, R4, UR5, R0, 0x1, P0 ;  /* 0x0000000504497c11 */ /* 0x000fe200080f0c00 */
[C---:B------:R-:W-:Y:S01]  /*fe70*/  IMAD.SHL.U32 R0, R6.reuse, 0x40, RZ ;  /* 0x0000004006007824 */ /* 0x040fe200078e00ff */
[C---:B------:R-:W-:Y:S01]  /*fe80*/  LEA R74, P0, R6.reuse, R72, 0x7 ;  /* 0x00000048064a7211 */ /* 0x040fe200078038ff */
[----:B------:R-:W4:Y:S01]  /*fe90*/  LDS.128 R28, [R16+0x6000] ;  /* 0x00600000101c7984 */ /* 0x000f220000000c00 */
[C-C-:B------:R-:W-:Y:S02]  /*fea0*/  SHF.L.U64.HI R4, R6.reuse, 0x5, R7.reuse ;  /* 0x0000000506047819 */ /* 0x140fe40000010207 */
[----:B------:R-:W-:Y:S01]  /*feb0*/  LEA.HI.X R75, R6, R73, R7, 0x7, P0 ;  /* 0x00000049064b7211 */ /* 0x000fe200000f3c07 */
[----:B------:R-:W4:Y:S01]  /*fec0*/  LDS.128 R52, [R16+0x2800] ;  /* 0x0028000010347984 */ /* 0x000f220000000c00 */
[----:B------:R-:W-:-:S02]  /*fed0*/  IADD3 R6, P0, PT, R72, R0, RZ ;  /* 0x0000000048067210 */ /* 0x000fc40007f1e0ff */
[C---:B------:R-:W-:Y:S01]  /*fee0*/  IADD3.X R77, PT, PT, R73.reuse, R4, RZ, P1, !PT ;  /* 0x00000004494d7210 */ /* 0x040fe20000ffe4ff */
[----:B------:R-:W4:Y:S02]  /*fef0*/  LDS.128 R24, [R16+0x6800] ;  /* 0x0068000010187984 */ /* 0x000f240000000c00 */
[----:B------:R-:W-:Y:S02]  /*ff00*/  IMAD.X R7, R73, 0x1, R2, P0 ;  /* 0x0000000149077824 */ /* 0x000fe400000e0602 */
[----:B------:R-:W4:Y:S04]  /*ff10*/  LDS.128 R48, [R16+0x3000] ;  /* 0x0030000010307984 */ /* 0x000f280000000c00 */
[----:B------:R-:W4:Y:S04]  /*ff20*/  LDS.128 R20, [R16+0x7000] ;  /* 0x0070000010147984 */ /* 0x000f280000000c00 */
[----:B------:R-:W4:Y:S04]  /*ff30*/  LDS.128 R44, [R16+0x3800] ;  /* 0x00380000102c7984 */ /* 0x000f280000000c00 */
[----:B------:R-:W4:Y:S04]  /*ff40*/  LDS.128 R16, [R16+0x7800] ;  /* 0x0078000010107984 */ /* 0x000f280000000c00 */
[----:B--2---:R2:W-:Y:S04]  /*ff50*/  STG.E.128 desc[UR24][R72.64+0x80], R8 ;  /* 0x0000800848007986 */ /* 0x0045e8000c101d18 */
[----:B------:R-:W-:Y:S04]  /*ff60*/  STG.E.128 desc[UR24][R72.64], R12 ;  /* 0x0000000c48007986 */ /* 0x000fe8000c101d18 */
[----:B---3--:R-:W-:Y:S04]  /*ff70*/  STG.E.128 desc[UR24][R76.64], R68 ;  /* 0x000000444c007986 */ /* 0x008fe8000c101d18 */
[----:B------:R-:W-:Y:S04]  /*ff80*/  STG.E.128 desc[UR24][R76.64+0x80], R40 ;  /* 0x000080284c007986 */ /* 0x000fe8000c101d18 */
[----:B-1----:R-:W-:Y:S04]  /*ff90*/  STG.E.128 desc[UR24][R6.64], R64 ;  /* 0x0000004006007986 */ /* 0x002fe8000c101d18 */
[----:B------:R1:W-:Y:S01]  /*ffa0*/  STG.E.128 desc[UR24][R6.64+0x80], R36 ;  /* 0x0000802406007986 */ /* 0x0003e2000c101d18 */
[----:B--2---:R-:W-:-:S02]  /*ffb0*/  IADD3 R8, P0, PT, R6, R3, RZ ;  /* 0x0000000306087210 */ /* 0x004fc40007f1e0ff */
[----:B------:R-:W-:-:S03]  /*ffc0*/  IADD3 R10, P1, PT, R74, R3, RZ ;  /* 0x000000034a0a7210 */ /* 0x000fc60007f3e0ff */
[----:B------:R-:W-:Y:S01]  /*ffd0*/  IMAD.X R9, R7, 0x1, R4, P0 ;  /* 0x0000000107097824 */ /* 0x000fe200000e0604 */
[----:B------:R-:W-:-:S04]  /*ffe0*/  IADD3.X R11, PT, PT, R75, R4, RZ, P1, !PT ;  /* 0x000000044b0b7210 */ /* 0x000fc80000ffe4ff */
[----:B------:R-:W-:Y:S04]  /*fff0*/  STG.E.128 desc[UR24][R8.64], R60 ;  /* 0x0000003c08007986 */ /* 0x000fe8000c101d18 */
[----:B----4-:R-:W-:Y:S04]  /*10000*/  STG.E.128 desc[UR24][R8.64+0x80], R32 ;  /* 0x0000802008007986 */ /* 0x010fe8000c101d18 */
[----:B------:R-:W-:Y:S01]  /*10010*/  STG.E.128 desc[UR24][R74.64], R56 ;  /* 0x000000384a007986 */ /* 0x000fe2000c101d18 */
[----:B-1----:R-:W-:-:S03]  /*10020*/  IADD3 R6, P0, PT, R74, R0, RZ ;  /* 0x000000004a067210 */ /* 0x002fc60007f1e0ff */
[----:B------:R-:W-:Y:S02]  /*10030*/  STG.E.128 desc[UR24][R74.64+0x80], R28 ;  /* 0x0000801c4a007986 */ /* 0x000fe4000c101d18 */
[----:B------:R-:W-:Y:S01]  /*10040*/  IMAD.X R7, R75, 0x1, R2, P0 ;  /* 0x000000014b077824 */ /* 0x000fe200000e0602 */
[----:B------:R-:W-:Y:S01]  /*10050*/  IADD3 R2, P0, PT, R6, R3, RZ ;  /* 0x0000000306027210 */ /* 0x000fe20007f1e0ff */
[----:B------:R-:W-:Y:S04]  /*10060*/  STG.E.128 desc[UR24][R10.64], R52 ;  /* 0x000000340a007986 */ /* 0x000fe8000c101d18 */
[----:B------:R-:W-:Y:S01]  /*10070*/  IMAD.X R3, R7, 0x1, R4, P0 ;  /* 0x0000000107037824 */ /* 0x000fe200000e0604 */
[----:B------:R-:W-:Y:S04]  /*10080*/  STG.E.128 desc[UR24][R10.64+0x80], R24 ;  /* 0x000080180a007986 */ /* 0x000fe8000c101d18 */
[----:B------:R-:W-:Y:S04]  /*10090*/  STG.E.128 desc[UR24][R6.64], R48 ;  /* 0x0000003006007986 */ /* 0x000fe8000c101d18 */
[----:B------:R-:W-:Y:S04]  /*100a0*/  STG.E.128 desc[UR24][R6.64+0x80], R20 ;  /* 0x0000801406007986 */ /* 0x000fe8000c101d18 */
[----:B------:R-:W-:Y:S04]  /*100b0*/  STG.E.128 desc[UR24][R2.64], R44 ;  /* 0x0000002c02007986 */ /* 0x000fe8000c101d18 */
[----:B------:R-:W-:Y:S01]  /*100c0*/  STG.E.128 desc[UR24][R2.64+0x80], R16 ;  /* 0x0000801002007986 */ /* 0x000fe2000c101d18 */
[----:B------:R-:W-:Y:S05]  /*100d0*/  EXIT ;  /* 0x000000000000794d */ /* 0x000fea0003800000 */
.L_x_26:
[----:B------:R-:W-:-:S00]  /*100e0*/  BRA `(.L_x_26) ;  /* 0xfffffffc00fc7947 */ /* 0x000fc0000383ffff */
[----:B------:R-:W-:-:S00]  /*100f0*/  NOP ;  /* 0x0000000000007918 */ /* 0x000fc00000000000 */
        /* <DEDUP_REMOVED lines=8> */
.L_x_1654:


//--------------------- .text._ZN5flash16flash_fwd_kernelI23Flash_fwd_kernel_traitsILi128ELi128ELi64ELi4ELb0ELb0EN7cutlass10bfloat16_tE19Flash_kernel_traitsILi128ELi128ELi64ELi4ES3_EELb0ELb1ELb0ELb0ELb1ELb1ELb1ELb0EEEvNS_16Flash_fwd_paramsE --------------------------
	.section	.text._ZN5flash16flash_fwd_kernelI23Flash_fwd_kernel_traitsILi128ELi128ELi64ELi4ELb0ELb0EN7cutlass10bfloat16_tE19Flash_kernel_traitsILi128ELi128ELi64ELi4ES3_EELb0ELb1ELb0ELb0ELb1ELb1ELb1ELb0EEEvNS_16Flash_fwd_paramsE,"ax",@progbits
	.align	128
        .global         _ZN5flash16flash_fwd_kernelI23Flash_fwd_kernel_traitsILi128ELi128ELi64ELi4ELb0ELb0EN7cutlass10bfloat16_tE19Flash_kernel_traitsILi128ELi128ELi64ELi4ES3_EELb0ELb1ELb0ELb0ELb1ELb1ELb1ELb0EEEvNS_16Flash_fwd_paramsE
        .type           _ZN5flash16flash_fwd_kernelI23Flash_fwd_kernel_traitsILi128ELi128ELi64ELi4ELb0ELb0EN7cutlass10bfloat16_tE19Flash_kernel_traitsILi128ELi128ELi64ELi4ES3_EELb0ELb1ELb0ELb0ELb1ELb1ELb1ELb0EEEvNS_16Flash_fwd_paramsE,@function
        .size           _ZN5flash16flash_fwd_kernelI23Flash_fwd_kernel_traitsILi128ELi128ELi64ELi4ELb0ELb0EN7cutlass10bfloat16_tE19Flash_kernel_traitsILi128ELi128ELi64ELi4ES3_EELb0ELb1ELb0ELb0ELb1ELb1ELb1ELb0EEEvNS_16Flash_fwd_paramsE,(.L_x_1655 - _ZN5flash16flash_fwd_kernelI23Flash_fwd_kernel_traitsILi128ELi128ELi64ELi4ELb0ELb0EN7cutlass10bfloat16_tE19Flash_kernel_traitsILi128ELi128ELi64ELi4ES3_EELb0ELb1ELb0ELb0ELb1ELb1ELb1ELb0EEEvNS_16Flash_fwd_paramsE)
        .other          _ZN5flash16flash_fwd_kernelI23Flash_fwd_kernel_traitsILi128ELi128ELi64ELi4ELb0ELb0EN7cutlass10bfloat16_tE19Flash_kernel_traitsILi128ELi128ELi64ELi4ES3_EELb0ELb1ELb0ELb0ELb1ELb1ELb1ELb0EEEvNS_16Flash_fwd_paramsE,@"STO_CUDA_ENTRY STV_DEFAULT"
_ZN5flash16flash_fwd_kernelI23Flash_fwd_kernel_traitsILi128ELi128ELi64ELi4ELb0ELb0EN7cutlass10bfloat16_tE19Flash_kernel_traitsILi128ELi128ELi64ELi4ES3_EELb0ELb1ELb0ELb0ELb1ELb1ELb1ELb0EEEvNS_16Flash_fwd_paramsE:
.text._ZN5flash16flash_fwd_kernelI23Flash_fwd_kernel_traitsILi128ELi128ELi64ELi4ELb0ELb0EN7cutlass10bfloat16_tE19Flash_kernel_traitsILi128ELi128ELi64ELi4ES3_EELb0ELb1ELb0ELb0ELb1ELb1ELb1ELb0EEEvNS_16Flash_fwd_paramsE:
        /* <DEDUP_REMOVED lines=74> */
.L_x_28:
[----:B------:R-:W1:Y:S01]  /*04a0*/  LDCU.64 UR4, c[0x0][0x410] ;  /* 0x00008200ff0477ac */ /* 0x000e620008000a00 */
[----:B------:R-:W4:Y:S01]  /*04b0*/  LDC.64 R8, c[0x0][0x408] ;  /* 0x00010200ff087b82 */ /* 0x000f220000000a00 */
[----:B------:R-:W-:Y:S01]  /*04c0*/  LOP3.LUT R2, R2, 0x38, RZ, 0xc0, !PT ;  /* 0x0000003802027812 */ /* 0x000fe200078ec0ff */
[----:B------:R-:W-:Y:S01]  /*04d0*/  IMAD.MOV.U32 R3, RZ, RZ, RZ ;  /* 0x000000ffff037224 */ /* 0x000fe200078e00ff */
[----:B------:R-:W5:Y:S01]  /*04e0*/  LDCU.64 UR6, c[0x0][0x3f0] ;  /* 0x00007e00ff0677ac */ /* 0x000f620008000a00 */
[----:B------:R-:W-:Y:S01]  /*04f0*/  SHF.R.U32.HI R15, RZ, 0x3, R158 ;  /* 0x00000003ff0f7819 */ /* 0x000fe2000001169e */
[----:B------:R-:W-:Y:S01]  /*0500*/  BSSY.RECONVERGENT B0, `(.L_x_29) ;  /* 0x0000050000007945 */ /* 0x000fe20003800200 */
[----:B--2---:R-:W-:Y:S01]  /*0510*/  IMAD.WIDE.U32 R2, R4, UR31, R2 ;  /* 0x0000001f04027c25 */ /* 0x004fe2000f8e0002 */
[----:B------:R-:W-:Y:S02]  /*0520*/  USHF.L.U32 UR9, UR20, 0x7, URZ ;  /* 0x0000000714097899 */ /* 0x000fe400080006ff */
[----:B------:R-:W-:Y:S01]  /*0530*/  USHF.R.U32.HI UR20, URZ, 0x19, UR20 ;  /* 0x00000019ff147899 */ /* 0x000fe20008011614 */
[----:B------:R-:W-:Y:S01]  /*0540*/  IMAD R3, R5, UR31, R3 ;  /* 0x0000001f05037c24 */ /* 0x000fe2000f8e0203 */
[----:B------:R-:W-:-:S02]  /*0550*/  UISETP.NE.AND UP1, UPT, UR8, URZ, !UP1 ;  /* 0x000000ff0800728c */ /* 0x000fc4000cf25270 */
[----:B------:R-:W-:Y:S01]  /*0560*/  LOP3.LUT R5, R15, UR9, RZ, 0xfc, !PT ;  /* 0x000000090f057c12 */ /* 0x000fe2000f8efcff */
[----:B---3--:R-:W-:Y:S01]  /*0570*/  UIMAD UR11, UR30, UR11, URZ ;  /* 0x0000000b1e0b72a4 */ /* 0x008fe2000f8e02ff */
[----:B-1----:R-:W-:Y:S01]  /*0580*/  IMAD.U32 R4, RZ, RZ, UR4 ;  /* 0x00000004ff047e24 */ /* 0x002fe2000f8e00ff */
[----:B------:R-:W-:Y:S01]  /*0590*/  UIMAD UR4, UR31, UR29, URZ ;  /* 0x0000001d1f0472a4 */ /* 0x000fe2000f8e02ff */
[----:B------:R-:W-:Y:S01]  /*05a0*/  IMAD.U32 R0, RZ, RZ, UR5 ;  /* 0x00000005ff007e24 */ /* 0x000fe2000f8e00ff */
[----:B------:R-:W-:Y:S01]  /*05b0*/  UIADD3 UR29, UPT, UPT, -UR32, UR29, URZ ;  /* 0x0000001d201d7290 */ /* 0x000fe2000fffe1ff */
[----:B------:R-:W-:-:S03]  /*05c0*/  IMAD.WIDE.U32 R2, R4, UR30, R2 ;  /* 0x0000001e04027c25 */ /* 0x000fc6000f8e0002 */
[----:B------:R-:W-:Y:S01]  /*05d0*/  @!UP1 UIMAD UR11, UR31, UR10, UR11 ;  /* 0x0000000a1f0b92a4 */ /* 0x000fe2000f8e020b */
[C---:B----4-:R-:W-:Y:S01]  /*05e0*/  SHF.L.U64.HI R12, R8.reuse, 0x5, R9 ;  /* 0x00000005080c7819 */ /* 0x050fe20000010209 */
[----:B------:R-:W-:Y:S01]  /*05f0*/  IMAD R4, R8, UR20, RZ ;  /* 0x0000001408047c24 */ /* 0x000fe2000f8e02ff */
[----:B------:R-:W-:Y:S01]  /*0600*/  USEL UR8, UR4, URZ, UP1 ;  /* 0x000000ff04087287 */ /* 0x000fe20008800000 */
[----:B------:R-:W-:Y:S01]  /*0610*/  IMAD R3, R0, UR30, R3 ;  /* 0x0000001e00037c24 */ /* 0x000fe2000f8e0203 */
[----:B------:R-:W-:Y:S01]  /*0620*/  USHF.R.S32.HI UR5, URZ, 0x1f, UR11 ;  /* 0x0000001fff057899 */ /* 0x000fe2000801140b */
[C---:B------:R-:W-:Y:S02]  /*0630*/  IMAD R0, R5.reuse, R9, R4 ;  /* 0x0000000905007224 */ /* 0x040fe400078e0204 */
[----:B------:R-:W-:-:S04]  /*0640*/  IMAD.WIDE.U32 R4, R5, R8, R2 ;  /* 0x0000000805047225 */ /* 0x000fc800078e0002 */
[C---:B------:R-:W-:Y:S01]  /*0650*/  IMAD.SHL.U32 R14, R8.reuse, 0x40, RZ ;  /* 0x00000040080e7824 */ /* 0x040fe200078e00ff */
[----:B------:R-:W-:Y:S01]  /*0660*/  IADD3 R0, PT, PT, R5, R0, RZ ;  /* 0x0000000005007210 */ /* 0x000fe20007ffe0ff */
[----:B------:R-:W-:Y:S01]  /*0670*/  IMAD.SHL.U32 R13, R8, 0x20, RZ ;  /* 0x00000020080d7824 */ /* 0x000fe200078e00ff */
[----:B-----5:R-:W-:Y:S01]  /*0680*/  LEA R2, P0, R4, UR6, 0x1 ;  /* 0x0000000604027c11 */ /* 0x020fe2000f8008ff */
[----:B------:R-:W-:-:S03]  /*0690*/  USHF.R.S32.HI UR6, URZ, 0x1f, UR4 ;  /* 0x0000001fff067899 */ /* 0x000fc60008011404 */
[----:B------:R-:W-:Y:S01]  /*06a0*/  LEA.HI.X R3, R4, UR7, R0, 0x1, P0 ;  /* 0x0000000704037c11 */ /* 0x000fe200080f0c00 */
[----:B------:R-:W-:Y:S01]  /*06b0*/  UIMAD UR7, UR32, UR12, URZ ;  /* 0x0000000c200772a4 */ /* 0x000fe2000f8e02ff */
[CC--:B------:R-:W-:Y:S01]  /*06c0*/  LEA R4, P0, R8.reuse, R2.reuse, 0x7 ;  /* 0x0000000208047211 */ /* 0x0c0fe200078038ff */
[----:B------:R-:W-:Y:S01]  /*06d0*/  USEL UR6, UR6, URZ, UP1 ;  /* 0x000000ff06067287 */ /* 0x000fe20008800000 */
[--C-:B------:R-:W-:Y:S01]  /*06e0*/  SHF.L.U64.HI R0, R8, 0x6, R9.reuse ;  /* 0x0000000608007819 */ /* 0x100fe20000010209 */
[----:B------:R-:W-:Y:S01]  /*06f0*/  STG.E.128 desc[UR24][R2.64], RZ ;  /* 0x000000ff02007986 */ /* 0x000fe2000c101d18 */
[-C--:B------:R-:W-:Y:S01]  /*0700*/  IADD3 R6, P1, PT, R14, R2.reuse, RZ ;  /* 0x000000020e067210 */ /* 0x080fe20007f3e0ff */
[----:B------:R-:W-:Y:S01]  /*0710*/  USHF.R.S32.HI UR4, URZ, 0x1f, UR7 ;  /* 0x0000001fff047899 */ /* 0x000fe20008011407 */
[----:B------:R-:W-:Y:S01]  /*0720*/  IADD3 R10, P2, PT, R13, R2, RZ ;  /* 0x000000020d0a7210 */ /* 0x000fe20007f5e0ff */
[----:B------:R1:W-:Y:S01]  /*0730*/  STG.E.128 desc[UR24][R2.64+0x80], RZ ;  /* 0x000080ff02007986 */ /* 0x0003e2000c101d18 */
[-C--:B------:R-:W-:Y:S01]  /*0740*/  LEA.HI.X R5, R8, R3.reuse, R9, 0x7, P0 ;  /* 0x0000000308057211 */ /* 0x080fe200000f3c09 */
[----:B------:R-:W-:Y:S01]  /*0750*/  UIADD3 UR7, UP1, UP0, UR7, UR8, UR11 ;  /* 0x0000000807077290 */ /* 0x000fe2000f83e00b */
[----:B------:R-:W-:Y:S01]  /*0760*/  IADD3.X R7, PT, PT, R0, R3, RZ, P1, !PT ;  /* 0x0000000300077210 */ /* 0x000fe20000ffe4ff */
[----:B------:R-:W-:Y:S01]  /*0770*/  IMAD.X R11, R12, 0x1, R3, P2 ;  /* 0x000000010c0b7824 */ /* 0x000fe200010e0603 */
[----:B------:R-:W-:Y:S01]  /*0780*/  IADD3 R8, P0, PT, R6, R13, RZ ;  /* 0x0000000d06087210 */ /* 0x000fe20007f1e0ff */
[----:B------:R-:W-:-:S03]  /*0790*/  UIADD3.X UR6, UPT, UPT, UR4, UR6, UR5, UP1, UP0 ;  /* 0x0000000604067290 */ /* 0x000fc60008fe0405 */
[----:B------:R-:W-:Y:S01]  /*07a0*/  STG.E.128 desc[UR24][R10.64], RZ ;  /* 0x000000ff0a007986 */ /* 0x000fe2000c101d18 */
[----:B------:R-:W-:-:S03]  /*07b0*/  IMAD.X R9, R7, 0x1, R12, P0 ;  /* 0x0000000107097824 */ /* 0x000fc600000e060c */
[----:B------:R2:W-:Y:S04]  /*07c0*/  STG.E.128 desc[UR24][R10.64+0x80], RZ ;  /* 0x000080ff0a007986 */ /* 0x0005e8000c101d18 */
[----:B------:R-:W-:Y:S04]  /*07d0*/  STG.E.128 desc[UR24][R6.64], RZ ;  /* 0x000000ff06007986 */ /* 0x000fe8000c101d18 */
[----:B------:R3:W-:Y:S01]  /*07e0*/  STG.E.128 desc[UR24][R6.64+0x80], RZ ;  /* 0x000080ff06007986 */ /* 0x0007e2000c101d18 */
[----:B-1----:R-:W-:-:S03]  /*07f0*/  IADD3 R2, P0, PT, R4, R14, RZ ;  /* 0x0000000e04027210 */ /* 0x002fc60007f1e0ff */
[----:B------:R-:W-:Y:S04]  /*0800*/  STG.E.128 desc[UR24][R8.64], RZ ;  /* 0x000000ff08007986 */ /* 0x000fe8000c101d18 */
[----:B------:R1:W-:Y:S01]  /*0810*/  STG.E.128 desc[UR24][R8.64+0x80], RZ ;  /* 0x000080ff08007986 */ /* 0x0003e2000c101d18 */
[----:B------:R-:W-:-:S03]  /*0820*/  IMAD.X R3, R5, 0x1, R0, P0 ;  /* 0x0000000105037824 */ /* 0x000fc600000e0600 */
[----:B------:R-:W-:Y:S04]  /*0830*/  STG.E.128 desc[UR24][R4.64], RZ ;  /* 0x000000ff04007986 */ /* 0x000fe8000c101d18 */
[----:B------:R4:W-:Y:S01]  /*0840*/  STG.E.128 desc[UR24][R4.64+0x80], RZ ;  /* 0x000080ff04007986 */ /* 0x0009e2000c101d18 */
[----:B--2---:R-:W-:Y:S01]  /*0850*/  VIADD R10, R15, 0x60 ;  /* 0x000000600f0a7836 */ /* 0x004fe20000000000 */
[----:B---3--:R-:W-:-:S04]  /*0860*/  IADD3 R6, P1, PT, R4, R13, RZ ;  /* 0x0000000d04067210 */ /* 0x008fc80007f3e0ff */
[----:B------:R-:W-:-:S05]  /*0870*/  IADD3.X R7, PT, PT, R5, R12, RZ, P1, !PT ;  /* 0x0000000c05077210 */ /* 0x000fca0000ffe4ff */
[----:B------:R-:W-:Y:S01]  /*0880*/  STG.E.128 desc[UR24][R6.64], RZ ;  /* 0x000000ff06007986 */ /* 0x000fe2000c101d18 */
[C---:B-1----:R-:W-:Y:S01]  /*0890*/  VIADD R8, R15.reuse, 0x40 ;  /* 0x000000400f087836 */ /* 0x042fe20000000000 */
[----:B------:R-:W-:Y:S02]  /*08a0*/  IADD3 R9, PT, PT, R15, 0x50, RZ ;  /* 0x000000500f097810 */ /* 0x000fe40007ffe0ff */
[----:B------:R1:W-:Y:S01]  /*08b0*/  STG.E.128 desc[UR24][R6.64+0x80], RZ ;  /* 0x000080ff06007986 */ /* 0x0003e2000c101d18 */
[----:B----4-:R-:W-:-:S03]  /*08c0*/  IADD3 R4, P0, PT, R2, R13, RZ ;  /* 0x0000000d02047210 */ /* 0x010fc60007f1e0ff */
[----:B------:R-:W-:Y:S02]  /*08d0*/  STG.E.128 desc[UR24][R2.64], RZ ;  /* 0x000000ff02007986 */ /* 0x000fe4000c101d18 */
[----:B------:R-:W-:Y:S01]  /*08e0*/  IMAD.X R5, R3, 0x1, R12, P0 ;  /* 0x0000000103057824 */ /* 0x000fe200000e060c */
[----:B------:R-:W-:Y:S01]  /*08f0*/  LOP3.LUT P0, R0, R158, 0x7, RZ, 0xc0, !PT ;  /* 0x000000079e007812 */ /* 0x000fe2000780c0ff */
[----:B------:R-:W-:Y:S03]  /*0900*/  STG.E.128 desc[UR24][R2.64+0x80], RZ ;  /* 0x000080ff02007986 */ /* 0x000fe6000c101d18 */
[C---:B------:R-:W-:Y:S01]  /*0910*/  ISETP.GE.OR P0, PT, R15.reuse, UR29, P0 ;  /* 0x0000001d0f007c0c */ /* 0x040fe20008706670 */
[----:B------:R-:W-:Y:S04]  /*0920*/  STG.E.128 desc[UR24][R4.64], RZ ;  /* 0x000000ff04007986 */ /* 0x000fe8000c101d18 */
[----:B------:R2:W-:Y:S01]  /*0930*/  STG.E.128 desc[UR24][R4.64+0x80], RZ ;  /* 0x000080ff04007986 */ /* 0x0005e2000c101d18 */
[C---:B-1----:R-:W-:Y:S01]  /*0940*/  IADD3 R6, PT, PT, R15.reuse, 0x20, RZ ;  /* 0x000000200f067810 */ /* 0x042fe20007ffe0ff */
[----:B------:R-:W-:-:S02]  /*0950*/  VIADD R7, R15, 0x30 ;  /* 0x000000300f077836 */ /* 0x000fc40000000000 */
[----:B--2---:R-:W-:-:S04]  /*0960*/  VIADD R5, R15, 0x10 ;  /* 0x000000100f057836 */ /* 0x004fc80000000000 */
        /* <DEDUP_REMOVED lines=9> */
.L_x_30:
[----:B------:R-:W-:Y:S05]  /*0a00*/  BSYNC.RECONVERGENT B0 ;  /* 0x0000000000007941 */ /* 0x000fea0003800200 */
.L_x_29:
        /* <DEDUP_REMOVED lines=18> */
[----:B------:R-:W-:-:S05]  /*0b30*/  IMAD R0, R5, UR12, RZ ;  /* 0x0000000c05007c24 */ /* 0x000fca000f8e02ff */
[----:B-1----:R-:W-:-:S04]  /*0b40*/  IADD3 R3, P0, PT, R0, UR7, RZ ;  /* 0x0000000700037c10 */ /* 0x002fc8000ff1e0ff */
[----:B------:R-:W-:Y:S02]  /*0b50*/  LEA.HI.X.SX32 R0, R0, UR6, 0x1, P0 ;  /* 0x0000000600007c11 */ /* 0x000fe400080f0eff */
[----:B--2---:R-:W-:-:S04]  /*0b60*/  LEA R2, P0, R3, UR4, 0x2 ;  /* 0x0000000403027c11 */ /* 0x004fc8000f8010ff */
[----:B------:R-:W-:Y:S01]  /*0b70*/  LEA.HI.X R3, R3, UR5, R0, 0x2, P0 ;  /* 0x0000000503037c11 */ /* 0x000fe200080f1400 */
[----:B------:R-:W-:-:S05]  /*0b80*/  IMAD.MOV.U32 R0, RZ, RZ, 0x7f800000 ;  /* 0x7f800000ff007424 */ /* 0x000fca00078e00ff */
[----:B------:R2:W-:Y:S03]  /*0b90*/  STG.E desc[UR24][R2.64], R0 ;  /* 0x0000000002007986 */ /* 0x0005e6000c101918 */
.L_x_32:
[----:B------:R-:W-:Y:S05]  /*0ba0*/  BSYNC.RECONVERGENT B0 ;  /* 0x0000000000007941 */ /* 0x000fea0003800200 */
.L_x_31:
[----:B------:R-:W-:Y:S04]  /*0bb0*/  BSSY.RECONVERGENT B0, `(.L_x_33) ;  /* 0x000000a000007945 */ /* 0x000fe80003800200 */
[----:B------:R-:W-:Y:S05]  /*0bc0*/  @P6 BRA `(.L_x_34) ;  /* 0x0000000000206947 */ /* 0x000fea0003800000 */
[----:B------:R-:W3:Y:S01]  /*0bd0*/  LDCU.64 UR4, c[0x0][0x420] ;  /* 0x00008400ff0477ac */ /* 0x000ee20008000a00 */
[----:B--2---:R-:W-:-:S05]  /*0be0*/  IMAD R0, R6, UR12, RZ ;  /* 0x0000000c06007c24 */ /* 0x004fca000f8e02ff */
[----:B-1----:R-:W-:-:S04]  /*0bf0*/  IADD3 R3, P0, PT, R0, UR7, RZ ;  /* 0x0000000700037c10 */ /* 0x002fc8000ff1e0ff */
[----:B------:R-:W-:Y:S02]  /*0c00*/  LEA.HI.X.SX32 R0, R0, UR6, 0x1, P0 ;  /* 0x0000000600007c11 */ /* 0x000fe400080f0eff */
[----:B---3--:R-:W-:-:S04]  /*0c10*/  LEA R2, P0, R3, UR4, 0x2 ;  /* 0x0000000403027c11 */ /* 0x008fc8000f8010ff */
[----:B------:R-:W-:Y:S01]  /*0c20*/  LEA.HI.X R3, R3, UR5, R0, 0x2, P0 ;  /* 0x0000000503037c11 */ /* 0x000fe200080f1400 */
[----:B------:R-:W-:-:S05]  /*0c30*/  IMAD.MOV.U32 R0, RZ, RZ, 0x7f800000 ;  /* 0x7f800000ff007424 */ /* 0x000fca00078e00ff */
[----:B------:R3:W-:Y:S03]  /*0c40*/  STG.E desc[UR24][R2.64], R0 ;  /* 0x0000000002007986 */ /* 0x0007e6000c101918 */
.L_x_34:
[----:B------:R-:W-:Y:S05]  /*0c50*/  BSYNC.RECONVERGENT B0 ;  /* 0x0000000000007941 */ /* 0x000fea0003800200 */
.L_x_33:
[----:B------:R-:W-:Y:S04]  /*0c60*/  BSSY.RECONVERGENT B0, `(.L_x_35) ;  /* 0x000000a000007945 */ /* 0x000fe80003800200 */
[----:B------:R-:W-:Y:S05]  /*0c70*/  @P5 BRA `(.L_x_36) ;  /* 0x0000000000205947 */ /* 0x000fea0003800000 */
[----:B------:R-:W4:Y:S01]  /*0c80*/  LDCU.64 UR4, c[0x0][0x420] ;  /* 0x00008400ff0477ac */ /* 0x000f220008000a00 */
[----:B--23--:R-:W-:-:S05]  /*0c90*/  IMAD R0, R7, UR12, RZ ;  /* 0x0000000c07007c24 */ /* 0x00cfca000f8e02ff */
[----:B-1----:R-:W-:-:S04]  /*0ca0*/  IADD3 R3, P0, PT, R0, UR7, RZ ;  /* 0x0000000700037c10 */ /* 0x002fc8000ff1e0ff */
[----:B------:R-:W-:Y:S02]  /*0cb0*/  LEA.HI.X.SX32 R0, R0, UR6, 0x1, P0 ;  /* 0x0000000600007c11 */ /* 0x000fe400080f0eff */
[----:B----4-:R-:W-:-:S04]  /*0cc0*/  LEA R2, P0, R3, UR4, 0x2 ;  /* 0x0000000403027c11 */ /* 0x010fc8000f8010ff */
[----:B------:R-:W-:Y:S01]  /*0cd0*/  LEA.HI.X R3, R3, UR5, R0, 0x2, P0 ;  /* 0x0000000503037c11 */ /* 0x000fe200080f1400 */
[----:B------:R-:W-:-:S05]  /*0ce0*/  IMAD.MOV.U32 R0, RZ, RZ, 0x7f800000 ;  /* 0x7f800000ff007424 */ /* 0x000fca00078e00ff */
[----:B------:R4:W-:Y:S03]  /*0cf0*/  STG.E desc[UR24][R2.64], R0 ;  /* 0x0000000002007986 */ /* 0x0009e6000c101918 */
.L_x_36:
[----:B------:R-:W-:Y:S05]  /*0d00*/  BSYNC.RECONVERGENT B0 ;  /* 0x0000000000007941 */ /* 0x000fea0003800200 */
.L_x_35:
[----:B------:R-:W-:Y:S04]  /*0d10*/  BSSY.RECONVERGENT B0, `(.L_x_37) ;  /* 0x000000a000007945 */ /* 0x000fe80003800200 */
[----:B------:R-:W-:Y:S05]  /*0d20*/  @P4 BRA `(.L_x_38) ;  /* 0x0000000000204947 */ /* 0x000fea0003800000 */
[----:B------:R-:W5:Y:S01]  /*0d30*/  LDCU.64 UR4, c[0x0][0x420] ;  /* 0x00008400ff0477ac */ /* 0x000f620008000a00 */
[----:B--234-:R-:W-:-:S05]  /*0d40*/  IMAD R0, R8, UR12, RZ ;  /* 0x0000000c08007c24 */ /* 0x01cfca000f8e02ff */
[----:B-1----:R-:W-:-:S04]  /*0d50*/  IADD3 R3, P0, PT, R0, UR7, RZ ;  /* 0x0000000700037c10 */ /* 0x002fc8000ff1e0ff */
[----:B------:R-:W-:Y:S02]  /*0d60*/  LEA.HI.X.SX32 R0, R0, UR6, 0x1, P0 ;  /* 0x0000000600007c11 */ /* 0x000fe400080f0eff */
[----:B-----5:R-:W-:-:S04]  /*0d70*/  LEA R2, P0, R3, UR4, 0x2 ;  /* 0x0000000403027c11 */ /* 0x020fc8000f8010ff */
[----:B------:R-:W-:Y:S01]  /*0d80*/  LEA.HI.X R3, R3, UR5, R0, 0x2, P0 ;  /* 0x0000000503037c11 */ /* 0x000fe200080f1400 */
[----:B------:R-:W-:-:S05]  /*0d90*/  IMAD.MOV.U32 R0, RZ, RZ, 0x7f800000 ;  /* 0x7f800000ff007424 */ /* 0x000fca00078e00ff */
[----:B------:R1:W-:Y:S03]  /*0da0*/  STG.E desc[UR24][R2.64], R0 ;  /* 0x0000000002007986 */ /* 0x0003e6000c101918 */
.L_x_38:
[----:B------:R-:W-:Y:S05]  /*0db0*/  BSYNC.RECONVERGENT B0 ;  /* 0x0000000000007941 */ /* 0x000fea0003800200 */
.L_x_37:
        /* <DEDUP_REMOVED lines=10> */
.L_x_40:
[----:B------:R-:W-:Y:S05]  /*0e60*/  BSYNC.RECONVERGENT B0 ;  /* 0x0000000000007941 */ /* 0x000fea0003800200 */
.L_x_39:
        /* <DEDUP_REMOVED lines=10> */
.L_x_42:
[----:B------:R-:W-:Y:S05]  /*0f10*/  BSYNC.RECONVERGENT B0 ;  /* 0x0000000000007941 */ /* 0x000fea0003800200 */
.L_x_41:
        /* <DEDUP_REMOVED lines=10> */
.L_x_27:
[----:B------:R-:W1:Y:S01]  /*0fc0*/  LDCU UR27, c[0x0][0x3e8] ;  /* 0x00007d00ff1b77ac */ /* 0x000e620008000800 */
[C---:B------:R-:W-:Y:S01]  /*0fd0*/  IMAD.SHL.U32 R155, R158.reuse, 0x40, RZ ;  /* 0x000000409e9b7824 */ /* 0x040fe200078e00ff */
[C---:B------:R-:W-:Y:S01]  /*0fe0*/  SHF.L.U32 R31, R158.reuse, 0x5, RZ ;  /* 0x000000059e1f7819 */ /* 0x040fe200000006ff */
[----:B------:R-:W-:Y:S01]  /*0ff0*/  IMAD.SHL.U32 R32, R158, 0x8, RZ ;  /* 0x000000089e207824 */ /* 0x000fe200078e00ff */
[----:B------:R-:W2:Y:S01]  /*1000*/  LDCU.128 UR16, c[0x0][0x3a0] ;  /* 0x00007400ff1077ac */ /* 0x000ea20008000c00 */
[----:B------:R-:W-:Y:S01]  /*1010*/  MOV R6, UR34 ;  /* 0x0000002200067c02 */ /* 0x000fe20008000f00 */
[----:B------:R-:W-:Y:S01]  /*1020*/  IMAD.MOV.U32 R3, RZ, RZ, RZ ;  /* 0x000000ffff037224 */ /* 0x000fe200078e00ff */
[----:B------:R-:W-:Y:S01]  /*1030*/  LOP3.LUT R2, R155, 0x200, RZ, 0xc0, !PT ;  /* 0x000002009b027812 */ /* 0x000fe200078ec0ff */
[----:B------:R-:W3:Y:S01]  /*1040*/  LDCU.128 UR4, c[0x0][0x3b0] ;  /* 0x00007600ff0477ac */ /* 0x000ee20008000c00 */
[----:B------:R-:W4:Y:S01]  /*1050*/  S2R R8, SR_CTAID.Z ;  /* 0x0000000000087919 */ /* 0x000f220000002700 */
[----:B------:R-:W-:Y:S01]  /*1060*/  IMAD.U32 R4, RZ, RZ, UR34 ;  /* 0x00000022ff047e24 */ /* 0x000fe2000f8e00ff */
[----:B------:R-:W-:Y:S01]  /*1070*/  LOP3.LUT R31, R2, 0x7c00, R31, 0xf8, !PT ;  /* 0x00007c00021f7812 */ /* 0x000fe200078ef81f */
[----:B------:R-:W5:Y:S01]  /*1080*/  LDCU.128 UR12, c[0x0][0x3c0] ;  /* 0x00007800ff0c77ac */ /* 0x000f620008000c00 */
[----:B------:R-:W-:-:S02]  /*1090*/  LOP3.LUT R2, R32, 0x38, RZ, 0xc0, !PT ;  /* 0x0000003820027812 */ /* 0x000fc400078ec0ff */
[--C-:B------:R-:W-:Y:S01]  /*10a0*/  SHF.R.U32.HI R30, RZ, 0x3, R158.reuse ;  /* 0x00000003ff1e7819 */ /* 0x100fe2000001169e */
[----:B------:R-:W5:Y:S01]  /*10b0*/  LDCU.128 UR8, c[0x0][0x390] ;  /* 0x00007200ff0877ac */ /* 0x000f620008000c00 */
[----:B------:R-:W-:Y:S01]  /*10c0*/  LOP3.LUT R132, R155, 0x400, RZ, 0xc0, !PT ;  /* 0x000004009b847812 */ /* 0x000fe200078ec0ff */
[----:B-1----:R-:W-:Y:S01]  /*10d0*/  IMAD.U32 R0, RZ, RZ, UR27 ;  /* 0x0000001bff007e24 */ /* 0x002fe2000f8e00ff */
[----:B------:R-:W-:Y:S01]  /*10e0*/  SHF.R.U32.HI R154, RZ, 0x1, R158 ;  /* 0x00000001ff9a7819 */ /* 0x000fe2000001169e */
[----:B------:R-:W-:Y:S01]  /*10f0*/  UISETP.NE.AND UP1, UPT, UR27, URZ, UPT ;  /* 0x000000ff1b00728c */ /* 0x000fe2000bf25270 */
[----:B------:R-:W-:Y:S01]  /*1100*/  MOV R153, 0x20 ;  /* 0x0000002000997802 */ /* 0x000fe20000000f00 */
[----:B--2---:R-:W-:Y:S01]  /*1110*/  IMAD.U32 R14, RZ, RZ, UR16 ;  /* 0x00000010ff0e7e24 */ /* 0x004fe2000f8e00ff */
[----:B------:R-:W-:Y:S01]  /*1120*/  IABS R0, R0 ;  /* 0x0000000000007213 */ /* 0x000fe20000000000 */
[----:B------:R-:W-:Y:S01]  /*1130*/  USHF.R.S32.HI UR16, URZ, 0x1f, UR34 ;  /* 0x0000001fff107899 */ /* 0x000fe20008011422 */
[----:B------:R-:W-:Y:S01]  /*1140*/  IMAD.U32 R20, RZ, RZ, UR17 ;  /* 0x00000011ff147e24 */ /* 0x000fe2000f8e00ff */
[----:B------:R-:W-:Y:S01]  /*1150*/  UIMAD UR35, UR31, UR19, URZ ;  /* 0x000000131f2372a4 */ /* 0x000fe2000f8e02ff */
[----:B------:R-:W-:Y:S01]  /*1160*/  R2UR UR36, R0 ;  /* 0x00000000002472ca */ /* 0x000fe200000e0000 */
[----:B---3--:R-:W-:Y:S01]  /*1170*/  UIMAD UR17, UR16, UR6, URZ ;  /* 0x00000006101172a4 */ /* 0x008fe2000f8e02ff */
[----:B------:R-:W-:Y:S01]  /*1180*/  MOV R23, UR18 ;  /* 0x0000001200177c02 */ /* 0x000fe20008000f00 */
[----:B-----5:R-:W-:Y:S01]  /*1190*/  UIMAD UR16, UR16, UR12, URZ ;  /* 0x0000000c101072a4 */ /* 0x020fe2000f8e02ff */
[----:B------:R-:W-:Y:S01]  /*11a0*/  IMAD.WIDE.U32 R6, R6, UR12, R2 ;  /* 0x0000000c06067c25 */ /* 0x000fe2000f8e0002 */
[----:B------:R-:W-:-:S02]  /*11b0*/  UIMAD.WIDE.U32 UR18, UR20, 0x80, URZ ;  /* 0x00000080141278a5 */ /* 0x000fc4000f8e00ff */
[----:B------:R-:W-:Y:S01]  /*11c0*/  UIMAD UR16, UR34, UR13, UR16 ;  /* 0x0000000d221072a4 */ /* 0x000fe2000f8e0210 */
[----:B------:R-:W-:Y:S01]  /*11d0*/  IMAD.U32 R0, RZ, RZ, UR10 ;  /* 0x0000000aff007e24 */ /* 0x000fe2000f8e00ff */
[----:B------:R-:W-:Y:S01]  /*11e0*/  UIMAD UR17, UR34, UR7, UR17 ;  /* 0x00000007221172a4 */ /* 0x000fe2000f8e0211 */
[--C-:B------:R-:W-:Y:S01]  /*11f0*/  IMAD.WIDE.U32 R4, R4, UR6, R2.reuse ;  /* 0x0000000604047c25 */ /* 0x100fe2000f8e0002 */
[----:B------:R-:W-:Y:S01]  /*1200*/  LOP3.LUT R22, R30, UR18, RZ, 0xfc, !PT ;  /* 0x000000121e167c12 */ /* 0x000fe2000f8efcff */
[----:B------:R-:W-:Y:S01]  /*1210*/  USHF.L.U32 UR21, UR4, 0x5, URZ ;  /* 0x0000000504157899 */ /* 0x000fe200080006ff */
[----:B------:R-:W1:Y:S01]  /*1220*/  I2F.RP R16, UR36 ;  /* 0x0000002400107d06 */ /* 0x000e620008209400 */
[----:B------:R-:W-:Y:S01]  /*1230*/  IMAD.WIDE.U32 R2, R0, UR31, R2 ;  /* 0x0000001f00027c25 */ /* 0x000fe2000f8e0002 */
[----:B------:R-:W-:Y:S01]  /*1240*/  MOV R0, UR11 ;  /* 0x0000000b00007c02 */ /* 0x000fe20008000f00 */
[----:B------:R-:W-:Y:S01]  /*1250*/  USHF.L.U64.HI UR20, UR4, 0x5, UR5 ;  /* 0x0000000504147899 */ /* 0x000fe20008010205 */
[----:B----4-:R-:W-:Y:S01]  /*1260*/  IABS R8, R8 ;  /* 0x0000000800087213 */ /* 0x010fe20000000000 */
[----:B------:R-:W-:Y:S01]  /*1270*/  VIADD R13, R7, UR16 ;  /* 0x00000010070d7c36 */ /* 0x000fe20008000000 */
[----:B------:R-:W-:Y:S01]  /*1280*/  UIMAD UR16, UR19, UR4, URZ ;  /* 0x00000004131072a4 */ /* 0x000fe2000f8e02ff */
[----:B------:R-:W-:Y:S01]  /*1290*/  IMAD R3, R0, UR31, R3 ;  /* 0x0000001f00037c24 */ /* 0x000fe2000f8e0203 */
[----:B------:R-:W-:Y:S01]  /*12a0*/  USHF.L.U64.HI UR11, UR4, 0x4, UR5 ;  /* 0x00000004040b7899 */ /* 0x000fe20008010205 */
[----:B------:R-:W-:Y:S01]  /*12b0*/  IMAD.U32 R10, RZ, RZ, UR14 ;  /* 0x0000000eff0a7e24 */ /* 0x000fe2000f8e00ff */
[----:B------:R-:W-:Y:S01]  /*12c0*/  USHF.L.U32 UR14, UR4, 0x4, URZ ;  /* 0x00000004040e7899 */ /* 0x000fe200080006ff */
[----:B------:R-:W-:Y:S01]  /*12d0*/  IMAD.U32 R17, RZ, RZ, UR15 ;  /* 0x0000000fff117e24 */ /* 0x000fe2000f8e00ff */
[----:B------:R-:W-:Y:S01]  /*12e0*/  MOV R0, UR16 ;  /* 0x0000001000007c02 */ /* 0x000fe20008000f00 */
[----:B------:R-:W-:Y:S01]  /*12f0*/  IMAD.WIDE.U32 R10, R10, UR30, R2 ;  /* 0x0000001e0a0a7c25 */ /* 0x000fe2000f8e0002 */
[----:B------:R-:W-:Y:S01]  /*1300*/  USHF.L.U32 UR15, UR4, 0x6, URZ ;  /* 0x00000006040f7899 */ /* 0x000fe200080006ff */
[----:B-1----:R-:W1:Y:S01]  /*1310*/  MUFU.RCP R16, R16 ;  /* 0x0000001000107308 */ /* 0x002e620000001000 */
[----:B------:R-:W-:Y:S01]  /*1320*/  MOV R2, UR21 ;  /* 0x0000001500027c02 */ /* 0x000fe20008000f00 */
[----:B------:R-:W-:Y:S01]  /*1330*/  IMAD R25, R22, UR5, R0 ;  /* 0x0000000516197c24 */ /* 0x000fe2000f8e0200 */
[----:B------:R-:W-:Y:S01]  /*1340*/  MOV R12, R6 ;  /* 0x00000006000c7202 */ /* 0x000fe20000000f00 */
[----:B------:R-:W-:Y:S01]  /*1350*/  VIADD R5, R5, UR17 ;  /* 0x0000001105057c36 */ /* 0x000fe20008000000 */
[----:B------:R-:W-:Y:S01]  /*1360*/  USHF.L.U64.HI UR17, UR4, 0x6, UR5 ;  /* 0x0000000604117899 */ /* 0x000fe20008010205 */
[----:B------:R-:W-:Y:S01]  /*1370*/  IMAD.U32 R3, RZ, RZ, UR20 ;  /* 0x00000014ff037e24 */ /* 0x000fe2000f8e00ff */
[----:B------:R-:W-:Y:S01]  /*1380*/  R2UR UR10, R8 ;  /* 0x00000000080a72ca */ /* 0x000fe200000e0000 */
[----:B------:R-:W-:Y:S01]  /*1390*/  IMAD.U32 R6, RZ, RZ, UR14 ;  /* 0x0000000eff067e24 */ /* 0x000fe2000f8e00ff */
[----:B------:R2:W-:Y:S01]  /*13a0*/  STL [R1+0x6c], R23 ;  /* 0x00006c1701007387 */ /* 0x0005e20000100800 */
[----:B------:R-:W-:Y:S01]  /*13b0*/  IMAD.U32 R7, RZ, RZ, UR11 ;  /* 0x0000000bff077e24 */ /* 0x000fe2000f8e00ff */
[----:B------:R-:W3:Y:S01]  /*13c0*/  S2UR UR5, SR_CgaCtaId ;  /* 0x00000000000579c3 */ /* 0x000ee20000008800 */
[----:B------:R-:W-:Y:S01]  /*13d0*/  IMAD.WIDE.U32 R14, R14, UR31, R4 ;  /* 0x0000001f0e0e7c25 */ /* 0x000fe2000f8e0004 */
[----:B------:R-:W-:-:S03]  /*13e0*/  MOV R4, UR15 ;  /* 0x0000000f00047c02 */ /* 0x000fc60008000f00 */
[----:B------:R-:W-:-:S04]  /*13f0*/  IMAD.WIDE.U32 R2, R22, UR4, R2 ;  /* 0x0000000416027c25 */ /* 0x000fc8000f8e0002 */
[----:B-1----:R-:W-:Y:S01]  /*1400*/  VIADD R0, R16, 0xffffffe ;  /* 0x0ffffffe10007836 */ /* 0x002fe20000000000 */
[----:B------:R-:W-:Y:S01]  /*1410*/  IADD3 R21, P6, PT, R10, R2, RZ ;  /* 0x000000020a157210 */ /* 0x000fe20007fde0ff */
[----:B------:R-:W-:-:S04]  /*1420*/  IMAD.WIDE.U32 R8, R22, UR4, R6 ;  /* 0x0000000416087c25 */ /* 0x000fc8000f8e0006 */
[----:B------:R-:W1:Y:S01]  /*1430*/  F2I.FTZ.U32.TRUNC.NTZ R0, R0 ;  /* 0x0000000000007305 */ /* 0x000e62000021f000 */
[----:B------:R-:W-:Y:S01]  /*1440*/  IMAD.U32 R5, RZ, RZ, UR17 ;  /* 0x00000011ff057e24 */ /* 0x000fe2000f8e00ff */
[C---:B------:R-:W-:Y:S01]  /*1450*/  IADD3 R19, P0, PT, R10.reuse, R8, RZ ;  /* 0x000000080a137210 */ /* 0x040fe20007f1e0ff */
[----:B------:R-:W-:Y:S01]  /*1460*/  IMAD.IADD R18, R25, 0x1, R3 ;  /* 0x0000000119127824 */ /* 0x000fe200078e0203 */
[----:B------:R-:W4:Y:S01]  /*1470*/  LDCU.128 UR16, c[0x0][0x380] ;  /* 0x00007000ff1077ac */ /* 0x000f220008000c00 */
[----:B------:R-:W-:Y:S01]  /*1480*/  IMAD R3, R17, UR30, R11 ;  /* 0x0000001e11037c24 */ /* 0x000fe2000f8e020b */
[----:B------:R-:W-:Y:S01]  /*1490*/  IADD3 R11, P5, P4, R10, UR14, R2 ;  /* 0x0000000e0a0b7c10 */ /* 0x000fe2000fcbe002 */
[----:B------:R-:W-:Y:S01]  /*14a0*/  IMAD.WIDE.U32 R4, R22, UR4, R4 ;  /* 0x0000000416047c25 */ /* 0x000fe2000f8e0004 */
[----:B------:R-:W-:-:S03]  /*14b0*/  ULOP3.LUT UR30, UR30, UR27, URZ, 0x3c, !UPT ;  /* 0x0000001b1e1e7292 */ /* 0x000fc6000f8e3cff */
[----:B------:R-:W-:Y:S01]  /*14c0*/  IMAD.WIDE.U32 R6, R23, UR31, R12 ;  /* 0x0000001f17067c25 */ /* 0x000fe2000f8e000c */
[----:B--2---:R-:W-:Y:S02]  /*14d0*/  IADD3.X R23, PT, PT, R3, R25, R9, P0, !PT ;  /* 0x0000001903177210 */ /* 0x004fe400007fe409 */
[----:B------:R-:W-:Y:S01]  /*14e0*/  IADD3 R2, P0, PT, R4, UR21, RZ ;  /* 0x0000001504027c10 */ /* 0x000fe2000ff1e0ff */
[----:B------:R-:W-:Y:S01]  /*14f0*/  VIADD R17, R7, UR35 ;  /* 0x0000002307117c36 */ /* 0x000fe20008000000 */
[----:B-1----:R-:W-:Y:S01]  /*1500*/  R2UR UR15, R0 ;  /* 0x00000000000f72ca */ /* 0x002fe200000e0000 */
[----:B------:R-:W-:Y:S01]  /*1510*/  IMAD R29, R30, UR13, RZ ;  /* 0x0000000d1e1d7c24 */ /* 0x000fe2000f8e02ff */
[----:B------:R-:W-:Y:S02]  /*1520*/  IADD3.X R12, PT, PT, R3, UR11, R18, P5, P4 ;  /* 0x0000000b030c7c10 */ /* 0x000fe4000afe8412 */
[C---:B------:R-:W-:Y:S02]  /*1530*/  IADD3 R26, P2, P1, R10.reuse, UR14, R4 ;  /* 0x0000000e0a1a7c10 */ /* 0x040fe4000f95e004 */
[----:B------:R-:W-:-:S02]  /*1540*/  IADD3 R24, P5, P4, R10, UR14, R2 ;  /* 0x0000000e0a187c10 */ /* 0x000fc4000fcbe002 */
[----:B------:R-:W-:Y:S01]  /*1550*/  IADD3 R8, PT, PT, R25, R5, RZ ;  /* 0x0000000519087210 */ /* 0x000fe20007ffe0ff */
[----:B------:R-:W-:Y:S01]  /*1560*/  IMAD R5, R20, UR31, R15 ;  /* 0x0000001f14057c24 */ /* 0x000fe2000f8e020f */
[----:B------:R-:W-:Y:S01]  /*1570*/  IADD3 R13, P3, PT, R10, R4, RZ ;  /* 0x000000040a0d7210 */ /* 0x000fe20007f7e0ff */
[----:B------:R-:W-:Y:S01]  /*1580*/  IMAD.MOV.U32 R4, RZ, RZ, R14 ;  /* 0x000000ffff047224 */ /* 0x000fe200078e000e */
[----:B------:R-:W-:Y:S01]  /*1590*/  IADD3.X R0, PT, PT, R8, UR20, RZ, P0, !PT ;  /* 0x0000001408007c10 */ /* 0x000fe200087fe4ff */
[----:B------:R-:W-:Y:S01]  /*15a0*/  UIADD3 UR14, UPT, UPT, URZ, -UR15, URZ ;  /* 0x8000000fff0e7290 */ /* 0x000fe2000fffe0ff */
[----:B------:R-:W-:Y:S01]  /*15b0*/  IADD3 R9, P0, PT, R2, R10, RZ ;  /* 0x0000000a02097210 */ /* 0x000fe20007f1e0ff */
[----:B------:R-:W-:Y:S01]  /*15c0*/  IMAD.MOV.U32 R2, RZ, RZ, R10 ;  /* 0x000000ffff027224 */ /* 0x000fe200078e000a */
[C---:B------:R-:W-:Y:S01]  /*15d0*/  IADD3.X R28, PT, PT, R3.reuse, UR11, R8, P2, P1 ;  /* 0x0000000b031c7c10 */ /* 0x040fe200097e2408 */
[----:B------:R-:W-:Y:S01]  /*15e0*/  UIMAD UR20, UR14, UR36, URZ ;  /* 0x000000240e1472a4 */ /* 0x000fe2000f8e02ff */
[----:B------:R-:W-:Y:S01]  /*15f0*/  MOV R16, R6 ;  /* 0x0000000600107202 */ /* 0x000fe20000000f00 */
[--C-:B------:R-:W-:Y:S01]  /*1600*/  IMAD.X R27, R0, 0x1, R3.reuse, P0 ;  /* 0x00000001001b7824 */ /* 0x100fe200000e0603 */
[----:B------:R-:W-:Y:S01]  /*1610*/  UMOV UR14, URZ ;  /* 0x000000ff000e7c82 */ /* 0x000fe20008000000 */
[----:B------:R-:W-:Y:S01]  /*1620*/  IADD3.X R0, PT, PT, R3, UR11, R0, P5, P4 ;  /* 0x0000000b03007c10 */ /* 0x000fe2000afe8400 */
[----:B------:R-:W-:Y:S01]  /*1630*/  UIMAD.WIDE.U32 UR14, UR15, UR20, UR14 ;  /* 0x000000140f0e72a5 */ /* 0x000fe2000f8e000e */
[--C-:B------:R-:W-:Y:S01]  /*1640*/  IMAD.X R14, R18, 0x1, R3.reuse, P6 ;  /* 0x00000001120e7824 */ /* 0x100fe200030e0603 */
[----:B------:R-:W-:Y:S01]  /*1650*/  UMOV UR11, 0x400 ;  /* 0x00000400000b7882 */ /* 0x000fe20000000000 */
[----:B------:R-:W-:Y:S01]  /*1660*/  IMAD.WIDE.U32 R6, R22, UR4, R2 ;  /* 0x0000000416067c25 */ /* 0x000fe2000f8e0002 */
[----:B------:R-:W-:Y:S01]  /*1670*/  UIMAD.WIDE.U32 UR14, UR15, UR10, URZ ;  /* 0x0000000a0f0e72a5 */ /* 0x000fe2000f8e00ff */
[----:B----4-:R-:W-:Y:S01]  /*1680*/  LEA R22, P2, R19, UR16, 0x1 ;  /* 0x0000001013167c11 */ /* 0x010fe2000f8408ff */
[----:B---3--:R-:W-:Y:S01]  /*1690*/  ULEA UR5, UR5, UR11, 0x18 ;  /* 0x0000000b05057291 */ /* 0x008fe2000f8ec0ff */
[----:B------:R-:W-:Y:S01]  /*16a0*/  LEA R20, P1, R21, UR16, 0x1 ;  /* 0x0000001015147c11 */ /* 0x000fe2000f8208ff */
[----:B------:R-:W1:Y:S01]  /*16b0*/  LDCU.128 UR20, c[0x0][0x3d0] ;  /* 0x00007a00ff1477ac */ /* 0x000e620008000c00 */
[----:B------:R-:W-:-:S02]  /*16c0*/  LEA R18, P0, R11, UR16, 0x1 ;  /* 0x000000100b127c11 */ /* 0x000fc4000f8008ff */
[----:B------:R-:W-:Y:S01]  /*16d0*/  LEA.HI.X R23, R19, UR17, R23, 0x1, P2 ;  /* 0x0000001113177c11 */ /* 0x000fe200090f0c17 */
[----:B------:R-:W-:Y:S01]  /*16e0*/  UMOV UR11, UR15 ;  /* 0x0000000f000b7c82 */ /* 0x000fe20008000000 */
[----:B------:R-:W-:Y:S01]  /*16f0*/  LEA.HI.X R21, R21, UR17, R14, 0x1, P1 ;  /* 0x0000001115157c11 */ /* 0x000fe200088f0c0e */
[----:B------:R-:W-:Y:S01]  /*1700*/  UIADD3 UR14, UPT, UPT, -UR11, URZ, URZ ;  /* 0x000000ff0b0e7290 */ /* 0x000fe2000fffe1ff */
[----:B------:R-:W-:Y:S01]  /*1710*/  IADD3.X R8, PT, PT, R8, R3, RZ, P3, !PT ;  /* 0x0000000308087210 */ /* 0x000fe20001ffe4ff */
[C---:B------:R-:W-:Y:S01]  /*1720*/  IMAD.WIDE.U32 R2, R30.reuse, UR6, R4 ;  /* 0x000000061e027c25 */ /* 0x040fe2000f8e0004 */
[----:B------:R-:W-:Y:S01]  /*1730*/  LEA.HI.X R19, R11, UR17, R12, 0x1, P0 ;  /* 0x000000110b137c11 */ /* 0x000fe200080f0c0c */
[----:B------:R-:W-:Y:S01]  /*1740*/  UIMAD UR15, UR36, UR14, UR10 ;  /* 0x0000000e240f72a4 */ /* 0x000fe2000f8e020a */
[----:B------:R-:W-:Y:S01]  /*1750*/  LEA R14, P2, R13, UR16, 0x1 ;  /* 0x000000100d0e7c11 */ /* 0x000fe2000f8408ff */
[----:B------:R-:W-:Y:S01]  /*1760*/  IMAD R5, R30, UR7, R3 ;  /* 0x000000071e057c24 */ /* 0x000fe2000f8e0203 */
[C---:B------:R-:W-:Y:S01]  /*1770*/  LEA R12, P1, R26.reuse, UR16, 0x1 ;  /* 0x000000101a0c7c11 */ /* 0x040fe2000f8208ff */
[----:B------:R-:W-:Y:S01]  /*1780*/  UISETP.GT.U32.AND UP0, UPT, UR36, UR15, UPT ;  /* 0x0000000f2400728c */ /* 0x000fe2000bf04070 */
[----:B------:R-:W-:Y:S01]  /*1790*/  LEA R10, P0, R9, UR16, 0x1 ;  /* 0x00000010090a7c11 */ /* 0x000fe2000f8008ff */
[----:B------:R-:W-:Y:S01]  /*17a0*/  IMAD.MOV.U32 R4, RZ, RZ, R2 ;  /* 0x000000ffff047224 */ /* 0x000fe200078e0002 */
[----:B------:R-:W-:Y:S01]  /*17b0*/  LEA.HI.X R15, R13, UR17, R8, 0x1, P2 ;  /* 0x000000110d0f7c11 */ /* 0x000fe200090f0c08 */
[----:B------:R-:W-:Y:S01]  /*17c0*/  UIADD3 UR4, UPT, UPT, UR26, -0x1, URZ ;  /* 0xffffffff1a047890 */ /* 0x000fe2000fffe0ff */
[----:B------:R-:W-:Y:S01]  /*17d0*/  LEA.HI.X R13, R26, UR17, R28, 0x1, P1 ;  /* 0x000000111a0d7c11 */ /* 0x000fe200088f0c1c */
[----:B------:R-:W-:Y:S01]  /*17e0*/  USHF.L.U64.HI UR10, UR6, 0x6, UR7 ;  /* 0x00000006060a7899 */ /* 0x000fe20008010207 */
[----:B------:R-:W-:Y:S01]  /*17f0*/  LEA.HI.X R11, R9, UR17, R27, 0x1, P0 ;  /* 0x00000011090b7c11 */ /* 0x000fe200080f0c1b */
[----:B------:R-:W-:Y:S01]  /*1800*/  USHF.L.U32 UR14, UR6, 0x6, URZ ;  /* 0x00000006060e7899 */ /* 0x000fe200080006ff */
[----:B------:R-:W-:Y:S01]  /*1810*/  LEA R26, P0, R24, UR16, 0x1 ;  /* 0x00000010181a7c11 */ /* 0x000fe2000f8008ff */
[----:B------:R-:W-:Y:S01]  /*1820*/  UIMAD.WIDE.U32 UR38, UR4, UR12, URZ ;  /* 0x0000000c042672a5 */ /* 0x000fe2000f8e00ff */
[----:B------:R-:W-:Y:S01]  /*1830*/  LOP3.LUT R28, R32, 0x1f8, RZ, 0xc0, !PT ;  /* 0x000001f8201c7812 */ /* 0x000fe200078ec0ff */
[----:B------:R-:W-:Y:S01]  /*1840*/  @!UP0 UIADD3 UR15, UPT, UPT, UR15, -UR36, URZ ;  /* 0x800000240f0f8290 */ /* 0x000fe2000fffe0ff */
[----:B------:R-:W-:Y:S01]  /*1850*/  LEA.HI.X R27, R24, UR17, R0, 0x1, P0 ;  /* 0x00000011181b7c11 */ /* 0x000fe200080f0c00 */
[----:B------:R-:W-:Y:S01]  /*1860*/  @!UP0 UIADD3 UR11, UPT, UPT, UR11, 0x1, URZ ;  /* 0x000000010b0b8890 */ /* 0x000fe2000fffe0ff */
[----:B------:R-:W-:Y:S01]  /*1870*/  IMAD.IADD R0, R7, 0x1, R25 ;  /* 0x0000000107007824 */ /* 0x000fe200078e0219 */
[----:B------:R-:W-:Y:S01]  /*1880*/  UISETP.GE.U32.AND UP2, UPT, UR15, UR36, UPT ;  /* 0x000000240f00728c */ /* 0x000fe2000bf46070 */
[----:B------:R-:W-:Y:S01]  /*1890*/  LEA R8, P0, R6, UR16, 0x1 ;  /* 0x0000001006087c11 */ /* 0x000fe2000f8008ff */
[----:B------:R-:W-:Y:S01]  /*18a0*/  UISETP.GE.AND UP0, UPT, UR30, URZ, UPT ;  /* 0x000000ff1e00728c */ /* 0x000fe2000bf06270 */
[----:B------:R-:W-:Y:S01]  /*18b0*/  IMAD.WIDE.U32 R24, R30, UR12, R16 ;  /* 0x0000000c1e187c25 */ /* 0x000fe2000f8e0010 */
[----:B------:R-:W-:Y:S01]  /*18c0*/  LOP3.LUT R28, R28, 0x38, R158, 0x78, !PT ;  /* 0x000000381c1c7812 */ /* 0x000fe200078e789e */
[----:B------:R-:W-:Y:S01]  /*18d0*/  USHF.L.U32 UR16, UR6, 0x4, URZ ;  /* 0x0000000406107899 */ /* 0x000fe200080006ff */
[----:B------:R-:W-:Y:S01]  /*18e0*/  LEA.HI.X R9, R6, UR17, R0, 0x1, P0 ;  /* 0x0000001106097c11 */ /* 0x000fe200080f0c00 */
[----:B------:R-:W-:Y:S01]  /*18f0*/  IMAD.MOV.U32 R2, RZ, RZ, R24 ;  /* 0x000000ffff027224 */ /* 0x000fe200078e0018 */
[----:B-1----:R-:W-:Y:S01]  /*1900*/  MOV R0, UR20 ;  /* 0x0000001400007c02 */ /* 0x002fe20008000f00 */
[----:B------:R-:W-:Y:S01]  /*1910*/  IMAD.U32 R6, RZ, RZ, UR22 ;  /* 0x00000016ff067e24 */ /* 0x000fe2000f8e00ff */
[----:B------:R-:W-:Y:S01]  /*1920*/  LOP3.LUT R16, R28, 0x1e00, R32, 0xf8, !PT ;  /* 0x00001e001c107812 */ /* 0x000fe200078ef820 */
[----:B------:R-:W-:Y:S01]  /*1930*/  @UP2 UIADD3 UR11, UPT, UPT, UR11, 0x1, URZ ;  /* 0x000000010b0b2890 */ /* 0x000fe2000fffe0ff */
[----:B------:R-:W-:Y:S01]  /*1940*/  IADD3 R3, PT, PT, R25, R29, RZ ;  /* 0x0000001d19037210 */ /* 0x000fe20007ffe0ff */
[----:B------:R-:W-:Y:S01]  /*1950*/  UIMAD.WIDE.U32 UR36, UR14, UR4, URZ ;  /* 0x000000040e2472a5 */ /* 0x000fe2000f8e00ff */
[----:B------:R-:W-:Y:S01]  /*1960*/  LEA R16, R16, UR5, 0x1 ;  /* 0x0000000510107c11 */ /* 0x000fe2000f8e08ff */
[----:B------:R-:W-:Y:S01]  /*1970*/  @!UP0 UIADD3 UR11, UPT, UPT, -UR11, URZ, URZ ;  /* 0x000000ff0b0b8290 */ /* 0x000fe2000fffe1ff */
[----:B------:R-:W-:Y:S01]  /*1980*/  LOP3.LUT P6, RZ, R158, 0x4, RZ, 0xc0, !PT ;  /* 0x000000049eff7812 */ /* 0x000fe200078cc0ff */
[----:B------:R-:W-:-:S02]  /*1990*/  @!UP1 ULOP3.LUT UR11, URZ, UR27, URZ, 0x33, !UPT ;  /* 0x0000001bff0b9292 */ /* 0x000fc4000f8e33ff */
[----:B------:R-:W-:Y:S01]  /*19a0*/  UIMAD UR27, UR10, UR4, URZ ;  /* 0x000000040a1b72a4 */ /* 0x000fe2000f8e02ff */
[----:B------:R-:W-:Y:S01]  /*19b0*/  @!PT LDS RZ, [RZ] ;  /* 0x00000000fffff984 */ /* 0x000fe20000000800 */
[----:B------:R-:W-:Y:S01]  /*19c0*/  @!PT LDS RZ, [RZ] ;  /* 0x00000000fffff984 */ /* 0x000fe20000000800 */
[----:B------:R-:W-:Y:S01]  /*19d0*/  @!PT LDS RZ, [RZ] ;  /* 0x00000000fffff984 */ /* 0x000fe20000000800 */
[----:B------:R-:W-:Y:S01]  /*19e0*/  LDGSTS.E.BYPASS.LTC128B.128 [R16], desc[UR24][R8.64] ;  /* 0x0000000008107fae */ /* 0x000fe2000b981a18 */
[----:B------:R-:W-:Y:S02]  /*19f0*/  USHF.R.S32.HI UR30, URZ, 0x1f, UR11 ;  /* 0x0000001fff1e7899 */ /* 0x000fe4000801140b */
[----:B------:R-:W-:Y:S01]  /*1a00*/  IMAD.WIDE.U32 R4, R0, UR11, R4 ;  /* 0x0000000b00047c25 */ /* 0x000fe2000f8e0004 */
[----:B------:R1:W-:Y:S01]  /*1a10*/  LDGSTS.E.BYPASS.LTC128B.128 [R16+0x4000], desc[UR24][R8.64+0x80] ;  /* 0x0400008008107fae */ /* 0x0003e2000b981a18 */
[----:B------:R-:W-:Y:S02]  /*1a20*/  UIMAD UR20, UR30, UR20, URZ ;  /* 0x000000141e1472a4 */ /* 0x000fe4000f8e02ff */
[----:B------:R-:W-:Y:S01]  /*1a30*/  UIMAD UR30, UR30, UR22, URZ ;  /* 0x000000161e1e72a4 */ /* 0x000fe2000f8e02ff */
[----:B------:R-:W-:Y:S01]  /*1a40*/  IMAD.WIDE.U32 R2, R6, UR11, R2 ;  /* 0x0000000b06027c25 */ /* 0x000fe2000f8e0002 */
[----:B------:R-:W-:Y:S01]  /*1a50*/  UIMAD UR20, UR11, UR21, UR20 ;  /* 0x000000150b1472a4 */ /* 0x000fe2000f8e0214 */
[----:B------:R-:W-:Y:S01]  /*1a60*/  LEA R157, P1, R4, UR18, 0x1 ;  /* 0x00000012049d7c11 */ /* 0x000fe2000f8208ff */
[----:B------:R-:W-:Y:S01]  /*1a70*/  UIMAD UR23, UR11, UR23, UR30 ;  /* 0x000000170b1772a4 */ /* 0x000fe2000f8e021e */
[----:B------:R-:W-:Y:S01]  /*1a80*/  LDGSTS.E.BYPASS.LTC128B.128 [R16+0x800], desc[UR24][R22.64] ;  /* 0x0080000016107fae */ /* 0x000fe2000b981a18 */
[----:B------:R-:W-:Y:S01]  /*1a90*/  USHF.L.U64.HI UR15, UR6, 0x4, UR7 ;  /* 0x00000004060f7899 */ /* 0x000fe20008010207 */
[----:B------:R-:W-:Y:S01]  /*1aa0*/  LEA R244, P0, R2, UR8, 0x1 ;  /* 0x0000000802f47c11 */ /* 0x000fe2000f8008ff */
[----:B------:R-:W-:Y:S01]  /*1ab0*/  VIADD R0, R5, UR20 ;  /* 0x0000001405007c36 */ /* 0x000fe20008000000 */
[----:B------:R-:W-:Y:S01]  /*1ac0*/  UIADD3 UR27, UPT, UPT, UR37, UR27, URZ ;  /* 0x0000001b251b7290 */ /* 0x000fe2000fffe0ff */
[----:B------:R-:W-:Y:S01]  /*1ad0*/  IADD3 R3, PT, PT, R3, UR23, RZ ;  /* 0x0000001703037c10 */ /* 0x000fe2000fffe0ff */
[----:B------:R-:W-:Y:S01]  /*1ae0*/  UIADD3 UR21, UP0, UPT, UR16, UR36, URZ ;  /* 0x0000002410157290 */ /* 0x000fe2000ff1e0ff */
[----:B------:R-:W-:Y:S01]  /*1af0*/  LDGSTS.E.BYPASS.LTC128B.128 [R16+0x4800], desc[UR24][R22.64+0x80] ;  /* 0x0480008016107fae */ /* 0x000fe2000b981a18 */
[----:B------:R-:W-:Y:S01]  /*1b00*/  USHF.L.U32 UR18, UR6, 0x5, URZ ;  /* 0x0000000506127899 */ /* 0x000fe200080006ff */
[----:B------:R-:W-:Y:S01]  /*1b10*/  LEA.HI.X R156, R4, UR19, R0, 0x1, P1 ;  /* 0x00000013049c7c11 */ /* 0x000fe200088f0c00 */
[----:B------:R-:W-:Y:S01]  /*1b20*/  UIADD3.X UR19, UPT, UPT, UR27, UR15, URZ, UP0, !UPT ;  /* 0x0000000f1b137290 */ /* 0x000fe200087fe4ff */
[----:B------:R-:W-:Y:S01]  /*1b30*/  LDGSTS.E.BYPASS.LTC128B.128 [R16+0x1000], desc[UR24][R20.64] ;  /* 0x0100000014107fae */ /* 0x000fe2000b981a18 */
[----:B------:R-:W-:Y:S01]  /*1b40*/  LEA.HI.X R219, R2, UR9, R3, 0x1, P0 ;  /* 0x0000000902db7c11 */ /* 0x000fe200080f0c03 */
[----:B------:R-:W-:Y:S01]  /*1b50*/  UIADD3 UR20, UP1, UPT, UR21, UR16, URZ ;  /* 0x0000001015147290 */ /* 0x000fe2000ff3e0ff */
[----:B------:R-:W-:Y:S01]  /*1b60*/  IMAD.U32 R2, RZ, RZ, UR36 ;  /* 0x00000024ff027e24 */ /* 0x000fe2000f8e00ff */
[----:B------:R-:W-:Y:S01]  /*1b70*/  LDGSTS.E.BYPASS.LTC128B.128 [R16+0x5000], desc[UR24][R20.64+0x80] ;  /* 0x0500008014107fae */ /* 0x000fe2000b981a18 */
[----:B------:R-:W-:Y:S01]  /*1b80*/  IMAD.U32 R4, RZ, RZ, UR21 ;  /* 0x00000015ff047e24 */ /* 0x000fe2000f8e00ff */
[----:B------:R-:W-:Y:S01]  /*1b90*/  UIADD3 UR30, UP0, UPT, UR18, UR21, URZ ;  /* 0x00000015121e7290 */ /* 0x000fe2000ff1e0ff */
[----:B------:R-:W-:Y:S01]  /*1ba0*/  IMAD.U32 R3, RZ, RZ, UR37 ;  /* 0x00000025ff037e24 */ /* 0x000fe2000f8e00ff */
[----:B------:R-:W-:Y:S01]  /*1bb0*/  LDGSTS.E.BYPASS.LTC128B.128 [R16+0x1800], desc[UR24][R18.64] ;  /* 0x0180000012107fae */ /* 0x000fe2000b981a18 */
[----:B------:R-:W-:Y:S01]  /*1bc0*/  USHF.L.U64.HI UR17, UR6, 0x5, UR7 ;  /* 0x0000000506117899 */ /* 0x000fe20008010207 */
[----:B------:R-:W-:Y:S01]  /*1bd0*/  MOV R3, UR27 ;  /* 0x0000001b00037c02 */ /* 0x000fe20008000f00 */
[----:B------:R-:W-:Y:S01]  /*1be0*/  UIADD3.X UR21, UPT, UPT, UR19, UR15, URZ, UP1, !UPT ;  /* 0x0000000f13157290 */ /* 0x000fe20008ffe4ff */
[----:B------:R-:W-:Y:S01]  /*1bf0*/  LDGSTS.E.BYPASS.LTC128B.128 [R16+0x5800], desc[UR24][R18.64+0x80] ;  /* 0x0580008012107fae */ /* 0x000fe2000b981a18 */
[-C--:B-1----:R-:W-:Y:S01]  /*1c00*/  LEA R8, P1, R2, R157.reuse, 0x1 ;  /* 0x0000009d02087211 */ /* 0x082fe200078208ff */
[----:B------:R-:W-:Y:S01]  /*1c10*/  IMAD.U32 R0, RZ, RZ, UR19 ;  /* 0x00000013ff007e24 */ /* 0x000fe2000f8e00ff */
[-C--:B------:R-:W-:Y:S01]  /*1c20*/  LEA R6, P0, R4, R157.reuse, 0x1 ;  /* 0x0000009d04067211 */ /* 0x080fe200078008ff */
[----:B------:R-:W-:Y:S01]  /*1c30*/  LDGSTS.E.BYPASS.LTC128B.128 [R16+0x2000], desc[UR24][R14.64] ;  /* 0x020000000e107fae */ /* 0x000fe2000b981a18 */
[----:B------:R-:W-:Y:S01]  /*1c40*/  UIADD3.X UR19, UPT, UPT, UR17, UR19, URZ, UP0, !UPT ;  /* 0x0000001311137290 */ /* 0x000fe200087fe4ff */
[----:B------:R-:W-:Y:S01]  /*1c50*/  MOV R5, UR20 ;  /* 0x0000001400057c02 */ /* 0x000fe20008000f00 */
[----:B------:R-:W-:Y:S01]  /*1c60*/  USHF.L.U32 UR20, UR12, 0x4, URZ ;  /* 0x000000040c147899 */ /* 0x000fe200080006ff */
[----:B------:R-:W-:Y:S01]  /*1c70*/  LDGSTS.E.BYPASS.LTC128B.128 [R16+0x6000], desc[UR24][R14.64+0x80] ;  /* 0x060000800e107fae */ /* 0x000fe2000b981a18 */
[-C--:B------:R-:W-:Y:S01]  /*1c80*/  LEA.HI.X R9, R2, R156.reuse, R3, 0x1, P1 ;  /* 0x0000009c02097211 */ /* 0x080fe200008f0c03 */
[----:B------:R-:W-:Y:S01]  /*1c90*/  IMAD.U32 R3, RZ, RZ, UR21 ;  /* 0x00000015ff037e24 */ /* 0x000fe2000f8e00ff */
[-C--:B------:R-:W-:Y:S01]  /*1ca0*/  LEA.HI.X R7, R4, R156.reuse, R0, 0x1, P0 ;  /* 0x0000009c04077211 */ /* 0x080fe200000f0c00 */
[----:B------:R-:W-:Y:S01]  /*1cb0*/  LDGSTS.E.BYPASS.LTC128B.128 [R16+0x2800], desc[UR24][R12.64] ;  /* 0x028000000c107fae */ /* 0x000fe2000b981a18 */
[C---:B------:R-:W-:Y:S01]  /*1cc0*/  LEA R4, P1, R5.reuse, R157, 0x1 ;  /* 0x0000009d05047211 */ /* 0x040fe200078208ff */
[----:B------:R-:W-:Y:S01]  /*1cd0*/  UIMAD UR21, UR4, UR13, URZ ;  /* 0x0000000d041572a4 */ /* 0x000fe2000f8e02ff */
[----:B------:R-:W-:Y:S01]  /*1ce0*/  MOV R0, UR19 ;  /* 0x0000001300007c02 */ /* 0x000fe20008000f00 */
[----:B------:R-:W-:Y:S01]  /*1cf0*/  LDGSTS.E.BYPASS.LTC128B.128 [R16+0x6800], desc[UR24][R12.64+0x80] ;  /* 0x068000800c107fae */ /* 0x000fe2000b981a18 */
[----:B------:R-:W-:Y:S01]  /*1d00*/  LEA.HI.X R5, R5, R156, R3, 0x1, P1 ;  /* 0x0000009c05057211 */ /* 0x000fe200008f0c03 */
[----:B------:R-:W-:-:S02]  /*1d10*/  USHF.L.U64.HI UR19, UR12, 0x4, UR13 ;  /* 0x000000040c137899 */ /* 0x000fc4000801020d */
[----:B------:R-:W-:Y:S01]  /*1d20*/  LDGSTS.E.BYPASS.LTC128B.128 [R16+0x3000], desc[UR24][R10.64] ;  /* 0x030000000a107fae */ /* 0x000fe2000b981a18 */
[----:B------:R-:W-:Y:S02]  /*1d30*/  UIADD3 UR21, UPT, UPT, UR39, UR21, URZ ;  /* 0x0000001527157290 */ /* 0x000fe4000fffe0ff */
[----:B------:R-:W-:Y:S01]  /*1d40*/  USHF.L.U32 UR37, UR12, 0x5, URZ ;  /* 0x000000050c257899 */ /* 0x000fe200080006ff */
[----:B------:R1:W-:Y:S01]  /*1d50*/  LDGSTS.E.BYPASS.LTC128B.128 [R16+0x7000], desc[UR24][R10.64+0x80] ;  /* 0x070000800a107fae */ /* 0x0003e2000b981a18 */
[----:B------:R-:W-:-:S03]  /*1d60*/  USHF.L.U64.HI UR36, UR12, 0x5, UR13 ;  /* 0x000000050c247899 */ /* 0x000fc6000801020d */
[----:B------:R-:W-:Y:S04]  /*1d70*/  LDGSTS.E.BYPASS.LTC128B.128 [R16+0x3800], desc[UR24][R26.64] ;  /* 0x038000001a107fae */ /* 0x000fe8000b981a18 */
[----:B------:R-:W-:Y:S04]  /*1d80*/  LDGSTS.E.BYPASS.LTC128B.128 [R16+0x7800], desc[UR24][R26.64+0x80] ;  /* 0x078000801a107fae */ /* 0x000fe8000b981a18 */
[----:B------:R-:W-:Y:S04]  /*1d90*/  LDGSTS.E.BYPASS.LTC128B.128 [R16+0x8000], desc[UR24][R8.64] ;  /* 0x0800000008107fae */ /* 0x000fe8000b981a18 */
[----:B------:R-:W-:Y:S04]  /*1da0*/  LDGSTS.E.BYPASS.LTC128B.128 [R16+0xa000], desc[UR24][R8.64+0x80] ;  /* 0x0a00008008107fae */ /* 0x000fe8000b981a18 */
[----:B------:R-:W-:Y:S04]  /*1db0*/  LDGSTS.E.BYPASS.LTC128B.128 [R16+0x8800], desc[UR24][R6.64] ;  /* 0x0880000006107fae */ /* 0x000fe8000b981a18 */
[----:B------:R2:W-:Y:S01]  /*1dc0*/  LDGSTS.E.BYPASS.LTC128B.128 [R16+0xa800], desc[UR24][R6.64+0x80] ;  /* 0x0a80008006107fae */ /* 0x0005e2000b981a18 */
[----:B-1----:R-:W-:-:S03]  /*1dd0*/  IMAD.U32 R10, RZ, RZ, UR30 ;  /* 0x0000001eff0a7e24 */ /* 0x002fc6000f8e00ff */
[----:B------:R-:W-:Y:S01]  /*1de0*/  LDGSTS.E.BYPASS.LTC128B.128 [R16+0x9000], desc[UR24][R4.64] ;  /* 0x0900000004107fae */ /* 0x000fe2000b981a18 */
[----:B------:R-:W-:Y:S01]  /*1df0*/  ULEA UR30, UP0, UR38, UR20, 0x6 ;  /* 0x00000014261e7291 */ /* 0x000fe2000f8030ff */
[C---:B------:R-:W-:Y:S02]  /*1e00*/  LEA R2, P0, R10.reuse, R157, 0x1 ;  /* 0x0000009d0a027211 */ /* 0x040fe400078008ff */
[----:B------:R1:W-:Y:S01]  /*1e10*/  LDGSTS.E.BYPASS.LTC128B.128 [R16+0xb000], desc[UR24][R4.64+0x80] ;  /* 0x0b00008004107fae */ /* 0x0003e2000b981a18 */
[----:B------:R-:W-:Y:S01]  /*1e20*/  ULEA.HI.X UR27, UR38, UR19, UR21, 0x6, UP0 ;  /* 0x00000013261b7291 */ /* 0x000fe200080f3415 */
[----:B------:R-:W-:Y:S01]  /*1e30*/  LEA.HI.X R3, R10, R156, R0, 0x1, P0 ;  /* 0x0000009c0a037211 */ /* 0x000fe200000f0c00 */
[----:B------:R-:W-:Y:S01]  /*1e40*/  UIADD3 UR20, UP1, UPT, UR30, UR20, URZ ;  /* 0x000000141e147290 */ /* 0x000fe2000ff3e0ff */
[----:B------:R-:W-:Y:S01]  /*1e50*/  LOP3.LUT R0, R155, 0x1c0, RZ, 0xc0, !PT ;  /* 0x000001c09b007812 */ /* 0x000fe200078ec0ff */
[----:B------:R-:W-:Y:S01]  /*1e60*/  UIADD3 UR37, UP0, UPT, UR37, UR30, URZ ;  /* 0x0000001e25257290 */ /* 0x000fe2000ff1e0ff */
[----:B------:R-:W-:Y:S01]  /*1e70*/  STL [R1+0x48], R157 ;  /* 0x0000489d01007387 */ /* 0x000fe20000100800 */
[----:B------:R-:W-:Y:S01]  /*1e80*/  UIADD3.X UR19, UPT, UPT, UR27, UR19, URZ, UP1, !UPT ;  /* 0x000000131b137290 */ /* 0x000fe20008ffe4ff */
[----:B------:R-:W-:Y:S01]  /*1e90*/  LOP3.LUT R17, R0, 0x38, R32, 0xf8, !PT ;  /* 0x0000003800117812 */ /* 0x000fe200078ef820 */
[----:B------:R-:W-:Y:S01]  /*1ea0*/  UIADD3.X UR36, UPT, UPT, UR36, UR27, URZ, UP0, !UPT ;  /* 0x0000001b24247290 */ /* 0x000fe200087fe4ff */
[----:B------:R-:W-:Y:S01]  /*1eb0*/  LDGSTS.E.BYPASS.LTC128B.128 [R16+0x9800], desc[UR24][R2.64] ;  /* 0x0980000002107fae */ /* 0x000fe2000b981a18 */
[----:B------:R-:W-:Y:S01]  /*1ec0*/  MOV R0, UR21 ;  /* 0x0000001500007c02 */ /* 0x000fe20008000f00 */
[----:B------:R-:W-:Y:S01]  /*1ed0*/  IMAD.U32 R11, RZ, RZ, UR20 ;  /* 0x00000014ff0b7e24 */ /* 0x000fe2000f8e00ff */
[----:B------:R-:W-:Y:S01]  /*1ee0*/  LOP3.LUT R152, R17, 0x8, R154, 0x78, !PT ;  /* 0x0000000811987812 */ /* 0x000fe200078e789a */
[----:B------:R3:W-:Y:S01]  /*1ef0*/  LDGSTS.E.BYPASS.LTC128B.128 [R16+0xb800], desc[UR24][R2.64+0x80] ;  /* 0x0b80008002107fae */ /* 0x0007e2000b981a18 */
[----:B------:R-:W-:Y:S01]  /*1f00*/  IMAD.U32 R10, RZ, RZ, UR37 ;  /* 0x00000025ff0a7e24 */ /* 0x000fe2000f8e00ff */
[----:B------:R-:W-:Y:S01]  /*1f10*/  UISETP.NE.AND UP0, UPT, UR26, 0x1, UPT ;  /* 0x000000011a00788c */ /* 0x000fe2000bf05270 */
[----:B--2---:R-:W-:Y:S01]  /*1f20*/  IMAD.U32 R7, RZ, RZ, UR30 ;  /* 0x0000001eff077e24 */ /* 0x004fe2000f8e00ff */
[----:B------:R-:W0:Y:S04]  /*1f30*/  LDGDEPBAR ;  /* 0x00000000000079af */ /* 0x000e280000000000 */
[----:B------:R-:W-:Y:S01]  /*1f40*/  LEA R6, P2, R7, R244, 0x1 ;  /* 0x000000f407067211 */ /* 0x000fe200078408ff */
[----:B------:R-:W-:Y:S01]  /*1f50*/  STL [R1+0x44], R156 ;  /* 0x0000449c01007387 */ /* 0x000fe20000100800 */
[----:B-1----:R-:W-:-:S02]  /*1f60*/  MOV R5, UR27 ;  /* 0x0000001b00057c02 */ /* 0x002fc40008000f00 */
[----:B------:R-:W-:Y:S02]  /*1f70*/  LEA R4, P1, R11, R244, 0x1 ;  /* 0x000000f40b047211 */ /* 0x000fe400078208ff */
[----:B------:R-:W-:Y:S01]  /*1f80*/  LEA.HI.X R7, R7, R219, R5, 0x1, P2 ;  /* 0x000000db07077211 */ /* 0x000fe200010f0c05 */
[----:B---3--:R-:W-:Y:S01]  /*1f90*/  IMAD.U32 R2, RZ, RZ, UR38 ;  /* 0x00000026ff027e24 */ /* 0x008fe2000f8e00ff */
[----:B------:R-:W-:-:S04]  /*1fa0*/  DEPBAR.LE SB0, 0x0 ;  /* 0x000080000000791a */ /* 0x000fc80000000000 */
[----:B------:R-:W-:Y:S01]  /*1fb0*/  IMAD.U32 R3, RZ, RZ, UR39 ;  /* 0x00000027ff037e24 */ /* 0x000fe2000f8e00ff */
[----:B------:R-:W-:Y:S01]  /*1fc0*/  LOP3.LUT R3, R17, 0x8, R158, 0x78, !PT ;  /* 0x0000000811037812 */ /* 0x000fe200078e789e */
[----:B------:R-:W-:Y:S01]  /*1fd0*/  BAR.SYNC.DEFER_BLOCKING 0x0 ;  /* 0x0000000000007b1d */ /* 0x000fe20000010000 */
[----:B------:R-:W-:-:S03]  /*1fe0*/  LEA R8, P0, R2, R244, 0x7 ;  /* 0x000000f402087211 */ /* 0x000fc600078038ff */
[----:B------:R-:W-:Y:S01]  /*1ff0*/  IMAD R132, R3, 0x2, R132 ;  /* 0x0000000203847824 */ /* 0x000fe200078e0284 */
[-C--:B------:R-:W-:Y:S01]  /*2000*/  LEA.HI.X R9, R2, R219.reuse, R0, 0x7, P0 ;  /* 0x000000db02097211 */ /* 0x080fe200000f3c00 */
[----:B------:R-:W-:Y:S01]  /*2010*/  IMAD.U32 R0, RZ, RZ, UR36 ;  /* 0x00000024ff007e24 */ /* 0x000fe2000f8e00ff */
[----:B------:R-:W-:Y:S01]  /*2020*/  MOV R3, UR19 ;  /* 0x0000001300037c02 */ /* 0x000fe20008000f00 */
[----:B------:R-:W-:Y:S01]  /*2030*/  VIADD R19, R132, UR5 ;  /* 0x0000000584137c36 */ /* 0x000fe20008000000 */
[C---:B------:R-:W-:Y:S01]  /*2040*/  LEA R2, P0, R10.reuse, R244, 0x1 ;  /* 0x000000f40a027211 */ /* 0x040fe200078008ff */
[----:B------:R-:W1:Y:S01]  /*2050*/  LDCU UR19, c[0x0][0x50c] ;  /* 0x0000a180ff1377ac */ /* 0x000e620008000800 */
[-C--:B------:R-:W-:Y:S02]  /*2060*/  LEA.HI.X R5, R11, R219.reuse, R3, 0x1, P1 ;  /* 0x000000db0b057211 */ /* 0x080fe400008f0c03 */
[----:B------:R-:W-:Y:S02]  /*2070*/  LEA.HI.X R3, R10, R219, R0, 0x1, P0 ;  /* 0x000000db0a037211 */ /* 0x000fe400000f0c00 */
[----:B------:R-:W-:-:S02]  /*2080*/  LOP3.LUT R0, R31, R152, RZ, 0xfc, !PT ;  /* 0x000000981f007212 */ /* 0x000fc400078efcff */
[----:B------:R-:W-:Y:S02]  /*2090*/  LOP3.LUT P0, RZ, R158, 0x2, RZ, 0xc0, !PT ;  /* 0x000000029eff7812 */ /* 0x000fe4000780c0ff */
[----:B------:R-:W-:Y:S02]  /*20a0*/  LEA R17, R0, UR5, 0x1 ;  /* 0x0000000500117c11 */ /* 0x000fe4000f8e08ff */
[----:B------:R-:W-:Y:S01]  /*20b0*/  SEL R0, R153, 0xffffffe0, !P0 ;  /* 0xffffffe099007807 */ /* 0x000fe20004000000 */
[----:B------:R-:W-:Y:S01]  /*20c0*/  @!PT LDS RZ, [RZ] ;  /* 0x00000000fffff984 */ /* 0x000fe20000000800 */
[----:B------:R-:W-:Y:S01]  /*20d0*/  @!PT LDS RZ, [RZ] ;  /* 0x00000000fffff984 */ /* 0x000fe20000000800 */
[----:B------:R-:W-:Y:S01]  /*20e0*/  @!PT LDS RZ, [RZ] ;  /* 0x00000000fffff984 */ /* 0x000fe20000000800 */
[----:B------:R-:W-:Y:S04]  /*20f0*/  LDGSTS.E.BYPASS.LTC128B.128 [R16+0xc000], desc[UR24][R8.64] ;  /* 0x0c00000008107fae */ /* 0x000fe8000b981a18 */
[C---:B------:R-:W-:Y:S01]  /*2100*/  IMAD.IADD R88, R0.reuse, 0x1, R17 ;  /* 0x0000000100587824 */ /* 0x040fe200078e0211 */
[----:B------:R2:W-:Y:S04]  /*2110*/  LDGSTS.E.BYPASS.LTC128B.128 [R16+0xe000], desc[UR24][R8.64+0x80] ;  /* 0x0e00008008107fae */ /* 0x0005e8000b981a18 */
[----:B------:R-:W-:Y:S04]  /*2120*/  LDGSTS.E.BYPASS.LTC128B.128 [R16+0xc800], desc[UR24][R6.64] ;  /* 0x0c80000006107fae */ /* 0x000fe8000b981a18 */
[----:B------:R-:W-:Y:S04]  /*2130*/  LDGSTS.E.BYPASS.LTC128B.128 [R16+0xe800], desc[UR24][R6.64+0x80] ;  /* 0x0e80008006107fae */ /* 0x000fe8000b981a18 */
[----:B------:R-:W-:Y:S04]  /*2140*/  LDGSTS.E.BYPASS.LTC128B.128 [R16+0xd000], desc[UR24][R4.64] ;  /* 0x0d00000004107fae */ /* 0x000fe8000b981a18 */
[----:B------:R-:W-:Y:S04]  /*2150*/  LDGSTS.E.BYPASS.LTC128B.128 [R16+0xf000], desc[UR24][R4.64+0x80] ;  /* 0x0f00008004107fae */ /* 0x000fe8000b981a18 */
[----:B------:R-:W-:Y:S04]  /*2160*/  LDGSTS.E.BYPASS.LTC128B.128 [R16+0xd800], desc[UR24][R2.64] ;  /* 0x0d80000002107fae */ /* 0x000fe8000b981a18 */
[----:B------:R3:W-:Y:S04]  /*2170*/  LDGSTS.E.BYPASS.LTC128B.128 [R16+0xf800], desc[UR24][R2.64+0x80] ;  /* 0x0f80008002107fae */ /* 0x0007e8000b981a18 */
[----:B--2---:R-:W-:Y:S04]  /*2180*/  LDSM.16.M88.4 R8, [R17+0x2000] ;  /* 0x002000001108783b */ /* 0x004fe80000000200 */
[----:B------:R-:W2:Y:S04]  /*2190*/  LDSM.16.M88.4 R32, [R132+UR5+0x8800] ;  /* 0x008800058420783b */ /* 0x000ea80008000200 */
[----:B------:R-:W4:Y:S04]  /*21a0*/  LDSM.16.M88.4 R36, [R132+UR5+0x8000] ;  /* 0x008000058424783b */ /* 0x000f280008000200 */
[----:B------:R-:W5:Y:S04]  /*21b0*/  LDSM.16.M88.4 R28, [R132+UR5+0x9000] ;  /* 0x00900005841c783b */ /* 0x000f680008000200 */
[----:B------:R-:W1:Y:S04]  /*21c0*/  LDSM.16.M88.4 R20, [R132+UR5+0x9800] ;  /* 0x009800058414783b */ /* 0x000e680008000200 */
[----:B------:R-:W1:Y:S01]  /*21d0*/  LDSM.16.M88.4 R12, [R17] ;  /* 0x00000000110c783b */ /* 0x000e620000000200 */
[----:B---3--:R-:W-:-:S03]  /*21e0*/  IADD3 R3, PT, PT, R0, R19, RZ ;  /* 0x0000001300037210 */ /* 0x008fc60007ffe0ff */
[----:B------:R-:W-:Y:S04]  /*21f0*/  LDSM.16.M88.4 R4, [R88+0x2000] ;  /* 0x002000005804783b */ /* 0x000fe80000000200 */
[----:B------:R-:W3:Y:S04]  /*2200*/  LDSM.16.M88.4 R52, [R3+0x8800] ;  /* 0x008800000334783b */ /* 0x000ee80000000200 */
[----:B------:R-:W3:Y:S04]  /*2210*/  LDSM.16.M88.4 R48, [R3+0x8000] ;  /* 0x008000000330783b */ /* 0x000ee80000000200 */
[----:B------:R-:W3:Y:S04]  /*2220*/  LDSM.16.M88.4 R56, [R3+0x9000] ;  /* 0x009000000338783b */ /* 0x000ee80000000200 */
[----:B------:R-:W3:Y:S04]  /*2230*/  LDSM.16.M88.4 R76, [R3+0x9800] ;  /* 0x00980000034c783b */ /* 0x000ee80000000200 */
[----:B------:R-:W3:Y:S01]  /*2240*/  LDSM.16.M88.4 R24, [R88] ;  /* 0x000000005818783b */ /* 0x000ee20000000200 */
[C---:B--2---:R-:W-:Y:S03]  /*2250*/  HMMA.16816.F32.BF16 R72, R8.reuse, R32, RZ ;  /* 0x000000200848723c */ /* 0x044fe600000418ff */
[----:B------:R-:W0:Y:S05]  /*2260*/  LDGDEPBAR ;  /* 0x00000000000079af */ /* 0x000e2a0000000000 */
[C---:B----4-:R-:W-:Y:S08]  /*2270*/  HMMA.16816.F32.BF16 R84, R8.reuse, R36, RZ ;  /* 0x000000240854723c */ /* 0x050ff000000418ff */
[C---:B------:R-:W-:Y:S08]  /*2280*/  HMMA.16816.F32.BF16 R80, R8.reuse, R38, RZ ;  /* 0x000000260850723c */ /* 0x040ff000000418ff */
[C---:B-----5:R-:W-:Y:S08]  /*2290*/  HMMA.16816.F32.BF16 R64, R8.reuse, R28, RZ ;  /* 0x0000001c0840723c */ /* 0x060ff000000418ff */
[C---:B-1----:R-:W-:Y:S08]  /*22a0*/  HMMA.16816.F32.BF16 R44, R8.reuse, R20, RZ ;  /* 0x00000014082c723c */ /* 0x042ff000000418ff */
[C---:B------:R-:W-:Y:S08]  /*22b0*/  HMMA.16816.F32.BF16 R68, R8.reuse, R34, RZ ;  /* 0x000000220844723c */ /* 0x040ff000000418ff */
[C---:B------:R-:W-:Y:S08]  /*22c0*/  HMMA.16816.F32.BF16 R60, R8.reuse, R30, RZ ;  /* 0x0000001e083c723c */ /* 0x040ff000000418ff */
[----:B------:R-:W-:Y:S08]  /*22d0*/  HMMA.16816.F32.BF16 R40, R8, R22, RZ ;  /* 0x000000160828723c */ /* 0x000ff000000418ff */
[C---:B------:R-:W-:Y:S08]  /*22e0*/  HMMA.16816.F32.BF16 R92, R12.reuse, R36, RZ ;  /* 0x000000240c5c723c */ /* 0x040ff000000418ff */
[C---:B------:R-:W-:Y:S08]  /*22f0*/  HMMA.16816.F32.BF16 R104, R12.reuse, R38, RZ ;  /* 0x000000260c68723c */ /* 0x040ff000000418ff */
[C---:B------:R-:W-:Y:S08]  /*2300*/  HMMA.16816.F32.BF16 R8, R12.reuse, R28, RZ ;  /* 0x0000001c0c08723c */ /* 0x040ff000000418ff */
[----:B------:R-:W-:Y:S08]  /*2310*/  HMMA.16816.F32.BF16 R36, R12, R32, RZ ;  /* 0x000000200c24723c */ /* 0x000ff000000418ff */
[C---:B---3--:R-:W-:Y:S08]  /*2320*/  HMMA.16816.F32.BF16 R116, R4.reuse, R52, R72 ;  /* 0x000000340474723c */ /* 0x048ff00000041848 */
[C---:B------:R-:W-:Y:S08]  /*2330*/  HMMA.16816.F32.BF16 R140, R4.reuse, R48, R84 ;  /* 0x00000030048c723c */ /* 0x040ff00000041854 */
[C---:B------:R-:W-:Y:S08]  /*2340*/  HMMA.16816.F32.BF16 R124, R4.reuse, R56, R64 ;  /* 0x00000038047c723c */ /* 0x040ff00000041840 */
[C---:B------:R-:W-:Y:S08]  /*2350*/  HMMA.16816.F32.BF16 R112, R4.reuse, R76, R44 ;  /* 0x0000004c0470723c */ /* 0x040ff0000004182c */
[C---:B------:R-:W-:Y:S08]  /*2360*/  HMMA.16816.F32.BF16 R136, R4.reuse, R50, R80 ;  /* 0x000000320488723c */ /* 0x040ff00000041850 */
[C---:B------:R-:W-:Y:S08]  /*2370*/  HMMA.16816.F32.BF16 R128, R4.reuse, R54, R68 ;  /* 0x000000360480723c */ /* 0x040ff00000041844 */
[C---:B------:R-:W-:Y:S08]  /*2380*/  HMMA.16816.F32.BF16 R120, R4.reuse, R58, R60 ;  /* 0x0000003a0478723c */ /* 0x040ff0000004183c */
[----:B------:R-:W-:Y:S01]  /*2390*/  HMMA.16816.F32.BF16 R72, R4, R78, R40 ;  /* 0x0000004e0448723c */ /* 0x000fe20000041828 */
[----:B------:R-:W-:-:S04]  /*23a0*/  MOV R4, 0x40 ;  /* 0x0000004000047802 */ /* 0x000fc80000000f00 */
[----:B------:R-:W-:-:S03]  /*23b0*/  SEL R89, R4, 0xffffffc0, !P6 ;  /* 0xffffffc004597807 */ /* 0x000fc60007000000 */
[----:B------:R-:W-:Y:S01]  /*23c0*/  HMMA.16816.F32.BF16 R100, R12, R34, RZ ;  /* 0x000000220c64723c */ /* 0x000fe200000418ff */
[C---:B------:R-:W-:Y:S01]  /*23d0*/  IADD3 R2, PT, PT, R89.reuse, R19, RZ ;  /* 0x0000001359027210 */ /* 0x040fe20007ffe0ff */
[----:B------:R-:W-:Y:S01]  /*23e0*/  IMAD.IADD R18, R89, 0x1, R17 ;  /* 0x0000000159127824 */ /* 0x000fe200078e0211 */
[----:B------:R-:W-:Y:S03]  /*23f0*/  STL [R1+0x58], R89 ;  /* 0x0000585901007387 */ /* 0x000fe60000100800 */
[C---:B------:R-:W-:Y:S01]  /*2400*/  IMAD.IADD R19, R0.reuse, 0x1, R18 ;  /* 0x0000000100137824 */ /* 0x040fe200078e0212 */
[----:B------:R-:W-:Y:S01]  /*2410*/  LDSM.16.M88.4 R32, [R2+0x9800] ;  /* 0x009800000220783b */ /* 0x000fe20000000200 */
[----:B------:R-:W-:Y:S01]  /*2420*/  HMMA.16816.F32.BF16 R84, R24, R56, R8 ;  /* 0x000000381854723c */ /* 0x000fe20000041808 */
[----:B------:R-:W-:Y:S02]  /*2430*/  IADD3 R0, PT, PT, R0, R2, RZ ;  /* 0x0000000200007210 */ /* 0x000fe40007ffe0ff */
[----:B------:R-:W1:Y:S04]  /*2440*/  LDSM.16.M88.4 R8, [R18+0x2000] ;  /* 0x002000001208783b */ /* 0x000e680000000200 */
[----:B------:R-:W2:Y:S01]  /*2450*/  LDSM.16.M88.4 R44, [R2+0x8000] ;  /* 0x00800000022c783b */ /* 0x000ea20000000200 */
[----:B------:R-:W-:Y:S03]  /*2460*/  HMMA.16816.F32.BF16 R148, R12, R30, RZ ;  /* 0x0000001e0c94723c */ /* 0x000fe600000418ff */
[----:B------:R-:W3:Y:S04]  /*2470*/  LDSM.16.M88.4 R40, [R2+0x8800] ;  /* 0x008800000228783b */ /* 0x000ee80000000200 */
[----:B------:R-:W-:Y:S01]  /*2480*/  LDSM.16.M88.4 R4, [R19+0x2000] ;  /* 0x002000001304783b */ /* 0x000fe20000000200 */
[----:B------:R-:W-:Y:S03]  /*2490*/  HMMA.16816.F32.BF16 R96, R24, R52, R36 ;  /* 0x000000341860723c */ /* 0x000fe60000041824 */
[----:B------:R-:W4:Y:S04]  /*24a0*/  LDSM.16.M88.4 R36, [R2+0x9000] ;  /* 0x009000000224783b */ /* 0x000f280000000200 */
[----:B------:R-:W-:Y:S01]  /*24b0*/  LDSM.16.M88.4 R60, [R0+0x9800] ;  /* 0x00980000003c783b */ /* 0x000fe20000000200 */
[C---:B------:R-:W-:Y:S08]  /*24c0*/  HMMA.16816.F32.BF16 R28, R12.reuse, R20, RZ ;  /* 0x000000140c1c723c */ /* 0x040ff000000418ff */
[----:B------:R-:W-:Y:S01]  /*24d0*/  HMMA.16816.F32.BF16 R144, R12, R22, RZ ;  /* 0x000000160c90723c */ /* 0x000fe200000418ff */
[----:B------:R-:W5:Y:S04]  /*24e0*/  LDSM.16.M88.4 R12, [R18] ;  /* 0x00000000120c783b */ /* 0x000f680000000200 */
[----:B------:R-:W-:Y:S03]  /*24f0*/  LDSM.16.M88.4 R20, [R19] ;  /* 0x000000001314783b */ /* 0x000fe60000000200 */
[C---:B------:R-:W-:Y:S08]  /*2500*/  HMMA.16816.F32.BF16 R92, R24.reuse, R48, R92 ;  /* 0x00000030185c723c */ /* 0x040ff0000004185c */
[C---:B------:R-:W-:Y:S01]  /*2510*/  HMMA.16816.F32.BF16 R64, R24.reuse, R50, R104 ;  /* 0x000000321840723c */ /* 0x040fe20000041868 */
[----:B------:R-:W-:Y:S07]  /*2520*/  LDSM.16.M88.4 R48, [R0+0x8800] ;  /* 0x008800000030783b */ /* 0x000fee0000000200 */
[C---:B------:R-:W-:Y:S01]  /*2530*/  HMMA.16816.F32.BF16 R68, R24.reuse, R54, R100 ;  /* 0x000000361844723c */ /* 0x040fe20000041864 */
[----:B------:R-:W-:Y:S07]  /*2540*/  LDSM.16.M88.4 R52, [R0+0x9000] ;  /* 0x009000000034783b */ /* 0x000fee0000000200 */
[C---:B------:R-:W-:Y:S01]  /*2550*/  HMMA.16816.F32.BF16 R108, R24.reuse, R76, R28 ;  /* 0x0000004c186c723c */ /* 0x040fe2000004181c */
[----:B------:R-:W5:Y:S07]  /*2560*/  LDSM.16.M88.4 R28, [R0+0x8000] ;  /* 0x00800000001c783b */ /* 0x000f6e0000000200 */
[C---:B------:R-:W-:Y:S08]  /*2570*/  HMMA.16816.F32.BF16 R56, R24.reuse, R58, R148 ;  /* 0x0000003a1838723c */ /* 0x040ff00000041894 */
[----:B------:R-:W-:Y:S08]  /*2580*/  HMMA.16816.F32.BF16 R76, R24, R78, R144 ;  /* 0x0000004e184c723c */ /* 0x000ff00000041890 */
[C---:B-1----:R-:W-:Y:S08]  /*2590*/  HMMA.16816.F32.BF16 R104, R8.reuse, R32, R112 ;  /* 0x000000200868723c */ /* 0x042ff00000041870 */
[C---:B--2---:R-:W-:Y:S08]  /*25a0*/  HMMA.16816.F32.BF16 R80, R8.reuse, R44, R140 ;  /* 0x0000002c0850723c */ /* 0x044ff0000004188c */
[C---:B---3--:R-:W-:Y:S08]  /*25b0*/  HMMA.16816.F32.BF16 R116, R8.reuse, R40, R116 ;  /* 0x000000280874723c */ /* 0x048ff00000041874 */
[C---:B----4-:R-:W-:Y:S08]  /*25c0*/  HMMA.16816.F32.BF16 R124, R8.reuse, R36, R124 ;  /* 0x00000024087c723c */ /* 0x050ff0000004187c */
[C---:B------:R-:W-:Y:S08]  /*25d0*/  HMMA.16816.F32.BF16 R100, R8.reuse, R46, R136 ;  /* 0x0000002e0864723c */ /* 0x040ff00000041888 */
[C---:B------:R-:W-:Y:S08]  /*25e0*/  HMMA.16816.F32.BF16 R112, R8.reuse, R42, R128 ;  /* 0x0000002a0870723c */ /* 0x040ff00000041880 */
[C---:B------:R-:W-:Y:S08]  /*25f0*/  HMMA.16816.F32.BF16 R120, R8.reuse, R38, R120 ;  /* 0x000000260878723c */ /* 0x040ff00000041878 */
[----:B------:R-:W-:Y:S08]  /*2600*/  HMMA.16816.F32.BF16 R24, R8, R34, R72 ;  /* 0x000000220818723c */ /* 0x000ff00000041848 */
[C---:B-----5:R-:W-:Y:S08]  /*2610*/  HMMA.16816.F32.BF16 R8, R12.reuse, R44, R92 ;  /* 0x0000002c0c08723c */ /* 0x060ff0000004185c */
[C---:B------:R-:W-:Y:S08]  /*2620*/  HMMA.16816.F32.BF16 R44, R12.reuse, R46, R64 ;  /* 0x0000002e0c2c723c */ /* 0x040ff00000041840 */
[C---:B------:R-:W-:Y:S08]  /*2630*/  HMMA.16816.F32.BF16 R72, R12.reuse, R40, R96 ;  /* 0x000000280c48723c */ /* 0x040ff00000041860 */
[C---:B------:R-:W-:Y:S08]  /*2640*/  HMMA.16816.F32.BF16 R68, R12.reuse, R42, R68 ;  /* 0x0000002a0c44723c */ /* 0x040ff00000041844 */
[C---:B------:R-:W-:Y:S08]  /*2650*/  HMMA.16816.F32.BF16 R40, R12.reuse, R36, R84 ;  /* 0x000000240c28723c */ /* 0x040ff00000041854 */
[C---:B------:R-:W-:Y:S01]  /*2660*/  HMMA.16816.F32.BF16 R56, R12.reuse, R38, R56 ;  /* 0x000000260c38723c */ /* 0x040fe20000041838 */
[----:B------:R-:W-:Y:S07]  /*2670*/  LDSM.16.M88.4 R36, [R132+UR5+0xa000] ;  /* 0x00a000058424783b */ /* 0x000fee0008000200 */
[C---:B------:R-:W-:Y:S08]  /*2680*/  HMMA.16816.F32.BF16 R64, R12.reuse, R32, R108 ;  /* 0x000000200c40723c */ /* 0x040ff0000004186c */
[----:B------:R-:W-:Y:S01]  /*2690*/  HMMA.16816.F32.BF16 R12, R12, R34, R76 ;  /* 0x000000220c0c723c */ /* 0x000fe2000004184c */
[----:B------:R-:W1:Y:S07]  /*26a0*/  LDSM.16.M88.4 R32, [R17+0x4000] ;  /* 0x004000001120783b */ /* 0x000e6e0000000200 */
[C---:B------:R-:W-:Y:S01]  /*26b0*/  HMMA.16816.F32.BF16 R76, R4.reuse, R28, R80 ;  /* 0x0000001c044c723c */ /* 0x040fe20000041850 */
[----:B------:R-:W-:Y:S07]  /*26c0*/  LDSM.16.M88.4 R80, [R3+0xb000] ;  /* 0x00b000000350783b */ /* 0x000fee0000000200 */
[C---:B------:R-:W-:Y:S08]  /*26d0*/  HMMA.16816.F32.BF16 R100, R4.reuse, R30, R100 ;  /* 0x0000001e0464723c */ /* 0x040ff00000041864 */
[C---:B------:R-:W-:Y:S08]  /*26e0*/  HMMA.16816.F32.BF16 R92, R4.reuse, R52, R124 ;  /* 0x00000034045c723c */ /* 0x040ff0000004187c */
[----:B------:R-:W-:Y:S08]  /*26f0*/  HMMA.16816.F32.BF16 R148, R4, R54, R120 ;  /* 0x000000360494723c */ /* 0x000ff00000041878 */
[C---:B------:R-:W-:Y:S08]  /*2700*/  HMMA.16816.F32.BF16 R8, R20.reuse, R28, R8 ;  /* 0x0000001c1408723c */ /* 0x040ff00000041808 */
[C---:B------:R-:W-:Y:S01]  /*2710*/  HMMA.16816.F32.BF16 R96, R20.reuse, R30, R44 ;  /* 0x0000001e1460723c */ /* 0x040fe2000004182c */
[----:B------:R-:W-:Y:S04]  /*2720*/  LDSM.16.M88.4 R28, [R88+0x4000] ;  /* 0x00400000581c783b */ /* 0x000fe80000000200 */
[----:B------:R-:W-:Y:S03]  /*2730*/  LDSM.16.M88.4 R44, [R132+UR5+0xb000] ;  /* 0x00b00005842c783b */ /* 0x000fe60008000200 */
[C---:B------:R-:W-:Y:S01]  /*2740*/  HMMA.16816.F32.BF16 R140, R20.reuse, R52, R40 ;  /* 0x00000034148c723c */ /* 0x040fe20000041828 */
[----:B------:R-:W-:Y:S07]  /*2750*/  LDSM.16.M88.4 R40, [R132+UR5+0xb800] ;  /* 0x00b800058428783b */ /* 0x000fee0008000200 */
[----:B------:R-:W-:Y:S01]  /*2760*/  HMMA.16816.F32.BF16 R136, R20, R54, R56 ;  /* 0x000000361488723c */ /* 0x000fe20000041838 */
[----:B------:R-:W-:Y:S07]  /*2770*/  LDSM.16.M88.4 R52, [R3+0xa000] ;  /* 0x00a000000334783b */ /* 0x000fee0000000200 */
[C---:B------:R-:W-:Y:S08]  /*2780*/  HMMA.16816.F32.BF16 R116, R4.reuse, R48, R116 ;  /* 0x000000300474723c */ /* 0x040ff00000041874 */
[C---:B------:R-:W-:Y:S08]  /*2790*/  HMMA.16816.F32.BF16 R112, R4.reuse, R50, R112 ;  /* 0x000000320470723c */ /* 0x040ff00000041870 */
[C---:B------:R-:W-:Y:S01]  /*27a0*/  HMMA.16816.F32.BF16 R84, R4.reuse, R60, R104 ;  /* 0x0000003c0454723c */ /* 0x040fe20000041868 */
[----:B------:R-:W-:Y:S07]  /*27b0*/  LDSM.16.M88.4 R104, [R3+0xb800] ;  /* 0x00b800000368783b */ /* 0x000fee0000000200 */
[----:B------:R-:W-:Y:S01]  /*27c0*/  HMMA.16816.F32.BF16 R144, R4, R62, R24 ;  /* 0x0000003e0490723c */ /* 0x000fe20000041818 */
[----:B------:R2:W3:Y:S04]  /*27d0*/  LDSM.16.M88.4 R4, [R17+0x6000] ;  /* 0x006000001104783b */ /* 0x0004e80000000200 */
[----:B------:R-:W-:Y:S03]  /*27e0*/  LDSM.16.M88.4 R24, [R19+0x4000] ;  /* 0x004000001318783b */ /* 0x000fe60000000200 */
[C---:B------:R-:W-:Y:S08]  /*27f0*/  HMMA.16816.F32.BF16 R108, R20.reuse, R48, R72 ;  /* 0x00000030146c723c */ /* 0x040ff00000041848 */
[C---:B------:R-:W-:Y:S01]  /*2800*/  HMMA.16816.F32.BF16 R120, R20.reuse, R50, R68 ;  /* 0x000000321478723c */ /* 0x040fe20000041844 */
[----:B------:R-:W4:Y:S04]  /*2810*/  LDSM.16.M88.4 R48, [R132+UR5+0xa800] ;  /* 0x00a800058430783b */ /* 0x000f280008000200 */
[----:B------:R-:W-:Y:S03]  /*2820*/  LDSM.16.M88.4 R68, [R0+0xa000] ;  /* 0x00a000000044783b */ /* 0x000fe60000000200 */
[----:B------:R-:W-:Y:S01]  /*2830*/  HMMA.16816.F32.BF16 R124, R20, R60, R64 ;  /* 0x0000003c147c723c */ /* 0x000fe20000041840 */
[----:B------:R-:W-:Y:S01]  /*2840*/  LDSM.16.M88.4 R64, [R3+0xa800] ;  /* 0x00a800000340783b */ /* 0x000fe20000000200 */
[----:B--2---:R-:W-:-:S04]  /*2850*/  SHF.R.U32.HI R17, RZ, 0x2, R158 ;  /* 0x00000002ff117819 */ /* 0x004fc8000001169e */
[----:B------:R-:W-:Y:S02]  /*2860*/  LOP3.LUT R17, R17, 0x7, RZ, 0xc0, !PT ;  /* 0x0000000711117812 */ /* 0x000fe400078ec0ff */
[----:B------:R-:W-:Y:S01]  /*2870*/  HMMA.16816.F32.BF16 R128, R20, R62, R12 ;  /* 0x0000003e1480723c */ /* 0x000fe2000004180c */
[----:B------:R2:W5:Y:S04]  /*2880*/  LDSM.16.M88.4 R20, [R88+0x6000] ;  /* 0x006000005814783b */ /* 0x0005680000000200 */
[----:B------:R-:W-:Y:S03]  /*2890*/  LDSM.16.M88.4 R60, [R2+0xa000] ;  /* 0x00a00000023c783b */ /* 0x000fe60000000200 */
[-C--:B-1----:R-:W-:Y:S01]  /*28a0*/  HMMA.16816.F32.BF16 R8, R32, R36.reuse, R8 ;  /* 0x000000242008723c */ /* 0x082fe20000041808 */
[----:B------:R-:W1:Y:S07]  /*28b0*/  LDSM.16.M88.4 R12, [R18+0x4000] ;  /* 0x00400000120c783b */ /* 0x000e6e0000000200 */
[C---:B---3--:R-:W-:Y:S08]  /*28c0*/  HMMA.16816.F32.BF16 R76, R4.reuse, R36, R76 ;  /* 0x00000024044c723c */ /* 0x048ff0000004184c */
[----:B------:R-:W-:Y:S08]  /*28d0*/  HMMA.16816.F32.BF16 R100, R4, R38, R100 ;  /* 0x000000260464723c */ /* 0x000ff00000041864 */
[----:B------:R-:W-:Y:S01]  /*28e0*/  HMMA.16816.F32.BF16 R56, R28, R52, R8 ;  /* 0x000000341c38723c */ /* 0x000fe20000041808 */
[----:B------:R-:W3:Y:S07]  /*28f0*/  LDSM.16.M88.4 R8, [R18+0x6000] ;  /* 0x006000001208783b */ /* 0x000eee0000000200 */
[C---:B----4-:R-:W-:Y:S08]  /*2900*/  HMMA.16816.F32.BF16 R116, R4.reuse, R48, R116 ;  /* 0x000000300474723c */ /* 0x050ff00000041874 */
[C---:B------:R-:W-:Y:S08]  /*2910*/  HMMA.16816.F32.BF16 R112, R4.reuse, R50, R112 ;  /* 0x000000320470723c */ /* 0x040ff00000041870 */
[C---:B------:R-:W-:Y:S08]  /*2920*/  HMMA.16816.F32.BF16 R92, R4.reuse, R44, R92 ;  /* 0x0000002c045c723c */ /* 0x040ff0000004185c */
[C---:B--2---:R-:W-:Y:S08]  /*2930*/  HMMA.16816.F32.BF16 R88, R4.reuse, R46, R148 ;  /* 0x0000002e0458723c */ /* 0x044ff00000041894 */
[C---:B------:R-:W-:Y:S08]  /*2940*/  HMMA.16816.F32.BF16 R84, R4.reuse, R40, R84 ;  /* 0x000000280454723c */ /* 0x040ff00000041854 */
[----:B------:R-:W-:Y:S01]  /*2950*/  HMMA.16816.F32.BF16 R72, R4, R42, R144 ;  /* 0x0000002a0448723c */ /* 0x000fe20000041890 */
[----:B------:R-:W2:Y:S07]  /*2960*/  LDSM.16.M88.4 R4, [R19+0x6000] ;  /* 0x006000001304783b */ /* 0x000eae0000000200 */
[C---:B------:R-:W-:Y:S08]  /*2970*/  HMMA.16816.F32.BF16 R140, R32.reuse, R44, R140 ;  /* 0x0000002c208c723c */ /* 0x040ff0000004188c */
[----:B------:R-:W-:Y:S08]  /*2980*/  HMMA.16816.F32.BF16 R136, R32, R46, R136 ;  /* 0x0000002e2088723c */ /* 0x000ff00000041888 */
[----:B-----5:R-:W-:Y:S08]  /*2990*/  HMMA.16816.F32.BF16 R44, R20, R52, R76 ;  /* 0x00000034142c723c */ /* 0x020ff0000004184c */
[----:B------:R-:W-:Y:S08]  /*29a0*/  HMMA.16816.F32.BF16 R96, R32, R38, R96 ;  /* 0x000000262060723c */ /* 0x000ff00000041860 */
[----:B-1----:R-:W-:Y:S08]  /*29b0*/  HMMA.16816.F32.BF16 R36, R12, R60, R56 ;  /* 0x0000003c0c24723c */ /* 0x002ff00000041838 */
[C---:B------:R-:W-:Y:S08]  /*29c0*/  HMMA.16816.F32.BF16 R56, R20.reuse, R54, R100 ;  /* 0x000000361438723c */ /* 0x040ff00000041864 */
[C---:B------:R-:W-:Y:S08]  /*29d0*/  HMMA.16816.F32.BF16 R116, R20.reuse, R64, R116 ;  /* 0x000000401474723c */ /* 0x040ff00000041874 */
[C---:B------:R-:W-:Y:S08]  /*29e0*/  HMMA.16816.F32.BF16 R112, R20.reuse, R66, R112 ;  /* 0x000000421470723c */ /* 0x040ff00000041870 */
[C---:B------:R-:W-:Y:S08]  /*29f0*/  HMMA.16816.F32.BF16 R92, R20.reuse, R80, R92 ;  /* 0x00000050145c723c */ /* 0x040ff0000004185c */
[C---:B------:R-:W-:Y:S08]  /*2a00*/  HMMA.16816.F32.BF16 R88, R20.reuse, R82, R88 ;  /* 0x000000521458723c */ /* 0x040ff00000041858 */
[C---:B------:R-:W-:Y:S08]  /*2a10*/  HMMA.16816.F32.BF16 R100, R20.reuse, R104, R84 ;  /* 0x000000681464723c */ /* 0x040ff00000041854 */
[----:B------:R-:W-:Y:S08]  /*2a20*/  HMMA.16816.F32.BF16 R144, R20, R106, R72 ;  /* 0x0000006a1490723c */ /* 0x000ff00000041848 */
[C---:B------:R-:W-:Y:S08]  /*2a30*/  HMMA.16816.F32.BF16 R108, R32.reuse, R48, R108 ;  /* 0x00000030206c723c */ /* 0x040ff0000004186c */
[C---:B------:R-:W-:Y:S08]  /*2a40*/  HMMA.16816.F32.BF16 R120, R32.reuse, R50, R120 ;  /* 0x000000322078723c */ /* 0x040ff00000041878 */
[C---:B------:R-:W-:Y:S08]  /*2a50*/  HMMA.16816.F32.BF16 R124, R32.reuse, R40, R124 ;  /* 0x00000028207c723c */ /* 0x040ff0000004187c */
[----:B------:R-:W-:Y:S08]  /*2a60*/  HMMA.16816.F32.BF16 R128, R32, R42, R128 ;  /* 0x0000002a2080723c */ /* 0x000ff00000041880 */
[----:B---3--:R-:W-:Y:S01]  /*2a70*/  HMMA.16816.F32.BF16 R20, R8, R60, R44 ;  /* 0x0000003c0814723c */ /* 0x008fe2000004182c */
[----:B------:R-:W-:Y:S07]  /*2a80*/  LDSM.16.M88.4 R44, [R0+0xa800] ;  /* 0x00a80000002c783b */ /* 0x000fee0000000200 */
[----:B------:R-:W-:Y:S08]  /*2a90*/  HMMA.16816.F32.BF16 R32, R28, R54, R96 ;  /* 0x000000361c20723c */ /* 0x000ff00000041860 */
[-C--:B------:R-:W-:Y:S08]  /*2aa0*/  HMMA.16816.F32.BF16 R36, R24, R68.reuse, R36 ;  /* 0x000000441824723c */ /* 0x080ff00000041824 */
[----:B--2---:R-:W-:Y:S08]  /*2ab0*/  HMMA.16816.F32.BF16 R40, R4, R68, R20 ;  /* 0x000000440428723c */ /* 0x004ff00000041814 */
[----:B------:R-:W-:Y:S01]  /*2ac0*/  HMMA.16816.F32.BF16 R20, R12, R62, R32 ;  /* 0x0000003e0c14723c */ /* 0x000fe20000041820 */
[----:B------:R-:W1:Y:S02]  /*2ad0*/  LDSM.16.M88.4 R32, [R2+0xa800] ;  /* 0x00a800000220783b */ /* 0x000e640000000200 */
[----:B------:R-:W-:-:S04]  /*2ae0*/  FMUL.FTZ R3, R36, UR19 ;  /* 0x0000001324037c20 */ /* 0x000fc80008410000 */
[----:B------:R2:W3:Y:S01]  /*2af0*/  MUFU.TANH R149, R3 ;  /* 0x0000000300957308 */ /* 0x0004e20000002400 */
[C---:B------:R-:W-:Y:S08]  /*2b00*/  HMMA.16816.F32.BF16 R48, R28.reuse, R64, R108 ;  /* 0x000000401c30723c */ /* 0x040ff0000004186c */
[----:B------:R-:W-:Y:S08]  /*2b10*/  HMMA.16816.F32.BF16 R64, R28, R66, R120 ;  /* 0x000000421c40723c */ /* 0x000ff00000041878 */
[----:B------:R-:W-:Y:S01]  /*2b20*/  HMMA.16816.F32.BF16 R20, R24, R70, R20 ;  /* 0x000000461814723c */ /* 0x000fe20000041814 */
[----:B--2---:R-:W-:-:S04]  /*2b30*/  FMUL.FTZ R3, R37, UR19 ;  /* 0x0000001325037c20 */ /* 0x004fc80008410000 */
[----:B------:R2:W4:Y:S03]  /*2b40*/  MUFU.TANH R133, R3 ;  /* 0x0000000300857308 */ /* 0x0005260000002400 */
[C---:B------:R-:W-:Y:S08]  /*2b50*/  HMMA.16816.F32.BF16 R84, R28.reuse, R80, R140 ;  /* 0x000000501c54723c */ /* 0x040ff0000004188c */
[----:B------:R-:W-:Y:S01]  /*2b60*/  HMMA.16816.F32.BF16 R76, R28, R104, R124 ;  /* 0x000000681c4c723c */ /* 0x000fe2000004187c */
[----:B--2---:R-:W-:-:S07]  /*2b70*/  FMUL.FTZ R3, R38, UR19 ;  /* 0x0000001326037c20 */ /* 0x004fce0008410000 */
[C---:B------:R-:W-:Y:S01]  /*2b80*/  HMMA.16816.F32.BF16 R80, R28.reuse, R82, R136 ;  /* 0x000000521c50723c */ /* 0x040fe20000041888 */
[----:B------:R2:W2:Y:S07]  /*2b90*/  MUFU.TANH R151, R3 ;  /* 0x0000000300977308 */ /* 0x0004ae0000002400 */
[----:B------:R-:W-:Y:S08]  /*2ba0*/  HMMA.16816.F32.BF16 R104, R28, R106, R128 ;  /* 0x0000006a1c68723c */ /* 0x000ff00000041880 */
[----:B-1----:R-:W-:Y:S01]  /*2bb0*/  HMMA.16816.F32.BF16 R28, R8, R32, R116 ;  /* 0x00000020081c723c */ /* 0x002fe20000041874 */
[----:B--2---:R-:W-:-:S07]  /*2bc0*/  FMUL.FTZ R3, R39, UR19 ;  /* 0x0000001327037c20 */ /* 0x004fce0008410000 */
[C---:B------:R-:W-:Y:S01]  /*2bd0*/  HMMA.16816.F32.BF16 R36, R8.reuse, R62, R56 ;  /* 0x0000003e0824723c */ /* 0x040fe20000041838 */
[----:B------:R1:W2:Y:S07]  /*2be0*/  MUFU.TANH R150, R3 ;  /* 0x0000000300967308 */ /* 0x0002ae0000002400 */
[----:B------:R-:W-:Y:S01]  /*2bf0*/  HMMA.16816.F32.BF16 R60, R8, R34, R112 ;  /* 0x00000022083c723c */ /* 0x000fe20000041870 */
[----:B-1----:R-:W-:-:S11]  /*2c00*/  FMUL.FTZ R3, R40, UR19 ;  /* 0x0000001328037c20 */ /* 0x002fd60008410000 */
[----:B------:R-:W-:Y:S01]  /*2c10*/  HMMA.16816.F32.BF16 R52, R4, R70, R36 ;  /* 0x000000460434723c */ /* 0x000fe20000041824 */
[----:B------:R1:W1:Y:S07]  /*2c20*/  MUFU.TANH R148, R3 ;  /* 0x0000000300947308 */ /* 0x00026e0000002400 */
[----:B------:R-:W-:Y:S01]  /*2c30*/  HMMA.16816.F32.BF16 R36, R12, R32, R48 ;  /* 0x000000200c24723c */ /* 0x000fe20000041830 */
[----:B-1----:R-:W-:-:S04]  /*2c40*/  FMUL.FTZ R3, R41, UR19 ;  /* 0x0000001329037c20 */ /* 0x002fc80008410000 */
[----:B------:R1:W1:-:S15]  /*2c50*/  MUFU.TANH R135, R3 ;  /* 0x0000000300877308 */ /* 0x00025e0000002400 */
[----:B------:R-:W-:Y:S08]  /*2c60*/  HMMA.16816.F32.BF16 R48, R24, R44, R36 ;  /* 0x0000002c1830723c */ /* 0x000ff00000041824 */
[----:B------:R-:W-:Y:S01]  /*2c70*/  HMMA.16816.F32.BF16 R36, R12, R34, R64 ;  /* 0x000000220c24723c */ /* 0x000fe20000041840 */
[----:B-1----:R-:W-:-:S07]  /*2c80*/  FMUL.FTZ R3, R42, UR19 ;  /* 0x000000132a037c20 */ /* 0x002fce0008410000 */
[----:B------:R-:W-:Y:S01]  /*2c90*/  HMMA.16816.F32.BF16 R32, R4, R44, R28 ;  /* 0x0000002c0420723c */ /* 0x000fe2000004181c */
[----:B------:R-:W-:Y:S01]  /*2ca0*/  LDSM.16.M88.4 R28, [R0+0xb000] ;  /* 0x00b00000001c783b */ /* 0x000fe20000000200 */
[----:B------:R1:W1:Y:S02]  /*2cb0*/  MUFU.TANH R134, R3 ;  /* 0x0000000300867308 */ /* 0x0002640000002400 */
[----:B-1----:R-:W-:Y:S02]  /*2cc0*/  FMUL.FTZ R3, R43, UR19 ;  /* 0x000000132b037c20 */ /* 0x002fe40008410000 */
[----:B------:R-:W1:Y:S04]  /*2cd0*/  LDSM.16.M88.4 R40, [R2+0xb800] ;  /* 0x00b800000228783b */ /* 0x000e680000000200 */
[----:B------:R5:W1:Y:S02]  /*2ce0*/  MUFU.TANH R123, R3 ;  /* 0x00000003007b7308 */ /* 0x000a640000002400 */
[----:B-----5:R-:W-:-:S06]  /*2cf0*/  FMUL.FTZ R3, R20, UR19 ;  /* 0x0000001314037c20 */ /* 0x020fcc0008410000 */
[----:B------:R5:W2:Y:S01]  /*2d00*/  MUFU.TANH R120, R3 ;  /* 0x0000000300787308 */ /* 0x000aa20000002400 */
[----:B-1----:R-:W-:Y:S01]  /*2d10*/  HMMA.16816.F32.BF16 R68, R8, R40, R100 ;  /* 0x000000280844723c */ /* 0x002fe20000041864 */
[----:B-----5:R-:W-:-:S06]  /*2d20*/  FMUL.FTZ R3, R21, UR19 ;  /* 0x0000001315037c20 */ /* 0x020fcc0008410000 */
[----:B------:R1:W1:Y:S01]  /*2d30*/  MUFU.TANH R110, R3 ;  /* 0x00000003006e7308 */ /* 0x0002620000002400 */
[----:B------:R-:W-:Y:S01]  /*2d40*/  HMMA.16816.F32.BF16 R56, R8, R42, R144 ;  /* 0x0000002a0838723c */ /* 0x000fe20000041890 */
[----:B-1----:R-:W-:-:S06]  /*2d50*/  FMUL.FTZ R3, R22, UR19 ;  /* 0x0000001316037c20 */ /* 0x002fcc0008410000 */
[----:B------:R1:W1:Y:S02]  /*2d60*/  MUFU.TANH R122, R3 ;  /* 0x00000003007a7308 */ /* 0x0002640000002400 */
[----:B-1----:R-:W-:Y:S02]  /*2d70*/  FMUL.FTZ R3, R23, UR19 ;  /* 0x0000001317037c20 */ /* 0x002fe40008410000 */
[----:B------:R1:W5:Y:S04]  /*2d80*/  LDSM.16.M88.4 R20, [R2+0xb000] ;  /* 0x00b000000214783b */ /* 0x0003680000000200 */
[----:B------:R3:W1:Y:S02]  /*2d90*/  MUFU.TANH R99, R3 ;  /* 0x0000000300637308 */ /* 0x0006640000002400 */
[----:B---3--:R-:W-:Y:S01]  /*2da0*/  FMUL.FTZ R3, R52, UR19 ;  /* 0x0000001334037c20 */ /* 0x008fe20008410000 */
[----:B-1----:R-:W-:-:S05]  /*2db0*/  FMUL.FTZ R2, R54, UR19 ;  /* 0x0000001336027c20 */ /* 0x002fca0008410000 */
[----:B------:R1:W3:Y:S08]  /*2dc0*/  MUFU.TANH R121, R3 ;  /* 0x0000000300797308 */ /* 0x0002f00000002400 */
[----:B------:R4:W2:Y:S01]  /*2dd0*/  MUFU.TANH R98, R2 ;  /* 0x0000000200627308 */ /* 0x0008a20000002400 */
[----:B-----5:R-:W-:Y:S01]  /*2de0*/  HMMA.16816.F32.BF16 R64, R8, R20, R92 ;  /* 0x000000140840723c */ /* 0x020fe2000004185c */
[----:B-1----:R-:W-:-:S06]  /*2df0*/  FMUL.FTZ R3, R53, UR19 ;  /* 0x0000001335037c20 */ /* 0x002fcc0008410000 */
[----:B------:R1:W1:Y:S01]  /*2e00*/  MUFU.TANH R111, R3 ;  /* 0x00000003006f7308 */ /* 0x0002620000002400 */
[----:B------:R-:W-:Y:S01]  /*2e10*/  HMMA.16816.F32.BF16 R72, R8, R22, R88 ;  /* 0x000000160848723c */ /* 0x000fe20000041858 */
[----:B------:R-:W5:Y:S01]  /*2e20*/  LDSM.16.M88.4 R8, [R0+0xb800] ;  /* 0x00b800000008783b */ /* 0x000f620000000200 */
[----:B----4-:R-:W-:Y:S01]  /*2e30*/  FMUL.FTZ R2, R55, UR19 ;  /* 0x0000001337027c20 */ /* 0x010fe20008410000 */
[----:B------:R-:W-:-:S04]  /*2e40*/  DEPBAR.LE SB0, 0x0 ;  /* 0x000080000000791a */ /* 0x000fc80000000000 */
[----:B------:R4:W2:Y:S01]  /*2e50*/  MUFU.TANH R97, R2 ;  /* 0x0000000200617308 */ /* 0x0008a20000002400 */
[----:B------:R-:W-:Y:S01]  /*2e60*/  HMMA.16816.F32.BF16 R52, R12, R22, R80 ;  /* 0x000000160c34723c */ /* 0x000fe20000041850 */
[----:B-1----:R-:W-:-:S11]  /*2e70*/  LOP3.LUT R3, R154, 0x1f0, RZ, 0xc0, !PT ;  /* 0x000001f09a037812 */ /* 0x002fd600078ec0ff */
[----:B------:R-:W-:Y:S01]  /*2e80*/  HMMA.16816.F32.BF16 R72, R4, R30, R72 ;  /* 0x0000001e0448723c */ /* 0x000fe20000041848 */
[----:B----4-:R-:W-:-:S07]  /*2e90*/  FMUL.FTZ R2, R48, UR19 ;  /* 0x0000001330027c20 */ /* 0x010fce0008410000 */
[----:B------:R-:W-:Y:S01]  /*2ea0*/  HMMA.16816.F32.BF16 R52, R24, R30, R52 ;  /* 0x0000001e1834723c */ /* 0x000fe20000041834 */
[----:B------:R1:W4:Y:S07]  /*2eb0*/  MUFU.TANH R176, R2 ;  /* 0x0000000200b07308 */ /* 0x00032e0000002400 */
[----:B-----5:R-:W-:Y:S01]  /*2ec0*/  HMMA.16816.F32.BF16 R68, R4, R8, R68 ;  /* 0x000000080444723c */ /* 0x020fe20000041844 */
[----:B-1----:R-:W-:-:S04]  /*2ed0*/  FMUL.FTZ R2, R49, UR19 ;  /* 0x0000001331027c20 */ /* 0x002fc80008410000 */
[----:B------:R1:W1:Y:S02]  /*2ee0*/  MUFU.TANH R96, R2 ;  /* 0x0000000200607308 */ /* 0x0002640000002400 */
[----:B-1----:R-:W-:-:S06]  /*2ef0*/  FMUL.FTZ R2, R50, UR19 ;  /* 0x0000001332027c20 */ /* 0x002fcc0008410000 */
[----:B------:R1:W1:Y:S02]  /*2f00*/  MUFU.TANH R131, R2 ;  /* 0x0000000200837308 */ /* 0x0002640000002400 */
[----:B-1----:R-:W-:Y:S02]  /*2f10*/  FMUL.FTZ R2, R51, UR19 ;  /* 0x0000001333027c20 */ /* 0x002fe40008410000 */
[----:B------:R-:W-:Y:S04]  /*2f20*/  HMMA.16816.F32.BF16 R48, R24, R46, R36 ;  /* 0x0000002e1830723c */ /* 0x000fe80000041824 */
[----:B------:R1:W1:Y:S04]  /*2f30*/  MUFU.TANH R130, R2 ;  /* 0x0000000200827308 */ /* 0x0002680000002400 */
[----:B------:R-:W-:Y:S08]  /*2f40*/  HMMA.16816.F32.BF16 R36, R12, R20, R84 ;  /* 0x000000140c24723c */ /* 0x000ff00000041854 */
[----:B------:R-:W-:Y:S03]  /*2f50*/  HMMA.16816.F32.BF16 R20, R4, R46, R60 ;  /* 0x0000002e0414723c */ /* 0x000fe6000004183c */
[----:B------:R-:W-:Y:S01]  /*2f60*/  FMUL.FTZ R0, R49, UR19 ;  /* 0x0000001331007c20 */ /* 0x000fe20008410000 */
[----:B-1----:R-:W-:-:S03]  /*2f70*/  FMUL.FTZ R2, R32, UR19 ;  /* 0x0000001320027c20 */ /* 0x002fc60008410000 */
[----:B------:R1:W1:Y:S01]  /*2f80*/  MUFU.TANH R49, R0 ;  /* 0x0000000000317308 */ /* 0x0002620000002400 */
[----:B------:R-:W-:Y:S07]  /*2f90*/  HMMA.16816.F32.BF16 R60, R4, R10, R56 ;  /* 0x0000000a043c723c */ /* 0x000fee0000041838 */
[----:B------:R5:W2:Y:S01]  /*2fa0*/  MUFU.TANH R89, R2 ;  /* 0x0000000200597308 */ /* 0x000aa20000002400 */
[----:B------:R-:W-:Y:S01]  /*2fb0*/  HMMA.16816.F32.BF16 R36, R24, R28, R36 ;  /* 0x0000001c1824723c */ /* 0x000fe20000041824 */
[----:B-1----:R-:W-:-:S06]  /*2fc0*/  FMUL.FTZ R0, R50, UR19 ;  /* 0x0000001332007c20 */ /* 0x002fcc0008410000 */
[----:B------:R1:W1:Y:S01]  /*2fd0*/  MUFU.TANH R129, R0 ;  /* 0x0000000000817308 */ /* 0x0002620000002400 */
[----:B-----5:R-:W-:-:S07]  /*2fe0*/  FMUL.FTZ R2, R33, UR19 ;  /* 0x0000001321027c20 */ /* 0x020fce0008410000 */
[----:B------:R5:W2:Y:S01]  /*2ff0*/  MUFU.TANH R88, R2 ;  /* 0x0000000200587308 */ /* 0x000aa20000002400 */
[----:B-1----:R-:W-:-:S07]  /*3000*/  FMUL.FTZ R0, R51, UR19 ;  /* 0x0000001333007c20 */ /* 0x002fce0008410000 */
[----:B------:R1:W1:Y:S01]  /*3010*/  MUFU.TANH R128, R0 ;  /* 0x0000000000807308 */ /* 0x0002620000002400 */
[----:B-----5:R-:W-:-:S07]  /*3020*/  FMUL.FTZ R2, R34, UR19 ;  /* 0x0000001322027c20 */ /* 0x020fce0008410000 */
[----:B------:R5:W2:Y:S01]  /*3030*/  MUFU.TANH R92, R2 ;  /* 0x00000002005c7308 */ /* 0x000aa20000002400 */
[----:B-1----:R-:W-:Y:S01]  /*3040*/  FMUL.FTZ R0, R20, UR19 ;  /* 0x0000001314007c20 */ /* 0x002fe20008410000 */
[----:B-----5:R-:W-:Y:S02]  /*3050*/  FMUL.FTZ R2, R35, UR19 ;  /* 0x0000001323027c20 */ /* 0x020fe40008410000 */
[C---:B------:R-:W-:Y:S04]  /*3060*/  HMMA.16816.F32.BF16 R32, R12.reuse, R40, R76 ;  /* 0x000000280c20723c */ /* 0x040fe8000004184c */
[----:B------:R1:W1:Y:S04]  /*3070*/  MUFU.TANH R76, R0 ;  /* 0x00000000004c7308 */ /* 0x0002680000002400 */
[----:B------:R-:W-:Y:S04]  /*3080*/  HMMA.16816.F32.BF16 R40, R12, R42, R104 ;  /* 0x0000002a0c28723c */ /* 0x000fe80000041868 */
[----:B------:R5:W2:Y:S04]  /*3090*/  MUFU.TANH R84, R2 ;  /* 0x0000000200547308 */ /* 0x000aa80000002400 */
[----:B------:R-:W-:Y:S01]  /*30a0*/  HMMA.16816.F32.BF16 R12, R4, R28, R64 ;  /* 0x0000001c040c723c */ /* 0x000fe20000041840 */
[----:B------:R-:W-:Y:S01]  /*30b0*/  SHF.L.U32 R4, R158, 0x1, RZ ;  /* 0x000000019e047819 */ /* 0x000fe200000006ff */
[----:B-1----:R-:W-:-:S03]  /*30c0*/  FMUL.FTZ R0, R21, UR19 ;  /* 0x0000001315007c20 */ /* 0x002fc60008410000 */
[----:B------:R-:W-:Y:S01]  /*30d0*/  LOP3.LUT R4, R4, 0x6, RZ, 0xc0, !PT ;  /* 0x0000000604047812 */ /* 0x000fe200078ec0ff */
[----:B------:R1:W1:Y:S02]  /*30e0*/  MUFU.TANH R64, R0 ;  /* 0x0000000000407308 */ /* 0x0002640000002400 */
[----:B------:R-:W-:Y:S01]  /*30f0*/  HMMA.16816.F32.BF16 R44, R24, R8, R32 ;  /* 0x00000008182c723c */ /* 0x000fe20000041820 */
[----:B-----5:R-:W-:-:S05]  /*3100*/  FMUL.FTZ R2, R48, UR19 ;  /* 0x0000001330027c20 */ /* 0x020fca0008410000 */
[----:B------:R5:W2:Y:S02]  /*3110*/  MUFU.TANH R80, R2 ;  /* 0x0000000200507308 */ /* 0x000aa40000002400 */
[----:B------:R-:W-:Y:S03]  /*3120*/  HMMA.16816.F32.BF16 R40, R24, R10, R40 ;  /* 0x0000000a1828723c */ /* 0x000fe60000041828 */
[----:B------:R-:W-:Y:S01]  /*3130*/  FMUL.FTZ R10, R13, UR19 ;  /* 0x000000130d0a7c20 */ /* 0x000fe20008410000 */
[----:B------:R-:W-:Y:S01]  /*3140*/  FMUL.FTZ R20, R14, UR19 ;  /* 0x000000130e147c20 */ /* 0x000fe20008410000 */
[----:B------:R-:W-:Y:S01]  /*3150*/  FMUL.FTZ R19, R15, UR19 ;  /* 0x000000130f137c20 */ /* 0x000fe20008410000 */
[----:B-1----:R-:W-:-:S04]  /*3160*/  FMUL.FTZ R0, R22, UR19 ;  /* 0x0000001316007c20 */ /* 0x002fc80008410000 */
[----:B------:R1:W1:Y:S01]  /*3170*/  MUFU.TANH R109, R0 ;  /* 0x00000000006d7308 */ /* 0x0002620000002400 */
[----:B-----5:R-:W-:-:S05]  /*3180*/  IMAD.U32 R2, RZ, RZ, UR32 ;  /* 0x00000020ff027e24 */ /* 0x020fca000f8e00ff */
[----:B------:R-:W-:Y:S01]  /*3190*/  IADD3 R2, PT, PT, R3, 0x1, R2 ;  /* 0x0000000103027810 */ /* 0x000fe20007ffe002 */
[----:B------:R-:W-:-:S03]  /*31a0*/  FMUL.FTZ R3, R12, UR19 ;  /* 0x000000130c037c20 */ /* 0x000fc60008410000 */
[----:B------:R-:W-:Y:S01]  /*31b0*/  IADD3 R17, PT, PT, R2, -UR29, R17 ;  /* 0x8000001d02117c10 */ /* 0x000fe2000fffe011 */
[----:B------:R-:W2:Y:S01]  /*31c0*/  MUFU.TANH R48, R3 ;  /* 0x0000000300307308 */ /* 0x000ea20000002400 */
[----:B-1----:R-:W-:-:S07]  /*31d0*/  FMUL.FTZ R0, R23, UR19 ;  /* 0x0000001317007c20 */ /* 0x002fce0008410000 */
[----:B------:R1:W1:Y:S02]  /*31e0*/  MUFU.TANH R108, R0 ;  /* 0x00000000006c7308 */ /* 0x0002640000002400 */
[----:B-1----:R-:W-:-:S06]  /*31f0*/  FMUL.FTZ R0, R36, UR19 ;  /* 0x0000001324007c20 */ /* 0x002fcc0008410000 */
[----:B------:R1:W1:Y:S02]  /*3200*/  MUFU.TANH R36, R0 ;  /* 0x0000000000247308 */ /* 0x0002640000002400 */
[----:B-1----:R-:W-:-:S06]  /*3210*/  FMUL.FTZ R0, R37, UR19 ;  /* 0x0000001325007c20 */ /* 0x002fcc0008410000 */
[----:B------:R1:W1:Y:S02]  /*3220*/  MUFU.TANH R30, R0 ;  /* 0x00000000001e7308 */ /* 0x0002640000002400 */
[----:B-1----:R-:W-:-:S06]  /*3230*/  FMUL.FTZ R0, R38, UR19 ;  /* 0x0000001326007c20 */ /* 0x002fcc0008410000 */
[----:B------:R1:W1:Y:S02]  /*3240*/  MUFU.TANH R65, R0 ;  /* 0x0000000000417308 */ /* 0x0002640000002400 */
[----:B-1----:R-:W-:-:S05]  /*3250*/  IMAD.U32 R0, RZ, RZ, UR4 ;  /* 0x00000004ff007e24 */ /* 0x002fca000f8e00ff */
[----:B------:R-:W-:Y:S01]  /*3260*/  LEA R0, R0, R4, 0x6 ;  /* 0x0000000400007211 */ /* 0x000fe200078e30ff */
[----:B------:R-:W-:Y:S06]  /*3270*/  BAR.SYNC.DEFER_BLOCKING 0x0 ;  /* 0x0000000000007b1d */ /* 0x000fec0000010000 */
[----:B--234-:R-:W-:Y:S05]  /*3280*/  BRA.U !UP0, `(.L_x_43) ;  /* 0x00000001089c7547 */ /* 0x01cfea000b800000 */
[----:B------:R-:W-:-:S04]  /*3290*/  UIADD3 UR20, UPT, UPT, UR26, -0x2, URZ ;  /* 0xfffffffe1a147890 */ /* 0x000fc8000fffe0ff */
[----:B------:R-:W-:Y:S02]  /*32a0*/  UIMAD.WIDE.U32 UR36, UR14, UR20, URZ ;  /* 0x000000140e2472a5 */ /* 0x000fe4000f8e00ff */
[----:B------:R-:W-:Y:S02]  /*32b0*/  UIMAD UR10, UR10, UR20, URZ ;  /* 0x000000140a0a72a4 */ /* 0x000fe4000f8e02ff */
[----:B------:R-:W-:Y:S02]  /*32c0*/  UIADD3 UR14, UP0, UPT, UR16, UR36, URZ ;  /* 0x00000024100e7290 */ /* 0x000fe4000ff1e0ff */
[----:B------:R-:W-:Y:S01]  /*32d0*/  UIADD3 UR10, UPT, UPT, UR37, UR10, URZ ;  /* 0x0000000a250a7290 */ /* 0x000fe2000fffe0ff */
[----:B------:R-:W-:Y:S01]  /*32e0*/  IMAD.U32 R2, RZ, RZ, UR36 ;  /* 0x00000024ff027e24 */ /* 0x000fe2000f8e00ff */
[----:B------:R-:W-:Y:S01]  /*32f0*/  UIADD3 UR16, UP1, UPT, UR14, UR16, URZ ;  /* 0x000000100e107290 */ /* 0x000fe2000ff3e0ff */
[----:B------:R-:W-:Y:S01]  /*3300*/  IMAD.U32 R3, RZ, RZ, UR37 ;  /* 0x00000025ff037e24 */ /* 0x000fe2000f8e00ff */
[----:B------:R-:W-:Y:S01]  /*3310*/  UIADD3.X UR20, UPT, UPT, UR10, UR15, URZ, UP0, !UPT ;  /* 0x0000000f0a147290 */ /* 0x000fe200087fe4ff */
[----:B------:R-:W-:Y:S01]  /*3320*/  IMAD.U32 R13, RZ, RZ, UR14 ;  /* 0x0000000eff0d7e24 */ /* 0x000fe2000f8e00ff */
[----:B------:R-:W-:Y:S01]  /*3330*/  UIADD3 UR18, UP0, UPT, UR14, UR18, URZ ;  /* 0x000000120e127290 */ /* 0x000fe2000ff1e0ff */
[----:B------:R-:W-:Y:S01]  /*3340*/  IMAD.U32 R3, RZ, RZ, UR10 ;  /* 0x0000000aff037e24 */ /* 0x000fe2000f8e00ff */
[----:B------:R-:W-:Y:S01]  /*3350*/  UIADD3.X UR15, UPT, UPT, UR20, UR15, URZ, UP1, !UPT ;  /* 0x0000000f140f7290 */ /* 0x000fe20008ffe4ff */
[CC--:B------:R-:W-:Y:S01]  /*3360*/  LEA R8, P1, R2.reuse, R157.reuse, 0x1 ;  /* 0x0000009d02087211 */ /* 0x0c0fe200078208ff */
[----:B------:R-:W-:Y:S01]  /*3370*/  UIADD3.X UR17, UPT, UPT, UR20, UR17, URZ, UP0, !UPT ;  /* 0x0000001114117290 */ /* 0x000fe200087fe4ff */
[----:B------:R-:W-:Y:S01]  /*3380*/  MOV R12, UR16 ;  /* 0x00000010000c7c02 */ /* 0x000fe20008000f00 */
[----:B------:R-:W-:Y:S01]  /*3390*/  IMAD.U32 R11, RZ, RZ, UR18 ;  /* 0x00000012ff0b7e24 */ /* 0x000fe2000f8e00ff */
[-C--:B------:R-:W-:Y:S01]  /*33a0*/  LEA R6, P3, R13, R157.reuse, 0x1 ;  /* 0x0000009d0d067211 */ /* 0x080fe200078608ff */
[----:B------:R-:W-:Y:S01]  /*33b0*/  IMAD.U32 R7, RZ, RZ, UR20 ;  /* 0x00000014ff077e24 */ /* 0x000fe2000f8e00ff */
[----:B------:R-:W-:Y:S01]  /*33c0*/  LEA.HI.X R9, R2, R156, R3, 0x1, P1 ;  /* 0x0000009c02097211 */ /* 0x000fe200008f0c03 */
[----:B------:R-:W-:Y:S01]  /*33d0*/  IMAD.U32 R3, RZ, RZ, UR17 ;  /* 0x00000011ff037e24 */ /* 0x000fe2000f8e00ff */
[----:B------:R-:W-:-:S02]  /*33e0*/  LEA R4, P2, R12, R157, 0x1 ;  /* 0x0000009d0c047211 */ /* 0x000fc400078408ff */
[----:B------:R-:W-:Y:S01]  /*33f0*/  MOV R5, UR15 ;  /* 0x0000000f00057c02 */ /* 0x000fe20008000f00 */
[----:B------:R-:W-:Y:S01]  /*3400*/  @!PT LDS RZ, [RZ] ;  /* 0x00000000fffff984 */ /* 0x000fe20000000800 */
[----:B------:R-:W-:Y:S01]  /*3410*/  @!PT LDS RZ, [RZ] ;  /* 0x00000000fffff984 */ /* 0x000fe20000000800 */
[----:B------:R-:W-:Y:S01]  /*3420*/  @!PT LDS RZ, [RZ] ;  /* 0x00000000fffff984 */ /* 0x000fe20000000800 */
[----:B------:R1:W-:Y:S01]  /*3430*/  LDGSTS.E.BYPASS.LTC128B.128 [R16+0x8000], desc[UR24][R8.64] ;  /* 0x0800000008107fae */ /* 0x0003e2000b981a18 */
[----:B------:R-:W-:Y:S02]  /*3440*/  LEA R2, P1, R11, R157, 0x1 ;  /* 0x0000009d0b027211 */ /* 0x000fe400078208ff */
[-C--:B------:R-:W-:Y:S01]  /*3450*/  LEA.HI.X R7, R13, R156.reuse, R7, 0x1, P3 ;  /* 0x0000009c0d077211 */ /* 0x080fe200018f0c07 */
[----:B------:R1:W-:Y:S01]  /*3460*/  LDGSTS.E.BYPASS.LTC128B.128 [R16+0xa000], desc[UR24][R8.64+0x80] ;  /* 0x0a00008008107fae */ /* 0x0003e2000b981a18 */
[-C--:B------:R-:W-:Y:S02]  /*3470*/  LEA.HI.X R5, R12, R156.reuse, R5, 0x1, P2 ;  /* 0x0000009c0c057211 */ /* 0x080fe400010f0c05 */
[----:B------:R-:W-:Y:S01]  /*3480*/  LEA.HI.X R3, R11, R156, R3, 0x1, P1 ;  /* 0x0000009c0b037211 */ /* 0x000fe200008f0c03 */
[----:B------:R1:W-:Y:S04]  /*3490*/  LDGSTS.E.BYPASS.LTC128B.128 [R16+0x8800], desc[UR24][R6.64] ;  /* 0x0880000006107fae */ /* 0x0003e8000b981a18 */
[----:B------:R1:W-:Y:S04]  /*34a0*/  LDGSTS.E.BYPASS.LTC128B.128 [R16+0xa800], desc[UR24][R6.64+0x80] ;  /* 0x0a80008006107fae */ /* 0x0003e8000b981a18 */
[----:B------:R1:W-:Y:S04]  /*34b0*/  LDGSTS.E.BYPASS.LTC128B.128 [R16+0x9000], desc[UR24][R4.64] ;  /* 0x0900000004107fae */ /* 0x0003e8000b981a18 */
[----:B------:R1:W-:Y:S04]  /*34c0*/  LDGSTS.E.BYPASS.LTC128B.128 [R16+0xb000], desc[UR24][R4.64+0x80] ;  /* 0x0b00008004107fae */ /* 0x0003e8000b981a18 */
[----:B------:R1:W-:Y:S04]  /*34d0*/  LDGSTS.E.BYPASS.LTC128B.128 [R16+0x9800], desc[UR24][R2.64] ;  /* 0x0980000002107fae */ /* 0x0003e8000b981a18 */
[----:B------:R1:W-:Y:S04]  /*34e0*/  LDGSTS.E.BYPASS.LTC128B.128 [R16+0xb800], desc[UR24][R2.64+0x80] ;  /* 0x0b80008002107fae */ /* 0x0003e8000b981a18 */
[----:B------:R-:W0:Y:S02]  /*34f0*/  LDGDEPBAR ;  /* 0x00000000000079af */ /* 0x000e240000000000 */
.L_x_43:
[----:B-1----:R-:W-:Y:S02]  /*3500*/  IMAD.U32 R4, RZ, RZ, UR33 ;  /* 0x00000021ff047e24 */ /* 0x002fe4000f8e00ff */
[----:B------:R-:W-:Y:S01]  /*3510*/  FMUL.FTZ R2, R52, UR19 ;  /* 0x0000001334027c20 */ /* 0x000fe20008410000 */
[----:B------:R-:W-:Y:S01]  /*3520*/  FMUL.FTZ R3, R53, UR19 ;  /* 0x0000001335037c20 */ /* 0x000fe20008410000 */
[C---:B------:R-:W-:Y:S01]  /*3530*/  VIADD R5, R0.reuse, 0x1 ;  /* 0x0000000100057836 */ /* 0x040fe20000000000 */
[C---:B------:R-:W-:Y:S01]  /*3540*/  IADD3 R9, PT, PT, R0.reuse, 0x11, RZ ;  /* 0x0000001100097810 */ /* 0x040fe20007ffe0ff */
[----:B------:R1:W2:Y:S01]  /*3550*/  MUFU.TANH R29, R2 ;  /* 0x00000002001d7308 */ /* 0x0002a20000002400 */
[C---:B------:R-:W-:Y:S01]  /*3560*/  VIADD R8, R0.reuse, 0x9 ;  /* 0x0000000900087836 */ /* 0x040fe20000000000 */
[C---:B------:R-:W-:Y:S01]  /*3570*/  IADD3 R6, PT, PT, R0.reuse, 0x8, RZ ;  /* 0x0000000800067810 */ /* 0x040fe20007ffe0ff */
[C---:B------:R-:W-:Y:S01]  /*3580*/  VIADD R7, R0.reuse, 0x10 ;  /* 0x0000001000077836 */ /* 0x040fe20000000000 */
[C---:B------:R-:W-:Y:S01]  /*3590*/  IADD3 R23, PT, PT, R0.reuse, 0x20, RZ ;  /* 0x0000002000177810 */ /* 0x040fe20007ffe0ff */
[C---:B------:R-:W-:Y:S01]  /*35a0*/  VIADD R22, R0.reuse, 0x21 ;  /* 0x0000002100167836 */ /* 0x040fe20000000000 */
[C---:B------:R-:W-:Y:S01]  /*35b0*/  IADD3 R25, PT, PT, R0.reuse, 0x29, RZ ;  /* 0x0000002900197810 */ /* 0x040fe20007ffe0ff */
[C---:B------:R-:W-:Y:S01]  /*35c0*/  VIADD R26, R0.reuse, 0x28 ;  /* 0x00000028001a7836 */ /* 0x040fe20000000000 */
[----:B------:R3:W4:Y:S01]  /*35d0*/  MUFU.TANH R16, R3 ;  /* 0x0000000300107308 */ /* 0x0007220000002400 */
[C---:B------:R-:W-:Y:S01]  /*35e0*/  VIADD R21, R0.reuse, 0x19 ;  /* 0x0000001900157836 */ /* 0x040fe20000000000 */
[C---:B------:R-:W-:Y:S01]  /*35f0*/  IADD3 R28, PT, PT, R0.reuse, 0x38, RZ ;  /* 0x00000038001c7810 */ /* 0x040fe20007ffe0ff */
[C---:B------:R-:W-:Y:S01]  /*3600*/  VIADD R27, R0.reuse, 0x31 ;  /* 0x00000031001b7836 */ /* 0x040fe20000000000 */
[----:B------:R-:W-:Y:S01]  /*3610*/  STL [R1+0x78], R244 ;  /* 0x000078f401007387 */ /* 0x000fe20000100800 */
[----:B------:R-:W4:Y:S03]  /*3620*/  LDCU UR10, c[0x0][0x45c] ;  /* 0x00008b80ff0a77ac */ /* 0x000f260008000800 */
[----:B------:R2:W-:Y:S01]  /*3630*/  MUFU.TANH R18, R10 ;  /* 0x0000000a00127308 */ /* 0x0005e20000002400 */
[----:B------:R-:W-:Y:S01]  /*3640*/  STL [R1+0x74], R219 ;  /* 0x000074db01007387 */ /* 0x000fe20000100800 */
[----:B-1----:R-:W-:Y:S01]  /*3650*/  IADD3 R2, PT, PT, R17, UR28, R4 ;  /* 0x0000001c11027c10 */ /* 0x002fe2000fffe004 */
[----:B------:R-:W-:-:S02]  /*3660*/  VIADD R17, R0, 0x30 ;  /* 0x0000003000117836 */ /* 0x000fc40000000000 */
[----:B------:R-:W-:Y:S01]  /*3670*/  STL [R1+0x70], R132 ;  /* 0x0000708401007387 */ /* 0x000fe20000100800 */
[C-C-:B------:R-:W-:Y:S02]  /*3680*/  VIADDMNMX R24, R2.reuse, 0x8, R4.reuse, PT ;  /* 0x0000000802187846 */ /* 0x140fe40003800104 */
[C-C-:B------:R-:W-:Y:S01]  /*3690*/  VIADDMNMX R14, R2.reuse, 0x40, R4.reuse, PT ;  /* 0x00000040020e7846 */ /* 0x140fe20003800104 */
[----:B------:R1:W-:Y:S01]  /*36a0*/  MUFU.TANH R12, R20 ;  /* 0x00000014000c7308 */ /* 0x0003e20000002400 */
[----:B------:R-:W-:Y:S01]  /*36b0*/  VIADDMNMX R13, R2, 0x48, R4, PT ;  /* 0x00000048020d7846 */ /* 0x000fe20003800104 */
[----:B---3--:R-:W-:Y:S01]  /*36c0*/  FMUL.FTZ R3, R44, UR19 ;  /* 0x000000132c037c20 */ /* 0x008fe20008410000 */
[----:B------:R-:W-:Y:S01]  /*36d0*/  VIMNMX R15, PT, PT, R2, UR33, PT ;  /* 0x00000021020f7c48 */ /* 0x000fe2000bfe0100 */
[----:B------:R-:W-:-:S03]  /*36e0*/  FMUL.FTZ R2, R45, UR19 ;  /* 0x000000132d027c20 */ /* 0x000fc60008410000 */
[CC--:B------:R-:W-:Y:S01]  /*36f0*/  ISETP.GE.AND P1, PT, R0.reuse, R15.reuse, PT ;  /* 0x0000000f0000720c */ /* 0x0c0fe20003f26270 */
[----:B------:R3:W-:Y:S01]  /*3700*/  MUFU.TANH R4, R2 ;  /* 0x0000000200047308 */ /* 0x0007e20000002400 */
[----:B--2---:R-:W-:Y:S01]  /*3710*/  VIADD R10, R0, 0x18 ;  /* 0x00000018000a7836 */ /* 0x004fe20000000000 */
[-C--:B------:R-:W-:Y:S01]  /*3720*/  ISETP.GE.AND P2, PT, R5, R15.reuse, PT ;  /* 0x0000000f0500720c */ /* 0x080fe20003f46270 */
[----:B------:R-:W-:Y:S01]  /*3730*/  STL [R1+0x7c], R15 ;  /* 0x00007c0f01007387 */ /* 0x000fe20000100800 */
[----:B------:R-:W-:Y:S02]  /*3740*/  FSEL R56, R149, -INF , !P1 ;  /* 0xff80000095387808 */ /* 0x000fe40004800000 */
[-C--:B------:R-:W-:Y:S02]  /*3750*/  ISETP.GE.AND P4, PT, R8, R15.reuse, PT ;  /* 0x0000000f0800720c */ /* 0x080fe40003f86270 */
[----:B------:R-:W2:Y:S01]  /*3760*/  MUFU.TANH R11, R3 ;  /* 0x00000003000b7308 */ /* 0x000ea20000002400 */
[-C--:B------:R-:W-:Y:S01]  /*3770*/  ISETP.GE.AND P5, PT, R7, R15.reuse, PT ;  /* 0x0000000f0700720c */ /* 0x080fe20003fa6270 */
[----:B-1----:R-:W-:Y:S01]  /*3780*/  VIADD R20, R0, 0x39 ;  /* 0x0000003900147836 */ /* 0x002fe20000000000 */
[----:B------:R-:W-:-:S02]  /*3790*/  ISETP.GE.AND P1, PT, R9, R15, PT ;  /* 0x0000000f0900720c */ /* 0x000fc40003f26270 */
[-C--:B------:R-:W-:Y:S02]  /*37a0*/  ISETP.GE.AND P3, PT, R6, R15.reuse, PT ;  /* 0x0000000f0600720c */ /* 0x080fe40003f66270 */
[----:B------:R-:W-:Y:S02]  /*37b0*/  FSEL R57, R133, -INF , !P2 ;  /* 0xff80000085397808 */ /* 0x000fe40005000000 */
[----:B------:R-:W-:Y:S01]  /*37c0*/  ISETP.GE.AND P2, PT, R10, R15, PT ;  /* 0x0000000f0a00720c */ /* 0x000fe20003f46270 */
[----:B---3--:R-:W-:Y:S01]  /*37d0*/  FMUL.FTZ R2, R40, UR19 ;  /* 0x0000001328027c20 */ /* 0x008fe20008410000 */
[----:B------:R-:W-:Y:S02]  /*37e0*/  FSEL R59, R110, -INF , !P4 ;  /* 0xff8000006e3b7808 */ /* 0x000fe40006000000 */
[----:B------:R-:W-:Y:S01]  /*37f0*/  FSEL R176, R176, -INF , !P5 ;  /* 0xff800000b0b07808 */ /* 0x000fe20006800000 */
[----:B------:R1:W3:Y:S01]  /*3800*/  MUFU.TANH R3, R2 ;  /* 0x0000000200037308 */ /* 0x0002e20000002400 */
[----:B------:R-:W-:-:S02]  /*3810*/  FSEL R139, R96, -INF , !P1 ;  /* 0xff800000608b7808 */ /* 0x000fc40004800000 */
[-C--:B------:R-:W-:Y:S02]  /*3820*/  ISETP.GE.AND P4, PT, R23, R15.reuse, PT ;  /* 0x0000000f1700720c */ /* 0x080fe40003f86270 */
[-C--:B------:R-:W-:Y:S02]  /*3830*/  ISETP.GE.AND P5, PT, R22, R15.reuse, PT ;  /* 0x0000000f1600720c */ /* 0x080fe40003fa6270 */
[-C--:B------:R-:W-:Y:S02]  /*3840*/  ISETP.GE.AND P1, PT, R26, R15.reuse, PT ;  /* 0x0000000f1a00720c */ /* 0x080fe40003f26270 */
[----:B------:R-:W-:Y:S02]  /*3850*/  FSEL R58, R120, -INF , !P3 ;  /* 0xff800000783a7808 */ /* 0x000fe40005800000 */
[----:B------:R-:W-:Y:S02]  /*3860*/  ISETP.GE.AND P3, PT, R21, R15, PT ;  /* 0x0000000f1500720c */ /* 0x000fe40003f66270 */
[----:B------:R-:W-:-:S02]  /*3870*/  FSEL R138, R80, -INF , !P2 ;  /* 0xff800000508a7808 */ /* 0x000fc40005000000 */
[----:B------:R-:W-:Y:S02]  /*3880*/  ISETP.GE.AND P2, PT, R25, R15, PT ;  /* 0x0000000f1900720c */ /* 0x000fe40003f46270 */
[----:B------:R-:W-:Y:S01]  /*3890*/  FSEL R189, R36, -INF , !P4 ;  /* 0xff80000024bd7808 */ /* 0x000fe20006000000 */
[----:B-1----:R-:W-:Y:S01]  /*38a0*/  FMUL.FTZ R2, R41, UR19 ;  /* 0x0000001329027c20 */ /* 0x002fe20008410000 */
[----:B------:R-:W-:Y:S02]  /*38b0*/  FSEL R192, R30, -INF , !P5 ;  /* 0xff8000001ec07808 */ /* 0x000fe40006800000 */
[----:B------:R-:W-:Y:S02]  /*38c0*/  FSEL R191, R29, -INF , !P1 ;  /* 0xff8000001dbf7808 */ /* 0x000fe40004800000 */
[C---:B------:R-:W-:Y:S01]  /*38d0*/  ISETP.GE.AND P4, PT, R0.reuse, R24, PT ;  /* 0x000000180000720c */ /* 0x040fe20003f86270 */
[----:B------:R-:W1:Y:S01]  /*38e0*/  MUFU.TANH R2, R2 ;  /* 0x0000000200027308 */ /* 0x000e620000002400 */
[----:B------:R-:W-:-:S02]  /*38f0*/  ISETP.GE.AND P5, PT, R0, R14, PT ;  /* 0x0000000e0000720c */ /* 0x000fc40003fa6270 */
[----:B------:R-:W-:Y:S01]  /*3900*/  ISETP.GE.AND P1, PT, R0, R13, PT ;  /* 0x0000000d0000720c */ /* 0x000fe20003f26270 */
[----:B------:R-:W-:Y:S01]  /*3910*/  FMUL.FTZ R0, R72, UR19 ;  /* 0x0000001348007c20 */ /* 0x000fe20008410000 */
[----:B------:R-:W-:Y:S02]  /*3920*/  FSEL R133, R49, -INF , !P3 ;  /* 0xff80000031857808 */ /* 0x000fe40005800000 */
[-C--:B------:R-:W-:Y:S01]  /*3930*/  ISETP.GE.AND P3, PT, R17, R15.reuse, PT ;  /* 0x0000000f1100720c */ /* 0x080fe20003f66270 */
[----:B------:R1:W1:Y:S01]  /*3940*/  MUFU.TANH R37, R0 ;  /* 0x0000000000257308 */ /* 0x0002620000002400 */
[----:B----4-:R-:W-:Y:S02]  /*3950*/  FSEL R190, R16, -INF , !P2 ;  /* 0xff80000010be7808 */ /* 0x010fe40005000000 */
[----:B------:R-:W-:Y:S02]  /*3960*/  ISETP.GE.AND P2, PT, R27, R15, PT ;  /* 0x0000000f1b00720c */ /* 0x000fe40003f46270 */
[----:B--2---:R-:W-:-:S02]  /*3970*/  FSEL R211, R11, -INF , !P3 ;  /* 0xff8000000bd37808 */ /* 0x004fc40005800000 */
[-C--:B------:R-:W-:Y:S01]  /*3980*/  ISETP.GE.AND P3, PT, R28, R15.reuse, PT ;  /* 0x0000000f1c00720c */ /* 0x080fe20003f66270 */
[----:B------:R-:W-:Y:S01]  /*3990*/  MUFU.TANH R11, R19 ;  /* 0x00000013000b7308 */ /* 0x000fe20000002400 */
[----:B------:R-:W-:Y:S01]  /*39a0*/  FSEL R67, R4, -INF , !P2 ;  /* 0xff80000004437808 */ /* 0x000fe20005000000 */
[----:B------:R-:W-:Y:S01]  /*39b0*/  FMUL.FTZ R4, R61, UR19 ;  /* 0x000000133d047c20 */ /* 0x000fe20008410000 */
[----:B------:R-:W-:Y:S02]  /*39c0*/  ISETP.GE.AND P2, PT, R20, R15, PT ;  /* 0x0000000f1400720c */ /* 0x000fe40003f46270 */
[----:B---3--:R-:W-:Y:S01]  /*39d0*/  FSEL R204, R3, -INF , !P3 ;  /* 0xff80000003cc7808 */ /* 0x008fe20005800000 */
[----:B------:R-:W-:Y:S01]  /*39e0*/  FMUL.FTZ R3, R70, UR19 ;  /* 0x0000001346037c20 */ /* 0x000fe20008410000 */
[-C--:B------:R-:W-:Y:S01]  /*39f0*/  ISETP.GE.AND P3, PT, R5, R24.reuse, PT ;  /* 0x000000180500720c */ /* 0x080fe20003f66270 */
[----:B------:R-:W-:Y:S01]  /*3a00*/  MUFU.TANH R4, R4 ;  /* 0x0000000400047308 */ /* 0x000fe20000002400 */
[----:B-1----:R-:W-:Y:S01]  /*3a10*/  FSEL R66, R2, -INF , !P2 ;  /* 0xff80000002427808 */ /* 0x002fe20005000000 */
[----:B------:R-:W-:Y:S01]  /*3a20*/  FMUL.FTZ R0, R73, UR19 ;  /* 0x0000001349007c20 */ /* 0x000fe20008410000 */
[-C--:B------:R-:W-:Y:S01]  /*3a30*/  ISETP.GE.AND P2, PT, R6, R24.reuse, PT ;  /* 0x000000180600720c */ /* 0x080fe20003f46270 */
[----:B------:R-:W-:Y:S01]  /*3a40*/  FMUL.FTZ R2, R71, UR19 ;  /* 0x0000001347027c20 */ /* 0x000fe20008410000 */
[----:B------:R-:W-:Y:S01]  /*3a50*/  FSEL R50, R150, -INF , !P3 ;  /* 0xff80000096327808 */ /* 0x000fe20005800000 */
[----:B------:R-:W-:Y:S01]  /*3a60*/  STL [R1+0x3c], R67 ;  /* 0x00003c4301007387 */ /* 0x000fe20000100800 */
[----:B------:R-:W-:Y:S01]  /*3a70*/  ISETP.GE.AND P3, PT, R7, R24, PT ;  /* 0x000000180700720c */ /* 0x000fe20003f66270 */
[----:B------:R1:W-:Y:S01]  /*3a80*/  MUFU.TANH R38, R0 ;  /* 0x0000000000267308 */ /* 0x0003e20000002400 */
[----:B------:R-:W-:Y:S01]  /*3a90*/  FSEL R52, R122, -INF , !P2 ;  /* 0xff8000007a347808 */ /* 0x000fe20005000000 */
[----:B------:R-:W-:Y:S01]  /*3aa0*/  STL [R1+0x40], R66 ;  /* 0x0000404201007387 */ /* 0x000fe20000100800 */
[----:B------:R-:W-:-:S02]  /*3ab0*/  ISETP.GE.AND P2, PT, R5, R14, PT ;  /* 0x0000000e0500720c */ /* 0x000fc40003f46270 */
[----:B------:R-:W-:Y:S01]  /*3ac0*/  FSEL R49, R151, -INF , !P4 ;  /* 0xff80000097317808 */ /* 0x000fe20006000000 */
[----:B------:R-:W-:Y:S01]  /*3ad0*/  STL [R1+0x80], R14 ;  /* 0x0000800e01007387 */ /* 0x000fe20000100800 */
[----:B------:R-:W-:Y:S02]  /*3ae0*/  ISETP.GE.AND P4, PT, R8, R24, PT ;  /* 0x000000180800720c */ /* 0x000fe40003f86270 */
[----:B------:R-:W-:Y:S02]  /*3af0*/  FSEL R131, R131, -INF , !P3 ;  /* 0xff80000083837808 */ /* 0x000fe40005800000 */
[----:B------:R-:W-:Y:S02]  /*3b00*/  ISETP.GE.AND P3, PT, R6, R14, PT ;  /* 0x0000000e0600720c */ /* 0x000fe40003f66270 */
[----:B------:R-:W-:Y:S02]  /*3b10*/  FSEL R31, R135, -INF , !P2 ;  /* 0xff800000871f7808 */ /* 0x000fe40005000000 */
[----:B------:R-:W-:-:S02]  /*3b20*/  FSEL R36, R134, -INF , !P1 ;  /* 0xff80000086247808 */ /* 0x000fc40004800000 */
[-C--:B------:R-:W-:Y:S01]  /*3b30*/  ISETP.GE.AND P2, PT, R8, R13.reuse, PT ;  /* 0x0000000d0800720c */ /* 0x080fe20003f46270 */
[----:B-1----:R-:W-:Y:S01]  /*3b40*/  FMUL.FTZ R0, R74, UR19 ;  /* 0x000000134a007c20 */ /* 0x002fe20008410000 */
[----:B------:R-:W-:Y:S02]  /*3b50*/  ISETP.GE.AND P1, PT, R8, R14, PT ;  /* 0x0000000e0800720c */ /* 0x000fe40003f26270 */
[----:B------:R-:W-:Y:S01]  /*3b60*/  FSEL R51, R99, -INF , !P4 ;  /* 0xff80000063337808 */ /* 0x000fe20006000000 */
[----:B------:R1:W2:Y:S01]  /*3b70*/  MUFU.TANH R19, R0 ;  /* 0x0000000000137308 */ /* 0x0002a20000002400 */
[-C--:B------:R-:W-:Y:S01]  /*3b80*/  ISETP.GE.AND P4, PT, R5, R13.reuse, PT ;  /* 0x0000000d0500720c */ /* 0x080fe20003f86270 */
[----:B------:R-:W-:Y:S01]  /*3b90*/  FMUL.FTZ R5, R62, UR19 ;  /* 0x000000133e057c20 */ /* 0x000fe20008410000 */
[----:B------:R-:W-:Y:S02]  /*3ba0*/  FSEL R30, R121, -INF , !P3 ;  /* 0xff800000791e7808 */ /* 0x000fe40005800000 */
[----:B------:R-:W-:-:S02]  /*3bb0*/  ISETP.GE.AND P3, PT, R7, R13, PT ;  /* 0x0000000d0700720c */ /* 0x000fc40003f66270 */
[----:B------:R-:W-:Y:S01]  /*3bc0*/  FSEL R33, R97, -INF , !P2 ;  /* 0xff80000061217808 */ /* 0x000fe20005000000 */
[----:B------:R-:W-:Y:S01]  /*3bd0*/  MUFU.TANH R5, R5 ;  /* 0x0000000500057308 */ /* 0x000fe20000002400 */
[----:B------:R-:W-:Y:S02]  /*3be0*/  FSEL R32, R111, -INF , !P1 ;  /* 0xff8000006f207808 */ /* 0x000fe40004800000 */
[C---:B------:R-:W-:Y:S02]  /*3bf0*/  ISETP.GE.AND P2, PT, R9.reuse, R13, PT ;  /* 0x0000000d0900720c */ /* 0x040fe40003f46270 */
[-C--:B------:R-:W-:Y:S02]  /*3c00*/  ISETP.GE.AND P1, PT, R9, R14.reuse, PT ;  /* 0x0000000e0900720c */ /* 0x080fe40003f26270 */
[----:B------:R-:W-:Y:S02]  /*3c10*/  FSEL R35, R123, -INF , !P4 ;  /* 0xff8000007b237808 */ /* 0x000fe40006000000 */
[----:B------:R-:W-:Y:S01]  /*3c20*/  FSEL R29, R148, -INF , !P5 ;  /* 0xff800000941d7808 */ /* 0x000fe20006800000 */
[----:B-1----:R-:W-:Y:S01]  /*3c30*/  FMUL.FTZ R0, R75, UR19 ;  /* 0x000000134b007c20 */ /* 0x002fe20008410000 */
[----:B------:R-:W-:-:S02]  /*3c40*/  ISETP.GE.AND P4, PT, R7, R14, PT ;  /* 0x0000000e0700720c */ /* 0x000fc40003f86270 */
[----:B------:R-:W-:Y:S01]  /*3c50*/  FSEL R92, R92, -INF , !P3 ;  /* 0xff8000005c5c7808 */ /* 0x000fe20005800000 */
[----:B------:R1:W-:Y:S01]  /*3c60*/  MUFU.TANH R40, R0 ;  /* 0x0000000000287308 */ /* 0x0003e20000002400 */
[-C--:B------:R-:W-:Y:S02]  /*3c70*/  ISETP.GE.AND P3, PT, R10, R14.reuse, PT ;  /* 0x0000000e0a00720c */ /* 0x080fe40003f66270 */
[----:B------:R-:W-:Y:S02]  /*3c80*/  FSEL R96, R84, -INF , !P2 ;  /* 0xff80000054607808 */ /* 0x000fe40005000000 */
[----:B------:R-:W-:Y:S02]  /*3c90*/  FSEL R44, R88, -INF , !P1 ;  /* 0xff800000582c7808 */ /* 0x000fe40004800000 */
[----:B------:R-:W-:Y:S02]  /*3ca0*/  ISETP.GE.AND P2, PT, R21, R14, PT ;  /* 0x0000000e1500720c */ /* 0x000fe40003f46270 */
[-C--:B------:R-:W-:Y:S01]  /*3cb0*/  ISETP.GE.AND P5, PT, R6, R13.reuse, PT ;  /* 0x0000000d0600720c */ /* 0x080fe20003fa6270 */
[----:B------:R-:W-:Y:S01]  /*3cc0*/  FMUL.FTZ R6, R39, UR19 ;  /* 0x0000001327067c20 */ /* 0x000fe20008410000 */
[----:B------:R-:W-:-:S02]  /*3cd0*/  ISETP.GE.AND P1, PT, R10, R13, PT ;  /* 0x0000000d0a00720c */ /* 0x000fc40003f26270 */
[----:B------:R-:W-:Y:S02]  /*3ce0*/  FSEL R45, R89, -INF , !P4 ;  /* 0xff800000592d7808 */ /* 0x000fe40006000000 */
[----:B------:R-:W-:Y:S02]  /*3cf0*/  FSEL R39, R76, -INF , !P3 ;  /* 0xff8000004c277808 */ /* 0x000fe40005800000 */
[-C--:B------:R-:W-:Y:S01]  /*3d00*/  ISETP.GE.AND P3, PT, R21, R13.reuse, PT ;  /* 0x0000000d1500720c */ /* 0x080fe20003f66270 */
[----:B-1----:R-:W-:Y:S01]  /*3d10*/  FMUL.FTZ R0, R68, UR19 ;  /* 0x0000001344007c20 */ /* 0x002fe20008410000 */
[----:B------:R-:W-:Y:S02]  /*3d20*/  FSEL R53, R64, -INF , !P2 ;  /* 0xff80000040357808 */ /* 0x000fe40005000000 */
[----:B------:R-:W-:Y:S01]  /*3d30*/  FSEL R109, R109, -INF , !P1 ;  /* 0xff8000006d6d7808 */ /* 0x000fe20004800000 */
[----:B------:R1:W3:Y:S01]  /*3d40*/  MUFU.TANH R16, R0 ;  /* 0x0000000000107308 */ /* 0x0002e20000002400 */
[----:B------:R-:W-:-:S02]  /*3d50*/  ISETP.GE.AND P2, PT, R23, R13, PT ;  /* 0x0000000d1700720c */ /* 0x000fc40003f46270 */
[-C--:B------:R-:W-:Y:S02]  /*3d60*/  ISETP.GE.AND P1, PT, R23, R14.reuse, PT ;  /* 0x0000000e1700720c */ /* 0x080fe40003f26270 */
[----:B------:R-:W-:Y:S02]  /*3d70*/  FSEL R108, R108, -INF , !P3 ;  /* 0xff8000006c6c7808 */ /* 0x000fe40005800000 */
[-C--:B------:R-:W-:Y:S02]  /*3d80*/  ISETP.GE.AND P3, PT, R22, R14.reuse, PT ;  /* 0x0000000e1600720c */ /* 0x080fe40003f66270 */
[----:B------:R-:W-:Y:S02]  /*3d90*/  FSEL R188, R12, -INF , !P2 ;  /* 0xff8000000cbc7808 */ /* 0x000fe40005000000 */
[----:B------:R-:W-:Y:S02]  /*3da0*/  FSEL R183, R48, -INF , !P1 ;  /* 0xff80000030b77808 */ /* 0x000fe40004800000 */
[----:B------:R-:W-:-:S02]  /*3db0*/  ISETP.GE.AND P2, PT, R26, R14, PT ;  /* 0x0000000e1a00720c */ /* 0x000fc40003f46270 */
[----:B------:R-:W-:Y:S02]  /*3dc0*/  FSEL R181, R18, -INF , !P3 ;  /* 0xff80000012b57808 */ /* 0x000fe40005800000 */
[----:B------:R-:W-:Y:S01]  /*3dd0*/  FSEL R34, R98, -INF , !P5 ;  /* 0xff80000062227808 */ /* 0x000fe20006800000 */
[----:B-1----:R-:W-:Y:S01]  /*3de0*/  FMUL.FTZ R0, R69, UR19 ;  /* 0x0000001345007c20 */ /* 0x002fe20008410000 */
[-C--:B------:R-:W-:Y:S02]  /*3df0*/  ISETP.GE.AND P3, PT, R26, R13.reuse, PT ;  /* 0x0000000d1a00720c */ /* 0x080fe40003f66270 */
[----:B------:R-:W-:Y:S01]  /*3e00*/  FSEL R185, R37, -INF , !P2 ;  /* 0xff80000025b97808 */ /* 0x000fe20005000000 */
[----:B------:R1:W4:Y:S01]  /*3e10*/  MUFU.TANH R8, R0 ;  /* 0x0000000000087308 */ /* 0x0003220000002400 */
[----:B------:R-:W-:Y:S02]  /*3e20*/  ISETP.GE.AND P5, PT, R9, R24, PT ;  /* 0x000000180900720c */ /* 0x000fe40003fa6270 */
[----:B------:R-:W-:-:S02]  /*3e30*/  ISETP.GE.AND P1, PT, R22, R13, PT ;  /* 0x0000000d1600720c */ /* 0x000fc40003f26270 */
[----:B------:R-:W-:Y:S02]  /*3e40*/  ISETP.GE.AND P4, PT, R10, R24, PT ;  /* 0x000000180a00720c */ /* 0x000fe40003f86270 */
[----:B--2---:R-:W-:Y:S01]  /*3e50*/  FSEL R186, R19, -INF , !P3 ;  /* 0xff80000013ba7808 */ /* 0x004fe20005800000 */
[----:B------:R2:W2:Y:S01]  /*3e60*/  MUFU.TANH R9, R3 ;  /* 0x0000000300097308 */ /* 0x0004a20000002400 */
[----:B------:R-:W-:Y:S02]  /*3e70*/  FSEL R187, R11, -INF , !P1 ;  /* 0xff8000000bbb7808 */ /* 0x000fe40004800000 */
[-C--:B------:R-:W-:Y:S02]  /*3e80*/  ISETP.GE.AND P3, PT, R17, R14.reuse, PT ;  /* 0x0000000e1100720c */ /* 0x080fe40003f66270 */
[-C--:B------:R-:W-:Y:S02]  /*3e90*/  ISETP.GE.AND P1, PT, R25, R14.reuse, PT ;  /* 0x0000000e1900720c */ /* 0x080fe40003f26270 */
[----:B---3--:R-:W-:Y:S01]  /*3ea0*/  FSEL R216, R16, -INF , !P3 ;  /* 0xff80000010d87808 */ /* 0x008fe20005800000 */
[----:B------:R-:W-:Y:S01]  /*3eb0*/  MUFU.TANH R10, R2 ;  /* 0x00000002000a7308 */ /* 0x000fe20000002400 */
[----:B------:R-:W-:Y:S01]  /*3ec0*/  FSEL R184, R38, -INF , !P1 ;  /* 0xff80000026b87808 */ /* 0x000fe20004800000 */
[----:B-1----:R-:W-:Y:S01]  /*3ed0*/  FMUL.FTZ R0, R60, UR19 ;  /* 0x000000133c007c20 */ /* 0x002fe20008410000 */
[----:B------:R-:W-:-:S02]  /*3ee0*/  ISETP.GE.AND P3, PT, R28, R14, PT ;  /* 0x0000000e1c00720c */ /* 0x000fc40003f66270 */
[----:B------:R-:W-:Y:S02]  /*3ef0*/  ISETP.GE.AND P1, PT, R27, R14, PT ;  /* 0x0000000e1b00720c */ /* 0x000fe40003f26270 */
[-C--:B------:R-:W-:Y:S01]  /*3f00*/  ISETP.GE.AND P2, PT, R25, R13.reuse, PT ;  /* 0x0000000d1900720c */ /* 0x080fe20003f46270 */
[----:B------:R1:W3:Y:S01]  /*3f10*/  MUFU.TANH R7, R0 ;  /* 0x0000000000077308 */ /* 0x0002e20000002400 */
[----:B----4-:R-:W-:Y:S01]  /*3f20*/  FSEL R213, R8, -INF , !P1 ;  /* 0xff80000008d57808 */ /* 0x010fe20004800000 */
[----:B--2---:R-:W-:Y:S01]  /*3f30*/  FMUL.FTZ R3, R63, UR19 ;  /* 0x000000133f037c20 */ /* 0x004fe20008410000 */
[-C--:B------:R-:W-:Y:S02]  /*3f40*/  ISETP.GE.AND P1, PT, R17, R13.reuse, PT ;  /* 0x0000000d1100720c */ /* 0x080fe40003f26270 */
[----:B------:R-:W-:Y:S02]  /*3f50*/  FSEL R182, R40, -INF , !P2 ;  /* 0xff80000028b67808 */ /* 0x000fe40005000000 */
[----:B------:R-:W-:Y:S01]  /*3f60*/  ISETP.GE.AND P2, PT, R28, R13, PT ;  /* 0x0000000d1c00720c */ /* 0x000fe20003f46270 */
[----:B------:R-:W2:Y:S01]  /*3f70*/  MUFU.TANH R3, R3 ;  /* 0x0000000300037308 */ /* 0x000ea20000002400 */
[----:B------:R-:W-:-:S02]  /*3f80*/  FSEL R207, R9, -INF , !P1 ;  /* 0xff80000009cf7808 */ /* 0x000fc40004800000 */
[----:B------:R-:W-:Y:S02]  /*3f90*/  ISETP.GE.AND P1, PT, R20, R13, PT ;  /* 0x0000000d1400720c */ /* 0x000fe40003f26270 */
[----:B------:R-:W-:Y:S02]  /*3fa0*/  FSEL R5, R5, -INF , !P2 ;  /* 0xff80000005057808 */ /* 0x000fe40005000000 */
[----:B------:R-:W-:Y:S01]  /*3fb0*/  FSEL R130, R130, -INF , !P5 ;  /* 0xff80000082827808 */ /* 0x000fe20006800000 */
[----:B------:R-:W4:Y:S01]  /*3fc0*/  MUFU.TANH R8, R6 ;  /* 0x0000000600087308 */ /* 0x000f220000002400 */
[----:B------:R-:W-:Y:S02]  /*3fd0*/  ISETP.GE.AND P5, PT, R26, R24, PT ;  /* 0x000000181a00720c */ /* 0x000fe40003fa6270 */
[----:B-1----:R-:W-:Y:S02]  /*3fe0*/  FMNMX3.FTZ R0, R29, R31, R30, !PT ;  /* 0x0000001f1d007276 */ /* 0x002fe4000781001e */
[----:B---3--:R-:W-:-:S02]  /*3ff0*/  FSEL R77, R7, -INF , !P3 ;  /* 0xff800000074d7808 */ /* 0x008fc40005800000 */
[----:B------:R-:W-:Y:S02]  /*4000*/  FMNMX3.FTZ R0, R0, R32, R45, !PT ;  /* 0x0000002000007276 */ /* 0x000fe4000781002d */
[----:B------:R-:W-:Y:S01]  /*4010*/  ISETP.GE.AND P3, PT, R20, R14, PT ;  /* 0x0000000e1400720c */ /* 0x000fe20003f66270 */
[----:B------:R-:W-:Y:S01]  /*4020*/  STL [R1+0x10], R77 ;  /* 0x0000104d01007387 */ /* 0x000fe20000100800 */
[----:B------:R-:W-:Y:S02]  /*4030*/  FMNMX3.FTZ R0, R0, R44, R39, !PT ;  /* 0x0000002c00007276 */ /* 0x000fe40007810027 */
[----:B------:R-:W-:Y:S01]  /*4040*/  FSEL R206, R4, -INF , !P3 ;  /* 0xff80000004ce7808 */ /* 0x000fe20005800000 */
[----:B------:R-:W-:Y:S01]  /*4050*/  STL [R1+0x84], R13 ;  /* 0x0000840d01007387 */ /* 0x000fe20000100800 */
[----:B------:R-:W-:Y:S02]  /*4060*/  FMNMX3.FTZ R0, R0, R53, R183, !PT ;  /* 0x0000003500007276 */ /* 0x000fe400078100b7 */
[----:B------:R-:W-:Y:S01]  /*4070*/  ISETP.GE.AND P3, PT, R27, R13, PT ;  /* 0x0000000d1b00720c */ /* 0x000fe20003f66270 */
[----:B------:R-:W-:Y:S01]  /*4080*/  STL [R1+0x18], R5 ;  /* 0x0000180501007387 */ /* 0x000fe20000100800 */
[----:B------:R-:W-:-:S02]  /*4090*/  FMNMX3.FTZ R2, R0, R181, R185, !PT ;  /* 0x000000b500027276 */ /* 0x000fc400078100b9 */
[----:B------:R-:W-:Y:S02]  /*40a0*/  FMNMX3.FTZ R0, R36, R35, R34, !PT ;  /* 0x0000002324007276 */ /* 0x000fe40007810022 */
[----:B------:R-:W-:Y:S02]  /*40b0*/  FMNMX3.FTZ R2, R2, R184, R216, !PT ;  /* 0x000000b802027276 */ /* 0x000fe400078100d8 */
[----:B------:R-:W-:Y:S02]  /*40c0*/  FMNMX3.FTZ R0, R0, R33, R92, !PT ;  /* 0x0000002100007276 */ /* 0x000fe4000781005c */
[----:B------:R-:W-:Y:S02]  /*40d0*/  FMNMX3.FTZ R2, R2, R213, R77, !PT ;  /* 0x000000d502027276 */ /* 0x000fe4000781004d */
[----:B------:R-:W-:Y:S02]  /*40e0*/  FMNMX3.FTZ R0, R0, R96, R109, !PT ;  /* 0x0000006000007276 */ /* 0x000fe4000781006d */
[----:B------:R-:W-:Y:S01]  /*40f0*/  FMNMX.FTZ R4, R206, R2, !PT ;  /* 0x00000002ce047209 */ /* 0x000fe20007810000 */
[----:B------:R-:W-:Y:S01]  /*4100*/  FMUL.FTZ R2, R54, UR19 ;  /* 0x0000001336027c20 */ /* 0x000fe20008410000 */
[----:B------:R-:W-:-:S02]  /*4110*/  FMNMX3.FTZ R0, R0, R108, R188, !PT ;  /* 0x0000006c00007276 */ /* 0x000fc400078100bc */
[----:B------:R-:W-:Y:S01]  /*4120*/  FSEL R252, R10, -INF , !P3 ;  /* 0xff8000000afc7808 */ /* 0x000fe20005800000 */
[----:B------:R-:W1:Y:S01]  /*4130*/  SHFL.BFLY PT, R137, R4, 0x2, 0x1f ;  /* 0x0c401f0004897f89 */ /* 0x000e6200000e0000 */
[----:B------:R-:W-:Y:S01]  /*4140*/  FMNMX3.FTZ R0, R0, R187, R186, !PT ;  /* 0x000000bb00007276 */ /* 0x000fe200078100ba */
[----:B------:R3:W3:Y:S01]  /*4150*/  MUFU.TANH R7, R2 ;  /* 0x0000000200077308 */ /* 0x0006e20000002400 */
[----:B--2---:R-:W-:Y:S01]  /*4160*/  FSEL R3, R3, -INF , !P1 ;  /* 0xff80000003037808 */ /* 0x004fe20004800000 */
[----:B------:R-:W-:Y:S01]  /*4170*/  STL [R1+0x88], R252 ;  /* 0x000088fc01007387 */ /* 0x000fe20000100800 */
[----:B------:R-:W-:Y:S02]  /*4180*/  FMNMX3.FTZ R0, R0, R182, R207, !PT ;  /* 0x000000b600007276 */ /* 0x000fe400078100cf */
[----:B------:R-:W-:Y:S01]  /*4190*/  ISETP.GE.AND P1, PT, R22, R24, PT ;  /* 0x000000181600720c */ /* 0x000fe20003f26270 */
[----:B------:R2:W-:Y:S01]  /*41a0*/  STL [R1+0xc], R3 ;  /* 0x00000c0301007387 */ /* 0x0005e20000100800 */
[----:B------:R-:W-:-:S02]  /*41b0*/  FMNMX3.FTZ R0, R0, R252, R5, !PT ;  /* 0x000000fc00007276 */ /* 0x000fc40007810005 */
[----:B----4-:R-:W-:Y:S01]  /*41c0*/  FSEL R178, R8, -INF , !P1 ;  /* 0xff80000008b27808 */ /* 0x010fe20004800000 */
[----:B------:R-:W-:Y:S01]  /*41d0*/  STL [R1+0x8c], R24 ;  /* 0x00008c1801007387 */ /* 0x000fe20000100800 */
[----:B------:R-:W-:Y:S02]  /*41e0*/  FSEL R129, R129, -INF , !P4 ;  /* 0xff80000081817808 */ /* 0x000fe40006000000 */
[-C--:B------:R-:W-:Y:S02]  /*41f0*/  ISETP.GE.AND P4, PT, R25, R24.reuse, PT ;  /* 0x000000181900720c */ /* 0x080fe40003f86270 */
[-C--:B------:R-:W-:Y:S02]  /*4200*/  ISETP.GE.AND P2, PT, R21, R24.reuse, PT ;  /* 0x000000181500720c */ /* 0x080fe40003f46270 */
[----:B------:R-:W-:Y:S01]  /*4210*/  ISETP.GE.AND P3, PT, R23, R24, PT ;  /* 0x000000181700720c */ /* 0x000fe20003f66270 */
[----:B---3--:R-:W-:Y:S01]  /*4220*/  FMUL.FTZ R2, R55, UR19 ;  /* 0x0000001337027c20 */ /* 0x008fe20008410000 */
[----:B------:R-:W-:-:S02]  /*4230*/  FSEL R179, R7, -INF , !P5 ;  /* 0xff80000007b37808 */ /* 0x000fc40006800000 */
[----:B------:R-:W-:Y:S01]  /*4240*/  FSEL R128, R128, -INF , !P2 ;  /* 0xff80000080807808 */ /* 0x000fe20005000000 */
[----:B------:R3:W4:Y:S01]  /*4250*/  MUFU.TANH R10, R2 ;  /* 0x00000002000a7308 */ /* 0x0007220000002400 */
[----:B-1----:R-:W-:Y:S01]  /*4260*/  FMNMX.FTZ R137, R4, R137, !PT ;  /* 0x0000008904897209 */ /* 0x002fe20007810000 */
[----:B------:R-:W-:Y:S01]  /*4270*/  FMUL.FTZ R4, R43, UR19 ;  /* 0x000000132b047c20 */ /* 0x000fe20008410000 */
[----:B------:R-:W-:Y:S02]  /*4280*/  FSEL R180, R65, -INF , !P3 ;  /* 0xff80000041b47808 */ /* 0x000fe40005800000 */
[-C--:B------:R-:W-:Y:S01]  /*4290*/  ISETP.GE.AND P2, PT, R17, R24.reuse, PT ;  /* 0x000000181100720c */ /* 0x080fe20003f46270 */
[----:B------:R-:W1:Y:S01]  /*42a0*/  SHFL.BFLY PT, R6, R137, 0x1, 0x1f ;  /* 0x0c201f0089067f89 */ /* 0x000e6200000e0000 */
[----:B------:R-:W-:Y:S01]  /*42b0*/  ISETP.GE.AND P1, PT, R28, R24, PT ;  /* 0x000000181c00720c */ /* 0x000fe20003f26270 */
[----:B------:R-:W1:Y:S01]  /*42c0*/  MUFU.TANH R4, R4 ;  /* 0x0000000400047308 */ /* 0x000e620000002400 */
[----:B--2---:R-:W-:Y:S01]  /*42d0*/  FMNMX.FTZ R3, R3, R0, !PT ;  /* 0x0000000003037209 */ /* 0x004fe20007810000 */
[----:B------:R-:W-:Y:S01]  /*42e0*/  FMUL.FTZ R0, R46, UR19 ;  /* 0x000000132e007c20 */ /* 0x000fe20008410000 */
[----:B------:R-:W-:-:S02]  /*42f0*/  ISETP.GE.AND P3, PT, R27, R24, PT ;  /* 0x000000181b00720c */ /* 0x000fc40003f66270 */
[----:B------:R-:W-:Y:S01]  /*4300*/  ISETP.GE.AND P5, PT, R20, R24, PT ;  /* 0x000000181400720c */ /* 0x000fe20003fa6270 */
[----:B------:R-:W2:Y:S01]  /*4310*/  SHFL.BFLY PT, R5, R3, 0x2, 0x1f ;  /* 0x0c401f0003057f89 */ /* 0x000ea200000e0000 */
[----:B------:R-:W-:Y:S01]  /*4320*/  SEL R11, R153, 0xffffffe0, !P0 ;  /* 0xffffffe0990b7807 */ /* 0x000fe20004000000 */
[----:B------:R2:W2:Y:S01]  /*4330*/  MUFU.TANH R9, R0 ;  /* 0x0000000000097308 */ /* 0x0004a20000002400 */
[----:B---3--:R-:W-:Y:S02]  /*4340*/  LOP3.LUT R2, R152, 0x200, R155, 0xf8, !PT ;  /* 0x0000020098027812 */ /* 0x008fe400078ef89b */
[----:B----4-:R-:W-:Y:S02]  /*4350*/  FSEL R177, R10, -INF , !P4 ;  /* 0xff8000000ab17808 */ /* 0x010fe40006000000 */
[----:B------:R-:W-:Y:S01]  /*4360*/  LEA R48, R2, UR5, 0x1 ;  /* 0x0000000502307c11 */ /* 0x000fe2000f8e08ff */
[----:B------:R-:W-:-:S03]  /*4370*/  FMUL.FTZ R2, R42, UR19 ;  /* 0x000000132a027c20 */ /* 0x000fc60008410000 */
[----:B------:R-:W-:Y:S01]  /*4380*/  IADD3 R25, PT, PT, R48, 0xc040, RZ ;  /* 0x0000c04030197810 */ /* 0x000fe20007ffe0ff */
[----:B------:R3:W4:Y:S01]  /*4390*/  MUFU.TANH R7, R2 ;  /* 0x0000000200077308 */ /* 0x0007220000002400 */
[----:B-1----:R-:W-:Y:S01]  /*43a0*/  FSEL R247, R4, -INF , !P5 ;  /* 0xff80000004f77808 */ /* 0x002fe20006800000 */
[----:B------:R-:W-:Y:S01]  /*43b0*/  IMAD.IADD R26, R11, 0x1, R48 ;  /* 0x000000010b1a7824 */ /* 0x000fe200078e0230 */
[----:B------:R-:W-:Y:S01]  /*43c0*/  FMNMX.FTZ R137, R137, R6, !PT ;  /* 0x0000000689897209 */ /* 0x000fe20007810000 */
[----:B------:R-:W-:Y:S01]  /*43d0*/  LDSM.16.MT88.4 R60, [R48+0xc000] ;  /* 0x00c00000303c783b */ /* 0x000fe20000004200 */
[----:B--2---:R-:W-:Y:S01]  /*43e0*/  FMUL.FTZ R0, R47, UR19 ;  /* 0x000000132f007c20 */ /* 0x004fe20008410000 */
[----:B------:R-:W-:Y:S02]  /*43f0*/  FSEL R245, R9, -INF , !P2 ;  /* 0xff80000009f57808 */ /* 0x000fe40005000000 */
[----:B------:R-:W-:Y:S01]  /*4400*/  STL [R1+0x90], R137 ;  /* 0x0000908901007387 */ /* 0x000fe20000100800 */
[----:B------:R1:W2:Y:S01]  /*4410*/  MUFU.TANH R8, R0 ;  /* 0x0000000000087308 */ /* 0x0002a20000002400 */
[----:B------:R-:W-:-:S02]  /*4420*/  FMNMX.FTZ R5, R3, R5, !PT ;  /* 0x0000000503057209 */ /* 0x000fc40007810000 */
[----:B------:R-:W-:Y:S04]  /*4430*/  STL [R1+0x94], R245 ;  /* 0x000094f501007387 */ /* 0x000fe80000100800 */
[----:B------:R-:W2:Y:S01]  /*4440*/  SHFL.BFLY PT, R134, R5, 0x1, 0x1f ;  /* 0x0c201f0005867f89 */ /* 0x000ea200000e0000 */
[----:B---3--:R-:W-:Y:S02]  /*4450*/  FMNMX3.FTZ R2, R56, R57, R58, !PT ;  /* 0x0000003938027276 */ /* 0x008fe4000781003a */
[----:B----4-:R-:W-:Y:S01]  /*4460*/  FSEL R246, R7, -INF , !P1 ;  /* 0xff80000007f67808 */ /* 0x010fe20004800000 */
[----:B------:R-:W-:Y:S01]  /*4470*/  LDSM.16.MT88.4 R16, [R26+0xc000] ;  /* 0x00c000001a10783b */ /* 0x000fe20000004200 */
[----:B------:R-:W-:Y:S02]  /*4480*/  FMNMX3.FTZ R2, R2, R59, R176, !PT ;  /* 0x0000003b02027276 */ /* 0x000fe400078100b0 */
[----:B------:R-:W-:Y:S01]  /*4490*/  FSETP.NEU.FTZ.AND P1, PT, R137, -INF , PT ;  /* 0xff8000008900780b */ /* 0x000fe20003f3d000 */
[----:B------:R-:W-:Y:S01]  /*44a0*/  LDSM.16.MT88.4 R40, [R26+0xe000] ;  /* 0x00e000001a28783b */ /* 0x000fe20000004200 */
[----:B------:R-:W-:Y:S01]  /*44b0*/  FMNMX3.FTZ R2, R2, R139, R138, !PT ;  /* 0x0000008b02027276 */ /* 0x000fe2000781008a */
[----:B-1----:R-:W-:-:S03]  /*44c0*/  VIADD R0, R48, 0xc000 ;  /* 0x0000c00030007836 */ /* 0x002fc60000000000 */
[----:B------:R-:W-:Y:S01]  /*44d0*/  FMNMX3.FTZ R2, R2, R133, R189, !PT ;  /* 0x0000008502027276 */ /* 0x000fe200078100bd */
[----:B------:R-:W-:Y:S01]  /*44e0*/  LDSM.16.MT88.4 R80, [R48+0xe000] ;  /* 0x00e000003050783b */ /* 0x000fe20000004200 */
[----:B--2---:R-:W-:Y:S01]  /*44f0*/  FSEL R218, R8, -INF , !P3 ;  /* 0xff80000008da7808 */ /* 0x004fe20005800000 */
[----:B------:R-:W-:Y:S01]  /*4500*/  @P6 VIADD R25, R0, 0xffffffc0 ;  /* 0xffffffc000196836 */ /* 0x000fe20000000000 */
[----:B------:R-:W-:Y:S01]  /*4510*/  FMNMX3.FTZ R0, R49, R50, R52, !PT ;  /* 0x0000003231007276 */ /* 0x000fe20007810034 */
[----:B------:R-:W-:Y:S01]  /*4520*/  LDSM.16.MT88.4 R20, [R26+0xc800] ;  /* 0x00c800001a14783b */ /* 0x000fe20000004200 */
[----:B------:R-:W-:Y:S02]  /*4530*/  FMNMX3.FTZ R2, R2, R192, R191, !PT ;  /* 0x000000c002027276 */ /* 0x000fe400078100bf */
[----:B------:R-:W-:Y:S01]  /*4540*/  FMNMX3.FTZ R0, R0, R51, R131, !PT ;  /* 0x0000003300007276 */ /* 0x000fe20007810083 */
[----:B------:R-:W-:Y:S01]  /*4550*/  STL [R1+0x9c], R218 ;  /* 0x00009cda01007387 */ /* 0x000fe20000100800 */
[----:B------:R-:W-:Y:S01]  /*4560*/  FMNMX3.FTZ R3, R2, R190, R211, !PT ;  /* 0x000000be02037276 */ /* 0x000fe200078100d3 */
[----:B------:R-:W-:Y:S01]  /*4570*/  FMUL.FTZ R2, R137, UR10 ;  /* 0x0000000a89027c20 */ /* 0x000fe20008410000 */
[----:B------:R-:W-:Y:S01]  /*4580*/  FMNMX3.FTZ R0, R0, R130, R129, !PT ;  /* 0x0000008200007276 */ /* 0x000fe20007810081 */
[----:B------:R-:W-:Y:S01]  /*4590*/  STL [R1+0x98], R246 ;  /* 0x000098f601007387 */ /* 0x000fe20000100800 */
[----:B------:R-:W-:-:S02]  /*45a0*/  FMNMX3.FTZ R3, R3, R67, R204, !PT ;  /* 0x0000004303037276 */ /* 0x000fc400078100cc */
[----:B------:R-:W-:Y:S01]  /*45b0*/  FMNMX3.FTZ R0, R0, R128, R180, !PT ;  /* 0x0000008000007276 */ /* 0x000fe200078100b4 */
[----:B------:R1:W-:Y:S01]  /*45c0*/  STL [R1+0xa0], R247 ;  /* 0x0000a0f701007387 */ /* 0x0003e20000100800 */
[----:B------:R-:W-:Y:S02]  /*45d0*/  FMNMX.FTZ R6, R66, R3, !PT ;  /* 0x0000000342067209 */ /* 0x000fe40007810000 */
[----:B------:R-:W-:Y:S01]  /*45e0*/  FMNMX3.FTZ R0, R0, R178, R179, !PT ;  /* 0x000000b200007276 */ /* 0x000fe200078100b3 */
[----:B------:R-:W-:Y:S01]  /*45f0*/  LDSM.16.MT88.4 R64, [R25] ;  /* 0x000000001940783b */ /* 0x000fe20000004200 */
[----:B------:R-:W-:Y:S02]  /*4600*/  FSEL R12, R2, RZ, P1 ;  /* 0x000000ff020c7208 */ /* 0x000fe40000800000 */
[----:B------:R-:W-:Y:S01]  /*4610*/  FMNMX3.FTZ R0, R0, R177, R245, !PT ;  /* 0x000000b100007276 */ /* 0x000fe200078100f5 */
[----:B------:R-:W2:Y:S01]  /*4620*/  SHFL.BFLY PT, R8, R6, 0x2, 0x1f ;  /* 0x0c401f0006087f89 */ /* 0x000ea200000e0000 */
[----:B------:R-:W-:Y:S01]  /*4630*/  FMNMX.FTZ R134, R5, R134, !PT ;  /* 0x0000008605867209 */ /* 0x000fe20007810000 */
[----:B------:R-:W-:Y:S01]  /*4640*/  FFMA.FTZ R3, R29, UR10, -R12 ;  /* 0x0000000a1d037c23 */ /* 0x000fe2000801080c */
[----:B------:R-:W-:Y:S01]  /*4650*/  FMNMX3.FTZ R0, R0, R218, R246, !PT ;  /* 0x000000da00007276 */ /* 0x000fe200078100f6 */
[--C-:B------:R-:W-:Y:S01]  /*4660*/  FFMA.FTZ R2, R31, UR10, -R12.reuse ;  /* 0x0000000a1f027c23 */ /* 0x100fe2000801080c */
[----:B------:R-:W-:Y:S01]  /*4670*/  FSETP.NEU.FTZ.AND P1, PT, R134, -INF , PT ;  /* 0xff8000008600780b */ /* 0x000fe20003f3d000 */
[----:B------:R-:W-:Y:S01]  /*4680*/  FFMA.FTZ R4, R30, UR10, -R12 ;  /* 0x0000000a1e047c23 */ /* 0x000fe2000801080c */
[----:B------:R-:W-:Y:S01]  /*4690*/  FMNMX.FTZ R5, R247, R0, !PT ;  /* 0x00000000f7057209 */ /* 0x000fe20007810000 */
[----:B------:R-:W-:Y:S01]  /*46a0*/  FMUL.FTZ R0, R134, UR10 ;  /* 0x0000000a86007c20 */ /* 0x000fe20008410000 */
[----:B------:R-:W-:Y:S01]  /*46b0*/  MUFU.EX2 R252, R2 ;  /* 0x0000000200fc7308 */ /* 0x000fe20000000800 */
[----:B------:R-:W-:Y:S01]  /*46c0*/  STL [R1+0xa4], R134 ;  /* 0x0000a48601007387 */ /* 0x000fe20000100800 */
[----:B------:R-:W-:-:S02]  /*46d0*/  IADD3 R27, PT, PT, R11, R25, RZ ;  /* 0x000000190b1b7210 */ /* 0x000fc40007ffe0ff */
[----:B------:R-:W-:Y:S01]  /*46e0*/  MUFU.EX2 R132, R4 ;  /* 0x0000000400847308 */ /* 0x000fe20000000800 */
[----:B------:R-:W3:Y:S03]  /*46f0*/  SHFL.BFLY PT, R7, R5, 0x2, 0x1f ;  /* 0x0c401f0005077f89 */ /* 0x000ee600000e0000 */
[----:B-1----:R1:W4:Y:S01]  /*4700*/  MUFU.EX2 R247, R3 ;  /* 0x0000000300f77308 */ /* 0x0023220000000800 */
[----:B------:R-:W-:Y:S04]  /*4710*/  LDSM.16.MT88.4 R84, [R27] ;  /* 0x000000001b54783b */ /* 0x000fe80000004200 */
[----:B------:R-:W-:Y:S04]  /*4720*/  LDSM.16.MT88.4 R88, [R25+0x2000] ;  /* 0x002000001958783b */ /* 0x000fe80000004200 */
[----:B------:R-:W-:Y:S04]  /*4730*/  LDSM.16.MT88.4 R100, [R27+0x2000] ;  /* 0x002000001b64783b */ /* 0x000fe80000004200 */
[----:B------:R-:W-:Y:S01]  /*4740*/  LDSM.16.MT88.4 R68, [R25+0x800] ;  /* 0x000800001944783b */ /* 0x000fe20000004200 */
[----:B-1----:R-:W-:Y:S01]  /*4750*/  FSEL R3, R0, RZ, P1 ;  /* 0x000000ff00037208 */ /* 0x002fe20000800000 */
[----:B------:R-:W-:Y:S01]  /*4760*/  FFMA.FTZ R0, R32, UR10, -R12 ;  /* 0x0000000a20007c23 */ /* 0x000fe2000801080c */
[----:B----4-:R-:W-:Y:S01]  /*4770*/  F2FP.BF16.F32.PACK_AB R4, R252, R247 ;  /* 0x000000f7fc04723e */ /* 0x010fe200000010ff */
[----:B------:R-:W-:Y:S02]  /*4780*/  STL [R1+0xac], R247 ;  /* 0x0000acf701007387 */ /* 0x000fe40000100800 */
[--C-:B------:R-:W-:Y:S01]  /*4790*/  FFMA.FTZ R2, R36, UR10, -R3.reuse ;  /* 0x0000000a24027c23 */ /* 0x100fe20008010803 */
[----:B------:R1:W4:Y:S01]  /*47a0*/  MUFU.EX2 R208, R0 ;  /* 0x0000000000d07308 */ /* 0x0003220000000800 */
[----:B------:R-:W-:Y:S03]  /*47b0*/  STL [R1+0xa8], R252 ;  /* 0x0000a8fc01007387 */ /* 0x000fe60000100800 */
[----:B------:R2:W-:Y:S01]  /*47c0*/  MUFU.EX2 R218, R2 ;  /* 0x0000000200da7308 */ /* 0x0005e20000000800 */
[----:B------:R-:W-:Y:S04]  /*47d0*/  STL [R1+0xb0], R132 ;  /* 0x0000b08401007387 */ /* 0x000fe80000100800 */
[----:B------:R-:W-:Y:S04]  /*47e0*/  LDSM.16.MT88.4 R76, [R27+0x800] ;  /* 0x000800001b4c783b */ /* 0x000fe80000004200 */
[----:B------:R-:W-:Y:S01]  /*47f0*/  LDSM.16.MT88.4 R72, [R48+0xc800] ;  /* 0x00c800003048783b */ /* 0x000fe20000004200 */
[--C-:B-1----:R-:W-:Y:S01]  /*4800*/  FFMA.FTZ R0, R35, UR10, -R3.reuse ;  /* 0x0000000a23007c23 */ /* 0x102fe20008010803 */
[----:B--2---:R-:W-:-:S03]  /*4810*/  FFMA.FTZ R2, R34, UR10, -R3 ;  /* 0x0000000a22027c23 */ /* 0x004fc60008010803 */
[----:B------:R1:W2:Y:S04]  /*4820*/  MUFU.EX2 R215, R0 ;  /* 0x0000000000d77308 */ /* 0x0002a80000000800 */
[----:B------:R3:W-:Y:S01]  /*4830*/  MUFU.EX2 R24, R2 ;  /* 0x0000000200187308 */ /* 0x0007e20000000800 */
[----:B-1----:R-:W-:Y:S01]  /*4840*/  FFMA.FTZ R0, R33, UR10, -R3 ;  /* 0x0000000a21007c23 */ /* 0x002fe20008010803 */
[----:B---3--:R-:W-:-:S03]  /*4850*/  FMNMX.FTZ R2, R6, R8, !PT ;  /* 0x0000000806027209 */ /* 0x008fc60007810000 */
[----:B------:R1:W3:Y:S01]  /*4860*/  MUFU.EX2 R214, R0 ;  /* 0x0000000000d67308 */ /* 0x0002e20000000800 */
[----:B----4-:R-:W-:Y:S01]  /*4870*/  F2FP.BF16.F32.PACK_AB R6, R208, R132 ;  /* 0x00000084d006723e */ /* 0x010fe200000010ff */
[----:B------:R-:W4:Y:S01]  /*4880*/  SHFL.BFLY PT, R8, R2, 0x1, 0x1f ;  /* 0x0c201f0002087f89 */ /* 0x000f2200000e0000 */
[----:B-1----:R-:W-:Y:S02]  /*4890*/  FMNMX.FTZ R0, R5, R7, !PT ;  /* 0x0000000705007209 */ /* 0x002fe40007810000 */
[----:B--2---:R-:W-:Y:S02]  /*48a0*/  F2FP.BF16.F32.PACK_AB R5, R215, R218 ;  /* 0x000000dad705723e */ /* 0x004fe400000010ff */
[----:B---3--:R-:W-:Y:S01]  /*48b0*/  F2FP.BF16.F32.PACK_AB R7, R214, R24 ;  /* 0x00000018d607723e */ /* 0x008fe200000010ff */
[----:B------:R-:W1:Y:S06]  /*48c0*/  SHFL.BFLY PT, R9, R0, 0x1, 0x1f ;  /* 0x0c201f0000097f89 */ /* 0x000e6c00000e0000 */
[----:B------:R-:W-:Y:S01]  /*48d0*/  HMMA.16816.F32.BF16 R152, R4, R64, RZ ;  /* 0x000000400498723c */ /* 0x000fe200000418ff */
[----:B----4-:R-:W-:-:S04]  /*48e0*/  FMNMX.FTZ R136, R2, R8, !PT ;  /* 0x0000000802887209 */ /* 0x010fc80007810000 */
[C---:B------:R-:W-:Y:S01]  /*48f0*/  FSETP.NEU.FTZ.AND P1, PT, R136.reuse, -INF , PT ;  /* 0xff8000008800780b */ /* 0x040fe20003f3d000 */
[----:B------:R-:W-:Y:S02]  /*4900*/  FMUL.FTZ R2, R136, UR10 ;  /* 0x0000000a88027c20 */ /* 0x000fe40008410000 */
[----:B------:R-:W-:Y:S03]  /*4910*/  HMMA.16816.F32.BF16 R168, R4, R16, RZ ;  /* 0x0000001004a8723c */ /* 0x000fe600000418ff */
[----:B------:R-:W-:-:S05]  /*4920*/  FSEL R2, R2, RZ, P1 ;  /* 0x000000ff02027208 */ /* 0x000fca0000800000 */
[C---:B------:R-:W-:Y:S01]  /*4930*/  HMMA.16816.F32.BF16 R164, R4.reuse, R18, RZ ;  /* 0x0000001204a4723c */ /* 0x040fe200000418ff */
[----:B-1----:R-:W-:Y:S01]  /*4940*/  FMNMX.FTZ R135, R0, R9, !PT ;  /* 0x0000000900877209 */ /* 0x002fe20007810000 */
[--C-:B------:R-:W-:Y:S01]  /*4950*/  FFMA.FTZ R9, R56, UR10, -R2.reuse ;  /* 0x0000000a38097c23 */ /* 0x100fe20008010802 */
[----:B------:R-:W-:Y:S02]  /*4960*/  FFMA.FTZ R8, R57, UR10, -R2 ;  /* 0x0000000a39087c23 */ /* 0x000fe40008010802 */
[C---:B------:R-:W-:Y:S01]  /*4970*/  FSETP.NEU.FTZ.AND P1, PT, R135.reuse, -INF , PT ;  /* 0xff8000008700780b */ /* 0x040fe20003f3d000 */
[----:B------:R-:W-:Y:S01]  /*4980*/  FMUL.FTZ R0, R135, UR10 ;  /* 0x0000000a87007c20 */ /* 0x000fe20008410000 */
[----:B------:R1:W-:Y:S01]  /*4990*/  MUFU.EX2 R252, R9 ;  /* 0x0000000900fc7308 */ /* 0x0003e20000000800 */
[----:B------:R-:W-:Y:S03]  /*49a0*/  HMMA.16816.F32.BF16 R160, R4, R40, RZ ;  /* 0x0000002804a0723c */ /* 0x000fe600000418ff */
[----:B------:R2:W-:Y:S01]  /*49b0*/  MUFU.EX2 R13, R8 ;  /* 0x00000008000d7308 */ /* 0x0005e20000000800 */
[----:B------:R-:W-:-:S04]  /*49c0*/  FSEL R0, R0, RZ, P1 ;  /* 0x000000ff00007208 */ /* 0x000fc80000800000 */
[----:B------:R-:W-:Y:S01]  /*49d0*/  HMMA.16816.F32.BF16 R156, R4, R42, RZ ;  /* 0x0000002a049c723c */ /* 0x000fe200000418ff */
[----:B-1----:R-:W-:-:S07]  /*49e0*/  FFMA.FTZ R9, R58, UR10, -R2 ;  /* 0x0000000a3a097c23 */ /* 0x002fce0008010802 */
[C---:B------:R-:W-:Y:S01]  /*49f0*/  HMMA.16816.F32.BF16 R172, R4.reuse, R60, RZ ;  /* 0x0000003c04ac723c */ /* 0x040fe200000418ff */
[----:B--2---:R-:W-:Y:S01]  /*4a00*/  FFMA.FTZ R8, R59, UR10, -R2 ;  /* 0x0000000a3b087c23 */ /* 0x004fe20008010802 */
[----:B------:R1:W-:Y:S01]  /*4a10*/  MUFU.EX2 R132, R9 ;  /* 0x0000000900847308 */ /* 0x0003e20000000800 */
[----:B------:R-:W-:Y:S03]  /*4a20*/  LDSM.16.MT88.4 R56, [R26+0xe800] ;  /* 0x00e800001a38783b */ /* 0x000fe60000004200 */
[----:B------:R2:W3:Y:S02]  /*4a30*/  MUFU.EX2 R247, R8 ;  /* 0x0000000800f77308 */ /* 0x0004e40000000800 */
[----:B------:R-:W-:Y:S01]  /*4a40*/  HMMA.16816.F32.BF16 R148, R4, R84, RZ ;  /* 0x000000540494723c */ /* 0x000fe200000418ff */
[----:B-1----:R-:W-:-:S07]  /*4a50*/  FFMA.FTZ R9, R49, UR10, -R0 ;  /* 0x0000000a31097c23 */ /* 0x002fce0008010800 */
[----:B------:R-:W-:Y:S01]  /*4a60*/  HMMA.16816.F32.BF16 R144, R4, R80, RZ ;  /* 0x000000500490723c */ /* 0x000fe200000418ff */
[----:B--2---:R-:W-:Y:S01]  /*4a70*/  FFMA.FTZ R8, R50, UR10, -R0 ;  /* 0x0000000a32087c23 */ /* 0x004fe20008010800 */
[----:B------:R1:W-:Y:S01]  /*4a80*/  MUFU.EX2 R134, R9 ;  /* 0x0000000900867308 */ /* 0x0003e20000000800 */
[----:B---3--:R-:W-:-:S03]  /*4a90*/  F2FP.BF16.F32.PACK_AB R10, R247, R132 ;  /* 0x00000084f70a723e */ /* 0x008fc600000010ff */
[----:B------:R2:W-:Y:S02]  /*4aa0*/  MUFU.EX2 R217, R8 ;  /* 0x0000000800d97308 */ /* 0x0005e40000000800 */
[C---:B------:R-:W-:Y:S08]  /*4ab0*/  HMMA.16816.F32.BF16 R140, R4.reuse, R88, RZ ;  /* 0x00000058048c723c */ /* 0x040ff000000418ff */
[----:B------:R-:W-:Y:S01]  /*4ac0*/  HMMA.16816.F32.BF16 R124, R4, R100, RZ ;  /* 0x00000064047c723c */ /* 0x000fe200000418ff */
[--C-:B-1----:R-:W-:Y:S01]  /*4ad0*/  FFMA.FTZ R9, R52, UR10, -R0.reuse ;  /* 0x0000000a34097c23 */ /* 0x102fe20008010800 */
[----:B--2---:R-:W-:-:S03]  /*4ae0*/  FFMA.FTZ R8, R51, UR10, -R0 ;  /* 0x0000000a33087c23 */ /* 0x004fc60008010800 */
[----:B------:R1:W-:Y:S03]  /*4af0*/  MUFU.EX2 R246, R9 ;  /* 0x0000000900f67308 */ /* 0x0003e60000000800 */
[C---:B------:R-:W-:Y:S01]  /*4b00*/  HMMA.16816.F32.BF16 R120, R4.reuse, R62, RZ ;  /* 0x0000003e0478723c */ /* 0x040fe200000418ff */
[----:B------:R2:W3:Y:S07]  /*4b10*/  MUFU.EX2 R245, R8 ;  /* 0x0000000800f57308 */ /* 0x0004ee0000000800 */
[----:B------:R-:W-:Y:S01]  /*4b20*/  HMMA.16816.F32.BF16 R116, R4, R66, RZ ;  /* 0x000000420474723c */ /* 0x000fe200000418ff */
[--C-:B-1----:R-:W-:Y:S01]  /*4b30*/  FFMA.FTZ R9, R45, UR10, -R12.reuse ;  /* 0x0000000a2d097c23 */ /* 0x102fe2000801080c */
[----:B--2---:R-:W-:-:S03]  /*4b40*/  FFMA.FTZ R8, R44, UR10, -R12 ;  /* 0x0000000a2c087c23 */ /* 0x004fc6000801080c */
[----:B------:R1:W-:Y:S03]  /*4b50*/  MUFU.EX2 R244, R9 ;  /* 0x0000000900f47308 */ /* 0x0003e60000000800 */
[C---:B------:R-:W-:Y:S01]  /*4b60*/  HMMA.16816.F32.BF16 R112, R4.reuse, R86, RZ ;  /* 0x000000560470723c */ /* 0x040fe200000418ff */
[----:B---3--:R-:W-:Y:S01]  /*4b70*/  F2FP.BF16.F32.PACK_AB R11, R245, R246 ;  /* 0x000000f6f50b723e */ /* 0x008fe200000010ff */
[----:B------:R2:W3:Y:S06]  /*4b80*/  MUFU.EX2 R210, R8 ;  /* 0x0000000800d27308 */ /* 0x0004ec0000000800 */
[----:B------:R-:W-:Y:S01]  /*4b90*/  HMMA.16816.F32.BF16 R104, R4, R82, RZ ;  /* 0x000000520468723c */ /* 0x000fe200000418ff */
[----:B-1----:R-:W-:-:S07]  /*4ba0*/  FFMA.FTZ R9, R39, UR10, -R12 ;  /* 0x0000000a27097c23 */ /* 0x002fce000801080c */
[C---:B------:R-:W-:Y:S01]  /*4bb0*/  HMMA.16816.F32.BF16 R28, R4.reuse, R102, RZ ;  /* 0x00000066041c723c */ /* 0x040fe200000418ff */
[----:B--2---:R-:W-:Y:S01]  /*4bc0*/  FFMA.FTZ R8, R53, UR10, -R12 ;  /* 0x0000000a35087c23 */ /* 0x004fe2000801080c */
[----:B------:R1:W-:Y:S04]  /*4bd0*/  MUFU.EX2 R220, R9 ;  /* 0x0000000900dc7308 */ /* 0x0003e80000000800 */
[----:B------:R2:W4:Y:S02]  /*4be0*/  MUFU.EX2 R137, R8 ;  /* 0x0000000800897308 */ /* 0x0005240000000800 */
[----:B------:R-:W-:Y:S01]  /*4bf0*/  HMMA.16816.F32.BF16 R52, R4, R90, RZ ;  /* 0x0000005a0434723c */ /* 0x000fe200000418ff */
[----:B---3--:R-:W-:Y:S01]  /*4c00*/  F2FP.BF16.F32.PACK_AB R4, R210, R244 ;  /* 0x000000f4d204723e */ /* 0x008fe200000010ff */
[----:B-1----:R-:W-:-:S02]  /*4c10*/  FFMA.FTZ R9, R92, UR10, -R3 ;  /* 0x0000000a5c097c23 */ /* 0x002fc40008010803 */
[----:B------:R-:W1:Y:S01]  /*4c20*/  LDSM.16.MT88.4 R92, [R48+0xe800] ;  /* 0x00e80000305c783b */ /* 0x000e620000004200 */
[--C-:B--2---:R-:W-:Y:S01]  /*4c30*/  FFMA.FTZ R8, R96, UR10, -R3.reuse ;  /* 0x0000000a60087c23 */ /* 0x104fe20008010803 */
[----:B------:R2:W-:Y:S01]  /*4c40*/  MUFU.EX2 R212, R9 ;  /* 0x0000000900d47308 */ /* 0x0005e20000000800 */
[----:B----4-:R-:W-:Y:S01]  /*4c50*/  F2FP.BF16.F32.PACK_AB R6, R137, R220 ;  /* 0x000000dc8906723e */ /* 0x010fe200000010ff */
[----:B------:R-:W3:Y:S02]  /*4c60*/  LDSM.16.MT88.4 R96, [R25+0x2800] ;  /* 0x002800001960783b */ /* 0x000ee40000004200 */
[----:B------:R4:W4:Y:S01]  /*4c70*/  MUFU.EX2 R15, R8 ;  /* 0x00000008000f7308 */ /* 0x0009220000000800 */
[--C-:B--2---:R-:W-:Y:S01]  /*4c80*/  FFMA.FTZ R9, R109, UR10, -R3.reuse ;  /* 0x0000000a6d097c23 */ /* 0x104fe20008010803 */
[----:B----4-:R-:W-:-:S03]  /*4c90*/  FFMA.FTZ R8, R108, UR10, -R3 ;  /* 0x0000000a6c087c23 */ /* 0x010fc60008010803 */
[----:B------:R2:W-:Y:S01]  /*4ca0*/  MUFU.EX2 R205, R9 ;  /* 0x0000000900cd7308 */ /* 0x0005e20000000800 */
[----:B------:R-:W-:Y:S01]  /*4cb0*/  F2FP.BF16.F32.PACK_AB R5, R15, R212 ;  /* 0x000000d40f05723e */ /* 0x000fe200000010ff */
[----:B------:R-:W4:Y:S02]  /*4cc0*/  LDSM.16.MT88.4 R108, [R27+0x2800] ;  /* 0x002800001b6c783b */ /* 0x000f240000004200 */
[----:B------:R1:W1:Y:S01]  /*4cd0*/  MUFU.EX2 R14, R8 ;  /* 0x00000008000e7308 */ /* 0x0002620000000800 */
[----:B--2---:R-:W-:Y:S02]  /*4ce0*/  F2FP.BF16.F32.PACK_AB R9, R217, R134 ;  /* 0x00000086d909723e */ /* 0x004fe400000010ff */
[----:B-1----:R-:W-:Y:S02]  /*4cf0*/  F2FP.BF16.F32.PACK_AB R8, R13, R252 ;  /* 0x000000fc0d08723e */ /* 0x002fe400000010ff */
[----:B------:R-:W-:-:S05]  /*4d00*/  F2FP.BF16.F32.PACK_AB R7, R14, R205 ;  /* 0x000000cd0e07723e */ /* 0x000fca00000010ff */
[C---:B------:R-:W-:Y:S08]  /*4d10*/  HMMA.16816.F32.BF16 R44, R8.reuse, R16, RZ ;  /* 0x00000010082c723c */ /* 0x040ff000000418ff */
[----:B------:R-:W-:Y:S08]  /*4d20*/  HMMA.16816.F32.BF16 R36, R8, R18, RZ ;  /* 0x000000120824723c */ /* 0x000ff000000418ff */
[C---:B------:R-:W-:Y:S08]  /*4d30*/  HMMA.16816.F32.BF16 R16, R4.reuse, R68, R152 ;  /* 0x000000440410723c */ /* 0x040ff00000041898 */
[C---:B------:R-:W-:Y:S08]  /*4d40*/  HMMA.16816.F32.BF16 R196, R4.reuse, R20, R168 ;  /* 0x0000001404c4723c */ /* 0x040ff000000418a8 */
[----:B------:R-:W-:Y:S03]  /*4d50*/  HMMA.16816.F32.BF16 R168, R4, R22, R164 ;  /* 0x0000001604a8723c */ /* 0x000fe600000418a4 */
[----:B------:R-:W-:Y:S01]  /*4d60*/  IMAD.MOV.U32 R209, RZ, RZ, R17 ;  /* 0x000000ffffd17224 */ /* 0x000fe200078e0011 */
[----:B------:R-:W-:Y:S01]  /*4d70*/  MOV R167, R19 ;  /* 0x0000001300a77202 */ /* 0x000fe20000000f00 */
[----:B------:R-:W-:-:S02]  /*4d80*/  IMAD.MOV.U32 R166, RZ, RZ, R18 ;  /* 0x000000ffffa67224 */ /* 0x000fc400078e0012 */
[----:B------:R-:W-:Y:S01]  /*4d90*/  IMAD.MOV.U32 R165, RZ, RZ, R16 ;  /* 0x000000ffffa57224 */ /* 0x000fe200078e0010 */
[----:B------:R-:W-:Y:S01]  /*4da0*/  HMMA.16816.F32.BF16 R240, R4, R92, R144 ;  /* 0x0000005c04f0723c */ /* 0x000fe20000041890 */
[----:B------:R-:W-:Y:S01]  /*4db0*/  MOV R147, R207 ;  /* 0x000000cf00937202 */ /* 0x000fe20000000f00 */
[----:B------:R-:W-:Y:S02]  /*4dc0*/  IMAD.MOV.U32 R146, RZ, RZ, R206 ;  /* 0x000000ffff927224 */ /* 0x000fe400078e00ce */
[----:B------:R-:W-:-:S04]  /*4dd0*/  IMAD.MOV.U32 R145, RZ, RZ, R205 ;  /* 0x000000ffff917224 */ /* 0x000fc800078e00cd */
[C---:B------:R-:W-:Y:S08]  /*4de0*/  HMMA.16816.F32.BF16 R16, R4.reuse, R76, R148 ;  /* 0x0000004c0410723c */ /* 0x040ff00000041894 */
[----:B------:R-:W-:Y:S08]  /*4df0*/  HMMA.16816.F32.BF16 R224, R4, R72, R172 ;  /* 0x0000004804e0723c */ /* 0x000ff000000418ac */
[----:B------:R-:W-:Y:S01]  /*4e00*/  HMMA.16816.F32.BF16 R32, R8, R40, RZ ;  /* 0x000000280820723c */ /* 0x000fe200000418ff */
[----:B------:R-:W-:-:S02]  /*4e10*/  IMAD.MOV.U32 R41, RZ, RZ, R220 ;  /* 0x000000ffff297224 */ /* 0x000fc400078e00dc */
[----:B------:R-:W-:Y:S01]  /*4e20*/  MOV R248, R16 ;  /* 0x0000001000f87202 */ /* 0x000fe20000000f00 */
[--C-:B------:R-:W-:Y:S01]  /*4e30*/  FFMA.FTZ R16, R176, UR10, -R2.reuse ;  /* 0x0000000ab0107c23 */ /* 0x100fe20008010802 */
[----:B------:R-:W-:Y:S01]  /*4e40*/  MOV R251, R17 ;  /* 0x0000001100fb7202 */ /* 0x000fe20000000f00 */
[----:B------:R-:W-:Y:S01]  /*4e50*/  FFMA.FTZ R17, R139, UR10, -R2 ;  /* 0x0000000a8b117c23 */ /* 0x000fe20008010802 */
[----:B------:R-:W-:Y:S01]  /*4e60*/  IMAD.MOV.U32 R249, RZ, RZ, R19 ;  /* 0x000000fffff97224 */ /* 0x000fe200078e0013 */
[----:B------:R1:W-:Y:S01]  /*4e70*/  MUFU.EX2 R219, R16 ;  /* 0x0000001000db7308 */ /* 0x0003e20000000800 */
[----:B------:R-:W-:Y:S02]  /*4e80*/  IMAD.MOV.U32 R250, RZ, RZ, R18 ;  /* 0x000000fffffa7224 */ /* 0x000fe400078e0012 */
[----:B------:R-:W-:Y:S01]  /*4e90*/  FFMA.FTZ R18, R130, UR10, -R0 ;  /* 0x0000000a82127c23 */ /* 0x000fe20008010800 */
[C---:B------:R-:W-:Y:S01]  /*4ea0*/  HMMA.16816.F32.BF16 R236, R4.reuse, R58, R156 ;  /* 0x0000003a04ec723c */ /* 0x040fe2000004189c */
[----:B------:R2:W4:Y:S01]  /*4eb0*/  MUFU.EX2 R19, R17 ;  /* 0x0000001100137308 */ /* 0x0005220000000800 */
[----:B------:R-:W-:Y:S01]  /*4ec0*/  IMAD.MOV.U32 R158, RZ, RZ, R14 ;  /* 0x000000ffff9e7224 */ /* 0x000fe200078e000e */
[----:B------:R-:W-:Y:S01]  /*4ed0*/  MOV R50, R226 ;  /* 0x000000e200327202 */ /* 0x000fe20000000f00 */
[----:B------:R-:W-:Y:S01]  /*4ee0*/  IMAD.MOV.U32 R164, RZ, RZ, R224 ;  /* 0x000000ffffa47224 */ /* 0x000fe200078e00e0 */
[----:B------:R-:W-:Y:S01]  /*4ef0*/  MUFU.EX2 R176, R18 ;  /* 0x0000001200b07308 */ /* 0x000fe20000000800 */
[----:B------:R-:W-:Y:S01]  /*4f00*/  IMAD.MOV.U32 R51, RZ, RZ, R225 ;  /* 0x000000ffff337224 */ /* 0x000fe200078e00e1 */
[----:B------:R-:W-:Y:S01]  /*4f10*/  MOV R159, R204 ;  /* 0x000000cc009f7202 */ /* 0x000fe20000000f00 */
[----:B------:R-:W-:Y:S01]  /*4f20*/  IMAD.MOV.U32 R49, RZ, RZ, R227 ;  /* 0x000000ffff317224 */ /* 0x000fe200078e00e3 */
[----:B------:R-:W-:Y:S01]  /*4f30*/  HMMA.16816.F32.BF16 R200, R4, R56, R160 ;  /* 0x0000003804c8723c */ /* 0x000fe200000418a0 */
[----:B-1----:R-:W-:-:S04]  /*4f40*/  FFMA.FTZ R16, R138, UR10, -R2 ;  /* 0x0000000a8a107c23 */ /* 0x002fc80008010802 */
[----:B------:R1:W-:Y:S01]  /*4f50*/  MUFU.EX2 R144, R16 ;  /* 0x0000001000907308 */ /* 0x0003e20000000800 */
[----:B--2---:R-:W-:Y:S02]  /*4f60*/  FFMA.FTZ R17, R133, UR10, -R2 ;  /* 0x0000000a85117c23 */ /* 0x004fe40008010802 */
[C---:B---3--:R-:W-:Y:S02]  /*4f70*/  HMMA.16816.F32.BF16 R228, R4.reuse, R96, R140 ;  /* 0x0000006004e4723c */ /* 0x048fe4000004188c */
[----:B------:R2:W-:Y:S06]  /*4f80*/  MUFU.EX2 R133, R17 ;  /* 0x0000001100857308 */ /* 0x0005ec0000000800 */
[----:B----4-:R-:W-:Y:S01]  /*4f90*/  HMMA.16816.F32.BF16 R124, R4, R108, R124 ;  /* 0x0000006c047c723c */ /* 0x010fe2000004187c */
[----:B-1----:R-:W-:-:S04]  /*4fa0*/  FFMA.FTZ R16, R131, UR10, -R0 ;  /* 0x0000000a83107c23 */ /* 0x002fc80008010800 */
[----:B------:R1:W3:Y:S01]  /*4fb0*/  MUFU.EX2 R40, R16 ;  /* 0x0000001000287308 */ /* 0x0002e20000000800 */
[----:B--2---:R-:W-:Y:S02]  /*4fc0*/  FFMA.FTZ R17, R129, UR10, -R0 ;  /* 0x0000000a81117c23 */ /* 0x004fe40008010800 */
[C---:B------:R-:W-:Y:S02]  /*4fd0*/  HMMA.16816.F32.BF16 R152, R4.reuse, R74, R120 ;  /* 0x0000004a0498723c */ /* 0x040fe40000041878 */
[----:B------:R-:W-:Y:S06]  /*4fe0*/  MUFU.EX2 R14, R17 ;  /* 0x00000011000e7308 */ /* 0x000fec0000000800 */
[----:B------:R-:W-:Y:S03]  /*4ff0*/  HMMA.16816.F32.BF16 R224, R4, R70, R116 ;  /* 0x0000004604e0723c */ /* 0x000fe60000041874 */
[----:B------:R-:W-:Y:S01]  /*5000*/  IMAD.MOV.U32 R138, RZ, RZ, R124 ;  /* 0x000000ffff8a7224 */ /* 0x000fe200078e007c */
[----:B------:R-:W-:Y:S01]  /*5010*/  MOV R194, R126 ;  /* 0x0000007e00c27202 */ /* 0x000fe20000000f00 */
[----:B------:R-:W-:-:S02]  /*5020*/  IMAD.MOV.U32 R195, RZ, RZ, R125 ;  /* 0x000000ffffc37224 */ /* 0x000fc400078e007d */
[----:B-1----:R-:W-:Y:S01]  /*5030*/  FFMA.FTZ R16, R128, UR10, -R0 ;  /* 0x0000000a80107c23 */ /* 0x002fe20008010800 */
[----:B------:R-:W-:-:S03]  /*5040*/  IMAD.MOV.U32 R193, RZ, RZ, R127 ;  /* 0x000000ffffc17224 */ /* 0x000fc600078e007f */
[----:B------:R-:W1:Y:S01]  /*5050*/  MUFU.EX2 R139, R16 ;  /* 0x00000010008b7308 */ /* 0x000e620000000800 */
[C---:B------:R-:W-:Y:S08]  /*5060*/  HMMA.16816.F32.BF16 R220, R4.reuse, R78, R112 ;  /* 0x0000004e04dc723c */ /* 0x040ff00000041870 */
[C---:B------:R-:W-:Y:S08]  /*5070*/  HMMA.16816.F32.BF16 R204, R4.reuse, R94, R104 ;  /* 0x0000005e04cc723c */ /* 0x040ff00000041868 */
[C---:B------:R-:W-:Y:S08]  /*5080*/  HMMA.16816.F32.BF16 R172, R4.reuse, R98, R52 ;  /* 0x0000006204ac723c */ /* 0x040ff00000041834 */
[----:B------:R-:W-:Y:S01]  /*5090*/  HMMA.16816.F32.BF16 R232, R4, R110, R28 ;  /* 0x0000006e04e8723c */ /* 0x000fe2000004181c */
[----:B------:R-:W-:-:S02]  /*50a0*/  F2FP.BF16.F32.PACK_AB R4, R19, R219 ;  /* 0x000000db1304723e */ /* 0x000fc400000010ff */
[----:B---3--:R-:W-:Y:S02]  /*50b0*/  F2FP.BF16.F32.PACK_AB R5, R176, R40 ;  /* 0x00000028b005723e */ /* 0x008fe400000010ff */
[----:B------:R-:W-:Y:S02]  /*50c0*/  F2FP.BF16.F32.PACK_AB R6, R133, R144 ;  /* 0x000000908506723e */ /* 0x000fe400000010ff */
[----:B-1----:R-:W-:Y:S01]  /*50d0*/  F2FP.BF16.F32.PACK_AB R7, R139, R14 ;  /* 0x0000000e8b07723e */ /* 0x002fe200000010ff */
[----:B------:R-:W-:Y:S08]  /*50e0*/  HMMA.16816.F32.BF16 R28, R8, R42, RZ ;  /* 0x0000002a081c723c */ /* 0x000ff000000418ff */
[C---:B------:R-:W-:Y:S08]  /*50f0*/  HMMA.16816.F32.BF16 R160, R4.reuse, R20, R44 ;  /* 0x0000001404a0723c */ /* 0x040ff0000004182c */
[----:B------:R-:W-:Y:S08]  /*5100*/  HMMA.16816.F32.BF16 R140, R4, R22, R36 ;  /* 0x00000016048c723c */ /* 0x000ff00000041824 */
[----:B------:R-:W-:Y:S01]  /*5110*/  HMMA.16816.F32.BF16 R20, R8, R88, RZ ;  /* 0x000000580814723c */ /* 0x000fe200000418ff */
[----:B------:R-:W-:-:S02]  /*5120*/  IMAD.MOV.U32 R89, RZ, RZ, R19 ;  /* 0x000000ffff597224 */ /* 0x000fc400078e0013 */
[----:B------:R-:W-:-:S05]  /*5130*/  IMAD.MOV.U32 R88, RZ, RZ, R158 ;  /* 0x000000ffff587224 */ /* 0x000fca00078e009e */
[C---:B------:R-:W-:Y:S08]  /*5140*/  HMMA.16816.F32.BF16 R16, R8.reuse, R100, RZ ;  /* 0x000000640810723c */ /* 0x040ff000000418ff */
[----:B------:R-:W-:Y:S08]  /*5150*/  HMMA.16816.F32.BF16 R44, R8, R62, RZ ;  /* 0x0000003e082c723c */ /* 0x000ff000000418ff */
[----:B------:R-:W-:Y:S01]  /*5160*/  HMMA.16816.F32.BF16 R128, R4, R56, R32 ;  /* 0x000000380480723c */ /* 0x000fe20000041820 */
[----:B------:R-:W-:Y:S01]  /*5170*/  IMAD.MOV.U32 R56, RZ, RZ, R40 ;  /* 0x000000ffff387224 */ /* 0x000fe200078e0028 */
[----:B------:R-:W-:-:S06]  /*5180*/  MOV R57, R41 ;  /* 0x0000002900397202 */ /* 0x000fcc0000000f00 */
[C---:B------:R-:W-:Y:S08]  /*5190*/  HMMA.16816.F32.BF16 R52, R8.reuse, R60, RZ ;  /* 0x0000003c0834723c */ /* 0x040ff000000418ff */
        /* <DEDUP_REMOVED lines=8> */
[----:B------:R-:W-:Y:S01]  /*5220*/  MOV R11, R159 ;  /* 0x0000009f000b7202 */ /* 0x000fe20000000f00 */
[----:B------:R-:W-:-:S02]  /*5230*/  IMAD.MOV.U32 R10, RZ, RZ, R89 ;  /* 0x000000ffff0a7224 */ /* 0x000fc400078e0059 */
[--C-:B------:R-:W-:Y:S01]  /*5240*/  FFMA.FTZ R8, R189, UR10, -R2.reuse ;  /* 0x0000000abd087c23 */ /* 0x100fe20008010802 */
[----:B------:R-:W-:Y:S01]  /*5250*/  FFMA.FTZ R9, R192, UR10, -R2 ;  /* 0x0000000ac0097c23 */ /* 0x000fe20008010802 */
[----:B------:R-:W-:Y:S01]  /*5260*/  IMAD.MOV.U32 R192, RZ, RZ, R144 ;  /* 0x000000ffffc07224 */ /* 0x000fe200078e0090 */
[----:B------:R-:W-:Y:S01]  /*5270*/  MOV R144, R216 ;  /* 0x000000d800907202 */ /* 0x000fe20000000f00 */
[----:B------:R-:W-:Y:S01]  /*5280*/  IMAD.MOV.U32 R189, RZ, RZ, R146 ;  /* 0x000000ffffbd7224 */ /* 0x000fe200078e0092 */
[----:B------:R-:W-:Y:S01]  /*5290*/  HMMA.16816.F32.BF16 R156, R4, R108, R16 ;  /* 0x0000006c049c723c */ /* 0x000fe20000041810 */
[----:B------:R-:W-:Y:S01]  /*52a0*/  IMAD.MOV.U32 R108, RZ, RZ, R88 ;  /* 0x000000ffff6c7224 */ /* 0x000fe200078e0058 */
[----:B------:R1:W-:Y:S01]  /*52b0*/  MUFU.EX2 R216, R9 ;  /* 0x0000000900d87308 */ /* 0x0003e20000000800 */
[----:B------:R-:W-:Y:S01]  /*52c0*/  IMAD.MOV.U32 R146, RZ, RZ, R213 ;  /* 0x000000ffff927224 */ /* 0x000fe200078e00d5 */
[----:B------:R-:W2:Y:S01]  /*52d0*/  LDSM.16.MT88.4 R16, [R26+0xd000] ;  /* 0x00d000001a10783b */ /* 0x000ea20000004200 */
[----:B------:R-:W-:-:S03]  /*52e0*/  MOV R109, R138 ;  /* 0x0000008a006d7202 */ /* 0x000fc60000000f00 */
[C---:B------:R-:W-:Y:S01]  /*52f0*/  HMMA.16816.F32.BF16 R88, R4.reuse, R74, R44 ;  /* 0x0000004a0458723c */ /* 0x040fe2000004182c */
[----:B------:R-:W-:Y:S01]  /*5300*/  MOV R47, R11 ;  /* 0x0000000b002f7202 */ /* 0x000fe20000000f00 */
[----:B------:R-:W-:Y:S01]  /*5310*/  IMAD.MOV.U32 R46, RZ, RZ, R56 ;  /* 0x000000ffff2e7224 */ /* 0x000fe200078e0038 */
[----:B------:R-:W-:Y:S01]  /*5320*/  MOV R11, R214 ;  /* 0x000000d6000b7202 */ /* 0x000fe20000000f00 */
[----:B------:R-:W-:Y:S01]  /*5330*/  IMAD.MOV.U32 R45, RZ, RZ, R57 ;  /* 0x000000ffff2d7224 */ /* 0x000fe200078e0039 */
[----:B------:R3:W-:Y:S01]  /*5340*/  MUFU.EX2 R214, R8 ;  /* 0x0000000800d67308 */ /* 0x0007e20000000800 */
[----:B------:R-:W-:Y:S01]  /*5350*/  MOV R44, R145 ;  /* 0x00000091002c7202 */ /* 0x000fe20000000f00 */
[----:B------:R-:W-:Y:S02]  /*5360*/  IMAD.MOV.U32 R145, RZ, RZ, R215 ;  /* 0x000000ffff917224 */ /* 0x000fe400078e00d7 */
[--C-:B-1----:R-:W-:Y:S01]  /*5370*/  FFMA.FTZ R9, R190, UR10, -R2.reuse ;  /* 0x0000000abe097c23 */ /* 0x102fe20008010802 */
[----:B------:R-:W-:Y:S01]  /*5380*/  MOV R190, R212 ;  /* 0x000000d400be7202 */ /* 0x000fe20000000f00 */
[C---:B------:R-:W-:Y:S01]  /*5390*/  HMMA.16816.F32.BF16 R148, R4.reuse, R58, R28 ;  /* 0x0000003a0494723c */ /* 0x040fe2000004181c */
[----:B------:R-:W-:Y:S01]  /*53a0*/  LDSM.16.MT88.4 R28, [R48+0xd000] ;  /* 0x00d00000301c783b */ /* 0x000fe20000004200 */
[----:B------:R1:W-:Y:S06]  /*53b0*/  MUFU.EX2 R215, R9 ;  /* 0x0000000900d77308 */ /* 0x0003ec0000000800 */
[----:B------:R-:W-:Y:S01]  /*53c0*/  HMMA.16816.F32.BF16 R56, R4, R94, R80 ;  /* 0x0000005e0438723c */ /* 0x000fe20000041850 */
[----:B---3--:R-:W-:Y:S01]  /*53d0*/  FFMA.FTZ R8, R191, UR10, -R2 ;  /* 0x0000000abf087c23 */ /* 0x008fe20008010802 */
[----:B------:R-:W-:-:S02]  /*53e0*/  IMAD.MOV.U32 R191, RZ, RZ, R147 ;  /* 0x000000ffffbf7224 */ /* 0x000fc400078e0093 */
[----:B------:R-:W-:Y:S02]  /*53f0*/  IMAD.MOV.U32 R147, RZ, RZ, R217 ;  /* 0x000000ffff937224 */ /* 0x000fe400078e00d9 */
[----:B------:R3:W4:Y:S01]  /*5400*/  MUFU.EX2 R217, R8 ;  /* 0x0000000800d97308 */ /* 0x0007220000000800 */
[----:B------:R-:W-:Y:S02]  /*5410*/  IMAD.MOV.U32 R81, RZ, RZ, R210 ;  /* 0x000000ffff517224 */ /* 0x000fe400078e00d2 */
[----:B-1----:R-:W-:Y:S01]  /*5420*/  FFMA.FTZ R9, R178, UR10, -R0 ;  /* 0x0000000ab2097c23 */ /* 0x002fe20008010800 */
[----:B------:R-:W-:Y:S01]  /*5430*/  IMAD.MOV.U32 R80, RZ, RZ, R208 ;  /* 0x000000ffff507224 */ /* 0x000fe200078e00d0 */
[----:B------:R-:W-:Y:S01]  /*5440*/  HMMA.16816.F32.BF16 R120, R4, R68, R40 ;  /* 0x000000440478723c */ /* 0x000fe20000041828 */
[----:B------:R-:W-:Y:S01]  /*5450*/  IMAD.MOV.U32 R83, RZ, RZ, R10 ;  /* 0x000000ffff537224 */ /* 0x000fe200078e000a */
[----:B------:R1:W-:Y:S01]  /*5460*/  MUFU.EX2 R213, R9 ;  /* 0x0000000900d57308 */ /* 0x0003e20000000800 */
[----:B------:R-:W-:-:S02]  /*5470*/  IMAD.MOV.U32 R82, RZ, RZ, R176 ;  /* 0x000000ffff527224 */ /* 0x000fc400078e00b0 */
[----:B------:R-:W-:Y:S01]  /*5480*/  FFMA.FTZ R10, R187, UR10, -R3 ;  /* 0x0000000abb0a7c23 */ /* 0x000fe20008010803 */
[----:B------:R-:W-:Y:S01]  /*5490*/  MOV R176, R211 ;  /* 0x000000d300b07202 */ /* 0x000fe20000000f00 */
[----:B------:R-:W-:Y:S01]  /*54a0*/  IMAD.MOV.U32 R178, RZ, RZ, R146 ;  /* 0x000000ffffb27224 */ /* 0x000fe200078e0092 */
[----:B------:R-:W-:Y:S01]  /*54b0*/  MOV R146, R50 ;  /* 0x0000003200927202 */ /* 0x000fe20000000f00 */
[C---:B------:R-:W-:Y:S01]  /*54c0*/  HMMA.16816.F32.BF16 R68, R4.reuse, R70, R60 ;  /* 0x000000460444723c */ /* 0x040fe2000004183c */
[----:B------:R4:W-:Y:S01]  /*54d0*/  MUFU.EX2 R50, R10 ;  /* 0x0000000a00327308 */ /* 0x0009e20000000800 */
[--C-:B---3--:R-:W-:Y:S01]  /*54e0*/  FFMA.FTZ R8, R180, UR10, -R0.reuse ;  /* 0x0000000ab4087c23 */ /* 0x108fe20008010800 */
[----:B------:R-:W-:Y:S01]  /*54f0*/  MOV R180, R165 ;  /* 0x000000a500b47202 */ /* 0x000fe20000000f00 */
[----:B------:R-:W-:Y:S02]  /*5500*/  LDSM.16.MT88.4 R40, [R25+0x3000] ;  /* 0x003000001928783b */ /* 0x000fe40000004200 */
[----:B------:R3:W-:Y:S01]  /*5510*/  MUFU.EX2 R212, R8 ;  /* 0x0000000800d47308 */ /* 0x0007e20000000800 */
[--C-:B-1----:R-:W-:Y:S01]  /*5520*/  FFMA.FTZ R9, R177, UR10, -R0.reuse ;  /* 0x0000000ab1097c23 */ /* 0x102fe20008010800 */
[----:B------:R-:W-:Y:S01]  /*5530*/  IMAD.MOV.U32 R177, RZ, RZ, R139 ;  /* 0x000000ffffb17224 */ /* 0x000fe200078e008b */
[C---:B------:R-:W-:Y:S01]  /*5540*/  HMMA.16816.F32.BF16 R112, R4.reuse, R96, R20 ;  /* 0x000000600470723c */ /* 0x040fe20000041814 */
[----:B------:R-:W-:Y:S01]  /*5550*/  IMAD.MOV.U32 R97, RZ, RZ, R147 ;  /* 0x000000ffff617224 */ /* 0x000fe200078e0093 */
[----:B------:R1:W-:Y:S01]  /*5560*/  MUFU.EX2 R211, R9 ;  /* 0x0000000900d37308 */ /* 0x0003e20000000800 */
[----:B------:R-:W-:Y:S01]  /*5570*/  IMAD.MOV.U32 R147, RZ, RZ, R49 ;  /* 0x000000ffff937224 */ /* 0x000fe200078e0031 */
[----:B------:R-:W-:Y:S01]  /*5580*/  LDSM.16.MT88.4 R20, [R25+0x1000] ;  /* 0x001000001914783b */ /* 0x000fe20000004200 */
[----:B------:R-:W-:Y:S01]  /*5590*/  IMAD.MOV.U32 R96, RZ, RZ, R145 ;  /* 0x000000ffff607224 */ /* 0x000fe200078e0091 */
[----:B----4-:R-:W-:Y:S01]  /*55a0*/  F2FP.BF16.F32.PACK_AB R10, R215, R217 ;  /* 0x000000d9d70a723e */ /* 0x010fe200000010ff */
[----:B------:R-:W-:Y:S01]  /*55b0*/  IMAD.MOV.U32 R145, RZ, RZ, R51 ;  /* 0x000000ffff917224 */ /* 0x000fe200078e0033 */
[----:B------:R-:W-:Y:S01]  /*55c0*/  HMMA.16816.F32.BF16 R60, R4, R98, R84 ;  /* 0x00000062043c723c */ /* 0x000fe20000041854 */
[----:B------:R-:W-:Y:S01]  /*55d0*/  MOV R87, R11 ;  /* 0x0000000b00577202 */ /* 0x000fe20000000f00 */
[----:B---3--:R-:W-:Y:S01]  /*55e0*/  FFMA.FTZ R8, R179, UR10, -R0 ;  /* 0x0000000ab3087c23 */ /* 0x008fe20008010800 */
[----:B------:R-:W-:Y:S01]  /*55f0*/  IMAD.MOV.U32 R99, RZ, RZ, R251 ;  /* 0x000000ffff637224 */ /* 0x000fe200078e00fb */
[----:B------:R-:W-:Y:S01]  /*5600*/  MOV R179, R144 ;  /* 0x0000009000b37202 */ /* 0x000fe20000000f00 */
[----:B------:R-:W-:Y:S01]  /*5610*/  IMAD.MOV.U32 R85, RZ, RZ, R249 ;  /* 0x000000ffff557224 */ /* 0x000fe200078e00f9 */
[----:B------:R3:W4:Y:S01]  /*5620*/  MUFU.EX2 R210, R8 ;  /* 0x0000000800d27308 */ /* 0x0007220000000800 */
[----:B------:R-:W-:-:S02]  /*5630*/  IMAD.MOV.U32 R98, RZ, RZ, R248 ;  /* 0x000000ffff627224 */ /* 0x000fc400078e00f8 */
[----:B-1----:R-:W-:Y:S01]  /*5640*/  FFMA.FTZ R9, R181, UR10, -R12 ;  /* 0x0000000ab5097c23 */ /* 0x002fe2000801080c */
[----:B------:R-:W-:Y:S01]  /*5650*/  IMAD.MOV.U32 R86, RZ, RZ, R133 ;  /* 0x000000ffff567224 */ /* 0x000fe200078e0085 */
[----:B------:R-:W-:Y:S01]  /*5660*/  MOV R181, R209 ;  /* 0x000000d100b57202 */ /* 0x000fe20000000f00 */
[C---:B------:R-:W-:Y:S01]  /*5670*/  HMMA.16816.F32.BF16 R124, R4.reuse, R72, R52 ;  /* 0x00000048047c723c */ /* 0x040fe20000041834 */
[----:B------:R-:W-:Y:S01]  /*5680*/  MOV R187, R98 ;  /* 0x0000006200bb7202 */ /* 0x000fe20000000f00 */
[----:B------:R-:W-:Y:S01]  /*5690*/  IMAD.MOV.U32 R98, RZ, RZ, R86 ;  /* 0x000000ffff627224 */ /* 0x000fe200078e0056 */
[----:B------:R1:W-:Y:S01]  /*56a0*/  MUFU.EX2 R133, R9 ;  /* 0x0000000900857308 */ /* 0x0003e20000000800 */
[----:B------:R-:W-:Y:S01]  /*56b0*/  IMAD.MOV.U32 R86, RZ, RZ, R82 ;  /* 0x000000ffff567224 */ /* 0x000fe200078e0052 */
[----:B------:R-:W-:Y:S01]  /*56c0*/  MOV R82, R192 ;  /* 0x000000c000527202 */ /* 0x000fe20000000f00 */
[----:B------:R-:W-:Y:S01]  /*56d0*/  IMAD.MOV.U32 R192, RZ, RZ, R47 ;  /* 0x000000ffffc07224 */ /* 0x000fe200078e002f */
[----:B------:R-:W-:Y:S01]  /*56e0*/  MOV R84, R250 ;  /* 0x000000fa00547202 */ /* 0x000fe20000000f00 */
[C---:B------:R-:W-:Y:S01]  /*56f0*/  HMMA.16816.F32.BF16 R116, R4.reuse, R76, R36 ;  /* 0x0000004c0474723c */ /* 0x040fe20000041824 */
[----:B---3--:R-:W-:Y:S01]  /*5700*/  FFMA.FTZ R8, R183, UR10, -R12 ;  /* 0x0000000ab7087c23 */ /* 0x008fe2000801080c */
[----:B------:R-:W-:Y:S01]  /*5710*/  IMAD.MOV.U32 R47, RZ, RZ, R247 ;  /* 0x000000ffff2f7224 */ /* 0x000fe200078e00f7 */
[----:B----4-:R-:W-:Y:S01]  /*5720*/  F2FP.BF16.F32.PACK_AB R11, R211, R210 ;  /* 0x000000d2d30b723e */ /* 0x010fe200000010ff */
[----:B------:R-:W-:Y:S01]  /*5730*/  IMAD.MOV.U32 R183, RZ, RZ, R167 ;  /* 0x000000ffffb77224 */ /* 0x000fe200078e00a7 */
[----:B------:R3:W4:Y:S01]  /*5740*/  MUFU.EX2 R208, R8 ;  /* 0x0000000800d07308 */ /* 0x0007220000000800 */
[----:B------:R-:W-:Y:S01]  /*5750*/  IMAD.MOV.U32 R144, RZ, RZ, R164 ;  /* 0x000000ffff907224 */ /* 0x000fe200078e00a4 */
[----:B------:R-:W2:Y:S01]  /*5760*/  LDSM.16.MT88.4 R36, [R26+0xf000] ;  /* 0x00f000001a24783b */ /* 0x000ea20000004200 */
[C---:B------:R-:W-:Y:S01]  /*5770*/  HMMA.16816.F32.BF16 R104, R4.reuse, R92, R32 ;  /* 0x0000005c0468723c */ /* 0x040fe20000041820 */
[----:B-1----:R-:W-:Y:S01]  /*5780*/  FFMA.FTZ R9, R184, UR10, -R12 ;  /* 0x0000000ab8097c23 */ /* 0x002fe2000801080c */
[----:B------:R-:W-:Y:S01]  /*5790*/  IMAD.MOV.U32 R184, RZ, RZ, R84 ;  /* 0x000000ffffb87224 */ /* 0x000fe200078e0054 */
[----:B------:R-:W-:Y:S01]  /*57a0*/  MOV R84, R80 ;  /* 0x0000005000547202 */ /* 0x000fe20000000f00 */
[----:B------:R-:W-:Y:S01]  /*57b0*/  IMAD.MOV.U32 R80, RZ, RZ, R190 ;  /* 0x000000ffff507224 */ /* 0x000fe200078e00be */
[----:B------:R1:W-:Y:S01]  /*57c0*/  MUFU.EX2 R209, R9 ;  /* 0x0000000900d17308 */ /* 0x0003e20000000800 */
[----:B------:R-:W-:Y:S01]  /*57d0*/  IMAD.MOV.U32 R190, RZ, RZ, R44 ;  /* 0x000000ffffbe7224 */ /* 0x000fe200078e002c */
[----:B------:R-:W-:Y:S01]  /*57e0*/  MOV R44, R108 ;  /* 0x0000006c002c7202 */ /* 0x000fe20000000f00 */
[----:B------:R-:W-:Y:S01]  /*57f0*/  HMMA.16816.F32.BF16 R64, R4, R78, R64 ;  /* 0x0000004e0440723c */ /* 0x000fe20000041840 */
[----:B------:R-:W-:Y:S01]  /*5800*/  LDSM.16.MT88.4 R32, [R48+0xf000] ;  /* 0x00f000003020783b */ /* 0x000fe20000004200 */
[----:B---3--:R-:W-:Y:S01]  /*5810*/  FFMA.FTZ R8, R185, UR10, -R12 ;  /* 0x0000000ab9087c23 */ /* 0x008fe2000801080c */
[----:B------:R-:W-:-:S03]  /*5820*/  IMAD.MOV.U32 R185, RZ, RZ, R166 ;  /* 0x000000ffffb97224 */ /* 0x000fc600078e00a6 */
[----:B------:R3:W3:Y:S02]  /*5830*/  MUFU.EX2 R139, R8 ;  /* 0x00000008008b7308 */ /* 0x0006e40000000800 */
[----:B------:R-:W-:Y:S01]  /*5840*/  HMMA.16816.F32.BF16 R52, R4, R110, R100 ;  /* 0x0000006e0434723c */ /* 0x000fe20000041864 */
[----:B----4-:R-:W-:Y:S01]  /*5850*/  F2FP.BF16.F32.PACK_AB R4, R133, R208 ;  /* 0x000000d08504723e */ /* 0x010fe200000010ff */
[----:B-1----:R-:W-:-:S04]  /*5860*/  FFMA.FTZ R9, R186, UR10, -R3 ;  /* 0x0000000aba097c23 */ /* 0x002fc80008010803 */
[----:B------:R1:W-:Y:S01]  /*5870*/  MUFU.EX2 R51, R9 ;  /* 0x0000000900337308 */ /* 0x0003e20000000800 */
[----:B---3--:R-:W-:Y:S01]  /*5880*/  FFMA.FTZ R8, R188, UR10, -R3 ;  /* 0x0000000abc087c23 */ /* 0x008fe20008010803 */
[----:B------:R-:W-:Y:S01]  /*5890*/  IMAD.MOV.U32 R188, RZ, RZ, R99 ;  /* 0x000000ffffbc7224 */ /* 0x000fe200078e0063 */
[----:B------:R-:W-:Y:S01]  /*58a0*/  F2FP.BF16.F32.PACK_AB R6, R209, R139 ;  /* 0x0000008bd106723e */ /* 0x000fe200000010ff */
[----:B------:R-:W-:Y:S01]  /*58b0*/  IMAD.MOV.U32 R99, RZ, RZ, R87 ;  /* 0x000000ffff637224 */ /* 0x000fe200078e0057 */
[----:B------:R3:W4:Y:S01]  /*58c0*/  MUFU.EX2 R49, R8 ;  /* 0x0000000800317308 */ /* 0x0007220000000800 */
[----:B------:R-:W-:Y:S01]  /*58d0*/  MOV R87, R83 ;  /* 0x0000005300577202 */ /* 0x000fe20000000f00 */
[----:B------:R-:W-:Y:S02]  /*58e0*/  IMAD.MOV.U32 R83, RZ, RZ, R189 ;  /* 0x000000ffff537224 */ /* 0x000fe400078e00bd */
[----:B------:R-:W-:Y:S01]  /*58f0*/  IMAD.MOV.U32 R189, RZ, RZ, R46 ;  /* 0x000000ffffbd7224 */ /* 0x000fe200078e002e */
[----:B-1----:R-:W-:Y:S01]  /*5900*/  F2FP.BF16.F32.PACK_AB R9, R213, R212 ;  /* 0x000000d4d509723e */ /* 0x002fe200000010ff */
[----:B------:R-:W-:-:S02]  /*5910*/  IMAD.MOV.U32 R46, RZ, RZ, R132 ;  /* 0x000000ffff2e7224 */ /* 0x000fc400078e0084 */
[----:B---3--:R-:W-:Y:S01]  /*5920*/  FFMA.FTZ R8, R182, UR10, -R3 ;  /* 0x0000000ab6087c23 */ /* 0x008fe20008010803 */
[----:B------:R-:W-:Y:S01]  /*5930*/  IMAD.MOV.U32 R182, RZ, RZ, R185 ;  /* 0x000000ffffb67224 */ /* 0x000fe200078e00b9 */
[----:B------:R-:W-:Y:S01]  /*5940*/  MOV R185, R85 ;  /* 0x0000005500b97202 */ /* 0x000fe20000000f00 */
[----:B------:R-:W-:Y:S01]  /*5950*/  IMAD.MOV.U32 R85, RZ, RZ, R81 ;  /* 0x000000ffff557224 */ /* 0x000fe200078e0051 */
[----:B------:R1:W3:Y:S01]  /*5960*/  MUFU.EX2 R138, R8 ;  /* 0x00000008008a7308 */ /* 0x0002e20000000800 */
[----:B------:R-:W-:Y:S01]  /*5970*/  IMAD.MOV.U32 R81, RZ, RZ, R191 ;  /* 0x000000ffff517224 */ /* 0x000fe200078e00bf */
[----:B------:R-:W-:Y:S02]  /*5980*/  MOV R191, R45 ;  /* 0x0000002d00bf7202 */ /* 0x000fe40000000f00 */
[----:B------:R-:W2:Y:S01]  /*5990*/  LDL.LU R45, [R1+0x40] ;  /* 0x00004000012d7983 */ /* 0x000ea20000300800 */
[----:B----4-:R-:W-:-:S03]  /*59a0*/  F2FP.BF16.F32.PACK_AB R5, R50, R49 ;  /* 0x000000313205723e */ /* 0x010fc600000010ff */
[----:B------:R-:W4:Y:S04]  /*59b0*/  LDL.LU R132, [R1+0xb0] ;  /* 0x0000b00001847983 */ /* 0x000f280000300800 */
[----:B------:R-:W4:Y:S01]  /*59c0*/  LDL.LU R247, [R1+0xac] ;  /* 0x0000ac0001f77983 */ /* 0x000f220000300800 */
[----:B-1----:R-:W-:Y:S02]  /*59d0*/  F2FP.BF16.F32.PACK_AB R8, R216, R214 ;  /* 0x000000d6d808723e */ /* 0x002fe400000010ff */
[----:B---3--:R-:W-:-:S05]  /*59e0*/  F2FP.BF16.F32.PACK_AB R7, R138, R51 ;  /* 0x000000338a07723e */ /* 0x008fca00000010ff */
[-C--:B--2---:R-:W-:Y:S08]  /*59f0*/  HMMA.16816.F32.BF16 R160, R8, R16.reuse, R160 ;  /* 0x0000001008a0723c */ /* 0x084ff000000418a0 */
[C---:B------:R-:W-:Y:S08]  /*5a00*/  HMMA.16816.F32.BF16 R164, R4.reuse, R16, R196 ;  /* 0x0000001004a4723c */ /* 0x040ff000000418c4 */
[-C--:B------:R-:W-:Y:S08]  /*5a10*/  HMMA.16816.F32.BF16 R168, R4, R18.reuse, R168 ;  /* 0x0000001204a8723c */ /* 0x080ff000000418a8 */
[----:B------:R-:W-:Y:S01]  /*5a20*/  HMMA.16816.F32.BF16 R72, R8, R18, R140 ;  /* 0x000000120848723c */ /* 0x000fe2000004188c */
[----:B------:R-:W1:Y:S01]  /*5a30*/  LDSM.16.MT88.4 R16, [R27+0x1000] ;  /* 0x001000001b10783b */ /* 0x000e620000004200 */
[----:B------:R-:W-:Y:S01]  /*5a40*/  IMAD.MOV.U32 R100, RZ, RZ, R187 ;  /* 0x000000ffff647224 */ /* 0x000fe200078e00bb */
[----:B------:R-:W-:Y:S01]  /*5a50*/  MOV R108, R252 ;  /* 0x000000fc006c7202 */ /* 0x000fe20000000f00 */
[----:B------:R-:W-:Y:S01]  /*5a60*/  IMAD.MOV.U32 R101, RZ, RZ, R188 ;  /* 0x000000ffff657224 */ /* 0x000fe200078e00bc */
[----:B------:R-:W-:Y:S01]  /*5a70*/  MOV R102, R184 ;  /* 0x000000b800667202 */ /* 0x000fe20000000f00 */
[----:B------:R-:W-:Y:S01]  /*5a80*/  IMAD.MOV.U32 R103, RZ, RZ, R185 ;  /* 0x000000ffff677224 */ /* 0x000fe200078e00b9 */
[----:B------:R-:W-:Y:S01]  /*5a90*/  MOV R188, R99 ;  /* 0x0000006300bc7202 */ /* 0x000fe20000000f00 */
[----:B------:R-:W-:Y:S01]  /*5aa0*/  IMAD.MOV.U32 R187, RZ, RZ, R98 ;  /* 0x000000ffffbb7224 */ /* 0x000fe200078e0062 */
[----:B------:R-:W-:Y:S01]  /*5ab0*/  MOV R98, R86 ;  /* 0x0000005600627202 */ /* 0x000fe20000000f00 */
[----:B------:R-:W-:Y:S01]  /*5ac0*/  IMAD.MOV.U32 R184, RZ, RZ, R84 ;  /* 0x000000ffffb87224 */ /* 0x000fe200078e0054 */
[----:B------:R-:W-:Y:S01]  /*5ad0*/  HMMA.16816.F32.BF16 R92, R4, R38, R236 ;  /* 0x00000026045c723c */ /* 0x000fe200000418ec */
[----:B------:R-:W-:Y:S01]  /*5ae0*/  IMAD.MOV.U32 R185, RZ, RZ, R85 ;  /* 0x000000ffffb97224 */ /* 0x000fe200078e0055 */
[----:B------:R-:W-:Y:S01]  /*5af0*/  MOV R85, R81 ;  /* 0x0000005100557202 */ /* 0x000fe20000000f00 */
[----:B------:R-:W-:Y:S01]  /*5b00*/  IMAD.MOV.U32 R99, RZ, RZ, R87 ;  /* 0x000000ffff637224 */ /* 0x000fe200078e0057 */
[----:B------:R-:W2:Y:S01]  /*5b10*/  LDL.LU R252, [R1+0xa8] ;  /* 0x0000a80001fc7983 */ /* 0x000ea20000300800 */
[----:B------:R-:W-:Y:S01]  /*5b20*/  IMAD.MOV.U32 R84, RZ, RZ, R80 ;  /* 0x000000ffff547224 */ /* 0x000fe200078e0050 */
[----:B------:R-:W-:Y:S01]  /*5b30*/  MOV R80, R190 ;  /* 0x000000be00507202 */ /* 0x000fe20000000f00 */
[----:B------:R-:W-:Y:S01]  /*5b40*/  IMAD.MOV.U32 R86, RZ, RZ, R82 ;  /* 0x000000ffff567224 */ /* 0x000fe200078e0052 */
[----:B------:R-:W-:Y:S01]  /*5b50*/  HMMA.16816.F32.BF16 R248, R8, R36, R128 ;  /* 0x0000002408f8723c */ /* 0x000fe20000041880 */
[----:B------:R-:W-:Y:S01]  /*5b60*/  IMAD.MOV.U32 R87, RZ, RZ, R83 ;  /* 0x000000ffff577224 */ /* 0x000fe200078e0053 */
[----:B------:R-:W-:Y:S01]  /*5b70*/  MOV R83, R44 ;  /* 0x0000002c00537202 */ /* 0x000fe20000000f00 */
[----:B------:R-:W-:-:S02]  /*5b80*/  IMAD.MOV.U32 R81, RZ, RZ, R191 ;  /* 0x000000ffff517224 */ /* 0x000fc400078e00bf */
[----:B------:R-:W-:Y:S01]  /*5b90*/  IMAD.MOV.U32 R82, RZ, RZ, R192 ;  /* 0x000000ffff527224 */ /* 0x000fe200078e00c0 */
[----:B------:R-:W-:Y:S01]  /*5ba0*/  MOV R192, R47 ;  /* 0x0000002f00c07202 */ /* 0x000fe20000000f00 */
[----:B------:R-:W-:Y:S01]  /*5bb0*/  IMAD.MOV.U32 R191, RZ, RZ, R46 ;  /* 0x000000ffffbf7224 */ /* 0x000fe200078e002e */
[C---:B------:R-:W-:Y:S01]  /*5bc0*/  HMMA.16816.F32.BF16 R76, R4.reuse, R36, R200 ;  /* 0x00000024044c723c */ /* 0x040fe200000418c8 */
[----:B------:R-:W-:Y:S02]  /*5bd0*/  IMAD.MOV.U32 R44, RZ, RZ, R108 ;  /* 0x000000ffff2c7224 */ /* 0x000fe400078e006c */
[----:B------:R-:W-:Y:S01]  /*5be0*/  IMAD.MOV.U32 R47, RZ, RZ, R218 ;  /* 0x000000ffff2f7224 */ /* 0x000fe200078e00da */
[----:B------:R-:W-:Y:S01]  /*5bf0*/  MOV R239, R82 ;  /* 0x0000005200ef7202 */ /* 0x000fe20000000f00 */
[----:B------:R-:W-:Y:S02]  /*5c00*/  IMAD.MOV.U32 R237, RZ, RZ, R80 ;  /* 0x000000ffffed7224 */ /* 0x000fe400078e0050 */
[----:B------:R-:W-:Y:S01]  /*5c10*/  IMAD.MOV.U32 R238, RZ, RZ, R81 ;  /* 0x000000ffffee7224 */ /* 0x000fe200078e0051 */
[----:B------:R-:W-:Y:S01]  /*5c20*/  HMMA.16816.F32.BF16 R144, R4, R28, R144 ;  /* 0x0000001c0490723c */ /* 0x000fe20000041890 */
[----:B------:R-:W-:-:S07]  /*5c30*/  IMAD.MOV.U32 R80, RZ, RZ, R47 ;  /* 0x000000ffff507224 */ /* 0x000fce00078e002f */
[C---:B-1----:R-:W-:Y:S01]  /*5c40*/  HMMA.16816.F32.BF16 R196, R4.reuse, R16, R100 ;  /* 0x0000001004c4723c */ /* 0x042fe20000041864 */
[----:B------:R-:W-:Y:S02]  /*5c50*/  IMAD.MOV.U32 R103, RZ, RZ, R83 ;  /* 0x000000ffff677224 */ /* 0x000fe400078e0053 */
[----:B------:R-:W-:Y:S01]  /*5c60*/  IMAD.MOV.U32 R83, RZ, RZ, R44 ;  /* 0x000000ffff537224 */ /* 0x000fe200078e002c */
[----:B------:R-:W-:Y:S01]  /*5c70*/  MOV R128, R84 ;  /* 0x0000005400807202 */ /* 0x000fe20000000f00 */
[----:B------:R-:W-:Y:S01]  /*5c80*/  IMAD.MOV.U32 R37, RZ, RZ, R85 ;  /* 0x000000ffff257224 */ /* 0x000fe200078e0055 */
[----:B------:R-:W-:Y:S01]  /*5c90*/  MOV R236, R87 ;  /* 0x0000005700ec7202 */ /* 0x000fe20000000f00 */
[----:B------:R-:W-:Y:S02]  /*5ca0*/  IMAD.MOV.U32 R36, RZ, RZ, R86 ;  /* 0x000000ffff247224 */ /* 0x000fe400078e0056 */
[----:B------:R-:W-:Y:S01]  /*5cb0*/  HMMA.16816.F32.BF16 R84, R4, R32, R240 ;  /* 0x000000200454723c */ /* 0x000fe200000418f0 */
[----:B------:R-:W-:Y:S01]  /*5cc0*/  IMAD.MOV.U32 R240, RZ, RZ, R109 ;  /* 0x000000fffff07224 */ /* 0x000fe200078e006d */
[----:B------:R-:W-:Y:S01]  /*5cd0*/  MOV R242, R194 ;  /* 0x000000c200f27202 */ /* 0x000fe20000000f00 */
[----:B------:R-:W-:-:S02]  /*5ce0*/  IMAD.MOV.U32 R241, RZ, RZ, R195 ;  /* 0x000000fffff17224 */ /* 0x000fc400078e00c3 */
[----:B------:R-:W-:Y:S02]  /*5cf0*/  IMAD.MOV.U32 R243, RZ, RZ, R193 ;  /* 0x000000fffff37224 */ /* 0x000fe400078e00c1 */
[----:B------:R-:W-:Y:S01]  /*5d00*/  IMAD.MOV.U32 R108, RZ, RZ, R246 ;  /* 0x000000ffff6c7224 */ /* 0x000fe200078e00f6 */
[----:B------:R-:W-:Y:S01]  /*5d10*/  MOV R130, R187 ;  /* 0x000000bb00827202 */ /* 0x000fe20000000f00 */
[----:B------:R-:W-:Y:S01]  /*5d20*/  IMAD.MOV.U32 R131, RZ, RZ, R188 ;  /* 0x000000ffff837224 */ /* 0x000fe200078e00bc */
[----:B------:R-:W-:Y:S01]  /*5d30*/  MOV R102, R185 ;  /* 0x000000b900667202 */ /* 0x000fe20000000f00 */
[----:B------:R-:W-:Y:S01]  /*5d40*/  IMAD.MOV.U32 R188, RZ, RZ, R184 ;  /* 0x000000ffffbc7224 */ /* 0x000fe200078e00b8 */
[----:B------:R-:W-:Y:S01]  /*5d50*/  HMMA.16816.F32.BF16 R140, R4, R40, R228 ;  /* 0x00000028048c723c */ /* 0x000fe200000418e4 */
[----:B------:R-:W-:Y:S02]  /*5d60*/  IMAD.MOV.U32 R100, RZ, RZ, R99 ;  /* 0x000000ffff647224 */ /* 0x000fe400078e0063 */
[----:B------:R-:W-:-:S05]  /*5d70*/  IMAD.MOV.U32 R99, RZ, RZ, R108 ;  /* 0x000000ffff637224 */ /* 0x000fca00078e006c */
[----:B------:R-:W-:Y:S01]  /*5d80*/  HMMA.16816.F32.BF16 R184, R4, R22, R224 ;  /* 0x0000001604b8723c */ /* 0x000fe200000418e0 */
[----:B------:R-:W-:Y:S01]  /*5d90*/  IMAD.MOV.U32 R101, RZ, RZ, R98 ;  /* 0x000000ffff657224 */ /* 0x000fe200078e0062 */
[----:B------:R-:W-:-:S06]  /*5da0*/  MOV R98, R245 ;  /* 0x000000f500627202 */ /* 0x000fcc0000000f00 */
[C---:B------:R-:W-:Y:S08]  /*5db0*/  HMMA.16816.F32.BF16 R180, R4.reuse, R20, R180 ;  /* 0x0000001404b4723c */ /* 0x040ff000000418b4 */
[C---:B------:R-:W-:Y:S08]  /*5dc0*/  HMMA.16816.F32.BF16 R152, R4.reuse, R30, R152 ;  /* 0x0000001e0498723c */ /* 0x040ff00000041898 */
[C---:B------:R-:W-:Y:S08]  /*5dd0*/  HMMA.16816.F32.BF16 R200, R4.reuse, R18, R220 ;  /* 0x0000001204c8723c */ /* 0x040ff000000418dc */
[----:B------:R-:W-:Y:S01]  /*5de0*/  HMMA.16816.F32.BF16 R108, R4, R34, R204 ;  /* 0x00000022046c723c */ /* 0x000fe200000418cc */
[----:B------:R-:W-:-:S02]  /*5df0*/  IMAD.MOV.U32 R190, RZ, RZ, R45 ;  /* 0x000000ffffbe7224 */ /* 0x000fc400078e002d */
[----:B------:R-:W-:Y:S01]  /*5e00*/  IMAD.MOV.U32 R45, RZ, RZ, R134 ;  /* 0x000000ffff2d7224 */ /* 0x000fe200078e0086 */
[----:B----4-:R-:W-:-:S03]  /*5e10*/  MOV R46, R247 ;  /* 0x000000f7002e7202 */ /* 0x010fc60000000f00 */
[----:B------:R-:W-:Y:S01]  /*5e20*/  IMAD.MOV.U32 R82, RZ, RZ, R45 ;  /* 0x000000ffff527224 */ /* 0x000fe200078e002d */
[----:B------:R1:W5:Y:S01]  /*5e30*/  LDL.LU R134, [R1+0xa4] ;  /* 0x0000a40001867983 */ /* 0x0003620000300800 */
[----:B------:R-:W-:-:S03]  /*5e40*/  MOV R81, R46 ;  /* 0x0000002e00517202 */ /* 0x000fc60000000f00 */
[----:B------:R-:W3:Y:S01]  /*5e50*/  LDSM.16.MT88.4 R44, [R27+0x3000] ;  /* 0x003000001b2c783b */ /* 0x000ee20000004200 */
[----:B------:R-:W-:Y:S01]  /*5e60*/  IMAD.MOV.U32 R129, RZ, RZ, R190 ;  /* 0x000000ffff817224 */ /* 0x000fe200078e00be */
[----:B------:R-:W-:Y:S02]  /*5e70*/  MOV R190, R192 ;  /* 0x000000c000be7202 */ /* 0x000fe40000000f00 */
[C---:B------:R-:W-:Y:S01]  /*5e80*/  HMMA.16816.F32.BF16 R192, R4.reuse, R42, R172 ;  /* 0x0000002a04c0723c */ /* 0x040fe200000418ac */
[----:B------:R-:W4:Y:S04]  /*5e90*/  LDL.LU R247, [R1+0xa0] ;  /* 0x0000a00001f77983 */ /* 0x000f280000300800 */
[----:B------:R-:W2:Y:S04]  /*5ea0*/  LDL.LU R218, [R1+0x9c] ;  /* 0x00009c0001da7983 */ /* 0x000ea80000300800 */
[----:B------:R-:W4:Y:S04]  /*5eb0*/  LDL.LU R246, [R1+0x98] ;  /* 0x0000980001f67983 */ /* 0x000f280000300800 */
[----:B------:R-:W4:Y:S04]  /*5ec0*/  LDL.LU R245, [R1+0x94] ;  /* 0x0000940001f57983 */ /* 0x000f280000300800 */
[----:B------:R-:W2:Y:S01]  /*5ed0*/  LDL.LU R204, [R1+0x10] ;  /* 0x0000100001cc7983 */ /* 0x000ea20000300800 */
[C---:B---3--:R-:W-:Y:S08]  /*5ee0*/  HMMA.16816.F32.BF16 R228, R4.reuse, R44, R240 ;  /* 0x0000002c04e4723c */ /* 0x048ff000000418f0 */
[----:B------:R-:W-:Y:S01]  /*5ef0*/  HMMA.16816.F32.BF16 R224, R4, R46, R232 ;  /* 0x0000002e04e0723c */ /* 0x000fe200000418e8 */
[----:B------:R-:W-:-:S04]  /*5f00*/  IMAD.MOV.U32 R7, RZ, RZ, R176 ;  /* 0x000000ffff077224 */ /* 0x000fc800078e00b0 */
[----:B------:R-:W-:Y:S02]  /*5f10*/  FFMA.FTZ R4, R7, UR10, -R2 ;  /* 0x0000000a07047c23 */ /* 0x000fe40008010802 */
[----:B------:R-:W3:Y:S01]  /*5f20*/  LDL.LU R7, [R1+0x3c] ;  /* 0x00003c0001077983 */ /* 0x000ee20000300800 */
[----:B------:R-:W-:Y:S01]  /*5f30*/  IMAD.MOV.U32 R172, RZ, RZ, R239 ;  /* 0x000000ffffac7224 */ /* 0x000fe200078e00ef */
[----:B------:R-:W-:Y:S01]  /*5f40*/  MOV R173, R129 ;  /* 0x0000008100ad7202 */ /* 0x000fe20000000f00 */
[----:B------:R-:W-:Y:S01]  /*5f50*/  IMAD.MOV.U32 R174, RZ, RZ, R179 ;  /* 0x000000ffffae7224 */ /* 0x000fe200078e00b3 */
[----:B------:R-:W-:Y:S01]  /*5f60*/  MOV R175, R178 ;  /* 0x000000b200af7202 */ /* 0x000fe20000000f00 */
[----:B------:R-:W-:Y:S01]  /*5f70*/  IMAD.MOV.U32 R205, RZ, RZ, R238 ;  /* 0x000000ffffcd7224 */ /* 0x000fe200078e00ee */
[----:B------:R-:W-:Y:S01]  /*5f80*/  MOV R206, R237 ;  /* 0x000000ed00ce7202 */ /* 0x000fe20000000f00 */
[----:B------:R-:W-:Y:S02]  /*5f90*/  IMAD.MOV.U32 R207, RZ, RZ, R236 ;  /* 0x000000ffffcf7224 */ /* 0x000fe400078e00ec */
[----:B---3--:R-:W-:Y:S01]  /*5fa0*/  FFMA.FTZ R5, R7, UR10, -R2 ;  /* 0x0000000a07057c23 */ /* 0x008fe20008010802 */
[----:B------:R-:W-:Y:S01]  /*5fb0*/  IMAD.MOV.U32 R7, RZ, RZ, R172 ;  /* 0x000000ffff077224 */ /* 0x000fe200078e00ac */
[----:B------:R-:W-:Y:S01]  /*5fc0*/  MOV R172, R173 ;  /* 0x000000ad00ac7202 */ /* 0x000fe20000000f00 */
[----:B------:R-:W-:-:S02]  /*5fd0*/  IMAD.MOV.U32 R173, RZ, RZ, R174 ;  /* 0x000000ffffad7224 */ /* 0x000fc400078e00ae */
[----:B------:R-:W-:Y:S01]  /*5fe0*/  IMAD.MOV.U32 R174, RZ, RZ, R175 ;  /* 0x000000ffffae7224 */ /* 0x000fe200078e00af */
[----:B--2---:R-:W-:Y:S01]  /*5ff0*/  MOV R175, R204 ;  /* 0x000000cc00af7202 */ /* 0x004fe20000000f00 */
[----:B------:R-:W-:Y:S02]  /*6000*/  IMAD.MOV.U32 R204, RZ, RZ, R205 ;  /* 0x000000ffffcc7224 */ /* 0x000fe400078e00cd */
[----:B------:R-:W-:Y:S01]  /*6010*/  IMAD.MOV.U32 R205, RZ, RZ, R206 ;  /* 0x000000ffffcd7224 */ /* 0x000fe200078e00ce */
[----:B------:R-:W-:Y:S01]  /*6020*/  MOV R206, R207 ;  /* 0x000000cf00ce7202 */ /* 0x000fe20000000f00 */
[----:B------:R-:W-:Y:S02]  /*6030*/  IMAD.MOV.U32 R207, RZ, RZ, R36 ;  /* 0x000000ffffcf7224 */ /* 0x000fe400078e0024 */
[----:B------:R-:W-:Y:S01]  /*6040*/  IMAD.MOV.U32 R36, RZ, RZ, R37 ;  /* 0x000000ffff247224 */ /* 0x000fe200078e0025 */
[----:B------:R-:W-:Y:S01]  /*6050*/  MOV R37, R128 ;  /* 0x0000008000257202 */ /* 0x000fe20000000f00 */
[----:B------:R-:W-:Y:S01]  /*6060*/  IMAD.MOV.U32 R128, RZ, RZ, R100 ;  /* 0x000000ffff807224 */ /* 0x000fe200078e0064 */
[----:B------:R-:W-:Y:S01]  /*6070*/  MOV R100, R101 ;  /* 0x0000006500647202 */ /* 0x000fe20000000f00 */
[----:B------:R-:W-:-:S02]  /*6080*/  IMAD.MOV.U32 R101, RZ, RZ, R102 ;  /* 0x000000ffff657224 */ /* 0x000fc400078e0066 */
[----:B------:R-:W2:Y:S01]  /*6090*/  LDL.LU R102, [R1+0x18] ;  /* 0x0000180001667983 */ /* 0x000ea20000300800 */
[----:B------:R-:W-:Y:S01]  /*60a0*/  HMMA.16816.F32.BF16 R236, R8, R30, R88 ;  /* 0x0000001e08ec723c */ /* 0x000fe20000041858 */
[----:B------:R3:W-:Y:S02]  /*60b0*/  MUFU.EX2 R31, R4 ;  /* 0x00000004001f7308 */ /* 0x0007e40000000800 */
[----:B---3--:R-:W-:Y:S01]  /*60c0*/  FFMA.FTZ R4, R7, UR10, -R2 ;  /* 0x0000000a07047c23 */ /* 0x008fe20008010802 */
        /* <DEDUP_REMOVED lines=13> */
[----:B--2---:R-:W-:-:S02]  /*61a0*/  IMAD.MOV.U32 R101, RZ, RZ, R102 ;  /* 0x000000ffff657224 */ /* 0x004fc400078e0066 */
[----:B------:R-:W2:Y:S01]  /*61b0*/  LDL.LU R102, [R1+0xc] ;  /* 0x00000c0001667983 */ /* 0x000ea20000300800 */
[----:B------:R-:W-:Y:S01]  /*61c0*/  FFMA.FTZ R2, R7, UR10, -R2 ;  /* 0x0000000a07027c23 */ /* 0x000fe20008010802 */
[----:B------:R-:W-:Y:S01]  /*61d0*/  HMMA.16816.F32.BF16 R240, R8, R28, R124 ;  /* 0x0000001c08f0723c */ /* 0x000fe2000004187c */
[----:B------:R-:W-:Y:S01]  /*61e0*/  IMAD.MOV.U32 R126, RZ, RZ, R207 ;  /* 0x000000ffff7e7224 */ /* 0x000fe200078e00cf */
[----:B------:R-:W-:Y:S02]  /*61f0*/  MOV R207, R36 ;  /* 0x0000002400cf7202 */ /* 0x000fe40000000f00 */
[----:B------:R3:W-:Y:S01]  /*6200*/  MUFU.EX2 R36, R2 ;  /* 0x0000000200247308 */ /* 0x0007e20000000800 */
[----:B------:R-:W-:-:S03]  /*6210*/  MOV R90, R172 ;  /* 0x000000ac005a7202 */ /* 0x000fc60000000f00 */
[----:B------:R-:W-:Y:S01]  /*6220*/  HMMA.16816.F32.BF16 R220, R8, R18, R64 ;  /* 0x0000001208dc723c */ /* 0x000fe20000041840 */
[----:B------:R-:W-:Y:S01]  /*6230*/  IMAD.MOV.U32 R91, RZ, RZ, R173 ;  /* 0x000000ffff5b7224 */ /* 0x000fe200078e00ad */
[----:B------:R-:W-:Y:S01]  /*6240*/  MOV R124, R174 ;  /* 0x000000ae007c7202 */ /* 0x000fe20000000f00 */
[----:B------:R-:W-:-:S05]  /*6250*/  IMAD.MOV.U32 R125, RZ, RZ, R205 ;  /* 0x000000ffff7d7224 */ /* 0x000fca00078e00cd */
[----:B------:R-:W-:Y:S01]  /*6260*/  HMMA.16816.F32.BF16 R64, R8, R32, R104 ;  /* 0x000000200840723c */ /* 0x000fe20000041868 */
[----:B------:R4:W-:Y:S01]  /*6270*/  MUFU.EX2 R33, R4 ;  /* 0x0000000400217308 */ /* 0x0009e20000000800 */
[----:B---3--:R-:W-:Y:S01]  /*6280*/  FFMA.FTZ R2, R218, UR10, -R0 ;  /* 0x0000000ada027c23 */ /* 0x008fe20008010800 */
[----:B------:R-:W-:-:S03]  /*6290*/  MOV R205, R128 ;  /* 0x0000008000cd7202 */ /* 0x000fc60000000f00 */
[----:B------:R3:W-:Y:S02]  /*62a0*/  MUFU.EX2 R28, R2 ;  /* 0x00000002001c7308 */ /* 0x0007e40000000800 */
[----:B------:R-:W-:Y:S01]  /*62b0*/  HMMA.16816.F32.BF16 R148, R8, R38, R148 ;  /* 0x000000260894723c */ /* 0x000fe20000041894 */
[----:B------:R-:W-:Y:S01]  /*62c0*/  MOV R38, R101 ;  /* 0x0000006500267202 */ /* 0x000fe20000000f00 */
[----:B----4-:R-:W-:Y:S01]  /*62d0*/  FFMA.FTZ R4, R245, UR10, -R0 ;  /* 0x0000000af5047c23 */ /* 0x010fe20008010800 */
[----:B------:R-:W-:-:S05]  /*62e0*/  IMAD.MOV.U32 R128, RZ, RZ, R137 ;  /* 0x000000ffff807224 */ /* 0x000fca00078e0089 */
[----:B------:R-:W-:Y:S01]  /*62f0*/  HMMA.16816.F32.BF16 R68, R8, R22, R68 ;  /* 0x000000160844723c */ /* 0x000fe20000041844 */
[----:B------:R-:W-:Y:S01]  /*6300*/  IMAD.MOV.U32 R129, RZ, RZ, R177 ;  /* 0x000000ffff817224 */ /* 0x000fe200078e00b1 */
[----:B------:R4:W-:Y:S01]  /*6310*/  MUFU.EX2 R30, R4 ;  /* 0x00000004001e7308 */ /* 0x0009e20000000800 */
[----:B---3--:R-:W-:Y:S01]  /*6320*/  FFMA.FTZ R2, R90, UR10, -R12 ;  /* 0x0000000a5a027c23 */ /* 0x008fe2000801080c */
[----:B------:R-:W-:Y:S01]  /*6330*/  MOV R90, R91 ;  /* 0x0000005b005a7202 */ /* 0x000fe20000000f00 */
[----:B------:R-:W-:Y:S01]  /*6340*/  IMAD.MOV.U32 R91, RZ, RZ, R124 ;  /* 0x000000ffff5b7224 */ /* 0x000fe200078e007c */
[----:B------:R-:W-:Y:S01]  /*6350*/  MOV R124, R125 ;  /* 0x0000007d007c7202 */ /* 0x000fe20000000f00 */
[----:B------:R-:W-:Y:S01]  /*6360*/  IMAD.MOV.U32 R125, RZ, RZ, R126 ;  /* 0x000000ffff7d7224 */ /* 0x000fe200078e007e */
[----:B------:R-:W-:Y:S01]  /*6370*/  MOV R126, R38 ;  /* 0x00000026007e7202 */ /* 0x000fe20000000f00 */
[----:B------:R1:W5:Y:S01]  /*6380*/  LDL.LU R137, [R1+0x90] ;  /* 0x0000900001897983 */ /* 0x0003620000300800 */
[--C-:B----4-:R-:W-:Y:S01]  /*6390*/  FFMA.FTZ R4, R246, UR10, -R0.reuse ;  /* 0x0000000af6047c23 */ /* 0x110fe20008010800 */
[----:B------:R-:W-:-:S04]  /*63a0*/  FFMA.FTZ R0, R247, UR10, -R0 ;  /* 0x0000000af7007c23 */ /* 0x000fc80008010800 */
[----:B------:R3:W-:Y:S02]  /*63b0*/  MUFU.EX2 R23, R0 ;  /* 0x0000000000177308 */ /* 0x0007e40000000800 */
[----:B---3--:R-:W-:Y:S01]  /*63c0*/  FFMA.FTZ R0, R90, UR10, -R12 ;  /* 0x0000000a5a007c23 */ /* 0x008fe2000801080c */
[----:B------:R-:W-:Y:S01]  /*63d0*/  MOV R90, R91 ;  /* 0x0000005b005a7202 */ /* 0x000fe20000000f00 */
[----:B------:R-:W-:Y:S01]  /*63e0*/  IMAD.MOV.U32 R91, RZ, RZ, R124 ;  /* 0x000000ffff5b7224 */ /* 0x000fe200078e007c */
[----:B------:R-:W-:Y:S01]  /*63f0*/  MOV R124, R125 ;  /* 0x0000007d007c7202 */ /* 0x000fe20000000f00 */
[----:B------:R-:W-:Y:S02]  /*6400*/  IMAD.MOV.U32 R125, RZ, RZ, R126 ;  /* 0x000000ffff7d7224 */ /* 0x000fe400078e007e */
[----:B--2---:R-:W-:-:S04]  /*6410*/  IMAD.MOV.U32 R39, RZ, RZ, R102 ;  /* 0x000000ffff277224 */ /* 0x004fc800078e0066 */
        /* <DEDUP_REMOVED lines=30> */
[----:B------:R1:W5:Y:S01]  /*6600*/  LDL.LU R24, [R1+0x8c] ;  /* 0x00008c0001187983 */ /* 0x0003620000300800 */
[----:B------:R-:W-:-:S03]  /*6610*/  IMAD.MOV.U32 R96, RZ, RZ, R252 ;  /* 0x000000ffff607224 */ /* 0x000fc600078e00fc */
[----:B------:R-:W2:Y:S01]  /*6620*/  LDL.LU R252, [R1+0x88] ;  /* 0x0000880001fc7983 */ /* 0x000ea20000300800 */
[----:B------:R-:W-:Y:S01]  /*6630*/  HMMA.16816.F32.BF16 R176, R8, R20, R120 ;  /* 0x0000001408b0723c */ /* 0x000fe20000041878 */
[----:B------:R3:W-:Y:S01]  /*6640*/  MUFU.EX2 R20, R2 ;  /* 0x0000000200147308 */ /* 0x0007e20000000800 */
[----:B------:R-:W-:-:S03]  /*6650*/  MOV R127, R204 ;  /* 0x000000cc007f7202 */ /* 0x000fc60000000f00 */
[----:B------:R4:W1:Y:S01]  /*6660*/  MUFU.EX2 R22, R0 ;  /* 0x0000000000167308 */ /* 0x0008620000000800 */
[----:B------:R-:W-:Y:S02]  /*6670*/  IMAD.MOV.U32 R6, RZ, RZ, R175 ;  /* 0x000000ffff067224 */ /* 0x000fe400078e00af */
[----:B---3--:R-:W-:Y:S01]  /*6680*/  FFMA.FTZ R2, R90, UR10, -R12 ;  /* 0x0000000a5a027c23 */ /* 0x008fe2000801080c */
[----:B------:R-:W-:Y:S01]  /*6690*/  MOV R90, R91 ;  /* 0x0000005b005a7202 */ /* 0x000fe20000000f00 */
[----:B------:R-:W-:Y:S01]  /*66a0*/  IMAD.MOV.U32 R91, RZ, RZ, R124 ;  /* 0x000000ffff5b7224 */ /* 0x000fe200078e007c */
[----:B------:R-:W-:Y:S01]  /*66b0*/  MOV R124, R125 ;  /* 0x0000007d007c7202 */ /* 0x000fe20000000f00 */
[----:B------:R-:W-:Y:S01]  /*66c0*/  IMAD.MOV.U32 R125, RZ, RZ, R126 ;  /* 0x000000ffff7d7224 */ /* 0x000fe200078e007e */
[----:B------:R-:W-:Y:S01]  /*66d0*/  MOV R126, R128 ;  /* 0x00000080007e7202 */ /* 0x000fe20000000f00 */
[----:B----4-:R-:W-:Y:S01]  /*66e0*/  FFMA.FTZ R0, R90, UR10, -R12 ;  /* 0x0000000a5a007c23 */ /* 0x010fe2000801080c */
[----:B------:R-:W-:Y:S01]  /*66f0*/  MOV R90, R91 ;  /* 0x0000005b005a7202 */ /* 0x000fe20000000f00 */
[----:B------:R-:W-:Y:S01]  /*6700*/  IMAD.MOV.U32 R91, RZ, RZ, R124 ;  /* 0x000000ffff5b7224 */ /* 0x000fe200078e007c */
[----:B------:R-:W-:Y:S01]  /*6710*/  MOV R124, R125 ;  /* 0x0000007d007c7202 */ /* 0x000fe20000000f00 */
[----:B------:R-:W-:Y:S01]  /*6720*/  IMAD.MOV.U32 R125, RZ, RZ, R126 ;  /* 0x000000ffff7d7224 */ /* 0x000fe200078e007e */
[----:B------:R3:W-:Y:S01]  /*6730*/  MUFU.EX2 R19, R2 ;  /* 0x0000000200137308 */ /* 0x0007e20000000800 */
[----:B------:R-:W-:Y:S01]  /*6740*/  MOV R126, R127 ;  /* 0x0000007f007e7202 */ /* 0x000fe20000000f00 */
[----:B------:R-:W-:Y:S01]  /*6750*/  IMAD.MOV.U32 R127, RZ, RZ, R6 ;  /* 0x000000ffff7f7224 */ /* 0x000fe200078e0006 */
[----:B------:R-:W-:Y:S01]  /*6760*/  MOV R7, R206 ;  /* 0x000000ce00077202 */ /* 0x000fe20000000f00 */
[----:B------:R-:W-:Y:S01]  /*6770*/  IMAD.MOV.U32 R204, RZ, RZ, R100 ;  /* 0x000000ffffcc7224 */ /* 0x000fe200078e0064 */
[----:B------:R-:W-:Y:S01]  /*6780*/  MOV R6, R14 ;  /* 0x0000000e00067202 */ /* 0x000fe20000000f00 */
[----:B------:R-:W-:Y:S01]  /*6790*/  IMAD.MOV.U32 R206, RZ, RZ, R37 ;  /* 0x000000ffffce7224 */ /* 0x000fe200078e0025 */
[----:B------:R-:W-:Y:S01]  /*67a0*/  MOV R37, R103 ;  /* 0x0000006700257202 */ /* 0x000fe20000000f00 */
[C---:B------:R-:W-:Y:S01]  /*67b0*/  HMMA.16816.F32.BF16 R232, R8.reuse, R16, R116 ;  /* 0x0000001008e8723c */ /* 0x040fe20000041874 */
[----:B------:R-:W-:Y:S01]  /*67c0*/  MUFU.EX2 R32, R5 ;  /* 0x0000000500207308 */ /* 0x000fe20000000800 */
[----:B------:R-:W4:Y:S01]  /*67d0*/  LDSM.16.MT88.4 R172, [R26+0xd800] ;  /* 0x00d800001aac783b */ /* 0x000f220000004200 */
[----:B---3--:R-:W-:Y:S01]  /*67e0*/  FFMA.FTZ R2, R90, UR10, -R3 ;  /* 0x0000000a5a027c23 */ /* 0x008fe20008010803 */
[----:B------:R-:W-:Y:S01]  /*67f0*/  IMAD.MOV.U32 R90, RZ, RZ, R91 ;  /* 0x000000ffff5a7224 */ /* 0x000fe200078e005b */
[----:B------:R-:W-:Y:S01]  /*6800*/  MOV R91, R124 ;  /* 0x0000007c005b7202 */ /* 0x000fe20000000f00 */
[----:B------:R-:W-:Y:S01]  /*6810*/  IMAD.MOV.U32 R124, RZ, RZ, R125 ;  /* 0x000000ffff7c7224 */ /* 0x000fe200078e007d */
[----:B------:R-:W-:Y:S01]  /*6820*/  MOV R125, R126 ;  /* 0x0000007e007d7202 */ /* 0x000fe20000000f00 */
[----:B------:R-:W-:Y:S01]  /*6830*/  IMAD.MOV.U32 R126, RZ, RZ, R127 ;  /* 0x000000ffff7e7224 */ /* 0x000fe200078e007f */
[----:B------:R3:W-:Y:S01]  /*6840*/  MUFU.EX2 R12, R2 ;  /* 0x00000002000c7308 */ /* 0x0007e20000000800 */
[----:B------:R-:W-:Y:S01]  /*6850*/  MOV R127, R6 ;  /* 0x00000006007f7202 */ /* 0x000fe20000000f00 */
[----:B------:R-:W-:Y:S01]  /*6860*/  HMMA.16816.F32.BF16 R100, R8, R40, R112 ;  /* 0x000000280864723c */ /* 0x000fe20000041870 */
[----:B------:R-:W-:Y:S01]  /*6870*/  IMAD.MOV.U32 R6, RZ, RZ, R7 ;  /* 0x000000ffff067224 */ /* 0x000fe200078e0007 */
[----:B------:R-:W-:Y:S01]  /*6880*/  MOV R7, R15 ;  /* 0x0000000f00077202 */ /* 0x000fe20000000f00 */
[----:B------:R-:W4:Y:S01]  /*6890*/  LDSM.16.MT88.4 R112, [R25+0x3800] ;  /* 0x003800001970783b */ /* 0x000f220000004200 */
[----:B------:R-:W-:Y:S01]  /*68a0*/  IMAD.MOV.U32 R128, RZ, RZ, R129 ;  /* 0x000000ffff807224 */ /* 0x000fe200078e0081 */
[----:B------:R-:W-:Y:S01]  /*68b0*/  MOV R129, R130 ;  /* 0x0000008200817202 */ /* 0x000fe20000000f00 */
[----:B------:R-:W-:-:S02]  /*68c0*/  IMAD.MOV.U32 R130, RZ, RZ, R131 ;  /* 0x000000ffff827224 */ /* 0x000fc400078e0083 */
[----:B---3--:R-:W-:Y:S01]  /*68d0*/  FFMA.FTZ R2, R90, UR10, -R3 ;  /* 0x0000000a5a027c23 */ /* 0x008fe20008010803 */
        /* <DEDUP_REMOVED lines=11> */
[----:B------:R-:W-:-:S02]  /*6990*/  MOV R7, R204 ;  /* 0x000000cc00077202 */ /* 0x000fc40000000f00 */
[----:B------:R-:W-:Y:S01]  /*69a0*/  MOV R80, R81 ;  /* 0x0000005100507202 */ /* 0x000fe20000000f00 */
[----:B------:R-:W3:Y:S01]  /*69b0*/  MUFU.EX2 R21, R0 ;  /* 0x0000000000157308 */ /* 0x000ee20000000800 */
[----:B------:R-:W-:Y:S01]  /*69c0*/  MOV R247, R6 ;  /* 0x0000000600f77202 */ /* 0x000fe20000000f00 */
[----:B------:R-:W-:Y:S01]  /*69d0*/  IMAD.MOV.U32 R41, RZ, RZ, R7 ;  /* 0x000000ffff297224 */ /* 0x000fe200078e0007 */
[----:B------:R-:W-:Y:S01]  /*69e0*/  MOV R7, R80 ;  /* 0x0000005000077202 */ /* 0x000fe20000000f00 */
[----:B------:R-:W-:Y:S01]  /*69f0*/  IMAD.MOV.U32 R6, RZ, RZ, R99 ;  /* 0x000000ffff067224 */ /* 0x000fe200078e0063 */
[C---:B------:R-:W-:Y:S01]  /*6a00*/  HMMA.16816.F32.BF16 R56, R8.reuse, R34, R56 ;  /* 0x000000220838723c */ /* 0x040fe20000041838 */
[----:B------:R-:W4:Y:S04]  /*6a10*/  MUFU.EX2 R29, R4 ;  /* 0x00000004001d7308 */ /* 0x000f280000000800 */
[----:B------:R-:W-:Y:S03]  /*6a20*/  MUFU.EX2 R17, R2 ;  /* 0x0000000200117308 */ /* 0x000fe60000000800 */
[C---:B------:R-:W-:Y:S08]  /*6a30*/  HMMA.16816.F32.BF16 R60, R8.reuse, R42, R60 ;  /* 0x0000002a083c723c */ /* 0x040ff0000004183c */
[C---:B------:R-:W-:Y:S08]  /*6a40*/  HMMA.16816.F32.BF16 R116, R8.reuse, R44, R156 ;  /* 0x0000002c0874723c */ /* 0x040ff0000004189c */
[----:B------:R-:W-:Y:S01]  /*6a50*/  HMMA.16816.F32.BF16 R52, R8, R46, R52 ;  /* 0x0000002e0834723c */ /* 0x000fe20000041834 */
        /* <DEDUP_REMOVED lines=12> */
[----:B-1----:R-:W-:Y:S01]  /*6b20*/  F2FP.BF16.F32.PACK_AB R124, R22, R20 ;  /* 0x00000014167c723e */ /* 0x002fe200000010ff */
[----:B------:R-:W-:Y:S01]  /*6b30*/  IMAD.MOV.U32 R204, RZ, RZ, R205 ;  /* 0x000000ffffcc7224 */ /* 0x000fe200078e00cd */
[----:B---3--:R-:W-:Y:S01]  /*6b40*/  F2FP.BF16.F32.PACK_AB R126, R21, R19 ;  /* 0x00000013157e723e */ /* 0x008fe200000010ff */
        /* <DEDUP_REMOVED lines=22> */
[----:B------:R-:W-:Y:S01]  /*6cb0*/  F2FP.BF16.F32.PACK_AB R128, R32, R31 ;  /* 0x0000001f2080723e */ /* 0x000fe200000010ff */
[----:B------:R-:W-:Y:S01]  /*6cc0*/  LDSM.16.MT88.4 R80, [R48+0xf800] ;  /* 0x00f800003050783b */ /* 0x000fe20000004200 */
[----:B------:R-:W-:-:S02]  /*6cd0*/  F2FP.BF16.F32.PACK_AB R129, R28, R30 ;  /* 0x0000001e1c81723e */ /* 0x000fc400000010ff */
[----:B------:R-:W-:Y:S01]  /*6ce0*/  F2FP.BF16.F32.PACK_AB R130, R36, R33 ;  /* 0x000000212482723e */ /* 0x000fe200000010ff */
[----:B------:R-:W-:Y:S01]  /*6cf0*/  LDSM.16.MT88.4 R156, [R48+0xd800] ;  /* 0x00d80000309c783b */ /* 0x000fe20000004200 */
[----:B----4-:R-:W-:-:S03]  /*6d00*/  F2FP.BF16.F32.PACK_AB R131, R23, R29 ;  /* 0x0000001d1783723e */ /* 0x010fc600000010ff */
[----:B------:R1:W5:Y:S04]  /*6d10*/  LDL.LU R13, [R1+0x84] ;  /* 0x00008400010d7983 */ /* 0x0003680000300800 */
[----:B------:R1:W5:Y:S01]  /*6d20*/  LDL.LU R14, [R1+0x80] ;  /* 0x00008000010e7983 */ /* 0x0003620000300800 */
[C---:B------:R-:W-:Y:S03]  /*6d30*/  HMMA.16816.F32.BF16 R160, R128.reuse, R172, R160 ;  /* 0x000000ac80a0723c */ /* 0x040fe600000418a0 */
[----:B------:R1:W5:Y:S04]  /*6d40*/  LDL.LU R15, [R1+0x7c] ;  /* 0x00007c00010f7983 */ /* 0x0003680000300800 */
[----:B------:R1:W5:Y:S04]  /*6d50*/  LDL.LU R244, [R1+0x78] ;  /* 0x0000780001f47983 */ /* 0x0003680000300800 */
[----:B------:R1:W5:Y:S04]  /*6d60*/  LDL.LU R219, [R1+0x74] ;  /* 0x0000740001db7983 */ /* 0x0003680000300800 */
[----:B------:R1:W5:Y:S01]  /*6d70*/  LDL.LU R132, [R1+0x70] ;  /* 0x0000700001847983 */ /* 0x0003620000300800 */
[----:B------:R-:W-:Y:S01]  /*6d80*/  HMMA.16816.F32.BF16 R100, R128, R112, R100 ;  /* 0x000000708064723c */ /* 0x000fe20000041864 */
[----:B------:R-:W-:-:S03]  /*6d90*/  UISETP.NE.AND UP0, UPT, UR4, URZ, UPT ;  /* 0x000000ff0400728c */ /* 0x000fc6000bf05270 */
[----:B------:R-:W-:Y:S01]  /*6da0*/  UMOV UR4, 0xffffffff ;  /* 0xffffffff00047882 */ /* 0x000fe20000000000 */
[--C-:B--2---:R-:W-:Y:S01]  /*6db0*/  FFMA.FTZ R0, R252, UR10, -R3.reuse ;  /* 0x0000000afc007c23 */ /* 0x104fe20008010803 */
[----:B------:R-:W-:-:S04]  /*6dc0*/  FFMA.FTZ R3, R90, UR10, -R3 ;  /* 0x0000000a5a037c23 */ /* 0x000fc80008010803 */
[----:B------:R2:W3:Y:S04]  /*6dd0*/  MUFU.EX2 R18, R3 ;  /* 0x0000000300127308 */ /* 0x0004e80000000800 */
[----:B------:R-:W4:Y:S01]  /*6de0*/  MUFU.EX2 R16, R0 ;  /* 0x0000000000107308 */ /* 0x000f220000000800 */
[----:B--2---:R-:W-:Y:S02]  /*6df0*/  IMAD.MOV.U32 R3, RZ, RZ, R7 ;  /* 0x000000ffff037224 */ /* 0x004fe400078e0007 */
[----:B------:R-:W2:Y:S01]  /*6e00*/  LDSM.16.MT88.4 R4, [R27+0x3800] ;  /* 0x003800001b04783b */ /* 0x000ea20000004200 */
[----:B---3--:R-:W-:Y:S02]  /*6e10*/  F2FP.BF16.F32.PACK_AB R127, R18, R17 ;  /* 0x00000011127f723e */ /* 0x008fe400000010ff */
[----:B----4-:R-:W-:-:S02]  /*6e20*/  F2FP.BF16.F32.PACK_AB R125, R16, R12 ;  /* 0x0000000c107d723e */ /* 0x010fc400000010ff */
[----:B------:R-:W-:Y:S01]  /*6e30*/  MOV R90, R98 ;  /* 0x00000062005a7202 */ /* 0x000fe20000000f00 */
[----:B------:R-:W-:Y:S01]  /*6e40*/  IMAD.MOV.U32 R252, RZ, RZ, R207 ;  /* 0x000000fffffc7224 */ /* 0x000fe200078e00cf */
[----:B------:R3:W4:Y:S03]  /*6e50*/  LDSM.16.MT88.4 R96, [R26+0xf800] ;  /* 0x00f800001a60783b */ /* 0x0007260000004200 */
[----:B------:R-:W-:Y:S01]  /*6e60*/  HMMA.16816.F32.BF16 R104, R124, R112, R140 ;  /* 0x000000707c68723c */ /* 0x000fe2000004188c */
[----:B------:R-:W-:Y:S01]  /*6e70*/  IMAD.MOV.U32 R140, RZ, RZ, R120 ;  /* 0x000000ffff8c7224 */ /* 0x000fe200078e0078 */
[----:B------:R-:W-:Y:S01]  /*6e80*/  MOV R141, R121 ;  /* 0x00000079008d7202 */ /* 0x000fe20000000f00 */
[----:B------:R1:W-:Y:S01]  /*6e90*/  LDSM.16.MT88.4 R204, [R27+0x1800] ;  /* 0x001800001bcc783b */ /* 0x0003e20000004200 */
[----:B------:R-:W-:Y:S01]  /*6ea0*/  MOV R0, R89 ;  /* 0x0000005900007202 */ /* 0x000fe20000000f00 */
[----:B------:R-:W-:Y:S01]  /*6eb0*/  IMAD.MOV.U32 R2, RZ, RZ, R90 ;  /* 0x000000ffff027224 */ /* 0x000fe200078e005a */
[----:B------:R-:W-:Y:S01]  /*6ec0*/  MOV R143, R123 ;  /* 0x0000007b008f7202 */ /* 0x000fe20000000f00 */
[----:B------:R-:W-:-:S02]  /*6ed0*/  IMAD.MOV.U32 R142, RZ, RZ, R122 ;  /* 0x000000ffff8e7224 */ /* 0x000fc400078e007a */
[----:B------:R-:W-:Y:S01]  /*6ee0*/  FADD.FTZ R3, R3, R140 ;  /* 0x0000008c03037221 */ /* 0x000fe20000010000 */
[----:B------:R-:W-:Y:S01]  /*6ef0*/  FADD.FTZ R8, R8, R141 ;  /* 0x0000008d08087221 */ /* 0x000fe20000010000 */
[----:B------:R-:W-:Y:S01]  /*6f00*/  FADD.FTZ R2, R2, R142 ;  /* 0x0000008e02027221 */ /* 0x000fe20000010000 */
[----:B------:R-:W-:Y:S01]  /*6f10*/  FADD.FTZ R0, R0, R143 ;  /* 0x0000008f00007221 */ /* 0x000fe20000010000 */
[----:B---3--:R-:W-:Y:S02]  /*6f20*/  MOV R26, R189 ;  /* 0x000000bd001a7202 */ /* 0x008fe40000000f00 */
[----:B------:R3:W4:Y:S01]  /*6f30*/  LDSM.16.MT88.4 R188, [R25+0x1800] ;  /* 0x0018000019bc783b */ /* 0x0007220000004200 */
[----:B-1----:R-:W-:Y:S02]  /*6f40*/  MOV R27, R91 ;  /* 0x0000005b001b7202 */ /* 0x002fe40000000f00 */
[----:B------:R-:W-:Y:S01]  /*6f50*/  FADD.FTZ R2, R26, R2 ;  /* 0x000000021a027221 */ /* 0x000fe20000010000 */
[----:B------:R-:W-:-:S02]  /*6f60*/  FADD.FTZ R0, R9, R0 ;  /* 0x0000000009007221 */ /* 0x000fc40000010000 */
[----:B------:R-:W-:Y:S01]  /*6f70*/  FADD.FTZ R3, R27, R3 ;  /* 0x000000031b037221 */ /* 0x000fe20000010000 */
[----:B------:R-:W-:-:S03]  /*6f80*/  FADD.FTZ R2, R46, R2 ;  /* 0x000000022e027221 */ /* 0x000fc60000010000 */
[----:B------:R-:W-:Y:S01]  /*6f90*/  FADD.FTZ R9, R10, R3 ;  /* 0x000000030a097221 */ /* 0x000fe20000010000 */
[----:B---3--:R-:W-:-:S04]  /*6fa0*/  IMAD.MOV.U32 R25, RZ, RZ, R88 ;  /* 0x000000ffff197224 */ /* 0x008fc800078e0058 */
[----:B------:R-:W-:Y:S01]  /*6fb0*/  FADD.FTZ R8, R25, R8 ;  /* 0x0000000819087221 */ /* 0x000fe20000010000 */
[----:B------:R-:W-:-:S03]  /*6fc0*/  FADD.FTZ R0, R47, R0 ;  /* 0x000000002f007221 */ /* 0x000fc60000010000 */
[----:B------:R-:W-:Y:S01]  /*6fd0*/  FADD.FTZ R3, R11, R8 ;  /* 0x000000080b037221 */ /* 0x000fe20000010000 */
[----:B------:R-:W-:Y:S01]  /*6fe0*/  FADD.FTZ R9, R44, R9 ;  /* 0x000000092c097221 */ /* 0x000fe20000010000 */
[----:B--2---:R-:W-:Y:S02]  /*6ff0*/  HMMA.16816.F32.BF16 R120, R124, R4, R228 ;  /* 0x000000047c78723c */ /* 0x004fe400000418e4 */
[----:B------:R-:W-:Y:S01]  /*7000*/  FADD.FTZ R8, R45, R3 ;  /* 0x000000032d087221 */ /* 0x000fe20000010000 */
[----:B------:R-:W-:-:S05]  /*7010*/  FADD.FTZ R3, R43, R9 ;  /* 0x000000092b037221 */ /* 0x000fca0000010000 */
[----:B------:R-:W-:Y:S01]  /*7020*/  HMMA.16816.F32.BF16 R116, R128, R4, R116 ;  /* 0x000000048074723c */ /* 0x000fe20000041874 */
[----:B------:R-:W-:Y:S01]  /*7030*/  FADD.FTZ R5, R252, R2 ;  /* 0x00000002fc057221 */ /* 0x000fe20000010000 */
[----:B------:R-:W-:Y:S01]  /*7040*/  FADD.FTZ R4, R42, R0 ;  /* 0x000000002a047221 */ /* 0x000fe20000010000 */
[----:B------:R-:W-:Y:S02]  /*7050*/  FADD.FTZ R2, R40, R8 ;  /* 0x0000000828027221 */ /* 0x000fe40000010000 */
[----:B------:R-:W-:Y:S01]  /*7060*/  FADD.FTZ R0, R41, R5 ;  /* 0x0000000529007221 */ /* 0x000fe20000010000 */
        /* <DEDUP_REMOVED lines=40> */
[C---:B------:R-:W-:Y:S01]  /*72f0*/  HMMA.16816.F32.BF16 R164, R124.reuse, R172, R164 ;  /* 0x000000ac7ca4723c */ /* 0x040fe200000418a4 */
[----:B------:R-:W-:Y:S01]  /*7300*/  FADD.FTZ R0, R18, R0 ;  /* 0x0000000012007221 */ /* 0x000fe20000010000 */
[----:B------:R1:W-:Y:S06]  /*7310*/  STL [R1+0x64], R4 ;  /* 0x0000640401007387 */ /* 0x0003ec0000100800 */
[-C--:B------:R-:W-:Y:S01]  /*7320*/  HMMA.16816.F32.BF16 R168, R124, R174.reuse, R168 ;  /* 0x000000ae7ca8723c */ /* 0x080fe200000418a8 */
[----:B------:R1:W-:Y:S04]  /*7330*/  STL [R1+0x68], R3 ;  /* 0x0000680301007387 */ /* 0x0003e80000100800 */
[----:B------:R1:W-:Y:S03]  /*7340*/  STL [R1+0x5c], R2 ;  /* 0x00005c0201007387 */ /* 0x0003e60000100800 */
[----:B------:R-:W-:Y:S01]  /*7350*/  HMMA.16816.F32.BF16 R172, R128, R174, R72 ;  /* 0x000000ae80ac723c */ /* 0x000fe20000041848 */
[----:B------:R1:W-:Y:S07]  /*7360*/  STL [R1+0x60], R0 ;  /* 0x0000600001007387 */ /* 0x0003ee0000100800 */
[C---:B----4-:R-:W-:Y:S08]  /*7370*/  HMMA.16816.F32.BF16 R88, R124.reuse, R96, R76 ;  /* 0x000000607c58723c */ /* 0x050ff0000004184c */
[C---:B------:R-:W-:Y:S08]  /*7380*/  HMMA.16816.F32.BF16 R72, R124.reuse, R80, R84 ;  /* 0x000000507c48723c */ /* 0x040ff00000041854 */
[C---:B------:R-:W-:Y:S08]  /*7390*/  HMMA.16816.F32.BF16 R92, R124.reuse, R98, R92 ;  /* 0x000000627c5c723c */ /* 0x040ff0000004185c */
[C---:B------:R-:W-:Y:S08]  /*73a0*/  HMMA.16816.F32.BF16 R180, R124.reuse, R188, R180 ;  /* 0x000000bc7cb4723c */ /* 0x040ff000000418b4 */
[C---:B------:R-:W-:Y:S08]  /*73b0*/  HMMA.16816.F32.BF16 R184, R124.reuse, R190, R184 ;  /* 0x000000be7cb8723c */ /* 0x040ff000000418b8 */
[----:B------:R-:W-:Y:S08]  /*73c0*/  HMMA.16816.F32.BF16 R76, R124, R82, R108 ;  /* 0x000000527c4c723c */ /* 0x000ff0000004186c */
[C---:B------:R-:W-:Y:S08]  /*73d0*/  HMMA.16816.F32.BF16 R84, R128.reuse, R96, R248 ;  /* 0x000000608054723c */ /* 0x040ff000000418f8 */
[----:B------:R-:W-:Y:S08]  /*73e0*/  HMMA.16816.F32.BF16 R176, R128, R188, R176 ;  /* 0x000000bc80b0723c */ /* 0x000ff000000418b0 */
[----:B------:R-:W-:Y:S08]  /*73f0*/  HMMA.16816.F32.BF16 R108, R124, R114, R192 ;  /* 0x000000727c6c723c */ /* 0x000ff000000418c0 */
[C---:B------:R-:W-:Y:S08]  /*7400*/  HMMA.16816.F32.BF16 R96, R128.reuse, R98, R148 ;  /* 0x000000628060723c */ /* 0x040ff00000041894 */
[----:B------:R-:W-:Y:S08]  /*7410*/  HMMA.16816.F32.BF16 R188, R128, R190, R68 ;  /* 0x000000be80bc723c */ /* 0x000ff00000041844 */
[C---:B------:R-:W-:Y:S08]  /*7420*/  HMMA.16816.F32.BF16 R144, R124.reuse, R156, R144 ;  /* 0x0000009c7c90723c */ /* 0x040ff00000041890 */
        /* <DEDUP_REMOVED lines=9> */
[----:B------:R-:W-:Y:S08]  /*74c0*/  HMMA.16816.F32.BF16 R80, R128, R82, R56 ;  /* 0x000000528050723c */ /* 0x000ff00000041838 */
[-C--:B------:R-:W-:Y:S08]  /*74d0*/  HMMA.16816.F32.BF16 R124, R124, R6.reuse, R224 ;  /* 0x000000067c7c723c */ /* 0x080ff000000418e0 */
[----:B------:R-:W-:Y:S01]  /*74e0*/  HMMA.16816.F32.BF16 R128, R128, R6, R52 ;  /* 0x000000068080723c */ /* 0x000fe20000041834 */
[----:B------:R-:W-:-:S04]  /*74f0*/  NOP ;  /* 0x0000000000007918 */ /* 0x000fc80000000000 */
[----:B-1----:R-:W-:-:S15]  /*7500*/  BRA.U !UP0, `(.L_x_44) ;  /* 0x0000005508c07547 */ /* 0x002fde000b800000 */
[----:B------:R-:W2:Y:S01]  /*7510*/  LDL.LU R252, [R1+0x58] ;  /* 0x0000580001fc7983 */ /* 0x000ea20000300800 */
[----:B------:R-:W1:Y:S01]  /*7520*/  LDCU.64 UR12, c[0x0][0x3c0] ;  /* 0x00007800ff0c77ac */ /* 0x000e620008000a00 */
[----:B------:R-:W-:-:S04]  /*7530*/  DEPBAR.LE SB0, 0x0 ;  /* 0x000080000000791a */ /* 0x000fc80000000000 */
[----:B------:R-:W3:Y:S01]  /*7540*/  S2R R37, SR_TID.X ;  /* 0x0000000000257919 */ /* 0x000ee20000002100 */
[----:B------:R-:W-:Y:S01]  /*7550*/  UIADD3 UR10, UPT, UPT, UR26, -0x2, URZ ;  /* 0xfffffffe1a0a7890 */ /* 0x000fe2000fffe0ff */
[----:B------:R-:W4:Y:S03]  /*7560*/  S2R R39, SR_TID.X ;  /* 0x0000000000277919 */ /* 0x000f260000002100 */
[----:B-1----:R-:W-:Y:S02]  /*7570*/  UIMAD.WIDE.U32 UR18, UR10, UR12, URZ ;  /* 0x0000000c0a1272a5 */ /* 0x002fe4000f8e00ff */
[----:B------:R-:W-:Y:S02]  /*7580*/  USHF.L.U32 UR16, UR12, 0x4, URZ ;  /* 0x000000040c107899 */ /* 0x000fe400080006ff */
[----:B------:R-:W-:Y:S02]  /*7590*/  UIMAD UR10, UR10, UR13, URZ ;  /* 0x0000000d0a0a72a4 */ /* 0x000fe4000f8e02ff */
[----:B------:R-:W-:Y:S01]  /*75a0*/  ULEA UR15, UP0, UR18, UR16, 0x6 ;  /* 0x00000010120f7291 */ /* 0x000fe2000f8030ff */
[----:B------:R-:W-:Y:S01]  /*75b0*/  IMAD.U32 R10, RZ, RZ, UR18 ;  /* 0x00000012ff0a7e24 */ /* 0x000fe2000f8e00ff */
[----:B------:R-:W-:Y:S01]  /*75c0*/  USHF.L.U64.HI UR4, UR12, 0x4, UR13 ;  /* 0x000000040c047899 */ /* 0x000fe2000801020d */
[----:B------:R-:W-:Y:S01]  /*75d0*/  IMAD.U32 R11, RZ, RZ, UR19 ;  /* 0x00000013ff0b7e24 */ /* 0x000fe2000f8e00ff */
[----:B------:R-:W-:-:S02]  /*75e0*/  UIADD3 UR10, UPT, UPT, UR19, UR10, URZ ;  /* 0x0000000a130a7290 */ /* 0x000fc4000fffe0ff */
[----:B------:R-:W-:Y:S02]  /*75f0*/  UIADD3 UR16, UP1, UPT, UR15, UR16, URZ ;  /* 0x000000100f107290 */ /* 0x000fe4000ff3e0ff */
[----:B------:R-:W-:Y:S01]  /*7600*/  ULEA.HI.X UR14, UR18, UR4, UR10, 0x6, UP0 ;  /* 0x00000004120e7291 */ /* 0x000fe200080f340a */
[C---:B---3--:R-:W-:Y:S02]  /*7610*/  IMAD.SHL.U32 R38, R37.reuse, 0x40, RZ ;  /* 0x0000004025267824 */ /* 0x048fe400078e00ff */
[----:B------:R-:W-:Y:S02]  /*7620*/  IMAD.SHL.U32 R37, R37, 0x8, RZ ;  /* 0x0000000825257824 */ /* 0x000fe400078e00ff */
[----:B----4-:R-:W-:Y:S01]  /*7630*/  IMAD.SHL.U32 R2, R39, 0x20, RZ ;  /* 0x0000002027027824 */ /* 0x010fe200078e00ff */
[C---:B------:R-:W-:Y:S02]  /*7640*/  LOP3.LUT R0, R38.reuse, 0x200, RZ, 0xc0, !PT ;  /* 0x0000020026007812 */ /* 0x040fe400078ec0ff */
[----:B------:R-:W-:-:S02]  /*7650*/  LOP3.LUT R38, R38, 0x1c0, RZ, 0xc0, !PT ;  /* 0x000001c026267812 */ /* 0x000fc400078ec0ff */
[----:B------:R-:W-:Y:S02]  /*7660*/  SHF.R.U32.HI R12, RZ, 0x1, R39 ;  /* 0x00000001ff0c7819 */ /* 0x000fe40000011627 */
[----:B------:R-:W-:Y:S02]  /*7670*/  LOP3.LUT R38, R38, 0x38, R37, 0xf8, !PT ;  /* 0x0000003826267812 */ /* 0x000fe400078ef825 */
[----:B------:R-:W-:Y:S02]  /*7680*/  SHF.L.U32 R37, R39, 0x3, RZ ;  /* 0x0000000327257819 */ /* 0x000fe400000006ff */
[----:B------:R-:W-:Y:S02]  /*7690*/  LOP3.LUT R0, R0, 0x7c00, R2, 0xf8, !PT ;  /* 0x00007c0000007812 */ /* 0x000fe400078ef802 */
[----:B------:R-:W-:Y:S02]  /*76a0*/  LOP3.LUT R12, R38, 0x8, R12, 0x78, !PT ;  /* 0x00000008260c7812 */ /* 0x000fe400078e780c */
[----:B------:R-:W-:Y:S01]  /*76b0*/  LOP3.LUT R2, R37, 0x1f8, RZ, 0xc0, !PT ;  /* 0x000001f825027812 */ /* 0x000fe200078ec0ff */
[----:B------:R-:W-:Y:S01]  /*76c0*/  UIADD3.X UR4, UPT, UPT, UR14, UR4, URZ, UP1, !UPT ;  /* 0x000000040e047290 */ /* 0x000fe20008ffe4ff */
[----:B------:R-:W-:Y:S01]  /*76d0*/  LOP3.LUT R12, R0, R12, RZ, 0xfc, !PT ;  /* 0x0000000c000c7212 */ /* 0x000fe200078efcff */
[----:B------:R-:W-:Y:S01]  /*76e0*/  IMAD.U32 R9, RZ, RZ, UR16 ;  /* 0x00000010ff097e24 */ /* 0x000fe2000f8e00ff */
[----:B------:R-:W-:Y:S01]  /*76f0*/  LOP3.LUT R0, R2, 0x38, R39, 0x78, !PT ;  /* 0x0000003802007812 */ /* 0x000fe200078e7827 */
[----:B------:R-:W-:Y:S01]  /*7700*/  ULEA UR17, UP0, UR12, UR15, 0x5 ;  /* 0x0000000f0c117291 */ /* 0x000fe2000f8028ff */
[----:B------:R-:W-:Y:S01]  /*7710*/  IMAD.U32 R5, RZ, RZ, UR10 ;  /* 0x0000000aff057e24 */ /* 0x000fe2000f8e00ff */
[----:B------:R-:W-:-:S02]  /*7720*/  MOV R16, UR15 ;  /* 0x0000000f00107c02 */ /* 0x000fc40008000f00 */
[----:B------:R-:W-:Y:S01]  /*7730*/  LOP3.LUT R11, R0, 0x1e00, R37, 0xf8, !PT ;  /* 0x00001e00000b7812 */ /* 0x000fe200078ef825 */
[----:B------:R-:W-:Y:S01]  /*7740*/  ULEA.HI.X UR10, UR12, UR14, UR13, 0x5, UP0 ;  /* 0x0000000e0c0a7291 */ /* 0x000fe200080f2c0d */
[CC--:B-----5:R-:W-:Y:S02]  /*7750*/  LEA R8, P2, R9.reuse, R244.reuse, 0x1 ;  /* 0x000000f409087211 */ /* 0x0e0fe400078408ff */
[----:B------:R-:W-:Y:S01]  /*7760*/  MOV R0, UR4 ;  /* 0x0000000400007c02 */ /* 0x000fe20008000f00 */
[----:B------:R-:W-:Y:S01]  /*7770*/  IMAD.U32 R7, RZ, RZ, UR17 ;  /* 0x00000011ff077e24 */ /* 0x000fe2000f8e00ff */
[-C--:B------:R-:W-:Y:S01]  /*7780*/  LEA R4, P4, R10, R244.reuse, 0x7 ;  /* 0x000000f40a047211 */ /* 0x080fe200078838ff */
[----:B------:R-:W-:Y:S01]  /*7790*/  IMAD.U32 R3, RZ, RZ, UR14 ;  /* 0x0000000eff037e24 */ /* 0x000fe2000f8e00ff */
[----:B------:R-:W-:Y:S01]  /*77a0*/  BAR.SYNC.DEFER_BLOCKING 0x0 ;  /* 0x0000000000007b1d */ /* 0x000fe20000010000 */
[----:B------:R-:W-:Y:S02]  /*77b0*/  LEA R2, P3, R16, R244, 0x1 ;  /* 0x000000f410027211 */ /* 0x000fe400078608ff */
[-C--:B------:R-:W-:Y:S01]  /*77c0*/  LEA.HI.X R9, R9, R219.reuse, R0, 0x1, P2 ;  /* 0x000000db09097211 */ /* 0x080fe200010f0c00 */
[----:B------:R-:W-:Y:S01]  /*77d0*/  IMAD.U32 R17, RZ, RZ, UR10 ;  /* 0x0000000aff117e24 */ /* 0x000fe2000f8e00ff */
[----:B------:R-:W-:Y:S01]  /*77e0*/  LEA.HI.X R5, R10, R219, R5, 0x7, P4 ;  /* 0x000000db0a057211 */ /* 0x000fe200020f3c05 */
[----:B------:R-:W1:Y:S01]  /*77f0*/  LDCU UR10, c[0x0][0x50c] ;  /* 0x0000a180ff0a77ac */ /* 0x000e620008000800 */
[----:B------:R-:W-:-:S02]  /*7800*/  LEA R0, R11, UR5, 0x1 ;  /* 0x000000050b007c11 */ /* 0x000fc4000f8e08ff */
[C---:B------:R-:W-:Y:S02]  /*7810*/  LEA R6, P1, R7.reuse, R244, 0x1 ;  /* 0x000000f407067211 */ /* 0x040fe400078208ff */
[-C--:B------:R-:W-:Y:S02]  /*7820*/  LEA.HI.X R3, R16, R219.reuse, R3, 0x1, P3 ;  /* 0x000000db10037211 */ /* 0x080fe400018f0c03 */
[----:B------:R-:W-:Y:S02]  /*7830*/  LEA.HI.X R7, R7, R219, R17, 0x1, P1 ;  /* 0x000000db07077211 */ /* 0x000fe400008f0c11 */
[----:B------:R-:W-:Y:S01]  /*7840*/  LEA R12, R12, UR5, 0x1 ;  /* 0x000000050c0c7c11 */ /* 0x000fe2000f8e08ff */
        /* <DEDUP_REMOVED lines=11> */
[----:B------:R-:W-:Y:S04]  /*7900*/  LDSM.16.M88.4 R44, [R132+UR5+0x8000] ;  /* 0x00800005842c783b */ /* 0x000fe80008000200 */
[----:B------:R-:W-:Y:S04]  /*7910*/  LDSM.16.M88.4 R40, [R132+UR5+0x8800] ;  /* 0x008800058428783b */ /* 0x000fe80008000200 */
[----:B------:R-:W-:Y:S04]  /*7920*/  LDSM.16.M88.4 R36, [R132+UR5+0x9000] ;  /* 0x009000058424783b */ /* 0x000fe80008000200 */
[----:B------:R-:W-:Y:S04]  /*7930*/  LDSM.16.M88.4 R32, [R132+UR5+0x9800] ;  /* 0x009800058420783b */ /* 0x000fe80008000200 */
[----:B---3--:R-:W3:Y:S01]  /*7940*/  LDSM.16.M88.4 R8, [R12+0x2000] ;  /* 0x002000000c08783b */ /* 0x008ee20000000200 */
[----:B------:R-:W-:-:S03]  /*7950*/  IMAD.MOV.U32 R3, RZ, RZ, 0x20 ;  /* 0x00000020ff037424 */ /* 0x000fc600078e00ff */
[----:B------:R-:W-:Y:S02]  /*7960*/  LDSM.16.M88.4 R16, [R12] ;  /* 0x000000000c10783b */ /* 0x000fe40000000200 */
[----:B------:R-:W-:Y:S01]  /*7970*/  SEL R3, R3, 0xffffffe0, !P0 ;  /* 0xffffffe003037807 */ /* 0x000fe20004000000 */
[----:B----4-:R-:W-:Y:S01]  /*7980*/  VIADD R0, R132, UR5 ;  /* 0x0000000584007c36 */ /* 0x010fe20008000000 */
[----:B------:R-:W0:Y:S03]  /*7990*/  LDGDEPBAR ;  /* 0x00000000000079af */ /* 0x000e260000000000 */
[C---:B------:R-:W-:Y:S01]  /*79a0*/  IMAD.IADD R27, R3.reuse, 0x1, R12 ;  /* 0x00000001031b7824 */ /* 0x040fe200078e020c */
[----:B------:R-:W-:-:S04]  /*79b0*/  IADD3 R2, PT, PT, R3, R0, RZ ;  /* 0x0000000003027210 */ /* 0x000fc80007ffe0ff */
[----:B------:R-:W-:Y:S04]  /*79c0*/  LDSM.16.M88.4 R4, [R27+0x2000] ;  /* 0x002000001b04783b */ /* 0x000fe80000000200 */
[----:B------:R-:W4:Y:S04]  /*79d0*/  LDSM.16.M88.4 R52, [R2+0x8800] ;  /* 0x008800000234783b */ /* 0x000f280000000200 */
[----:B------:R-:W1:Y:S04]  /*79e0*/  LDSM.16.M88.4 R28, [R2+0x8000] ;  /* 0x00800000021c783b */ /* 0x000e680000000200 */
[----:B------:R-:W1:Y:S04]  /*79f0*/  LDSM.16.M88.4 R60, [R2+0x9000] ;  /* 0x00900000023c783b */ /* 0x000e680000000200 */
[----:B------:R-:W1:Y:S04]  /*7a00*/  LDSM.16.M88.4 R56, [R2+0x9800] ;  /* 0x009800000238783b */ /* 0x000e680000000200 */
[----:B------:R-:W2:Y:S01]  /*7a10*/  LDSM.16.M88.4 R20, [R27] ;  /* 0x000000001b14783b */ /* 0x000ea20000000200 */
[C---:B---3--:R-:W-:Y:S08]  /*7a20*/  HMMA.16816.F32.BF16 R224, R8.reuse, R44, RZ ;  /* 0x0000002c08e0723c */ /* 0x048ff000000418ff */
[C---:B------:R-:W-:Y:S08]  /*7a30*/  HMMA.16816.F32.BF16 R216, R8.reuse, R40, RZ ;  /* 0x0000002808d8723c */ /* 0x040ff000000418ff */
[C---:B------:R-:W-:Y:S08]  /*7a40*/  HMMA.16816.F32.BF16 R208, R8.reuse, R36, RZ ;  /* 0x0000002408d0723c */ /* 0x040ff000000418ff */
[C---:B------:R-:W-:Y:S08]  /*7a50*/  HMMA.16816.F32.BF16 R64, R8.reuse, R32, RZ ;  /* 0x000000200840723c */ /* 0x040ff000000418ff */
[C---:B------:R-:W-:Y:S08]  /*7a60*/  HMMA.16816.F32.BF16 R220, R8.reuse, R46, RZ ;  /* 0x0000002e08dc723c */ /* 0x040ff000000418ff */
[C---:B------:R-:W-:Y:S08]  /*7a70*/  HMMA.16816.F32.BF16 R212, R8.reuse, R42, RZ ;  /* 0x0000002a08d4723c */ /* 0x040ff000000418ff */
[C---:B------:R-:W-:Y:S08]  /*7a80*/  HMMA.16816.F32.BF16 R140, R8.reuse, R38, RZ ;  /* 0x00000026088c723c */ /* 0x040ff000000418ff */
[----:B------:R-:W-:Y:S08]  /*7a90*/  HMMA.16816.F32.BF16 R8, R8, R34, RZ ;  /* 0x000000220808723c */ /* 0x000ff000000418ff */
[C---:B----4-:R-:W-:Y:S08]  /*7aa0*/  HMMA.16816.F32.BF16 R248, R4.reuse, R52, R216 ;  /* 0x0000003404f8723c */ /* 0x050ff000000418d8 */
[C---:B-1----:R-:W-:Y:S08]  /*7ab0*/  HMMA.16816.F32.BF16 R228, R4.reuse, R28, R224 ;  /* 0x0000001c04e4723c */ /* 0x042ff000000418e0 */
        /* <DEDUP_REMOVED lines=10> */
[----:B------:R-:W-:Y:S08]  /*7b60*/  HMMA.16816.F32.BF16 R40, R16, R42, RZ ;  /* 0x0000002a1028723c */ /* 0x000ff000000418ff */
[----:B--2---:R-:W-:Y:S01]  /*7b70*/  HMMA.16816.F32.BF16 R4, R20, R56, R4 ;  /* 0x000000381404723c */ /* 0x004fe20000041804 */
[----:B------:R-:W-:Y:S01]  /*7b80*/  IMAD.MOV.U32 R25, RZ, RZ, R223 ;  /* 0x000000ffff197224 */ /* 0x000fe200078e00df */
[----:B------:R-:W-:Y:S01]  /*7b90*/  MOV R26, R222 ;  /* 0x000000de001a7202 */ /* 0x000fe20000000f00 */
[----:B------:R-:W-:-:S02]  /*7ba0*/  IMAD.MOV.U32 R51, RZ, RZ, R231 ;  /* 0x000000ffff337224 */ /* 0x000fc400078e00e7 */
[----:B------:R-:W-:Y:S02]  /*7bb0*/  IMAD.MOV.U32 R50, RZ, RZ, R220 ;  /* 0x000000ffff327224 */ /* 0x000fe400078e00dc */
[----:B------:R-:W-:Y:S01]  /*7bc0*/  IMAD.MOV.U32 R49, RZ, RZ, R221 ;  /* 0x000000ffff317224 */ /* 0x000fe200078e00dd */
[----:B------:R-:W-:Y:S01]  /*7bd0*/  HMMA.16816.F32.BF16 R224, R20, R52, R44 ;  /* 0x0000003414e0723c */ /* 0x000fe2000004182c */
[----:B------:R-:W-:Y:S01]  /*7be0*/  IMAD.MOV.U32 R47, RZ, RZ, R25 ;  /* 0x000000ffff2f7224 */ /* 0x000fe200078e0019 */
[----:B------:R-:W-:Y:S01]  /*7bf0*/  MOV R133, R230 ;  /* 0x000000e600857202 */ /* 0x000fe20000000f00 */
[C---:B------:R-:W-:Y:S02]  /*7c00*/  IMAD.IADD R25, R252.reuse, 0x1, R12 ;  /* 0x00000001fc197824 */ /* 0x040fe400078e020c */
[----:B------:R-:W-:Y:S02]  /*7c10*/  IMAD.IADD R0, R252, 0x1, R0 ;  /* 0x00000001fc007824 */ /* 0x000fe400078e0200 */
[----:B------:R-:W-:-:S02]  /*7c20*/  IMAD.MOV.U32 R139, RZ, RZ, R228 ;  /* 0x000000ffff8b7224 */ /* 0x000fc400078e00e4 */
[----:B------:R-:W-:Y:S01]  /*7c30*/  IMAD.MOV.U32 R138, RZ, RZ, R229 ;  /* 0x000000ffff8a7224 */ /* 0x000fe200078e00e5 */
[----:B------:R-:W-:Y:S01]  /*7c40*/  MOV R46, R26 ;  /* 0x0000001a002e7202 */ /* 0x000fe20000000f00 */
[C---:B------:R-:W-:Y:S01]  /*7c50*/  HMMA.16816.F32.BF16 R228, R20.reuse, R28, R140 ;  /* 0x0000001c14e4723c */ /* 0x040fe2000004188c */
[----:B------:R-:W-:Y:S02]  /*7c60*/  IMAD.MOV.U32 R143, RZ, RZ, R51 ;  /* 0x000000ffff8f7224 */ /* 0x000fe400078e0033 */
[----:B------:R-:W-:Y:S02]  /*7c70*/  IMAD.MOV.U32 R44, RZ, RZ, R50 ;  /* 0x000000ffff2c7224 */ /* 0x000fe400078e0032 */
[----:B------:R-:W-:Y:S01]  /*7c80*/  IMAD.MOV.U32 R45, RZ, RZ, R49 ;  /* 0x000000ffff2d7224 */ /* 0x000fe200078e0031 */
[----:B------:R-:W-:Y:S01]  /*7c90*/  MOV R49, R6 ;  /* 0x0000000600317202 */ /* 0x000fe20000000f00 */
[----:B------:R-:W-:Y:S01]  /*7ca0*/  IMAD.MOV.U32 R51, RZ, RZ, R4 ;  /* 0x000000ffff337224 */ /* 0x000fe200078e0004 */
[----:B------:R-:W-:Y:S01]  /*7cb0*/  HMMA.16816.F32.BF16 R52, R20, R54, R40 ;  /* 0x000000361434723c */ /* 0x000fe20000041828 */
[----:B------:R-:W-:Y:S01]  /*7cc0*/  IMAD.MOV.U32 R50, RZ, RZ, R5 ;  /* 0x000000ffff327224 */ /* 0x000fe200078e0005 */
[----:B------:R-:W-:Y:S01]  /*7cd0*/  LDSM.16.M88.4 R40, [R0+0x9800] ;  /* 0x009800000028783b */ /* 0x000fe20000000200 */
[----:B------:R-:W-:-:S03]  /*7ce0*/  IMAD.MOV.U32 R26, RZ, RZ, R7 ;  /* 0x000000ffff1a7224 */ /* 0x000fc600078e0007 */
[----:B------:R-:W1:Y:S02]  /*7cf0*/  LDSM.16.M88.4 R4, [R25+0x2000] ;  /* 0x002000001904783b */ /* 0x000e640000000200 */
[C---:B------:R-:W-:Y:S08]  /*7d00*/  HMMA.16816.F32.BF16 R8, R16.reuse, R36, RZ ;  /* 0x000000241008723c */ /* 0x040ff000000418ff */
[----:B------:R-:W-:Y:S08]  /*7d10*/  HMMA.16816.F32.BF16 R212, R16, R38, RZ ;  /* 0x0000002610d4723c */ /* 0x000ff000000418ff */
[----:B------:R-:W-:Y:S01]  /*7d20*/  HMMA.16816.F32.BF16 R36, R20, R30, R64 ;  /* 0x0000001e1424723c */ /* 0x000fe20000041840 */
[----:B------:R-:W2:Y:S07]  /*7d30*/  LDSM.16.M88.4 R28, [R0+0x8000] ;  /* 0x00800000001c783b */ /* 0x000eae0000000200 */
[----:B------:R-:W-:Y:S01]  /*7d40*/  HMMA.16816.F32.BF16 R208, R16, R34, RZ ;  /* 0x0000002210d0723c */ /* 0x000fe200000418ff */
[----:B------:R-:W3:Y:S04]  /*7d50*/  LDSM.16.M88.4 R16, [R0+0x8800] ;  /* 0x008800000010783b */ /* 0x000ee80000000200 */
[----:B------:R-:W4:Y:S03]  /*7d60*/  LDSM.16.M88.4 R32, [R0+0x9000] ;  /* 0x009000000020783b */ /* 0x000f260000000200 */
[----:B------:R-:W-:Y:S01]  /*7d70*/  HMMA.16816.F32.BF16 R220, R20, R60, R8 ;  /* 0x0000003c14dc723c */ /* 0x000fe20000041808 */
[----:B------:R-:W4:Y:S07]  /*7d80*/  LDSM.16.M88.4 R8, [R25] ;  /* 0x000000001908783b */ /* 0x000f2e0000000200 */
[C---:B-1----:R-:W-:Y:S08]  /*7d90*/  HMMA.16816.F32.BF16 R64, R4.reuse, R40, R244 ;  /* 0x000000280440723c */ /* 0x042ff000000418f4 */
[----:B------:R-:W-:Y:S01]  /*7da0*/  HMMA.16816.F32.BF16 R232, R4, R42, R232 ;  /* 0x0000002a04e8723c */ /* 0x000fe200000418e8 */
[----:B------:R-:W-:Y:S01]  /*7db0*/  IMAD.MOV.U32 R140, RZ, RZ, R139 ;  /* 0x000000ffff8c7224 */ /* 0x000fe200078e008b */
[----:B------:R-:W-:Y:S01]  /*7dc0*/  MOV R142, R133 ;  /* 0x00000085008e7202 */ /* 0x000fe20000000f00 */
[----:B------:R-:W-:-:S05]  /*7dd0*/  IMAD.MOV.U32 R141, RZ, RZ, R138 ;  /* 0x000000ffff8d7224 */ /* 0x000fca00078e008a */
[----:B------:R-:W-:Y:S03]  /*7de0*/  HMMA.16816.F32.BF16 R60, R20, R62, R212 ;  /* 0x0000003e143c723c */ /* 0x000fe600000418d4 */
[----:B------:R-:W-:-:S05]  /*7df0*/  IMAD.MOV.U32 R252, RZ, RZ, R67 ;  /* 0x000000fffffc7224 */ /* 0x000fca00078e0043 */
[----:B------:R-:W-:Y:S01]  /*7e00*/  HMMA.16816.F32.BF16 R208, R20, R58, R208 ;  /* 0x0000003a14d0723c */ /* 0x000fe200000418d0 */
[----:B------:R-:W-:Y:S01]  /*7e10*/  MOV R22, R65 ;  /* 0x0000004100167202 */ /* 0x000fe20000000f00 */
[----:B------:R-:W-:Y:S02]  /*7e20*/  IMAD.MOV.U32 R21, RZ, RZ, R66 ;  /* 0x000000ffff157224 */ /* 0x000fe400078e0042 */
[----:B------:R-:W-:-:S04]  /*7e30*/  IMAD.MOV.U32 R20, RZ, RZ, R64 ;  /* 0x000000ffff147224 */ /* 0x000fc800078e0040 */
[C---:B--2---:R-:W-:Y:S08]  /*7e40*/  HMMA.16816.F32.BF16 R64, R4.reuse, R30, R44 ;  /* 0x0000001e0440723c */ /* 0x044ff0000004182c */
[C---:B------:R-:W-:Y:S08]  /*7e50*/  HMMA.16816.F32.BF16 R140, R4.reuse, R28, R140 ;  /* 0x0000001c048c723c */ /* 0x040ff0000004188c */
[C---:B---3--:R-:W-:Y:S08]  /*7e60*/  HMMA.16816.F32.BF16 R56, R4.reuse, R16, R248 ;  /* 0x000000100438723c */ /* 0x048ff000000418f8 */
[C---:B----4-:R-:W-:Y:S08]  /*7e70*/  HMMA.16816.F32.BF16 R216, R4.reuse, R32, R216 ;  /* 0x0000002004d8723c */ /* 0x050ff000000418d8 */
[C---:B------:R-:W-:Y:S08]  /*7e80*/  HMMA.16816.F32.BF16 R44, R4.reuse, R18, R240 ;  /* 0x00000012042c723c */ /* 0x040ff000000418f0 */
[----:B------:R-:W-:Y:S01]  /*7e90*/  HMMA.16816.F32.BF16 R236, R4, R34, R236 ;  /* 0x0000002204ec723c */ /* 0x000fe200000418ec */
[----:B------:R-:W-:-:S02]  /*7ea0*/  IMAD.MOV.U32 R6, RZ, RZ, R233 ;  /* 0x000000ffff067224 */ /* 0x000fc400078e00e9 */
[----:B------:R-:W-:Y:S01]  /*7eb0*/  IMAD.MOV.U32 R5, RZ, RZ, R234 ;  /* 0x000000ffff057224 */ /* 0x000fe200078e00ea */
[----:B------:R-:W-:Y:S01]  /*7ec0*/  MOV R234, R22 ;  /* 0x0000001600ea7202 */ /* 0x000fe20000000f00 */
[----:B------:R-:W-:Y:S02]  /*7ed0*/  IMAD.MOV.U32 R4, RZ, RZ, R235 ;  /* 0x000000ffff047224 */ /* 0x000fe400078e00eb */
[----:B------:R-:W-:Y:S02]  /*7ee0*/  IMAD.MOV.U32 R235, RZ, RZ, R21 ;  /* 0x000000ffffeb7224 */ /* 0x000fe400078e0015 */
[----:B------:R-:W-:Y:S02]  /*7ef0*/  IMAD.MOV.U32 R233, RZ, RZ, R20 ;  /* 0x000000ffffe97224 */ /* 0x000fe400078e0014 */
[----:B------:R-:W-:Y:S01]  /*7f00*/  HMMA.16816.F32.BF16 R20, R8, R28, R228 ;  /* 0x0000001c0814723c */ /* 0x000fe200000418e4 */
[----:B------:R-:W-:Y:S01]  /*7f10*/  IMAD.MOV.U32 R247, RZ, RZ, R26 ;  /* 0x000000fffff77224 */ /* 0x000fe200078e001a */
[----:B------:R-:W-:Y:S01]  /*7f20*/  MOV R7, R232 ;  /* 0x000000e800077202 */ /* 0x000fe20000000f00 */
[C---:B------:R-:W-:Y:S01]  /*7f30*/  IMAD.IADD R26, R3.reuse, 0x1, R25 ;  /* 0x00000001031a7824 */ /* 0x040fe200078e0219 */
[----:B------:R-:W-:-:S04]  /*7f40*/  IADD3 R3, PT, PT, R3, R0, RZ ;  /* 0x0000000003037210 */ /* 0x000fc80007ffe0ff */
[C---:B------:R-:W-:Y:S01]  /*7f50*/  HMMA.16816.F32.BF16 R248, R8.reuse, R30, R36 ;  /* 0x0000001e08f8723c */ /* 0x040fe20000041824 */
[----:B------:R-:W-:Y:S01]  /*7f60*/  LDSM.16.M88.4 R28, [R3+0x8000] ;  /* 0x00800000031c783b */ /* 0x000fe20000000200 */
[----:B------:R-:W-:Y:S01]  /*7f70*/  MOV R215, R236 ;  /* 0x000000ec00d77202 */ /* 0x000fe20000000f00 */
[----:B------:R-:W-:Y:S02]  /*7f80*/  IMAD.MOV.U32 R214, RZ, RZ, R237 ;  /* 0x000000ffffd67224 */ /* 0x000fe400078e00ed */
[----:B------:R-:W-:Y:S01]  /*7f90*/  IMAD.MOV.U32 R213, RZ, RZ, R238 ;  /* 0x000000ffffd57224 */ /* 0x000fe200078e00ee */
[----:B------:R-:W-:Y:S01]  /*7fa0*/  MOV R244, R51 ;  /* 0x0000003300f47202 */ /* 0x000fe20000000f00 */
[----:B------:R-:W-:Y:S01]  /*7fb0*/  IMAD.MOV.U32 R212, RZ, RZ, R239 ;  /* 0x000000ffffd47224 */ /* 0x000fe200078e00ef */
[----:B------:R-:W-:Y:S01]  /*7fc0*/  HMMA.16816.F32.BF16 R240, R8, R16, R224 ;  /* 0x0000001008f0723c */ /* 0x000fe200000418e0 */
[----:B------:R-:W-:Y:S01]  /*7fd0*/  IMAD.MOV.U32 R245, RZ, RZ, R50 ;  /* 0x000000fffff57224 */ /* 0x000fe200078e0032 */
[----:B------:R-:W-:Y:S01]  /*7fe0*/  LDSM.16.M88.4 R36, [R3+0x9800] ;  /* 0x009800000324783b */ /* 0x000fe20000000200 */
[----:B------:R-:W-:Y:S01]  /*7ff0*/  IMAD.MOV.U32 R231, RZ, RZ, R20 ;  /* 0x000000ffffe77224 */ /* 0x000fe200078e0014 */
[----:B------:R-:W-:Y:S01]  /*8000*/  MOV R230, R21 ;  /* 0x0000001500e67202 */ /* 0x000fe20000000f00 */
[----:B------:R-:W-:-:S02]  /*8010*/  IMAD.MOV.U32 R229, RZ, RZ, R22 ;  /* 0x000000ffffe57224 */ /* 0x000fc400078e0016 */
[----:B------:R-:W-:Y:S02]  /*8020*/  IMAD.MOV.U32 R228, RZ, RZ, R23 ;  /* 0x000000ffffe47224 */ /* 0x000fe400078e0017 */
[C---:B------:R-:W-:Y:S01]  /*8030*/  HMMA.16816.F32.BF16 R20, R8.reuse, R34, R60 ;  /* 0x000000220814723c */ /* 0x040fe2000004183c */
[----:B------:R-:W-:Y:S01]  /*8040*/  IMAD.MOV.U32 R60, RZ, RZ, R7 ;  /* 0x000000ffff3c7224 */ /* 0x000fe200078e0007 */
[----:B------:R-:W-:Y:S01]  /*8050*/  MOV R61, R6 ;  /* 0x00000006003d7202 */ /* 0x000fe20000000f00 */
[----:B------:R-:W-:Y:S02]  /*8060*/  IMAD.MOV.U32 R62, RZ, RZ, R5 ;  /* 0x000000ffff3e7224 */ /* 0x000fe400078e0005 */
[----:B------:R-:W-:Y:S02]  /*8070*/  IMAD.MOV.U32 R63, RZ, RZ, R4 ;  /* 0x000000ffff3f7224 */ /* 0x000fe400078e0004 */
[----:B------:R-:W1:Y:S01]  /*8080*/  LDSM.16.M88.4 R4, [R26+0x2000] ;  /* 0x002000001a04783b */ /* 0x000e620000000200 */
[----:B------:R-:W-:Y:S01]  /*8090*/  HMMA.16816.F32.BF16 R236, R8, R18, R52 ;  /* 0x0000001208ec723c */ /* 0x000fe20000041834 */
[----:B------:R-:W-:-:S02]  /*80a0*/  IMAD.MOV.U32 R246, RZ, RZ, R49 ;  /* 0x000000fffff67224 */ /* 0x000fc400078e0031 */
[----:B------:R-:W2:Y:S05]  /*80b0*/  LDSM.16.M88.4 R16, [R3+0x8800] ;  /* 0x008800000310783b */ /* 0x000eaa0000000200 */
[----:B------:R-:W-:Y:S01]  /*80c0*/  HMMA.16816.F32.BF16 R52, R8, R32, R220 ;  /* 0x000000200834723c */ /* 0x000fe200000418dc */
[----:B------:R-:W3:Y:S02]  /*80d0*/  LDSM.16.M88.4 R32, [R3+0x9000] ;  /* 0x009000000320783b */ /* 0x000ee40000000200 */
[----:B------:R-:W-:Y:S01]  /*80e0*/  IMAD.MOV.U32 R133, RZ, RZ, R20 ;  /* 0x000000ffff857224 */ /* 0x000fe200078e0014 */
[----:B------:R-:W-:Y:S01]  /*80f0*/  MOV R50, R22 ;  /* 0x0000001600327202 */ /* 0x000fe20000000f00 */
[----:B------:R-:W-:-:S02]  /*8100*/  IMAD.MOV.U32 R51, RZ, RZ, R21 ;  /* 0x000000ffff337224 */ /* 0x000fc400078e0015 */
[----:B------:R-:W-:Y:S02]  /*8110*/  IMAD.MOV.U32 R49, RZ, RZ, R23 ;  /* 0x000000ffff317224 */ /* 0x000fe400078e0017 */
[----:B------:R-:W4:Y:S01]  /*8120*/  LDSM.16.M88.4 R20, [R26] ;  /* 0x000000001a14783b */ /* 0x000f220000000200 */
[C---:B------:R-:W-:Y:S08]  /*8130*/  HMMA.16816.F32.BF16 R224, R8.reuse, R40, R244 ;  /* 0x0000002808e0723c */ /* 0x040ff000000418f4 */
[----:B------:R-:W-:Y:S01]  /*8140*/  HMMA.16816.F32.BF16 R244, R8, R42, R208 ;  /* 0x0000002a08f4723c */ /* 0x000fe200000418d0 */
[----:B------:R-:W-:Y:S01]  /*8150*/  IMAD.MOV.U32 R8, RZ, RZ, R233 ;  /* 0x000000ffff087224 */ /* 0x000fe200078e00e9 */
[----:B------:R-:W-:Y:S01]  /*8160*/  MOV R10, R235 ;  /* 0x000000eb000a7202 */ /* 0x000fe20000000f00 */
[----:B------:R-:W-:-:S02]  /*8170*/  IMAD.MOV.U32 R9, RZ, RZ, R234 ;  /* 0x000000ffff097224 */ /* 0x000fc400078e00ea */
[----:B------:R-:W-:Y:S01]  /*8180*/  IMAD.MOV.U32 R11, RZ, RZ, R252 ;  /* 0x000000ffff0b7224 */ /* 0x000fe200078e00fc */
[----:B------:R-:W-:Y:S01]  /*8190*/  MOV R41, R230 ;  /* 0x000000e600297202 */ /* 0x000fe20000000f00 */
[----:B------:R-:W-:Y:S01]  /*81a0*/  IMAD.MOV.U32 R40, RZ, RZ, R231 ;  /* 0x000000ffff287224 */ /* 0x000fe200078e00e7 */
[C---:B-1----:R-:W-:Y:S01]  /*81b0*/  HMMA.16816.F32.BF16 R232, R4.reuse, R28, R140 ;  /* 0x0000001c04e8723c */ /* 0x042fe2000004188c */
        /* <DEDUP_REMOVED lines=8> */
[----:B--2---:R-:W-:Y:S01]  /*8240*/  HMMA.16816.F32.BF16 R212, R4, R18, R44 ;  /* 0x0000001204d4723c */ /* 0x004fe2000004182c */
[----:B------:R-:W-:Y:S01]  /*8250*/  IMAD.MOV.U32 R220, RZ, RZ, R225 ;  /* 0x000000ffffdc7224 */ /* 0x000fe200078e00e1 */
[----:B------:R-:W-:Y:S01]  /*8260*/  LDSM.16.M88.4 R44, [R132+UR5+0xb800] ;  /* 0x00b80005842c783b */ /* 0x000fe20008000200 */
[----:B------:R-:W-:-:S05]  /*8270*/  IMAD.MOV.U32 R139, RZ, RZ, R226 ;  /* 0x000000ffff8b7224 */ /* 0x000fca00078e00e2 */
[C---:B------:R-:W-:Y:S08]  /*8280*/  HMMA.16816.F32.BF16 R228, R4.reuse, R30, R64 ;  /* 0x0000001e04e4723c */ /* 0x040ff00000041840 */
[C---:B------:R-:W-:Y:S08]  /*8290*/  HMMA.16816.F32.BF16 R224, R4.reuse, R16, R56 ;  /* 0x0000001004e0723c */ /* 0x040ff00000041838 */
[C---:B---3--:R-:W-:Y:S08]  /*82a0*/  HMMA.16816.F32.BF16 R208, R4.reuse, R32, R216 ;  /* 0x0000002004d0723c */ /* 0x048ff000000418d8 */
[C---:B------:R-:W-:Y:S08]  /*82b0*/  HMMA.16816.F32.BF16 R140, R4.reuse, R34, R140 ;  /* 0x00000022048c723c */ /* 0x040ff0000004188c */
[C---:B------:R-:W-:Y:S01]  /*82c0*/  HMMA.16816.F32.BF16 R64, R4.reuse, R36, R8 ;  /* 0x000000240440723c */ /* 0x040fe20000041808 */
[----:B------:R-:W-:Y:S07]  /*82d0*/  LDSM.16.M88.4 R8, [R132+UR5+0xa800] ;  /* 0x00a800058408783b */ /* 0x000fee0008000200 */
[----:B------:R-:W-:Y:S08]  /*82e0*/  HMMA.16816.F32.BF16 R60, R4, R38, R60 ;  /* 0x00000026043c723c */ /* 0x000ff0000004183c */
[C---:B----4-:R-:W-:Y:S01]  /*82f0*/  HMMA.16816.F32.BF16 R4, R20.reuse, R32, R52 ;  /* 0x000000201404723c */ /* 0x050fe20000041834 */
[----:B------:R-:W-:Y:S07]  /*8300*/  LDSM.16.M88.4 R52, [R132+UR5+0xb000] ;  /* 0x00b000058434783b */ /* 0x000fee0008000200 */
[----:B------:R-:W-:Y:S01]  /*8310*/  HMMA.16816.F32.BF16 R216, R20, R16, R240 ;  /* 0x0000001014d8723c */ /* 0x000fe200000418f0 */
[----:B------:R-:W-:Y:S01]  /*8320*/  IMAD.MOV.U32 R240, RZ, RZ, R133 ;  /* 0x000000fffff07224 */ /* 0x000fe200078e0085 */
[----:B------:R-:W-:Y:S01]  /*8330*/  MOV R241, R51 ;  /* 0x0000003300f17202 */ /* 0x000fe20000000f00 */
[----:B------:R-:W-:-:S02]  /*8340*/  IMAD.MOV.U32 R242, RZ, RZ, R50 ;  /* 0x000000fffff27224 */ /* 0x000fc400078e0032 */
[----:B------:R-:W-:-:S03]  /*8350*/  IMAD.MOV.U32 R243, RZ, RZ, R49 ;  /* 0x000000fffff37224 */ /* 0x000fc600078e0031 */
[----:B------:R-:W-:Y:S03]  /*8360*/  HMMA.16816.F32.BF16 R56, R20, R28, R40 ;  /* 0x0000001c1438723c */ /* 0x000fe60000041828 */
[----:B------:R-:W-:-:S05]  /*8370*/  MOV R133, R7 ;  /* 0x0000000700857202 */ /* 0x000fca0000000f00 */
[C---:B------:R-:W-:Y:S01]  /*8380*/  HMMA.16816.F32.BF16 R40, R20.reuse, R30, R248 ;  /* 0x0000001e1428723c */ /* 0x040fe200000418f8 */
[----:B------:R-:W-:Y:S01]  /*8390*/  IMAD.MOV.U32 R248, RZ, RZ, R221 ;  /* 0x000000fffff87224 */ /* 0x000fe200078e00dd */
[----:B------:R-:W-:Y:S01]  /*83a0*/  MOV R250, R139 ;  /* 0x0000008b00fa7202 */ /* 0x000fe20000000f00 */
[----:B------:R-:W-:Y:S01]  /*83b0*/  IMAD.MOV.U32 R249, RZ, RZ, R220 ;  /* 0x000000fffff97224 */ /* 0x000fe200078e00dc */
[----:B------:R-:W-:Y:S01]  /*83c0*/  LDSM.16.M88.4 R28, [R132+UR5+0xa000] ;  /* 0x00a00005841c783b */ /* 0x000fe20008000200 */
[----:B------:R-:W-:Y:S02]  /*83d0*/  IMAD.MOV.U32 R251, RZ, RZ, R138 ;  /* 0x000000fffffb7224 */ /* 0x000fe400078e008a */
[----:B------:R-:W-:Y:S01]  /*83e0*/  IMAD.MOV.U32 R139, RZ, RZ, R5 ;  /* 0x000000ffff8b7224 */ /* 0x000fe200078e0005 */
[C---:B------:R-:W-:Y:S01]  /*83f0*/  HMMA.16816.F32.BF16 R220, R20.reuse, R18, R236 ;  /* 0x0000001214dc723c */ /* 0x040fe200000418ec */
[----:B------:R-:W-:Y:S01]  /*8400*/  MOV R236, R4 ;  /* 0x0000000400ec7202 */ /* 0x000fe20000000f00 */
[----:B------:R-:W-:Y:S01]  /*8410*/  IMAD.MOV.U32 R138, RZ, RZ, R6 ;  /* 0x000000ffff8a7224 */ /* 0x000fe200078e0006 */
[----:B------:R-:W-:Y:S04]  /*8420*/  LDSM.16.M88.4 R16, [R12+0x4000] ;  /* 0x004000000c10783b */ /* 0x000fe80000000200 */
[----:B------:R1:W2:Y:S01]  /*8430*/  LDSM.16.M88.4 R4, [R12+0x6000] ;  /* 0x006000000c04783b */ /* 0x0002a20000000200 */
[----:B------:R-:W-:-:S15]  /*8440*/  HMMA.16816.F32.BF16 R240, R20, R34, R240 ;  /* 0x0000002214f0723c */ /* 0x000fde00000418f0 */
[----:B------:R-:W-:-:S04]  /*8450*/  NOP ;  /* 0x0000000000007918 */ /* 0x000fc80000000000 */
[----:B------:R-:W-:Y:S01]  /*8460*/  IMAD.MOV.U32 R34, RZ, RZ, R240 ;  /* 0x000000ffff227224 */ /* 0x000fe200078e00f0 */
[----:B------:R-:W-:Y:S01]  /*8470*/  MOV R32, R242 ;  /* 0x000000f200207202 */ /* 0x000fe20000000f00 */
[----:B------:R-:W-:Y:S02]  /*8480*/  IMAD.MOV.U32 R33, RZ, RZ, R241 ;  /* 0x000000ffff217224 */ /* 0x000fe400078e00f1 */
[----:B-1----:R-:W-:Y:S02]  /*8490*/  IMAD.MOV.U32 R12, RZ, RZ, R243 ;  /* 0x000000ffff0c7224 */ /* 0x002fe400078e00f3 */
[----:B------:R-:W-:Y:S01]  /*84a0*/  HMMA.16816.F32.BF16 R240, R20, R36, R248 ;  /* 0x0000002414f0723c */ /* 0x000fe200000418f8 */
[----:B------:R-:W-:-:S07]  /*84b0*/  MOV R36, R236 ;  /* 0x000000ec00247202 */ /* 0x000fce0000000f00 */
[----:B------:R-:W-:Y:S01]  /*84c0*/  HMMA.16816.F32.BF16 R248, R20, R38, R244 ;  /* 0x0000002614f8723c */ /* 0x000fe200000418f4 */
[----:B------:R-:W-:Y:S07]  /*84d0*/  LDSM.16.M88.4 R20, [R2+0xb000] ;  /* 0x00b000000214783b */ /* 0x000fee0000000200 */
[----:B--2---:R-:W-:Y:S03]  /*84e0*/  HMMA.16816.F32.BF16 R236, R4, R8, R224 ;  /* 0x0000000804ec723c */ /* 0x004fe600000418e0 */
[----:B------:R-:W-:Y:S01]  /*84f0*/  IMAD.MOV.U32 R51, RZ, RZ, R240 ;  /* 0x000000ffff337224 */ /* 0x000fe200078e00f0 */
[----:B------:R-:W-:Y:S01]  /*8500*/  MOV R50, R241 ;  /* 0x000000f100327202 */ /* 0x000fe20000000f00 */
[----:B------:R-:W-:-:S02]  /*8510*/  IMAD.MOV.U32 R49, RZ, RZ, R242 ;  /* 0x000000ffff317224 */ /* 0x000fc400078e00f2 */
[----:B------:R-:W-:Y:S01]  /*8520*/  IMAD.MOV.U32 R35, RZ, RZ, R243 ;  /* 0x000000ffff237224 */ /* 0x000fe200078e00f3 */
[C---:B------:R-:W-:Y:S08]  /*8530*/  HMMA.16816.F32.BF16 R244, R4.reuse, R28, R232 ;  /* 0x0000001c04f4723c */ /* 0x040ff000000418e8 */
[C---:B------:R-:W-:Y:S08]  /*8540*/  HMMA.16816.F32.BF16 R240, R4.reuse, R30, R228 ;  /* 0x0000001e04f0723c */ /* 0x040ff000000418e4 */
[C---:B------:R-:W-:Y:S08]  /*8550*/  HMMA.16816.F32.BF16 R228, R4.reuse, R52, R208 ;  /* 0x0000003404e4723c */ /* 0x040ff000000418d0 */
[C---:B------:R-:W-:Y:S08]  /*8560*/  HMMA.16816.F32.BF16 R224, R4.reuse, R54, R140 ;  /* 0x0000003604e0723c */ /* 0x040ff0000004188c */
[C---:B------:R-:W-:Y:S08]  /*8570*/  HMMA.16816.F32.BF16 R232, R4.reuse, R10, R212 ;  /* 0x0000000a04e8723c */ /* 0x040ff000000418d4 */
[----:B------:R-:W-:Y:S08]  /*8580*/  HMMA.16816.F32.BF16 R208, R4, R46, R60 ;  /* 0x0000002e04d0723c */ /* 0x000ff0000004183c */
[----:B------:R-:W-:Y:S08]  /*8590*/  HMMA.16816.F32.BF16 R140, R16, R28, R56 ;  /* 0x0000001c108c723c */ /* 0x000ff00000041838 */
[----:B------:R-:W-:Y:S01]  /*85a0*/  HMMA.16816.F32.BF16 R212, R4, R44, R64 ;  /* 0x0000002c04d4723c */ /* 0x000fe20000041840 */
[----:B------:R-:W-:Y:S07]  /*85b0*/  LDSM.16.M88.4 R4, [R27+0x6000] ;  /* 0x006000001b04783b */ /* 0x000fee0000000200 */
[----:B------:R-:W-:Y:S01]  /*85c0*/  HMMA.16816.F32.BF16 R60, R16, R8, R216 ;  /* 0x00000008103c723c */ /* 0x000fe200000418d8 */
[----:B------:R-:W-:-:S07]  /*85d0*/  IMAD.MOV.U32 R219, RZ, RZ, R35 ;  /* 0x000000ffffdb7224 */ /* 0x000fce00078e0023 */
[C---:B------:R-:W-:Y:S01]  /*85e0*/  HMMA.16816.F32.BF16 R56, R16.reuse, R10, R220 ;  /* 0x0000000a1038723c */ /* 0x040fe200000418dc */
[----:B------:R-:W-:Y:S01]  /*85f0*/  IMAD.MOV.U32 R220, RZ, RZ, R34 ;  /* 0x000000ffffdc7224 */ /* 0x000fe200078e0022 */
[----:B------:R-:W-:Y:S01]  /*8600*/  MOV R221, R33 ;  /* 0x0000002100dd7202 */ /* 0x000fe20000000f00 */
[----:B------:R-:W-:Y:S01]  /*8610*/  IMAD.MOV.U32 R222, RZ, RZ, R32 ;  /* 0x000000ffffde7224 */ /* 0x000fe200078e0020 */
[----:B------:R-:W-:Y:S04]  /*8620*/  LDSM.16.M88.4 R8, [R27+0x4000] ;  /* 0x004000001b08783b */ /* 0x000fe80000000200 */
[----:B------:R-:W-:Y:S01]  /*8630*/  HMMA.16816.F32.BF16 R64, R16, R30, R40 ;  /* 0x0000001e1040723c */ /* 0x000fe20000041828 */
[----:B------:R-:W1:Y:S04]  /*8640*/  LDSM.16.M88.4 R32, [R2+0xa000] ;  /* 0x00a000000220783b */ /* 0x000e680000000200 */
[----:B------:R-:W2:Y:S04]  /*8650*/  LDSM.16.M88.4 R28, [R2+0xa800] ;  /* 0x00a80000021c783b */ /* 0x000ea80000000200 */
[----:B------:R-:W3:Y:S01]  /*8660*/  LDSM.16.M88.4 R40, [R2+0xb800] ;  /* 0x00b800000228783b */ /* 0x000ee20000000200 */
[----:B------:R-:W-:Y:S01]  /*8670*/  IMAD.MOV.U32 R37, RZ, RZ, R139 ;  /* 0x000000ffff257224 */ /* 0x000fe200078e008b */
[----:B------:R-:W-:Y:S01]  /*8680*/  MOV R39, R133 ;  /* 0x0000008500277202 */ /* 0x000fe20000000f00 */
[----:B------:R-:W-:Y:S01]  /*8690*/  IMAD.MOV.U32 R38, RZ, RZ, R138 ;  /* 0x000000ffff267224 */ /* 0x000fe200078e008a */
[----:B------:R-:W-:Y:S01]  /*86a0*/  MOV R218, R49 ;  /* 0x0000003100da7202 */ /* 0x000fe20000000f00 */
[----:B------:R-:W-:-:S02]  /*86b0*/  IMAD.MOV.U32 R216, RZ, RZ, R51 ;  /* 0x000000ffffd87224 */ /* 0x000fc400078e0033 */
[----:B------:R-:W-:Y:S02]  /*86c0*/  IMAD.MOV.U32 R217, RZ, RZ, R50 ;  /* 0x000000ffffd97224 */ /* 0x000fe400078e0032 */
[----:B------:R-:W-:Y:S01]  /*86d0*/  IMAD.MOV.U32 R223, RZ, RZ, R12 ;  /* 0x000000ffffdf7224 */ /* 0x000fe200078e000c */
[C---:B------:R-:W-:Y:S08]  /*86e0*/  HMMA.16816.F32.BF16 R36, R16.reuse, R52, R36 ;  /* 0x000000341024723c */ /* 0x040ff00000041824 */
[C---:B------:R-:W-:Y:S08]  /*86f0*/  HMMA.16816.F32.BF16 R52, R16.reuse, R54, R220 ;  /* 0x000000361034723c */ /* 0x040ff000000418dc */
[C---:B------:R-:W-:Y:S08]  /*8700*/  HMMA.16816.F32.BF16 R216, R16.reuse, R44, R216 ;  /* 0x0000002c10d8723c */ /* 0x040ff000000418d8 */
[----:B------:R-:W-:Y:S08]  /*8710*/  HMMA.16816.F32.BF16 R16, R16, R46, R248 ;  /* 0x0000002e1010723c */ /* 0x000ff000000418f8 */
[C---:B-1----:R-:W-:Y:S08]  /*8720*/  HMMA.16816.F32.BF16 R244, R4.reuse, R32, R244 ;  /* 0x0000002004f4723c */ /* 0x042ff000000418f4 */
[C---:B------:R-:W-:Y:S08]  /*8730*/  HMMA.16816.F32.BF16 R240, R4.reuse, R34, R240 ;  /* 0x0000002204f0723c */ /* 0x040ff000000418f0 */
[C---:B--2---:R-:W-:Y:S08]  /*8740*/  HMMA.16816.F32.BF16 R236, R4.reuse, R28, R236 ;  /* 0x0000001c04ec723c */ /* 0x044ff000000418ec */
[C---:B------:R-:W-:Y:S08]  /*8750*/  HMMA.16816.F32.BF16 R232, R4.reuse, R30, R232 ;  /* 0x0000001e04e8723c */ /* 0x040ff000000418e8 */
[C---:B------:R-:W-:Y:S08]  /*8760*/  HMMA.16816.F32.BF16 R248, R4.reuse, R20, R228 ;  /* 0x0000001404f8723c */ /* 0x040ff000000418e4 */
[C---:B------:R-:W-:Y:S08]  /*8770*/  HMMA.16816.F32.BF16 R220, R4.reuse, R22, R224 ;  /* 0x0000001604dc723c */ /* 0x040ff000000418e0 */
[C---:B---3--:R-:W-:Y:S08]  /*8780*/  HMMA.16816.F32.BF16 R44, R4.reuse, R40, R212 ;  /* 0x00000028042c723c */ /* 0x048ff000000418d4 */
[----:B------:R-:W-:Y:S03]  /*8790*/  HMMA.16816.F32.BF16 R4, R4, R42, R208 ;  /* 0x0000002a0404723c */ /* 0x000fe600000418d0 */
[----:B------:R-:W-:-:S05]  /*87a0*/  MOV R139, R220 ;  /* 0x000000dc008b7202 */ /* 0x000fca0000000f00 */
[----:B------:R-:W-:Y:S03]  /*87b0*/  HMMA.16816.F32.BF16 R212, R8, R32, R140 ;  /* 0x0000002008d4723c */ /* 0x000fe6000004188c */
[----:B------:R-:W-:Y:S01]  /*87c0*/  IMAD.MOV.U32 R220, RZ, RZ, R44 ;  /* 0x000000ffffdc7224 */ /* 0x000fe200078e002c */
[----:B------:R-:W-:Y:S01]  /*87d0*/  MOV R12, R46 ;  /* 0x0000002e000c7202 */ /* 0x000fe20000000f00 */
[----:B------:R-:W-:-:S03]  /*87e0*/  IMAD.MOV.U32 R252, RZ, RZ, R45 ;  /* 0x000000fffffc7224 */ /* 0x000fc600078e002d */
[C---:B------:R-:W-:Y:S01]  /*87f0*/  HMMA.16816.F32.BF16 R140, R8.reuse, R28, R60 ;  /* 0x0000001c088c723c */ /* 0x040fe2000004183c */
[----:B------:R-:W-:Y:S02]  /*8800*/  IMAD.MOV.U32 R2, RZ, RZ, R47 ;  /* 0x000000ffff027224 */ /* 0x000fe400078e002f */
[----:B------:R-:W-:Y:S01]  /*8810*/  IMAD.MOV.U32 R51, RZ, RZ, R7 ;  /* 0x000000ffff337224 */ /* 0x000fe200078e0007 */
[----:B------:R-:W-:Y:S01]  /*8820*/  MOV R50, R6 ;  /* 0x0000000600327202 */ /* 0x000fe20000000f00 */
[----:B------:R-:W-:Y:S01]  /*8830*/  IMAD.MOV.U32 R49, RZ, RZ, R5 ;  /* 0x000000ffff317224 */ /* 0x000fe200078e0005 */
[----:B------:R-:W-:Y:S01]  /*8840*/  LDSM.16.M88.4 R44, [R0+0xb000] ;  /* 0x00b00000002c783b */ /* 0x000fe20000000200 */
[----:B------:R-:W-:Y:S01]  /*8850*/  IMAD.MOV.U32 R27, RZ, RZ, R4 ;  /* 0x000000ffff1b7224 */ /* 0x000fe200078e0004 */
[C---:B------:R-:W-:Y:S02]  /*8860*/  HMMA.16816.F32.BF16 R208, R8.reuse, R34, R64 ;  /* 0x0000002208d0723c */ /* 0x040fe40000041840 */
[----:B------:R-:W-:Y:S04]  /*8870*/  LDSM.16.M88.4 R32, [R0+0xa000] ;  /* 0x00a000000020783b */ /* 0x000fe80000000200 */
[----:B------:R-:W1:Y:S02]  /*8880*/  LDSM.16.M88.4 R4, [R25+0x4000] ;  /* 0x004000001904783b */ /* 0x000e640000000200 */
[C---:B------:R-:W-:Y:S08]  /*8890*/  HMMA.16816.F32.BF16 R60, R8.reuse, R30, R56 ;  /* 0x0000001e083c723c */ /* 0x040ff00000041838 */
[C---:B------:R-:W-:Y:S01]  /*88a0*/  HMMA.16816.F32.BF16 R56, R8.reuse, R20, R36 ;  /* 0x000000140838723c */ /* 0x040fe20000041824 */
[----:B------:R-:W2:Y:S07]  /*88b0*/  LDSM.16.M88.4 R36, [R0+0xa800] ;  /* 0x00a800000024783b */ /* 0x000eae0000000200 */
[C---:B------:R-:W-:Y:S01]  /*88c0*/  HMMA.16816.F32.BF16 R28, R8.reuse, R22, R52 ;  /* 0x00000016081c723c */ /* 0x040fe20000041834 */
[----:B------:R-:W3:Y:S07]  /*88d0*/  LDSM.16.M88.4 R52, [R0+0xb800] ;  /* 0x00b800000034783b */ /* 0x000eee0000000200 */
[C---:B------:R-:W-:Y:S08]  /*88e0*/  HMMA.16816.F32.BF16 R20, R8.reuse, R40, R216 ;  /* 0x000000280814723c */ /* 0x040ff000000418d8 */
[----:B------:R-:W-:Y:S01]  /*88f0*/  HMMA.16816.F32.BF16 R8, R8, R42, R16 ;  /* 0x0000002a0808723c */ /* 0x000fe20000041810 */
[----:B------:R4:W3:Y:S01]  /*8900*/  LDSM.16.M88.4 R16, [R25+0x6000] ;  /* 0x006000001910783b */ /* 0x0008e20000000200 */
[----:B------:R-:W-:Y:S01]  /*8910*/  IMAD.MOV.U32 R138, RZ, RZ, R221 ;  /* 0x000000ffff8a7224 */ /* 0x000fe200078e00dd */
[----:B------:R-:W-:Y:S01]  /*8920*/  MOV R132, R223 ;  /* 0x000000df00847202 */ /* 0x000fe20000000f00 */
[----:B------:R-:W-:-:S04]  /*8930*/  IMAD.MOV.U32 R133, RZ, RZ, R222 ;  /* 0x000000ffff857224 */ /* 0x000fc800078e00de */
[C---:B-1----:R-:W-:Y:S08]  /*8940*/  HMMA.16816.F32.BF16 R64, R4.reuse, R32, R212 ;  /* 0x000000200440723c */ /* 0x042ff000000418d4 */
[----:B------:R-:W-:Y:S01]  /*8950*/  HMMA.16816.F32.BF16 R208, R4, R34, R208 ;  /* 0x0000002204d0723c */ /* 0x000fe200000418d0 */
[----:B----4-:R-:W-:-:S07]  /*8960*/  MOV R25, R220 ;  /* 0x000000dc00197202 */ /* 0x010fce0000000f00 */
[C---:B--2---:R-:W-:Y:S08]  /*8970*/  HMMA.16816.F32.BF16 R140, R4.reuse, R36, R140 ;  /* 0x00000024048c723c */ /* 0x044ff0000004188c */
[C---:B------:R-:W-:Y:S08]  /*8980*/  HMMA.16816.F32.BF16 R212, R4.reuse, R38, R60 ;  /* 0x0000002604d4723c */ /* 0x040ff0000004183c */
[C---:B------:R-:W-:Y:S08]  /*8990*/  HMMA.16816.F32.BF16 R220, R4.reuse, R44, R56 ;  /* 0x0000002c04dc723c */ /* 0x040ff00000041838 */
[C---:B------:R-:W-:Y:S01]  /*89a0*/  HMMA.16816.F32.BF16 R228, R4.reuse, R46, R28 ;  /* 0x0000002e04e4723c */ /* 0x040fe2000004181c */
[----:B------:R-:W-:Y:S07]  /*89b0*/  LDSM.16.M88.4 R28, [R3+0xa000] ;  /* 0x00a00000031c783b */ /* 0x000fee0000000200 */
[C---:B---3--:R-:W-:Y:S01]  /*89c0*/  HMMA.16816.F32.BF16 R224, R4.reuse, R52, R20 ;  /* 0x0000003404e0723c */ /* 0x048fe20000041814 */
[----:B------:R-:W-:Y:S07]  /*89d0*/  LDSM.16.M88.4 R20, [R3+0xa800] ;  /* 0x00a800000314783b */ /* 0x000fee0000000200 */
[----:B------:R-:W-:Y:S01]  /*89e0*/  HMMA.16816.F32.BF16 R216, R4, R54, R8 ;  /* 0x0000003604d8723c */ /* 0x000fe20000041808 */
[----:B------:R-:W1:Y:S04]  /*89f0*/  LDSM.16.M88.4 R4, [R26+0x4000] ;  /* 0x004000001a04783b */ /* 0x000e680000000200 */
[----:B------:R-:W2:Y:S03]  /*8a00*/  LDSM.16.M88.4 R8, [R26+0x6000] ;  /* 0x006000001a08783b */ /* 0x000ea60000000200 */
[C---:B------:R-:W-:Y:S08]  /*8a10*/  HMMA.16816.F32.BF16 R40, R16.reuse, R32, R244 ;  /* 0x000000201028723c */ /* 0x040ff000000418f4 */
[----:B------:R-:W-:Y:S08]  /*8a20*/  HMMA.16816.F32.BF16 R32, R16, R34, R240 ;  /* 0x000000221020723c */ /* 0x000ff000000418f0 */
[-C--:B-1----:R-:W-:Y:S08]  /*8a30*/  HMMA.16816.F32.BF16 R64, R4, R28.reuse, R64 ;  /* 0x0000001c0440723c */ /* 0x082ff00000041840 */
[----:B--2---:R-:W-:Y:S08]  /*8a40*/  HMMA.16816.F32.BF16 R56, R8, R28, R40 ;  /* 0x0000001c0838723c */ /* 0x004ff00000041828 */
[----:B------:R-:W-:Y:S03]  /*8a50*/  HMMA.16816.F32.BF16 R60, R16, R36, R236 ;  /* 0x00000024103c723c */ /* 0x000fe600000418ec */
[----:B------:R-:W-:-:S04]  /*8a60*/  FMUL.FTZ R0, R64, UR10 ;  /* 0x0000000a40007c20 */ /* 0x000fc80008410000 */
[----:B------:R1:W-:Y:S01]  /*8a70*/  MUFU.TANH R237, R0 ;  /* 0x0000000000ed7308 */ /* 0x0003e20000002400 */
[----:B------:R-:W-:Y:S01]  /*8a80*/  HMMA.16816.F32.BF16 R40, R8, R30, R32 ;  /* 0x0000001e0828723c */ /* 0x000fe20000041820 */
[----:B-1----:R-:W-:-:S06]  /*8a90*/  FMUL.FTZ R0, R65, UR10 ;  /* 0x0000000a41007c20 */ /* 0x002fcc0008410000 */
[----:B------:R1:W-:Y:S01]  /*8aa0*/  MUFU.TANH R236, R0 ;  /* 0x0000000000ec7308 */ /* 0x0003e20000002400 */
[----:B------:R-:W-:Y:S01]  /*8ab0*/  HMMA.16816.F32.BF16 R28, R4, R30, R208 ;  /* 0x0000001e041c723c */ /* 0x000fe200000418d0 */
[----:B-1----:R-:W-:-:S06]  /*8ac0*/  FMUL.FTZ R0, R66, UR10 ;  /* 0x0000000a42007c20 */ /* 0x002fcc0008410000 */
[----:B------:R1:W-:Y:S01]  /*8ad0*/  MUFU.TANH R242, R0 ;  /* 0x0000000000f27308 */ /* 0x0003e20000002400 */
[----:B------:R-:W-:Y:S01]  /*8ae0*/  MOV R66, R12 ;  /* 0x0000000c00427202 */ /* 0x000fe20000000f00 */
[----:B-1----:R-:W-:-:S06]  /*8af0*/  FMUL.FTZ R0, R67, UR10 ;  /* 0x0000000a43007c20 */ /* 0x002fcc0008410000 */
[----:B------:R1:W-:Y:S01]  /*8b00*/  MUFU.TANH R241, R0 ;  /* 0x0000000000f17308 */ /* 0x0003e20000002400 */
[----:B------:R-:W-:Y:S02]  /*8b10*/  IMAD.MOV.U32 R67, RZ, RZ, R2 ;  /* 0x000000ffff437224 */ /* 0x000fe400078e0002 */
[----:B-1----:R-:W-:-:S05]  /*8b20*/  FMUL.FTZ R0, R56, UR10 ;  /* 0x0000000a38007c20 */ /* 0x002fca0008410000 */
[----:B------:R1:W2:Y:S01]  /*8b30*/  MUFU.TANH R2, R0 ;  /* 0x0000000000027308 */ /* 0x0002a20000002400 */
[----:B------:R-:W-:Y:S02]  /*8b40*/  IMAD.MOV.U32 R65, RZ, RZ, R252 ;  /* 0x000000ffff417224 */ /* 0x000fe400078e00fc */
[----:B-1----:R-:W-:-:S05]  /*8b50*/  FMUL.FTZ R0, R57, UR10 ;  /* 0x0000000a39007c20 */ /* 0x002fca0008410000 */
[----:B------:R1:W3:Y:S02]  /*8b60*/  MUFU.TANH R12, R0 ;  /* 0x00000000000c7308 */ /* 0x0002e40000002400 */
[----:B-1----:R-:W-:-:S06]  /*8b70*/  FMUL.FTZ R0, R58, UR10 ;  /* 0x0000000a3a007c20 */ /* 0x002fcc0008410000 */
[----:B------:R1:W-:Y:S02]  /*8b80*/  MUFU.TANH R247, R0 ;  /* 0x0000000000f77308 */ /* 0x0003e40000002400 */
[----:B-1----:R-:W-:-:S06]  /*8b90*/  FMUL.FTZ R0, R59, UR10 ;  /* 0x0000000a3b007c20 */ /* 0x002fcc0008410000 */
[----:B------:R1:W-:Y:S02]  /*8ba0*/  MUFU.TANH R252, R0 ;  /* 0x0000000000fc7308 */ /* 0x0003e40000002400 */
[----:B-1----:R-:W-:-:S06]  /*8bb0*/  FMUL.FTZ R0, R28, UR10 ;  /* 0x0000000a1c007c20 */ /* 0x002fcc0008410000 */
[----:B------:R1:W4:Y:S01]  /*8bc0*/  MUFU.TANH R210, R0 ;  /* 0x0000000000d27308 */ /* 0x0003220000002400 */
[----:B------:R-:W-:Y:S01]  /*8bd0*/  HMMA.16816.F32.BF16 R32, R4, R20, R140 ;  /* 0x000000140420723c */ /* 0x000fe2000004188c */
[----:B-1----:R-:W-:-:S06]  /*8be0*/  FMUL.FTZ R0, R29, UR10 ;  /* 0x0000000a1d007c20 */ /* 0x002fcc0008410000 */
[----:B------:R1:W4:Y:S02]  /*8bf0*/  MUFU.TANH R209, R0 ;  /* 0x0000000000d17308 */ /* 0x0003240000002400 */
[----:B-1----:R-:W-:-:S06]  /*8c00*/  FMUL.FTZ R0, R30, UR10 ;  /* 0x0000000a1e007c20 */ /* 0x002fcc0008410000 */
[----:B------:R1:W-:Y:S02]  /*8c10*/  MUFU.TANH R239, R0 ;  /* 0x0000000000ef7308 */ /* 0x0003e40000002400 */
[----:B-1----:R-:W-:-:S06]  /*8c20*/  FMUL.FTZ R0, R31, UR10 ;  /* 0x0000000a1f007c20 */ /* 0x002fcc0008410000 */
[----:B------:R1:W-:Y:S02]  /*8c30*/  MUFU.TANH R238, R0 ;  /* 0x0000000000ee7308 */ /* 0x0003e40000002400 */
[----:B-1----:R-:W-:-:S06]  /*8c40*/  FMUL.FTZ R0, R40, UR10 ;  /* 0x0000000a28007c20 */ /* 0x002fcc0008410000 */
[----:B------:R1:W-:Y:S01]  /*8c50*/  MUFU.TANH R243, R0 ;  /* 0x0000000000f37308 */ /* 0x0003e20000002400 */
[----:B------:R-:W-:Y:S01]  /*8c60*/  HMMA.16816.F32.BF16 R36, R16, R38, R232 ;  /* 0x000000261024723c */ /* 0x000fe200000418e8 */
[----:B-1----:R-:W-:-:S06]  /*8c70*/  FMUL.FTZ R0, R41, UR10 ;  /* 0x0000000a29007c20 */ /* 0x002fcc0008410000 */
[----:B------:R1:W-:Y:S01]  /*8c80*/  MUFU.TANH R246, R0 ;  /* 0x0000000000f67308 */ /* 0x0003e20000002400 */
[----:B------:R-:W-:Y:S01]  /*8c90*/  HMMA.16816.F32.BF16 R60, R8, R20, R60 ;  /* 0x00000014083c723c */ /* 0x000fe2000004183c */
        /* <DEDUP_REMOVED lines=8> */
[----:B------:R1:W4:Y:S01]  /*8d20*/  MUFU.TANH R141, R0 ;  /* 0x00000000008d7308 */ /* 0x0003220000002400 */
[----:B------:R-:W-:Y:S01]  /*8d30*/  HMMA.16816.F32.BF16 R40, R8, R22, R36 ;  /* 0x000000160828723c */ /* 0x000fe20000041824 */
[----:B------:R-:W2:Y:S01]  /*8d40*/  LDSM.16.M88.4 R20, [R3+0xb000] ;  /* 0x00b000000314783b */ /* 0x000ea20000000200 */
[----:B-1----:R-:W-:-:S05]  /*8d50*/  FMUL.FTZ R0, R34, UR10 ;  /* 0x0000000a22007c20 */ /* 0x002fca0008410000 */
[----:B------:R1:W-:Y:S02]  /*8d60*/  MUFU.TANH R233, R0 ;  /* 0x0000000000e97308 */ /* 0x0003e40000002400 */
[----:B-1----:R-:W-:-:S06]  /*8d70*/  FMUL.FTZ R0, R35, UR10 ;  /* 0x0000000a23007c20 */ /* 0x002fcc0008410000 */
[----:B------:R1:W-:Y:S02]  /*8d80*/  MUFU.TANH R232, R0 ;  /* 0x0000000000e87308 */ /* 0x0003e40000002400 */
[----:B-1----:R-:W-:-:S06]  /*8d90*/  FMUL.FTZ R0, R60, UR10 ;  /* 0x0000000a3c007c20 */ /* 0x002fcc0008410000 */
[----:B------:R1:W-:Y:S01]  /*8da0*/  MUFU.TANH R240, R0 ;  /* 0x0000000000f07308 */ /* 0x0003e20000002400 */
[----:B------:R-:W-:Y:S01]  /*8db0*/  IMAD.MOV.U32 R32, RZ, RZ, R139 ;  /* 0x000000ffff207224 */ /* 0x000fe200078e008b */
[----:B------:R-:W-:Y:S01]  /*8dc0*/  MOV R33, R138 ;  /* 0x0000008a00217202 */ /* 0x000fe20000000f00 */
[----:B-1----:R-:W-:-:S05]  /*8dd0*/  FMUL.FTZ R0, R61, UR10 ;  /* 0x0000000a3d007c20 */ /* 0x002fca0008410000 */
[----:B------:R1:W-:Y:S01]  /*8de0*/  MUFU.TANH R234, R0 ;  /* 0x0000000000ea7308 */ /* 0x0003e20000002400 */
[----:B------:R-:W-:Y:S02]  /*8df0*/  IMAD.MOV.U32 R34, RZ, RZ, R133 ;  /* 0x000000ffff227224 */ /* 0x000fe400078e0085 */
[----:B------:R-:W-:Y:S02]  /*8e00*/  IMAD.MOV.U32 R35, RZ, RZ, R132 ;  /* 0x000000ffff237224 */ /* 0x000fe400078e0084 */
[----:B-1----:R-:W-:-:S04]  /*8e10*/  FMUL.FTZ R0, R62, UR10 ;  /* 0x0000000a3e007c20 */ /* 0x002fc80008410000 */
[----:B------:R1:W-:Y:S01]  /*8e20*/  MUFU.TANH R215, R0 ;  /* 0x0000000000d77308 */ /* 0x0003e20000002400 */
[----:B------:R-:W-:Y:S01]  /*8e30*/  HMMA.16816.F32.BF16 R56, R16, R44, R248 ;  /* 0x0000002c1038723c */ /* 0x000fe200000418f8 */
[----:B-1----:R-:W-:-:S06]  /*8e40*/  FMUL.FTZ R0, R63, UR10 ;  /* 0x0000000a3f007c20 */ /* 0x002fcc0008410000 */
[----:B------:R1:W-:Y:S01]  /*8e50*/  MUFU.TANH R235, R0 ;  /* 0x0000000000eb7308 */ /* 0x0003e20000002400 */
[----:B------:R-:W-:Y:S01]  /*8e60*/  HMMA.16816.F32.BF16 R44, R16, R46, R32 ;  /* 0x0000002e102c723c */ /* 0x000fe20000041820 */
[----:B------:R-:W3:Y:S07]  /*8e70*/  LDSM.16.M88.4 R32, [R3+0xb800] ;  /* 0x00b800000320783b */ /* 0x000eee0000000200 */
[----:B--2---:R-:W-:Y:S01]  /*8e80*/  HMMA.16816.F32.BF16 R36, R4, R20, R220 ;  /* 0x000000140424723c */ /* 0x004fe200000418dc */
[----:B------:R-:W2:Y:S01]  /*8e90*/  S2R R251, SR_TID.X ;  /* 0x0000000000fb7919 */ /* 0x000ea20000002100 */
[----:B------:R-:W-:Y:S01]  /*8ea0*/  IMAD.MOV.U32 R64, RZ, RZ, R25 ;  /* 0x000000ffff407224 */ /* 0x000fe200078e0019 */
[----:B------:R-:W-:Y:S01]  /*8eb0*/  MOV R250, R51 ;  /* 0x0000003300fa7202 */ /* 0x000fe20000000f00 */
[----:B------:R-:W-:-:S04]  /*8ec0*/  DEPBAR.LE SB0, 0x0 ;  /* 0x000080000000791a */ /* 0x000fc80000000000 */
[----:B-1----:R-:W-:-:S04]  /*8ed0*/  FMUL.FTZ R0, R28, UR10 ;  /* 0x0000000a1c007c20 */ /* 0x002fc80008410000 */
[----:B------:R1:W4:Y:S02]  /*8ee0*/  MUFU.TANH R140, R0 ;  /* 0x00000000008c7308 */ /* 0x0003240000002400 */
        /* <DEDUP_REMOVED lines=10> */
[----:B------:R1:W-:Y:S02]  /*8f90*/  MUFU.TANH R213, R0 ;  /* 0x0000000000d57308 */ /* 0x0003e40000002400 */
[----:B-1----:R-:W-:-:S06]  /*8fa0*/  FMUL.FTZ R0, R42, UR10 ;  /* 0x0000000a2a007c20 */ /* 0x002fcc0008410000 */
[----:B------:R1:W-:Y:S01]  /*8fb0*/  MUFU.TANH R211, R0 ;  /* 0x0000000000d37308 */ /* 0x0003e20000002400 */
[----:B------:R-:W-:Y:S01]  /*8fc0*/  HMMA.16816.F32.BF16 R64, R16, R52, R64 ;  /* 0x000000341040723c */ /* 0x000fe20000041840 */
[----:B-1----:R-:W-:-:S06]  /*8fd0*/  FMUL.FTZ R0, R43, UR10 ;  /* 0x0000000a2b007c20 */ /* 0x002fcc0008410000 */
[----:B------:R1:W-:Y:S01]  /*8fe0*/  MUFU.TANH R212, R0 ;  /* 0x0000000000d47308 */ /* 0x0003e20000002400 */
[----:B---3--:R-:W-:Y:S01]  /*8ff0*/  HMMA.16816.F32.BF16 R60, R4, R32, R224 ;  /* 0x00000020043c723c */ /* 0x008fe200000418e0 */
[----:B--2---:R-:W-:Y:S01]  /*9000*/  SHF.L.U32 R3, R251, 0x1, RZ ;  /* 0x00000001fb037819 */ /* 0x004fe200000006ff */
[----:B-1----:R-:W-:-:S05]  /*9010*/  FMUL.FTZ R0, R36, UR10 ;  /* 0x0000000a24007c20 */ /* 0x002fca0008410000 */
[----:B------:R1:W2:Y:S01]  /*9020*/  MUFU.TANH R133, R0 ;  /* 0x0000000000857308 */ /* 0x0002a20000002400 */
[----:B------:R-:W-:Y:S01]  /*9030*/  HMMA.16816.F32.BF16 R40, R4, R34, R216 ;  /* 0x000000220428723c */ /* 0x000fe200000418d8 */
[----:B------:R-:W-:Y:S01]  /*9040*/  IMAD.MOV.U32 R216, RZ, RZ, R2 ;  /* 0x000000ffffd87224 */ /* 0x000fe200078e0002 */
[----:B------:R-:W-:Y:S01]  /*9050*/  LOP3.LUT R3, R3, 0x6, RZ, 0xc0, !PT ;  /* 0x0000000603037812 */ /* 0x000fe200078ec0ff */
[----:B-1----:R-:W-:-:S04]  /*9060*/  FMUL.FTZ R0, R37, UR10 ;  /* 0x0000000a25007c20 */ /* 0x002fc80008410000 */
[----:B------:R1:W3:Y:S01]  /*9070*/  MUFU.TANH R53, R0 ;  /* 0x0000000000357308 */ /* 0x0002e20000002400 */
[----:B------:R-:W-:Y:S01]  /*9080*/  FMUL.FTZ R2, R28, UR10 ;  /* 0x0000000a1c027c20 */ /* 0x000fe20008410000 */
[----:B------:R-:W-:Y:S02]  /*9090*/  IMAD.MOV.U32 R228, RZ, RZ, R50 ;  /* 0x000000ffffe47224 */ /* 0x000fe400078e0032 */
[----:B-1----:R-:W-:-:S04]  /*90a0*/  FMUL.FTZ R0, R38, UR10 ;  /* 0x0000000a26007c20 */ /* 0x002fc80008410000 */
[----:B------:R1:W-:Y:S01]  /*90b0*/  MUFU.TANH R138, R0 ;  /* 0x00000000008a7308 */ /* 0x0003e20000002400 */
[----:B------:R-:W-:Y:S01]  /*90c0*/  MOV R226, R27 ;  /* 0x0000001b00e27202 */ /* 0x000fe20000000f00 */
[----:B------:R-:W-:Y:S01]  /*90d0*/  IMAD.MOV.U32 R217, RZ, RZ, R12 ;  /* 0x000000ffffd97224 */ /* 0x000fe200078e000c */
[----:B------:R-:W-:Y:S05]  /*90e0*/  HMMA.16816.F32.BF16 R56, R8, R20, R56 ;  /* 0x000000140838723c */ /* 0x000fea0000041838 */
[----:B------:R4:W3:Y:S01]  /*90f0*/  MUFU.TANH R50, R2 ;  /* 0x0000000200327308 */ /* 0x0008e20000002400 */
[----:B-1----:R-:W-:-:S07]  /*9100*/  FMUL.FTZ R0, R39, UR10 ;  /* 0x0000000a27007c20 */ /* 0x002fce0008410000 */
[----:B------:R1:W-:Y:S01]  /*9110*/  MUFU.TANH R132, R0 ;  /* 0x0000000000847308 */ /* 0x0003e20000002400 */
[----:B----4-:R-:W-:Y:S01]  /*9120*/  FMUL.FTZ R2, R29, UR10 ;  /* 0x0000000a1d027c20 */ /* 0x010fe20008410000 */
[----:B------:R-:W-:Y:S06]  /*9130*/  HMMA.16816.F32.BF16 R44, R8, R22, R44 ;  /* 0x00000016082c723c */ /* 0x000fec000004182c */
[----:B------:R4:W3:Y:S01]  /*9140*/  MUFU.TANH R51, R2 ;  /* 0x0000000200337308 */ /* 0x0008e20000002400 */
[----:B-1----:R-:W-:-:S04]  /*9150*/  IMAD.U32 R0, RZ, RZ, UR26 ;  /* 0x0000001aff007e24 */ /* 0x002fc8000f8e00ff */
[----:B------:R-:W-:Y:S02]  /*9160*/  IMAD R0, R0, 0x40, R3 ;  /* 0x0000004000007824 */ /* 0x000fe400078e0203 */
[----:B------:R-:W-:Y:S01]  /*9170*/  FMUL.FTZ R3, R30, UR10 ;  /* 0x0000000a1e037c20 */ /* 0x000fe20008410000 */
[----:B------:R-:W-:Y:S01]  /*9180*/  FMUL.FTZ R30, R60, UR10 ;  /* 0x0000000a3c1e7c20 */ /* 0x000fe20008410000 */
[C---:B------:R-:W-:Y:S02]  /*9190*/  VIADD R26, R0.reuse, 0xffffff81 ;  /* 0xffffff81001a7836 */ /* 0x040fe40000000000 */
[----:B------:R1:W-:Y:S01]  /*91a0*/  MUFU.TANH R60, R3 ;  /* 0x00000003003c7308 */ /* 0x0003e20000002400 */
[C---:B------:R-:W-:Y:S01]  /*91b0*/  IADD3 R27, PT, PT, R0.reuse, -0x80, RZ ;  /* 0xffffff80001b7810 */ /* 0x040fe20007ffe0ff */
[C---:B------:R-:W-:Y:S01]  /*91c0*/  VIADD R25, R0.reuse, 0xffffff88 ;  /* 0xffffff8800197836 */ /* 0x040fe20000000000 */
[C---:B------:R-:W-:Y:S01]  /*91d0*/  IADD3 R23, PT, PT, R0.reuse, -0x77, RZ ;  /* 0xffffff8900177810 */ /* 0x040fe20007ffe0ff */
[C---:B------:R-:W-:Y:S01]  /*91e0*/  VIADD R22, R0.reuse, 0xffffff90 ;  /* 0xffffff9000167836 */ /* 0x040fe20000000000 */
[C---:B------:R-:W-:Y:S01]  /*91f0*/  IADD3 R20, PT, PT, R0.reuse, -0x68, RZ ;  /* 0xffffff9800147810 */ /* 0x040fe20007ffe0ff */
[C---:B------:R-:W-:Y:S01]  /*9200*/  VIADD R21, R0.reuse, 0xffffff91 ;  /* 0xffffff9100157836 */ /* 0x040fe20000000000 */
[C---:B------:R-:W-:Y:S01]  /*9210*/  IADD3 R6, PT, PT, R0.reuse, -0x5f, RZ ;  /* 0xffffffa100067810 */ /* 0x040fe20007ffe0ff */
[C---:B------:R-:W-:Y:S01]  /*9220*/  VIADD R12, R0.reuse, 0xffffff99 ;  /* 0xffffff99000c7836 */ /* 0x040fe20000000000 */
[C---:B------:R-:W-:Y:S01]  /*9230*/  IADD3 R29, PT, PT, R0.reuse, -0x50, RZ ;  /* 0xffffffb0001d7810 */ /* 0x040fe20007ffe0ff */
[----:B------:R-:W-:-:S02]  /*9240*/  VIADD R7, R0, 0xffffffa0 ;  /* 0xffffffa000077836 */ /* 0x000fc40000000000 */
[C---:B------:R-:W-:Y:S02]  /*9250*/  VIADD R5, R0.reuse, 0xffffffa8 ;  /* 0xffffffa800057836 */ /* 0x040fe40000000000 */
[C---:B------:R-:W-:Y:S02]  /*9260*/  VIADD R4, R0.reuse, 0xffffffa9 ;  /* 0xffffffa900047836 */ /* 0x040fe40000000000 */
[C---:B------:R-:W-:Y:S02]  /*9270*/  VIADD R28, R0.reuse, 0xffffffb1 ;  /* 0xffffffb1001c7836 */ /* 0x040fe40000000000 */
[C---:B----4-:R-:W-:Y:S01]  /*9280*/  VIADD R2, R0.reuse, 0xffffffb8 ;  /* 0xffffffb800027836 */ /* 0x050fe20000000000 */
[----:B-1----:R-:W-:Y:S01]  /*9290*/  IADD3 R3, PT, PT, R0, -0x47, RZ ;  /* 0xffffffb900037810 */ /* 0x002fe20007ffe0ff */
[----:B------:R-:W-:-:S04]  /*92a0*/  FMUL.FTZ R0, R61, UR10 ;  /* 0x0000000a3d007c20 */ /* 0x000fc80008410000 */
[----:B------:R1:W-:Y:S01]  /*92b0*/  MUFU.TANH R39, R0 ;  /* 0x0000000000277308 */ /* 0x0003e20000002400 */
[-C--:B------:R-:W-:Y:S01]  /*92c0*/  ISETP.GE.AND P1, PT, R27, R15.reuse, PT ;  /* 0x0000000f1b00720c */ /* 0x080fe20003f26270 */
[----:B------:R-:W-:Y:S01]  /*92d0*/  IMAD.MOV.U32 R227, RZ, RZ, R49 ;  /* 0x000000ffffe37224 */ /* 0x000fe200078e0031 */
[-C--:B------:R-:W-:Y:S01]  /*92e0*/  ISETP.GE.AND P4, PT, R26, R15.reuse, PT ;  /* 0x0000000f1a00720c */ /* 0x080fe20003f86270 */
[----:B------:R-:W-:Y:S01]  /*92f0*/  FMUL.FTZ R52, R31, UR10 ;  /* 0x0000000a1f347c20 */ /* 0x000fe20008410000 */
[----:B------:R-:W-:-:S03]  /*9300*/  ISETP.GE.AND P5, PT, R25, R15, PT ;  /* 0x0000000f1900720c */ /* 0x000fc60003fa6270 */
[----:B------:R4:W3:Y:S01]  /*9310*/  MUFU.TANH R49, R30 ;  /* 0x0000001e00317308 */ /* 0x0008e20000002400 */
[----:B-1----:R-:W-:-:S07]  /*9320*/  FMUL.FTZ R0, R40, UR10 ;  /* 0x0000000a28007c20 */ /* 0x002fce0008410000 */
[----:B------:R1:W3:Y:S01]  /*9330*/  MUFU.TANH R36, R0 ;  /* 0x0000000000247308 */ /* 0x0002e20000002400 */
[-C--:B------:R-:W-:Y:S02]  /*9340*/  ISETP.GE.AND P3, PT, R23, R15.reuse, PT ;  /* 0x0000000f1700720c */ /* 0x080fe40003f66270 */
[-C--:B------:R-:W-:Y:S02]  /*9350*/  ISETP.GE.AND P2, PT, R22, R15.reuse, PT ;  /* 0x0000000f1600720c */ /* 0x080fe40003f46270 */
[----:B----4-:R-:W-:Y:S02]  /*9360*/  FSEL R30, R237, -INF , !P1 ;  /* 0xff800000ed1e7808 */ /* 0x010fe40004800000 */
[-C--:B------:R-:W-:Y:S02]  /*9370*/  ISETP.GE.AND P1, PT, R21, R15.reuse, PT ;  /* 0x0000000f1500720c */ /* 0x080fe40003f26270 */
[----:B------:R-:W-:Y:S01]  /*9380*/  FSEL R31, R236, -INF , !P4 ;  /* 0xff800000ec1f7808 */ /* 0x000fe20006000000 */
[----:B-1----:R-:W-:Y:S01]  /*9390*/  FMUL.FTZ R0, R41, UR10 ;  /* 0x0000000a29007c20 */ /* 0x002fe20008410000 */
[----:B------:R-:W-:-:S05]  /*93a0*/  ISETP.GE.AND P4, PT, R20, R15, PT ;  /* 0x0000000f1400720c */ /* 0x000fca0003f86270 */
[----:B------:R-:W1:Y:S01]  /*93b0*/  MUFU.TANH R0, R0 ;  /* 0x0000000000007308 */ /* 0x000e620000002400 */
[----:B------:R-:W-:Y:S02]  /*93c0*/  FSEL R37, R210, -INF , !P5 ;  /* 0xff800000d2257808 */ /* 0x000fe40006800000 */
[----:B------:R-:W-:Y:S02]  /*93d0*/  FSEL R38, R209, -INF , !P3 ;  /* 0xff800000d1267808 */ /* 0x000fe40005800000 */
[----:B------:R-:W-:Y:S02]  /*93e0*/  FSEL R142, R142, -INF , !P2 ;  /* 0xff8000008e8e7808 */ /* 0x000fe40005000000 */
[----:B------:R-:W-:Y:S02]  /*93f0*/  FSEL R141, R141, -INF , !P1 ;  /* 0xff8000008d8d7808 */ /* 0x000fe40004800000 */
[-C--:B------:R-:W-:Y:S02]  /*9400*/  ISETP.GE.AND P5, PT, R12, R15.reuse, PT ;  /* 0x0000000f0c00720c */ /* 0x080fe40003fa6270 */
[----:B------:R-:W-:-:S02]  /*9410*/  ISETP.GE.AND P3, PT, R7, R15, PT ;  /* 0x0000000f0700720c */ /* 0x000fc40003f66270 */
[-C--:B------:R-:W-:Y:S02]  /*9420*/  ISETP.GE.AND P2, PT, R6, R15.reuse, PT ;  /* 0x0000000f0600720c */ /* 0x080fe40003f46270 */
[-C--:B------:R-:W-:Y:S02]  /*9430*/  ISETP.GE.AND P1, PT, R5, R15.reuse, PT ;  /* 0x0000000f0500720c */ /* 0x080fe40003f26270 */
[----:B------:R-:W-:Y:S01]  /*9440*/  FSEL R209, R140, -INF , !P4 ;  /* 0xff8000008cd17808 */ /* 0x000fe20006000000 */
[----:B------:R-:W-:Y:S01]  /*9450*/  FMUL.FTZ R40, R62, UR10 ;  /* 0x0000000a3e287c20 */ /* 0x000fe20008410000 */
[----:B------:R-:W-:Y:S01]  /*9460*/  BAR.SYNC.DEFER_BLOCKING 0x0 ;  /* 0x0000000000007b1d */ /* 0x000fe20000010000 */
[----:B------:R-:W-:Y:S02]  /*9470*/  ISETP.GE.AND P4, PT, R4, R15, PT ;  /* 0x0000000f0400720c */ /* 0x000fe40003f86270 */
[----:B------:R-:W-:Y:S02]  /*9480*/  FSEL R210, R139, -INF , !P5 ;  /* 0xff8000008bd27808 */ /* 0x000fe40006800000 */
[----:B--2---:R-:W-:-:S02]  /*9490*/  FSEL R225, R133, -INF , !P3 ;  /* 0xff80000085e17808 */ /* 0x004fc40005800000 */
[----:B---3--:R-:W-:Y:S02]  /*94a0*/  FSEL R224, R53, -INF , !P2 ;  /* 0xff80000035e07808 */ /* 0x008fe40005000000 */
[----:B------:R-:W-:Y:S01]  /*94b0*/  FSEL R223, R50, -INF , !P1 ;  /* 0xff80000032df7808 */ /* 0x000fe20004800000 */
[----:B------:R-:W-:Y:S01]  /*94c0*/  FMUL.FTZ R53, R42, UR10 ;  /* 0x0000000a2a357c20 */ /* 0x000fe20008410000 */
[-C--:B------:R-:W-:Y:S02]  /*94d0*/  ISETP.GE.AND P5, PT, R29, R15.reuse, PT ;  /* 0x0000000f1d00720c */ /* 0x080fe40003fa6270 */
[-C--:B------:R-:W-:Y:S02]  /*94e0*/  ISETP.GE.AND P3, PT, R28, R15.reuse, PT ;  /* 0x0000000f1c00720c */ /* 0x080fe40003f66270 */
[-C--:B------:R-:W-:Y:S02]  /*94f0*/  ISETP.GE.AND P2, PT, R2, R15.reuse, PT ;  /* 0x0000000f0200720c */ /* 0x080fe40003f46270 */
[----:B------:R-:W-:Y:S01]  /*9500*/  ISETP.GE.AND P1, PT, R3, R15, PT ;  /* 0x0000000f0300720c */ /* 0x000fe20003f26270 */
[----:B------:R-:W-:Y:S01]  /*9510*/  FMUL.FTZ R15, R63, UR10 ;  /* 0x0000000a3f0f7c20 */ /* 0x000fe20008410000 */
[----:B------:R2:W3:Y:S01]  /*9520*/  MUFU.TANH R50, R52 ;  /* 0x0000003400327308 */ /* 0x0004e20000002400 */
[----:B------:R-:W-:-:S02]  /*9530*/  FSEL R222, R51, -INF , !P4 ;  /* 0xff80000033de7808 */ /* 0x000fc40006000000 */
[----:B------:R-:W-:Y:S02]  /*9540*/  ISETP.GE.AND P4, PT, R27, R24, PT ;  /* 0x000000181b00720c */ /* 0x000fe40003f86270 */
[----:B------:R-:W-:-:S03]  /*9550*/  FSEL R237, R49, -INF , !P5 ;  /* 0xff80000031ed7808 */ /* 0x000fc60006800000 */
[----:B------:R4:W3:Y:S01]  /*9560*/  MUFU.TANH R42, R15 ;  /* 0x0000000f002a7308 */ /* 0x0008e20000002400 */
[----:B------:R-:W-:Y:S02]  /*9570*/  FSEL R236, R39, -INF , !P3 ;  /* 0xff80000027ec7808 */ /* 0x000fe40005800000 */
[----:B------:R-:W-:Y:S02]  /*9580*/  FSEL R249, R36, -INF , !P2 ;  /* 0xff80000024f97808 */ /* 0x000fe40005000000 */
[----:B-1----:R-:W-:Y:S01]  /*9590*/  FSEL R248, R0, -INF , !P1 ;  /* 0xff80000000f87808 */ /* 0x002fe20004800000 */
[----:B--2---:R-:W-:Y:S02]  /*95a0*/  FMUL.FTZ R52, R43, UR10 ;  /* 0x0000000a2b347c20 */ /* 0x004fe40008410000 */
[----:B------:R-:W-:Y:S01]  /*95b0*/  MUFU.TANH R43, R40 ;  /* 0x00000028002b7308 */ /* 0x000fe20000002400 */
[-C--:B------:R-:W-:Y:S02]  /*95c0*/  ISETP.GE.AND P5, PT, R26, R24.reuse, PT ;  /* 0x000000181a00720c */ /* 0x080fe40003fa6270 */
[----:B------:R-:W-:-:S02]  /*95d0*/  ISETP.GE.AND P3, PT, R25, R24, PT ;  /* 0x000000181900720c */ /* 0x000fc40003f66270 */
[----:B------:R-:W-:-:S03]  /*95e0*/  ISETP.GE.AND P2, PT, R23, R24, PT ;  /* 0x000000181700720c */ /* 0x000fc60003f46270 */
[----:B------:R-:W1:Y:S01]  /*95f0*/  MUFU.TANH R40, R53 ;  /* 0x0000003500287308 */ /* 0x000e620000002400 */
[----:B----4-:R-:W-:Y:S02]  /*9600*/  FSEL R15, R242, -INF , !P4 ;  /* 0xff800000f20f7808 */ /* 0x010fe40006000000 */
[-C--:B------:R-:W-:Y:S02]  /*9610*/  ISETP.GE.AND P1, PT, R22, R24.reuse, PT ;  /* 0x000000181600720c */ /* 0x080fe40003f26270 */
[----:B------:R-:W-:-:S03]  /*9620*/  ISETP.GE.AND P4, PT, R21, R24, PT ;  /* 0x000000181500720c */ /* 0x000fc60003f86270 */
[----:B------:R-:W2:Y:S01]  /*9630*/  MUFU.TANH R0, R52 ;  /* 0x0000003400007308 */ /* 0x000ea20000002400 */
[----:B------:R-:W-:Y:S02]  /*9640*/  FSEL R36, R241, -INF , !P5 ;  /* 0xff800000f1247808 */ /* 0x000fe40006800000 */
[----:B------:R-:W-:Y:S02]  /*9650*/  FSEL R39, R239, -INF , !P3 ;  /* 0xff800000ef277808 */ /* 0x000fe40005800000 */
[----:B------:R-:W-:Y:S02]  /*9660*/  FSEL R41, R238, -INF , !P2 ;  /* 0xff800000ee297808 */ /* 0x000fe40005000000 */
[----:B------:R-:W-:Y:S02]  /*9670*/  FSEL R139, R233, -INF , !P1 ;  /* 0xff800000e98b7808 */ /* 0x000fe40004800000 */
[----:B------:R-:W-:Y:S02]  /*9680*/  FSEL R140, R232, -INF , !P4 ;  /* 0xff800000e88c7808 */ /* 0x000fe40006000000 */
[----:B------:R-:W-:-:S02]  /*9690*/  ISETP.GE.AND P5, PT, R20, R24, PT ;  /* 0x000000181400720c */ /* 0x000fc40003fa6270 */
[-C--:B------:R-:W-:Y:S02]  /*96a0*/  ISETP.GE.AND P3, PT, R12, R24.reuse, PT ;  /* 0x000000180c00720c */ /* 0x080fe40003f66270 */
[-C--:B------:R-:W-:Y:S02]  /*96b0*/  ISETP.GE.AND P2, PT, R7, R24.reuse, PT ;  /* 0x000000180700720c */ /* 0x080fe40003f46270 */
[-C--:B------:R-:W-:Y:S02]  /*96c0*/  ISETP.GE.AND P1, PT, R6, R24.reuse, PT ;  /* 0x000000180600720c */ /* 0x080fe40003f26270 */
[----:B------:R-:W-:Y:S02]  /*96d0*/  ISETP.GE.AND P4, PT, R5, R24, PT ;  /* 0x000000180500720c */ /* 0x000fe40003f86270 */
[----:B------:R-:W-:Y:S02]  /*96e0*/  FSEL R143, R143, -INF , !P5 ;  /* 0xff8000008f8f7808 */ /* 0x000fe40006800000 */
[----:B------:R-:W-:-:S02]  /*96f0*/  FSEL R208, R208, -INF , !P3 ;  /* 0xff800000d0d07808 */ /* 0x000fc40005800000 */
[----:B------:R-:W-:Y:S02]  /*9700*/  FSEL R219, R138, -INF , !P2 ;  /* 0xff8000008adb7808 */ /* 0x000fe40005000000 */
[----:B------:R-:W-:Y:S02]  /*9710*/  FSEL R218, R132, -INF , !P1 ;  /* 0xff80000084da7808 */ /* 0x000fe40004800000 */
[----:B------:R-:W-:Y:S02]  /*9720*/  FSEL R220, R60, -INF , !P4 ;  /* 0xff8000003cdc7808 */ /* 0x000fe40006000000 */
[-C--:B------:R-:W-:Y:S02]  /*9730*/  ISETP.GE.AND P5, PT, R4, R24.reuse, PT ;  /* 0x000000180400720c */ /* 0x080fe40003fa6270 */
[-C--:B------:R-:W-:Y:S02]  /*9740*/  ISETP.GE.AND P3, PT, R29, R24.reuse, PT ;  /* 0x000000181d00720c */ /* 0x080fe40003f66270 */
[----:B------:R-:W-:-:S02]  /*9750*/  ISETP.GE.AND P2, PT, R28, R24, PT ;  /* 0x000000181c00720c */ /* 0x000fc40003f46270 */
[-C--:B------:R-:W-:Y:S02]  /*9760*/  ISETP.GE.AND P1, PT, R2, R24.reuse, PT ;  /* 0x000000180200720c */ /* 0x080fe40003f26270 */
[----:B------:R-:W-:Y:S01]  /*9770*/  ISETP.GE.AND P4, PT, R3, R24, PT ;  /* 0x000000180300720c */ /* 0x000fe20003f86270 */
[----:B------:R-:W-:Y:S01]  /*9780*/  FMUL.FTZ R24, R57, UR10 ;  /* 0x0000000a39187c20 */ /* 0x000fe20008410000 */
[----:B------:R-:W-:Y:S01]  /*9790*/  FMUL.FTZ R49, R56, UR10 ;  /* 0x0000000a38317c20 */ /* 0x000fe20008410000 */
[----:B---3--:R-:W-:Y:S02]  /*97a0*/  FSEL R221, R50, -INF , !P5 ;  /* 0xff80000032dd7808 */ /* 0x008fe40006800000 */
[----:B------:R3:W-:Y:S01]  /*97b0*/  MUFU.TANH R50, R24 ;  /* 0x0000001800327308 */ /* 0x0007e20000002400 */
[----:B------:R-:W-:Y:S02]  /*97c0*/  FSEL R230, R42, -INF , !P2 ;  /* 0xff8000002ae67808 */ /* 0x000fe40005000000 */
[----:B-1----:R-:W-:-:S02]  /*97d0*/  FSEL R231, R40, -INF , !P1 ;  /* 0xff80000028e77808 */ /* 0x002fc40004800000 */
[CC--:B------:R-:W-:Y:S02]  /*97e0*/  ISETP.GE.AND P2, PT, R26.reuse, R14.reuse, PT ;  /* 0x0000000e1a00720c */ /* 0x0c0fe40003f46270 */
[-C--:B------:R-:W-:Y:S01]  /*97f0*/  ISETP.GE.AND P1, PT, R26, R13.reuse, PT ;  /* 0x0000000d1a00720c */ /* 0x080fe20003f26270 */
[----:B------:R-:W-:Y:S01]  /*9800*/  FMUL.FTZ R26, R59, UR10 ;  /* 0x0000000a3b1a7c20 */ /* 0x000fe20008410000 */
[----:B------:R-:W-:Y:S02]  /*9810*/  ISETP.GE.AND P5, PT, R27, R14, PT ;  /* 0x0000000e1b00720c */ /* 0x000fe40003fa6270 */
[----:B------:R-:W-:Y:S01]  /*9820*/  FSEL R232, R43, -INF , !P3 ;  /* 0xff8000002be87808 */ /* 0x000fe20005800000 */
[----:B------:R-:W1:Y:S01]  /*9830*/  MUFU.TANH R51, R49 ;  /* 0x0000003100337308 */ /* 0x000e620000002400 */
[----:B------:R-:W-:Y:S01]  /*9840*/  ISETP.GE.AND P3, PT, R27, R13, PT ;  /* 0x0000000d1b00720c */ /* 0x000fe20003f66270 */
[----:B---3--:R-:W-:Y:S01]  /*9850*/  FMUL.FTZ R24, R58, UR10 ;  /* 0x0000000a3a187c20 */ /* 0x008fe20008410000 */
[----:B--2---:R-:W-:-:S05]  /*9860*/  FSEL R229, R0, -INF , !P4 ;  /* 0xff80000000e57808 */ /* 0x004fca0006000000 */
[----:B------:R2:W-:Y:S01]  /*9870*/  MUFU.TANH R43, R26 ;  /* 0x0000001a002b7308 */ /* 0x0005e20000002400 */
[----:B------:R-:W-:Y:S01]  /*9880*/  ISETP.GE.AND P4, PT, R25, R14, PT ;  /* 0x0000000e1900720c */ /* 0x000fe20003f86270 */
[----:B------:R-:W-:Y:S01]  /*9890*/  HMMA.16816.F32.BF16 R56, R8, R32, R64 ;  /* 0x000000200838723c */ /* 0x000fe20000041840 */
[----:B------:R-:W-:-:S05]  /*98a0*/  FSEL R27, R252, -INF , !P1 ;  /* 0xff800000fc1b7808 */ /* 0x000fca0004800000 */
[----:B------:R3:W4:Y:S01]  /*98b0*/  MUFU.TANH R49, R24 ;  /* 0x0000001800317308 */ /* 0x0007220000002400 */
[-C--:B------:R-:W-:Y:S02]  /*98c0*/  ISETP.GE.AND P1, PT, R22, R14.reuse, PT ;  /* 0x0000000e1600720c */ /* 0x080fe40003f26270 */
[----:B--2---:R-:W-:Y:S02]  /*98d0*/  FSEL R26, R247, -INF , !P3 ;  /* 0xff800000f71a7808 */ /* 0x004fe40005800000 */
[----:B------:R-:W-:Y:S02]  /*98e0*/  ISETP.GE.AND P3, PT, R23, R14, PT ;  /* 0x0000000e1700720c */ /* 0x000fe40003f66270 */
[----:B---3--:R-:W-:Y:S02]  /*98f0*/  FSEL R24, R216, -INF , !P5 ;  /* 0xff800000d8187808 */ /* 0x008fe40006800000 */
[----:B------:R-:W-:Y:S02]  /*9900*/  ISETP.GE.AND P5, PT, R25, R13, PT ;  /* 0x0000000d1900720c */ /* 0x000fe40003fa6270 */
[----:B------:R-:W-:-:S02]  /*9910*/  FSEL R25, R217, -INF , !P2 ;  /* 0xff800000d9197808 */ /* 0x000fc40005000000 */
[-C--:B------:R-:W-:Y:S02]  /*9920*/  ISETP.GE.AND P2, PT, R23, R13.reuse, PT ;  /* 0x0000000d1700720c */ /* 0x080fe40003f46270 */
[----:B------:R-:W-:Y:S02]  /*9930*/  FSEL R23, R243, -INF , !P4 ;  /* 0xff800000f3177808 */ /* 0x000fe40006000000 */
[----:B------:R-:W-:Y:S02]  /*9940*/  ISETP.GE.AND P4, PT, R22, R13, PT ;  /* 0x0000000d1600720c */ /* 0x000fe40003f86270 */
[----:B------:R-:W-:Y:S02]  /*9950*/  FSEL R32, R244, -INF , !P5 ;  /* 0xff800000f4207808 */ /* 0x000fe40006800000 */
[----:B------:R-:W-:Y:S02]  /*9960*/  FSEL R22, R246, -INF , !P3 ;  /* 0xff800000f6167808 */ /* 0x000fe40005800000 */
[----:B------:R-:W-:-:S02]  /*9970*/  ISETP.GE.AND P5, PT, R21, R14, PT ;  /* 0x0000000e1500720c */ /* 0x000fc40003fa6270 */
[----:B------:R-:W-:Y:S01]  /*9980*/  ISETP.GE.AND P3, PT, R21, R13, PT ;  /* 0x0000000d1500720c */ /* 0x000fe20003f66270 */
[----:B------:R-:W-:Y:S01]  /*9990*/  IMAD.MOV.U32 R244, RZ, RZ, R226 ;  /* 0x000000fffff47224 */ /* 0x000fe200078e00e2 */
[----:B------:R-:W-:Y:S01]  /*99a0*/  FSEL R21, R245, -INF , !P2 ;  /* 0xff800000f5157808 */ /* 0x000fe20005000000 */
[----:B------:R-:W-:Y:S01]  /*99b0*/  IMAD.MOV.U32 R245, RZ, RZ, R227 ;  /* 0x000000fffff57224 */ /* 0x000fe200078e00e3 */
[----:B------:R-:W-:Y:S01]  /*99c0*/  MOV R246, R228 ;  /* 0x000000e400f67202 */ /* 0x000fe20000000f00 */
[----:B------:R-:W-:-:S07]  /*99d0*/  IMAD.MOV.U32 R247, RZ, RZ, R250 ;  /* 0x000000fffff77224 */ /* 0x000fce00078e00fa */
[----:B------:R-:W-:Y:S01]  /*99e0*/  HMMA.16816.F32.BF16 R16, R16, R54, R244 ;  /* 0x000000361010723c */ /* 0x000fe200000418f4 */
[----:B------:R-:W-:-:S04]  /*99f0*/  FMUL.FTZ R0, R44, UR10 ;  /* 0x0000000a2c007c20 */ /* 0x000fc80008410000 */
[----:B------:R2:W3:Y:S01]  /*9a00*/  MUFU.TANH R42, R0 ;  /* 0x00000000002a7308 */ /* 0x0004e20000002400 */
[----:B------:R-:W-:Y:S01]  /*9a10*/  FSEL R60, R240, -INF , !P1 ;  /* 0xff800000f03c7808 */ /* 0x000fe20004800000 */
[----:B------:R-:W-:Y:S01]  /*9a20*/  FMUL.FTZ R33, R57, UR10 ;  /* 0x0000000a39217c20 */ /* 0x000fe20008410000 */
[C---:B------:R-:W-:Y:S02]  /*9a30*/  ISETP.GE.AND P2, PT, R20.reuse, R14, PT ;  /* 0x0000000e1400720c */ /* 0x040fe40003f46270 */
[----:B------:R-:W-:Y:S01]  /*9a40*/  ISETP.GE.AND P1, PT, R20, R13, PT ;  /* 0x0000000d1400720c */ /* 0x000fe20003f26270 */
[----:B------:R-:W-:Y:S01]  /*9a50*/  FMUL.FTZ R20, R56, UR10 ;  /* 0x0000000a38147c20 */ /* 0x000fe20008410000 */
[----:B--2---:R-:W-:-:S04]  /*9a60*/  FMUL.FTZ R0, R45, UR10 ;  /* 0x0000000a2d007c20 */ /* 0x004fc80008410000 */
[----:B------:R2:W1:Y:S04]  /*9a70*/  MUFU.TANH R40, R0 ;  /* 0x0000000000287308 */ /* 0x0004680000002400 */
[----:B------:R-:W-:Y:S01]  /*9a80*/  HMMA.16816.F32.BF16 R16, R8, R34, R16 ;  /* 0x000000220810723c */ /* 0x000fe20000041810 */
[----:B------:R-:W-:-:S03]  /*9a90*/  UISETP.GE.U32.AND UP0, UPT, UR26, 0x3, UPT ;  /* 0x000000031a00788c */ /* 0x000fc6000bf06070 */
[----:B------:R-:W1:Y:S01]  /*9aa0*/  MUFU.TANH R20, R20 ;  /* 0x0000001400147308 */ /* 0x000e620000002400 */
[----:B--2---:R-:W-:-:S07]  /*9ab0*/  FMUL.FTZ R0, R46, UR10 ;  /* 0x0000000a2e007c20 */ /* 0x004fce0008410000 */
[----:B------:R2:W1:Y:S01]  /*9ac0*/  MUFU.TANH R45, R0 ;  /* 0x00000000002d7308 */ /* 0x0004620000002400 */
[----:B------:R-:W-:-:S07]  /*9ad0*/  FSEL R66, R215, -INF , !P4 ;  /* 0xff800000d7427808 */ /* 0x000fce0006000000 */
[----:B------:R-:W1:Y:S01]  /*9ae0*/  MUFU.TANH R33, R33 ;  /* 0x0000002100217308 */ /* 0x000e620000002400 */
[----:B--2---:R-:W-:-:S07]  /*9af0*/  FMUL.FTZ R0, R47, UR10 ;  /* 0x0000000a2f007c20 */ /* 0x004fce0008410000 */
[----:B------:R2:W1:Y:S01]  /*9b00*/  MUFU.TANH R44, R0 ;  /* 0x00000000002c7308 */ /* 0x0004620000002400 */
[----:B------:R-:W-:Y:S02]  /*9b10*/  FSEL R62, R234, -INF , !P5 ;  /* 0xff800000ea3e7808 */ /* 0x000fe40006800000 */
[----:B------:R-:W-:Y:S02]  /*9b20*/  FSEL R63, R235, -INF , !P3 ;  /* 0xff800000eb3f7808 */ /* 0x000fe40005800000 */
[----:B------:R-:W-:Y:S02]  /*9b30*/  FSEL R56, R214, -INF , !P2 ;  /* 0xff800000d6387808 */ /* 0x000fe40005000000 */
[CC--:B------:R-:W-:Y:S02]  /*9b40*/  ISETP.GE.AND P4, PT, R12.reuse, R14.reuse, PT ;  /* 0x0000000e0c00720c */ /* 0x0c0fe40003f86270 */
[----:B------:R-:W-:Y:S02]  /*9b50*/  ISETP.GE.AND P5, PT, R12, R13, PT ;  /* 0x0000000d0c00720c */ /* 0x000fe40003fa6270 */
[----:B------:R-:W-:-:S02]  /*9b60*/  ISETP.GE.AND P3, PT, R7, R14, PT ;  /* 0x0000000e0700720c */ /* 0x000fc40003f66270 */
[----:B------:R-:W-:Y:S02]  /*9b70*/  ISETP.GE.AND P2, PT, R7, R13, PT ;  /* 0x0000000d0700720c */ /* 0x000fe40003f46270 */
[----:B------:R-:W-:Y:S02]  /*9b80*/  FSEL R65, R211, -INF , !P1 ;  /* 0xff800000d3417808 */ /* 0x000fe40004800000 */
[----:B------:R-:W-:Y:S01]  /*9b90*/  ISETP.GE.AND P1, PT, R6, R14, PT ;  /* 0x0000000e0600720c */ /* 0x000fe20003f26270 */
[----:B------:R-:W-:Y:S01]  /*9ba0*/  FMUL.FTZ R12, R58, UR10 ;  /* 0x0000000a3a0c7c20 */ /* 0x000fe20008410000 */
[----:B------:R-:W-:Y:S02]  /*9bb0*/  FSEL R61, R213, -INF , !P4 ;  /* 0xff800000d53d7808 */ /* 0x000fe40006000000 */
[----:B------:R-:W-:Y:S02]  /*9bc0*/  FSEL R57, R212, -INF , !P5 ;  /* 0xff800000d4397808 */ /* 0x000fe40006800000 */
[----:B-1----:R-:W-:-:S02]  /*9bd0*/  FSEL R216, R51, -INF , !P3 ;  /* 0xff80000033d87808 */ /* 0x002fc40005800000 */
[----:B----4-:R-:W-:Y:S02]  /*9be0*/  FSEL R217, R49, -INF , !P2 ;  /* 0xff80000031d97808 */ /* 0x010fe40005000000 */
[-C--:B------:R-:W-:Y:S02]  /*9bf0*/  ISETP.GE.AND P4, PT, R6, R13.reuse, PT ;  /* 0x0000000d0600720c */ /* 0x080fe40003f86270 */
[CC--:B------:R-:W-:Y:S02]  /*9c00*/  ISETP.GE.AND P6, PT, R5.reuse, R14.reuse, PT ;  /* 0x0000000e0500720c */ /* 0x0c0fe40003fc6270 */
[----:B------:R-:W-:Y:S02]  /*9c10*/  ISETP.GE.AND P3, PT, R5, R13, PT ;  /* 0x0000000d0500720c */ /* 0x000fe40003f66270 */
[----:B------:R-:W-:Y:S02]  /*9c20*/  ISETP.GE.AND P5, PT, R4, R14, PT ;  /* 0x0000000e0400720c */ /* 0x000fe40003fa6270 */
[----:B------:R-:W-:-:S02]  /*9c30*/  FSEL R215, R50, -INF , !P1 ;  /* 0xff80000032d77808 */ /* 0x000fc40004800000 */
[----:B------:R-:W-:Y:S01]  /*9c40*/  ISETP.GE.AND P2, PT, R4, R13, PT ;  /* 0x0000000d0400720c */ /* 0x000fe20003f46270 */
[----:B--23--:R-:W-:-:S12]  /*9c50*/  BRA.U !UP0, `(.L_x_45) ;  /* 0x0000000108d87547 */ /* 0x00cfd8000b800000 */
[----:B------:R-:W2:Y:S04]  /*9c60*/  LDL R228, [R1+0x48] ;  /* 0x0000480001e47983 */ /* 0x000ea80000100800 */
[----:B------:R-:W3:Y:S01]  /*9c70*/  LDL R250, [R1+0x44] ;  /* 0x0000440001fa7983 */ /* 0x000ee20000100800 */
[----:B------:R-:W-:Y:S02]  /*9c80*/  UIADD3 UR14, UPT, UPT, UR26, -0x3, URZ ;  /* 0xfffffffd1a0e7890 */ /* 0x000fe4000fffe0ff */
[----:B------:R-:W-:Y:S01]  /*9c90*/  USHF.L.U32 UR5, UR6, 0x4, URZ ;  /* 0x0000000406057899 */ /* 0x000fe200080006ff */
[----:B------:R-:W1:Y:S01]  /*9ca0*/  S2R R34, SR_TID.X ;  /* 0x0000000000227919 */ /* 0x000e620000002100 */
[----:B------:R-:W-:Y:S02]  /*9cb0*/  UIMAD.WIDE.U32 UR16, UR14, UR6, URZ ;  /* 0x000000060e1072a5 */ /* 0x000fe4000f8e00ff */
[----:B------:R-:W-:-:S02]  /*9cc0*/  USHF.L.U64.HI UR4, UR6, 0x4, UR7 ;  /* 0x0000000406047899 */ /* 0x000fc40008010207 */
[----:B------:R-:W-:Y:S02]  /*9cd0*/  UIMAD UR14, UR14, UR7, UR17 ;  /* 0x000000070e0e72a4 */ /* 0x000fe4000f8e0211 */
[----:B------:R-:W-:Y:S01]  /*9ce0*/  ULEA UR15, UP0, UR16, UR5, 0x6 ;  /* 0x00000005100f7291 */ /* 0x000fe2000f8030ff */
[----:B------:R-:W-:Y:S02]  /*9cf0*/  IMAD.U32 R0, RZ, RZ, UR16 ;  /* 0x00000010ff007e24 */ /* 0x000fe4000f8e00ff */
[----:B------:R-:W-:Y:S02]  /*9d00*/  IMAD.U32 R5, RZ, RZ, UR16 ;  /* 0x00000010ff057e24 */ /* 0x000fe4000f8e00ff */
[----:B------:R-:W-:Y:S01]  /*9d10*/  IMAD.U32 R4, RZ, RZ, UR14 ;  /* 0x0000000eff047e24 */ /* 0x000fe2000f8e00ff */
[----:B------:R-:W-:Y:S01]  /*9d20*/  ULEA.HI.X UR14, UR16, UR4, UR14, 0x6, UP0 ;  /* 0x00000004100e7291 */ /* 0x000fe200080f340e */
[----:B------:R-:W-:Y:S01]  /*9d30*/  IMAD.U32 R8, RZ, RZ, UR15 ;  /* 0x0000000fff087e24 */ /* 0x000fe2000f8e00ff */
[----:B------:R-:W-:-:S04]  /*9d40*/  UIADD3 UR5, UP0, UPT, UR15, UR5, URZ ;  /* 0x000000050f057290 */ /* 0x000fc8000ff1e0ff */
[----:B------:R-:W-:Y:S02]  /*9d50*/  UIADD3.X UR4, UPT, UPT, UR14, UR4, URZ, UP0, !UPT ;  /* 0x000000040e047290 */ /* 0x000fe400087fe4ff */
[----:B------:R-:W-:Y:S01]  /*9d60*/  MOV R6, UR5 ;  /* 0x0000000500067c02 */ /* 0x000fe20008000f00 */
[----:B-1----:R-:W-:Y:S01]  /*9d70*/  IMAD.SHL.U32 R34, R34, 0x8, RZ ;  /* 0x0000000822227824 */ /* 0x002fe200078e00ff */
[----:B--2---:R-:W-:Y:S01]  /*9d80*/  LEA R10, P1, R0, R228, 0x7 ;  /* 0x000000e4000a7211 */ /* 0x004fe200078238ff */
[----:B------:R-:W-:-:S03]  /*9d90*/  IMAD.U32 R0, RZ, RZ, UR14 ;  /* 0x0000000eff007e24 */ /* 0x000fc6000f8e00ff */
[----:B---3--:R-:W-:Y:S01]  /*9da0*/  LEA.HI.X R11, R5, R250, R4, 0x7, P1 ;  /* 0x000000fa050b7211 */ /* 0x008fe200008f3c04 */
[----:B------:R-:W-:Y:S01]  /*9db0*/  IMAD.U32 R4, RZ, RZ, UR15 ;  /* 0x0000000fff047e24 */ /* 0x000fe2000f8e00ff */
[----:B------:R-:W-:Y:S01]  /*9dc0*/  LEA R8, P1, R8, R228, 0x1 ;  /* 0x000000e408087211 */ /* 0x000fe200078208ff */
[----:B------:R-:W-:-:S03]  /*9dd0*/  ULEA UR15, UP0, UR6, UR15, 0x5 ;  /* 0x0000000f060f7291 */ /* 0x000fc6000f8028ff */
[----:B------:R-:W-:Y:S01]  /*9de0*/  LEA.HI.X R9, R4, R250, R0, 0x1, P1 ;  /* 0x000000fa04097211 */ /* 0x000fe200008f0c00 */
[----:B------:R-:W-:Y:S01]  /*9df0*/  IMAD.U32 R0, RZ, RZ, UR4 ;  /* 0x00000004ff007e24 */ /* 0x000fe2000f8e00ff */
[----:B------:R-:W1:Y:S01]  /*9e00*/  S2UR UR4, SR_CgaCtaId ;  /* 0x00000000000479c3 */ /* 0x000e620000008800 */
[----:B------:R-:W-:Y:S01]  /*9e10*/  IMAD.U32 R4, RZ, RZ, UR5 ;  /* 0x00000005ff047e24 */ /* 0x000fe2000f8e00ff */
[----:B------:R-:W-:Y:S01]  /*9e20*/  LEA R6, P1, R6, R228, 0x1 ;  /* 0x000000e406067211 */ /* 0x000fe200078208ff */
[----:B------:R-:W-:Y:S01]  /*9e30*/  ULEA.HI.X UR6, UR6, UR14, UR7, 0x5, UP0 ;  /* 0x0000000e06067291 */ /* 0x000fe200080f2c07 */
[----:B------:R-:W-:Y:S01]  /*9e40*/  MOV R5, UR15 ;  /* 0x0000000f00057c02 */ /* 0x000fe20008000f00 */
[----:B------:R-:W-:Y:S01]  /*9e50*/  UMOV UR5, 0x400 ;  /* 0x0000040000057882 */ /* 0x000fe20000000000 */
[----:B------:R-:W-:Y:S01]  /*9e60*/  LEA.HI.X R7, R4, R250, R0, 0x1, P1 ;  /* 0x000000fa04077211 */ /* 0x000fe200008f0c00 */
[----:B------:R-:W-:Y:S02]  /*9e70*/  IMAD.U32 R4, RZ, RZ, UR15 ;  /* 0x0000000fff047e24 */ /* 0x000fe4000f8e00ff */
[----:B------:R-:W-:-:S03]  /*9e80*/  IMAD.U32 R0, RZ, RZ, UR6 ;  /* 0x00000006ff007e24 */ /* 0x000fc6000f8e00ff */
[----:B------:R-:W-:-:S04]  /*9e90*/  LEA R4, P1, R4, R228, 0x1 ;  /* 0x000000e404047211 */ /* 0x000fc800078208ff */
[----:B------:R-:W-:Y:S02]  /*9ea0*/  LEA.HI.X R5, R5, R250, R0, 0x1, P1 ;  /* 0x000000fa05057211 */ /* 0x000fe400008f0c00 */
[----:B------:R-:W-:-:S04]  /*9eb0*/  LOP3.LUT R0, R34, 0x1f8, RZ, 0xc0, !PT ;  /* 0x000001f822007812 */ /* 0x000fc800078ec0ff */
[----:B------:R-:W-:Y:S01]  /*9ec0*/  LOP3.LUT R0, R0, 0x38, R251, 0x78, !PT ;  /* 0x0000003800007812 */ /* 0x000fe200078e78fb */
[----:B-1----:R-:W-:-:S03]  /*9ed0*/  ULEA UR4, UR4, UR5, 0x18 ;  /* 0x0000000504047291 */ /* 0x002fc6000f8ec0ff */
[----:B------:R-:W-:-:S04]  /*9ee0*/  LOP3.LUT R0, R0, 0x1e00, R34, 0xf8, !PT ;  /* 0x00001e0000007812 */ /* 0x000fc800078ef822 */
[----:B------:R-:W-:-:S05]  /*9ef0*/  LEA R0, R0, UR4, 0x1 ;  /* 0x0000000400007c11 */ /* 0x000fca000f8e08ff */
        /* <DEDUP_REMOVED lines=12> */
.L_x_45:
[----:B-1----:R-:W-:Y:S01]  /*9fc0*/  FMNMX3.FTZ R0, R136, R30, R31, !PT ;  /* 0x0000001e88007276 */ /* 0x002fe2000781001f */
[----:B------:R-:W-:Y:S01]  /*9fd0*/  FMUL.FTZ R5, R16, UR10 ;  /* 0x0000000a10057c20 */ /* 0x000fe20008410000 */
[----:B------:R-:W-:Y:S01]  /*9fe0*/  FSEL R213, R40, -INF , !P5 ;  /* 0xff80000028d57808 */ /* 0x000fe20006800000 */
[----:B------:R-:W-:Y:S01]  /*9ff0*/  FMUL.FTZ R8, R59, UR10 ;  /* 0x0000000a3b087c20 */ /* 0x000fe20008410000 */
[----:B------:R-:W-:Y:S01]  /*a000*/  FMNMX3.FTZ R0, R0, R37, R38, !PT ;  /* 0x0000002500007276 */ /* 0x000fe20007810026 */
[----:B------:R1:W2:Y:S01]  /*a010*/  MUFU.TANH R10, R5 ;  /* 0x00000005000a7308 */ /* 0x0002a20000002400 */
[----:B------:R-:W-:Y:S01]  /*a020*/  ISETP.GE.AND P5, PT, R28, R14, PT ;  /* 0x0000000e1c00720c */ /* 0x000fe20003fa6270 */
[----:B------:R-:W3:Y:S01]  /*a030*/  LDCU UR4, c[0x0][0x45c] ;  /* 0x00008b80ff0477ac */ /* 0x000ee20008000800 */
[----:B------:R-:W-:Y:S02]  /*a040*/  FMNMX3.FTZ R4, R0, R142, R141, !PT ;  /* 0x0000008e00047276 */ /* 0x000fe4000781008d */
[----:B------:R-:W-:-:S02]  /*a050*/  FMNMX3.FTZ R0, R135, R15, R36, !PT ;  /* 0x0000000f87007276 */ /* 0x000fc40007810024 */
[----:B------:R-:W-:Y:S01]  /*a060*/  FMNMX3.FTZ R4, R4, R209, R210, !PT ;  /* 0x000000d104047276 */ /* 0x000fe200078100d2 */
[----:B------:R4:W-:Y:S01]  /*a070*/  MUFU.TANH R11, R8 ;  /* 0x00000008000b7308 */ /* 0x0009e20000002400 */
[----:B------:R-:W-:Y:S02]  /*a080*/  FSEL R227, R33, -INF , !P5 ;  /* 0xff80000021e37808 */ /* 0x000fe40006800000 */
[----:B------:R-:W-:Y:S02]  /*a090*/  FMNMX3.FTZ R4, R4, R225, R224, !PT ;  /* 0x000000e104047276 */ /* 0x000fe400078100e0 */
[-C--:B------:R-:W-:Y:S02]  /*a0a0*/  ISETP.GE.AND P5, PT, R2, R14.reuse, PT ;  /* 0x0000000e0200720c */ /* 0x080fe40003fa6270 */
[----:B------:R-:W-:Y:S01]  /*a0b0*/  ISETP.GE.AND P1, PT, R29, R14, PT ;  /* 0x0000000e1d00720c */ /* 0x000fe20003f26270 */
[----:B------:R-:W5:Y:S01]  /*a0c0*/  MUFU.TANH R12, R12 ;  /* 0x0000000c000c7308 */ /* 0x000f620000002400 */
[----:B------:R-:W-:Y:S01]  /*a0d0*/  FSEL R212, R42, -INF , !P6 ;  /* 0xff8000002ad47808 */ /* 0x000fe20007000000 */
[----:B-1----:R-:W-:Y:S01]  /*a0e0*/  FMUL.FTZ R5, R17, UR10 ;  /* 0x0000000a11057c20 */ /* 0x002fe20008410000 */
[----:B--2---:R-:W-:-:S02]  /*a0f0*/  FSEL R226, R10, -INF , !P5 ;  /* 0xff8000000ae27808 */ /* 0x004fc40006800000 */
[----:B------:R-:W-:Y:S02]  /*a100*/  FSEL R228, R20, -INF , !P1 ;  /* 0xff80000014e47808 */ /* 0x000fe40004800000 */
[----:B------:R-:W-:Y:S01]  /*a110*/  ISETP.GE.AND P5, PT, R3, R14, PT ;  /* 0x0000000e0300720c */ /* 0x000fe20003fa6270 */
[----:B------:R1:W2:Y:S01]  /*a120*/  MUFU.TANH R16, R5 ;  /* 0x0000000500107308 */ /* 0x0002a20000002400 */
[----:B------:R-:W-:Y:S01]  /*a130*/  FSEL R211, R45, -INF , !P3 ;  /* 0xff8000002dd37808 */ /* 0x000fe20005800000 */
[----:B----4-:R-:W-:Y:S01]  /*a140*/  FMUL.FTZ R8, R19, UR10 ;  /* 0x0000000a13087c20 */ /* 0x010fe20008410000 */
[-C--:B------:R-:W-:Y:S02]  /*a150*/  ISETP.GE.AND P3, PT, R3, R13.reuse, PT ;  /* 0x0000000d0300720c */ /* 0x080fe40003f66270 */
[----:B------:R-:W-:Y:S02]  /*a160*/  FSEL R214, R43, -INF , !P4 ;  /* 0xff8000002bd67808 */ /* 0x000fe40006000000 */
[----:B------:R-:W-:-:S02]  /*a170*/  ISETP.GE.AND P4, PT, R29, R13, PT ;  /* 0x0000000d1d00720c */ /* 0x000fc40003f86270 */
[----:B------:R-:W-:Y:S02]  /*a180*/  ISETP.GE.AND P1, PT, R28, R13, PT ;  /* 0x0000000d1c00720c */ /* 0x000fe40003f26270 */
[----:B------:R-:W-:Y:S02]  /*a190*/  FSEL R132, R44, -INF , !P2 ;  /* 0xff8000002c847808 */ /* 0x000fe40005000000 */
[----:B-----5:R-:W-:Y:S02]  /*a1a0*/  FSEL R240, R12, -INF , !P4 ;  /* 0xff8000000cf07808 */ /* 0x020fe40006000000 */
[----:B------:R-:W-:Y:S02]  /*a1b0*/  FSEL R242, R11, -INF , !P1 ;  /* 0xff8000000bf27808 */ /* 0x000fe40004800000 */
[----:B-1----:R-:W-:Y:S02]  /*a1c0*/  FMNMX3.FTZ R5, R4, R223, R222, !PT ;  /* 0x000000df04057276 */ /* 0x002fe400078100de */
[----:B------:R-:W-:-:S02]  /*a1d0*/  FMNMX3.FTZ R4, R0, R39, R41, !PT ;  /* 0x0000002700047276 */ /* 0x000fc40007810029 */
[----:B------:R-:W-:Y:S02]  /*a1e0*/  FMNMX3.FTZ R0, R137, R24, R25, !PT ;  /* 0x0000001889007276 */ /* 0x000fe40007810019 */
[----:B------:R-:W-:Y:S02]  /*a1f0*/  FMNMX3.FTZ R4, R4, R139, R140, !PT ;  /* 0x0000008b04047276 */ /* 0x000fe4000781008c */
[----:B------:R-:W-:Y:S02]  /*a200*/  FMNMX3.FTZ R6, R5, R237, R236, !PT ;  /* 0x000000ed05067276 */ /* 0x000fe400078100ec */
[----:B------:R-:W-:Y:S02]  /*a210*/  FMNMX3.FTZ R7, R4, R143, R208, !PT ;  /* 0x0000008f04077276 */ /* 0x000fe400078100d0 */
[----:B------:R-:W-:Y:S02]  /*a220*/  FMNMX3.FTZ R5, R0, R23, R22, !PT ;  /* 0x0000001700057276 */ /* 0x000fe40007810016 */
[----:B------:R-:W-:Y:S01]  /*a230*/  FMNMX3.FTZ R0, R6, R249, R248, !PT ;  /* 0x000000f906007276 */ /* 0x000fe200078100f8 */
[----:B------:R-:W-:Y:S01]  /*a240*/  FMUL.FTZ R6, R18, UR10 ;  /* 0x0000000a12067c20 */ /* 0x000fe20008410000 */
[----:B------:R-:W-:-:S02]  /*a250*/  FMNMX3.FTZ R7, R7, R219, R218, !PT ;  /* 0x000000db07077276 */ /* 0x000fc400078100da */
[----:B------:R-:W-:Y:S01]  /*a260*/  FMNMX3.FTZ R5, R5, R60, R62, !PT ;  /* 0x0000003c05057276 */ /* 0x000fe2000781003e */
[----:B------:R-:W1:Y:S01]  /*a270*/  SHFL.BFLY PT, R9, R0, 0x2, 0x1f ;  /* 0x0c401f0000097f89 */ /* 0x000e6200000e0000 */
[----:B------:R-:W-:Y:S01]  /*a280*/  FMNMX3.FTZ R7, R7, R220, R221, !PT ;  /* 0x000000dc07077276 */ /* 0x000fe200078100dd */
[----:B------:R4:W5:Y:S01]  /*a290*/  MUFU.TANH R10, R6 ;  /* 0x00000006000a7308 */ /* 0x0009620000002400 */
[----:B------:R-:W-:Y:S02]  /*a2a0*/  FMNMX3.FTZ R5, R5, R56, R61, !PT ;  /* 0x0000003805057276 */ /* 0x000fe4000781003d */
[----:B------:R-:W-:Y:S02]  /*a2b0*/  FMNMX3.FTZ R4, R134, R26, R27, !PT ;  /* 0x0000001a86047276 */ /* 0x000fe4000781001b */
[----:B------:R-:W-:Y:S02]  /*a2c0*/  FMNMX3.FTZ R7, R7, R232, R230, !PT ;  /* 0x000000e807077276 */ /* 0x000fe400078100e6 */
[----:B--2---:R-:W-:-:S02]  /*a2d0*/  FSEL R235, R16, -INF , !P5 ;  /* 0xff80000010eb7808 */ /* 0x004fc40006800000 */
[----:B------:R-:W-:Y:S02]  /*a2e0*/  ISETP.GE.AND P5, PT, R2, R13, PT ;  /* 0x0000000d0200720c */ /* 0x000fe40003fa6270 */
[----:B----4-:R-:W-:Y:S02]  /*a2f0*/  FMNMX3.FTZ R6, R5, R216, R215, !PT ;  /* 0x000000d805067276 */ /* 0x010fe400078100d7 */
[----:B------:R-:W-:Y:S02]  /*a300*/  FMNMX3.FTZ R5, R4, R32, R21, !PT ;  /* 0x0000002004057276 */ /* 0x000fe40007810015 */
[----:B------:R-:W-:Y:S02]  /*a310*/  FMNMX3.FTZ R4, R7, R231, R229, !PT ;  /* 0x000000e707047276 */ /* 0x000fe400078100e5 */
[----:B------:R-:W2:Y:S01]  /*a320*/  MUFU.TANH R7, R8 ;  /* 0x0000000800077308 */ /* 0x000ea20000002400 */
[----:B------:R-:W-:Y:S02]  /*a330*/  FMNMX3.FTZ R6, R6, R212, R213, !PT ;  /* 0x000000d406067276 */ /* 0x000fe400078100d5 */
[----:B------:R-:W-:-:S02]  /*a340*/  FMNMX3.FTZ R5, R5, R66, R63, !PT ;  /* 0x0000004205057276 */ /* 0x000fc4000781003f */
[----:B------:R-:W-:Y:S02]  /*a350*/  FMNMX3.FTZ R6, R6, R228, R227, !PT ;  /* 0x000000e406067276 */ /* 0x000fe400078100e3 */
[----:B-1----:R-:W-:Y:S02]  /*a360*/  FMNMX.FTZ R0, R0, R9, !PT ;  /* 0x0000000900007209 */ /* 0x002fe40007810000 */
[----:B------:R-:W-:Y:S02]  /*a370*/  FMNMX3.FTZ R2, R5, R65, R57, !PT ;  /* 0x0000004105027276 */ /* 0x000fe40007810039 */
[----:B------:R-:W-:Y:S02]  /*a380*/  FMNMX3.FTZ R5, R6, R226, R235, !PT ;  /* 0x000000e206057276 */ /* 0x000fe400078100eb */
[----:B------:R-:W-:Y:S02]  /*a390*/  FMNMX3.FTZ R2, R2, R217, R214, !PT ;  /* 0x000000d902027276 */ /* 0x000fe400078100d6 */
[----:B-----5:R-:W-:Y:S01]  /*a3a0*/  FSEL R241, R10, -INF , !P5 ;  /* 0xff8000000af17808 */ /* 0x020fe20006800000 */
[----:B------:R-:W1:Y:S01]  /*a3b0*/  SHFL.BFLY PT, R3, R5, 0x2, 0x1f ;  /* 0x0c401f0005037f89 */ /* 0x000e6200000e0000 */
[----:B------:R-:W-:-:S02]  /*a3c0*/  FMNMX3.FTZ R2, R2, R211, R132, !PT ;  /* 0x000000d302027276 */ /* 0x000fc40007810084 */
[----:B--2---:R-:W-:Y:S01]  /*a3d0*/  FSEL R243, R7, -INF , !P3 ;  /* 0xff80000007f37808 */ /* 0x004fe20005800000 */
[----:B------:R-:W2:Y:S01]  /*a3e0*/  SHFL.BFLY PT, R8, R4, 0x2, 0x1f ;  /* 0x0c401f0004087f89 */ /* 0x000ea200000e0000 */
[----:B------:R-:W-:-:S03]  /*a3f0*/  FMNMX3.FTZ R2, R2, R240, R242, !PT ;  /* 0x000000f002027276 */ /* 0x000fc600078100f2 */
[----:B------:R-:W4:Y:S01]  /*a400*/  SHFL.BFLY PT, R7, R0, 0x1, 0x1f ;  /* 0x0c201f0000077f89 */ /* 0x000f2200000e0000 */
[----:B------:R-:W-:-:S05]  /*a410*/  FMNMX3.FTZ R2, R2, R241, R243, !PT ;  /* 0x000000f102027276 */ /* 0x000fca00078100f3 */
[----:B------:R-:W5:Y:S01]  /*a420*/  SHFL.BFLY PT, R6, R2, 0x2, 0x1f ;  /* 0x0c401f0002067f89 */ /* 0x000f6200000e0000 */
[----:B-1----:R-:W-:Y:S02]  /*a430*/  FMNMX.FTZ R3, R5, R3, !PT ;  /* 0x0000000305037209 */ /* 0x002fe40007810000 */
[----:B--2---:R-:W-:-:S03]  /*a440*/  FMNMX.FTZ R4, R4, R8, !PT ;  /* 0x0000000804047209 */ /* 0x004fc60007810000 */
[----:B------:R-:W1:Y:S01]  /*a450*/  SHFL.BFLY PT, R5, R3, 0x1, 0x1f ;  /* 0x0c201f0003057f89 */ /* 0x000e6200000e0000 */
[----:B----4-:R-:W-:-:S03]  /*a460*/  FMNMX.FTZ R138, R0, R7, !PT ;  /* 0x00000007008a7209 */ /* 0x010fc60007810000 */
[----:B------:R-:W2:Y:S01]  /*a470*/  SHFL.BFLY PT, R8, R4, 0x1, 0x1f ;  /* 0x0c201f0004087f89 */ /* 0x000ea200000e0000 */
[C---:B------:R-:W-:Y:S01]  /*a480*/  FSETP.NEU.FTZ.AND P4, PT, R138.reuse, -INF , PT ;  /* 0xff8000008a00780b */ /* 0x040fe20003f9d000 */
[----:B---3--:R-:W-:Y:S01]  /*a490*/  FMUL.FTZ R43, R138, UR4 ;  /* 0x000000048a2b7c20 */ /* 0x008fe20008410000 */
[----:B-----5:R-:W-:-:S04]  /*a4a0*/  FMNMX.FTZ R2, R2, R6, !PT ;  /* 0x0000000602027209 */ /* 0x020fc80007810000 */
[----:B------:R-:W-:Y:S01]  /*a4b0*/  FSEL R43, R43, RZ, P4 ;  /* 0x000000ff2b2b7208 */ /* 0x000fe20002000000 */
[----:B------:R-:W3:Y:S04]  /*a4c0*/  SHFL.BFLY PT, R6, R2, 0x1, 0x1f ;  /* 0x0c201f0002067f89 */ /* 0x000ee800000e0000 */
[----:B------:R-:W-:-:S06]  /*a4d0*/  FFMA.FTZ R0, R30, UR4, -R43 ;  /* 0x000000041e007c23 */ /* 0x000fcc000801082b */
[----:B------:R-:W4:Y:S01]  /*a4e0*/  MUFU.EX2 R0, R0 ;  /* 0x0000000000007308 */ /* 0x000f220000000800 */
[----:B-1----:R-:W-:Y:S01]  /*a4f0*/  FMNMX.FTZ R67, R3, R5, !PT ;  /* 0x0000000503437209 */ /* 0x002fe20007810000 */
[--C-:B------:R-:W-:Y:S01]  /*a500*/  FFMA.FTZ R3, R38, UR4, -R43.reuse ;  /* 0x0000000426037c23 */ /* 0x100fe2000801082b */
[----:B--2---:R-:W-:Y:S01]  /*a510*/  FMNMX.FTZ R133, R4, R8, !PT ;  /* 0x0000000804857209 */ /* 0x004fe20007810000 */
[----:B------:R-:W-:Y:S02]  /*a520*/  FFMA.FTZ R4, R31, UR4, -R43 ;  /* 0x000000041f047c23 */ /* 0x000fe4000801082b */
[C---:B------:R-:W-:Y:S01]  /*a530*/  FMUL.FTZ R40, R67.reuse, UR4 ;  /* 0x0000000443287c20 */ /* 0x040fe20008410000 */
[----:B------:R-:W-:Y:S01]  /*a540*/  FSETP.NEU.FTZ.AND P2, PT, R67, -INF , PT ;  /* 0xff8000004300780b */ /* 0x000fe20003f5d000 */
[----:B------:R1:W-:Y:S01]  /*a550*/  MUFU.EX2 R58, R3 ;  /* 0x00000003003a7308 */ /* 0x0003e20000000800 */
[C---:B------:R-:W-:Y:S01]  /*a560*/  FMUL.FTZ R42, R133.reuse, UR4 ;  /* 0x00000004852a7c20 */ /* 0x040fe20008410000 */
[----:B------:R-:W-:-:S02]  /*a570*/  FSETP.NEU.FTZ.AND P3, PT, R133, -INF , PT ;  /* 0xff8000008500780b */ /* 0x000fc40003f7d000 */
[----:B------:R-:W-:Y:S01]  /*a580*/  FSEL R40, R40, RZ, P2 ;  /* 0x000000ff28287208 */ /* 0x000fe20001000000 */
[----:B------:R2:W-:Y:S01]  /*a590*/  MUFU.EX2 R234, R4 ;  /* 0x0000000400ea7308 */ /* 0x0005e20000000800 */
[----:B----4-:R4:W-:Y:S01]  /*a5a0*/  STL [R1+0x14], R0 ;  /* 0x0000140001007387 */ /* 0x0109e20000100800 */
[----:B------:R-:W-:Y:S02]  /*a5b0*/  FSEL R42, R42, RZ, P3 ;  /* 0x000000ff2a2a7208 */ /* 0x000fe40001800000 */
[----:B---3--:R-:W-:Y:S01]  /*a5c0*/  FMNMX.FTZ R64, R2, R6, !PT ;  /* 0x0000000602407209 */ /* 0x008fe20007810000 */
[----:B------:R-:W-:-:S03]  /*a5d0*/  FFMA.FTZ R2, R24, UR4, -R40 ;  /* 0x0000000418027c23 */ /* 0x000fc60008010828 */
[----:B------:R-:W-:Y:S01]  /*a5e0*/  FSETP.NEU.FTZ.AND P1, PT, R64, -INF , PT ;  /* 0xff8000004000780b */ /* 0x000fe20003f3d000 */
[--C-:B-1----:R-:W-:Y:S02]  /*a5f0*/  FFMA.FTZ R3, R39, UR4, -R42.reuse ;  /* 0x0000000427037c23 */ /* 0x102fe4000801082a */
[----:B------:R-:W-:Y:S01]  /*a600*/  MUFU.EX2 R2, R2 ;  /* 0x0000000200027308 */ /* 0x000fe20000000800 */
[----:B--2---:R-:W-:-:S03]  /*a610*/  FFMA.FTZ R4, R36, UR4, -R42 ;  /* 0x0000000424047c23 */ /* 0x004fc6000801082a */
[----:B------:R1:W-:Y:S04]  /*a620*/  MUFU.EX2 R7, R3 ;  /* 0x0000000300077308 */ /* 0x0003e80000000800 */
[----:B------:R2:W-:Y:S01]  /*a630*/  MUFU.EX2 R238, R4 ;  /* 0x0000000400ee7308 */ /* 0x0005e20000000800 */
[----:B----4-:R-:W-:Y:S01]  /*a640*/  FFMA.FTZ R0, R37, UR4, -R43 ;  /* 0x0000000425007c23 */ /* 0x010fe2000801082b */
[----:B-1----:R-:W-:-:S03]  /*a650*/  FFMA.FTZ R3, R23, UR4, -R40 ;  /* 0x0000000417037c23 */ /* 0x002fc60008010828 */
[----:B------:R1:W-:Y:S01]  /*a660*/  MUFU.EX2 R8, R0 ;  /* 0x0000000000087308 */ /* 0x0003e20000000800 */
[----:B--2---:R-:W-:-:S03]  /*a670*/  FSEL R4, R133, RZ, P3 ;  /* 0x000000ff85047208 */ /* 0x004fc60001800000 */
[----:B------:R2:W-:Y:S01]  /*a680*/  MUFU.EX2 R37, R3 ;  /* 0x0000000300257308 */ /* 0x0005e20000000800 */
[----:B-1----:R-:W-:Y:S02]  /*a690*/  FFMA.FTZ R0, R15, UR4, -R42 ;  /* 0x000000040f007c23 */ /* 0x002fe4000801082a */
[----:B------:R-:W1:Y:S01]  /*a6a0*/  LDSM.16.MT88.4 R12, [R48+0xc000] ;  /* 0x00c00000300c783b */ /* 0x000e620000004200 */
[----:B--2---:R-:W-:-:S03]  /*a6b0*/  FSEL R3, R138, RZ, P4 ;  /* 0x000000ff8a037208 */ /* 0x004fc60002000000 */
[----:B------:R-:W2:Y:S02]  /*a6c0*/  MUFU.EX2 R0, R0 ;  /* 0x0000000000007308 */ /* 0x000ea40000000800 */
[----:B--2---:R2:W-:Y:S04]  /*a6d0*/  STL [R1+0x8], R0 ;  /* 0x0000080001007387 */ /* 0x0045e80000100800 */
[----:B------:R3:W-:Y:S01]  /*a6e0*/  STL [R1+0x4], R2 ;  /* 0x0000040201007387 */ /* 0x0007e20000100800 */
[----:B------:R-:W-:-:S03]  /*a6f0*/  FADD.FTZ R5, R136, -R3 ;  /* 0x8000000388057221 */ /* 0x000fc60000010000 */
[----:B------:R-:W-:Y:S04]  /*a700*/  STL [R1+0x70], R138 ;  /* 0x0000708a01007387 */ /* 0x000fe80000100800 */
[----:B------:R4:W-:Y:S01]  /*a710*/  STL [R1+0x74], R133 ;  /* 0x0000748501007387 */ /* 0x0009e20000100800 */
[----:B--2---:R-:W-:Y:S01]  /*a720*/  FFMA.FTZ R0, R41, UR4, -R42 ;  /* 0x0000000429007c23 */ /* 0x004fe2000801082a */
[----:B------:R-:W-:Y:S01]  /*a730*/  FMUL.FTZ R41, R64, UR4 ;  /* 0x0000000440297c20 */ /* 0x000fe20008410000 */
[----:B---3--:R-:W-:Y:S02]  /*a740*/  FFMA.FTZ R2, R22, UR4, -R40 ;  /* 0x0000000416027c23 */ /* 0x008fe40008010828 */
[----:B------:R2:W-:Y:S02]  /*a750*/  MUFU.EX2 R59, R0 ;  /* 0x00000000003b7308 */ /* 0x0005e40000000800 */
[----:B------:R-:W-:-:S02]  /*a760*/  FSEL R41, R41, RZ, P1 ;  /* 0x000000ff29297208 */ /* 0x000fc40000800000 */
[----:B------:R3:W-:Y:S03]  /*a770*/  MUFU.EX2 R39, R2 ;  /* 0x0000000200277308 */ /* 0x0007e60000000800 */
[--C-:B------:R-:W-:Y:S01]  /*a780*/  FFMA.FTZ R3, R32, UR4, -R41.reuse ;  /* 0x0000000420037c23 */ /* 0x100fe20008010829 */
[----:B----4-:R-:W4:Y:S03]  /*a790*/  LDL.LU R133, [R1+0x4] ;  /* 0x0000040001857983 */ /* 0x010f260000300800 */
[----:B------:R5:W-:Y:S01]  /*a7a0*/  MUFU.EX2 R38, R3 ;  /* 0x0000000300267308 */ /* 0x000be20000000800 */
[----:B------:R1:W-:Y:S01]  /*a7b0*/  STL [R1+0x78], R67 ;  /* 0x0000784301007387 */ /* 0x0003e20000100800 */
[----:B--2---:R-:W-:Y:S01]  /*a7c0*/  FFMA.FTZ R0, R25, UR4, -R40 ;  /* 0x0000000419007c23 */ /* 0x004fe20008010828 */
[----:B---3--:R-:W-:-:S03]  /*a7d0*/  FFMA.FTZ R2, R27, UR4, -R41 ;  /* 0x000000041b027c23 */ /* 0x008fc60008010829 */
[----:B------:R2:W-:Y:S04]  /*a7e0*/  MUFU.EX2 R239, R0 ;  /* 0x0000000000ef7308 */ /* 0x0005e80000000800 */
[----:B------:R3:W-:Y:S01]  /*a7f0*/  MUFU.EX2 R36, R2 ;  /* 0x0000000200247308 */ /* 0x0007e20000000800 */
[----:B-----5:R-:W-:Y:S01]  /*a800*/  FSEL R3, R64, RZ, P1 ;  /* 0x000000ff40037208 */ /* 0x020fe20000800000 */
[----:B--2---:R-:W-:Y:S01]  /*a810*/  FFMA.FTZ R0, R26, UR4, -R41 ;  /* 0x000000041a007c23 */ /* 0x004fe20008010829 */
[----:B---3--:R-:W-:Y:S02]  /*a820*/  FSEL R2, R67, RZ, P2 ;  /* 0x000000ff43027208 */ /* 0x008fe40001000000 */
[----:B-1----:R-:W2:Y:S04]  /*a830*/  LDL.LU R67, [R1+0x8] ;  /* 0x0000080001437983 */ /* 0x002ea80000300800 */
[----:B------:R1:W-:Y:S04]  /*a840*/  STL [R1+0x7c], R64 ;  /* 0x00007c4001007387 */ /* 0x0003e80000100800 */
[----:B-1----:R-:W3:Y:S01]  /*a850*/  LDL.LU R64, [R1+0x14] ;  /* 0x0000140001407983 */ /* 0x002ee20000300800 */
[----:B------:R1:W-:Y:S01]  /*a860*/  MUFU.EX2 R138, R0 ;  /* 0x00000000008a7308 */ /* 0x0003e20000000800 */
[----:B------:R-:W-:Y:S01]  /*a870*/  FADD.FTZ R4, R135, -R4 ;  /* 0x8000000487047221 */ /* 0x000fe20000010000 */
[----:B------:R-:W-:Y:S01]  /*a880*/  FADD.FTZ R2, R137, -R2 ;  /* 0x8000000289027221 */ /* 0x000fe20000010000 */
[----:B------:R-:W-:-:S02]  /*a890*/  FMUL.FTZ R5, R5, UR4 ;  /* 0x0000000405057c20 */ /* 0x000fc40008410000 */
[----:B------:R-:W-:Y:S01]  /*a8a0*/  FMUL.FTZ R4, R4, UR4 ;  /* 0x0000000404047c20 */ /* 0x000fe20008410000 */
[----:B-1----:R-:W-:Y:S01]  /*a8b0*/  FFMA.FTZ R0, R21, UR4, -R41 ;  /* 0x0000000415007c23 */ /* 0x002fe20008010829 */
[----:B------:R-:W-:Y:S01]  /*a8c0*/  FMUL.FTZ R2, R2, UR4 ;  /* 0x0000000402027c20 */ /* 0x000fe20008410000 */
[----:B------:R-:W1:Y:S01]  /*a8d0*/  MUFU.EX2 R49, R5 ;  /* 0x0000000500317308 */ /* 0x000e620000000800 */
[----:B------:R-:W-:Y:S01]  /*a8e0*/  LOP3.LUT P6, RZ, R251, 0x4, RZ, 0xc0, !PT ;  /* 0x00000004fbff7812 */ /* 0x000fe200078cc0ff */
[----:B------:R-:W-:Y:S02]  /*a8f0*/  LDSM.16.MT88.4 R20, [R48+0xe000] ;  /* 0x00e000003014783b */ /* 0x000fe40000004200 */
[----:B------:R5:W-:Y:S04]  /*a900*/  MUFU.EX2 R233, R0 ;  /* 0x0000000000e97308 */ /* 0x000be80000000800 */
[----:B------:R-:W1:Y:S01]  /*a910*/  MUFU.EX2 R47, R4 ;  /* 0x00000004002f7308 */ /* 0x000e620000000800 */
[----:B-----5:R-:W-:-:S04]  /*a920*/  FADD.FTZ R0, R134, -R3 ;  /* 0x8000000386007221 */ /* 0x020fc80000010000 */
[----:B------:R-:W-:Y:S01]  /*a930*/  FMUL.FTZ R0, R0, UR4 ;  /* 0x0000000400007c20 */ /* 0x000fe20008410000 */
[----:B------:R-:W5:Y:S04]  /*a940*/  MUFU.EX2 R46, R2 ;  /* 0x00000002002e7308 */ /* 0x000f680000000800 */
[----:B------:R5:W5:Y:S01]  /*a950*/  MUFU.EX2 R45, R0 ;  /* 0x00000000002d7308 */ /* 0x000b620000000800 */
[----:B------:R-:W-:Y:S02]  /*a960*/  MOV R16, 0x20 ;  /* 0x0000002000107802 */ /* 0x000fe40000000f00 */
[----:B------:R-:W-:Y:S02]  /*a970*/  MOV R136, R8 ;  /* 0x0000000800887202 */ /* 0x000fe40000000f00 */
[----:B------:R-:W-:-:S02]  /*a980*/  MOV R135, R7 ;  /* 0x0000000700877202 */ /* 0x000fc40000000f00 */
[----:B------:R-:W-:Y:S01]  /*a990*/  IADD3 R44, PT, PT, R48, 0xc040, RZ ;  /* 0x0000c040302c7810 */ /* 0x000fe20007ffe0ff */
[-C--:B-1----:R-:W-:Y:S01]  /*a9a0*/  FMUL.FTZ R148, R148, R49.reuse ;  /* 0x0000003194947220 */ /* 0x082fe20000410000 */
[----:B------:R-:W-:Y:S02]  /*a9b0*/  SEL R16, R16, 0xffffffe0, !P0 ;  /* 0xffffffe010107807 */ /* 0x000fe40004000000 */
[----:B-----5:R-:W-:Y:S01]  /*a9c0*/  IADD3 R0, PT, PT, R48, 0xc000, RZ ;  /* 0x0000c00030007810 */ /* 0x020fe20007ffe0ff */
[----:B------:R-:W-:Y:S01]  /*a9d0*/  FMUL.FTZ R149, R149, R49 ;  /* 0x0000003195957220 */ /* 0x000fe20000410000 */
[----:B------:R-:W-:Y:S01]  /*a9e0*/  F2FP.BF16.F32.PACK_AB R10, R58, R136 ;  /* 0x000000883a0a723e */ /* 0x000fe200000010ff */
[-C--:B------:R-:W-:Y:S01]  /*a9f0*/  FMUL.FTZ R150, R150, R47.reuse ;  /* 0x0000002f96967220 */ /* 0x080fe20000410000 */
[----:B------:R-:W-:Y:S01]  /*aa00*/  @P6 IADD3 R44, PT, PT, R0, -0x40, RZ ;  /* 0xffffffc0002c6810 */ /* 0x000fe20007ffe0ff */
[----:B------:R-:W-:Y:S01]  /*aa10*/  FMUL.FTZ R151, R151, R47 ;  /* 0x0000002f97977220 */ /* 0x000fe20000410000 */
[----:B------:R-:W-:Y:S01]  /*aa20*/  F2FP.BF16.F32.PACK_AB R11, R59, R135 ;  /* 0x000000873b0b723e */ /* 0x000fe200000010ff */
[----:B------:R-:W-:Y:S01]  /*aa30*/  FMUL.FTZ R144, R144, R46 ;  /* 0x0000002e90907220 */ /* 0x000fe20000410000 */
[----:B------:R-:W-:Y:S01]  /*aa40*/  F2FP.BF16.F32.PACK_AB R5, R36, R138 ;  /* 0x0000008a2405723e */ /* 0x000fe200000010ff */
[----:B------:R-:W-:Y:S01]  /*aa50*/  FMUL.FTZ R145, R145, R46 ;  /* 0x0000002e91917220 */ /* 0x000fe20000410000 */
[----:B------:R-:W-:Y:S01]  /*aa60*/  F2FP.BF16.F32.PACK_AB R6, R39, R37 ;  /* 0x000000252706723e */ /* 0x000fe200000010ff */
[-C--:B------:R-:W-:Y:S01]  /*aa70*/  FMUL.FTZ R146, R146, R45.reuse ;  /* 0x0000002d92927220 */ /* 0x080fe20000410000 */
[----:B------:R-:W-:Y:S01]  /*aa80*/  F2FP.BF16.F32.PACK_AB R7, R233, R38 ;  /* 0x00000026e907723e */ /* 0x000fe200000010ff */
[-C--:B------:R-:W-:Y:S01]  /*aa90*/  FMUL.FTZ R147, R147, R45.reuse ;  /* 0x0000002d93937220 */ /* 0x080fe20000410000 */
[-C--:B------:R-:W-:Y:S01]  /*aaa0*/  FMUL.FTZ R152, R152, R46.reuse ;  /* 0x0000002e98987220 */ /* 0x080fe20000410000 */
[----:B------:R-:W-:Y:S01]  /*aab0*/  FMUL.FTZ R153, R153, R46 ;  /* 0x0000002e99997220 */ /* 0x000fe20000410000 */
[-C--:B------:R-:W-:Y:S01]  /*aac0*/  FMUL.FTZ R154, R154, R45.reuse ;  /* 0x0000002d9a9a7220 */ /* 0x080fe20000410000 */
[----:B------:R-:W-:Y:S01]  /*aad0*/  FMUL.FTZ R155, R155, R45 ;  /* 0x0000002d9b9b7220 */ /* 0x000fe20000410000 */
[-C--:B------:R-:W-:Y:S01]  /*aae0*/  FMUL.FTZ R156, R156, R49.reuse ;  /* 0x000000319c9c7220 */ /* 0x080fe20000410000 */
[----:B------:R-:W-:Y:S01]  /*aaf0*/  FMUL.FTZ R157, R157, R49 ;  /* 0x000000319d9d7220 */ /* 0x000fe20000410000 */
[-C--:B------:R-:W-:Y:S01]  /*ab00*/  FMUL.FTZ R158, R158, R47.reuse ;  /* 0x0000002f9e9e7220 */ /* 0x080fe20000410000 */
[----:B------:R-:W-:Y:S01]  /*ab10*/  FMUL.FTZ R159, R159, R47 ;  /* 0x0000002f9f9f7220 */ /* 0x000fe20000410000 */
[C---:B------:R-:W-:Y:S01]  /*ab20*/  IADD3 R50, PT, PT, R16.reuse, R48, RZ ;  /* 0x0000003010327210 */ /* 0x040fe20007ffe0ff */
[----:B------:R-:W-:Y:S01]  /*ab30*/  LDSM.16.MT88.4 R28, [R44] ;  /* 0x000000002c1c783b */ /* 0x000fe20000004200 */
[----:B------:R-:W-:-:S03]  /*ab40*/  IADD3 R51, PT, PT, R16, R44, RZ ;  /* 0x0000002c10337210 */ /* 0x000fc60007ffe0ff */
[----:B------:R-:W1:Y:S04]  /*ab50*/  LDSM.16.MT88.4 R32, [R50+0xc000] ;  /* 0x00c000003220783b */ /* 0x000e680000004200 */
[----:B------:R-:W5:Y:S04]  /*ab60*/  LDSM.16.MT88.4 R24, [R51] ;  /* 0x000000003318783b */ /* 0x000f680000004200 */
[----:B------:R-:W-:Y:S04]  /*ab70*/  LDSM.16.MT88.4 R16, [R44+0x2000] ;  /* 0x002000002c10783b */ /* 0x000fe80000004200 */
[----:B------:R-:W-:Y:S01]  /*ab80*/  LDSM.16.MT88.4 R52, [R51+0x2000] ;  /* 0x002000003334783b */ /* 0x000fe20000004200 */
[--C-:B------:R-:W-:Y:S01]  /*ab90*/  FFMA.FTZ R0, R141, UR4, -R43.reuse ;  /* 0x000000048d007c23 */ /* 0x100fe2000801082b */
[----:B------:R-:W-:Y:S01]  /*aba0*/  FFMA.FTZ R2, R142, UR4, -R43 ;  /* 0x000000048e027c23 */ /* 0x000fe2000801082b */
[----:B------:R-:W-:-:S02]  /*abb0*/  FMUL.FTZ R164, R164, R46 ;  /* 0x0000002ea4a47220 */ /* 0x000fc40000410000 */
[----:B------:R1:W5:Y:S01]  /*abc0*/  MUFU.EX2 R137, R0 ;  /* 0x0000000000897308 */ /* 0x0003620000000800 */
[-C--:B------:R-:W-:Y:S01]  /*abd0*/  FMUL.FTZ R165, R165, R46.reuse ;  /* 0x0000002ea5a57220 */ /* 0x080fe20000410000 */
        /* <DEDUP_REMOVED lines=62> */
[----:B------:R5:W3:Y:S01]  /*afc0*/  MUFU.EX2 R134, R2 ;  /* 0x0000000200867308 */ /* 0x000ae20000000800 */
[----:B-1----:R-:W-:Y:S01]  /*afd0*/  FFMA.FTZ R0, R139, UR4, -R42 ;  /* 0x000000048b007c23 */ /* 0x002fe2000801082a */
[----:B------:R-:W-:-:S03]  /*afe0*/  FFMA.FTZ R3, R209, UR4, -R43 ;  /* 0x00000004d1037c23 */ /* 0x000fc6000801082b */
[----:B------:R1:W-:Y:S01]  /*aff0*/  MUFU.EX2 R251, R0 ;  /* 0x0000000000fb7308 */ /* 0x0003e20000000800 */
[----:B-----5:R-:W-:Y:S01]  /*b000*/  FFMA.FTZ R2, R210, UR4, -R43 ;  /* 0x00000004d2027c23 */ /* 0x020fe2000801082b */
[----:B------:R-:W-:Y:S01]  /*b010*/  MOV R210, R137 ;  /* 0x0000008900d27202 */ /* 0x000fe20000000f00 */
[----:B-1----:R-:W-:Y:S01]  /*b020*/  FFMA.FTZ R0, R208, UR4, -R42 ;  /* 0x00000004d0007c23 */ /* 0x002fe2000801082a */
[----:B----4-:R-:W-:-:S07]  /*b030*/  F2FP.BF16.F32.PACK_AB R4, R239, R133 ;  /* 0x00000085ef04723e */ /* 0x010fce00000010ff */
[C---:B------:R-:W-:Y:S08]  /*b040*/  HMMA.16816.F32.BF16 R144, R4.reuse, R12, R144 ;  /* 0x0000000c0490723c */ /* 0x040ff00000041890 */
[----:B------:R-:W-:Y:S01]  /*b050*/  HMMA.16816.F32.BF16 R152, R4, R14, R152 ;  /* 0x0000000e0498723c */ /* 0x000fe20000041898 */
[----:B--2---:R-:W-:Y:S02]  /*b060*/  F2FP.BF16.F32.PACK_AB R9, R238, R67 ;  /* 0x00000043ee09723e */ /* 0x004fe400000010ff */
[----:B---3--:R-:W-:-:S07]  /*b070*/  F2FP.BF16.F32.PACK_AB R8, R234, R64 ;  /* 0x00000040ea08723e */ /* 0x008fce00000010ff */
[C---:B------:R-:W-:Y:S08]  /*b080*/  HMMA.16816.F32.BF16 R148, R8.reuse, R12, R148 ;  /* 0x0000000c0894723c */ /* 0x040ff00000041894 */
[----:B------:R-:W-:Y:S01]  /*b090*/  HMMA.16816.F32.BF16 R156, R8, R14, R156 ;  /* 0x0000000e089c723c */ /* 0x000fe2000004189c */
[----:B------:R-:W1:Y:S01]  /*b0a0*/  LDSM.16.MT88.4 R12, [R50+0xe000] ;  /* 0x00e00000320c783b */ /* 0x000e620000004200 */
[----:B------:R2:W-:Y:S06]  /*b0b0*/  MUFU.EX2 R209, R3 ;  /* 0x0000000300d17308 */ /* 0x0005ec0000000800 */
[C---:B------:R-:W-:Y:S01]  /*b0c0*/  HMMA.16816.F32.BF16 R164, R4.reuse, R32, R164 ;  /* 0x0000002004a4723c */ /* 0x040fe200000418a4 */
[----:B------:R3:W-:Y:S07]  /*b0d0*/  MUFU.EX2 R250, R0 ;  /* 0x0000000000fa7308 */ /* 0x0007ee0000000800 */
[----:B------:R-:W-:Y:S01]  /*b0e0*/  HMMA.16816.F32.BF16 R168, R4, R34, R168 ;  /* 0x0000002204a8723c */ /* 0x000fe200000418a8 */
[----:B--2---:R-:W-:-:S07]  /*b0f0*/  FFMA.FTZ R3, R140, UR4, -R42 ;  /* 0x000000048c037c23 */ /* 0x004fce000801082a */
[----:B------:R-:W-:Y:S01]  /*b100*/  HMMA.16816.F32.BF16 R180, R4, R28, R180 ;  /* 0x0000001c04b4723c */ /* 0x000fe200000418b4 */
[----:B---3--:R-:W-:-:S07]  /*b110*/  FFMA.FTZ R0, R56, UR4, -R40 ;  /* 0x0000000438007c23 */ /* 0x008fce0008010828 */
[C---:B------:R-:W-:Y:S08]  /*b120*/  HMMA.16816.F32.BF16 R184, R4.reuse, R30, R184 ;  /* 0x0000001e04b8723c */ /* 0x040ff000000418b8 */
[C---:B------:R-:W-:Y:S08]  /*b130*/  HMMA.16816.F32.BF16 R196, R4.reuse, R24, R196 ;  /* 0x0000001804c4723c */ /* 0x040ff000000418c4 */
[C---:B------:R-:W-:Y:S08]  /*b140*/  HMMA.16816.F32.BF16 R200, R4.reuse, R26, R200 ;  /* 0x0000001a04c8723c */ /* 0x040ff000000418c8 */
[C---:B------:R-:W-:Y:S08]  /*b150*/  HMMA.16816.F32.BF16 R72, R4.reuse, R20, R72 ;  /* 0x000000140448723c */ /* 0x040ff00000041848 */
[C---:B------:R-:W-:Y:S08]  /*b160*/  HMMA.16816.F32.BF16 R76, R4.reuse, R22, R76 ;  /* 0x00000016044c723c */ /* 0x040ff0000004184c */
[C---:B-1----:R-:W-:Y:S08]  /*b170*/  HMMA.16816.F32.BF16 R88, R4.reuse, R12, R88 ;  /* 0x0000000c0458723c */ /* 0x042ff00000041858 */
[C---:B------:R-:W-:Y:S08]  /*b180*/  HMMA.16816.F32.BF16 R92, R4.reuse, R14, R92 ;  /* 0x0000000e045c723c */ /* 0x040ff0000004185c */
[C---:B------:R-:W-:Y:S08]  /*b190*/  HMMA.16816.F32.BF16 R104, R4.reuse, R16, R104 ;  /* 0x000000100468723c */ /* 0x040ff00000041868 */
[C---:B------:R-:W-:Y:S08]  /*b1a0*/  HMMA.16816.F32.BF16 R108, R4.reuse, R18, R108 ;  /* 0x00000012046c723c */ /* 0x040ff0000004186c */
[C---:B------:R-:W-:Y:S08]  /*b1b0*/  HMMA.16816.F32.BF16 R120, R4.reuse, R52, R120 ;  /* 0x000000340478723c */ /* 0x040ff00000041878 */
[----:B------:R-:W-:Y:S01]  /*b1c0*/  HMMA.16816.F32.BF16 R124, R4, R54, R124 ;  /* 0x00000036047c723c */ /* 0x000fe2000004187c */
[----:B------:R1:W2:Y:S07]  /*b1d0*/  MUFU.EX2 R4, R2 ;  /* 0x0000000200047308 */ /* 0x0002ae0000000800 */
[----:B------:R-:W-:Y:S01]  /*b1e0*/  HMMA.16816.F32.BF16 R84, R8, R12, R84 ;  /* 0x0000000c0854723c */ /* 0x000fe20000041854 */
[----:B-1----:R-:W-:-:S07]  /*b1f0*/  FFMA.FTZ R2, R143, UR4, -R42 ;  /* 0x000000048f027c23 */ /* 0x002fce000801082a */
[----:B------:R-:W-:Y:S01]  /*b200*/  HMMA.16816.F32.BF16 R96, R8, R14, R96 ;  /* 0x0000000e0860723c */ /* 0x000fe20000041860 */
[----:B------:R-:W1:Y:S01]  /*b210*/  LDSM.16.MT88.4 R12, [R48+0xc800] ;  /* 0x00c80000300c783b */ /* 0x000e620000004200 */
[----:B------:R3:W-:Y:S04]  /*b220*/  MUFU.EX2 R137, R2 ;  /* 0x0000000200897308 */ /* 0x0007e80000000800 */
[----:B------:R4:W-:Y:S04]  /*b230*/  MUFU.EX2 R252, R3 ;  /* 0x0000000300fc7308 */ /* 0x0009e80000000800 */
[----:B------:R5:W-:Y:S01]  /*b240*/  MUFU.EX2 R244, R0 ;  /* 0x0000000000f47308 */ /* 0x000be20000000800 */
[----:B---3--:R-:W-:-:S04]  /*b250*/  FFMA.FTZ R2, R62, UR4, -R40 ;  /* 0x000000043e027c23 */ /* 0x008fc80008010828 */
[----:B------:R3:W-:Y:S01]  /*b260*/  MUFU.EX2 R247, R2 ;  /* 0x0000000200f77308 */ /* 0x0007e20000000800 */
[----:B----4-:R-:W-:Y:S01]  /*b270*/  FFMA.FTZ R3, R60, UR4, -R40 ;  /* 0x000000043c037c23 */ /* 0x010fe20008010828 */
[----:B-----5:R-:W-:Y:S01]  /*b280*/  FFMA.FTZ R0, R63, UR4, -R41 ;  /* 0x000000043f007c23 */ /* 0x020fe20008010829 */
[----:B------:R-:W-:Y:S02]  /*b290*/  MOV R7, R239 ;  /* 0x000000ef00077202 */ /* 0x000fe40000000f00 */
[----:B------:R4:W5:Y:S01]  /*b2a0*/  MUFU.EX2 R246, R3 ;  /* 0x0000000300f67308 */ /* 0x0009620000000800 */
[----:B------:R-:W-:-:S03]  /*b2b0*/  MOV R5, R234 ;  /* 0x000000ea00057202 */ /* 0x000fc60000000f00 */
[----:B------:R2:W-:Y:S01]  /*b2c0*/  MUFU.EX2 R234, R0 ;  /* 0x0000000000ea7308 */ /* 0x0005e20000000800 */
[----:B---3--:R-:W-:Y:S01]  /*b2d0*/  FFMA.FTZ R2, R66, UR4, -R41 ;  /* 0x0000000442027c23 */ /* 0x008fe20008010829 */
[----:B------:R-:W-:-:S03]  /*b2e0*/  MOV R139, R134 ;  /* 0x00000086008b7202 */ /* 0x000fc60000000f00 */
[----:B------:R3:W1:Y:S01]  /*b2f0*/  MUFU.EX2 R239, R2 ;  /* 0x0000000200ef7308 */ /* 0x0006620000000800 */
[----:B----4-:R-:W-:Y:S01]  /*b300*/  FFMA.FTZ R3, R61, UR4, -R40 ;  /* 0x000000043d037c23 */ /* 0x010fe20008010828 */
[----:B------:R-:W-:Y:S01]  /*b310*/  MOV R134, R240 ;  /* 0x000000f000867202 */ /* 0x000fe20000000f00 */
[--C-:B--2---:R-:W-:Y:S01]  /*b320*/  FFMA.FTZ R0, R57, UR4, -R41.reuse ;  /* 0x0000000439007c23 */ /* 0x104fe20008010829 */
[----:B------:R-:W-:Y:S01]  /*b330*/  MOV R6, R238 ;  /* 0x000000ee00067202 */ /* 0x000fe20000000f00 */
[----:B------:R-:W2:Y:S01]  /*b340*/  MUFU.EX2 R245, R3 ;  /* 0x0000000300f57308 */ /* 0x000ea20000000800 */
[-C--:B------:R-:W-:Y:S01]  /*b350*/  FMUL.FTZ R116, R116, R49.reuse ;  /* 0x0000003174747220 */ /* 0x080fe20000410000 */
[----:B---3--:R-:W-:Y:S02]  /*b360*/  FFMA.FTZ R2, R65, UR4, -R41 ;  /* 0x0000000441027c23 */ /* 0x008fe40008010829 */
[----:B------:R-:W-:Y:S01]  /*b370*/  MUFU.EX2 R240, R0 ;  /* 0x0000000000f07308 */ /* 0x000fe20000000800 */
[----:B------:R-:W-:Y:S01]  /*b380*/  FMUL.FTZ R117, R117, R49 ;  /* 0x0000003175757220 */ /* 0x000fe20000410000 */
[-C--:B------:R-:W-:Y:S01]  /*b390*/  FMUL.FTZ R118, R118, R47.reuse ;  /* 0x0000002f76767220 */ /* 0x080fe20000410000 */
[----:B------:R-:W-:Y:S01]  /*b3a0*/  FMUL.FTZ R119, R119, R47 ;  /* 0x0000002f77777220 */ /* 0x000fe20000410000 */
[----:B------:R-:W3:Y:S01]  /*b3b0*/  MUFU.EX2 R238, R2 ;  /* 0x0000000200ee7308 */ /* 0x000ee20000000800 */
        /* <DEDUP_REMOVED lines=44> */
[C---:B------:R-:W-:Y:S08]  /*b680*/  HMMA.16816.F32.BF16 R116, R8.reuse, R52, R116 ;  /* 0x000000340874723c */ /* 0x040ff00000041874 */
[----:B------:R-:W-:Y:S01]  /*b690*/  HMMA.16816.F32.BF16 R52, R8, R54, R128 ;  /* 0x000000360834723c */ /* 0x000fe20000041880 */
[----:B------:R-:W-:-:S02]  /*b6a0*/  MOV R131, R4 ;  /* 0x0000000400837202 */ /* 0x000fc40000000f00 */
[----:B------:R-:W-:Y:S02]  /*b6b0*/  MOV R130, R5 ;  /* 0x0000000500827202 */ /* 0x000fe40000000f00 */
[----:B------:R-:W-:Y:S02]  /*b6c0*/  MOV R129, R6 ;  /* 0x0000000600817202 */ /* 0x000fe40000000f00 */
[----:B------:R-:W-:Y:S01]  /*b6d0*/  MOV R128, R7 ;  /* 0x0000000700807202 */ /* 0x000fe20000000f00 */
[----:B------:R-:W-:Y:S01]  /*b6e0*/  HMMA.16816.F32.BF16 R160, R8, R32, R160 ;  /* 0x0000002008a0723c */ /* 0x000fe200000418a0 */
[----:B-----5:R-:W-:Y:S02]  /*b6f0*/  F2FP.BF16.F32.PACK_AB R4, R247, R246 ;  /* 0x000000f6f704723e */ /* 0x020fe400000010ff */
[----:B-1----:R-:W-:Y:S02]  /*b700*/  F2FP.BF16.F32.PACK_AB R5, R234, R239 ;  /* 0x000000efea05723e */ /* 0x002fe400000010ff */
[----:B--2---:R-:W-:-:S02]  /*b710*/  F2FP.BF16.F32.PACK_AB R6, R245, R244 ;  /* 0x000000f4f506723e */ /* 0x004fc400000010ff */
[----:B---3--:R-:W-:Y:S01]  /*b720*/  F2FP.BF16.F32.PACK_AB R7, R240, R238 ;  /* 0x000000eef007723e */ /* 0x008fe200000010ff */
[C---:B------:R-:W-:Y:S01]  /*b730*/  HMMA.16816.F32.BF16 R172, R8.reuse, R34, R172 ;  /* 0x0000002208ac723c */ /* 0x040fe200000418ac */
[----:B------:R-:W-:Y:S02]  /*b740*/  MOV R143, R59 ;  /* 0x0000003b008f7202 */ /* 0x000fe40000000f00 */
[----:B------:R-:W-:Y:S01]  /*b750*/  MOV R140, R58 ;  /* 0x0000003a008c7202 */ /* 0x000fe20000000f00 */
[--C-:B------:R-:W-:Y:S01]  /*b760*/  FFMA.FTZ R0, R225, UR4, -R43.reuse ;  /* 0x00000004e1007c23 */ /* 0x100fe2000801082b */
[----:B------:R-:W-:Y:S01]  /*b770*/  FFMA.FTZ R2, R224, UR4, -R43 ;  /* 0x00000004e0027c23 */ /* 0x000fe2000801082b */
[----:B------:R-:W-:Y:S01]  /*b780*/  MOV R208, R233 ;  /* 0x000000e900d07202 */ /* 0x000fe20000000f00 */
[----:B------:R-:W-:Y:S01]  /*b790*/  LDSM.16.MT88.4 R32, [R44+0x2800] ;  /* 0x002800002c20783b */ /* 0x000fe20000004200 */
        /* <DEDUP_REMOVED lines=8> */
[----:B------:R-:W-:-:S07]  /*b820*/  F2FP.BF16.F32.PACK_AB R8, R210, R139 ;  /* 0x0000008bd208723e */ /* 0x000fce00000010ff */
[----:B------:R-:W-:Y:S01]  /*b830*/  HMMA.16816.F32.BF16 R144, R4, R12, R144 ;  /* 0x0000000c0490723c */ /* 0x000fe20000041890 */
[----:B------:R-:W-:-:S07]  /*b840*/  F2FP.BF16.F32.PACK_AB R9, R252, R251 ;  /* 0x000000fbfc09723e */ /* 0x000fce00000010ff */
[----:B------:R-:W-:Y:S01]  /*b850*/  HMMA.16816.F32.BF16 R152, R4, R14, R152 ;  /* 0x0000000e0498723c */ /* 0x000fe20000041898 */
[----:B------:R-:W-:Y:S01]  /*b860*/  F2FP.BF16.F32.PACK_AB R10, R131, R209 ;  /* 0x000000d1830a723e */ /* 0x000fe200000010ff */
[----:B------:R1:W-:Y:S01]  /*b870*/  MUFU.EX2 R225, R0 ;  /* 0x0000000000e17308 */ /* 0x0003e20000000800 */
[----:B------:R-:W-:Y:S01]  /*b880*/  F2FP.BF16.F32.PACK_AB R11, R250, R137 ;  /* 0x00000089fa0b723e */ /* 0x000fe200000010ff */
[----:B------:R-:W-:Y:S02]  /*b890*/  LDSM.16.MT88.4 R24, [R50+0xc800] ;  /* 0x00c800003218783b */ /* 0x000fe40000004200 */
[----:B------:R2:W-:Y:S01]  /*b8a0*/  MUFU.EX2 R233, R2 ;  /* 0x0000000200e97308 */ /* 0x0005e20000000800 */
[----:B------:R-:W-:Y:S01]  /*b8b0*/  MOV R66, R39 ;  /* 0x0000002700427202 */ /* 0x000fe20000000f00 */
[----:B------:R-:W-:Y:S02]  /*b8c0*/  LDSM.16.MT88.4 R20, [R44+0x800] ;  /* 0x000800002c14783b */ /* 0x000fe40000004200 */
[----:B------:R-:W-:Y:S01]  /*b8d0*/  HMMA.16816.F32.BF16 R56, R8, R12, R148 ;  /* 0x0000000c0838723c */ /* 0x000fe20000041894 */
[----:B------:R-:W-:Y:S01]  /*b8e0*/  MOV R141, R38 ;  /* 0x00000026008d7202 */ /* 0x000fe20000000f00 */
[----:B------:R-:W-:Y:S01]  /*b8f0*/  LDSM.16.MT88.4 R16, [R51+0x800] ;  /* 0x000800003310783b */ /* 0x000fe20000004200 */
[----:B------:R-:W-:-:S02]  /*b900*/  MOV R142, R37 ;  /* 0x00000025008e7202 */ /* 0x000fc40000000f00 */
[----:B------:R-:W-:Y:S01]  /*b910*/  MOV R3, R36 ;  /* 0x0000002400037202 */ /* 0x000fe20000000f00 */
[--C-:B-1----:R-:W-:Y:S01]  /*b920*/  FFMA.FTZ R0, R223, UR4, -R43.reuse ;  /* 0x00000004df007c23 */ /* 0x102fe2000801082b */
[----:B------:R-:W-:Y:S01]  /*b930*/  LDSM.16.MT88.4 R28, [R50+0xe800] ;  /* 0x00e80000321c783b */ /* 0x000fe20000004200 */
[----:B------:R-:W-:Y:S03]  /*b940*/  HMMA.16816.F32.BF16 R60, R8, R14, R156 ;  /* 0x0000000e083c723c */ /* 0x000fe6000004189c */
[----:B------:R-:W1:Y:S01]  /*b950*/  LDSM.16.MT88.4 R12, [R48+0xe800] ;  /* 0x00e80000300c783b */ /* 0x000e620000004200 */
[----:B------:R3:W-:Y:S01]  /*b960*/  MUFU.EX2 R223, R0 ;  /* 0x0000000000df7308 */ /* 0x0007e20000000800 */
[----:B--2---:R-:W-:Y:S02]  /*b970*/  FFMA.FTZ R2, R222, UR4, -R43 ;  /* 0x00000004de027c23 */ /* 0x004fe4000801082b */
[----:B------:R-:W2:Y:S02]  /*b980*/  LDSM.16.MT88.4 R36, [R51+0x2800] ;  /* 0x002800003324783b */ /* 0x000ea40000004200 */
[----:B------:R4:W-:Y:S01]  /*b990*/  MUFU.EX2 R224, R2 ;  /* 0x0000000200e07308 */ /* 0x0009e20000000800 */
[----:B---3--:R-:W-:-:S04]  /*b9a0*/  FFMA.FTZ R0, R219, UR4, -R42 ;  /* 0x00000004db007c23 */ /* 0x008fc8000801082a */
[----:B------:R3:W-:Y:S01]  /*b9b0*/  MUFU.EX2 R222, R0 ;  /* 0x0000000000de7308 */ /* 0x0007e20000000800 */
[----:B----4-:R-:W-:-:S04]  /*b9c0*/  FFMA.FTZ R2, R218, UR4, -R42 ;  /* 0x00000004da027c23 */ /* 0x010fc8000801082a */
[----:B------:R4:W-:Y:S01]  /*b9d0*/  MUFU.EX2 R218, R2 ;  /* 0x0000000200da7308 */ /* 0x0009e20000000800 */
[----:B---3--:R-:W-:-:S04]  /*b9e0*/  FFMA.FTZ R0, R220, UR4, -R42 ;  /* 0x00000004dc007c23 */ /* 0x008fc8000801082a */
[----:B------:R3:W-:Y:S01]  /*b9f0*/  MUFU.EX2 R219, R0 ;  /* 0x0000000000db7308 */ /* 0x0007e20000000800 */
[----:B----4-:R-:W-:Y:S01]  /*ba00*/  FFMA.FTZ R2, R221, UR4, -R42 ;  /* 0x00000004dd027c23 */ /* 0x010fe2000801082a */
[----:B-1----:R-:W-:Y:S01]  /*ba10*/  HMMA.16816.F32.BF16 R72, R4, R12, R72 ;  /* 0x0000000c0448723c */ /* 0x002fe20000041848 */
[----:B------:R-:W-:-:S07]  /*ba20*/  MOV R221, R137 ;  /* 0x0000008900dd7202 */ /* 0x000fce0000000f00 */
[----:B------:R-:W-:Y:S01]  /*ba30*/  HMMA.16816.F32.BF16 R76, R4, R14, R76 ;  /* 0x0000000e044c723c */ /* 0x000fe2000004184c */
[----:B---3--:R-:W-:-:S07]  /*ba40*/  FFMA.FTZ R0, R216, UR4, -R40 ;  /* 0x00000004d8007c23 */ /* 0x008fce0008010828 */
[C---:B------:R-:W-:Y:S01]  /*ba50*/  HMMA.16816.F32.BF16 R68, R8.reuse, R12, R68 ;  /* 0x0000000c0844723c */ /* 0x040fe20000041844 */
[----:B------:R1:W-:Y:S07]  /*ba60*/  MUFU.EX2 R216, R2 ;  /* 0x0000000200d87308 */ /* 0x0003ee0000000800 */
[----:B------:R-:W-:Y:S01]  /*ba70*/  HMMA.16816.F32.BF16 R80, R8, R14, R80 ;  /* 0x0000000e0850723c */ /* 0x000fe20000041850 */
[----:B------:R-:W3:Y:S01]  /*ba80*/  LDSM.16.MT88.4 R12, [R48+0xd000] ;  /* 0x00d00000300c783b */ /* 0x000ee20000004200 */
[----:B------:R4:W-:Y:S01]  /*ba90*/  MUFU.EX2 R137, R0 ;  /* 0x0000000000897308 */ /* 0x0009e20000000800 */
[----:B------:R-:W-:Y:S01]  /*baa0*/  MOV R157, R139 ;  /* 0x0000008b009d7202 */ /* 0x000fe20000000f00 */
[----:B-1----:R-:W-:-:S04]  /*bab0*/  FFMA.FTZ R2, R215, UR4, -R40 ;  /* 0x00000004d7027c23 */ /* 0x002fc80008010828 */
[----:B------:R1:W5:Y:S01]  /*bac0*/  MUFU.EX2 R139, R2 ;  /* 0x00000002008b7308 */ /* 0x0003620000000800 */
[----:B----4-:R-:W-:Y:S01]  /*bad0*/  FFMA.FTZ R0, R212, UR4, -R40 ;  /* 0x00000004d4007c23 */ /* 0x010fe20008010828 */
[----:B------:R-:W-:-:S03]  /*bae0*/  MOV R212, R134 ;  /* 0x0000008600d47202 */ /* 0x000fc60000000f00 */
[----:B------:R4:W-:Y:S01]  /*baf0*/  MUFU.EX2 R134, R0 ;  /* 0x0000000000867308 */ /* 0x0009e20000000800 */
[----:B------:R-:W-:Y:S01]  /*bb00*/  MOV R220, R3 ;  /* 0x0000000300dc7202 */ /* 0x000fe20000000f00 */
[----:B-1----:R-:W-:Y:S01]  /*bb10*/  FFMA.FTZ R2, R213, UR4, -R40 ;  /* 0x00000004d5027c23 */ /* 0x002fe20008010828 */
[----:B------:R-:W-:Y:S01]  /*bb20*/  MOV R213, R135 ;  /* 0x0000008700d57202 */ /* 0x000fe20000000f00 */
[--C-:B------:R-:W-:Y:S02]  /*bb30*/  FFMA.FTZ R3, R214, UR4, -R41.reuse ;  /* 0x00000004d6037c23 */ /* 0x100fe40008010829 */
[----:B------:R1:W-:Y:S01]  /*bb40*/  MUFU.EX2 R135, R2 ;  /* 0x0000000200877308 */ /* 0x0003e20000000800 */
[----:B----4-:R-:W-:Y:S01]  /*bb50*/  FFMA.FTZ R0, R217, UR4, -R41 ;  /* 0x00000004d9007c23 */ /* 0x010fe20008010829 */
[----:B------:R-:W-:-:S03]  /*bb60*/  MOV R217, R136 ;  /* 0x0000008800d97202 */ /* 0x000fc60000000f00 */
[----:B------:R4:W-:Y:S01]  /*bb70*/  MUFU.EX2 R136, R0 ;  /* 0x0000000000887308 */ /* 0x0009e20000000800 */
[----:B------:R-:W-:Y:S01]  /*bb80*/  MOV R159, R66 ;  /* 0x00000042009f7202 */ /* 0x000fe20000000f00 */
[--C-:B-1----:R-:W-:Y:S02]  /*bb90*/  FFMA.FTZ R2, R211, UR4, -R41.reuse ;  /* 0x00000004d3027c23 */ /* 0x102fe40008010829 */
[----:B------:R-:W1:Y:S04]  /*bba0*/  MUFU.EX2 R65, R3 ;  /* 0x0000000300417308 */ /* 0x000e680000000800 */
[----:B------:R-:W-:Y:S01]  /*bbb0*/  MUFU.EX2 R66, R2 ;  /* 0x0000000200427308 */ /* 0x000fe20000000800 */
[----:B----4-:R-:W-:-:S04]  /*bbc0*/  FFMA.FTZ R0, R132, UR4, -R41 ;  /* 0x0000000484007c23 */ /* 0x010fc80008010829 */
[----:B------:R-:W4:Y:S01]  /*bbd0*/  MUFU.EX2 R132, R0 ;  /* 0x0000000000847308 */ /* 0x000f220000000800 */
[----:B------:R-:W-:Y:S01]  /*bbe0*/  HMMA.16816.F32.BF16 R164, R4, R24, R164 ;  /* 0x0000001804a4723c */ /* 0x000fe200000418a4 */
[----:B------:R-:W-:-:S07]  /*bbf0*/  MOV R158, R208 ;  /* 0x000000d0009e7202 */ /* 0x000fce0000000f00 */
[----:B------:R-:W-:Y:S01]  /*bc00*/  HMMA.16816.F32.BF16 R168, R4, R26, R168 ;  /* 0x0000001a04a8723c */ /* 0x000fe200000418a8 */
[----:B------:R-:W-:-:S07]  /*bc10*/  MOV R156, R210 ;  /* 0x000000d2009c7202 */ /* 0x000fce0000000f00 */
[----:B------:R-:W-:Y:S01]  /*bc20*/  HMMA.16816.F32.BF16 R180, R4, R20, R180 ;  /* 0x0000001404b4723c */ /* 0x000fe200000418b4 */
[----:B------:R-:W-:-:S07]  /*bc30*/  MOV R215, R209 ;  /* 0x000000d100d77202 */ /* 0x000fce0000000f00 */
[C---:B------:R-:W-:Y:S08]  /*bc40*/  HMMA.16816.F32.BF16 R184, R4.reuse, R22, R184 ;  /* 0x0000001604b8723c */ /* 0x040ff000000418b8 */
[C---:B------:R-:W-:Y:S08]  /*bc50*/  HMMA.16816.F32.BF16 R196, R4.reuse, R16, R196 ;  /* 0x0000001004c4723c */ /* 0x040ff000000418c4 */
[C---:B------:R-:W-:Y:S08]  /*bc60*/  HMMA.16816.F32.BF16 R200, R4.reuse, R18, R200 ;  /* 0x0000001204c8723c */ /* 0x040ff000000418c8 */
[C---:B------:R-:W-:Y:S08]  /*bc70*/  HMMA.16816.F32.BF16 R88, R4.reuse, R28, R88 ;  /* 0x0000001c0458723c */ /* 0x040ff00000041858 */
[C---:B------:R-:W-:Y:S08]  /*bc80*/  HMMA.16816.F32.BF16 R92, R4.reuse, R30, R92 ;  /* 0x0000001e045c723c */ /* 0x040ff0000004185c */
[C---:B------:R-:W-:Y:S08]  /*bc90*/  HMMA.16816.F32.BF16 R104, R4.reuse, R32, R104 ;  /* 0x000000200468723c */ /* 0x040ff00000041868 */
[C---:B------:R-:W-:Y:S08]  /*bca0*/  HMMA.16816.F32.BF16 R108, R4.reuse, R34, R108 ;  /* 0x00000022046c723c */ /* 0x040ff0000004186c */
[C---:B--2---:R-:W-:Y:S08]  /*bcb0*/  HMMA.16816.F32.BF16 R120, R4.reuse, R36, R120 ;  /* 0x000000240478723c */ /* 0x044ff00000041878 */
[----:B------:R-:W-:Y:S01]  /*bcc0*/  HMMA.16816.F32.BF16 R124, R4, R38, R124 ;  /* 0x00000026047c723c */ /* 0x000fe2000004187c */
[----:B-----5:R-:W-:-:S02]  /*bcd0*/  F2FP.BF16.F32.PACK_AB R4, R139, R137 ;  /* 0x000000898b04723e */ /* 0x020fc400000010ff */
[----:B-1----:R-:W-:Y:S02]  /*bce0*/  F2FP.BF16.F32.PACK_AB R5, R65, R136 ;  /* 0x000000884105723e */ /* 0x002fe400000010ff */
[----:B------:R-:W-:Y:S02]  /*bcf0*/  F2FP.BF16.F32.PACK_AB R6, R135, R134 ;  /* 0x000000868706723e */ /* 0x000fe400000010ff */
[----:B----4-:R-:W-:Y:S01]  /*bd00*/  F2FP.BF16.F32.PACK_AB R7, R132, R66 ;  /* 0x000000428407723e */ /* 0x010fe200000010ff */
[C---:B------:R-:W-:Y:S08]  /*bd10*/  HMMA.16816.F32.BF16 R160, R8.reuse, R24, R160 ;  /* 0x0000001808a0723c */ /* 0x040ff000000418a0 */
[C---:B------:R-:W-:Y:S01]  /*bd20*/  HMMA.16816.F32.BF16 R172, R8.reuse, R26, R172 ;  /* 0x0000001a08ac723c */ /* 0x040fe200000418ac */
[----:B------:R-:W-:Y:S07]  /*bd30*/  LDSM.16.MT88.4 R24, [R44+0x1000] ;  /* 0x001000002c18783b */ /* 0x000fee0000004200 */
        /* <DEDUP_REMOVED lines=8> */
[----:B------:R-:W1:Y:S07]  /*bdc0*/  LDSM.16.MT88.4 R28, [R50+0xd000] ;  /* 0x00d00000321c783b */ /* 0x000e6e0000004200 */
[C---:B------:R-:W-:Y:S08]  /*bdd0*/  HMMA.16816.F32.BF16 R100, R8.reuse, R32, R100 ;  /* 0x000000200864723c */ /* 0x040ff00000041864 */
[C---:B------:R-:W-:Y:S01]  /*bde0*/  HMMA.16816.F32.BF16 R112, R8.reuse, R34, R112 ;  /* 0x000000220870723c */ /* 0x040fe20000041870 */
[----:B------:R-:W-:Y:S07]  /*bdf0*/  LDSM.16.MT88.4 R32, [R44+0x3000] ;  /* 0x003000002c20783b */ /* 0x000fee0000004200 */
[C---:B------:R-:W-:Y:S08]  /*be00*/  HMMA.16816.F32.BF16 R116, R8.reuse, R36, R116 ;  /* 0x000000240874723c */ /* 0x040ff00000041874 */
[----:B------:R-:W-:Y:S01]  /*be10*/  HMMA.16816.F32.BF16 R52, R8, R38, R52 ;  /* 0x000000260834723c */ /* 0x000fe20000041834 */
[----:B------:R-:W-:Y:S01]  /*be20*/  F2FP.BF16.F32.PACK_AB R8, R233, R225 ;  /* 0x000000e1e908723e */ /* 0x000fe200000010ff */
[----:B------:R-:W-:Y:S01]  /*be30*/  LDSM.16.MT88.4 R36, [R51+0x3000] ;  /* 0x003000003324783b */ /* 0x000fe20000004200 */
[----:B------:R-:W-:-:S02]  /*be40*/  F2FP.BF16.F32.PACK_AB R9, R218, R222 ;  /* 0x000000deda09723e */ /* 0x000fc400000010ff */
[----:B------:R-:W-:Y:S02]  /*be50*/  F2FP.BF16.F32.PACK_AB R10, R224, R223 ;  /* 0x000000dfe00a723e */ /* 0x000fe400000010ff */
[----:B------:R-:W-:Y:S01]  /*be60*/  F2FP.BF16.F32.PACK_AB R11, R216, R219 ;  /* 0x000000dbd80b723e */ /* 0x000fe200000010ff */
[-C--:B---3--:R-:W-:Y:S08]  /*be70*/  HMMA.16816.F32.BF16 R144, R4, R12.reuse, R144 ;  /* 0x0000000c0490723c */ /* 0x088ff00000041890 */
[----:B------:R-:W-:Y:S08]  /*be80*/  HMMA.16816.F32.BF16 R148, R8, R12, R56 ;  /* 0x0000000c0894723c */ /* 0x000ff00000041838 */
[-C--:B------:R-:W-:Y:S08]  /*be90*/  HMMA.16816.F32.BF16 R152, R4, R14.reuse, R152 ;  /* 0x0000000e0498723c */ /* 0x080ff00000041898 */
[----:B------:R-:W-:Y:S01]  /*bea0*/  HMMA.16816.F32.BF16 R208, R8, R14, R60 ;  /* 0x0000000e08d0723c */ /* 0x000fe2000004183c */
[----:B------:R-:W2:Y:S01]  /*beb0*/  LDSM.16.MT88.4 R12, [R50+0xf000] ;  /* 0x00f00000320c783b */ /* 0x000ea20000004200 */
[----:B------:R-:W-:Y:S01]  /*bec0*/  FFMA.FTZ R2, R226, UR4, -R40 ;  /* 0x00000004e2027c23 */ /* 0x000fe20008010828 */
[----:B------:R-:W-:-:S05]  /*bed0*/  MOV R214, R159 ;  /* 0x0000009f00d67202 */ /* 0x000fca0000000f00 */
[----:B-1----:R-:W-:Y:S01]  /*bee0*/  HMMA.16816.F32.BF16 R164, R4, R28, R164 ;  /* 0x0000001c04a4723c */ /* 0x002fe200000418a4 */
[--C-:B------:R-:W-:Y:S01]  /*bef0*/  FFMA.FTZ R0, R228, UR4, -R40.reuse ;  /* 0x00000004e4007c23 */ /* 0x100fe20008010828 */
[----:B------:R-:W-:-:S06]  /*bf00*/  FFMA.FTZ R3, R227, UR4, -R40 ;  /* 0x00000004e3037c23 */ /* 0x000fcc0008010828 */
        /* <DEDUP_REMOVED lines=8> */
[C---:B------:R-:W-:Y:S08]  /*bf90*/  HMMA.16816.F32.BF16 R92, R4.reuse, R14, R92 ;  /* 0x0000000e045c723c */ /* 0x040ff0000004185c */
[C---:B------:R-:W-:Y:S08]  /*bfa0*/  HMMA.16816.F32.BF16 R104, R4.reuse, R32, R104 ;  /* 0x000000200468723c */ /* 0x040ff00000041868 */
        /* <DEDUP_REMOVED lines=8> */
[----:B------:R-:W-:Y:S02]  /*c030*/  MOV R125, R142 ;  /* 0x0000008e007d7202 */ /* 0x000fe40000000f00 */
[----:B------:R-:W-:Y:S02]  /*c040*/  MOV R127, R217 ;  /* 0x000000d9007f7202 */ /* 0x000fe40000000f00 */
[----:B------:R-:W-:-:S02]  /*c050*/  MOV R126, R213 ;  /* 0x000000d5007e7202 */ /* 0x000fc40000000f00 */
[----:B------:R-:W-:Y:S01]  /*c060*/  MOV R212, R156 ;  /* 0x0000009c00d47202 */ /* 0x000fe20000000f00 */
[C---:B------:R-:W-:Y:S01]  /*c070*/  HMMA.16816.F32.BF16 R176, R8.reuse, R24, R176 ;  /* 0x0000001808b0723c */ /* 0x040fe200000418b0 */
[----:B------:R-:W-:Y:S02]  /*c080*/  MOV R213, R157 ;  /* 0x0000009d00d57202 */ /* 0x000fe40000000f00 */
[----:B------:R-:W-:Y:S02]  /*c090*/  MOV R217, R158 ;  /* 0x0000009e00d97202 */ /* 0x000fe40000000f00 */
[----:B------:R-:W-:Y:S03]  /*c0a0*/  LDSM.16.MT88.4 R156, [R48+0xd800] ;  /* 0x00d80000309c783b */ /* 0x000fe60000004200 */
[----:B------:R-:W-:Y:S01]  /*c0b0*/  HMMA.16816.F32.BF16 R60, R8, R26, R188 ;  /* 0x0000001a083c723c */ /* 0x000fe200000418bc */
[----:B------:R-:W-:Y:S01]  /*c0c0*/  MOV R228, R6 ;  /* 0x0000000600e47202 */ /* 0x000fe20000000f00 */
[----:B------:R-:W-:Y:S01]  /*c0d0*/  LDSM.16.MT88.4 R188, [R44+0x1800] ;  /* 0x001800002cbc783b */ /* 0x000fe20000004200 */
[----:B------:R-:W-:-:S05]  /*c0e0*/  MOV R227, R7 ;  /* 0x0000000700e37202 */ /* 0x000fca0000000f00 */
[C---:B------:R-:W-:Y:S08]  /*c0f0*/  HMMA.16816.F32.BF16 R192, R8.reuse, R20, R192 ;  /* 0x0000001408c0723c */ /* 0x040ff000000418c0 */
[C---:B------:R-:W-:Y:S01]  /*c100*/  HMMA.16816.F32.BF16 R140, R8.reuse, R22, R204 ;  /* 0x00000016088c723c */ /* 0x040fe200000418cc */
[----:B------:R-:W-:Y:S07]  /*c110*/  LDSM.16.MT88.4 R204, [R51+0x1800] ;  /* 0x0018000033cc783b */ /* 0x000fee0000004200 */
[C---:B------:R-:W-:Y:S08]  /*c120*/  HMMA.16816.F32.BF16 R100, R8.reuse, R32, R100 ;  /* 0x000000200864723c */ /* 0x040ff00000041864 */
[C---:B------:R-:W-:Y:S01]  /*c130*/  HMMA.16816.F32.BF16 R28, R8.reuse, R30, R172 ;  /* 0x0000001e081c723c */ /* 0x040fe200000418ac */
[----:B------:R-:W-:Y:S07]  /*c140*/  LDSM.16.MT88.4 R172, [R50+0xd800] ;  /* 0x00d8000032ac783b */ /* 0x000fee0000004200 */
[C---:B------:R-:W-:Y:S01]  /*c150*/  HMMA.16816.F32.BF16 R68, R8.reuse, R16, R68 ;  /* 0x000000100844723c */ /* 0x040fe20000041844 */
[----:B------:R1:W-:Y:S07]  /*c160*/  MUFU.EX2 R17, R2 ;  /* 0x0000000200117308 */ /* 0x0003ee0000000800 */
[C---:B------:R-:W-:Y:S01]  /*c170*/  HMMA.16816.F32.BF16 R20, R8.reuse, R18, R80 ;  /* 0x000000120814723c */ /* 0x040fe20000041850 */
[----:B------:R2:W-:Y:S07]  /*c180*/  LDSM.16.MT88.4 R80, [R48+0xf800] ;  /* 0x00f800003050783b */ /* 0x0005ee0000004200 */
[----:B------:R-:W-:Y:S01]  /*c190*/  HMMA.16816.F32.BF16 R84, R8, R12, R84 ;  /* 0x0000000c0854723c */ /* 0x000fe20000041854 */
[----:B-1----:R-:W-:-:S02]  /*c1a0*/  FFMA.FTZ R2, R5, UR4, -R41 ;  /* 0x0000000405027c23 */ /* 0x002fc40008010829 */
[----:B------:R-:W1:Y:S05]  /*c1b0*/  LDSM.16.MT88.4 R4, [R51+0x3800] ;  /* 0x003800003304783b */ /* 0x000e6a0000004200 */
[C---:B------:R-:W-:Y:S01]  /*c1c0*/  HMMA.16816.F32.BF16 R24, R8.reuse, R14, R96 ;  /* 0x0000000e0818723c */ /* 0x040fe20000041860 */
[----:B------:R3:W4:Y:S07]  /*c1d0*/  LDSM.16.MT88.4 R96, [R50+0xf800] ;  /* 0x00f800003260783b */ /* 0x00072e0000004200 */
[C---:B------:R-:W-:Y:S08]  /*c1e0*/  HMMA.16816.F32.BF16 R32, R8.reuse, R34, R112 ;  /* 0x000000220820723c */ /* 0x040ff00000041870 */
[C---:B------:R-:W-:Y:S08]  /*c1f0*/  HMMA.16816.F32.BF16 R116, R8.reuse, R36, R116 ;  /* 0x000000240874723c */ /* 0x040ff00000041874 */
[----:B------:R-:W-:Y:S01]  /*c200*/  HMMA.16816.F32.BF16 R52, R8, R38, R52 ;  /* 0x000000260834723c */ /* 0x000fe20000041834 */
[----:B------:R-:W5:Y:S04]  /*c210*/  LDL.LU R8, [R1+0x64] ;  /* 0x0000640001087983 */ /* 0x000f680000300800 */
[----:B--2---:R-:W2:Y:S04]  /*c220*/  LDL.LU R48, [R1+0x60] ;  /* 0x0000600001307983 */ /* 0x004ea80000300800 */
[----:B---3--:R-:W3:Y:S04]  /*c230*/  LDL.LU R50, [R1+0x5c] ;  /* 0x00005c0001327983 */ /* 0x008ee80000300800 */
[----:B------:R-:W4:Y:S01]  /*c240*/  LDL.LU R51, [R1+0x68] ;  /* 0x0000680001337983 */ /* 0x000f220000300800 */
[----:B------:R1:W-:Y:S03]  /*c250*/  MUFU.EX2 R19, R0 ;  /* 0x0000000000137308 */ /* 0x0003e60000000800 */
[----:B------:R1:W4:Y:S02]  /*c260*/  LDSM.16.MT88.4 R112, [R44+0x3800] ;  /* 0x003800002c70783b */ /* 0x0003240000004200 */
[----:B-1----:R-:W-:-:S04]  /*c270*/  FFMA.FTZ R0, R235, UR4, -R40 ;  /* 0x00000004eb007c23 */ /* 0x002fc80008010828 */
[----:B------:R1:W-:Y:S04]  /*c280*/  MUFU.EX2 R18, R0 ;  /* 0x0000000000127308 */ /* 0x0003e80000000800 */
[----:B------:R1:W4:Y:S02]  /*c290*/  MUFU.EX2 R16, R3 ;  /* 0x0000000300107308 */ /* 0x0003240000000800 */
[----:B-1----:R-:W-:-:S04]  /*c2a0*/  FFMA.FTZ R0, R242, UR4, -R41 ;  /* 0x00000004f2007c23 */ /* 0x002fc80008010829 */
[----:B------:R1:W-:Y:S01]  /*c2b0*/  MUFU.EX2 R14, R0 ;  /* 0x00000000000e7308 */ /* 0x0003e20000000800 */
[----:B------:R-:W-:-:S03]  /*c2c0*/  FFMA.FTZ R3, R236, UR4, -R43 ;  /* 0x00000004ec037c23 */ /* 0x000fc6000801082b */
[----:B------:R1:W4:Y:S02]  /*c2d0*/  MUFU.EX2 R13, R2 ;  /* 0x00000002000d7308 */ /* 0x0003240000000800 */
[--C-:B-1----:R-:W-:Y:S02]  /*c2e0*/  FFMA.FTZ R0, R243, UR4, -R41.reuse ;  /* 0x00000004f3007c23 */ /* 0x102fe40008010829 */
[----:B------:R1:W-:Y:S01]  /*c2f0*/  MUFU.EX2 R40, R3 ;  /* 0x0000000300287308 */ /* 0x0003e20000000800 */
[----:B------:R-:W-:-:S03]  /*c300*/  FFMA.FTZ R2, R241, UR4, -R41 ;  /* 0x00000004f1027c23 */ /* 0x000fc60008010829 */
[----:B------:R1:W-:Y:S04]  /*c310*/  MUFU.EX2 R12, R0 ;  /* 0x00000000000c7308 */ /* 0x0003e80000000800 */
[----:B------:R1:W4:Y:S02]  /*c320*/  MUFU.EX2 R15, R2 ;  /* 0x00000002000f7308 */ /* 0x0003240000000800 */
[----:B-1----:R-:W-:Y:S01]  /*c330*/  FFMA.FTZ R3, R232, UR4, -R42 ;  /* 0x00000004e8037c23 */ /* 0x002fe2000801082a */
[----:B------:R-:W-:-:S03]  /*c340*/  FFMA.FTZ R0, R237, UR4, -R43 ;  /* 0x00000004ed007c23 */ /* 0x000fc6000801082b */
[----:B------:R1:W-:Y:S01]  /*c350*/  MUFU.EX2 R36, R3 ;  /* 0x0000000300247308 */ /* 0x0003e20000000800 */
[----:B------:R-:W-:-:S03]  /*c360*/  FFMA.FTZ R2, R249, UR4, -R43 ;  /* 0x00000004f9027c23 */ /* 0x000fc6000801082b */
[----:B------:R1:W4:Y:S02]  /*c370*/  MUFU.EX2 R41, R0 ;  /* 0x0000000000297308 */ /* 0x0003240000000800 */
[--C-:B-1----:R-:W-:Y:S01]  /*c380*/  FFMA.FTZ R3, R229, UR4, -R42.reuse ;  /* 0x00000004e5037c23 */ /* 0x102fe2000801082a */
[----:B------:R-:W-:Y:S02]  /*c390*/  FFMA.FTZ R0, R248, UR4, -R43 ;  /* 0x00000004f8007c23 */ /* 0x000fe4000801082b */
[----:B------:R1:W-:Y:S04]  /*c3a0*/  MUFU.EX2 R43, R2 ;  /* 0x00000002002b7308 */ /* 0x0003e80000000800 */
[----:B------:R1:W-:Y:S04]  /*c3b0*/  MUFU.EX2 R44, R0 ;  /* 0x00000000002c7308 */ /* 0x0003e80000000800 */
[----:B------:R-:W-:Y:S01]  /*c3c0*/  MUFU.EX2 R38, R3 ;  /* 0x0000000300267308 */ /* 0x000fe20000000800 */
[--C-:B-1----:R-:W-:Y:S01]  /*c3d0*/  FFMA.FTZ R2, R230, UR4, -R42.reuse ;  /* 0x00000004e6027c23 */ /* 0x102fe2000801082a */
[----:B------:R-:W-:-:S03]  /*c3e0*/  FFMA.FTZ R0, R231, UR4, -R42 ;  /* 0x00000004e7007c23 */ /* 0x000fc6000801082a */
[----:B------:R-:W1:Y:S04]  /*c3f0*/  MUFU.EX2 R37, R2 ;  /* 0x0000000200257308 */ /* 0x000e680000000800 */
[----:B------:R2:W1:Y:S01]  /*c400*/  MUFU.EX2 R39, R0 ;  /* 0x0000000000277308 */ /* 0x0004620000000800 */
[----:B-----5:R-:W-:Y:S02]  /*c410*/  FFMA.FTZ R8, R8, R49, R64 ;  /* 0x0000003108087223 */ /* 0x020fe40000010040 */
[----:B------:R-:W5:Y:S01]  /*c420*/  LDL.LU R64, [R1+0x7c] ;  /* 0x00007c0001407983 */ /* 0x000f620000300800 */
[----:B--2---:R-:W-:Y:S01]  /*c430*/  FFMA.FTZ R0, R48, R45, R138 ;  /* 0x0000002d30007223 */ /* 0x004fe2000001008a */
[----:B---3--:R-:W-:Y:S01]  /*c440*/  FFMA.FTZ R2, R50, R46, R133 ;  /* 0x0000002e32027223 */ /* 0x008fe20000010085 */
[----:B----4-:R-:W-:-:S02]  /*c450*/  FFMA.FTZ R3, R51, R47, R67 ;  /* 0x0000002f33037223 */ /* 0x010fc40000010043 */
[----:B------:R-:W2:Y:S04]  /*c460*/  LDL.LU R67, [R1+0x78] ;  /* 0x0000780001437983 */ /* 0x000ea80000300800 */
[----:B------:R-:W3:Y:S04]  /*c470*/  LDL.LU R133, [R1+0x74] ;  /* 0x0000740001857983 */ /* 0x000ee80000300800 */
[----:B------:R-:W4:Y:S01]  /*c480*/  LDL.LU R138, [R1+0x70] ;  /* 0x00007000018a7983 */ /* 0x000f220000300800 */
[----:B------:R-:W-:Y:S02]  /*c490*/  MOV R9, R130 ;  /* 0x0000008200097202 */ /* 0x000fe40000000f00 */
[----:B------:R-:W-:-:S02]  /*c4a0*/  MOV R11, R129 ;  /* 0x00000081000b7202 */ /* 0x000fc40000000f00 */
[----:B------:R-:W-:Y:S02]  /*c4b0*/  MOV R243, R220 ;  /* 0x000000dc00f37202 */ /* 0x000fe40000000f00 */
[----:B------:R-:W-:Y:S02]  /*c4c0*/  MOV R10, R128 ;  /* 0x00000080000a7202 */ /* 0x000fe40000000f00 */
[----:B------:R-:W-:Y:S02]  /*c4d0*/  MOV R226, R124 ;  /* 0x0000007c00e27202 */ /* 0x000fe40000000f00 */
[----:B------:R-:W-:Y:S02]  /*c4e0*/  MOV R235, R125 ;  /* 0x0000007d00eb7202 */ /* 0x000fe40000000f00 */
[----:B------:R-:W-:Y:S02]  /*c4f0*/  MOV R242, R126 ;  /* 0x0000007e00f27202 */ /* 0x000fe40000000f00 */
[----:B------:R-:W-:-:S02]  /*c500*/  MOV R241, R127 ;  /* 0x0000007f00f17202 */ /* 0x000fc40000000f00 */
[----:B------:R-:W-:Y:S01]  /*c510*/  MOV R220, R131 ;  /* 0x0000008300dc7202 */ /* 0x000fe20000000f00 */
[----:B------:R-:W-:Y:S01]  /*c520*/  FADD.FTZ R8, R9, R8 ;  /* 0x0000000809087221 */ /* 0x000fe20000010000 */
[----:B------:R-:W-:Y:S02]  /*c530*/  F2FP.BF16.F32.PACK_AB R124, R16, R19 ;  /* 0x00000013107c723e */ /* 0x000fe400000010ff */
[----:B------:R-:W-:Y:S02]  /*c540*/  F2FP.BF16.F32.PACK_AB R125, R14, R13 ;  /* 0x0000000d0e7d723e */ /* 0x000fe400000010ff */
[----:B------:R-:W-:Y:S02]  /*c550*/  F2FP.BF16.F32.PACK_AB R126, R18, R17 ;  /* 0x00000011127e723e */ /* 0x000fe400000010ff */
[----:B------:R-:W-:Y:S02]  /*c560*/  F2FP.BF16.F32.PACK_AB R127, R12, R15 ;  /* 0x0000000f0c7f723e */ /* 0x000fe400000010ff */
[----:B------:R-:W-:-:S02]  /*c570*/  F2FP.BF16.F32.PACK_AB R128, R40, R41 ;  /* 0x000000292880723e */ /* 0x000fc400000010ff */
[----:B-1----:R-:W-:Y:S02]  /*c580*/  F2FP.BF16.F32.PACK_AB R129, R37, R36 ;  /* 0x000000242581723e */ /* 0x002fe400000010ff */
[----:B------:R-:W-:Y:S02]  /*c590*/  F2FP.BF16.F32.PACK_AB R130, R44, R43 ;  /* 0x0000002b2c82723e */ /* 0x000fe400000010ff */
[----:B------:R-:W-:Y:S01]  /*c5a0*/  F2FP.BF16.F32.PACK_AB R131, R38, R39 ;  /* 0x000000272683723e */ /* 0x000fe200000010ff */
[----:B------:R-:W-:Y:S01]  /*c5b0*/  FADD.FTZ R11, R11, R3 ;  /* 0x000000030b0b7221 */ /* 0x000fe20000010000 */
[----:B------:R-:W-:Y:S01]  /*c5c0*/  FADD.FTZ R10, R10, R2 ;  /* 0x000000020a0a7221 */ /* 0x000fe20000010000 */
[----:B------:R-:W-:Y:S01]  /*c5d0*/  FADD.FTZ R9, R243, R0 ;  /* 0x00000000f3097221 */ /* 0x000fe20000010000 */
[----:B------:R-:W-:Y:S01]  /*c5e0*/  FADD.FTZ R3, R241, R8 ;  /* 0x00000008f1037221 */ /* 0x000fe20000010000 */
[----:B------:R-:W-:Y:S01]  /*c5f0*/  FADD.FTZ R2, R242, R11 ;  /* 0x0000000bf2027221 */ /* 0x000fe20000010000 */
[----:B------:R-:W-:Y:S01]  /*c600*/  HMMA.16816.F32.BF16 R120, R124, R4, R120 ;  /* 0x000000047c78723c */ /* 0x000fe20000041878 */
[----:B------:R-:W-:Y:S01]  /*c610*/  FADD.FTZ R0, R235, R10 ;  /* 0x0000000aeb007221 */ /* 0x000fe20000010000 */
        /* <DEDUP_REMOVED lines=54> */
[----:B------:R1:W-:Y:S01]  /*c980*/  STL [R1+0x64], R4 ;  /* 0x0000640401007387 */ /* 0x0003e20000100800 */
[C---:B------:R-:W-:Y:S03]  /*c990*/  HMMA.16816.F32.BF16 R144, R124.reuse, R156, R144 ;  /* 0x0000009c7c90723c */ /* 0x040fe60000041890 */
[----:B------:R1:W-:Y:S04]  /*c9a0*/  STL [R1+0x68], R3 ;  /* 0x0000680301007387 */ /* 0x0003e80000100800 */
[----:B------:R1:W-:Y:S01]  /*c9b0*/  STL [R1+0x5c], R2 ;  /* 0x00005c0201007387 */ /* 0x0003e20000100800 */
[C---:B------:R-:W-:Y:S03]  /*c9c0*/  HMMA.16816.F32.BF16 R152, R124.reuse, R158, R152 ;  /* 0x0000009e7c98723c */ /* 0x040fe60000041898 */
[----:B------:R1:W-:Y:S05]  /*c9d0*/  STL [R1+0x60], R0 ;  /* 0x0000600001007387 */ /* 0x0003ea0000100800 */
        /* <DEDUP_REMOVED lines=28> */
[----:B------:R-:W-:Y:S01]  /*cba0*/  UISETP.NE.AND UP0, UPT, UR26, 0x2, UPT ;  /* 0x000000021a00788c */ /* 0x000fe2000bf05270 */
[----:B-----5:R-:W-:Y:S01]  /*cbb0*/  MOV R134, R64 ;  /* 0x0000004000867202 */ /* 0x020fe20000000f00 */
[----:B------:R-:W-:Y:S01]  /*cbc0*/  UIADD3 UR4, UPT, UPT, UR26, -0x3, URZ ;  /* 0xfffffffd1a047890 */ /* 0x000fe2000fffe0ff */
[----:B--2---:R-:W-:-:S02]  /*cbd0*/  MOV R137, R67 ;  /* 0x0000004300897202 */ /* 0x004fc40000000f00 */
[----:B---3--:R-:W-:Y:S02]  /*cbe0*/  MOV R135, R133 ;  /* 0x0000008500877202 */ /* 0x008fe40000000f00 */
[----:B----4-:R-:W-:Y:S01]  /*cbf0*/  MOV R136, R138 ;  /* 0x0000008a00887202 */ /* 0x010fe20000000f00 */
[----:B-1----:R-:W-:-:S12]  /*cc00*/  USEL UR4, UR4, 0xffffffff, UP0 ;  /* 0xffffffff04047887 */ /* 0x002fd80008000000 */
.L_x_44:
[----:B------:R-:W-:-:S09]  /*cc10*/  UISETP.GE.AND UP0, UPT, UR4, URZ, UPT ;  /* 0x000000ff0400728c */ /* 0x000fd2000bf06270 */
[----:B------:R-:W-:Y:S05]  /*cc20*/  BRA.U !UP0, `(.L_x_46) ;  /* 0x0000004d08947547 */ /* 0x000fea000b800000 */
[----:B------:R-:W2:Y:S01]  /*cc30*/  LDL R5, [R1+0x6c] ;  /* 0x00006c0001057983 */ /* 0x000ea20000100800 */
[----:B------:R-:W-:Y:S01]  /*cc40*/  UIMAD.WIDE.U32 UR6, UR11, UR22, URZ ;  /* 0x000000160b0672a5 */ /* 0x000fe2000f8e00ff */
[----:B------:R-:W-:Y:S01]  /*cc50*/  MOV R237, 0x40 ;  /* 0x0000004000ed7802 */ /* 0x000fe20000000f00 */
[----:B------:R-:W-:Y:S01]  /*cc60*/  USHF.R.S32.HI UR5, URZ, 0x1f, UR34 ;  /* 0x0000001fff057899 */ /* 0x000fe20008011422 */
[----:B------:R-:W1:Y:S01]  /*cc70*/  S2R R10, SR_TID.X ;  /* 0x00000000000a7919 */ /* 0x000e620000002100 */
[----:B------:R-:W-:Y:S01]  /*cc80*/  UIADD3 UR23, UPT, UPT, UR23, UR7, URZ ;  /* 0x0000000717177290 */ /* 0x000fe2000fffe0ff */
[----:B------:R-:W-:Y:S01]  /*cc90*/  IMAD.MOV.U32 R246, RZ, RZ, 0x20 ;  /* 0x00000020fff67424 */ /* 0x000fe200078e00ff */
[----:B------:R-:W-:Y:S01]  /*cca0*/  UIMAD.WIDE.U32 UR14, UR4, UR12, URZ ;  /* 0x0000000c040e72a5 */ /* 0x000fe2000f8e00ff */
[----:B------:R-:W3:Y:S01]  /*ccb0*/  S2R R8, SR_TID.X ;  /* 0x0000000000087919 */ /* 0x000ee20000002100 */
[----:B------:R-:W-:Y:S01]  /*ccc0*/  IMAD.U32 R3, RZ, RZ, UR7 ;  /* 0x00000007ff037e24 */ /* 0x000fe2000f8e00ff */
[----:B------:R-:W-:Y:S01]  /*ccd0*/  USHF.L.U64.HI UR10, UR12, 0x5, UR13 ;  /* 0x000000050c0a7899 */ /* 0x000fe2000801020d */
[----:B------:R-:W-:Y:S01]  /*cce0*/  IMAD.U32 R2, RZ, RZ, UR6 ;  /* 0x00000006ff027e24 */ /* 0x000fe2000f8e00ff */
[----:B------:R-:W-:Y:S01]  /*ccf0*/  UIMAD UR6, UR4, UR13, UR15 ;  /* 0x0000000d040672a4 */ /* 0x000fe2000f8e020f */
[----:B------:R-:W-:Y:S01]  /*cd00*/  IMAD.U32 R3, RZ, RZ, UR23 ;  /* 0x00000017ff037e24 */ /* 0x000fe2000f8e00ff */
[----:B------:R-:W-:Y:S01]  /*cd10*/  USHF.L.U64.HI UR11, UR12, 0x7, UR13 ;  /* 0x000000070c0b7899 */ /* 0x000fe2000801020d */
[----:B------:R-:W-:Y:S01]  /*cd20*/  SEL R246, R246, 0xffffffe0, !P0 ;  /* 0xffffffe0f6f67807 */ /* 0x000fe20004000000 */
[----:B------:R-:W-:Y:S01]  /*cd30*/  USHF.L.U32 UR7, UR12, 0x5, URZ ;  /* 0x000000050c077899 */ /* 0x000fe200080006ff */
[----:B-----5:R-:W-:-:S02]  /*cd40*/  IMAD.MOV.U32 R132, RZ, RZ, R134 ;  /* 0x000000ffff847224 */ /* 0x020fc400078e0086 */
[----:B------:R-:W-:Y:S02]  /*cd50*/  IMAD.MOV.U32 R138, RZ, RZ, R135 ;  /* 0x000000ffff8a7224 */ /* 0x000fe400078e0087 */
[----:B------:R-:W-:Y:S01]  /*cd60*/  IMAD.MOV.U32 R133, RZ, RZ, R136 ;  /* 0x000000ffff857224 */ /* 0x000fe200078e0088 */
[--C-:B-1----:R-:W-:Y:S01]  /*cd70*/  SHF.R.U32.HI R0, RZ, 0x3, R10.reuse ;  /* 0x00000003ff007819 */ /* 0x102fe2000001160a */
[----:B------:R-:W-:Y:S01]  /*cd80*/  IMAD.SHL.U32 R236, R10, 0x40, RZ ;  /* 0x000000400aec7824 */ /* 0x000fe200078e00ff */
[----:B------:R-:W-:Y:S02]  /*cd90*/  SHF.R.U32.HI R9, RZ, 0x1, R10 ;  /* 0x00000001ff097819 */ /* 0x000fe4000001160a */
[----:B------:R-:W-:Y:S01]  /*cda0*/  IADD3 R0, P1, PT, R0, UR34, RZ ;  /* 0x0000002200007c10 */ /* 0x000fe2000ff3e0ff */
[----:B---3--:R-:W-:Y:S01]  /*cdb0*/  IMAD.SHL.U32 R8, R8, 0x8, RZ ;  /* 0x0000000808087824 */ /* 0x008fe200078e00ff */
[C---:B------:R-:W-:Y:S02]  /*cdc0*/  LOP3.LUT R6, R236.reuse, 0x1c0, RZ, 0xc0, !PT ;  /* 0x000001c0ec067812 */ /* 0x040fe400078ec0ff */
[----:B------:R-:W-:Y:S01]  /*cdd0*/  LOP3.LUT R242, R236, 0x200, RZ, 0xc0, !PT ;  /* 0x00000200ecf27812 */ /* 0x000fe200078ec0ff */
[----:B------:R-:W-:Y:S01]  /*cde0*/  IMAD.X R4, RZ, RZ, UR5, P1 ;  /* 0x00000005ff047e24 */ /* 0x000fe200088e06ff */
[----:B------:R-:W1:Y:S01]  /*cdf0*/  S2UR UR5, SR_CgaCtaId ;  /* 0x00000000000579c3 */ /* 0x000e620000008800 */
[----:B------:R-:W-:Y:S01]  /*ce00*/  IMAD.WIDE.U32 R2, R0, UR12, R2 ;  /* 0x0000000c00027c25 */ /* 0x000fe2000f8e0002 */
[----:B------:R-:W-:-:S02]  /*ce10*/  LOP3.LUT R7, R8, 0x1f8, RZ, 0xc0, !PT ;  /* 0x000001f808077812 */ /* 0x000fc400078ec0ff */
[----:B------:R-:W-:Y:S01]  /*ce20*/  LOP3.LUT P2, RZ, R10, 0x4, RZ, 0xc0, !PT ;  /* 0x000000040aff7812 */ /* 0x000fe2000784c0ff */
[----:B------:R-:W-:Y:S01]  /*ce30*/  IMAD R4, R4, UR12, RZ ;  /* 0x0000000c04047c24 */ /* 0x000fe2000f8e02ff */
[----:B------:R-:W-:Y:S02]  /*ce40*/  USHF.L.U32 UR12, UR12, 0x7, URZ ;  /* 0x000000070c0c7899 */ /* 0x000fe400080006ff */
[----:B------:R-:W-:Y:S01]  /*ce50*/  SEL R237, R237, 0xffffffc0, !P2 ;  /* 0xffffffc0eded7807 */ /* 0x000fe20005000000 */
[----:B------:R-:W-:Y:S01]  /*ce60*/  IMAD R0, R0, UR13, R4 ;  /* 0x0000000d00007c24 */ /* 0x000fe2000f8e0204 */
[----:B------:R-:W-:Y:S01]  /*ce70*/  LOP3.LUT R4, R8, 0x38, RZ, 0xc0, !PT ;  /* 0x0000003808047812 */ /* 0x000fe200078ec0ff */
[----:B------:R-:W3:Y:S02]  /*ce80*/  S2UR UR13, SR_CgaCtaId ;  /* 0x00000000000d79c3 */ /* 0x000ee40000008800 */
[----:B------:R-:W-:Y:S02]  /*ce90*/  IMAD.IADD R3, R3, 0x1, R0 ;  /* 0x0000000103037824 */ /* 0x000fe400078e0200 */
[----:B------:R-:W-:-:S05]  /*cea0*/  IMAD.SHL.U32 R0, R10, 0x20, RZ ;  /* 0x000000200a007824 */ /* 0x000fca00078e00ff */
[----:B------:R-:W-:Y:S02]  /*ceb0*/  LOP3.LUT R242, R242, 0x7c00, R0, 0xf8, !PT ;  /* 0x00007c00f2f27812 */ /* 0x000fe400078ef800 */
[----:B------:R-:W-:Y:S01]  /*cec0*/  LOP3.LUT R0, R236, 0x400, RZ, 0xc0, !PT ;  /* 0x00000400ec007812 */ /* 0x000fe200078ec0ff */
[----:B--2---:R-:W-:-:S03]  /*ced0*/  IMAD.WIDE.U32 R2, R5, UR31, R2 ;  /* 0x0000001f05027c25 */ /* 0x004fc6000f8e0002 */
[----:B------:R-:W-:Y:S01]  /*cee0*/  IADD3 R4, P1, PT, R4, R2, RZ ;  /* 0x0000000204047210 */ /* 0x000fe20007f3e0ff */
[----:B------:R-:W-:Y:S01]  /*cef0*/  IMAD.U32 R2, RZ, RZ, UR14 ;  /* 0x0000000eff027e24 */ /* 0x000fe2000f8e00ff */
[----:B------:R-:W-:Y:S02]  /*cf00*/  UIADD3 UR14, UPT, UPT, UR4, 0x1, URZ ;  /* 0x00000001040e7890 */ /* 0x000fe4000fffe0ff */
[----:B------:R-:W-:Y:S01]  /*cf10*/  IADD3.X R5, PT, PT, R3, UR35, RZ, P1, !PT ;  /* 0x0000002303057c10 */ /* 0x000fe20008ffe4ff */
[----:B------:R-:W2:Y:S01]  /*cf20*/  LDCU UR4, c[0x0][0x45c] ;  /* 0x00008b80ff0477ac */ /* 0x000ea20008000800 */
[----:B------:R-:W-:Y:S02]  /*cf30*/  MOV R3, UR15 ;  /* 0x0000000f00037c02 */ /* 0x000fe40008000f00 */
[----:B------:R-:W-:Y:S01]  /*cf40*/  LOP3.LUT R3, R6, 0x38, R8, 0xf8, !PT ;  /* 0x0000003806037812 */ /* 0x000fe200078ef808 */
[C---:B------:R-:W-:Y:S01]  /*cf50*/  IMAD.SHL.U32 R6, R4.reuse, 0x2, RZ ;  /* 0x0000000204067824 */ /* 0x040fe200078e00ff */
[----:B------:R-:W-:-:S02]  /*cf60*/  SHF.L.U64.HI R5, R4, 0x1, R5 ;  /* 0x0000000104057819 */ /* 0x000fc40000010205 */
[--C-:B------:R-:W-:Y:S01]  /*cf70*/  LOP3.LUT R4, R7, 0x38, R10.reuse, 0x78, !PT ;  /* 0x0000003807047812 */ /* 0x100fe200078e780a */
[----:B------:R-:W-:Y:S01]  /*cf80*/  IMAD.U32 R7, RZ, RZ, UR6 ;  /* 0x00000006ff077e24 */ /* 0x000fe2000f8e00ff */
[C---:B------:R-:W-:Y:S01]  /*cf90*/  LOP3.LUT R238, R3.reuse, 0x8, R10, 0x78, !PT ;  /* 0x0000000803ee7812 */ /* 0x040fe200078e780a */
[----:B------:R-:W-:Y:S01]  /*cfa0*/  UMOV UR6, 0x400 ;  /* 0x0000040000067882 */ /* 0x000fe20000000000 */
[----:B------:R-:W-:Y:S01]  /*cfb0*/  LOP3.LUT R3, R3, 0x8, R9, 0x78, !PT ;  /* 0x0000000803037812 */ /* 0x000fe200078e7809 */
[----:B-1----:R-:W-:Y:S01]  /*cfc0*/  ULEA UR5, UR5, UR6, 0x18 ;  /* 0x0000000605057291 */ /* 0x002fe2000f8ec0ff */
[----:B------:R-:W-:Y:S01]  /*cfd0*/  LEA R6, P1, R2, R6, 0x7 ;  /* 0x0000000602067211 */ /* 0x000fe200078238ff */
[----:B------:R-:W-:Y:S01]  /*cfe0*/  IMAD R238, R238, 0x2, R0 ;  /* 0x00000002eeee7824 */ /* 0x000fe200078e0200 */
[----:B------:R-:W-:Y:S01]  /*cff0*/  LOP3.LUT R242, R242, R3, RZ, 0xfc, !PT ;  /* 0x00000003f2f27212 */ /* 0x000fe200078efcff */
[----:B------:R-:W-:Y:S01]  /*d000*/  UIADD3 UR6, UP0, UPT, UR7, -0x80, URZ ;  /* 0xffffff8007067890 */ /* 0x000fe2000ff1e0ff */
[----:B------:R-:W-:Y:S01]  /*d010*/  LEA.HI.X R2, R2, R5, R7, 0x7, P1 ;  /* 0x0000000502027211 */ /* 0x000fe200008f3c07 */
[----:B------:R-:W-:Y:S01]  /*d020*/  VIADD R240, R238, UR5 ;  /* 0x00000005eef07c36 */ /* 0x000fe20008000000 */
[----:B------:R-:W-:Y:S01]  /*d030*/  IADD3 R0, P1, PT, R6, UR8, RZ ;  /* 0x0000000806007c10 */ /* 0x000fe2000ff3e0ff */
[----:B------:R-:W-:Y:S01]  /*d040*/  UMOV UR8, 0x400 ;  /* 0x0000040000087882 */ /* 0x000fe20000000000 */
[----:B------:R-:W-:Y:S01]  /*d050*/  LEA R242, R242, UR5, 0x1 ;  /* 0x00000005f2f27c11 */ /* 0x000fe2000f8e08ff */
[----:B---3--:R-:W-:Y:S01]  /*d060*/  ULEA UR8, UR13, UR8, 0x18 ;  /* 0x000000080d087291 */ /* 0x008fe2000f8ec0ff */
[----:B------:R-:W-:Y:S01]  /*d070*/  LOP3.LUT R236, R3, 0x200, R236, 0xf8, !PT ;  /* 0x0000020003ec7812 */ /* 0x000fe200078ef8ec */
[----:B------:R1:W-:Y:S01]  /*d080*/  STL [R1+0x38], R0 ;  /* 0x0000380001007387 */ /* 0x0003e20000100800 */
[----:B------:R-:W-:Y:S01]  /*d090*/  LOP3.LUT R4, R4, 0x1e00, R8, 0xf8, !PT ;  /* 0x00001e0004047812 */ /* 0x000fe200078ef808 */
[C---:B------:R-:W-:Y:S01]  /*d0a0*/  IMAD.IADD R243, R237.reuse, 0x1, R242 ;  /* 0x00000001edf37824 */ /* 0x040fe200078e02f2 */
[----:B------:R-:W-:Y:S01]  /*d0b0*/  LEA R236, R236, UR5, 0x1 ;  /* 0x00000005ecec7c11 */ /* 0x000fe2000f8e08ff */
[--C-:B------:R-:W-:Y:S01]  /*d0c0*/  IMAD.IADD R237, R237, 0x1, R240.reuse ;  /* 0x00000001eded7824 */ /* 0x100fe200078e02f0 */
[----:B------:R-:W-:Y:S01]  /*d0d0*/  LEA R247, R4, UR5, 0x1 ;  /* 0x0000000504f77c11 */ /* 0x000fe2000f8e08ff */
[----:B------:R-:W-:Y:S01]  /*d0e0*/  IMAD.MOV.U32 R3, RZ, RZ, R137 ;  /* 0x000000ffff037224 */ /* 0x000fe200078e0089 */
[C---:B------:R-:W-:Y:S01]  /*d0f0*/  IADD3 R244, PT, PT, R246.reuse, R242, RZ ;  /* 0x000000f2f6f47210 */ /* 0x040fe20007ffe0ff */
[C---:B------:R-:W-:Y:S01]  /*d100*/  IMAD.IADD R240, R246.reuse, 0x1, R240 ;  /* 0x00000001f6f07824 */ /* 0x040fe200078e02f0 */
[----:B------:R-:W-:Y:S01]  /*d110*/  UIADD3.X UR13, UPT, UPT, UR10, -0x1, URZ, UP0, !UPT ;  /* 0xffffffff0a0d7890 */ /* 0x000fe200087fe4ff */
[----:B------:R-:W-:-:S02]  /*d120*/  IMAD.IADD R239, R246, 0x1, R236 ;  /* 0x00000001f6ef7824 */ /* 0x000fc400078e02ec */
[C---:B------:R-:W-:Y:S02]  /*d130*/  IMAD.IADD R241, R246.reuse, 0x1, R237 ;  /* 0x00000001f6f17824 */ /* 0x040fe400078e02ed */
[----:B------:R-:W-:Y:S01]  /*d140*/  IMAD.IADD R245, R246, 0x1, R243 ;  /* 0x00000001f6f57824 */ /* 0x000fe200078e02f3 */
[----:B-1----:R-:W-:Y:S01]  /*d150*/  IADD3.X R0, PT, PT, R2, UR9, RZ, P1, !PT ;  /* 0x0000000902007c10 */ /* 0x002fe20008ffe4ff */
[C---:B------:R-:W-:Y:S01]  /*d160*/  VIADD R2, R236.reuse, 0xc000 ;  /* 0x0000c000ec027836 */ /* 0x040fe20000000000 */
[----:B------:R-:W1:Y:S03]  /*d170*/  LDCU UR9, c[0x0][0x50c] ;  /* 0x0000a180ff0977ac */ /* 0x000e660008000800 */
[----:B------:R3:W-:Y:S02]  /*d180*/  STL [R1+0x34], R0 ;  /* 0x0000340001007387 */ /* 0x0007e40000100800 */
[----:B---3--:R-:W-:Y:S01]  /*d190*/  VIADD R0, R236, 0xc040 ;  /* 0x0000c040ec007836 */ /* 0x008fe20000000000 */
[----:B-12---:R-:W-:Y:S06]  /*d1a0*/  BRA `(.L_x_47) ;  /* 0x0000000000a47947 */ /* 0x006fec0003800000 */
.L_x_49:
[----:B------:R-:W2:Y:S01]  /*d1b0*/  LDL R22, [R1+0x48] ;  /* 0x0000480001167983 */ /* 0x000ea20000100800 */
[----:B------:R-:W5:Y:S01]  /*d1c0*/  LDC.64 R6, c[0x0][0x3b8] ;  /* 0x0000ee00ff067b82 */ /* 0x000f620000000a00 */
[----:B------:R-:W-:Y:S02]  /*d1d0*/  UIADD3 UR15, UPT, UPT, UR14, -0x2, URZ ;  /* 0xfffffffe0e0f7890 */ /* 0x000fe4000fffe0ff */
[----:B------:R-:W4:Y:S01]  /*d1e0*/  LDL R21, [R1+0x44] ;  /* 0x0000440001157983 */ /* 0x000f220000100800 */
[----:B---3--:R-:W3:Y:S03]  /*d1f0*/  S2R R9, SR_TID.X ;  /* 0x0000000000097919 */ /* 0x008ee60000002100 */
[C---:B-----5:R-:W-:Y:S01]  /*d200*/  IMAD.WIDE.U32 R4, R6.reuse, UR15, RZ ;  /* 0x0000000f06047c25 */ /* 0x060fe2000f8e00ff */
[C---:B------:R-:W-:Y:S03]  /*d210*/  SHF.L.U64.HI R14, R6.reuse, 0x4, R7 ;  /* 0x00000004060e7819 */ /* 0x040fe60000010207 */
[----:B------:R-:W-:Y:S02]  /*d220*/  IMAD.SHL.U32 R12, R6, 0x10, RZ ;  /* 0x00000010060c7824 */ /* 0x000fe400078e00ff */
[----:B------:R-:W-:Y:S03]  /*d230*/  IMAD R5, R7, UR15, R5 ;  /* 0x0000000f07057c24 */ /* 0x000fe6000f8e0205 */
[----:B------:R-:W-:Y:S04]  /*d240*/  LEA R2, P0, R4, R12, 0x6 ;  /* 0x0000000c04027211 */ /* 0x000fe800078030ff */
[----:B------:R-:W-:Y:S01]  /*d250*/  LEA R13, P1, R6, R2, 0x5 ;  /* 0x00000002060d7211 */ /* 0x000fe200078228ff */
[----:B---3--:R-:W-:Y:S05]  /*d260*/  IMAD.SHL.U32 R15, R9, 0x8, RZ ;  /* 0x00000008090f7824 */ /* 0x008fea00078e00ff */
[----:B------:R-:W-:Y:S04]  /*d270*/  LOP3.LUT R8, R15, 0x1f8, RZ, 0xc0, !PT ;  /* 0x000001f80f087812 */ /* 0x000fe800078ec0ff */
[----:B------:R-:W-:Y:S02]  /*d280*/  LOP3.LUT R8, R8, 0x38, R9, 0x78, !PT ;  /* 0x0000003808087812 */ /* 0x000fe400078e7809 */
[----:B------:R-:W-:Y:S02]  /*d290*/  LEA.HI.X R9, R4, R14, R5, 0x6, P0 ;  /* 0x0000000e04097211 */ /* 0x000fe400000f3405 */
[----:B------:R-:W-:Y:S02]  /*d2a0*/  LOP3.LUT R15, R8, 0x1e00, R15, 0xf8, !PT ;  /* 0x00001e00080f7812 */ /* 0x000fe400078ef80f */
[----:B------:R-:W-:Y:S02]  /*d2b0*/  IADD3 R12, P0, PT, R2, R12, RZ ;  /* 0x0000000c020c7210 */ /* 0x000fe40007f1e0ff */
[----:B------:R-:W-:Y:S03]  /*d2c0*/  LEA R247, R15, UR8, 0x1 ;  /* 0x000000080ff77c11 */ /* 0x000fe6000f8e08ff */
[----:B------:R-:W-:Y:S01]  /*d2d0*/  IMAD.X R14, R9, 0x1, R14, P0 ;  /* 0x00000001090e7824 */ /* 0x000fe200000e060e */
[CC--:B--2---:R-:W-:Y:S04]  /*d2e0*/  LEA R10, P2, R4.reuse, R22.reuse, 0x7 ;  /* 0x00000016040a7211 */ /* 0x0c4fe800078438ff */
[----:B----4-:R-:W-:Y:S02]  /*d2f0*/  LEA.HI.X R11, R4, R21, R5, 0x7, P2 ;  /* 0x00000015040b7211 */ /* 0x010fe400010f3c05 */
[-C--:B------:R-:W-:Y:S02]  /*d300*/  LEA R8, P2, R2, R22.reuse, 0x1 ;  /* 0x0000001602087211 */ /* 0x080fe400078408ff */
[CC--:B------:R-:W-:Y:S01]  /*d310*/  LEA R4, P0, R13.reuse, R22.reuse, 0x1 ;  /* 0x000000160d047211 */ /* 0x0c0fe200078008ff */
[----:B------:R-:W-:Y:S01]  /*d320*/  @!PT LDS RZ, [RZ] ;  /* 0x00000000fffff984 */ /* 0x000fe20000000800 */
[----:B------:R-:W-:Y:S01]  /*d330*/  @!PT LDS RZ, [RZ] ;  /* 0x00000000fffff984 */ /* 0x000fe20000000800 */
[----:B------:R-:W-:Y:S01]  /*d340*/  @!PT LDS RZ, [RZ] ;  /* 0x00000000fffff984 */ /* 0x000fe20000000800 */
[----:B------:R2:W-:Y:S01]  /*d350*/  LDGSTS.E.BYPASS.LTC128B.128 [R247+0x8000], desc[UR24][R10.64] ;  /* 0x080000000af77fae */ /* 0x0005e2000b981a18 */
[----:B------:R-:W-:Y:S02]  /*d360*/  LEA.HI.X R5, R6, R9, R7, 0x5, P1 ;  /* 0x0000000906057211 */ /* 0x000fe400008f2c07 */
[-C--:B------:R-:W-:Y:S01]  /*d370*/  LEA.HI.X R9, R2, R21.reuse, R9, 0x1, P2 ;  /* 0x0000001502097211 */ /* 0x080fe200010f0c09 */
        /* <DEDUP_REMOVED lines=9> */
[----:B------:R2:W-:Y:S04]  /*d410*/  LDGSTS.E.BYPASS.LTC128B.128 [R247+0xb800], desc[UR24][R4.64+0x80] ;  /* 0x0b80008004f77fae */ /* 0x0005e8000b981a18 */
[----:B------:R-:W0:Y:S01]  /*d420*/  LDGDEPBAR ;  /* 0x00000000000079af */ /* 0x000e220000000000 */
[----:B------:R-:W-:Y:S05]  /*d430*/  BRA `(.L_x_48) ;  /* 0x0000001400e87947 */ /* 0x000fea0003800000 */
.L_x_47:
[----:B------:R-:W2:Y:S01]  /*d440*/  LDL R135, [R1+0x38] ;  /* 0x0000380001877983 */ /* 0x000ea20000100800 */
[----:B------:R-:W-:Y:S04]  /*d450*/  DEPBAR.LE SB0, 0x0 ;  /* 0x000080000000791a */ /* 0x000fe80000000000 */
[----:B------:R-:W3:Y:S01]  /*d460*/  LDL R134, [R1+0x34] ;  /* 0x0000340001867983 */ /* 0x000ee20000100800 */
[----:B------:R-:W-:Y:S01]  /*d470*/  UISETP.NE.AND UP0, UPT, UR14, 0x1, UPT ;  /* 0x000000010e00788c */ /* 0x000fe2000bf05270 */
[----:B------:R-:W-:Y:S01]  /*d480*/  BAR.SYNC.DEFER_BLOCKING 0x0 ;  /* 0x0000000000007b1d */ /* 0x000fe20000010000 */
[----:B---3--:R-:W-:Y:S02]  /*d490*/  MOV R11, R134 ;  /* 0x00000086000b7202 */ /* 0x008fe40000000f00 */
[----:B--2---:R-:W-:Y:S02]  /*d4a0*/  MOV R10, R135 ;  /* 0x00000087000a7202 */ /* 0x004fe40000000f00 */
[----:B------:R-:W-:Y:S03]  /*d4b0*/  IADD3 R6, P0, PT, R135, UR7, RZ ;  /* 0x0000000787067c10 */ /* 0x000fe6000ff1e0ff */
[----:B------:R-:W-:Y:S01]  /*d4c0*/  @!PT LDS RZ, [RZ] ;  /* 0x00000000fffff984 */ /* 0x000fe20000000800 */
[----:B------:R-:W-:Y:S01]  /*d4d0*/  @!PT LDS RZ, [RZ] ;  /* 0x00000000fffff984 */ /* 0x000fe20000000800 */
[----:B------:R-:W-:Y:S01]  /*d4e0*/  @!PT LDS RZ, [RZ] ;  /* 0x00000000fffff984 */ /* 0x000fe20000000800 */
[----:B-----5:R-:W-:Y:S01]  /*d4f0*/  LDGSTS.E.BYPASS.LTC128B.128 [R247+0xc000], desc[UR24][R10.64] ;  /* 0x0c0000000af77fae */ /* 0x020fe2000b981a18 */
[----:B------:R-:W-:Y:S02]  /*d500*/  IADD3.X R7, PT, PT, R134, UR10, RZ, P0, !PT ;  /* 0x0000000a86077c10 */ /* 0x000fe400087fe4ff */
[----:B------:R-:W-:Y:S04]  /*d510*/  IADD3 R4, P0, PT, R6, UR6, RZ ;  /* 0x0000000606047c10 */ /* 0x000fe8000ff1e0ff */
[----:B------:R-:W-:Y:S01]  /*d520*/  IADD3.X R5, PT, PT, R7, UR13, RZ, P0, !PT ;  /* 0x0000000d07057c10 */ /* 0x000fe200087fe4ff */
[----:B------:R-:W-:Y:S01]  /*d530*/  LDGSTS.E.BYPASS.LTC128B.128 [R247+0xe000], desc[UR24][R10.64+0x80] ;  /* 0x0e0000800af77fae */ /* 0x000fe2000b981a18 */
[----:B------:R-:W-:Y:S04]  /*d540*/  IADD3 R8, P0, PT, R4, UR6, RZ ;  /* 0x0000000604087c10 */ /* 0x000fe8000ff1e0ff */
[----:B------:R-:W-:Y:S03]  /*d550*/  IADD3.X R9, PT, PT, R5, UR13, RZ, P0, !PT ;  /* 0x0000000d05097c10 */ /* 0x000fe600087fe4ff */
[----:B------:R-:W-:Y:S08]  /*d560*/  LDGSTS.E.BYPASS.LTC128B.128 [R247+0xc800], desc[UR24][R6.64] ;  /* 0x0c80000006f77fae */ /* 0x000ff0000b981a18 */
[----:B------:R-:W-:Y:S08]  /*d570*/  LDGSTS.E.BYPASS.LTC128B.128 [R247+0xe800], desc[UR24][R6.64+0x80] ;  /* 0x0e80008006f77fae */ /* 0x000ff0000b981a18 */
[----:B------:R-:W-:Y:S08]  /*d580*/  LDGSTS.E.BYPASS.LTC128B.128 [R247+0xd000], desc[UR24][R4.64+0x80] ;  /* 0x0d00008004f77fae */ /* 0x000ff0000b981a18 */
[----:B------:R1:W-:Y:S08]  /*d590*/  LDGSTS.E.BYPASS.LTC128B.128 [R247+0xf000], desc[UR24][R4.64+0x100] ;  /* 0x0f00010004f77fae */ /* 0x0003f0000b981a18 */
[----:B------:R-:W-:Y:S08]  /*d5a0*/  LDGSTS.E.BYPASS.LTC128B.128 [R247+0xd800], desc[UR24][R8.64+0x100] ;  /* 0x0d80010008f77fae */ /* 0x000ff0000b981a18 */
[----:B------:R2:W-:Y:S08]  /*d5b0*/  LDGSTS.E.BYPASS.LTC128B.128 [R247+0xf800], desc[UR24][R8.64+0x180] ;  /* 0x0f80018008f77fae */ /* 0x0005f0000b981a18 */
[----:B------:R-:W-:Y:S08]  /*d5c0*/  LDSM.16.M88.4 R64, [R242] ;  /* 0x00000000f240783b */ /* 0x000ff00000000200 */
[----:B------:R-:W1:Y:S08]  /*d5d0*/  LDSM.16.M88.4 R16, [R238+UR5+0x8000] ;  /* 0x00800005ee10783b */ /* 0x000e700008000200 */
[----:B------:R-:W2:Y:S08]  /*d5e0*/  LDSM.16.M88.4 R60, [R242+0x2000] ;  /* 0x00200000f23c783b */ /* 0x000eb00000000200 */
[----:B------:R-:W3:Y:S08]  /*d5f0*/  LDSM.16.M88.4 R32, [R238+UR5+0x8800] ;  /* 0x00880005ee20783b */ /* 0x000ef00008000200 */
[----:B------:R-:W0:Y:S08]  /*d600*/  LDGDEPBAR ;  /* 0x00000000000079af */ /* 0x000e300000000000 */
[----:B------:R-:W4:Y:S08]  /*d610*/  LDSM.16.M88.4 R48, [R238+UR5+0x9000] ;  /* 0x00900005ee30783b */ /* 0x000f300008000200 */
[----:B------:R-:W5:Y:S01]  /*d620*/  LDSM.16.M88.4 R140, [R238+UR5+0x9800] ;  /* 0x00980005ee8c783b */ /* 0x000f620008000200 */
[-C--:B-1----:R-:W-:Y:S07]  /*d630*/  HMMA.16816.F32.BF16 R4, R64, R16.reuse, RZ ;  /* 0x000000104004723c */ /* 0x082fee00000418ff */
[----:B------:R-:W-:Y:S01]  /*d640*/  LDSM.16.M88.4 R208, [R244] ;  /* 0x00000000f4d0783b */ /* 0x000fe20000000200 */
[C---:B--2---:R-:W-:Y:S07]  /*d650*/  HMMA.16816.F32.BF16 R8, R60.reuse, R16, RZ ;  /* 0x000000103c08723c */ /* 0x044fee00000418ff */
[----:B------:R-:W1:Y:S01]  /*d660*/  LDSM.16.M88.4 R212, [R240+0x8000] ;  /* 0x00800000f0d4783b */ /* 0x000e620000000200 */
[-C--:B------:R-:W-:Y:S07]  /*d670*/  HMMA.16816.F32.BF16 R12, R60, R18.reuse, RZ ;  /* 0x000000123c0c723c */ /* 0x080fee00000418ff */
[----:B------:R-:W2:Y:S01]  /*d680*/  LDSM.16.M88.4 R216, [R244+0x2000] ;  /* 0x00200000f4d8783b */ /* 0x000ea20000000200 */
[C---:B------:R-:W-:Y:S07]  /*d690*/  HMMA.16816.F32.BF16 R16, R64.reuse, R18, RZ ;  /* 0x000000124010723c */ /* 0x040fee00000418ff */
[----:B------:R-:W2:Y:S01]  /*d6a0*/  LDSM.16.M88.4 R220, [R240+0x8800] ;  /* 0x00880000f0dc783b */ /* 0x000ea20000000200 */
[-C--:B---3--:R-:W-:Y:S07]  /*d6b0*/  HMMA.16816.F32.BF16 R20, R64, R32.reuse, RZ ;  /* 0x000000204014723c */ /* 0x088fee00000418ff */
[----:B------:R-:W3:Y:S01]  /*d6c0*/  LDSM.16.M88.4 R224, [R240+0x9000] ;  /* 0x00900000f0e0783b */ /* 0x000ee20000000200 */
[C---:B------:R-:W-:Y:S07]  /*d6d0*/  HMMA.16816.F32.BF16 R24, R60.reuse, R32, RZ ;  /* 0x000000203c18723c */ /* 0x040fee00000418ff */
[----:B------:R-:W3:Y:S01]  /*d6e0*/  LDSM.16.M88.4 R228, [R240+0x9800] ;  /* 0x00980000f0e4783b */ /* 0x000ee20000000200 */
[-C--:B------:R-:W-:Y:S07]  /*d6f0*/  HMMA.16816.F32.BF16 R28, R60, R34.reuse, RZ ;  /* 0x000000223c1c723c */ /* 0x080fee00000418ff */
[----:B------:R-:W-:Y:S01]  /*d700*/  LDSM.16.M88.4 R232, [R237+0x9000] ;  /* 0x00900000ede8783b */ /* 0x000fe20000000200 */
[C---:B------:R-:W-:Y:S08]  /*d710*/  HMMA.16816.F32.BF16 R32, R64.reuse, R34, RZ ;  /* 0x000000224020723c */ /* 0x040ff000000418ff */
[-C--:B----4-:R-:W-:Y:S08]  /*d720*/  HMMA.16816.F32.BF16 R36, R64, R48.reuse, RZ ;  /* 0x000000304024723c */ /* 0x090ff000000418ff */
[C---:B------:R-:W-:Y:S08]  /*d730*/  HMMA.16816.F32.BF16 R40, R60.reuse, R48, RZ ;  /* 0x000000303c28723c */ /* 0x040ff000000418ff */
[-C--:B------:R-:W-:Y:S08]  /*d740*/  HMMA.16816.F32.BF16 R44, R60, R50.reuse, RZ ;  /* 0x000000323c2c723c */ /* 0x080ff000000418ff */
[C---:B------:R-:W-:Y:S08]  /*d750*/  HMMA.16816.F32.BF16 R48, R64.reuse, R50, RZ ;  /* 0x000000324030723c */ /* 0x040ff000000418ff */
[-C--:B-----5:R-:W-:Y:S08]  /*d760*/  HMMA.16816.F32.BF16 R52, R64, R140.reuse, RZ ;  /* 0x0000008c4034723c */ /* 0x0a0ff000000418ff */
[C---:B------:R-:W-:Y:S08]  /*d770*/  HMMA.16816.F32.BF16 R56, R60.reuse, R140, RZ ;  /* 0x0000008c3c38723c */ /* 0x040ff000000418ff */
[-C--:B------:R-:W-:Y:S08]  /*d780*/  HMMA.16816.F32.BF16 R60, R60, R142.reuse, RZ ;  /* 0x0000008e3c3c723c */ /* 0x080ff000000418ff */
[----:B------:R-:W-:Y:S01]  /*d790*/  HMMA.16816.F32.BF16 R64, R64, R142, RZ ;  /* 0x0000008e4040723c */ /* 0x000fe200000418ff */
[----:B------:R-:W-:Y:S07]  /*d7a0*/  LDSM.16.M88.4 R140, [R243] ;  /* 0x00000000f38c783b */ /* 0x000fee0000000200 */
[-C--:B-1----:R-:W-:Y:S08]  /*d7b0*/  HMMA.16816.F32.BF16 R4, R208, R212.reuse, R4 ;  /* 0x000000d4d004723c */ /* 0x082ff00000041804 */
[C---:B--2---:R-:W-:Y:S08]  /*d7c0*/  HMMA.16816.F32.BF16 R8, R216.reuse, R212, R8 ;  /* 0x000000d4d808723c */ /* 0x044ff00000041808 */
        /* <DEDUP_REMOVED lines=60> */
[----:B------:R-:W-:Y:S07]  /*db90*/  LDSM.16.M88.4 R224, [R244+0x6000] ;  /* 0x00600000f4e0783b */ /* 0x000fee0000000200 */
[----:B------:R-:W-:Y:S01]  /*dba0*/  HMMA.16816.F32.BF16 R64, R208, R222, R64 ;  /* 0x000000ded040723c */ /* 0x000fe20000041840 */
[----:B------:R-:W4:Y:S07]  /*dbb0*/  LDSM.16.M88.4 R208, [R238+UR5+0xb800] ;  /* 0x00b80005eed0783b */ /* 0x000f2e0008000200 */
        /* <DEDUP_REMOVED lines=15> */
[----:B------:R-:W-:Y:S07]  /*dcb0*/  LDSM.16.M88.4 R232, [R243+0x6000] ;  /* 0x00600000f3e8783b */ /* 0x000fee0000000200 */
[-C--:B----4-:R-:W-:Y:S08]  /*dcc0*/  HMMA.16816.F32.BF16 R52, R140, R208.reuse, R52 ;  /* 0x000000d08c34723c */ /* 0x090ff00000041834 */
[C---:B------:R-:W-:Y:S08]  /*dcd0*/  HMMA.16816.F32.BF16 R56, R216.reuse, R208, R56 ;  /* 0x000000d0d838723c */ /* 0x040ff00000041838 */
[-C--:B------:R-:W-:Y:S01]  /*dce0*/  HMMA.16816.F32.BF16 R60, R216, R210.reuse, R60 ;  /* 0x000000d2d83c723c */ /* 0x080fe2000004183c */
[----:B------:R-:W-:Y:S07]  /*dcf0*/  LDSM.16.M88.4 R216, [R243+0x4000] ;  /* 0x00400000f3d8783b */ /* 0x000fee0000000200 */
[----:B------:R-:W-:Y:S01]  /*dd00*/  HMMA.16816.F32.BF16 R64, R140, R210, R64 ;  /* 0x000000d28c40723c */ /* 0x000fe20000041840 */
[----:B------:R-:W3:Y:S07]  /*dd10*/  LDSM.16.M88.4 R140, [R240+0xb000] ;  /* 0x00b00000f08c783b */ /* 0x000eee0000000200 */
[-C--:B-1----:R-:W-:Y:S01]  /*dd20*/  HMMA.16816.F32.BF16 R4, R212, R220.reuse, R4 ;  /* 0x000000dcd404723c */ /* 0x082fe20000041804 */
[----:B------:R-:W1:Y:S07]  /*dd30*/  LDSM.16.M88.4 R208, [R240+0xb800] ;  /* 0x00b80000f0d0783b */ /* 0x000e6e0000000200 */
[C---:B------:R-:W-:Y:S08]  /*dd40*/  HMMA.16816.F32.BF16 R8, R224.reuse, R220, R8 ;  /* 0x000000dce008723c */ /* 0x040ff00000041808 */
[-C--:B------:R-:W-:Y:S08]  /*dd50*/  HMMA.16816.F32.BF16 R12, R224, R222.reuse, R12 ;  /* 0x000000dee00c723c */ /* 0x080ff0000004180c */
[C---:B------:R-:W-:Y:S01]  /*dd60*/  HMMA.16816.F32.BF16 R16, R212.reuse, R222, R16 ;  /* 0x000000ded410723c */ /* 0x040fe20000041810 */
[----:B------:R-:W4:Y:S07]  /*dd70*/  LDSM.16.M88.4 R220, [R237+0xa000] ;  /* 0x00a00000eddc783b */ /* 0x000f2e0000000200 */
[-C--:B--2---:R-:W-:Y:S08]  /*dd80*/  HMMA.16816.F32.BF16 R20, R212, R228.reuse, R20 ;  /* 0x000000e4d414723c */ /* 0x084ff00000041814 */
[C---:B------:R-:W-:Y:S08]  /*dd90*/  HMMA.16816.F32.BF16 R24, R224.reuse, R228, R24 ;  /* 0x000000e4e018723c */ /* 0x040ff00000041818 */
[-C--:B------:R-:W-:Y:S08]  /*dda0*/  HMMA.16816.F32.BF16 R28, R224, R230.reuse, R28 ;  /* 0x000000e6e01c723c */ /* 0x080ff0000004181c */
[C---:B------:R-:W-:Y:S01]  /*ddb0*/  HMMA.16816.F32.BF16 R32, R212.reuse, R230, R32 ;  /* 0x000000e6d420723c */ /* 0x040fe20000041820 */
[----:B------:R-:W-:Y:S07]  /*ddc0*/  LDSM.16.M88.4 R228, [R241+0xa000] ;  /* 0x00a00000f1e4783b */ /* 0x000fee0000000200 */
[-C--:B---3--:R-:W-:Y:S08]  /*ddd0*/  HMMA.16816.F32.BF16 R36, R212, R140.reuse, R36 ;  /* 0x0000008cd424723c */ /* 0x088ff00000041824 */
[C---:B------:R-:W-:Y:S08]  /*dde0*/  HMMA.16816.F32.BF16 R40, R224.reuse, R140, R40 ;  /* 0x0000008ce028723c */ /* 0x040ff00000041828 */
[-C--:B------:R-:W-:Y:S08]  /*ddf0*/  HMMA.16816.F32.BF16 R44, R224, R142.reuse, R44 ;  /* 0x0000008ee02c723c */ /* 0x080ff0000004182c */
[C---:B------:R-:W-:Y:S01]  /*de00*/  HMMA.16816.F32.BF16 R48, R212.reuse, R142, R48 ;  /* 0x0000008ed430723c */ /* 0x040fe20000041830 */
[----:B------:R-:W2:Y:S07]  /*de10*/  LDSM.16.M88.4 R140, [R237+0xa800] ;  /* 0x00a80000ed8c783b */ /* 0x000eae0000000200 */
[-C--:B-1----:R-:W-:Y:S08]  /*de20*/  HMMA.16816.F32.BF16 R52, R212, R208.reuse, R52 ;  /* 0x000000d0d434723c */ /* 0x082ff00000041834 */
[C---:B------:R-:W-:Y:S08]  /*de30*/  HMMA.16816.F32.BF16 R56, R224.reuse, R208, R56 ;  /* 0x000000d0e038723c */ /* 0x040ff00000041838 */
[-C--:B------:R-:W-:Y:S01]  /*de40*/  HMMA.16816.F32.BF16 R60, R224, R210.reuse, R60 ;  /* 0x000000d2e03c723c */ /* 0x080fe2000004183c */
[----:B------:R-:W-:Y:S07]  /*de50*/  LDSM.16.M88.4 R224, [R245+0x4000] ;  /* 0x00400000f5e0783b */ /* 0x000fee0000000200 */
[----:B------:R-:W-:Y:S01]  /*de60*/  HMMA.16816.F32.BF16 R64, R212, R210, R64 ;  /* 0x000000d2d440723c */ /* 0x000fe20000041840 */
[----:B------:R-:W1:Y:S07]  /*de70*/  LDSM.16.M88.4 R208, [R237+0xb000] ;  /* 0x00b00000edd0783b */ /* 0x000e6e0000000200 */
[-C--:B----4-:R-:W-:Y:S01]  /*de80*/  HMMA.16816.F32.BF16 R4, R216, R220.reuse, R4 ;  /* 0x000000dcd804723c */ /* 0x090fe20000041804 */
[----:B------:R-:W3:Y:S07]  /*de90*/  LDSM.16.M88.4 R212, [R237+0xb800] ;  /* 0x00b80000edd4783b */ /* 0x000eee0000000200 */
[C---:B------:R-:W-:Y:S08]  /*dea0*/  HMMA.16816.F32.BF16 R8, R232.reuse, R220, R8 ;  /* 0x000000dce808723c */ /* 0x040ff00000041808 */
[-C--:B------:R-:W-:Y:S08]  /*deb0*/  HMMA.16816.F32.BF16 R12, R232, R222.reuse, R12 ;  /* 0x000000dee80c723c */ /* 0x080ff0000004180c */
[C---:B------:R-:W-:Y:S08]  /*dec0*/  HMMA.16816.F32.BF16 R16, R216.reuse, R222, R16 ;  /* 0x000000ded810723c */ /* 0x040ff00000041810 */
[-C--:B--2---:R-:W-:Y:S08]  /*ded0*/  HMMA.16816.F32.BF16 R20, R216, R140.reuse, R20 ;  /* 0x0000008cd814723c */ /* 0x084ff00000041814 */
[C---:B------:R-:W-:Y:S08]  /*dee0*/  HMMA.16816.F32.BF16 R24, R232.reuse, R140, R24 ;  /* 0x0000008ce818723c */ /* 0x040ff00000041818 */
[-C--:B------:R-:W-:Y:S08]  /*def0*/  HMMA.16816.F32.BF16 R28, R232, R142.reuse, R28 ;  /* 0x0000008ee81c723c */ /* 0x080ff0000004181c */
[C---:B------:R-:W-:Y:S01]  /*df00*/  HMMA.16816.F32.BF16 R32, R216.reuse, R142, R32 ;  /* 0x0000008ed820723c */ /* 0x040fe20000041820 */
[----:B------:R-:W2:Y:S07]  /*df10*/  LDSM.16.M88.4 R140, [R245+0x6000] ;  /* 0x00600000f58c783b */ /* 0x000eae0000000200 */
[-C--:B-1----:R-:W-:Y:S08]  /*df20*/  HMMA.16816.F32.BF16 R36, R216, R208.reuse, R36 ;  /* 0x000000d0d824723c */ /* 0x082ff00000041824 */
[C---:B------:R-:W-:Y:S08]  /*df30*/  HMMA.16816.F32.BF16 R40, R232.reuse, R208, R40 ;  /* 0x000000d0e828723c */ /* 0x040ff00000041828 */
[-C--:B------:R-:W-:Y:S08]  /*df40*/  HMMA.16816.F32.BF16 R44, R232, R210.reuse, R44 ;  /* 0x000000d2e82c723c */ /* 0x080ff0000004182c */
[C---:B------:R-:W-:Y:S08]  /*df50*/  HMMA.16816.F32.BF16 R48, R216.reuse, R210, R48 ;  /* 0x000000d2d830723c */ /* 0x040ff00000041830 */
[-C--:B---3--:R-:W-:Y:S08]  /*df60*/  HMMA.16816.F32.BF16 R52, R216, R212.reuse, R52 ;  /* 0x000000d4d834723c */ /* 0x088ff00000041834 */
[C---:B------:R-:W-:Y:S08]  /*df70*/  HMMA.16816.F32.BF16 R56, R232.reuse, R212, R56 ;  /* 0x000000d4e838723c */ /* 0x040ff00000041838 */
[-C--:B------:R-:W-:Y:S08]  /*df80*/  HMMA.16816.F32.BF16 R60, R232, R214.reuse, R60 ;  /* 0x000000d6e83c723c */ /* 0x080ff0000004183c */
[----:B------:R-:W-:Y:S08]  /*df90*/  HMMA.16816.F32.BF16 R64, R216, R214, R64 ;  /* 0x000000d6d840723c */ /* 0x000ff00000041840 */
[-C--:B------:R-:W-:Y:S08]  /*dfa0*/  HMMA.16816.F32.BF16 R4, R224, R228.reuse, R4 ;  /* 0x000000e4e004723c */ /* 0x080ff00000041804 */
[C---:B--2---:R-:W-:Y:S08]  /*dfb0*/  HMMA.16816.F32.BF16 R8, R140.reuse, R228, R8 ;  /* 0x000000e48c08723c */ /* 0x044ff00000041808 */
[-C--:B------:R-:W-:Y:S03]  /*dfc0*/  HMMA.16816.F32.BF16 R12, R140, R230.reuse, R12 ;  /* 0x000000e68c0c723c */ /* 0x080fe6000004180c */
[----:B------:R-:W-:Y:S01]  /*dfd0*/  FMUL.FTZ R4, R4, UR9 ;  /* 0x0000000904047c20 */ /* 0x000fe20008410000 */
[----:B------:R-:W-:Y:S01]  /*dfe0*/  FMUL.FTZ R5, R5, UR9 ;  /* 0x0000000905057c20 */ /* 0x000fe20008410000 */
[----:B------:R-:W-:Y:S01]  /*dff0*/  FMUL.FTZ R6, R6, UR9 ;  /* 0x0000000906067c20 */ /* 0x000fe20008410000 */
[----:B------:R-:W-:Y:S01]  /*e000*/  FMUL.FTZ R7, R7, UR9 ;  /* 0x0000000907077c20 */ /* 0x000fe20008410000 */
[----:B------:R-:W-:Y:S01]  /*e010*/  MUFU.TANH R223, R4 ;  /* 0x0000000400df7308 */ /* 0x000fe20000002400 */
[C---:B------:R-:W-:Y:S04]  /*e020*/  HMMA.16816.F32.BF16 R16, R224.reuse, R230, R16 ;  /* 0x000000e6e010723c */ /* 0x040fe80000041810 */
[----:B------:R-:W-:Y:S01]  /*e030*/  FMUL.FTZ R8, R8, UR9 ;  /* 0x0000000908087c20 */ /* 0x000fe20008410000 */
[----:B------:R-:W-:Y:S01]  /*e040*/  FMUL.FTZ R9, R9, UR9 ;  /* 0x0000000909097c20 */ /* 0x000fe20008410000 */
[----:B------:R-:W-:Y:S03]  /*e050*/  FMUL.FTZ R10, R10, UR9 ;  /* 0x000000090a0a7c20 */ /* 0x000fe60008410000 */
[----:B------:R-:W-:Y:S01]  /*e060*/  MUFU.TANH R222, R5 ;  /* 0x0000000500de7308 */ /* 0x000fe20000002400 */
[----:B------:R-:W-:Y:S01]  /*e070*/  FMUL.FTZ R11, R11, UR9 ;  /* 0x000000090b0b7c20 */ /* 0x000fe20008410000 */
[----:B------:R-:W-:Y:S01]  /*e080*/  FMUL.FTZ R12, R12, UR9 ;  /* 0x000000090c0c7c20 */ /* 0x000fe20008410000 */
[----:B------:R-:W-:Y:S01]  /*e090*/  FMUL.FTZ R13, R13, UR9 ;  /* 0x000000090d0d7c20 */ /* 0x000fe20008410000 */
[----:B------:R-:W-:Y:S01]  /*e0a0*/  FMUL.FTZ R14, R14, UR9 ;  /* 0x000000090e0e7c20 */ /* 0x000fe20008410000 */
[----:B------:R-:W-:Y:S05]  /*e0b0*/  FMUL.FTZ R15, R15, UR9 ;  /* 0x000000090f0f7c20 */ /* 0x000fea0008410000 */
[----:B------:R-:W-:Y:S01]  /*e0c0*/  MUFU.TANH R221, R6 ;  /* 0x0000000600dd7308 */ /* 0x000fe20000002400 */
[----:B------:R-:W-:Y:S01]  /*e0d0*/  FMUL.FTZ R18, R18, UR9 ;  /* 0x0000000912127c20 */ /* 0x000fe20008410000 */
[----:B------:R-:W-:Y:S01]  /*e0e0*/  FMUL.FTZ R16, R16, UR9 ;  /* 0x0000000910107c20 */ /* 0x000fe20008410000 */
[----:B------:R-:W-:Y:S07]  /*e0f0*/  FMUL.FTZ R17, R17, UR9 ;  /* 0x0000000911117c20 */ /* 0x000fee0008410000 */
[----:B------:R1:W-:Y:S10]  /*e100*/  MUFU.TANH R220, R7 ;  /* 0x0000000700dc7308 */ /* 0x0003f40000002400 */
[----:B------:R-:W-:Y:S10]  /*e110*/  MUFU.TANH R208, R8 ;  /* 0x0000000800d07308 */ /* 0x000ff40000002400 */
[----:B------:R-:W-:Y:S01]  /*e120*/  MUFU.TANH R211, R9 ;  /* 0x0000000900d37308 */ /* 0x000fe20000002400 */
[----:B-1----:R-:W1:Y:S09]  /*e130*/  LDSM.16.M88.4 R4, [R241+0xa800] ;  /* 0x00a80000f104783b */ /* 0x002e720000000200 */
[----:B------:R-:W-:Y:S10]  /*e140*/  MUFU.TANH R209, R10 ;  /* 0x0000000a00d17308 */ /* 0x000ff40000002400 */
[----:B------:R2:W-:Y:S10]  /*e150*/  MUFU.TANH R212, R11 ;  /* 0x0000000b00d47308 */ /* 0x0005f40000002400 */
[----:B------:R3:W-:Y:S10]  /*e160*/  MUFU.TANH R215, R18 ;  /* 0x0000001200d77308 */ /* 0x0007f40000002400 */
[----:B------:R-:W-:Y:S01]  /*e170*/  MUFU.TANH R213, R12 ;  /* 0x0000000c00d57308 */ /* 0x000fe20000002400 */
[----:B--2---:R-:W2:Y:S09]  /*e180*/  LDSM.16.M88.4 R8, [R241+0xb000] ;  /* 0x00b00000f108783b */ /* 0x004eb20000000200 */
[----:B------:R-:W-:Y:S01]  /*e190*/  MUFU.TANH R217, R16 ;  /* 0x0000001000d97308 */ /* 0x000fe20000002400 */
[-C--:B-1----:R-:W-:Y:S03]  /*e1a0*/  HMMA.16816.F32.BF16 R20, R224, R4.reuse, R20 ;  /* 0x00000004e014723c */ /* 0x082fe60000041814 */
[----:B---3--:R-:W-:Y:S06]  /*e1b0*/  FMUL.FTZ R18, R19, UR9 ;  /* 0x0000000913127c20 */ /* 0x008fec0008410000 */
[----:B------:R-:W-:Y:S01]  /*e1c0*/  MUFU.TANH R216, R17 ;  /* 0x0000001100d87308 */ /* 0x000fe20000002400 */
[C---:B------:R-:W-:Y:S09]  /*e1d0*/  HMMA.16816.F32.BF16 R24, R140.reuse, R4, R24 ;  /* 0x000000048c18723c */ /* 0x040ff20000041818 */
[----:B------:R-:W-:Y:S01]  /*e1e0*/  MUFU.TANH R18, R18 ;  /* 0x0000001200127308 */ /* 0x000fe20000002400 */
[-C--:B------:R-:W-:Y:S03]  /*e1f0*/  HMMA.16816.F32.BF16 R28, R140, R6.reuse, R28 ;  /* 0x000000068c1c723c */ /* 0x080fe6000004181c */
[----:B------:R-:W-:Y:S01]  /*e200*/  FMUL.FTZ R20, R20, UR9 ;  /* 0x0000000914147c20 */ /* 0x000fe20008410000 */
[----:B------:R-:W-:Y:S01]  /*e210*/  FMUL.FTZ R21, R21, UR9 ;  /* 0x0000000915157c20 */ /* 0x000fe20008410000 */
[----:B------:R-:W-:Y:S04]  /*e220*/  FMUL.FTZ R23, R23, UR9 ;  /* 0x0000000917177c20 */ /* 0x000fe80008410000 */
[----:B------:R-:W-:Y:S01]  /*e230*/  MUFU.TANH R214, R13 ;  /* 0x0000000d00d67308 */ /* 0x000fe20000002400 */
[----:B------:R-:W-:Y:S01]  /*e240*/  FMUL.FTZ R22, R22, UR9 ;  /* 0x0000000916167c20 */ /* 0x000fe20008410000 */
[C---:B------:R-:W-:Y:S01]  /*e250*/  HMMA.16816.F32.BF16 R32, R224.reuse, R6, R32 ;  /* 0x00000006e020723c */ /* 0x040fe20000041820 */
[----:B------:R-:W1:Y:S01]  /*e260*/  LDSM.16.M88.4 R4, [R241+0xb800] ;  /* 0x00b80000f104783b */ /* 0x000e620000000200 */
[----:B------:R-:W-:Y:S06]  /*e270*/  DEPBAR.LE SB0, 0x0 ;  /* 0x000080000000791a */ /* 0x000fec0000000000 */
[----:B------:R-:W3:Y:S01]  /*e280*/  MUFU.TANH R0, R21 ;  /* 0x0000001500007308 */ /* 0x000ee20000002400 */
[----:B------:R-:W-:Y:S01]  /*e290*/  FMUL.FTZ R25, R25, UR9 ;  /* 0x0000000919197c20 */ /* 0x000fe20008410000 */
[-C--:B--2---:R-:W-:Y:S05]  /*e2a0*/  HMMA.16816.F32.BF16 R36, R224, R8.reuse, R36 ;  /* 0x00000008e024723c */ /* 0x084fea0000041824 */
[----:B------:R-:W-:Y:S03]  /*e2b0*/  FMUL.FTZ R26, R26, UR9 ;  /* 0x000000091a1a7c20 */ /* 0x000fe60008410000 */
[----:B------:R-:W-:Y:S01]  /*e2c0*/  MUFU.TANH R230, R25 ;  /* 0x0000001900e67308 */ /* 0x000fe20000002400 */
[----:B------:R-:W-:Y:S01]  /*e2d0*/  BAR.SYNC.DEFER_BLOCKING 0x0 ;  /* 0x0000000000007b1d */ /* 0x000fe20000010000 */
[C---:B------:R-:W-:Y:S04]  /*e2e0*/  HMMA.16816.F32.BF16 R40, R140.reuse, R8, R40 ;  /* 0x000000088c28723c */ /* 0x040fe80000041828 */
[----:B------:R-:W-:Y:S01]  /*e2f0*/  FMUL.FTZ R27, R27, UR9 ;  /* 0x000000091b1b7c20 */ /* 0x000fe20008410000 */
[----:B------:R-:W-:Y:S03]  /*e300*/  FMUL.FTZ R35, R35, UR9 ;  /* 0x0000000923237c20 */ /* 0x000fe60008410000 */
[----:B------:R-:W-:Y:S01]  /*e310*/  MUFU.TANH R233, R26 ;  /* 0x0000001a00e97308 */ /* 0x000fe20000002400 */
[----:B------:R-:W-:Y:S01]  /*e320*/  FMUL.FTZ R24, R24, UR9 ;  /* 0x0000000918187c20 */ /* 0x000fe20008410000 */
[-C--:B------:R-:W-:Y:S03]  /*e330*/  HMMA.16816.F32.BF16 R44, R140, R10.reuse, R44 ;  /* 0x0000000a8c2c723c */ /* 0x080fe6000004182c */
[----:B------:R-:W-:Y:S01]  /*e340*/  FMUL.FTZ R38, R38, UR9 ;  /* 0x0000000926267c20 */ /* 0x000fe20008410000 */
[----:B------:R-:W-:Y:S01]  /*e350*/  FMUL.FTZ R37, R37, UR9 ;  /* 0x0000000925257c20 */ /* 0x000fe20008410000 */
[----:B------:R-:W-:Y:S03]  /*e360*/  FMUL.FTZ R28, R28, UR9 ;  /* 0x000000091c1c7c20 */ /* 0x000fe60008410000 */
[----:B------:R3:W-:Y:S01]  /*e370*/  MUFU.TANH R232, R27 ;  /* 0x0000001b00e87308 */ /* 0x0007e20000002400 */
[----:B------:R-:W-:Y:S01]  /*e380*/  FMUL.FTZ R29, R29, UR9 ;  /* 0x000000091d1d7c20 */ /* 0x000fe20008410000 */
[C---:B------:R-:W-:Y:S04]  /*e390*/  HMMA.16816.F32.BF16 R48, R224.reuse, R10, R48 ;  /* 0x0000000ae030723c */ /* 0x040fe80000041830 */
[----:B------:R-:W-:Y:S01]  /*e3a0*/  FMUL.FTZ R43, R43, UR9 ;  /* 0x000000092b2b7c20 */ /* 0x000fe20008410000 */
[----:B------:R-:W-:Y:S03]  /*e3b0*/  FMUL.FTZ R41, R41, UR9 ;  /* 0x0000000929297c20 */ /* 0x000fe60008410000 */
[----:B------:R-:W-:Y:S01]  /*e3c0*/  MUFU.TANH R248, R35 ;  /* 0x0000002300f87308 */ /* 0x000fe20000002400 */
[----:B------:R-:W-:Y:S01]  /*e3d0*/  FMUL.FTZ R40, R40, UR9 ;  /* 0x0000000928287c20 */ /* 0x000fe20008410000 */
[----:B------:R-:W-:Y:S01]  /*e3e0*/  FMUL.FTZ R42, R42, UR9 ;  /* 0x000000092a2a7c20 */ /* 0x000fe20008410000 */
[-C--:B-1----:R-:W-:Y:S03]  /*e3f0*/  HMMA.16816.F32.BF16 R52, R224, R4.reuse, R52 ;  /* 0x00000004e034723c */ /* 0x082fe60000041834 */
[----:B------:R-:W-:Y:S01]  /*e400*/  FMUL.FTZ R45, R45, UR9 ;  /* 0x000000092d2d7c20 */ /* 0x000fe20008410000 */
[----:B------:R-:W-:Y:S03]  /*e410*/  FMUL.FTZ R30, R30, UR9 ;  /* 0x000000091e1e7c20 */ /* 0x000fe60008410000 */
[----:B------:R-:W1:Y:S01]  /*e420*/  MUFU.TANH R8, R43 ;  /* 0x0000002b00087308 */ /* 0x000e620000002400 */
[----:B------:R-:W-:Y:S01]  /*e430*/  FMUL.FTZ R31, R31, UR9 ;  /* 0x000000091f1f7c20 */ /* 0x000fe20008410000 */
[----:B---3--:R-:W-:Y:S01]  /*e440*/  MOV R27, R0 ;  /* 0x00000000001b7202 */ /* 0x008fe20000000f00 */
[C---:B------:R-:W-:Y:S04]  /*e450*/  HMMA.16816.F32.BF16 R56, R140.reuse, R4, R56 ;  /* 0x000000048c38723c */ /* 0x040fe80000041838 */
[----:B------:R-:W-:Y:S03]  /*e460*/  FMUL.FTZ R49, R49, UR9 ;  /* 0x0000000931317c20 */ /* 0x000fe60008410000 */
[----:B------:R-:W-:Y:S01]  /*e470*/  MUFU.TANH R26, R41 ;  /* 0x00000029001a7308 */ /* 0x000fe20000002400 */
[----:B------:R-:W-:Y:S01]  /*e480*/  FMUL.FTZ R48, R48, UR9 ;  /* 0x0000000930307c20 */ /* 0x000fe20008410000 */
[----:B------:R-:W-:Y:S01]  /*e490*/  FMUL.FTZ R50, R50, UR9 ;  /* 0x0000000932327c20 */ /* 0x000fe20008410000 */
[-C--:B------:R-:W-:Y:S03]  /*e4a0*/  HMMA.16816.F32.BF16 R60, R140, R6.reuse, R60 ;  /* 0x000000068c3c723c */ /* 0x080fe6000004183c */
[----:B------:R-:W-:Y:S01]  /*e4b0*/  FMUL.FTZ R52, R52, UR9 ;  /* 0x0000000934347c20 */ /* 0x000fe20008410000 */
[----:B------:R-:W-:Y:S03]  /*e4c0*/  FMUL.FTZ R53, R53, UR9 ;  /* 0x0000000935357c20 */ /* 0x000fe60008410000 */
[----:B------:R1:W-:Y:S01]  /*e4d0*/  MUFU.TANH R25, R49 ;  /* 0x0000003100197308 */ /* 0x0003e20000002400 */
[----:B------:R-:W-:Y:S01]  /*e4e0*/  FMUL.FTZ R54, R54, UR9 ;  /* 0x0000000936367c20 */ /* 0x000fe20008410000 */
[----:B------:R-:W-:Y:S01]  /*e4f0*/  FMUL.FTZ R55, R55, UR9 ;  /* 0x0000000937377c20 */ /* 0x000fe20008410000 */
[----:B------:R-:W-:Y:S04]  /*e500*/  HMMA.16816.F32.BF16 R64, R224, R6, R64 ;  /* 0x00000006e040723c */ /* 0x000fe80000041840 */
[----:B------:R-:W-:Y:S03]  /*e510*/  FMUL.FTZ R57, R57, UR9 ;  /* 0x0000000939397c20 */ /* 0x000fe60008410000 */
[----:B------:R-:W2:Y:S01]  /*e520*/  MUFU.TANH R9, R45 ;  /* 0x0000002d00097308 */ /* 0x000ea20000002400 */
[----:B------:R-:W-:Y:S01]  /*e530*/  FMUL.FTZ R32, R32, UR9 ;  /* 0x0000000920207c20 */ /* 0x000fe20008410000 */
[----:B------:R-:W-:Y:S01]  /*e540*/  FMUL.FTZ R33, R33, UR9 ;  /* 0x0000000921217c20 */ /* 0x000fe20008410000 */
[----:B------:R-:W-:Y:S01]  /*e550*/  FMUL.FTZ R34, R34, UR9 ;  /* 0x0000000922227c20 */ /* 0x000fe20008410000 */
[----:B------:R-:W-:Y:S01]  /*e560*/  FMUL.FTZ R36, R36, UR9 ;  /* 0x0000000924247c20 */ /* 0x000fe20008410000 */
[----:B------:R-:W-:Y:S01]  /*e570*/  FMUL.FTZ R47, R47, UR9 ;  /* 0x000000092f2f7c20 */ /* 0x000fe20008410000 */
[----:B------:R-:W-:Y:S01]  /*e580*/  FMUL.FTZ R0, R62, UR9 ;  /* 0x000000093e007c20 */ /* 0x000fe20008410000 */
[----:B------:R-:W-:Y:S03]  /*e590*/  FMNMX3.FTZ R4, R133, R223, R222, !PT ;  /* 0x000000df85047276 */ /* 0x000fe600078100de */
[----:B------:R2:W-:Y:S01]  /*e5a0*/  MUFU.TANH R41, R48 ;  /* 0x0000003000297308 */ /* 0x0005e20000002400 */
[----:B------:R-:W-:Y:S01]  /*e5b0*/  FMUL.FTZ R39, R39, UR9 ;  /* 0x0000000927277c20 */ /* 0x000fe20008410000 */
[----:B-1----:R-:W-:Y:S01]  /*e5c0*/  MOV R49, R8 ;  /* 0x0000000800317202 */ /* 0x002fe20000000f00 */
[----:B------:R-:W-:Y:S01]  /*e5d0*/  FMUL.FTZ R44, R44, UR9 ;  /* 0x000000092c2c7c20 */ /* 0x000fe20008410000 */
[----:B------:R-:W-:Y:S01]  /*e5e0*/  FMUL.FTZ R46, R46, UR9 ;  /* 0x000000092e2e7c20 */ /* 0x000fe20008410000 */
[----:B------:R-:W-:Y:S01]  /*e5f0*/  FMNMX3.FTZ R5, R132, R209, R212, !PT ;  /* 0x000000d184057276 */ /* 0x000fe200078100d4 */
[----:B------:R-:W-:Y:S01]  /*e600*/  FMUL.FTZ R64, R64, UR9 ;  /* 0x0000000940407c20 */ /* 0x000fe20008410000 */
[----:B------:R-:W-:Y:S03]  /*e610*/  FMUL.FTZ R65, R65, UR9 ;  /* 0x0000000941417c20 */ /* 0x000fe60008410000 */
[----:B------:R-:W1:Y:S01]  /*e620*/  MUFU.TANH R2, R20 ;  /* 0x0000001400027308 */ /* 0x000e620000002400 */
[----:B------:R-:W-:Y:S01]  /*e630*/  FMNMX3.FTZ R6, R4, R217, R216, !PT ;  /* 0x000000d904067276 */ /* 0x000fe200078100d8 */
[----:B------:R-:W-:Y:S01]  /*e640*/  FMUL.FTZ R51, R51, UR9 ;  /* 0x0000000933337c20 */ /* 0x000fe20008410000 */
[----:B------:R-:W-:Y:S01]  /*e650*/  FMUL.FTZ R56, R56, UR9 ;  /* 0x0000000938387c20 */ /* 0x000fe20008410000 */
[----:B------:R-:W-:Y:S01]  /*e660*/  FMUL.FTZ R58, R58, UR9 ;  /* 0x000000093a3a7c20 */ /* 0x000fe20008410000 */
[----:B------:R-:W-:Y:S01]  /*e670*/  FMUL.FTZ R59, R59, UR9 ;  /* 0x000000093b3b7c20 */ /* 0x000fe20008410000 */
[----:B------:R-:W-:Y:S01]  /*e680*/  FMUL.FTZ R60, R60, UR9 ;  /* 0x000000093c3c7c20 */ /* 0x000fe20008410000 */
[----:B------:R-:W-:Y:S03]  /*e690*/  FMUL.FTZ R61, R61, UR9 ;  /* 0x000000093d3d7c20 */ /* 0x000fe60008410000 */
[----:B------:R1:W-:Y:S01]  /*e6a0*/  MUFU.TANH R35, R40 ;  /* 0x0000002800237308 */ /* 0x0003e20000002400 */
[----:B------:R-:W-:Y:S01]  /*e6b0*/  FMUL.FTZ R66, R66, UR9 ;  /* 0x0000000942427c20 */ /* 0x000fe20008410000 */
[----:B--2---:R-:W-:Y:S01]  /*e6c0*/  MOV R48, R9 ;  /* 0x0000000900307202 */ /* 0x004fe20000000f00 */
[----:B------:R-:W-:Y:S07]  /*e6d0*/  FMUL.FTZ R67, R67, UR9 ;  /* 0x0000000943437c20 */ /* 0x000fee0008410000 */
[----:B------:R2:W-:Y:S10]  /*e6e0*/  MUFU.TANH R142, R0 ;  /* 0x00000000008e7308 */ /* 0x0005f40000002400 */
[----:B------:R-:W3:Y:S01]  /*e6f0*/  MUFU.TANH R10, R52 ;  /* 0x00000034000a7308 */ /* 0x000ee20000002400 */
[----:B-1----:R-:W-:Y:S09]  /*e700*/  MOV R40, R2 ;  /* 0x0000000200287202 */ /* 0x002ff20000000f00 */
[----:B------:R-:W1:Y:S01]  /*e710*/  MUFU.TANH R11, R53 ;  /* 0x00000035000b7308 */ /* 0x000e620000002400 */
[----:B--2---:R-:W-:Y:S09]  /*e720*/  FMUL.FTZ R0, R63, UR9 ;  /* 0x000000093f007c20 */ /* 0x004ff20008410000 */
[----:B------:R-:W2:Y:S01]  /*e730*/  MUFU.TANH R8, R54 ;  /* 0x0000003600087308 */ /* 0x000ea20000002400 */
[----:B---3--:R3:W-:Y:S09]  /*e740*/  STL [R1+0x28], R10 ;  /* 0x0000280a01007387 */ /* 0x0087f20000100800 */
[----:B------:R-:W-:Y:S01]  /*e750*/  MUFU.TANH R231, R24 ;  /* 0x0000001800e77308 */ /* 0x000fe20000002400 */
[----:B-1----:R3:W-:Y:S09]  /*e760*/  STL [R1+0x24], R11 ;  /* 0x0000240b01007387 */ /* 0x0027f20000100800 */
[----:B------:R-:W1:Y:S01]  /*e770*/  MUFU.TANH R9, R55 ;  /* 0x0000003700097308 */ /* 0x000e620000002400 */
[----:B--2---:R3:W-:Y:S09]  /*e780*/  STL [R1+0x2c], R8 ;  /* 0x00002c0801007387 */ /* 0x0047f20000100800 */
[----:B------:R-:W2:Y:S10]  /*e790*/  MUFU.TANH R2, R42 ;  /* 0x0000002a00027308 */ /* 0x000eb40000002400 */
[----:B------:R2:W-:Y:S01]  /*e7a0*/  MUFU.TANH R24, R50 ;  /* 0x0000003200187308 */ /* 0x0005e20000002400 */
[----:B-1----:R3:W-:Y:S09]  /*e7b0*/  STL [R1+0x30], R9 ;  /* 0x0000300901007387 */ /* 0x0027f20000100800 */
[----:B------:R1:W-:Y:S10]  /*e7c0*/  MUFU.TANH R141, R0 ;  /* 0x00000000008d7308 */ /* 0x0003f40000002400 */
[----:B------:R-:W4:Y:S01]  /*e7d0*/  MUFU.TANH R12, R57 ;  /* 0x00000039000c7308 */ /* 0x000f220000002400 */
[----:B--2---:R-:W-:Y:S02]  /*e7e0*/  MOV R50, R2 ;  /* 0x0000000200327202 */ /* 0x004fe40000000f00 */
[----:B------:R-:W-:Y:S07]  /*e7f0*/  FMNMX3.FTZ R2, R138, R221, R220, !PT ;  /* 0x000000dd8a027276 */ /* 0x000fee00078100dc */
[----:B------:R-:W-:Y:S01]  /*e800*/  MUFU.TANH R219, R14 ;  /* 0x0000000e00db7308 */ /* 0x000fe20000002400 */
[----:B------:R-:W-:Y:S02]  /*e810*/  FMNMX3.FTZ R4, R2, R215, R18, !PT ;  /* 0x000000d702047276 */ /* 0x000fe40007810012 */
[----:B-1----:R-:W-:Y:S04]  /*e820*/  FMNMX3.FTZ R0, R3, R208, R211, !PT ;  /* 0x000000d003007276 */ /* 0x002fe800078100d3 */
[----:B------:R-:W-:Y:S03]  /*e830*/  FMNMX3.FTZ R2, R0, R213, R214, !PT ;  /* 0x000000d500027276 */ /* 0x000fe600078100d6 */
[----:B------:R-:W1:Y:S01]  /*e840*/  MUFU.TANH R218, R15 ;  /* 0x0000000f00da7308 */ /* 0x000e620000002400 */
[----:B----4-:R3:W-:Y:S01]  /*e850*/  STL [R1], R12 ;  /* 0x0000000c01007387 */ /* 0x0107e20000100800 */
[----:B------:R-:W-:Y:S08]  /*e860*/  FMNMX3.FTZ R2, R2, R231, R230, !PT ;  /* 0x000000e702027276 */ /* 0x000ff000078100e6 */
[----:B------:R-:W2:Y:S10]  /*e870*/  MUFU.TANH R139, R38 ;  /* 0x00000026008b7308 */ /* 0x000eb40000002400 */
[----:B------:R-:W4:Y:S01]  /*e880*/  MUFU.TANH R19, R64 ;  /* 0x0000004000137308 */ /* 0x000f220000002400 */
[----:B-1----:R-:W-:Y:S02]  /*e890*/  FMNMX3.FTZ R0, R5, R219, R218, !PT ;  /* 0x000000db05007276 */ /* 0x002fe400078100da */
[----:B------:R-:W-:Y:S02]  /*e8a0*/  FMNMX3.FTZ R5, R6, R40, R27, !PT ;  /* 0x0000002806057276 */ /* 0x000fe4000781001b */
[----:B------:R-:W-:Y:S05]  /*e8b0*/  FMNMX3.FTZ R0, R0, R233, R232, !PT ;  /* 0x000000e900007276 */ /* 0x000fea00078100e8 */
[----:B------:R-:W1:Y:S01]  /*e8c0*/  MUFU.TANH R210, R23 ;  /* 0x0000001700d27308 */ /* 0x000e620000002400 */
[----:B--2---:R-:W-:Y:S09]  /*e8d0*/  MOV R43, R139 ;  /* 0x0000008b002b7202 */ /* 0x004ff20000000f00 */
[----:B------:R-:W2:Y:S01]  /*e8e0*/  MUFU.TANH R20, R65 ;  /* 0x0000004100147308 */ /* 0x000ea20000002400 */
[----:B----4-:R3:W-:Y:S09]  /*e8f0*/  STL [R1+0x1c], R19 ;  /* 0x00001c1301007387 */ /* 0x0107f20000100800 */
[----:B------:R-:W4:Y:S01]  /*e900*/  MUFU.TANH R137, R37 ;  /* 0x0000002500897308 */ /* 0x000f220000002400 */
[----:B-1----:R-:W-:Y:S09]  /*e910*/  MOV R42, R210 ;  /* 0x000000d2002a7202 */ /* 0x002ff20000000f00 */
[----:B------:R-:W1:Y:S01]  /*e920*/  MUFU.TANH R252, R22 ;  /* 0x0000001600fc7308 */ /* 0x000e620000002400 */
[----:B--2---:R3:W-:Y:S09]  /*e930*/  STL [R1+0x20], R20 ;  /* 0x0000201401007387 */ /* 0x0047f20000100800 */
[----:B------:R-:W-:Y:S01]  /*e940*/  MUFU.TANH R229, R28 ;  /* 0x0000001c00e57308 */ /* 0x000fe20000002400 */
[----:B----4-:R-:W-:Y:S09]  /*e950*/  MOV R45, R137 ;  /* 0x00000089002d7202 */ /* 0x010ff20000000f00 */
[----:B------:R-:W2:Y:S01]  /*e960*/  MUFU.TANH R228, R29 ;  /* 0x0000001d00e47308 */ /* 0x000ea20000002400 */
[----:B-1----:R-:W-:Y:S09]  /*e970*/  FMNMX3.FTZ R6, R4, R252, R42, !PT ;  /* 0x000000fc04067276 */ /* 0x002ff2000781002a */
[----:B------:R-:W-:Y:S10]  /*e980*/  MUFU.TANH R250, R30 ;  /* 0x0000001e00fa7308 */ /* 0x000ff40000002400 */
[----:B------:R-:W1:Y:S01]  /*e990*/  MUFU.TANH R251, R31 ;  /* 0x0000001f00fb7308 */ /* 0x000e620000002400 */
[----:B--2---:R-:W-:Y:S04]  /*e9a0*/  FMNMX3.FTZ R137, R2, R229, R228, !PT ;  /* 0x000000e502897276 */ /* 0x004fe800078100e4 */
[----:B------:R-:W-:Y:S05]  /*e9b0*/  FMNMX3.FTZ R137, R137, R35, R26, !PT ;  /* 0x0000002389897276 */ /* 0x000fea000781001a */
[----:B------:R-:W-:Y:S10]  /*e9c0*/  MUFU.TANH R235, R32 ;  /* 0x0000002000eb7308 */ /* 0x000ff40000002400 */
[----:B------:R-:W2:Y:S01]  /*e9d0*/  MUFU.TANH R234, R33 ;  /* 0x0000002100ea7308 */ /* 0x000ea20000002400 */
[----:B-1----:R-:W-:Y:S04]  /*e9e0*/  FMNMX3.FTZ R0, R0, R250, R251, !PT ;  /* 0x000000fa00007276 */ /* 0x002fe800078100fb */
[----:B------:R-:W-:Y:S05]  /*e9f0*/  FMNMX3.FTZ R0, R0, R50, R49, !PT ;  /* 0x0000003200007276 */ /* 0x000fea0007810031 */
[----:B------:R-:W1:Y:S10]  /*ea00*/  MUFU.TANH R249, R34 ;  /* 0x0000002200f97308 */ /* 0x000e740000002400 */
[----:B------:R-:W4:Y:S01]  /*ea10*/  MUFU.TANH R136, R36 ;  /* 0x0000002400887308 */ /* 0x000f220000002400 */
[----:B--2---:R-:W-:Y:S09]  /*ea20*/  FMNMX3.FTZ R4, R5, R235, R234, !PT ;  /* 0x000000eb05047276 */ /* 0x004ff200078100ea */
[----:B------:R4:W-:Y:S01]  /*ea30*/  MUFU.TANH R31, R47 ;  /* 0x0000002f001f7308 */ /* 0x0009e20000002400 */
[----:B-1----:R-:W-:Y:S09]  /*ea40*/  FMNMX3.FTZ R2, R6, R249, R248, !PT ;  /* 0x000000f906027276 */ /* 0x002ff200078100f8 */
[----:B------:R-:W1:Y:S10]  /*ea50*/  MUFU.TANH R34, R39 ;  /* 0x0000002700227308 */ /* 0x000e740000002400 */
[----:B------:R-:W2:Y:S01]  /*ea60*/  MUFU.TANH R32, R44 ;  /* 0x0000002c00207308 */ /* 0x000ea20000002400 */
[----:B----4-:R-:W-:Y:S04]  /*ea70*/  MOV R47, R136 ;  /* 0x00000088002f7202 */ /* 0x010fe80000000f00 */
[----:B------:R-:W-:Y:S05]  /*ea80*/  FMNMX3.FTZ R4, R4, R47, R45, !PT ;  /* 0x0000002f04047276 */ /* 0x000fea000781002d */
[----:B------:R-:W4:Y:S01]  /*ea90*/  MUFU.TANH R30, R46 ;  /* 0x0000002e001e7308 */ /* 0x000f220000002400 */
[----:B-1----:R-:W-:Y:S02]  /*eaa0*/  FMNMX3.FTZ R2, R2, R43, R34, !PT ;  /* 0x0000002b02027276 */ /* 0x002fe40007810022 */
[----:B------:R-:W-:Y:S07]  /*eab0*/  FMNMX3.FTZ R4, R4, R41, R25, !PT ;  /* 0x0000002904047276 */ /* 0x000fee0007810019 */
[----:B------:R-:W1:Y:S01]  /*eac0*/  MUFU.TANH R29, R51 ;  /* 0x00000033001d7308 */ /* 0x000e620000002400 */
[----:B------:R-:W-:Y:S02]  /*ead0*/  FMNMX3.FTZ R17, R4, R10, R11, !PT ;  /* 0x0000000a04117276 */ /* 0x000fe4000781000b */
[----:B--2---:R-:W-:Y:S07]  /*eae0*/  FMNMX3.FTZ R137, R137, R32, R48, !PT ;  /* 0x0000002089897276 */ /* 0x004fee0007810030 */
[----:B------:R-:W2:Y:S01]  /*eaf0*/  MUFU.TANH R46, R56 ;  /* 0x00000038002e7308 */ /* 0x000ea20000002400 */
[----:B----4-:R-:W-:Y:S09]  /*eb00*/  FMNMX3.FTZ R0, R0, R30, R31, !PT ;  /* 0x0000001e00007276 */ /* 0x010ff2000781001f */
[----:B------:R-:W-:Y:S01]  /*eb10*/  MUFU.TANH R140, R58 ;  /* 0x0000003a008c7308 */ /* 0x000fe20000002400 */
[----:B-1----:R-:W-:Y:S04]  /*eb20*/  FMNMX3.FTZ R2, R2, R24, R29, !PT ;  /* 0x0000001802027276 */ /* 0x002fe8000781001d */
[----:B------:R-:W-:Y:S05]  /*eb30*/  FMNMX3.FTZ R16, R2, R8, R9, !PT ;  /* 0x0000000802107276 */ /* 0x000fea0007810009 */
[----:B------:R-:W1:Y:S01]  /*eb40*/  MUFU.TANH R139, R59 ;  /* 0x0000003b008b7308 */ /* 0x000e620000002400 */
[----:B--2---:R-:W-:Y:S09]  /*eb50*/  FMNMX3.FTZ R137, R137, R46, R12, !PT ;  /* 0x0000002e89897276 */ /* 0x004ff2000781000c */
[----:B------:R-:W-:Y:S10]  /*eb60*/  MUFU.TANH R225, R60 ;  /* 0x0000003c00e17308 */ /* 0x000ff40000002400 */
[----:B------:R-:W2:Y:S01]  /*eb70*/  MUFU.TANH R224, R61 ;  /* 0x0000003d00e07308 */ /* 0x000ea20000002400 */
[----:B-1----:R-:W-:Y:S04]  /*eb80*/  FMNMX3.FTZ R0, R0, R140, R139, !PT ;  /* 0x0000008c00007276 */ /* 0x002fe8000781008b */
[----:B------:R-:W-:Y:S05]  /*eb90*/  FMNMX3.FTZ R0, R0, R142, R141, !PT ;  /* 0x0000008e00007276 */ /* 0x000fea000781008d */
[----:B------:R3:W1:Y:S10]  /*eba0*/  MUFU.TANH R227, R66 ;  /* 0x0000004200e37308 */ /* 0x0006740000002400 */
[----:B------:R3:W4:Y:S01]  /*ebb0*/  MUFU.TANH R226, R67 ;  /* 0x0000004300e27308 */ /* 0x0007220000002400 */
[----:B--2---:R-:W-:Y:S01]  /*ebc0*/  FMNMX3.FTZ R137, R137, R225, R224, !PT ;  /* 0x000000e189897276 */ /* 0x004fe200078100e0 */
[----:B------:R-:W-:Y:S06]  /*ebd0*/  BRA.U.ANY UP0, `(.L_x_49) ;  /* 0xffffffe500747547 */ /* 0x000fec000b93ffff */
.L_x_48:
[----:B-12-4-:R-:W-:Y:S01]  /*ebe0*/  FMNMX3.FTZ R4, R16, R227, R226, !PT ;  /* 0x000000e310047276 */ /* 0x016fe200078100e2 */
[----:B------:R-:W-:Y:S01]  /*ebf0*/  SHFL.BFLY PT, R6, R137, 0x2, 0x1f ;  /* 0x0c401f0089067f89 */ /* 0x000fe200000e0000 */
[----:B------:R-:W-:Y:S01]  /*ec00*/  FMNMX3.FTZ R5, R17, R19, R20, !PT ;  /* 0x0000001311057276 */ /* 0x000fe20007810014 */
[----:B------:R-:W-:Y:S01]  /*ec10*/  UIADD3 UR14, UPT, UPT, UR14, -0x1, URZ ;  /* 0xffffffff0e0e7890 */ /* 0x000fe2000fffe0ff */
[----:B---3--:R-:W-:Y:S05]  /*ec20*/  MOV R9, R135 ;  /* 0x0000008700097202 */ /* 0x008fea0000000f00 */
[----:B------:R-:W-:Y:S01]  /*ec30*/  SHFL.BFLY PT, R7, R4, 0x2, 0x1f ;  /* 0x0c401f0004077f89 */ /* 0x000fe200000e0000 */
[----:B------:R-:W-:Y:S01]  /*ec40*/  MOV R10, R134 ;  /* 0x00000086000a7202 */ /* 0x000fe20000000f00 */
[----:B------:R-:W-:Y:S01]  /*ec50*/  UISETP.NE.AND UP0, UPT, UR14, URZ, UPT ;  /* 0x000000ff0e00728c */ /* 0x000fe2000bf05270 */
[----:B------:R-:W-:Y:S05]  /*ec60*/  MOV R33, R9 ;  /* 0x0000000900217202 */ /* 0x000fea0000000f00 */
[----:B------:R-:W-:Y:S01]  /*ec70*/  SHFL.BFLY PT, R2, R0, 0x2, 0x1f ;  /* 0x0c401f0000027f89 */ /* 0x000fe200000e0000 */
[----:B------:R-:W-:Y:S02]  /*ec80*/  MOV R28, R10 ;  /* 0x0000000a001c7202 */ /* 0x000fe40000000f00 */
[C---:B------:R-:W-:Y:S05]  /*ec90*/  IADD3 R51, PT, PT, R236.reuse, 0xc040, RZ ;  /* 0x0000c040ec337810 */ /* 0x040fea0007ffe0ff */
[----:B------:R-:W1:Y:S01]  /*eca0*/  SHFL.BFLY PT, R8, R5, 0x2, 0x1f ;  /* 0x0c401f0005087f89 */ /* 0x000e6200000e0000 */
[----:B------:R-:W-:Y:S07]  /*ecb0*/  IADD3 R44, PT, PT, R236, 0xc000, RZ ;  /* 0x0000c000ec2c7810 */ /* 0x000fee0007ffe0ff */
[----:B------:R-:W-:Y:S04]  /*ecc0*/  STL [R1+0x90], R247 ;  /* 0x000090f701007387 */ /* 0x000fe80000100800 */
[----:B------:R2:W-:Y:S04]  /*ecd0*/  STL [R1+0x8c], R245 ;  /* 0x00008cf501007387 */ /* 0x0005e80000100800 */
[----:B------:R-:W-:Y:S04]  /*ece0*/  STL [R1+0x88], R244 ;  /* 0x000088f401007387 */ /* 0x000fe80000100800 */
[----:B------:R-:W-:Y:S04]  /*ecf0*/  STL [R1+0x84], R243 ;  /* 0x000084f301007387 */ /* 0x000fe80000100800 */
[----:B------:R-:W-:Y:S01]  /*ed00*/  STL [R1+0x80], R242 ;  /* 0x000080f201007387 */ /* 0x000fe20000100800 */
[----:B-1----:R-:W-:Y:S03]  /*ed10*/  FMNMX.FTZ R8, R5, R8, !PT ;  /* 0x0000000805087209 */ /* 0x002fe60007810000 */
[----:B------:R-:W-:Y:S01]  /*ed20*/  STL [R1+0x7c], R241 ;  /* 0x00007cf101007387 */ /* 0x000fe20000100800 */
[----:B------:R-:W-:Y:S02]  /*ed30*/  FMNMX.FTZ R137, R137, R6, !PT ;  /* 0x0000000689897209 */ /* 0x000fe40007810000 */
[----:B------:R-:W-:Y:S01]  /*ed40*/  FMNMX.FTZ R7, R4, R7, !PT ;  /* 0x0000000704077209 */ /* 0x000fe20007810000 */
[----:B------:R-:W1:Y:S01]  /*ed50*/  SHFL.BFLY PT, R136, R8, 0x1, 0x1f ;  /* 0x0c201f0008887f89 */ /* 0x000e6200000e0000 */
[----:B------:R-:W-:Y:S07]  /*ed60*/  FMNMX.FTZ R0, R0, R2, !PT ;  /* 0x0000000200007209 */ /* 0x000fee0007810000 */
[----:B------:R-:W3:Y:S01]  /*ed70*/  SHFL.BFLY PT, R4, R137, 0x1, 0x1f ;  /* 0x0c201f0089047f89 */ /* 0x000ee200000e0000 */
[----:B--2---:R-:W-:Y:S07]  /*ed80*/  MOV R245, R24 ;  /* 0x0000001800f57202 */ /* 0x004fee0000000f00 */
[----:B------:R-:W2:Y:S08]  /*ed90*/  SHFL.BFLY PT, R2, R0, 0x1, 0x1f ;  /* 0x0c201f0000027f89 */ /* 0x000eb000000e0000 */
[----:B------:R-:W4:Y:S08]  /*eda0*/  SHFL.BFLY PT, R135, R7, 0x1, 0x1f ;  /* 0x0c201f0007877f89 */ /* 0x000f3000000e0000 */
[----:B------:R-:W-:Y:S04]  /*edb0*/  STL [R1+0x78], R240 ;  /* 0x000078f001007387 */ /* 0x000fe80000100800 */
[----:B------:R-:W-:Y:S01]  /*edc0*/  STL [R1+0x74], R238 ;  /* 0x000074ee01007387 */ /* 0x000fe20000100800 */
[----:B-1----:R-:W-:Y:S03]  /*edd0*/  FMNMX.FTZ R136, R8, R136, !PT ;  /* 0x0000008808887209 */ /* 0x002fe60007810000 */
[----:B------:R1:W-:Y:S01]  /*ede0*/  STL [R1+0x70], R237 ;  /* 0x000070ed01007387 */ /* 0x0003e20000100800 */
[----:B---3--:R-:W-:Y:S03]  /*edf0*/  FMNMX.FTZ R137, R137, R4, !PT ;  /* 0x0000000489897209 */ /* 0x008fe60007810000 */
[----:B------:R-:W3:Y:S01]  /*ee00*/  LDSM.16.MT88.4 R20, [R236+0xc000] ;  /* 0x00c00000ec14783b */ /* 0x000ee20000004200 */
[----:B--2---:R-:W-:Y:S01]  /*ee10*/  FMNMX.FTZ R134, R0, R2, !PT ;  /* 0x0000000200867209 */ /* 0x004fe20007810000 */
[C---:B------:R-:W-:Y:S01]  /*ee20*/  FADD.FTZ R2, -R137.reuse, R3 ;  /* 0x0000000389027221 */ /* 0x040fe20000010100 */
[----:B------:R-:W-:Y:S01]  /*ee30*/  FADD.FTZ R3, -R136, R133 ;  /* 0x0000008588037221 */ /* 0x000fe20000010100 */
[C---:B------:R-:W-:Y:S01]  /*ee40*/  FMUL.FTZ R143, R137.reuse, UR4 ;  /* 0x00000004898f7c20 */ /* 0x040fe20008410000 */
[----:B------:R-:W-:Y:S01]  /*ee50*/  FSETP.NEU.FTZ.AND P1, PT, R137, -INF , PT ;  /* 0xff8000008900780b */ /* 0x000fe20003f3d000 */
[----:B------:R-:W-:Y:S01]  /*ee60*/  FADD.FTZ R0, -R134, R132 ;  /* 0x0000008486007221 */ /* 0x000fe20000010100 */
[----:B------:R-:W-:Y:S01]  /*ee70*/  FMUL.FTZ R2, R2, UR4 ;  /* 0x0000000402027c20 */ /* 0x000fe20008410000 */
[----:B----4-:R-:W-:Y:S01]  /*ee80*/  FMNMX.FTZ R135, R7, R135, !PT ;  /* 0x0000008707877209 */ /* 0x010fe20007810000 */
[----:B------:R-:W-:Y:S01]  /*ee90*/  STL [R1+0x94], R137 ;  /* 0x0000948901007387 */ /* 0x000fe20000100800 */
[----:B------:R-:W-:Y:S01]  /*eea0*/  FMUL.FTZ R0, R0, UR4 ;  /* 0x0000000400007c20 */ /* 0x000fe20008410000 */
[----:B------:R2:W4:Y:S01]  /*eeb0*/  MUFU.EX2 R133, R2 ;  /* 0x0000000200857308 */ /* 0x0005220000000800 */
[----:B------:R-:W-:Y:S01]  /*eec0*/  FSEL R143, R143, RZ, P1 ;  /* 0x000000ff8f8f7208 */ /* 0x000fe20000800000 */
[----:B------:R-:W-:Y:S01]  /*eed0*/  STL [R1+0x98], R134 ;  /* 0x0000988601007387 */ /* 0x000fe20000100800 */
[C---:B------:R-:W-:Y:S07]  /*eee0*/  FMUL.FTZ R210, R134.reuse, UR4 ;  /* 0x0000000486d27c20 */ /* 0x040fee0008410000 */
[----:B------:R1:W1:Y:S01]  /*eef0*/  MUFU.EX2 R132, R0 ;  /* 0x0000000000847308 */ /* 0x0002620000000800 */
[----:B------:R-:W-:Y:S01]  /*ef00*/  FSETP.NEU.FTZ.AND P0, PT, R134, -INF , PT ;  /* 0xff8000008600780b */ /* 0x000fe20003f1d000 */
[--C-:B------:R-:W-:Y:S01]  /*ef10*/  FFMA.FTZ R4, R208, UR4, -R143.reuse ;  /* 0x00000004d0047c23 */ /* 0x100fe2000801088f */
[----:B------:R-:W-:Y:S01]  /*ef20*/  FSETP.NEU.FTZ.AND P1, PT, R136, -INF , PT ;  /* 0xff8000008800780b */ /* 0x000fe20003f3d000 */
[C---:B------:R-:W-:Y:S01]  /*ef30*/  FMUL.FTZ R208, R135.reuse, UR4 ;  /* 0x0000000487d07c20 */ /* 0x040fe20008410000 */
[----:B------:R-:W-:Y:S05]  /*ef40*/  FSEL R210, R210, RZ, P0 ;  /* 0x000000ffd2d27208 */ /* 0x000fea0000000000 */
[----:B------:R3:W3:Y:S01]  /*ef50*/  MUFU.EX2 R5, R4 ;  /* 0x0000000400057308 */ /* 0x0006e20000000800 */
[----:B------:R-:W-:Y:S01]  /*ef60*/  FSETP.NEU.FTZ.AND P0, PT, R135, -INF , PT ;  /* 0xff8000008700780b */ /* 0x000fe20003f1d000 */
[----:B------:R-:W-:Y:S01]  /*ef70*/  FMUL.FTZ R3, R3, UR4 ;  /* 0x0000000403037c20 */ /* 0x000fe20008410000 */
[----:B------:R-:W3:Y:S01]  /*ef80*/  S2R R19, SR_TID.X ;  /* 0x0000000000137919 */ /* 0x000ee20000002100 */
[----:B--2---:R-:W-:Y:S01]  /*ef90*/  FADD.FTZ R2, -R135, R138 ;  /* 0x0000008a87027221 */ /* 0x004fe20000010100 */
[----:B------:R-:W-:Y:S01]  /*efa0*/  FSEL R208, R208, RZ, P0 ;  /* 0x000000ffd0d07208 */ /* 0x000fe20000000000 */
[----:B----4-:R-:W-:Y:S01]  /*efb0*/  FMUL.FTZ R8, R133, R144 ;  /* 0x0000009085087220 */ /* 0x010fe20000410000 */
[----:B------:R-:W2:Y:S01]  /*efc0*/  LDSM.16.MT88.4 R36, [R239+0xc000] ;  /* 0x00c00000ef24783b */ /* 0x000ea20000004200 */
[----:B-1----:R-:W-:Y:S01]  /*efd0*/  FMUL.FTZ R0, R2, UR4 ;  /* 0x0000000402007c20 */ /* 0x002fe20008410000 */
[--C-:B------:R-:W-:Y:S01]  /*efe0*/  FFMA.FTZ R2, R211, UR4, -R143.reuse ;  /* 0x00000004d3027c23 */ /* 0x100fe2000801088f */
[----:B------:R-:W1:Y:S01]  /*eff0*/  MUFU.EX2 R3, R3 ;  /* 0x0000000300037308 */ /* 0x000e620000000800 */
[----:B------:R-:W-:Y:S01]  /*f000*/  FMUL.FTZ R9, R133, R145 ;  /* 0x0000009185097220 */ /* 0x000fe20000410000 */
[C---:B------:R-:W-:Y:S01]  /*f010*/  FMUL.FTZ R10, R132.reuse, R146 ;  /* 0x00000092840a7220 */ /* 0x040fe20000410000 */
[----:B------:R-:W-:Y:S01]  /*f020*/  FMUL.FTZ R11, R132, R147 ;  /* 0x00000093840b7220 */ /* 0x000fe20000410000 */
[----:B---3--:R-:W-:Y:S06]  /*f030*/  FFMA.FTZ R4, R209, UR4, -R210 ;  /* 0x00000004d1047c23 */ /* 0x008fec00080108d2 */
[----:B------:R-:W3:Y:S01]  /*f040*/  MUFU.EX2 R2, R2 ;  /* 0x0000000200027308 */ /* 0x000ee20000000800 */
[----:B------:R4:W-:Y:S01]  /*f050*/  STL [R1+0x4c], R5 ;  /* 0x00004c0501007387 */ /* 0x0009e20000100800 */
[----:B------:R-:W-:Y:S01]  /*f060*/  FMUL.FTZ R209, R136, UR4 ;  /* 0x0000000488d17c20 */ /* 0x000fe20008410000 */
[C---:B------:R-:W-:Y:S07]  /*f070*/  FMUL.FTZ R12, R133.reuse, R152 ;  /* 0x00000098850c7220 */ /* 0x040fee0000410000 */
[----:B------:R-:W4:Y:S01]  /*f080*/  MUFU.EX2 R0, R0 ;  /* 0x0000000000007308 */ /* 0x000f220000000800 */
[----:B------:R-:W-:Y:S01]  /*f090*/  FMUL.FTZ R13, R133, R153 ;  /* 0x00000099850d7220 */ /* 0x000fe20000410000 */
[C---:B------:R-:W-:Y:S01]  /*f0a0*/  FMUL.FTZ R14, R132.reuse, R154 ;  /* 0x0000009a840e7220 */ /* 0x040fe20000410000 */
[----:B------:R-:W-:Y:S01]  /*f0b0*/  FSEL R209, R209, RZ, P1 ;  /* 0x000000ffd1d17208 */ /* 0x000fe20000800000 */
[C---:B------:R-:W-:Y:S01]  /*f0c0*/  FMUL.FTZ R15, R132.reuse, R155 ;  /* 0x0000009b840f7220 */ /* 0x040fe20000410000 */
[C---:B-1----:R-:W-:Y:S01]  /*f0d0*/  FMUL.FTZ R16, R3.reuse, R156 ;  /* 0x0000009c03107220 */ /* 0x042fe20000410000 */
[----:B------:R-:W-:Y:S01]  /*f0e0*/  FMUL.FTZ R17, R3, R157 ;  /* 0x0000009d03117220 */ /* 0x000fe20000410000 */
[C---:B------:R-:W-:Y:S01]  /*f0f0*/  FMUL.FTZ R24, R133.reuse, R164 ;  /* 0x000000a485187220 */ /* 0x040fe20000410000 */
[----:B------:R-:W-:Y:S01]  /*f100*/  MOV R237, R35 ;  /* 0x0000002300ed7202 */ /* 0x000fe20000000f00 */
[C---:B------:R-:W-:Y:S01]  /*f110*/  FMUL.FTZ R56, R133.reuse, R196 ;  /* 0x000000c485387220 */ /* 0x040fe20000410000 */
[----:B---3--:R1:W-:Y:S01]  /*f120*/  STL [R1+0x50], R2 ;  /* 0x0000500201007387 */ /* 0x0083e20000100800 */
[----:B------:R-:W-:Y:S01]  /*f130*/  MOV R164, R46 ;  /* 0x0000002e00a47202 */ /* 0x000fe20000000f00 */
[----:B------:R-:W-:Y:S01]  /*f140*/  FMUL.FTZ R46, R132, R186 ;  /* 0x000000ba842e7220 */ /* 0x000fe20000410000 */
[----:B------:R-:W-:Y:S01]  /*f150*/  FMUL.FTZ R57, R133, R197 ;  /* 0x000000c585397220 */ /* 0x000fe20000410000 */
[----:B------:R3:W-:Y:S01]  /*f160*/  STL [R1+0x9c], R136 ;  /* 0x00009c8801007387 */ /* 0x0007e20000100800 */
[C---:B----4-:R-:W-:Y:S01]  /*f170*/  FMUL.FTZ R6, R0.reuse, R150 ;  /* 0x0000009600067220 */ /* 0x050fe20000410000 */
[C---:B------:R-:W-:Y:S01]  /*f180*/  FMUL.FTZ R7, R0.reuse, R151 ;  /* 0x0000009700077220 */ /* 0x040fe20000410000 */
[----:B------:R-:W-:Y:S01]  /*f190*/  LOP3.LUT P2, RZ, R19, 0x4, RZ, 0xc0, !PT ;  /* 0x0000000413ff7812 */ /* 0x000fe2000784c0ff */
[C---:B------:R-:W-:Y:S01]  /*f1a0*/  FMUL.FTZ R19, R0.reuse, R159 ;  /* 0x0000009f00137220 */ /* 0x040fe20000410000 */
[----:B------:R-:W-:Y:S01]  /*f1b0*/  FMUL.FTZ R35, R0, R175 ;  /* 0x000000af00237220 */ /* 0x000fe20000410000 */
[----:B------:R-:W-:Y:S01]  /*f1c0*/  MOV R175, R40 ;  /* 0x0000002800af7202 */ /* 0x000fe20000000f00 */
[----:B------:R-:W-:Y:S01]  /*f1d0*/  FMUL.FTZ R40, R133, R180 ;  /* 0x000000b485287220 */ /* 0x000fe20000410000 */
[----:B------:R-:W-:Y:S01]  /*f1e0*/  FFMA.FTZ R5, R215, UR4, -R208 ;  /* 0x00000004d7057c23 */ /* 0x000fe200080108d0 */
        /* <DEDUP_REMOVED lines=8> */
[C---:B------:R-:W-:Y:S01]  /*f270*/  FMUL.FTZ R66, R0.reuse, R206 ;  /* 0x000000ce00427220 */ /* 0x040fe20000410000 */
[----:B------:R-:W-:Y:S01]  /*f280*/  FMUL.FTZ R67, R0, R207 ;  /* 0x000000cf00437220 */ /* 0x000fe20000410000 */
[C---:B------:R-:W-:Y:S01]  /*f290*/  FMUL.FTZ R68, R3.reuse, R68 ;  /* 0x0000004403447220 */ /* 0x040fe20000410000 */
[----:B------:R-:W-:Y:S01]  /*f2a0*/  FMUL.FTZ R69, R3, R69 ;  /* 0x0000004503457220 */ /* 0x000fe20000410000 */
[----:B-1----:R-:W-:Y:S01]  /*f2b0*/  FFMA.FTZ R2, R212, UR4, -R210 ;  /* 0x00000004d4027c23 */ /* 0x002fe200080108d2 */
[C---:B------:R-:W-:Y:S01]  /*f2c0*/  FMUL.FTZ R70, R0.reuse, R70 ;  /* 0x0000004600467220 */ /* 0x040fe20000410000 */
[----:B------:R1:W-:Y:S01]  /*f2d0*/  MUFU.EX2 R212, R4 ;  /* 0x0000000400d47308 */ /* 0x0003e20000000800 */
[----:B------:R-:W-:Y:S01]  /*f2e0*/  FMUL.FTZ R71, R0, R71 ;  /* 0x0000004700477220 */ /* 0x000fe20000410000 */
[C---:B------:R-:W-:Y:S01]  /*f2f0*/  FMUL.FTZ R72, R133.reuse, R72 ;  /* 0x0000004885487220 */ /* 0x040fe20000410000 */
[C---:B------:R-:W-:Y:S07]  /*f300*/  FMUL.FTZ R73, R133.reuse, R73 ;  /* 0x0000004985497220 */ /* 0x040fee0000410000 */
[----:B------:R-:W4:Y:S01]  /*f310*/  MUFU.EX2 R2, R2 ;  /* 0x0000000200027308 */ /* 0x000f220000000800 */
[C---:B------:R-:W-:Y:S01]  /*f320*/  FMUL.FTZ R74, R132.reuse, R74 ;  /* 0x0000004a844a7220 */ /* 0x040fe20000410000 */
[C---:B------:R-:W-:Y:S01]  /*f330*/  FMUL.FTZ R75, R132.reuse, R75 ;  /* 0x0000004b844b7220 */ /* 0x040fe20000410000 */
[C---:B------:R-:W-:Y:S01]  /*f340*/  FMUL.FTZ R76, R133.reuse, R76 ;  /* 0x0000004c854c7220 */ /* 0x040fe20000410000 */
[----:B------:R-:W-:Y:S01]  /*f350*/  FMUL.FTZ R77, R133, R77 ;  /* 0x0000004d854d7220 */ /* 0x000fe20000410000 */
[C---:B------:R-:W-:Y:S01]  /*f360*/  FMUL.FTZ R78, R132.reuse, R78 ;  /* 0x0000004e844e7220 */ /* 0x040fe20000410000 */
[----:B------:R-:W-:Y:S01]  /*f370*/  FMUL.FTZ R79, R132, R79 ;  /* 0x0000004f844f7220 */ /* 0x000fe20000410000 */
[C---:B------:R-:W-:Y:S01]  /*f380*/  FMUL.FTZ R80, R3.reuse, R80 ;  /* 0x0000005003507220 */ /* 0x040fe20000410000 */
[----:B------:R-:W-:Y:S01]  /*f390*/  FMUL.FTZ R81, R3, R81 ;  /* 0x0000005103517220 */ /* 0x000fe20000410000 */
[----:B------:R-:W-:Y:S01]  /*f3a0*/  FMUL.FTZ R82, R0, R82 ;  /* 0x0000005200527220 */ /* 0x000fe20000410000 */
[----:B-1----:R-:W-:Y:S01]  /*f3b0*/  FFMA.FTZ R4, R213, UR4, -R143 ;  /* 0x00000004d5047c23 */ /* 0x002fe2000801088f */
[----:B------:R-:W-:Y:S01]  /*f3c0*/  MOV R213, R30 ;  /* 0x0000001e00d57202 */ /* 0x000fe20000000f00 */
[----:B------:R-:W-:Y:S01]  /*f3d0*/  FMUL.FTZ R30, R132, R170 ;  /* 0x000000aa841e7220 */ /* 0x000fe20000410000 */
[----:B------:R-:W-:Y:S01]  /*f3e0*/  MOV R170, R34 ;  /* 0x0000002200aa7202 */ /* 0x000fe20000000f00 */
[----:B----4-:R1:W-:Y:S01]  /*f3f0*/  STL [R1+0x54], R2 ;  /* 0x0000540201007387 */ /* 0x0103e20000100800 */
[----:B------:R4:W-:Y:S01]  /*f400*/  MUFU.EX2 R134, R4 ;  /* 0x0000000400867308 */ /* 0x0009e20000000800 */
[----:B------:R-:W-:Y:S01]  /*f410*/  FMUL.FTZ R34, R0, R174 ;  /* 0x000000ae00227220 */ /* 0x000fe20000410000 */
[----:B------:R-:W-:Y:S01]  /*f420*/  MOV R174, R42 ;  /* 0x0000002a00ae7202 */ /* 0x000fe20000000f00 */
[----:B---3--:R-:W3:Y:S01]  /*f430*/  LDL.LU R136, [R1+0x50] ;  /* 0x0000500001887983 */ /* 0x008ee20000300800 */
[----:B------:R-:W-:Y:S01]  /*f440*/  FMUL.FTZ R42, R132, R182 ;  /* 0x000000b6842a7220 */ /* 0x000fe20000410000 */
[C---:B------:R-:W-:Y:S01]  /*f450*/  FMUL.FTZ R83, R0.reuse, R83 ;  /* 0x0000005300537220 */ /* 0x040fe20000410000 */
[C---:B------:R-:W-:Y:S01]  /*f460*/  FMUL.FTZ R84, R3.reuse, R84 ;  /* 0x0000005403547220 */ /* 0x040fe20000410000 */
[----:B------:R-:W-:Y:S01]  /*f470*/  FMUL.FTZ R85, R3, R85 ;  /* 0x0000005503557220 */ /* 0x000fe20000410000 */
[C---:B------:R-:W-:Y:S01]  /*f480*/  FMUL.FTZ R86, R0.reuse, R86 ;  /* 0x0000005600567220 */ /* 0x040fe20000410000 */
[----:B------:R-:W-:Y:S01]  /*f490*/  FMUL.FTZ R87, R0, R87 ;  /* 0x0000005700577220 */ /* 0x000fe20000410000 */
[C---:B------:R-:W-:Y:S01]  /*f4a0*/  FMUL.FTZ R88, R133.reuse, R88 ;  /* 0x0000005885587220 */ /* 0x040fe20000410000 */
[----:B------:R-:W-:Y:S01]  /*f4b0*/  FMUL.FTZ R89, R133, R89 ;  /* 0x0000005985597220 */ /* 0x000fe20000410000 */
[C---:B------:R-:W-:Y:S01]  /*f4c0*/  FMUL.FTZ R90, R132.reuse, R90 ;  /* 0x0000005a845a7220 */ /* 0x040fe20000410000 */
[C---:B------:R-:W-:Y:S01]  /*f4d0*/  FMUL.FTZ R91, R132.reuse, R91 ;  /* 0x0000005b845b7220 */ /* 0x040fe20000410000 */
[----:B----4-:R-:W-:Y:S01]  /*f4e0*/  FFMA.FTZ R4, R223, UR4, -R209 ;  /* 0x00000004df047c23 */ /* 0x010fe200080108d1 */
        /* <DEDUP_REMOVED lines=9> */
[----:B-1----:R-:W-:Y:S01]  /*f580*/  FFMA.FTZ R2, R214, UR4, -R143 ;  /* 0x00000004d6027c23 */ /* 0x002fe2000801088f */
[----:B------:R-:W-:Y:S01]  /*f590*/  FMUL.FTZ R101, R3, R101 ;  /* 0x0000006503657220 */ /* 0x000fe20000410000 */
[----:B------:R1:W-:Y:S01]  /*f5a0*/  MUFU.EX2 R214, R5 ;  /* 0x0000000500d67308 */ /* 0x0003e20000000800 */
[C---:B------:R-:W-:Y:S01]  /*f5b0*/  FMUL.FTZ R102, R0.reuse, R102 ;  /* 0x0000006600667220 */ /* 0x040fe20000410000 */
[----:B------:R-:W-:Y:S01]  /*f5c0*/  FMUL.FTZ R103, R0, R103 ;  /* 0x0000006700677220 */ /* 0x000fe20000410000 */
[C---:B------:R-:W-:Y:S07]  /*f5d0*/  FMUL.FTZ R104, R133.reuse, R104 ;  /* 0x0000006885687220 */ /* 0x040fee0000410000 */
[----:B------:R4:W2:Y:S01]  /*f5e0*/  MUFU.EX2 R244, R2 ;  /* 0x0000000200f47308 */ /* 0x0008a20000000800 */
        /* <DEDUP_REMOVED lines=9> */
[C---:B-1----:R-:W-:Y:S01]  /*f680*/  FMUL.FTZ R5, R3.reuse, R149 ;  /* 0x0000009503057220 */ /* 0x042fe20000410000 */
[C---:B------:R-:W-:Y:S01]  /*f690*/  FMUL.FTZ R114, R0.reuse, R114 ;  /* 0x0000007200727220 */ /* 0x040fe20000410000 */
[----:B------:R-:W-:Y:S01]  /*f6a0*/  FMUL.FTZ R115, R0, R115 ;  /* 0x0000007300737220 */ /* 0x000fe20000410000 */
[C---:B------:R-:W-:Y:S01]  /*f6b0*/  FMUL.FTZ R116, R3.reuse, R116 ;  /* 0x0000007403747220 */ /* 0x040fe20000410000 */
[--C-:B----4-:R-:W-:Y:S01]  /*f6c0*/  FFMA.FTZ R2, R222, UR4, -R209.reuse ;  /* 0x00000004de027c23 */ /* 0x110fe200080108d1 */
[----:B--2---:R-:W-:Y:S01]  /*f6d0*/  F2FP.BF16.F32.PACK_AB R146, R244, R134 ;  /* 0x00000086f492723e */ /* 0x004fe200000010ff */
[----:B------:R1:W-:Y:S01]  /*f6e0*/  MUFU.EX2 R222, R4 ;  /* 0x0000000400de7308 */ /* 0x0003e20000000800 */
[----:B------:R-:W-:Y:S01]  /*f6f0*/  FMUL.FTZ R117, R3, R117 ;  /* 0x0000007503757220 */ /* 0x000fe20000410000 */
[C---:B------:R-:W-:Y:S01]  /*f700*/  FMUL.FTZ R118, R0.reuse, R118 ;  /* 0x0000007600767220 */ /* 0x040fe20000410000 */
[----:B------:R-:W-:Y:S01]  /*f710*/  FMUL.FTZ R119, R0, R119 ;  /* 0x0000007700777220 */ /* 0x000fe20000410000 */
        /* <DEDUP_REMOVED lines=14> */
[--C-:B------:R-:W-:Y:S01]  /*f800*/  FFMA.FTZ R139, R139, UR4, -R210.reuse ;  /* 0x000000048b8b7c23 */ /* 0x100fe200080108d2 */
[--C-:B------:R-:W-:Y:S07]  /*f810*/  FFMA.FTZ R140, R140, UR4, -R210.reuse ;  /* 0x000000048c8c7c23 */ /* 0x100fee00080108d2 */
[----:B------:R2:W-:Y:S01]  /*f820*/  MUFU.EX2 R211, R4 ;  /* 0x0000000400d37308 */ /* 0x0005e20000000800 */
[----:B------:R-:W-:Y:S01]  /*f830*/  FFMA.FTZ R142, R142, UR4, -R210 ;  /* 0x000000048e8e7c23 */ /* 0x000fe200080108d2 */
[--C-:B-1----:R-:W-:Y:S02]  /*f840*/  FFMA.FTZ R2, R220, UR4, -R208.reuse ;  /* 0x00000004dc027c23 */ /* 0x102fe400080108d0 */
[----:B------:R-:W4:Y:S06]  /*f850*/  LDL.LU R220, [R1+0x54] ;  /* 0x0000540001dc7983 */ /* 0x000f2c0000300800 */
[----:B------:R1:W1:Y:S01]  /*f860*/  MUFU.EX2 R223, R2 ;  /* 0x0000000200df7308 */ /* 0x0002620000000800 */
[--C-:B--2---:R-:W-:Y:S09]  /*f870*/  FFMA.FTZ R4, R217, UR4, -R209.reuse ;  /* 0x00000004d9047c23 */ /* 0x104ff200080108d1 */
[----:B------:R2:W-:Y:S01]  /*f880*/  MUFU.EX2 R247, R4 ;  /* 0x0000000400f77308 */ /* 0x0005e20000000800 */
[----:B-1----:R-:W-:Y:S01]  /*f890*/  FFMA.FTZ R2, R216, UR4, -R209 ;  /* 0x00000004d8027c23 */ /* 0x002fe200080108d1 */
[----:B------:R-:W-:Y:S01]  /*f8a0*/  F2FP.BF16.F32.PACK_AB R149, R223, R211 ;  /* 0x000000d3df95723e */ /* 0x000fe200000010ff */
[----:B------:R-:W3:Y:S07]  /*f8b0*/  LDL.LU R216, [R1+0x4c] ;  /* 0x00004c0001d87983 */ /* 0x000eee0000300800 */
[----:B------:R1:W1:Y:S01]  /*f8c0*/  MUFU.EX2 R242, R2 ;  /* 0x0000000200f27308 */ /* 0x0002620000000800 */
[----:B--2---:R-:W-:Y:S01]  /*f8d0*/  FFMA.FTZ R4, R18, UR4, -R208 ;  /* 0x0000000412047c23 */ /* 0x004fe200080108d0 */
[----:B------:R-:W-:Y:S02]  /*f8e0*/  FMUL.FTZ R18, R0, R158 ;  /* 0x0000009e00127220 */ /* 0x000fe40000410000 */
[----:B------:R-:W-:Y:S06]  /*f8f0*/  LDSM.16.MT88.4 R156, [R236+0xe000] ;  /* 0x00e00000ec9c783b */ /* 0x000fec0000004200 */
[----:B------:R2:W2:Y:S01]  /*f900*/  MUFU.EX2 R241, R4 ;  /* 0x0000000400f17308 */ /* 0x0004a20000000800 */
[--C-:B-1----:R-:W-:Y:S01]  /*f910*/  FFMA.FTZ R2, R219, UR4, -R210.reuse ;  /* 0x00000004db027c23 */ /* 0x102fe200080108d2 */
[----:B------:R-:W-:Y:S02]  /*f920*/  F2FP.BF16.F32.PACK_AB R150, R242, R247 ;  /* 0x000000f7f296723e */ /* 0x000fe400000010ff */
[----:B------:R-:W-:Y:S06]  /*f930*/  MOV R219, R33 ;  /* 0x0000002100db7202 */ /* 0x000fec0000000f00 */
[----:B------:R1:W-:Y:S01]  /*f940*/  MUFU.EX2 R137, R2 ;  /* 0x0000000200897308 */ /* 0x0003e20000000800 */
[--C-:B--2---:R-:W-:Y:S01]  /*f950*/  FFMA.FTZ R4, R218, UR4, -R210.reuse ;  /* 0x00000004da047c23 */ /* 0x104fe200080108d2 */
[----:B------:R-:W-:Y:S01]  /*f960*/  F2FP.BF16.F32.PACK_AB R151, R241, R214 ;  /* 0x000000d6f197723e */ /* 0x000fe200000010ff */
[----:B------:R-:W-:Y:S01]  /*f970*/  FMUL.FTZ R33, R3, R173 ;  /* 0x000000ad03217220 */ /* 0x000fe20000410000 */
[----:B------:R-:W-:Y:S06]  /*f980*/  MOV R173, R43 ;  /* 0x0000002b00ad7202 */ /* 0x000fec0000000f00 */
[----:B------:R2:W2:Y:S01]  /*f990*/  MUFU.EX2 R243, R4 ;  /* 0x0000000400f37308 */ /* 0x0004a20000000800 */
[----:B------:R-:W-:Y:S01]  /*f9a0*/  FMUL.FTZ R43, R132, R183 ;  /* 0x000000b7842b7220 */ /* 0x000fe20000410000 */
[----:B------:R-:W-:Y:S01]  /*f9b0*/  MOV R218, R45 ;  /* 0x0000002d00da7202 */ /* 0x000fe20000000f00 */
[----:B------:R-:W-:Y:S01]  /*f9c0*/  FMUL.FTZ R45, R133, R185 ;  /* 0x000000b9852d7220 */ /* 0x000fe20000410000 */
[----:B-1----:R-:W-:Y:S01]  /*f9d0*/  MOV R2, R51 ;  /* 0x0000003300027202 */ /* 0x002fe20000000f00 */
[----:B------:R-:W-:Y:S01]  /*f9e0*/  FMUL.FTZ R51, R0, R191 ;  /* 0x000000bf00337220 */ /* 0x000fe20000410000 */
[----:B------:R-:W-:Y:S02]  /*f9f0*/  @P2 IADD3 R2, PT, PT, R44, -0x40, RZ ;  /* 0xffffffc02c022810 */ /* 0x000fe40007ffe0ff */
[----:B------:R-:W-:Y:S01]  /*fa00*/  MOV R44, R28 ;  /* 0x0000001c002c7202 */ /* 0x000fe20000000f00 */
[----:B--2---:R-:W-:Y:S01]  /*fa10*/  FMUL.FTZ R4, R3, R148 ;  /* 0x0000009403047220 */ /* 0x004fe20000410000 */
[----:B------:R-:W-:Y:S01]  /*fa20*/  F2FP.BF16.F32.PACK_AB R148, R221, R222 ;  /* 0x000000dedd94723e */ /* 0x000fe200000010ff */
[----:B------:R-:W1:Y:S01]  /*fa30*/  LDSM.16.MT88.4 R52, [R2] ;  /* 0x000000000234783b */ /* 0x000e620000004200 */
[----:B------:R-:W-:Y:S01]  /*fa40*/  F2FP.BF16.F32.PACK_AB R147, R243, R137 ;  /* 0x00000089f393723e */ /* 0x000fe200000010ff */
[C---:B------:R-:W-:Y:S01]  /*fa50*/  FMUL.FTZ R28, R133.reuse, R168 ;  /* 0x000000a8851c7220 */ /* 0x040fe20000410000 */
[----:B------:R-:W-:Y:S02]  /*fa60*/  IADD3 R138, PT, PT, R246, R2, RZ ;  /* 0x00000002f68a7210 */ /* 0x000fe40007ffe0ff */
[----:B------:R-:W-:Y:S01]  /*fa70*/  MOV R217, R44 ;  /* 0x0000002c00d97202 */ /* 0x000fe20000000f00 */
[-C--:B------:R-:W-:Y:S02]  /*fa80*/  HMMA.16816.F32.BF16 R4, R148, R20.reuse, R4 ;  /* 0x000000149404723c */ /* 0x080fe40000041804 */
[----:B------:R-:W2:Y:S03]  /*fa90*/  LDSM.16.MT88.4 R152, [R138] ;  /* 0x000000008a98783b */ /* 0x000ea60000004200 */
[----:B------:R-:W-:Y:S01]  /*faa0*/  FMUL.FTZ R44, R133, R184 ;  /* 0x000000b8852c7220 */ /* 0x000fe20000410000 */
[----:B------:R-:W-:Y:S01]  /*fab0*/  MOV R168, R50 ;  /* 0x0000003200a87202 */ /* 0x000fe20000000f00 */
[----:B------:R-:W-:Y:S03]  /*fac0*/  FMUL.FTZ R50, R0, R190 ;  /* 0x000000be00327220 */ /* 0x000fe60000410000 */
[----:B------:R-:W-:Y:S02]  /*fad0*/  MOV R185, R168 ;  /* 0x000000a800b97202 */ /* 0x000fe40000000f00 */
[----:B----4-:R-:W-:Y:S02]  /*fae0*/  F2FP.BF16.F32.PACK_AB R145, R220, R212 ;  /* 0x000000d4dc91723e */ /* 0x010fe400000010ff */
[----:B---3--:R-:W-:Y:S07]  /*faf0*/  F2FP.BF16.F32.PACK_AB R144, R136, R216 ;  /* 0x000000d88890723e */ /* 0x008fee00000010ff */
[C---:B------:R-:W-:Y:S04]  /*fb00*/  HMMA.16816.F32.BF16 R8, R144.reuse, R20, R8 ;  /* 0x000000149008723c */ /* 0x040fe80000041808 */
[C---:B------:R-:W-:Y:S01]  /*fb10*/  FMUL.FTZ R20, R3.reuse, R160 ;  /* 0x000000a003147220 */ /* 0x040fe20000410000 */
[----:B------:R-:W-:Y:S01]  /*fb20*/  FMUL.FTZ R21, R3, R161 ;  /* 0x000000a103157220 */ /* 0x000fe20000410000 */
[----:B------:R-:W-:Y:S01]  /*fb30*/  MOV R161, R41 ;  /* 0x0000002900a17202 */ /* 0x000fe20000000f00 */
[C---:B------:R-:W-:Y:S01]  /*fb40*/  FMUL.FTZ R41, R133.reuse, R181 ;  /* 0x000000b585297220 */ /* 0x040fe20000410000 */
[-C--:B------:R-:W-:Y:S03]  /*fb50*/  HMMA.16816.F32.BF16 R12, R144, R22.reuse, R12 ;  /* 0x00000016900c723c */ /* 0x080fe6000004180c */
[----:B------:R-:W-:Y:S01]  /*fb60*/  MOV R160, R27 ;  /* 0x0000001b00a07202 */ /* 0x000fe20000000f00 */
[----:B------:R-:W-:Y:S01]  /*fb70*/  FMUL.FTZ R27, R132, R167 ;  /* 0x000000a7841b7220 */ /* 0x000fe20000410000 */
[----:B------:R-:W-:Y:S01]  /*fb80*/  MOV R167, R29 ;  /* 0x0000001d00a77202 */ /* 0x000fe20000000f00 */
[----:B------:R-:W-:Y:S01]  /*fb90*/  FMUL.FTZ R29, R133, R169 ;  /* 0x000000a9851d7220 */ /* 0x000fe20000410000 */
[----:B------:R-:W-:Y:S01]  /*fba0*/  MOV R169, R49 ;  /* 0x0000003100a97202 */ /* 0x000fe20000000f00 */
[C---:B------:R-:W-:Y:S04]  /*fbb0*/  HMMA.16816.F32.BF16 R16, R148.reuse, R22, R16 ;  /* 0x000000169410723c */ /* 0x040fe80000041810 */
[C---:B------:R-:W-:Y:S01]  /*fbc0*/  FMUL.FTZ R22, R0.reuse, R162 ;  /* 0x000000a200167220 */ /* 0x040fe20000410000 */
[----:B------:R-:W-:Y:S01]  /*fbd0*/  FMUL.FTZ R23, R0, R163 ;  /* 0x000000a300177220 */ /* 0x000fe20000410000 */
[----:B------:R-:W-:Y:S01]  /*fbe0*/  MOV R162, R26 ;  /* 0x0000001a00a27202 */ /* 0x000fe20000000f00 */
[----:B------:R-:W-:Y:S01]  /*fbf0*/  FMUL.FTZ R49, R3, R189 ;  /* 0x000000bd03317220 */ /* 0x000fe20000410000 */
[----:B------:R-:W-:Y:S01]  /*fc00*/  MOV R163, R25 ;  /* 0x0000001900a37202 */ /* 0x000fe20000000f00 */
[----:B------:R-:W-:Y:S01]  /*fc10*/  FMUL.FTZ R25, R133, R165 ;  /* 0x000000a585197220 */ /* 0x000fe20000410000 */
[----:B------:R-:W-:Y:S01]  /*fc20*/  MOV R165, R31 ;  /* 0x0000001f00a57202 */ /* 0x000fe20000000f00 */
[C---:B------:R-:W-:Y:S01]  /*fc30*/  FMUL.FTZ R26, R132.reuse, R166 ;  /* 0x000000a6841a7220 */ /* 0x040fe20000410000 */
[-C--:B------:R-:W-:Y:S03]  /*fc40*/  HMMA.16816.F32.BF16 R20, R148, R36.reuse, R20 ;  /* 0x000000249414723c */ /* 0x080fe60000041814 */
[----:B------:R-:W-:Y:S01]  /*fc50*/  MOV R166, R48 ;  /* 0x0000003000a67202 */ /* 0x000fe20000000f00 */
[C---:B------:R-:W-:Y:S01]  /*fc60*/  FMUL.FTZ R31, R132.reuse, R171 ;  /* 0x000000ab841f7220 */ /* 0x040fe20000410000 */
[----:B------:R-:W-:Y:S01]  /*fc70*/  MOV R168, R163 ;  /* 0x000000a300a87202 */ /* 0x000fe20000000f00 */
[C---:B------:R-:W-:Y:S01]  /*fc80*/  FMUL.FTZ R48, R3.reuse, R188 ;  /* 0x000000bc03307220 */ /* 0x040fe20000410000 */
[----:B------:R-:W-:Y:S01]  /*fc90*/  MOV R188, R237 ;  /* 0x000000ed00bc7202 */ /* 0x000fe20000000f00 */
[C---:B------:R-:W-:Y:S04]  /*fca0*/  HMMA.16816.F32.BF16 R24, R144.reuse, R36, R24 ;  /* 0x000000249018723c */ /* 0x040fe80000041818 */
[----:B------:R-:W-:Y:S01]  /*fcb0*/  MOV R186, R162 ;  /* 0x000000a200ba7202 */ /* 0x000fe20000000f00 */
[C---:B------:R-:W-:Y:S01]  /*fcc0*/  FMUL.FTZ R36, R3.reuse, R176 ;  /* 0x000000b003247220 */ /* 0x040fe20000410000 */
[----:B------:R-:W-:Y:S01]  /*fcd0*/  MOV R171, R32 ;  /* 0x0000002000ab7202 */ /* 0x000fe20000000f00 */
[C---:B------:R-:W-:Y:S01]  /*fce0*/  FMUL.FTZ R32, R3.reuse, R172 ;  /* 0x000000ac03207220 */ /* 0x040fe20000410000 */
[-C--:B------:R-:W-:Y:S03]  /*fcf0*/  HMMA.16816.F32.BF16 R28, R144, R38.reuse, R28 ;  /* 0x00000026901c723c */ /* 0x080fe6000004181c */
[C---:B------:R-:W-:Y:S01]  /*fd00*/  FMUL.FTZ R37, R3.reuse, R177 ;  /* 0x000000b103257220 */ /* 0x040fe20000410000 */
[----:B------:R-:W-:Y:S01]  /*fd10*/  MOV R172, R47 ;  /* 0x0000002f00ac7202 */ /* 0x000fe20000000f00 */
[----:B------:R-:W-:Y:S01]  /*fd20*/  FMUL.FTZ R47, R132, R187 ;  /* 0x000000bb842f7220 */ /* 0x000fe20000410000 */
[----:B------:R-:W-:Y:S02]  /*fd30*/  MOV R180, R169 ;  /* 0x000000a900b47202 */ /* 0x000fe40000000f00 */
[C---:B------:R-:W-:Y:S04]  /*fd40*/  HMMA.16816.F32.BF16 R32, R148.reuse, R38, R32 ;  /* 0x000000269420723c */ /* 0x040fe80000041820 */
[C---:B------:R-:W-:Y:S01]  /*fd50*/  FMUL.FTZ R38, R0.reuse, R178 ;  /* 0x000000b200267220 */ /* 0x040fe20000410000 */
[C---:B------:R-:W-:Y:S01]  /*fd60*/  FMUL.FTZ R39, R0.reuse, R179 ;  /* 0x000000b300277220 */ /* 0x040fe20000410000 */
[----:B------:R-:W-:Y:S06]  /*fd70*/  MOV R169, R161 ;  /* 0x000000a100a97202 */ /* 0x000fec0000000f00 */
[-C--:B-1----:R-:W-:Y:S08]  /*fd80*/  HMMA.16816.F32.BF16 R36, R148, R52.reuse, R36 ;  /* 0x000000349424723c */ /* 0x082ff00000041824 */
[C---:B------:R-:W-:Y:S04]  /*fd90*/  HMMA.16816.F32.BF16 R40, R144.reuse, R52, R40 ;  /* 0x000000349028723c */ /* 0x040fe80000041828 */
[C---:B------:R-:W-:Y:S01]  /*fda0*/  FMUL.FTZ R52, R3.reuse, R192 ;  /* 0x000000c003347220 */ /* 0x040fe20000410000 */
[----:B------:R-:W-:Y:S03]  /*fdb0*/  FMUL.FTZ R53, R3, R193 ;  /* 0x000000c103357220 */ /* 0x000fe60000410000 */
[-C--:B------:R-:W-:Y:S08]  /*fdc0*/  HMMA.16816.F32.BF16 R44, R144, R54.reuse, R44 ;  /* 0x00000036902c723c */ /* 0x080ff0000004182c */
[C---:B------:R-:W-:Y:S04]  /*fdd0*/  HMMA.16816.F32.BF16 R48, R148.reuse, R54, R48 ;  /* 0x000000369430723c */ /* 0x040fe80000041830 */
[C---:B------:R-:W-:Y:S01]  /*fde0*/  FMUL.FTZ R54, R0.reuse, R194 ;  /* 0x000000c200367220 */ /* 0x040fe20000410000 */
[----:B------:R-:W-:Y:S07]  /*fdf0*/  FMUL.FTZ R55, R0, R195 ;  /* 0x000000c300377220 */ /* 0x000fee0000410000 */
[-C--:B--2---:R-:W-:Y:S08]  /*fe00*/  HMMA.16816.F32.BF16 R52, R148, R152.reuse, R52 ;  /* 0x000000989434723c */ /* 0x084ff00000041834 */
        /* <DEDUP_REMOVED lines=14> */
[-C--:B--2---:R-:W-:Y:S08]  /*fef0*/  HMMA.16816.F32.BF16 R100, R148, R156.reuse, R100 ;  /* 0x0000009c9464723c */ /* 0x084ff00000041864 */
[C---:B------:R-:W-:Y:S04]  /*ff00*/  HMMA.16816.F32.BF16 R104, R144.reuse, R156, R104 ;  /* 0x0000009c9068723c */ /* 0x040fe80000041868 */
[--C-:B------:R-:W-:Y:S01]  /*ff10*/  FFMA.FTZ R156, R231, UR4, -R143.reuse ;  /* 0x00000004e79c7c23 */ /* 0x100fe2000801088f */
[--C-:B------:R-:W-:Y:S03]  /*ff20*/  FFMA.FTZ R157, R230, UR4, -R143.reuse ;  /* 0x00000004e69d7c23 */ /* 0x100fe6000801088f */
[-C--:B------:R-:W-:Y:S01]  /*ff30*/  HMMA.16816.F32.BF16 R108, R144, R158.reuse, R108 ;  /* 0x0000009e906c723c */ /* 0x080fe2000004186c */
[----:B------:R2:W-:Y:S10]  /*ff40*/  MUFU.EX2 R240, R156 ;  /* 0x0000009c00f07308 */ /* 0x0005f40000000800 */
[----:B------:R3:W4:Y:S01]  /*ff50*/  MUFU.EX2 R201, R157 ;  /* 0x0000009d00c97308 */ /* 0x0007220000000800 */
[C---:B------:R-:W-:Y:S04]  /*ff60*/  HMMA.16816.F32.BF16 R112, R148.reuse, R158, R112 ;  /* 0x0000009e9470723c */ /* 0x040fe80000041870 */
[--C-:B------:R-:W-:Y:S01]  /*ff70*/  FFMA.FTZ R158, R229, UR4, -R143.reuse ;  /* 0x00000004e59e7c23 */ /* 0x100fe2000801088f */
[----:B------:R-:W-:Y:S01]  /*ff80*/  FFMA.FTZ R159, R228, UR4, -R143 ;  /* 0x00000004e49f7c23 */ /* 0x000fe2000801088f */
[--C-:B--2---:R-:W-:Y:S03]  /*ff90*/  FFMA.FTZ R156, R233, UR4, -R210.reuse ;  /* 0x00000004e99c7c23 */ /* 0x104fe600080108d2 */
[----:B------:R-:W-:Y:S01]  /*ffa0*/  MUFU.EX2 R179, R158 ;  /* 0x0000009e00b37308 */ /* 0x000fe20000000800 */
[-C--:B-1----:R-:W-:Y:S03]  /*ffb0*/  HMMA.16816.F32.BF16 R116, R148, R152.reuse, R116 ;  /* 0x000000989474723c */ /* 0x082fe60000041874 */
[----:B---3--:R-:W-:Y:S06]  /*ffc0*/  FFMA.FTZ R157, R232, UR4, -R210 ;  /* 0x00000004e89d7c23 */ /* 0x008fec00080108d2 */
[----:B------:R1:W-:Y:S01]  /*ffd0*/  MUFU.EX2 R238, R156 ;  /* 0x0000009c00ee7308 */ /* 0x0003e20000000800 */
[C---:B------:R-:W-:Y:S09]  /*ffe0*/  HMMA.16816.F32.BF16 R120, R144.reuse, R152, R120 ;  /* 0x000000989078723c */ /* 0x040ff20000041878 */
[----:B------:R2:W3:Y:S01]  /*fff0*/  MUFU.EX2 R215, R157 ;  /* 0x0000009d00d77308 */ /* 0x0004e20000000800 */
[--C-:B------:R-:W-:Y:S09]  /*10000*/  FFMA.FTZ R153, R235, UR4, -R209.reuse ;  /* 0x00000004eb997c23 */ /* 0x100ff200080108d1 */
[----:B------:R-:W3:Y:S01]  /*10010*/  MUFU.EX2 R183, R159 ;  /* 0x0000009f00b77308 */ /* 0x000ee20000000800 */
[-C--:B------:R-:W-:Y:S09]  /*10020*/  HMMA.16816.F32.BF16 R124, R144, R154.reuse, R124 ;  /* 0x0000009a907c723c */ /* 0x080ff2000004187c */
[----:B------:R4:W-:Y:S01]  /*10030*/  MUFU.EX2 R176, R153 ;  /* 0x0000009900b07308 */ /* 0x0009e20000000800 */
[--C-:B-1----:R-:W-:Y:S01]  /*10040*/  FFMA.FTZ R156, R160, UR4, -R209.reuse ;  /* 0x00000004a09c7c23 */ /* 0x102fe200080108d1 */
[----:B------:R-:W-:Y:S01]  /*10050*/  FFMA.FTZ R160, R252, UR4, -R208 ;  /* 0x00000004fca07c23 */ /* 0x000fe200080108d0 */
[--C-:B------:R-:W-:Y:S01]  /*10060*/  FFMA.FTZ R145, R250, UR4, -R210.reuse ;  /* 0x00000004fa917c23 */ /* 0x100fe200080108d2 */
[----:B------:R-:W-:Y:S01]  /*10070*/  FFMA.FTZ R144, R251, UR4, -R210 ;  /* 0x00000004fb907c23 */ /* 0x000fe200080108d2 */
[--C-:B--2---:R-:W-:Y:S01]  /*10080*/  FFMA.FTZ R157, R175, UR4, -R209.reuse ;  /* 0x00000004af9d7c23 */ /* 0x104fe200080108d1 */
[----:B------:R-:W-:Y:S04]  /*10090*/  HMMA.16816.F32.BF16 R128, R148, R154, R128 ;  /* 0x0000009a9480723c */ /* 0x000fe80000041880 */
[----:B------:R1:W-:Y:S01]  /*100a0*/  MUFU.EX2 R187, R160 ;  /* 0x000000a000bb7308 */ /* 0x0003e20000000800 */
[----:B------:R-:W-:Y:S09]  /*100b0*/  MOV R175, R174 ;  /* 0x000000ae00af7202 */ /* 0x000ff20000000f00 */
[----:B------:R-:W-:Y:S01]  /*100c0*/  MUFU.EX2 R178, R157 ;  /* 0x0000009d00b27308 */ /* 0x000fe20000000800 */
[----:B------:R-:W-:Y:S01]  /*100d0*/  MOV R174, R172 ;  /* 0x000000ac00ae7202 */ /* 0x000fe20000000f00 */
[--C-:B----4-:R-:W-:Y:S01]  /*100e0*/  FFMA.FTZ R153, R248, UR4, -R208.reuse ;  /* 0x00000004f8997c23 */ /* 0x110fe200080108d0 */
[----:B------:R-:W-:Y:S07]  /*100f0*/  F2FP.BF16.F32.PACK_AB R148, R201, R240 ;  /* 0x000000f0c994723e */ /* 0x000fee00000010ff */
[----:B------:R2:W-:Y:S01]  /*10100*/  MUFU.EX2 R172, R156 ;  /* 0x0000009c00ac7308 */ /* 0x0005e20000000800 */
[--C-:B------:R-:W-:Y:S01]  /*10110*/  FFMA.FTZ R152, R175, UR4, -R208.reuse ;  /* 0x00000004af987c23 */ /* 0x100fe200080108d0 */
[----:B------:R-:W-:Y:S08]  /*10120*/  MOV R175, R171 ;  /* 0x000000ab00af7202 */ /* 0x000ff00000000f00 */
[----:B------:R-:W-:Y:S01]  /*10130*/  MUFU.EX2 R171, R153 ;  /* 0x0000009900ab7308 */ /* 0x000fe20000000800 */
[----:B---3--:R-:W-:Y:S01]  /*10140*/  F2FP.BF16.F32.PACK_AB R149, R215, R238 ;  /* 0x000000eed795723e */ /* 0x008fe200000010ff */
[--C-:B-1----:R-:W-:Y:S01]  /*10150*/  FFMA.FTZ R160, R234, UR4, -R209.reuse ;  /* 0x00000004eaa07c23 */ /* 0x102fe200080108d1 */
[----:B------:R-:W-:Y:S07]  /*10160*/  F2FP.BF16.F32.PACK_AB R150, R183, R179 ;  /* 0x000000b3b796723e */ /* 0x000fee00000010ff */
[----:B------:R1:W-:Y:S10]  /*10170*/  MUFU.EX2 R237, R152 ;  /* 0x0000009800ed7308 */ /* 0x0003f40000000800 */
[----:B------:R-:W3:Y:S01]  /*10180*/  MUFU.EX2 R181, R160 ;  /* 0x000000a000b57308 */ /* 0x000ee20000000800 */
[----:B--2---:R-:W2:Y:S09]  /*10190*/  LDSM.16.MT88.4 R156, [R236+0xc800] ;  /* 0x00c80000ec9c783b */ /* 0x004eb20000004200 */
[----:B------:R4:W-:Y:S10]  /*101a0*/  MUFU.EX2 R177, R145 ;  /* 0x0000009100b17308 */ /* 0x0009f40000000800 */
[----:B------:R2:W2:Y:S01]  /*101b0*/  MUFU.EX2 R182, R144 ;  /* 0x0000009000b67308 */ /* 0x0004a20000000800 */
[--C-:B-1----:R-:W-:Y:S09]  /*101c0*/  FFMA.FTZ R152, R249, UR4, -R208.reuse ;  /* 0x00000004f9987c23 */ /* 0x102ff200080108d0 */
[----:B------:R-:W-:Y:S01]  /*101d0*/  MUFU.EX2 R249, R139 ;  /* 0x0000008b00f97308 */ /* 0x000fe20000000800 */
[----:B---3--:R-:W-:Y:S01]  /*101e0*/  F2FP.BF16.F32.PACK_AB R146, R181, R176 ;  /* 0x000000b0b592723e */ /* 0x008fe200000010ff */
[----:B------:R-:W-:Y:S08]  /*101f0*/  LDSM.16.MT88.4 R160, [R2+0x800] ;  /* 0x0008000002a0783b */ /* 0x000ff00000004200 */
[----:B------:R1:W3:Y:S01]  /*10200*/  MUFU.EX2 R184, R152 ;  /* 0x0000009800b87308 */ /* 0x0002e20000000800 */
[----:B----4-:R-:W-:Y:S09]  /*10210*/  F2FP.BF16.F32.PACK_AB R145, R237, R187 ;  /* 0x000000bbed91723e */ /* 0x010ff200000010ff */
[----:B------:R-:W-:Y:S01]  /*10220*/  MUFU.EX2 R234, R140 ;  /* 0x0000008c00ea7308 */ /* 0x000fe20000000800 */
[----:B--2---:R-:W-:Y:S02]  /*10230*/  F2FP.BF16.F32.PACK_AB R144, R172, R178 ;  /* 0x000000b2ac90723e */ /* 0x004fe400000010ff */
[----:B------:R-:W-:Y:S01]  /*10240*/  F2FP.BF16.F32.PACK_AB R151, R182, R177 ;  /* 0x000000b1b697723e */ /* 0x000fe200000010ff */
[----:B-1----:R-:W1:Y:S01]  /*10250*/  LDSM.16.MT88.4 R152, [R239+0xc800] ;  /* 0x00c80000ef98783b */ /* 0x002e620000004200 */
[----:B---3--:R-:W-:Y:S07]  /*10260*/  F2FP.BF16.F32.PACK_AB R147, R171, R184 ;  /* 0x000000b8ab93723e */ /* 0x008fee00000010ff */
        /* <DEDUP_REMOVED lines=14> */
[----:B------:R-:W3:Y:S07]  /*10350*/  LDSM.16.MT88.4 R160, [R239+0xe800] ;  /* 0x00e80000efa0783b */ /* 0x000eee0000004200 */
[-C--:B--2---:R-:W-:Y:S08]  /*10360*/  HMMA.16816.F32.BF16 R52, R144, R156.reuse, R52 ;  /* 0x0000009c9034723c */ /* 0x084ff00000041834 */
        /* <DEDUP_REMOVED lines=9> */
[-C--:B---3--:R-:W-:Y:S08]  /*10400*/  HMMA.16816.F32.BF16 R84, R144, R160.reuse, R84 ;  /* 0x000000a09054723c */ /* 0x088ff00000041854 */
[C---:B------:R-:W-:Y:S04]  /*10410*/  HMMA.16816.F32.BF16 R88, R148.reuse, R160, R88 ;  /* 0x000000a09458723c */ /* 0x040fe80000041858 */
[--C-:B------:R-:W-:Y:S01]  /*10420*/  FFMA.FTZ R160, R218, UR4, -R209.reuse ;  /* 0x00000004daa07c23 */ /* 0x100fe200080108d1 */
[--C-:B------:R-:W-:Y:S01]  /*10430*/  FFMA.FTZ R161, R173, UR4, -R208.reuse ;  /* 0x00000004ada17c23 */ /* 0x100fe200080108d0 */
[----:B------:R-:W3:Y:S02]  /*10440*/  LDL.LU R218, [R1] ;  /* 0x0000000001da7983 */ /* 0x000ee40000300800 */
[-C--:B------:R-:W-:Y:S01]  /*10450*/  HMMA.16816.F32.BF16 R92, R148, R162.reuse, R92 ;  /* 0x000000a2945c723c */ /* 0x080fe2000004185c */
[----:B------:R4:W-:Y:S10]  /*10460*/  MUFU.EX2 R199, R160 ;  /* 0x000000a000c77308 */ /* 0x0009f40000000800 */
[----:B------:R1:W-:Y:S01]  /*10470*/  MUFU.EX2 R195, R161 ;  /* 0x000000a100c37308 */ /* 0x0003e20000000800 */
[C---:B------:R-:W-:Y:S04]  /*10480*/  HMMA.16816.F32.BF16 R96, R144.reuse, R162, R96 ;  /* 0x000000a29060723c */ /* 0x040fe80000041860 */
[----:B----4-:R-:W-:Y:S04]  /*10490*/  FFMA.FTZ R160, R170, UR4, -R208 ;  /* 0x00000004aaa07c23 */ /* 0x010fe800080108d0 */
[-C--:B--2---:R-:W-:Y:S03]  /*104a0*/  HMMA.16816.F32.BF16 R100, R144, R156.reuse, R100 ;  /* 0x0000009c9064723c */ /* 0x084fe60000041864 */
[----:B-1----:R-:W-:Y:S01]  /*104b0*/  FFMA.FTZ R161, R169, UR4, -R209 ;  /* 0x00000004a9a17c23 */ /* 0x002fe200080108d1 */
[----:B------:R-:W1:Y:S01]  /*104c0*/  MUFU.EX2 R202, R160 ;  /* 0x000000a000ca7308 */ /* 0x000e620000000800 */
[--C-:B------:R-:W-:Y:S03]  /*104d0*/  FFMA.FTZ R170, R225, UR4, -R143.reuse ;  /* 0x00000004e1aa7c23 */ /* 0x100fe6000801088f */
[C---:B------:R-:W-:Y:S06]  /*104e0*/  HMMA.16816.F32.BF16 R104, R148.reuse, R156, R104 ;  /* 0x0000009c9468723c */ /* 0x040fec0000041868 */
[----:B------:R2:W-:Y:S01]  /*104f0*/  MUFU.EX2 R197, R161 ;  /* 0x000000a100c57308 */ /* 0x0005e20000000800 */
[--C-:B------:R-:W-:Y:S01]  /*10500*/  FFMA.FTZ R156, R188, UR4, -R143.reuse ;  /* 0x00000004bc9c7c23 */ /* 0x100fe2000801088f */
[----:B------:R-:W-:Y:S01]  /*10510*/  FFMA.FTZ R157, R186, UR4, -R143 ;  /* 0x00000004ba9d7c23 */ /* 0x000fe2000801088f */
[----:B------:R-:W4:Y:S07]  /*10520*/  LDL.LU R188, [R1+0x28] ;  /* 0x0000280001bc7983 */ /* 0x000f2e0000300800 */
[----:B------:R-:W-:Y:S01]  /*10530*/  MUFU.EX2 R235, R170 ;  /* 0x000000aa00eb7308 */ /* 0x000fe20000000800 */
[-C--:B------:R-:W-:Y:S01]  /*10540*/  HMMA.16816.F32.BF16 R108, R148, R158.reuse, R108 ;  /* 0x0000009e946c723c */ /* 0x080fe2000004186c */
[----:B------:R-:W4:Y:S08]  /*10550*/  LDL.LU R186, [R1+0x24] ;  /* 0x0000240001ba7983 */ /* 0x000f300000300800 */
[----:B------:R1:W-:Y:S10]  /*10560*/  MUFU.EX2 R192, R156 ;  /* 0x0000009c00c07308 */ /* 0x0003f40000000800 */
[----:B------:R1:W-:Y:S01]  /*10570*/  MUFU.EX2 R196, R157 ;  /* 0x0000009d00c47308 */ /* 0x0003e20000000800 */
[C---:B------:R-:W-:Y:S01]  /*10580*/  HMMA.16816.F32.BF16 R112, R144.reuse, R158, R112 ;  /* 0x0000009e9070723c */ /* 0x040fe20000041870 */
[----:B--2---:R-:W-:Y:S07]  /*10590*/  LDSM.16.MT88.4 R160, [R2+0x1000] ;  /* 0x0010000002a0783b */ /* 0x004fee0000004200 */
[-C--:B------:R-:W-:Y:S03]  /*105a0*/  HMMA.16816.F32.BF16 R116, R144, R152.reuse, R116 ;  /* 0x000000989074723c */ /* 0x080fe60000041874 */
[--C-:B-1----:R-:W-:Y:S01]  /*105b0*/  FFMA.FTZ R156, R185, UR4, -R210.reuse ;  /* 0x00000004b99c7c23 */ /* 0x102fe200080108d2 */
[----:B------:R-:W-:Y:S03]  /*105c0*/  FFMA.FTZ R157, R180, UR4, -R210 ;  /* 0x00000004b49d7c23 */ /* 0x000fe600080108d2 */
[----:B------:R1:W-:Y:S01]  /*105d0*/  MUFU.EX2 R193, R156 ;  /* 0x0000009c00c17308 */ /* 0x0003e20000000800 */
[C---:B------:R-:W-:Y:S09]  /*105e0*/  HMMA.16816.F32.BF16 R120, R148.reuse, R152, R120 ;  /* 0x000000989478723c */ /* 0x040ff20000041878 */
[----:B------:R2:W-:Y:S01]  /*105f0*/  MUFU.EX2 R198, R157 ;  /* 0x0000009d00c67308 */ /* 0x0005e20000000800 */
[----:B------:R-:W-:Y:S01]  /*10600*/  FFMA.FTZ R153, R168, UR4, -R209 ;  /* 0x00000004a8997c23 */ /* 0x000fe200080108d1 */
[----:B------:R-:W-:Y:S01]  /*10610*/  FFMA.FTZ R152, R245, UR4, -R208 ;  /* 0x00000004f5987c23 */ /* 0x000fe200080108d0 */
[--C-:B------:R-:W-:Y:S01]  /*10620*/  FFMA.FTZ R168, R164, UR4, -R143.reuse ;  /* 0x00000004a4a87c23 */ /* 0x100fe2000801088f */
[-C--:B------:R-:W-:Y:S06]  /*10630*/  HMMA.16816.F32.BF16 R124, R148, R154.reuse, R124 ;  /* 0x0000009a947c723c */ /* 0x080fec000004187c */
[----:B------:R2:W2:Y:S01]  /*10640*/  MUFU.EX2 R245, R153 ;  /* 0x0000009900f57308 */ /* 0x0004a20000000800 */
[--C-:B------:R-:W-:Y:S01]  /*10650*/  FFMA.FTZ R149, R166, UR4, -R143.reuse ;  /* 0x00000004a6957c23 */ /* 0x100fe2000801088f */
[----:B------:R-:W-:Y:S01]  /*10660*/  FFMA.FTZ R148, R213, UR4, -R210 ;  /* 0x00000004d5947c23 */ /* 0x000fe200080108d2 */
[----:B-1----:R-:W-:Y:S07]  /*10670*/  FFMA.FTZ R156, R175, UR4, -R143 ;  /* 0x00000004af9c7c23 */ /* 0x002fee000801088f */
[----:B------:R-:W-:Y:S01]  /*10680*/  MUFU.EX2 R200, R152 ;  /* 0x0000009800c87308 */ /* 0x000fe20000000800 */
[----:B------:R-:W4:Y:S01]  /*10690*/  LDL.LU R175, [R1+0x2c] ;  /* 0x00002c0001af7983 */ /* 0x000f220000300800 */
[----:B------:R-:W-:Y:S08]  /*106a0*/  HMMA.16816.F32.BF16 R128, R144, R154, R128 ;  /* 0x0000009a9080723c */ /* 0x000ff00000041880 */
[----:B------:R-:W-:Y:S01]  /*106b0*/  MUFU.EX2 R203, R156 ;  /* 0x0000009c00cb7308 */ /* 0x000fe20000000800 */
[----:B--2---:R-:W-:Y:S01]  /*106c0*/  FFMA.FTZ R157, R174, UR4, -R209 ;  /* 0x00000004ae9d7c23 */ /* 0x004fe200080108d1 */
[----:B------:R-:W-:Y:S08]  /*106d0*/  F2FP.BF16.F32.PACK_AB R145, R202, R195 ;  /* 0x000000c3ca91723e */ /* 0x000ff000000010ff */
[----:B------:R1:W2:Y:S01]  /*106e0*/  MUFU.EX2 R213, R149 ;  /* 0x0000009500d57308 */ /* 0x0002a20000000800 */
[----:B------:R-:W-:Y:S01]  /*106f0*/  FFMA.FTZ R153, R167, UR4, -R208 ;  /* 0x00000004a7997c23 */ /* 0x000fe200080108d0 */
[----:B------:R-:W-:Y:S01]  /*10700*/  F2FP.BF16.F32.PACK_AB R146, R245, R197 ;  /* 0x000000c5f592723e */ /* 0x000fe200000010ff */
[----:B------:R-:W4:Y:S07]  /*10710*/  LDL.LU R174, [R1+0x30] ;  /* 0x0000300001ae7983 */ /* 0x000f2e0000300800 */
[----:B------:R-:W2:Y:S01]  /*10720*/  MUFU.EX2 R194, R157 ;  /* 0x0000009d00c27308 */ /* 0x000ea20000000800 */
[----:B------:R-:W4:Y:S09]  /*10730*/  LDL.LU R173, [R1+0x1c] ;  /* 0x00001c0001ad7983 */ /* 0x000f320000300800 */
[----:B------:R-:W2:Y:S10]  /*10740*/  MUFU.EX2 R185, R153 ;  /* 0x0000009900b97308 */ /* 0x000eb40000000800 */
[----:B------:R2:W-:Y:S01]  /*10750*/  MUFU.EX2 R180, R148 ;  /* 0x0000009400b47308 */ /* 0x0005e20000000800 */
[--C-:B-1----:R-:W-:Y:S01]  /*10760*/  FFMA.FTZ R149, R165, UR4, -R210.reuse ;  /* 0x00000004a5957c23 */ /* 0x102fe200080108d2 */
[----:B--2---:R-:W-:Y:S01]  /*10770*/  F2FP.BF16.F32.PACK_AB R150, R213, R203 ;  /* 0x000000cbd596723e */ /* 0x004fe200000010ff */
[----:B------:R-:W-:Y:S01]  /*10780*/  LDSM.16.MT88.4 R164, [R138+0x1000] ;  /* 0x001000008aa4783b */ /* 0x000fe20000004200 */
[----:B------:R-:W-:Y:S06]  /*10790*/  FFMA.FTZ R210, R141, UR4, -R210 ;  /* 0x000000048dd27c23 */ /* 0x000fec00080108d2 */
[----:B------:R1:W2:Y:S01]  /*107a0*/  MUFU.EX2 R252, R149 ;  /* 0x0000009500fc7308 */ /* 0x0002a20000000800 */
[----:B------:R-:W-:Y:S02]  /*107b0*/  F2FP.BF16.F32.PACK_AB R144, R199, R194 ;  /* 0x000000c2c790723e */ /* 0x000fe400000010ff */
[----:B------:R-:W-:Y:S07]  /*107c0*/  F2FP.BF16.F32.PACK_AB R147, R185, R200 ;  /* 0x000000c8b993723e */ /* 0x000fee00000010ff */
[----:B------:R-:W-:Y:S01]  /*107d0*/  MUFU.EX2 R225, R210 ;  /* 0x000000d200e17308 */ /* 0x000fe20000000800 */
[----:B------:R-:W2:Y:S01]  /*107e0*/  LDSM.16.MT88.4 R156, [R236+0xd000] ;  /* 0x00d00000ec9c783b */ /* 0x000ea20000004200 */
[----:B------:R-:W-:Y:S08]  /*107f0*/  F2FP.BF16.F32.PACK_AB R148, R196, R192 ;  /* 0x000000c0c494723e */ /* 0x000ff000000010ff */
[----:B------:R2:W-:Y:S01]  /*10800*/  MUFU.EX2 R250, R168 ;  /* 0x000000a800fa7308 */ /* 0x0005e20000000800 */
[----:B------:R-:W2:Y:S01]  /*10810*/  LDSM.16.MT88.4 R152, [R239+0xd000] ;  /* 0x00d00000ef98783b */ /* 0x000ea20000004200 */
[----:B-1----:R-:W-:Y:S02]  /*10820*/  F2FP.BF16.F32.PACK_AB R149, R198, R193 ;  /* 0x000000c1c695723e */ /* 0x002fe400000010ff */
[-C--:B--2---:R-:W-:Y:S02]  /*10830*/  F2FP.BF16.F32.PACK_AB R151, R252, R180.reuse ;  /* 0x000000b4fc97723e */ /* 0x084fe400000010ff */
[----:B------:R-:W-:Y:S02]  /*10840*/  MOV R168, R180 ;  /* 0x000000b400a87202 */ /* 0x000fe40000000f00 */
[----:B------:R-:W-:Y:S01]  /*10850*/  MOV R180, R214 ;  /* 0x000000d600b47202 */ /* 0x000fe20000000f00 */
[-C--:B------:R-:W-:Y:S08]  /*10860*/  HMMA.16816.F32.BF16 R4, R144, R156.reuse, R4 ;  /* 0x0000009c9004723c */ /* 0x080ff00000041804 */
[C---:B------:R-:W-:Y:S08]  /*10870*/  HMMA.16816.F32.BF16 R8, R148.reuse, R156, R8 ;  /* 0x0000009c9408723c */ /* 0x040ff00000041808 */
[-C--:B------:R-:W-:Y:S08]  /*10880*/  HMMA.16816.F32.BF16 R12, R148, R158.reuse, R12 ;  /* 0x0000009e940c723c */ /* 0x080ff0000004180c */
[C---:B------:R-:W-:Y:S01]  /*10890*/  HMMA.16816.F32.BF16 R16, R144.reuse, R158, R16 ;  /* 0x0000009e9010723c */ /* 0x040fe20000041810 */
[----:B------:R-:W-:Y:S07]  /*108a0*/  LDSM.16.MT88.4 R156, [R239+0xf000] ;  /* 0x00f00000ef9c783b */ /* 0x000fee0000004200 */
[-C--:B------:R-:W-:Y:S08]  /*108b0*/  HMMA.16816.F32.BF16 R20, R144, R152.reuse, R20 ;  /* 0x000000989014723c */ /* 0x080ff00000041814 */
        /* <DEDUP_REMOVED lines=13> */
[----:B------:R-:W2:Y:S07]  /*10990*/  LDSM.16.MT88.4 R164, [R138+0x3000] ;  /* 0x003000008aa4783b */ /* 0x000eae0000004200 */
[-C--:B-1----:R-:W-:Y:S08]  /*109a0*/  HMMA.16816.F32.BF16 R68, R144, R152.reuse, R68 ;  /* 0x000000989044723c */ /* 0x082ff00000041844 */
[C---:B------:R-:W-:Y:S04]  /*109b0*/  HMMA.16816.F32.BF16 R72, R148.reuse, R152, R72 ;  /* 0x000000989448723c */ /* 0x040fe80000041848 */
[----:B------:R-:W-:Y:S04]  /*109c0*/  MOV R152, R172 ;  /* 0x000000ac00987202 */ /* 0x000fe80000000f00 */
[-C--:B------:R-:W-:Y:S08]  /*109d0*/  HMMA.16816.F32.BF16 R76, R148, R154.reuse, R76 ;  /* 0x0000009a944c723c */ /* 0x080ff0000004184c */
[C---:B------:R-:W-:Y:S04]  /*109e0*/  HMMA.16816.F32.BF16 R80, R144.reuse, R154, R80 ;  /* 0x0000009a9050723c */ /* 0x040fe80000041850 */
[--C-:B---3--:R-:W-:Y:S01]  /*109f0*/  FFMA.FTZ R169, R218, UR4, -R143.reuse ;  /* 0x00000004daa97c23 */ /* 0x108fe2000801088f */
[----:B------:R-:W-:Y:S01]  /*10a00*/  FFMA.FTZ R143, R224, UR4, -R143 ;  /* 0x00000004e08f7c23 */ /* 0x000fe2000801088f */
[----:B------:R-:W3:Y:S01]  /*10a10*/  LDL.LU R218, [R1+0x20] ;  /* 0x0000200001da7983 */ /* 0x000ee20000300800 */
[----:B------:R-:W-:Y:S01]  /*10a20*/  MUFU.EX2 R224, R142 ;  /* 0x0000008e00e07308 */ /* 0x000fe20000000800 */
[-C--:B------:R-:W-:Y:S02]  /*10a30*/  HMMA.16816.F32.BF16 R84, R144, R156.reuse, R84 ;  /* 0x0000009c9054723c */ /* 0x080fe40000041854 */
[----:B------:R-:W3:Y:S07]  /*10a40*/  LDL.LU R204, [R1+0x5c] ;  /* 0x00005c0001cc7983 */ /* 0x000eee0000300800 */
[----:B------:R-:W1:Y:S01]  /*10a50*/  MUFU.EX2 R251, R143 ;  /* 0x0000008f00fb7308 */ /* 0x000e620000000800 */
[----:B------:R-:W3:Y:S09]  /*10a60*/  LDL.LU R153, [R1+0x60] ;  /* 0x0000600001997983 */ /* 0x000ef20000300800 */
[----:B------:R2:W-:Y:S01]  /*10a70*/  MUFU.EX2 R248, R169 ;  /* 0x000000a900f87308 */ /* 0x0005e20000000800 */
[C---:B------:R-:W-:Y:S01]  /*10a80*/  HMMA.16816.F32.BF16 R88, R148.reuse, R156, R88 ;  /* 0x0000009c9458723c */ /* 0x040fe20000041858 */
[----:B------:R-:W3:Y:S07]  /*10a90*/  LDL.LU R154, [R1+0x64] ;  /* 0x00006400019a7983 */ /* 0x000eee0000300800 */
[-C--:B------:R-:W-:Y:S03]  /*10aa0*/  HMMA.16816.F32.BF16 R92, R148, R158.reuse, R92 ;  /* 0x0000009e945c723c */ /* 0x080fe6000004185c */
[----:B-1----:R-:W-:Y:S02]  /*10ab0*/  F2FP.BF16.F32.PACK_AB R210, R251, R235 ;  /* 0x000000ebfbd2723e */ /* 0x002fe400000010ff */
[----:B--2---:R-:W-:Y:S03]  /*10ac0*/  MOV R169, R213 ;  /* 0x000000d500a97202 */ /* 0x004fe60000000f00 */
[C---:B------:R-:W-:Y:S01]  /*10ad0*/  HMMA.16816.F32.BF16 R96, R144.reuse, R158, R96 ;  /* 0x0000009e9060723c */ /* 0x040fe20000041860 */
[----:B------:R-:W1:Y:S03]  /*10ae0*/  LDSM.16.MT88.4 R156, [R236+0xd800] ;  /* 0x00d80000ec9c783b */ /* 0x000e660000004200 */
[--C-:B----4-:R-:W-:Y:S04]  /*10af0*/  FFMA.FTZ R139, R188, UR4, -R209.reuse ;  /* 0x00000004bc8b7c23 */ /* 0x110fe800080108d1 */
[-C--:B------:R-:W-:Y:S01]  /*10b00*/  HMMA.16816.F32.BF16 R100, R144, R160.reuse, R100 ;  /* 0x000000a09064723c */ /* 0x080fe20000041864 */
[----:B------:R-:W-:Y:S01]  /*10b10*/  MUFU.EX2 R232, R139 ;  /* 0x0000008b00e87308 */ /* 0x000fe20000000800 */
[----:B------:R-:W-:Y:S01]  /*10b20*/  LDSM.16.MT88.4 R188, [R2+0x1800] ;  /* 0x0018000002bc783b */ /* 0x000fe20000004200 */
[--C-:B------:R-:W-:Y:S01]  /*10b30*/  FFMA.FTZ R143, R186, UR4, -R209.reuse ;  /* 0x00000004ba8f7c23 */ /* 0x100fe200080108d1 */
[----:B------:R-:W-:Y:S07]  /*10b40*/  MOV R186, R219 ;  /* 0x000000db00ba7202 */ /* 0x000fee0000000f00 */
[----:B------:R2:W-:Y:S01]  /*10b50*/  MUFU.EX2 R233, R143 ;  /* 0x0000008f00e97308 */ /* 0x0005e20000000800 */
[C---:B------:R-:W-:Y:S04]  /*10b60*/  HMMA.16816.F32.BF16 R104, R148.reuse, R160, R104 ;  /* 0x000000a09468723c */ /* 0x040fe80000041868 */
[----:B------:R-:W-:Y:S02]  /*10b70*/  MOV R160, R200 ;  /* 0x000000c800a07202 */ /* 0x000fe40000000f00 */
[----:B------:R-:W-:Y:S02]  /*10b80*/  MOV R200, R217 ;  /* 0x000000d900c87202 */ /* 0x000fe40000000f00 */
[-C--:B------:R-:W-:Y:S03]  /*10b90*/  HMMA.16816.F32.BF16 R108, R148, R162.reuse, R108 ;  /* 0x000000a2946c723c */ /* 0x080fe6000004186c */
[----:B------:R-:W-:Y:S01]  /*10ba0*/  MOV R161, R197 ;  /* 0x000000c500a17202 */ /* 0x000fe20000000f00 */
[----:B--2---:R-:W2:Y:S01]  /*10bb0*/  LDL.LU R143, [R1+0x68] ;  /* 0x00006800018f7983 */ /* 0x004ea20000300800 */
[----:B------:R-:W-:Y:S03]  /*10bc0*/  MOV R197, R186 ;  /* 0x000000ba00c57202 */ /* 0x000fe60000000f00 */
[C---:B------:R-:W-:Y:S04]  /*10bd0*/  HMMA.16816.F32.BF16 R112, R144.reuse, R162, R112 ;  /* 0x000000a29070723c */ /* 0x040fe80000041870 */
[----:B------:R-:W-:Y:S04]  /*10be0*/  MOV R186, R223 ;  /* 0x000000df00ba7202 */ /* 0x000fe80000000f00 */
[-C--:B------:R-:W-:Y:S03]  /*10bf0*/  HMMA.16816.F32.BF16 R116, R144, R164.reuse, R116 ;  /* 0x000000a49074723c */ /* 0x080fe60000041874 */
[--C-:B------:R-:W-:Y:S05]  /*10c00*/  FFMA.FTZ R140, R175, UR4, -R208.reuse ;  /* 0x00000004af8c7c23 */ /* 0x100fea00080108d0 */
[C---:B------:R-:W-:Y:S01]  /*10c10*/  HMMA.16816.F32.BF16 R120, R148.reuse, R164, R120 ;  /* 0x000000a49478723c */ /* 0x040fe20000041878 */
[----:B------:R4:W-:Y:S03]  /*10c20*/  MUFU.EX2 R228, R140 ;  /* 0x0000008c00e47308 */ /* 0x0009e60000000800 */
[--C-:B------:R-:W-:Y:S04]  /*10c30*/  FFMA.FTZ R139, R174, UR4, -R208.reuse ;  /* 0x00000004ae8b7c23 */ /* 0x100fe800080108d0 */
[-C--:B------:R-:W-:Y:S03]  /*10c40*/  HMMA.16816.F32.BF16 R124, R148, R166.reuse, R124 ;  /* 0x000000a6947c723c */ /* 0x080fe6000004187c */
[----:B------:R1:W1:Y:S01]  /*10c50*/  MUFU.EX2 R231, R139 ;  /* 0x0000008b00e77308 */ /* 0x0002620000000800 */
[--C-:B----4-:R-:W-:Y:S04]  /*10c60*/  FFMA.FTZ R140, R173, UR4, -R209.reuse ;  /* 0x00000004ad8c7c23 */ /* 0x110fe800080108d1 */
[----:B------:R-:W-:Y:S01]  /*10c70*/  HMMA.16816.F32.BF16 R128, R144, R166, R128 ;  /* 0x000000a69080723c */ /* 0x000fe20000041880 */
[----:B------:R-:W4:Y:S04]  /*10c80*/  LDSM.16.MT88.4 R172, [R239+0xd800] ;  /* 0x00d80000efac783b */ /* 0x000f280000004200 */
[----:B------:R1:W-:Y:S02]  /*10c90*/  MUFU.EX2 R229, R140 ;  /* 0x0000008c00e57308 */ /* 0x0003e40000000800 */
[--C-:B-1----:R-:W-:Y:S01]  /*10ca0*/  FFMA.FTZ R139, R227, UR4, -R208.reuse ;  /* 0x00000004e38b7c23 */ /* 0x102fe200080108d0 */
[----:B------:R-:W-:Y:S01]  /*10cb0*/  FFMA.FTZ R208, R226, UR4, -R208 ;  /* 0x00000004e2d07c23 */ /* 0x000fe200080108d0 */
[----:B------:R-:W-:Y:S06]  /*10cc0*/  F2FP.BF16.F32.PACK_AB R141, R231, R228 ;  /* 0x000000e4e78d723e */ /* 0x000fec00000010ff */
[----:B------:R-:W-:Y:S10]  /*10cd0*/  MUFU.EX2 R226, R139 ;  /* 0x0000008b00e27308 */ /* 0x000ff40000000800 */
[----:B------:R1:W-:Y:S01]  /*10ce0*/  MUFU.EX2 R227, R208 ;  /* 0x000000d000e37308 */ /* 0x0003e20000000800 */
[----:B------:R-:W-:Y:S02]  /*10cf0*/  F2FP.BF16.F32.PACK_AB R140, R233, R232 ;  /* 0x000000e8e98c723e */ /* 0x000fe400000010ff */
[----:B-1----:R-:W-:Y:S01]  /*10d00*/  F2FP.BF16.F32.PACK_AB R208, R248, R250 ;  /* 0x000000faf8d0723e */ /* 0x002fe200000010ff */
[----:B---3--:R-:W-:Y:S06]  /*10d10*/  FFMA.FTZ R209, R218, UR4, -R209 ;  /* 0x00000004dad17c23 */ /* 0x008fec00080108d1 */
[----:B------:R-:W1:Y:S01]  /*10d20*/  MUFU.EX2 R230, R209 ;  /* 0x000000d100e67308 */ /* 0x000e620000000800 */
[----:B------:R-:W-:Y:S02]  /*10d30*/  FFMA.FTZ R133, R133, R204, R216 ;  /* 0x000000cc85857223 */ /* 0x000fe400000100d8 */
[----:B------:R-:W3:Y:S01]  /*10d40*/  LDSM.16.MT88.4 R204, [R138+0x1800] ;  /* 0x001800008acc783b */ /* 0x000ee20000004200 */
[----:B------:R-:W-:Y:S01]  /*10d50*/  FFMA.FTZ R132, R132, R153, R212 ;  /* 0x0000009984847223 */ /* 0x000fe200000100d4 */
[----:B------:R-:W-:Y:S01]  /*10d60*/  MOV R153, R215 ;  /* 0x000000d700997202 */ /* 0x000fe20000000f00 */
[----:B------:R-:W-:Y:S01]  /*10d70*/  FADD.FTZ R133, R136, R133 ;  /* 0x0000008588857221 */ /* 0x000fe20000010000 */
[----:B------:R-:W-:Y:S04]  /*10d80*/  FFMA.FTZ R3, R3, R154, R222 ;  /* 0x0000009a03037223 */ /* 0x000fe800000100de */
[----:B------:R-:W3:Y:S01]  /*10d90*/  LDL.LU R136, [R1+0x9c] ;  /* 0x00009c0001887983 */ /* 0x000ee20000300800 */
[----:B------:R-:W-:Y:S01]  /*10da0*/  FADD.FTZ R3, R221, R3 ;  /* 0x00000003dd037221 */ /* 0x000fe20000010000 */
[----:B-1----:R-:W-:Y:S02]  /*10db0*/  F2FP.BF16.F32.PACK_AB R142, R230, R229 ;  /* 0x000000e5e68e723e */ /* 0x002fe400000010ff */
[----:B------:R-:W1:Y:S01]  /*10dc0*/  LDSM.16.MT88.4 R212, [R236+0xf800] ;  /* 0x00f80000ecd4783b */ /* 0x000e620000004200 */
[----:B------:R-:W-:Y:S01]  /*10dd0*/  F2FP.BF16.F32.PACK_AB R209, R249, R234 ;  /* 0x000000eaf9d1723e */ /* 0x000fe200000010ff */
[----:B------:R-:W-:Y:S04]  /*10de0*/  FADD.FTZ R3, R247, R3 ;  /* 0x00000003f7037221 */ /* 0x000fe80000010000 */
[----:B------:R-:W-:Y:S02]  /*10df0*/  FADD.FTZ R3, R242, R3 ;  /* 0x00000003f2037221 */ /* 0x000fe40000010000 */
[----:B------:R-:W1:Y:S01]  /*10e00*/  LDSM.16.MT88.4 R216, [R239+0xf800] ;  /* 0x00f80000efd8783b */ /* 0x000e620000004200 */
[----:B--2---:R-:W-:Y:S01]  /*10e10*/  FFMA.FTZ R139, R0, R143, R211 ;  /* 0x0000008f008b7223 */ /* 0x004fe200000100d3 */
[----:B------:R-:W-:Y:S01]  /*10e20*/  FADD.FTZ R0, R220, R132 ;  /* 0x00000084dc007221 */ /* 0x000fe20000010000 */
[----:B------:R-:W-:Y:S05]  /*10e30*/  F2FP.BF16.F32.PACK_AB R143, R227, R226 ;  /* 0x000000e2e38f723e */ /* 0x000fea00000010ff */
[----:B------:R2:W1:Y:S01]  /*10e40*/  LDSM.16.MT88.4 R220, [R2+0x3800] ;  /* 0x0038000002dc783b */ /* 0x0004620000004200 */
[----:B------:R-:W-:Y:S01]  /*10e50*/  MOV R132, R200 ;  /* 0x000000c800847202 */ /* 0x000fe20000000f00 */
[----:B------:R-:W-:Y:S01]  /*10e60*/  FADD.FTZ R0, R137, R0 ;  /* 0x0000000089007221 */ /* 0x000fe20000010000 */
[----:B------:R-:W-:Y:S01]  /*10e70*/  F2FP.BF16.F32.PACK_AB R211, R225, R224 ;  /* 0x000000e0e1d3723e */ /* 0x000fe200000010ff */
[-C--:B------:R-:W-:Y:S04]  /*10e80*/  HMMA.16816.F32.BF16 R148, R140, R156.reuse, R4 ;  /* 0x0000009c8c94723c */ /* 0x080fe80000041804 */
[----:B------:R1:W3:Y:S01]  /*10e90*/  LDSM.16.MT88.4 R4, [R138+0x3800] ;  /* 0x003800008a04783b */ /* 0x0002e20000004200 */
[----:B------:R-:W-:Y:S03]  /*10ea0*/  FADD.FTZ R0, R243, R0 ;  /* 0x00000000f3007221 */ /* 0x000fe60000010000 */
[C---:B------:R-:W-:Y:S04]  /*10eb0*/  HMMA.16816.F32.BF16 R144, R208.reuse, R156, R8 ;  /* 0x0000009cd090723c */ /* 0x040fe80000041808 */
[----:B------:R-:W-:Y:S02]  /*10ec0*/  MOV R8, R153 ;  /* 0x0000009900087202 */ /* 0x000fe40000000f00 */
[----:B------:R-:W-:Y:S02]  /*10ed0*/  MOV R10, R186 ;  /* 0x000000ba000a7202 */ /* 0x000fe40000000f00 */
[----:B------:R-:W-:Y:S02]  /*10ee0*/  MOV R9, R185 ;  /* 0x000000b900097202 */ /* 0x000fe40000000f00 */
[----:B--2---:R-:W-:Y:S01]  /*10ef0*/  MOV R2, R152 ;  /* 0x0000009800027202 */ /* 0x004fe20000000f00 */
[----:B------:R-:W-:Y:S01]  /*10f00*/  FADD.FTZ R10, R10, R139 ;  /* 0x0000008b0a0a7221 */ /* 0x000fe20000010000 */
[-C--:B------:R-:W-:Y:S03]  /*10f10*/  HMMA.16816.F32.BF16 R152, R208, R158.reuse, R12 ;  /* 0x0000009ed098723c */ /* 0x080fe6000004180c */
[----:B------:R-:W-:Y:S02]  /*10f20*/  MOV R15, R197 ;  /* 0x000000c5000f7202 */ /* 0x000fe40000000f00 */
[----:B------:R-:W-:Y:S02]  /*10f30*/  MOV R14, R169 ;  /* 0x000000a9000e7202 */ /* 0x000fe40000000f00 */
[----:B------:R-:W-:Y:S01]  /*10f40*/  IADD3 R15, P0, PT, R15, -UR12, RZ ;  /* 0x8000000c0f0f7c10 */ /* 0x000fe2000ff1e0ff */
[C---:B------:R-:W-:Y:S04]  /*10f50*/  HMMA.16816.F32.BF16 R156, R140.reuse, R158, R16 ;  /* 0x0000009e8c9c723c */ /* 0x040fe80000041810 */
[----:B------:R-:W-:Y:S02]  /*10f60*/  MOV R13, R160 ;  /* 0x000000a0000d7202 */ /* 0x000fe40000000f00 */
[----:B------:R-:W-:Y:S02]  /*10f70*/  MOV R12, R161 ;  /* 0x000000a1000c7202 */ /* 0x000fe40000000f00 */
[-C--:B----4-:R-:W-:Y:S03]  /*10f80*/  HMMA.16816.F32.BF16 R160, R140, R172.reuse, R20 ;  /* 0x000000ac8ca0723c */ /* 0x090fe60000041814 */
[----:B------:R-:W-:Y:S02]  /*10f90*/  IADD3.X R132, PT, PT, R132, ~UR11, RZ, P0, !PT ;  /* 0x8000000b84847c10 */ /* 0x000fe400087fe4ff */
[----:B------:R-:W-:Y:S02]  /*10fa0*/  MOV R23, R198 ;  /* 0x000000c600177202 */ /* 0x000fe40000000f00 */
[----:B------:R-:W-:Y:S01]  /*10fb0*/  MOV R16, R201 ;  /* 0x000000c900107202 */ /* 0x000fe20000000f00 */
[C---:B------:R-:W-:Y:S04]  /*10fc0*/  HMMA.16816.F32.BF16 R164, R208.reuse, R172, R24 ;  /* 0x000000acd0a4723c */ /* 0x040fe80000041818 */
[----:B------:R-:W-:Y:S02]  /*10fd0*/  MOV R19, R168 ;  /* 0x000000a800137202 */ /* 0x000fe40000000f00 */
[----:B------:R-:W-:Y:S02]  /*10fe0*/  MOV R24, R171 ;  /* 0x000000ab00187202 */ /* 0x000fe40000000f00 */
[-C--:B------:R-:W-:Y:S03]  /*10ff0*/  HMMA.16816.F32.BF16 R168, R208, R174.reuse, R28 ;  /* 0x000000aed0a8723c */ /* 0x080fe6000004181c */
[----:B------:R-:W-:Y:S02]  /*11000*/  MOV R25, R187 ;  /* 0x000000bb00197202 */ /* 0x000fe40000000f00 */
[----:B------:R-:W-:Y:S02]  /*11010*/  MOV R20, R194 ;  /* 0x000000c200147202 */ /* 0x000fe40000000f00 */
[----:B------:R-:W-:Y:S01]  /*11020*/  MOV R21, R195 ;  /* 0x000000c300157202 */ /* 0x000fe20000000f00 */
[C---:B------:R-:W-:Y:S04]  /*11030*/  HMMA.16816.F32.BF16 R172, R140.reuse, R174, R32 ;  /* 0x000000ae8cac723c */ /* 0x040fe80000041820 */
[----:B------:R-:W-:Y:S02]  /*11040*/  MOV R33, R179 ;  /* 0x000000b300217202 */ /* 0x000fe40000000f00 */
[----:B------:R-:W-:Y:S02]  /*11050*/  MOV R32, R178 ;  /* 0x000000b200207202 */ /* 0x000fe40000000f00 */
[----:B------:R-:W-:Y:S02]  /*11060*/  MOV R34, R177 ;  /* 0x000000b100227202 */ /* 0x000fe40000000f00 */
[----:B------:R-:W-:Y:S02]  /*11070*/  MOV R35, R176 ;  /* 0x000000b000237202 */ /* 0x000fe40000000f00 */
[-C--:B------:R-:W-:Y:S03]  /*11080*/  HMMA.16816.F32.BF16 R176, R140, R188.reuse, R36 ;  /* 0x000000bc8cb0723c */ /* 0x080fe60000041824 */
[----:B------:R-:W-:Y:S02]  /*11090*/  MOV R39, R180 ;  /* 0x000000b400277202 */ /* 0x000fe40000000f00 */
        /* <DEDUP_REMOVED lines=22> */
[----:B------:R-:W-:Y:S01]  /*11200*/  MOV R8, R2 ;  /* 0x0000000200087202 */ /* 0x000fe20000000f00 */
[----:B------:R-:W-:Y:S01]  /*11210*/  FADD.FTZ R2, R134, R133 ;  /* 0x0000008586027221 */ /* 0x000fe20000010000 */
[----:B------:R-:W-:Y:S01]  /*11220*/  MOV R37, R38 ;  /* 0x0000002600257202 */ /* 0x000fe20000000f00 */
[----:B------:R-:W2:Y:S01]  /*11230*/  LDL.LU R134, [R1+0x98] ;  /* 0x0000980001867983 */ /* 0x000ea20000300800 */
[----:B------:R-:W-:Y:S01]  /*11240*/  MOV R38, R39 ;  /* 0x0000002700267202 */ /* 0x000fe20000000f00 */
[----:B------:R-:W-:Y:S01]  /*11250*/  FADD.FTZ R2, R244, R2 ;  /* 0x00000002f4027221 */ /* 0x000fe20000010000 */
[----:B------:R-:W-:Y:S01]  /*11260*/  MOV R39, R32 ;  /* 0x0000002000277202 */ /* 0x000fe20000000f00 */
[----:B------:R-:W4:Y:S01]  /*11270*/  LDL.LU R137, [R1+0x94] ;  /* 0x0000940001897983 */ /* 0x000f220000300800 */
[----:B------:R-:W-:Y:S01]  /*11280*/  MOV R32, R23 ;  /* 0x0000001700207202 */ /* 0x000fe20000000f00 */
[----:B------:R-:W-:Y:S01]  /*11290*/  FADD.FTZ R10, R37, R10 ;  /* 0x0000000a250a7221 */ /* 0x000fe20000010000 */
[----:B------:R-:W-:Y:S01]  /*112a0*/  MOV R23, R16 ;  /* 0x0000001000177202 */ /* 0x000fe20000000f00 */
[----:B------:R1:W5:Y:S01]  /*112b0*/  LDL.LU R247, [R1+0x90] ;  /* 0x0000900001f77983 */ /* 0x0003620000300800 */
[----:B------:R-:W-:Y:S01]  /*112c0*/  MOV R16, R17 ;  /* 0x0000001100107202 */ /* 0x000fe20000000f00 */
[----:B------:R-:W-:Y:S01]  /*112d0*/  FADD.FTZ R10, R241, R10 ;  /* 0x0000000af10a7221 */ /* 0x000fe20000010000 */
[----:B------:R-:W-:Y:S02]  /*112e0*/  MOV R17, R18 ;  /* 0x0000001200117202 */ /* 0x000fe40000000f00 */
[----:B------:R-:W-:Y:S02]  /*112f0*/  MOV R18, R19 ;  /* 0x0000001300127202 */ /* 0x000fe40000000f00 */
[----:B------:R-:W-:Y:S02]  /*11300*/  MOV R19, R12 ;  /* 0x0000000c00137202 */ /* 0x000fe40000000f00 */
[----:B------:R-:W-:Y:S02]  /*11310*/  MOV R12, R13 ;  /* 0x0000000d000c7202 */ /* 0x000fe40000000f00 */
[----:B------:R-:W-:Y:S02]  /*11320*/  MOV R13, R14 ;  /* 0x0000000e000d7202 */ /* 0x000fe40000000f00 */
[----:B------:R-:W-:Y:S02]  /*11330*/  MOV R14, R8 ;  /* 0x00000008000e7202 */ /* 0x000fe40000000f00 */
[----:B------:R-:W-:Y:S02]  /*11340*/  MOV R8, R245 ;  /* 0x000000f500087202 */ /* 0x000fe40000000f00 */
[----:B------:R1:W5:Y:S01]  /*11350*/  LDL.LU R245, [R1+0x8c] ;  /* 0x00008c0001f57983 */ /* 0x0003620000300800 */
[----:B------:R-:W-:Y:S02]  /*11360*/  MOV R37, R38 ;  /* 0x0000002600257202 */ /* 0x000fe40000000f00 */
[----:B------:R-:W-:Y:S01]  /*11370*/  MOV R38, R39 ;  /* 0x0000002700267202 */ /* 0x000fe20000000f00 */
        /* <DEDUP_REMOVED lines=10> */
[----:B------:R-:W-:Y:S01]  /*11420*/  MOV R8, R9 ;  /* 0x0000000900087202 */ /* 0x000fe20000000f00 */
[----:B------:R-:W-:Y:S01]  /*11430*/  FADD.FTZ R9, R240, R2 ;  /* 0x00000002f0097221 */ /* 0x000fe20000010000 */
[----:B------:R-:W-:Y:S01]  /*11440*/  MOV R38, R39 ;  /* 0x0000002700267202 */ /* 0x000fe20000000f00 */
[----:B------:R1:W5:Y:S01]  /*11450*/  LDL.LU R240, [R1+0x78] ;  /* 0x0000780001f07983 */ /* 0x0003620000300800 */
[----:B------:R-:W-:Y:S02]  /*11460*/  MOV R39, R32 ;  /* 0x0000002000277202 */ /* 0x000fe40000000f00 */
[----:B------:R-:W-:Y:S02]  /*11470*/  MOV R29, R183 ;  /* 0x000000b7001d7202 */ /* 0x000fe40000000f00 */
[----:B------:R-:W-:Y:S02]  /*11480*/  MOV R30, R182 ;  /* 0x000000b6001e7202 */ /* 0x000fe40000000f00 */
[----:B------:R-:W-:Y:S02]  /*11490*/  MOV R31, R181 ;  /* 0x000000b5001f7202 */ /* 0x000fe40000000f00 */
[C---:B------:R-:W-:Y:S04]  /*114a0*/  HMMA.16816.F32.BF16 R180, R208.reuse, R188, R40 ;  /* 0x000000bcd0b4723c */ /* 0x040fe80000041828 */
[----:B------:R-:W-:Y:S02]  /*114b0*/  MOV R32, R13 ;  /* 0x0000000d00207202 */ /* 0x000fe40000000f00 */
[----:B------:R-:W-:Y:S02]  /*114c0*/  MOV R13, R14 ;  /* 0x0000000e000d7202 */ /* 0x000fe40000000f00 */
[----:B------:R-:W-:Y:S01]  /*114d0*/  MOV R14, R8 ;  /* 0x00000008000e7202 */ /* 0x000fe20000000f00 */
[----:B------:R-:W-:Y:S01]  /*114e0*/  FADD.FTZ R8, R238, R0 ;  /* 0x00000000ee087221 */ /* 0x000fe20000010000 */
[----:B------:R-:W-:Y:S01]  /*114f0*/  MOV R43, R36 ;  /* 0x00000024002b7202 */ /* 0x000fe20000000f00 */
[----:B------:R1:W5:Y:S01]  /*11500*/  LDL.LU R238, [R1+0x74] ;  /* 0x0000740001ee7983 */ /* 0x0003620000300800 */
[----:B------:R-:W-:Y:S02]  /*11510*/  MOV R36, R37 ;  /* 0x0000002500247202 */ /* 0x000fe40000000f00 */
        /* <DEDUP_REMOVED lines=8> */
[----:B------:R2:W5:Y:S01]  /*115a0*/  LDL.LU R237, [R1+0x70] ;  /* 0x0000700001ed7983 */ /* 0x0005620000300800 */
[----:B------:R-:W-:Y:S01]  /*115b0*/  MOV R28, R184 ;  /* 0x000000b8001c7202 */ /* 0x000fe20000000f00 */
[----:B------:R-:W-:Y:S01]  /*115c0*/  FADD.FTZ R9, R33, R0 ;  /* 0x0000000021097221 */ /* 0x000fe20000010000 */
[-C--:B------:R-:W-:Y:S03]  /*115d0*/  HMMA.16816.F32.BF16 R184, R208, R190.reuse, R44 ;  /* 0x000000bed0b8723c */ /* 0x080fe6000004182c */
[----:B------:R-:W-:Y:S01]  /*115e0*/  MOV R11, R199 ;  /* 0x000000c7000b7202 */ /* 0x000fe20000000f00 */
[----:B------:R-:W-:Y:S01]  /*115f0*/  FADD.FTZ R0, R34, R8 ;  /* 0x0000000822007221 */ /* 0x000fe20000010000 */
[----:B------:R-:W-:Y:S01]  /*11600*/  FADD.FTZ R8, R29, R9 ;  /* 0x000000091d087221 */ /* 0x000fe20000010000 */
[----:B------:R-:W-:Y:S01]  /*11610*/  FADD.FTZ R2, R32, R2 ;  /* 0x0000000220027221 */ /* 0x000fe20000010000 */
[----:B------:R-:W-:Y:S01]  /*11620*/  FADD.FTZ R3, R39, R3 ;  /* 0x0000000327037221 */ /* 0x000fe20000010000 */
[C---:B------:R-:W-:Y:S04]  /*11630*/  HMMA.16816.F32.BF16 R188, R140.reuse, R190, R48 ;  /* 0x000000be8cbc723c */ /* 0x040fe80000041830 */
[----:B------:R-:W-:Y:S01]  /*11640*/  FADD.FTZ R2, R28, R2 ;  /* 0x000000021c027221 */ /* 0x000fe20000010000 */
[----:B------:R-:W-:Y:S01]  /*11650*/  FADD.FTZ R0, R30, R0 ;  /* 0x000000001e007221 */ /* 0x000fe20000010000 */
[----:B------:R-:W-:Y:S01]  /*11660*/  FADD.FTZ R3, R35, R3 ;  /* 0x0000000323037221 */ /* 0x000fe20000010000 */
[----:B-1----:R-:W-:Y:S01]  /*11670*/  MOV R138, R135 ;  /* 0x00000087008a7202 */ /* 0x002fe20000000f00 */
[-C--:B---3--:R-:W-:Y:S03]  /*11680*/  HMMA.16816.F32.BF16 R192, R140, R204.reuse, R52 ;  /* 0x000000cc8cc0723c */ /* 0x088fe60000041834 */
[----:B------:R-:W-:Y:S01]  /*11690*/  FADD.FTZ R9, R24, R2 ;  /* 0x0000000218097221 */ /* 0x000fe20000010000 */
[----:B------:R-:W-:Y:S01]  /*116a0*/  FADD.FTZ R2, R25, R8 ;  /* 0x0000000819027221 */ /* 0x000fe20000010000 */
[----:B------:R-:W-:Y:S01]  /*116b0*/  FADD.FTZ R0, R26, R0 ;  /* 0x000000001a007221 */ /* 0x000fe20000010000 */
[----:B------:R-:W-:Y:S01]  /*116c0*/  FADD.FTZ R3, R31, R3 ;  /* 0x000000031f037221 */ /* 0x000fe20000010000 */
        /* <DEDUP_REMOVED lines=19> */
[----:B------:R-:W-:Y:S02]  /*11800*/  MOV R133, R136 ;  /* 0x0000008800857202 */ /* 0x000fe40000000f00 */
[C---:B------:R-:W-:Y:S04]  /*11810*/  HMMA.16816.F32.BF16 R72, R208.reuse, R212, R72 ;  /* 0x000000d4d048723c */ /* 0x040fe80000041848 */
[----:B------:R-:W-:Y:S01]  /*11820*/  FADD.FTZ R3, R232, R3 ;  /* 0x00000003e8037221 */ /* 0x000fe20000010000 */
[----:B------:R-:W-:Y:S03]  /*11830*/  FADD.FTZ R2, R228, R2 ;  /* 0x00000002e4027221 */ /* 0x000fe60000010000 */
[-C--:B------:R-:W-:Y:S03]  /*11840*/  HMMA.16816.F32.BF16 R76, R208, R214.reuse, R76 ;  /* 0x000000d6d04c723c */ /* 0x080fe6000004184c */
[----:B------:R-:W-:Y:S01]  /*11850*/  FADD.FTZ R3, R233, R3 ;  /* 0x00000003e9037221 */ /* 0x000fe20000010000 */
[----:B------:R-:W-:Y:S03]  /*11860*/  FADD.FTZ R2, R231, R2 ;  /* 0x00000002e7027221 */ /* 0x000fe60000010000 */
[----:B------:R-:W-:Y:S01]  /*11870*/  FADD.FTZ R3, R229, R3 ;  /* 0x00000003e5037221 */ /* 0x000fe20000010000 */
[C---:B------:R-:W-:Y:S04]  /*11880*/  HMMA.16816.F32.BF16 R80, R140.reuse, R214, R80 ;  /* 0x000000d68c50723c */ /* 0x040fe80000041850 */
[----:B------:R-:W-:Y:S01]  /*11890*/  FADD.FTZ R3, R230, R3 ;  /* 0x00000003e6037221 */ /* 0x000fe20000010000 */
[----:B------:R-:W-:Y:S03]  /*118a0*/  FADD.FTZ R2, R226, R2 ;  /* 0x00000002e2027221 */ /* 0x000fe60000010000 */
[-C--:B------:R-:W-:Y:S08]  /*118b0*/  HMMA.16816.F32.BF16 R84, R140, R216.reuse, R84 ;  /* 0x000000d88c54723c */ /* 0x080ff00000041854 */
[C---:B------:R-:W-:Y:S08]  /*118c0*/  HMMA.16816.F32.BF16 R88, R208.reuse, R216, R88 ;  /* 0x000000d8d058723c */ /* 0x040ff00000041858 */
[-C--:B------:R-:W-:Y:S08]  /*118d0*/  HMMA.16816.F32.BF16 R92, R208, R218.reuse, R92 ;  /* 0x000000dad05c723c */ /* 0x080ff0000004185c */
[C---:B------:R-:W-:Y:S08]  /*118e0*/  HMMA.16816.F32.BF16 R96, R140.reuse, R218, R96 ;  /* 0x000000da8c60723c */ /* 0x040ff00000041860 */
[-C--:B------:R-:W-:Y:S08]  /*118f0*/  HMMA.16816.F32.BF16 R100, R140, R220.reuse, R100 ;  /* 0x000000dc8c64723c */ /* 0x080ff00000041864 */
[C---:B------:R-:W-:Y:S08]  /*11900*/  HMMA.16816.F32.BF16 R104, R208.reuse, R220, R104 ;  /* 0x000000dcd068723c */ /* 0x040ff00000041868 */
[-C--:B------:R-:W-:Y:S08]  /*11910*/  HMMA.16816.F32.BF16 R108, R208, R222.reuse, R108 ;  /* 0x000000ded06c723c */ /* 0x080ff0000004186c */
[C---:B------:R-:W-:Y:S08]  /*11920*/  HMMA.16816.F32.BF16 R112, R140.reuse, R222, R112 ;  /* 0x000000de8c70723c */ /* 0x040ff00000041870 */
[-C--:B------:R-:W-:Y:S08]  /*11930*/  HMMA.16816.F32.BF16 R116, R140, R4.reuse, R116 ;  /* 0x000000048c74723c */ /* 0x080ff00000041874 */
[C---:B------:R-:W-:Y:S04]  /*11940*/  HMMA.16816.F32.BF16 R120, R208.reuse, R4, R120 ;  /* 0x00000004d078723c */ /* 0x040fe80000041878 */
[----:B------:R-:W-:Y:S01]  /*11950*/  FADD.FTZ R4, R234, R8 ;  /* 0x00000008ea047221 */ /* 0x000fe20000010000 */
[----:B------:R-:W-:Y:S03]  /*11960*/  FADD.FTZ R5, R248, R0 ;  /* 0x00000000f8057221 */ /* 0x000fe60000010000 */
[----:B------:R-:W-:Y:S01]  /*11970*/  FADD.FTZ R0, R249, R4 ;  /* 0x00000004f9007221 */ /* 0x000fe20000010000 */
[----:B------:R-:W-:Y:S01]  /*11980*/  FADD.FTZ R4, R235, R5 ;  /* 0x00000005eb047221 */ /* 0x000fe20000010000 */
[-C--:B------:R-:W-:Y:S03]  /*11990*/  HMMA.16816.F32.BF16 R124, R208, R6.reuse, R124 ;  /* 0x00000006d07c723c */ /* 0x080fe6000004187c */
[----:B------:R-:W-:Y:S01]  /*119a0*/  FADD.FTZ R4, R251, R4 ;  /* 0x00000004fb047221 */ /* 0x000fe20000010000 */
[----:B------:R-:W-:Y:S04]  /*119b0*/  FADD.FTZ R0, R224, R0 ;  /* 0x00000000e0007221 */ /* 0x000fe80000010000 */
[----:B------:R-:W-:Y:S01]  /*119c0*/  STL [R1+0x5c], R4 ;  /* 0x00005c0401007387 */ /* 0x000fe20000100800 */
[----:B------:R-:W-:Y:S01]  /*119d0*/  FADD.FTZ R0, R225, R0 ;  /* 0x00000000e1007221 */ /* 0x000fe20000010000 */
[----:B------:R-:W-:Y:S04]  /*119e0*/  HMMA.16816.F32.BF16 R128, R140, R6, R128 ;  /* 0x000000068c80723c */ /* 0x000fe80000041880 */
[----:B------:R1:W-:Y:S04]  /*119f0*/  STL [R1+0x60], R0 ;  /* 0x0000600001007387 */ /* 0x0003e80000100800 */
[----:B------:R-:W-:Y:S04]  /*11a00*/  STL [R1+0x38], R15 ;  /* 0x0000380f01007387 */ /* 0x000fe80000100800 */
[----:B------:R4:W-:Y:S01]  /*11a10*/  STL [R1+0x64], R3 ;  /* 0x0000640301007387 */ /* 0x0009e20000100800 */
[----:B-1----:R-:W-:Y:S05]  /*11a20*/  FADD.FTZ R0, R227, R2 ;  /* 0x00000002e3007221 */ /* 0x002fea0000010000 */
[----:B------:R-:W-:Y:S04]  /*11a30*/  STL [R1+0x68], R0 ;  /* 0x0000680001007387 */ /* 0x000fe80000100800 */
[----:B------:R2:W-:Y:S01]  /*11a40*/  STL [R1+0x34], R132 ;  /* 0x0000348401007387 */ /* 0x0005e20000100800 */
[----:B----4-:R-:W-:Y:S02]  /*11a50*/  MOV R3, R137 ;  /* 0x0000008900037202 */ /* 0x010fe40000000f00 */
[----:B--2---:R-:W-:Y:S01]  /*11a60*/  MOV R132, R134 ;  /* 0x0000008600847202 */ /* 0x004fe20000000f00 */
[----:B------:R-:W-:Y:S06]  /*11a70*/  BRA.U UP0, `(.L_x_47) ;  /* 0xffffffb900707547 */ /* 0x000fec000b83ffff */
.L_x_46:
[----:B------:R-:W2:Y:S01]  /*11a80*/  LDL.LU R4, [R1+0x64] ;  /* 0x0000640001047983 */ /* 0x000ea20000300800 */
[----:B------:R-:W1:Y:S01]  /*11a90*/  S2R R140, SR_TID.X ;  /* 0x00000000008c7919 */ /* 0x000e620000002100 */
[----:B------:R-:W3:Y:S01]  /*11aa0*/  S2UR UR11, SR_CgaCtaId ;  /* 0x00000000000b79c3 */ /* 0x000ee20000008800 */
[----:B------:R-:W-:Y:S01]  /*11ab0*/  UMOV UR4, 0x400 ;  /* 0x0000040000047882 */ /* 0x000fe20000000000 */
[----:B------:R-:W4:Y:S01]  /*11ac0*/  LDCU.U8 UR10, c[0x0][0x548] ;  /* 0x0000a900ff0a77ac */ /* 0x000f220008000000 */
[----:B------:R-:W4:Y:S01]  /*11ad0*/  LDL.LU R7, [R1+0x68] ;  /* 0x0000680001077983 */ /* 0x000f220000300800 */
[----:B------:R-:W1:Y:S03]  /*11ae0*/  LDCU UR7, c[0x0][0x434] ;  /* 0x00008680ff0777ac */ /* 0x000e660008000800 */
[----:B------:R-:W4:Y:S04]  /*11af0*/  LDL.LU R6, [R1+0x5c] ;  /* 0x00005c0001067983 */ /* 0x000f280000300800 */
[----:B------:R-:W4:Y:S01]  /*11b00*/  LDL.LU R5, [R1+0x60] ;  /* 0x0000600001057983 */ /* 0x000f220000300800 */
[----:B------:R-:W2:Y:S08]  /*11b10*/  S2UR UR6, SR_CTAID.X ;  /* 0x00000000000679c3 */ /* 0x000eb00000002500 */
[----:B------:R-:W2:Y:S01]  /*11b20*/  S2UR UR9, SR_CTAID.Y ;  /* 0x00000000000979c3 */ /* 0x000ea20000002600 */
[----:B---3--:R-:W-:Y:S01]  /*11b30*/  ULEA UR11, UR11, UR4, 0x18 ;  /* 0x000000040b0b7291 */ /* 0x008fe2000f8ec0ff */
[----:B------:R-:W3:Y:S06]  /*11b40*/  LDCU.U8 UR4, c[0x0][0x549] ;  /* 0x0000a920ff0477ac */ /* 0x000eec0008000000 */
[----:B------:R-:W2:Y:S01]  /*11b50*/  S2UR UR8, SR_CTAID.Z ;  /* 0x00000000000879c3 */ /* 0x000ea20000002700 */
[----:B-1----:R-:W-:Y:S01]  /*11b60*/  SHF.L.U32 R8, R140, 0x5, RZ ;  /* 0x000000058c087819 */ /* 0x002fe200000006ff */
[----:B---3--:R-:W-:-:S11]  /*11b70*/  UISETP.NE.AND UP1, UPT, UR4, URZ, UPT ;  /* 0x000000ff0400728c */ /* 0x008fd6000bf25270 */
[----:B------:R-:W1:Y:S01]  /*11b80*/  @UP1 LDCU.64 UR4, c[0x0][0x430] ;  /* 0x00008600ff0417ac */ /* 0x000e620008000a00 */
[----:B------:R-:W3:Y:S01]  /*11b90*/  @UP1 LDCU UR12, c[0x0][0x430] ;  /* 0x00008600ff0c17ac */ /* 0x000ee20008000800 */
[----:B-1----:R-:W-:-:S03]  /*11ba0*/  @UP1 UIMAD UR5, UR5, UR4, URZ ;  /* 0x00000004050512a4 */ /* 0x002fc6000f8e02ff */
[----:B------:R-:W-:Y:S01]  /*11bb0*/  @UP1 UMOV UR4, 0x1 ;  /* 0x0000000100041882 */ /* 0x000fe20000000000 */
[----:B--2---:R-:W1:Y:S04]  /*11bc0*/  SHFL.BFLY PT, R2, R4, 0x2, 0x1f ;  /* 0x0c401f0004027f89 */ /* 0x004e6800000e0000 */
[----:B----4-:R-:W2:Y:S04]  /*11bd0*/  SHFL.BFLY PT, R0, R7, 0x2, 0x1f ;  /* 0x0c401f0007007f89 */ /* 0x010ea800000e0000 */
[----:B------:R-:W4:Y:S01]  /*11be0*/  SHFL.BFLY PT, R3, R5, 0x2, 0x1f ;  /* 0x0c401f0005037f89 */ /* 0x000f2200000e0000 */
[----:B-1----:R-:W-:-:S03]  /*11bf0*/  FADD.FTZ R2, R2, R4 ;  /* 0x0000000402027221 */ /* 0x002fc60000010000 */
[----:B------:R-:W1:Y:S04]  /*11c00*/  SHFL.BFLY PT, R4, R6, 0x2, 0x1f ;  /* 0x0c401f0006047f89 */ /* 0x000e6800000e0000 */
[----:B-----5:R-:W3:Y:S01]  /*11c10*/  SHFL.BFLY PT, R132, R2, 0x1, 0x1f ;  /* 0x0c201f0002847f89 */ /* 0x020ee200000e0000 */
[----:B--2---:R-:W-:-:S05]  /*11c20*/  FADD.FTZ R0, R0, R7 ;  /* 0x0000000700007221 */ /* 0x004fca0000010000 */
[----:B------:R-:W2:Y:S01]  /*11c30*/  SHFL.BFLY PT, R133, R0, 0x1, 0x1f ;  /* 0x0c201f0000857f89 */ /* 0x000ea200000e0000 */
[----:B----4-:R-:W-:Y:S01]  /*11c40*/  FADD.FTZ R3, R3, R5 ;  /* 0x0000000503037221 */ /* 0x010fe20000010000 */
[----:B------:R-:W-:-:S04]  /*11c50*/  SHF.L.U32 R5, R140, 0x1, RZ ;  /* 0x000000018c057819 */ /* 0x000fc800000006ff */
[----:B------:R-:W4:Y:S01]  /*11c60*/  SHFL.BFLY PT, R139, R3, 0x1, 0x1f ;  /* 0x0c201f00038b7f89 */ /* 0x000f2200000e0000 */
[----:B-1----:R-:W-:Y:S01]  /*11c70*/  FADD.FTZ R4, R4, R6 ;  /* 0x0000000604047221 */ /* 0x002fe20000010000 */
[----:B------:R-:W-:Y:S01]  /*11c80*/  LOP3.LUT R6, R5, 0x6, RZ, 0xc0, !PT ;  /* 0x0000000605067812 */ /* 0x000fe200078ec0ff */
[----:B---3--:R-:W-:-:S03]  /*11c90*/  FADD.FTZ R132, R2, R132 ;  /* 0x0000008402847221 */ /* 0x008fc60000010000 */
[----:B------:R-:W1:Y:S01]  /*11ca0*/  SHFL.BFLY PT, R138, R4, 0x1, 0x1f ;  /* 0x0c201f00048a7f89 */ /* 0x000e6200000e0000 */
[----:B------:R-:W-:Y:S01]  /*11cb0*/  LOP3.LUT R6, R6, 0x7c00, R8, 0xf8, !PT ;  /* 0x00007c0006067812 */ /* 0x000fe200078ef808 */
[----:B------:R-:W3:Y:S01]  /*11cc0*/  MUFU.RCP R2, R132 ;  /* 0x0000008400027308 */ /* 0x000ee20000001000 */
[----:B------:R-:W-:Y:S01]  /*11cd0*/  FSETP.NE.FTZ.AND P6, PT, R132, RZ, PT ;  /* 0x000000ff8400720b */ /* 0x000fe20003fd5000 */
[----:B--2---:R-:W-:Y:S01]  /*11ce0*/  FADD.FTZ R133, R0, R133 ;  /* 0x0000008500857221 */ /* 0x004fe20000010000 */
[----:B------:R-:W-:-:S04]  /*11cf0*/  SHF.L.U32 R0, R140, 0x4, RZ ;  /* 0x000000048c007819 */ /* 0x000fc800000006ff */
[----:B------:R-:W-:Y:S01]  /*11d00*/  LOP3.LUT R0, R0, 0x1c0, RZ, 0xc0, !PT ;  /* 0x000001c000007812 */ /* 0x000fe200078ec0ff */
[----:B------:R-:W2:Y:S01]  /*11d10*/  MUFU.RCP R7, R133 ;  /* 0x0000008500077308 */ /* 0x000ea20000001000 */
[----:B------:R-:W-:Y:S01]  /*11d20*/  FSETP.NE.FTZ.AND P5, PT, R133, RZ, PT ;  /* 0x000000ff8500720b */ /* 0x000fe20003fb5000 */
[----:B----4-:R-:W-:Y:S01]  /*11d30*/  FADD.FTZ R139, R3, R139 ;  /* 0x0000008b038b7221 */ /* 0x010fe20000010000 */
[----:B------:R-:W-:-:S04]  /*11d40*/  LOP3.LUT R5, R0, 0x38, R5, 0xf8, !PT ;  /* 0x0000003800057812 */ /* 0x000fc800078ef805 */
[----:B------:R-:W-:Y:S02]  /*11d50*/  LOP3.LUT R10, R6, R5, RZ, 0xfc, !PT ;  /* 0x00000005060a7212 */ /* 0x000fe400078efcff */
[----:B---3--:R-:W-:Y:S02]  /*11d60*/  FSEL R0, R2, 1, P6 ;  /* 0x3f80000002007808 */ /* 0x008fe40003000000 */
[----:B------:R-:W-:Y:S01]  /*11d70*/  FSETP.NE.FTZ.AND P0, PT, R139, RZ, PT ;  /* 0x000000ff8b00720b */ /* 0x000fe20003f15000 */
[----:B-1----:R-:W-:Y:S01]  /*11d80*/  FADD.FTZ R138, R4, R138 ;  /* 0x0000008a048a7221 */ /* 0x002fe20000010000 */
[----:B------:R-:W-:Y:S01]  /*11d90*/  MOV R6, 0x10 ;  /* 0x0000001000067802 */ /* 0x000fe20000000f00 */
        /* <DEDUP_REMOVED lines=32> */
[----:B------:R-:W1:Y:S01]  /*11fa0*/  MUFU.RCP R2, R138 ;  /* 0x0000008a00027308 */ /* 0x000e620000001000 */
[----:B------:R-:W-:-:S02]  /*11fb0*/  FSETP.NE.FTZ.AND P1, PT, R138, RZ, PT ;  /* 0x000000ff8a00720b */ /* 0x000fc40003f35000 */
[----:B--2---:R-:W-:Y:S02]  /*11fc0*/  FSEL R3, R7, 1, P5 ;  /* 0x3f80000007037808 */ /* 0x004fe40002800000 */
[----:B------:R-:W-:Y:S02]  /*11fd0*/  R2P PR, R140, 0x1c ;  /* 0x0000001c8c007804 */ /* 0x000fe40000000000 */
[----:B------:R-:W-:Y:S01]  /*11fe0*/  F2FP.BF16.F32.PACK_AB R4, R4, R148 ;  /* 0x000000940404723e */ /* 0x000fe200000010ff */
[----:B------:R-:W2:Y:S01]  /*11ff0*/  MUFU.RCP R0, R139 ;  /* 0x0000008b00007308 */ /* 0x000ea20000001000 */
[C---:B------:R-:W-:Y:S01]  /*12000*/  FMUL.FTZ R150, R3.reuse, R150 ;  /* 0x0000009603967220 */ /* 0x040fe20000410000 */
[C---:B------:R-:W-:Y:S01]  /*12010*/  FMUL.FTZ R67, R3.reuse, R151 ;  /* 0x0000009703437220 */ /* 0x040fe20000410000 */
[----:B------:R-:W-:Y:S01]  /*12020*/  SEL R6, R6, 0xfffffff0, !P2 ;  /* 0xfffffff006067807 */ /* 0x000fe20005000000 */
[C---:B------:R-:W-:Y:S01]  /*12030*/  FMUL.FTZ R158, R3.reuse, R158 ;  /* 0x0000009e039e7220 */ /* 0x040fe20000410000 */
[C---:B------:R-:W-:Y:S01]  /*12040*/  FMUL.FTZ R159, R3.reuse, R159 ;  /* 0x0000009f039f7220 */ /* 0x040fe20000410000 */
[C---:B------:R-:W-:Y:S01]  /*12050*/  FMUL.FTZ R162, R3.reuse, R162 ;  /* 0x000000a203a27220 */ /* 0x040fe20000410000 */
[C---:B------:R-:W-:Y:S01]  /*12060*/  FMUL.FTZ R15, R3.reuse, R163 ;  /* 0x000000a3030f7220 */ /* 0x040fe20000410000 */
[C---:B------:R-:W-:Y:S01]  /*12070*/  FMUL.FTZ R174, R3.reuse, R174 ;  /* 0x000000ae03ae7220 */ /* 0x040fe20000410000 */
[C---:B------:R-:W-:Y:S01]  /*12080*/  FMUL.FTZ R11, R3.reuse, R175 ;  /* 0x000000af030b7220 */ /* 0x040fe20000410000 */
[----:B-1----:R-:W-:Y:S01]  /*12090*/  FSEL R2, R2, 1, P1 ;  /* 0x3f80000002027808 */ /* 0x002fe20000800000 */
[C---:B------:R-:W-:Y:S01]  /*120a0*/  FMUL.FTZ R178, R3.reuse, R178 ;  /* 0x000000b203b27220 */ /* 0x040fe20000410000 */
[C---:B------:R-:W-:Y:S01]  /*120b0*/  FMUL.FTZ R18, R3.reuse, R179 ;  /* 0x000000b303127220 */ /* 0x040fe20000410000 */
[C---:B------:R-:W-:Y:S01]  /*120c0*/  FMUL.FTZ R190, R3.reuse, R190 ;  /* 0x000000be03be7220 */ /* 0x040fe20000410000 */
[C---:B------:R-:W-:Y:S01]  /*120d0*/  FMUL.FTZ R22, R3.reuse, R191 ;  /* 0x000000bf03167220 */ /* 0x040fe20000410000 */
[C---:B------:R-:W-:Y:S01]  /*120e0*/  FMUL.FTZ R194, R3.reuse, R194 ;  /* 0x000000c203c27220 */ /* 0x040fe20000410000 */
[C---:B------:R-:W-:Y:S01]  /*120f0*/  FMUL.FTZ R60, R3.reuse, R195 ;  /* 0x000000c3033c7220 */ /* 0x040fe20000410000 */
[C---:B------:R-:W-:Y:S01]  /*12100*/  FMUL.FTZ R206, R3.reuse, R206 ;  /* 0x000000ce03ce7220 */ /* 0x040fe20000410000 */
[----:B--2---:R-:W-:Y:S01]  /*12110*/  FSEL R0, R0, 1, P0 ;  /* 0x3f80000000007808 */ /* 0x004fe20000000000 */
        /* <DEDUP_REMOVED lines=36> */
[----:B------:R-:W-:Y:S01]  /*12360*/  LEA R0, R10, UR11, 0x1 ;  /* 0x0000000b0a007c11 */ /* 0x000fe2000f8e08ff */
[C---:B------:R-:W-:Y:S01]  /*12370*/  FMUL.FTZ R48, R3.reuse, R83 ;  /* 0x0000005303307220 */ /* 0x040fe20000410000 */
        /* <DEDUP_REMOVED lines=13> */
[----:B------:R-:W-:Y:S01]  /*12450*/  F2FP.BF16.F32.PACK_AB R67, R67, R150 ;  /* 0x000000964343723e */ /* 0x000fe200000010ff */
[C---:B------:R-:W-:Y:S01]  /*12460*/  FMUL.FTZ R144, R2.reuse, R144 ;  /* 0x0000009002907220 */ /* 0x040fe20000410000 */
[----:B------:R-:W-:Y:S01]  /*12470*/  F2FP.BF16.F32.PACK_AB R53, R53, R5 ;  /* 0x000000053535723e */ /* 0x000fe200000010ff */
[C---:B------:R-:W-:Y:S01]  /*12480*/  FMUL.FTZ R68, R2.reuse, R145 ;  /* 0x0000009102447220 */ /* 0x040fe20000410000 */
[----:B------:R-:W-:Y:S01]  /*12490*/  F2FP.BF16.F32.PACK_AB R3, R157, R156 ;  /* 0x0000009c9d03723e */ /* 0x000fe200000010ff */
[----:B------:R-:W-:Y:S01]  /*124a0*/  FMUL.FTZ R152, R2, R152 ;  /* 0x0000009802987220 */ /* 0x000fe20000410000 */
[----:B------:R-:W-:Y:S01]  /*124b0*/  IADD3 R5, PT, PT, R0, R6, RZ ;  /* 0x0000000600057210 */ /* 0x000fe20007ffe0ff */
        /* <DEDUP_REMOVED lines=29> */
[----:B------:R-:W-:Y:S01]  /*12690*/  SEL R10, R10, 0xffffffe0, !P3 ;  /* 0xffffffe00a0a7807 */ /* 0x000fe20005800000 */
[----:B------:R-:W-:Y:S01]  /*126a0*/  STS [R0], R4 ;  /* 0x0000000400007388 */ /* 0x000fe20000000800 */
[----:B------:R-:W-:-:S02]  /*126b0*/  F2FP.BF16.F32.PACK_AB R2, R159, R158 ;  /* 0x0000009e9f02723e */ /* 0x000fc400000010ff */
[----:B------:R-:W-:Y:S01]  /*126c0*/  F2FP.BF16.F32.PACK_AB R68, R68, R144 ;  /* 0x000000904444723e */ /* 0x000fe200000010ff */
[----:B------:R-:W-:Y:S01]  /*126d0*/  STS [R0+0x400], R67 ;  /* 0x0004004300007388 */ /* 0x000fe20000000800 */
[----:B------:R-:W-:Y:S02]  /*126e0*/  F2FP.BF16.F32.PACK_AB R8, R8, R146 ;  /* 0x000000920808723e */ /* 0x000fe400000010ff */
[----:B------:R-:W-:Y:S01]  /*126f0*/  F2FP.BF16.F32.PACK_AB R7, R7, R152 ;  /* 0x000000980707723e */ /* 0x000fe200000010ff */
[----:B------:R1:W-:Y:S01]  /*12700*/  STS [R5], R3 ;  /* 0x0000000305007388 */ /* 0x0003e20000000800 */
[----:B------:R-:W-:Y:S02]  /*12710*/  F2FP.BF16.F32.PACK_AB R9, R9, R154 ;  /* 0x0000009a0909723e */ /* 0x000fe400000010ff */
[----:B------:R-:W-:Y:S01]  /*12720*/  F2FP.BF16.F32.PACK_AB R16, R16, R160 ;  /* 0x000000a01010723e */ /* 0x000fe200000010ff */
[----:B------:R2:W-:Y:S01]  /*12730*/  STS [R5+0x400], R2 ;  /* 0x0004000205007388 */ /* 0x0005e20000000800 */
[----:B------:R-:W-:-:S02]  /*12740*/  F2FP.BF16.F32.PACK_AB R15, R15, R162 ;  /* 0x000000a20f0f723e */ /* 0x000fc400000010ff */
[----:B------:R-:W-:Y:S01]  /*12750*/  F2FP.BF16.F32.PACK_AB R12, R12, R172 ;  /* 0x000000ac0c0c723e */ /* 0x000fe200000010ff */
[----:B------:R-:W-:Y:S01]  /*12760*/  STS [R0+0x2000], R68 ;  /* 0x0020004400007388 */ /* 0x000fe20000000800 */
[----:B------:R-:W-:Y:S02]  /*12770*/  F2FP.BF16.F32.PACK_AB R11, R11, R174 ;  /* 0x000000ae0b0b723e */ /* 0x000fe400000010ff */
[----:B------:R-:W-:Y:S01]  /*12780*/  F2FP.BF16.F32.PACK_AB R14, R14, R164 ;  /* 0x000000a40e0e723e */ /* 0x000fe200000010ff */
[----:B------:R3:W-:Y:S01]  /*12790*/  STS [R0+0x2400], R8 ;  /* 0x0024000800007388 */ /* 0x0007e20000000800 */
[----:B------:R-:W-:Y:S02]  /*127a0*/  F2FP.BF16.F32.PACK_AB R13, R13, R166 ;  /* 0x000000a60d0d723e */ /* 0x000fe400000010ff */
[----:B------:R-:W-:Y:S01]  /*127b0*/  F2FP.BF16.F32.PACK_AB R21, R21, R168 ;  /* 0x000000a81515723e */ /* 0x000fe200000010ff */
[----:B------:R4:W-:Y:S01]  /*127c0*/  STS [R5+0x2000], R7 ;  /* 0x0020000705007388 */ /* 0x0009e20000000800 */
[----:B------:R-:W-:-:S02]  /*127d0*/  F2FP.BF16.F32.PACK_AB R20, R20, R170 ;  /* 0x000000aa1414723e */ /* 0x000fc400000010ff */
[----:B------:R-:W-:Y:S01]  /*127e0*/  F2FP.BF16.F32.PACK_AB R19, R19, R176 ;  /* 0x000000b01313723e */ /* 0x000fe200000010ff */
[----:B------:R-:W-:Y:S01]  /*127f0*/  STS [R5+0x2400], R9 ;  /* 0x0024000905007388 */ /* 0x000fe20000000800 */
[----:B------:R-:W-:Y:S02]  /*12800*/  F2FP.BF16.F32.PACK_AB R18, R18, R178 ;  /* 0x000000b21212723e */ /* 0x000fe400000010ff */
[----:B------:R-:W-:Y:S02]  /*12810*/  F2FP.BF16.F32.PACK_AB R17, R17, R188 ;  /* 0x000000bc1111723e */ /* 0x000fe400000010ff */
[----:B-1----:R-:W-:Y:S02]  /*12820*/  IADD3 R3, PT, PT, R0, R10, RZ ;  /* 0x0000000a00037210 */ /* 0x002fe40007ffe0ff */
[----:B------:R-:W-:Y:S02]  /*12830*/  F2FP.BF16.F32.PACK_AB R22, R22, R190 ;  /* 0x000000be1616723e */ /* 0x000fe400000010ff */
[----:B--2---:R-:W-:Y:S01]  /*12840*/  IADD3 R2, PT, PT, R0, 0x40, RZ ;  /* 0x0000004000027810 */ /* 0x004fe20007ffe0ff */
[----:B------:R-:W-:Y:S01]  /*12850*/  STS [R3], R16 ;  /* 0x0000001003007388 */ /* 0x000fe20000000800 */
[----:B------:R-:W-:-:S02]  /*12860*/  IADD3 R4, PT, PT, R6, R3, RZ ;  /* 0x0000000306047210 */ /* 0x000fc40007ffe0ff */
[----:B------:R-:W-:Y:S01]  /*12870*/  @P4 IADD3 R2, PT, PT, R0, -0x40, RZ ;  /* 0xffffffc000024810 */ /* 0x000fe20007ffe0ff */
[----:B------:R-:W-:Y:S01]  /*12880*/  STS [R3+0x400], R15 ;  /* 0x0004000f03007388 */ /* 0x000fe20000000800 */
[----:B------:R-:W-:Y:S02]  /*12890*/  F2FP.BF16.F32.PACK_AB R24, R24, R180 ;  /* 0x000000b41818723e */ /* 0x000fe400000010ff */
[----:B---3--:R-:W-:Y:S01]  /*128a0*/  IADD3 R8, PT, PT, R10, R2, RZ ;  /* 0x000000020a087210 */ /* 0x008fe20007ffe0ff */
[----:B------:R-:W-:Y:S01]  /*128b0*/  STS [R4], R12 ;  /* 0x0000000c04007388 */ /* 0x000fe20000000800 */
[----:B------:R-:W-:Y:S01]  /*128c0*/  F2FP.BF16.F32.PACK_AB R23, R23, R182 ;  /* 0x000000b61717723e */ /* 0x000fe200000010ff */
[----:B------:R-:W1:Y:S01]  /*128d0*/  @P0 LDC R10, c[0x0][0x458] ;  /* 0x00011600ff0a0b82 */ /* 0x000e620000000800 */
[----:B----4-:R-:W-:Y:S01]  /*128e0*/  IADD3 R7, PT, PT, R6, R2, RZ ;  /* 0x0000000206077210 */ /* 0x010fe20007ffe0ff */
[----:B------:R2:W-:Y:S01]  /*128f0*/  STS [R4+0x400], R11 ;  /* 0x0004000b04007388 */ /* 0x0005e20000000800 */
[----:B------:R-:W-:-:S02]  /*12900*/  F2FP.BF16.F32.PACK_AB R63, R63, R184 ;  /* 0x000000b83f3f723e */ /* 0x000fc400000010ff */
[----:B------:R-:W-:Y:S01]  /*12910*/  F2FP.BF16.F32.PACK_AB R62, R62, R186 ;  /* 0x000000ba3e3e723e */ /* 0x000fe200000010ff */
[----:B------:R-:W-:Y:S01]  /*12920*/  STS [R3+0x2000], R14 ;  /* 0x0020000e03007388 */ /* 0x000fe20000000800 */
[----:B------:R-:W-:Y:S02]  /*12930*/  F2FP.BF16.F32.PACK_AB R61, R61, R192 ;  /* 0x000000c03d3d723e */ /* 0x000fe400000010ff */
[----:B------:R-:W-:Y:S01]  /*12940*/  F2FP.BF16.F32.PACK_AB R60, R60, R194 ;  /* 0x000000c23c3c723e */ /* 0x000fe200000010ff */
[----:B------:R-:W-:Y:S01]  /*12950*/  STS [R3+0x2400], R13 ;  /* 0x0024000d03007388 */ /* 0x000fe20000000800 */
[----:B------:R-:W-:Y:S02]  /*12960*/  F2FP.BF16.F32.PACK_AB R57, R57, R204 ;  /* 0x000000cc3939723e */ /* 0x000fe400000010ff */
[----:B------:R-:W-:Y:S01]  /*12970*/  F2FP.BF16.F32.PACK_AB R56, R56, R206 ;  /* 0x000000ce3838723e */ /* 0x000fe200000010ff */
[----:B------:R3:W-:Y:S01]  /*12980*/  STS [R4+0x2000], R21 ;  /* 0x0020001504007388 */ /* 0x0007e20000000800 */
[----:B------:R-:W-:-:S02]  /*12990*/  IADD3 R6, PT, PT, R6, R8, RZ ;  /* 0x0000000806067210 */ /* 0x000fc40007ffe0ff */
[----:B------:R-:W-:Y:S01]  /*129a0*/  F2FP.BF16.F32.PACK_AB R59, R59, R196 ;  /* 0x000000c43b3b723e */ /* 0x000fe200000010ff */
[----:B------:R-:W-:Y:S01]  /*129b0*/  STS [R4+0x2400], R20 ;  /* 0x0024001404007388 */ /* 0x000fe20000000800 */
[----:B------:R-:W-:Y:S02]  /*129c0*/  F2FP.BF16.F32.PACK_AB R58, R58, R198 ;  /* 0x000000c63a3a723e */ /* 0x000fe400000010ff */
[----:B------:R-:W-:Y:S01]  /*129d0*/  F2FP.BF16.F32.PACK_AB R55, R55, R200 ;  /* 0x000000c83737723e */ /* 0x000fe200000010ff */
[----:B------:R-:W-:Y:S01]  /*129e0*/  STS [R2], R19 ;  /* 0x0000001302007388 */ /* 0x000fe20000000800 */
[----:B------:R-:W-:Y:S02]  /*129f0*/  F2FP.BF16.F32.PACK_AB R54, R54, R202 ;  /* 0x000000ca3636723e */ /* 0x000fe400000010ff */
[----:B------:R-:W-:Y:S01]  /*12a00*/  F2FP.BF16.F32.PACK_AB R52, R52, R70 ;  /* 0x000000463434723e */ /* 0x000fe200000010ff */
[----:B------:R-:W-:Y:S01]  /*12a10*/  STS [R2+0x400], R18 ;  /* 0x0004001202007388 */ /* 0x000fe20000000800 */
[----:B------:R-:W-:Y:S01]  /*12a20*/  F2FP.BF16.F32.PACK_AB R49, R49, R80 ;  /* 0x000000503131723e */ /* 0x000fe200000010ff */
[----:B--2---:R-:W2:Y:S01]  /*12a30*/  @P1 LDC R11, c[0x0][0x458] ;  /* 0x00011600ff0b1b82 */ /* 0x004ea20000000800 */
[----:B------:R-:W-:Y:S01]  /*12a40*/  F2FP.BF16.F32.PACK_AB R48, R48, R82 ;  /* 0x000000523030723e */ /* 0x000fe200000010ff */
[----:B------:R-:W-:Y:S01]  /*12a50*/  STS [R7], R17 ;  /* 0x0000001107007388 */ /* 0x000fe20000000800 */
        /* <DEDUP_REMOVED lines=17> */
[----:B------:R-:W-:Y:S01]  /*12b70*/  STS [R8], R61 ;  /* 0x0000003d08007388 */ /* 0x000fe20000000800 */
[----:B------:R-:W-:-:S02]  /*12b80*/  F2FP.BF16.F32.PACK_AB R37, R37, R100 ;  /* 0x000000642525723e */ /* 0x000fc400000010ff */
        /* <DEDUP_REMOVED lines=20> */
[----:B------:R-:W-:Y:S02]  /*12cd0*/  SHF.L.U32 R12, R140, 0x3, RZ ;  /* 0x000000038c0c7819 */ /* 0x000fe400000006ff */
[----:B------:R-:W-:Y:S01]  /*12ce0*/  F2FP.BF16.F32.PACK_AB R65, R65, R124 ;  /* 0x0000007c4141723e */ /* 0x000fe200000010ff */
[----:B------:R-:W-:Y:S01]  /*12cf0*/  STS [R0+0x4000], R53 ;  /* 0x0040003500007388 */ /* 0x000fe20000000800 */
[----:B------:R-:W-:Y:S02]  /*12d00*/  F2FP.BF16.F32.PACK_AB R64, R64, R126 ;  /* 0x0000007e4040723e */ /* 0x000fe400000010ff */
[----:B---3--:R-:W-:Y:S01]  /*12d10*/  MOV R21, 0x7f800000 ;  /* 0x7f80000000157802 */ /* 0x008fe20000000f00 */
[----:B------:R-:W-:Y:S04]  /*12d20*/  STS [R0+0x4400], R52 ;  /* 0x0044003400007388 */ /* 0x000fe80000000800 */
[----:B------:R-:W-:Y:S04]  /*12d30*/  STS [R5+0x4000], R49 ;  /* 0x0040003105007388 */ /* 0x000fe80000000800 */
[----:B------:R-:W-:Y:S04]  /*12d40*/  STS [R5+0x4400], R48 ;  /* 0x0044003005007388 */ /* 0x000fe80000000800 */
        /* <DEDUP_REMOVED lines=8> */
[----:B---3--:R-:W-:-:S03]  /*12dd0*/  LOP3.LUT R0, R12, 0x1f8, RZ, 0xc0, !PT ;  /* 0x000001f80c007812 */ /* 0x008fc600078ec0ff */
[----:B------:R-:W-:Y:S01]  /*12de0*/  STS [R3+0x6000], R43 ;  /* 0x0060002b03007388 */ /* 0x000fe20000000800 */
[----:B------:R-:W-:-:S03]  /*12df0*/  LOP3.LUT R0, R0, 0x38, R140, 0x78, !PT ;  /* 0x0000003800007812 */ /* 0x000fc600078e788c */
[----:B------:R3:W-:Y:S01]  /*12e00*/  STS [R3+0x6400], R42 ;  /* 0x0064002a03007388 */ /* 0x0007e20000000800 */
[----:B----4-:R-:W4:Y:S03]  /*12e10*/  @P5 LDC R5, c[0x0][0x458] ;  /* 0x00011600ff055b82 */ /* 0x010f260000000800 */
[----:B------:R-:W-:Y:S04]  /*12e20*/  STS [R4+0x6000], R39 ;  /* 0x0060002704007388 */ /* 0x000fe80000000800 */
[----:B------:R1:W-:Y:S04]  /*12e30*/  STS [R4+0x6400], R38 ;  /* 0x0064002604007388 */ /* 0x0003e80000000800 */
[----:B------:R-:W-:Y:S04]  /*12e40*/  STS [R2+0x4000], R37 ;  /* 0x0040002502007388 */ /* 0x000fe80000000800 */
[----:B------:R-:W-:Y:S04]  /*12e50*/  STS [R2+0x4400], R36 ;  /* 0x0044002402007388 */ /* 0x000fe80000000800 */
[----:B------:R-:W-:Y:S04]  /*12e60*/  STS [R7+0x4000], R33 ;  /* 0x0040002107007388 */ /* 0x000fe80000000800 */
[----:B------:R-:W-:Y:S01]  /*12e70*/  STS [R7+0x4400], R32 ;  /* 0x0044002007007388 */ /* 0x000fe20000000800 */
[----:B---3--:R-:W3:Y:S03]  /*12e80*/  @P6 LDC R3, c[0x0][0x458] ;  /* 0x00011600ff036b82 */ /* 0x008ee60000000800 */
[----:B------:R-:W-:Y:S04]  /*12e90*/  STS [R2+0x6000], R35 ;  /* 0x0060002302007388 */ /* 0x000fe80000000800 */
[----:B------:R2:W-:Y:S01]  /*12ea0*/  STS [R2+0x6400], R34 ;  /* 0x0064002202007388 */ /* 0x0005e20000000800 */
[----:B-1----:R-:W-:Y:S03]  /*12eb0*/  @P5 MUFU.LG2 R4, R133 ;  /* 0x0000008500045308 */ /* 0x002fe60000000c00 */
[----:B------:R-:W-:Y:S04]  /*12ec0*/  STS [R7+0x6000], R31 ;  /* 0x0060001f07007388 */ /* 0x000fe80000000800 */
[----:B------:R1:W-:Y:S04]  /*12ed0*/  STS [R7+0x6400], R30 ;  /* 0x0064001e07007388 */ /* 0x0003e80000000800 */
[----:B------:R-:W-:Y:S04]  /*12ee0*/  STS [R8+0x4000], R29 ;  /* 0x0040001d08007388 */ /* 0x000fe80000000800 */
[----:B------:R-:W-:Y:S04]  /*12ef0*/  STS [R8+0x4400], R28 ;  /* 0x0044001c08007388 */ /* 0x000fe80000000800 */
[----:B------:R4:W-:Y:S04]  /*12f00*/  STS [R6+0x4000], R26 ;  /* 0x0040001a06007388 */ /* 0x0009e80000000800 */
[----:B------:R-:W-:Y:S01]  /*12f10*/  STS [R6+0x4400], R25 ;  /* 0x0044001906007388 */ /* 0x000fe20000000800 */
[----:B--2---:R-:W2:Y:S03]  /*12f20*/  @P6 MUFU.LG2 R2, R132 ;  /* 0x0000008400026308 */ /* 0x004ea60000000c00 */
[----:B------:R-:W-:Y:S04]  /*12f30*/  STS [R8+0x6000], R27 ;  /* 0x0060001b08007388 */ /* 0x000fe80000000800 */
[----:B------:R3:W-:Y:S01]  /*12f40*/  STS [R8+0x6400], R66 ;  /* 0x0064004208007388 */ /* 0x0007e20000000800 */
[----:B-1----:R1:W1:Y:S03]  /*12f50*/  @P1 MUFU.LG2 R7, R138 ;  /* 0x0000008a00071308 */ /* 0x0022660000000c00 */
[----:B------:R-:W-:Y:S04]  /*12f60*/  STS [R6+0x6000], R65 ;  /* 0x0060004106007388 */ /* 0x000fe80000000800 */
[----:B------:R1:W-:Y:S01]  /*12f70*/  STS [R6+0x6400], R64 ;  /* 0x0064004006007388 */ /* 0x0003e20000000800 */
[----:B--2---:R-:W-:Y:S01]  /*12f80*/  @P6 FMUL.FTZ R2, R2, 0.69314718246459960938 ;  /* 0x3f31721802026820 */ /* 0x004fe20000410000 */
[----:B----4-:R-:W-:-:S03]  /*12f90*/  MOV R26, 0x7f800000 ;  /* 0x7f800000001a7802 */ /* 0x010fc60000000f00 */
[----:B---3--:R-:W-:Y:S01]  /*12fa0*/  @P6 FFMA.FTZ R26, R136, R3, R2 ;  /* 0x00000003881a6223 */ /* 0x008fe20000010002 */
[----:B------:R-:W-:Y:S01]  /*12fb0*/  LOP3.LUT R2, R12, 0x38, RZ, 0xc0, !PT ;  /* 0x000000380c027812 */ /* 0x000fe200078ec0ff */
[----:B------:R-:W2:Y:S01]  /*12fc0*/  LDC.64 R8, c[0x0][0x400] ;  /* 0x00010000ff087b82 */ /* 0x000ea20000000a00 */
[----:B-1----:R-:W-:Y:S01]  /*12fd0*/  LOP3.LUT R6, R0, 0x1e00, R12, 0xf8, !PT ;  /* 0x00001e0000067812 */ /* 0x002fe200078ef80c */
[----:B------:R-:W-:Y:S01]  /*12fe0*/  @P5 FMUL.FTZ R0, R4, 0.69314718246459960938 ;  /* 0x3f31721804005820 */ /* 0x000fe20000410000 */
[----:B------:R-:W-:Y:S06]  /*12ff0*/  BRA.U UP1, `(.L_x_50) ;  /* 0x0000000101287547 */ /* 0x000fec000b800000 */
[----:B------:R-:W-:Y:S01]  /*13000*/  UISETP.NE.AND UP0, UPT, UR10, URZ, UPT ;  /* 0x000000ff0a00728c */ /* 0x000fe2000bf05270 */
[----:B------:R-:W1:Y:S10]  /*13010*/  LDCU UR13, c[0x0][0x3e0] ;  /* 0x00007c00ff0d77ac */ /* 0x000e740008000800 */
[----:B------:R-:W1:Y:S01]  /*13020*/  @UP0 LDCU UR4, c[0x0][0x454] ;  /* 0x00008a80ff0407ac */ /* 0x000e620008000800 */
[----:B------:R-:W3:Y:S01]  /*13030*/  @!UP0 LDCU UR12, c[0x0][0x434] ;  /* 0x00008680ff0c87ac */ /* 0x000ee20008000800 */
[----:B------:R-:W4:Y:S02]  /*13040*/  @UP0 LDCU UR5, c[0x0][0x454] ;  /* 0x00008a80ff0507ac */ /* 0x000f240008000800 */
[----:B----4-:R-:W4:Y:S01]  /*13050*/  @!UP0 LDCU UR5, c[0x0][0x434] ;  /* 0x00008680ff0587ac */ /* 0x010f220008000800 */
[----:B-1----:R-:W-:-:S02]  /*13060*/  @UP0 UIMAD UR4, UR4, UR13, URZ ;  /* 0x0000000d040402a4 */ /* 0x002fc4000f8e02ff */
[----:B---3--:R-:W-:-:S03]  /*13070*/  @!UP0 UIMAD UR4, UR12, UR13, URZ ;  /* 0x0000000d0c0482a4 */ /* 0x008fc6000f8e02ff */
[----:B------:R-:W-:Y:S01]  /*13080*/  @UP0 UMOV UR12, 0x1 ;  /* 0x00000001000c0882 */ /* 0x000fe20000000000 */
[----:B------:R-:W-:-:S08]  /*13090*/  @!UP0 UMOV UR12, 0x1 ;  /* 0x00000001000c8882 */ /* 0x000fd00000000000 */
.L_x_50:
[----:B------:R-:W-:Y:S01]  /*130a0*/  @P5 FFMA.FTZ R21, R135, R5, R0 ;  /* 0x0000000587155223 */ /* 0x000fe20000010000 */
[----:B------:R-:W-:Y:S01]  /*130b0*/  UISETP.NE.AND UP1, UPT, UR10, URZ, !UP1 ;  /* 0x000000ff0a00728c */ /* 0x000fe2000cf25270 */
[----:B------:R-:W1:Y:S01]  /*130c0*/  @P0 MUFU.LG2 R0, R139 ;  /* 0x0000008b00000308 */ /* 0x000e620000000c00 */
[----:B------:R-:W3:Y:S01]  /*130d0*/  LDC.64 R28, c[0x0][0x410] ;  /* 0x00010400ff1c7b82 */ /* 0x000ee20000000a00 */
[----:B----4-:R-:W-:Y:S01]  /*130e0*/  UIMAD UR16, UR8, UR5, URZ ;  /* 0x00000005081072a4 */ /* 0x010fe2000f8e02ff */
[----:B------:R-:W-:Y:S01]  /*130f0*/  LOP3.LUT P2, RZ, R140, 0x3, RZ, 0xc0, !PT ;  /* 0x000000038cff7812 */ /* 0x000fe2000784c0ff */
[----:B------:R-:W-:Y:S01]  /*13100*/  USHF.L.U32 UR10, UR6, 0x7, URZ ;  /* 0x00000007060a7899 */ /* 0x000fe200080006ff */
[----:B------:R-:W-:Y:S01]  /*13110*/  MOV R3, RZ ;  /* 0x000000ff00037202 */ /* 0x000fe20000000f00 */
[----:B------:R-:W-:Y:S01]  /*13120*/  UIMAD UR5, UR9, UR7, URZ ;  /* 0x00000007090572a4 */ /* 0x000fe2000f8e02ff */
[----:B------:R-:W-:Y:S01]  /*13130*/  BSSY.RECONVERGENT B0, `(.L_x_51) ;  /* 0x000003e000007945 */ /* 0x000fe20003800200 */
[----:B------:R-:W-:Y:S01]  /*13140*/  UIMAD UR15, UR10, UR12, URZ ;  /* 0x0000000c0a0f72a4 */ /* 0x000fe2000f8e02ff */
[----:B------:R-:W4:Y:S01]  /*13150*/  LDC.64 R14, c[0x0][0x408] ;  /* 0x00010200ff0e7b82 */ /* 0x000f220000000a00 */
[----:B------:R-:W-:Y:S01]  /*13160*/  @!UP1 UIMAD UR16, UR9, UR4, UR16 ;  /* 0x00000004091092a4 */ /* 0x000fe2000f8e0210 */
[----:B--2---:R-:W-:Y:S01]  /*13170*/  IMAD.WIDE.U32 R18, R8, UR9, R2 ;  /* 0x0000000908127c25 */ /* 0x004fe2000f8e0002 */
[----:B------:R-:W-:Y:S01]  /*13180*/  USHF.R.S32.HI UR4, URZ, 0x1f, UR5 ;  /* 0x0000001fff047899 */ /* 0x000fe20008011405 */
[----:B------:R-:W-:Y:S01]  /*13190*/  MOV R8, 0x7f800000 ;  /* 0x7f80000000087802 */ /* 0x000fe20000000f00 */
[----:B------:R-:W-:Y:S01]  /*131a0*/  USEL UR5, UR5, URZ, UP1 ;  /* 0x000000ff05057287 */ /* 0x000fe20008800000 */
[----:B------:R-:W-:Y:S01]  /*131b0*/  @P1 FMUL.FTZ R2, R7, 0.69314718246459960938 ;  /* 0x3f31721807021820 */ /* 0x000fe20000410000 */
[----:B------:R-:W-:Y:S01]  /*131c0*/  USHF.R.S32.HI UR13, URZ, 0x1f, UR15 ;  /* 0x0000001fff0d7899 */ /* 0x000fe2000801140f */
[----:B------:R-:W-:Y:S01]  /*131d0*/  MOV R20, 0x7f800000 ;  /* 0x7f80000000147802 */ /* 0x000fe20000000f00 */
[----:B-1----:R-:W-:Y:S01]  /*131e0*/  @P0 FMUL.FTZ R0, R0, 0.69314718246459960938 ;  /* 0x3f31721800000820 */ /* 0x002fe20000410000 */
[----:B------:R-:W-:Y:S01]  /*131f0*/  USEL UR4, UR4, URZ, UP1 ;  /* 0x000000ff04047287 */ /* 0x000fe20008800000 */
[----:B------:R-:W-:Y:S01]  /*13200*/  @P1 FFMA.FTZ R20, R137, R11, R2 ;  /* 0x0000000b89141223 */ /* 0x000fe20000010002 */
[----:B------:R-:W-:Y:S01]  /*13210*/  USHF.R.S32.HI UR14, URZ, 0x1f, UR16 ;  /* 0x0000001fff0e7899 */ /* 0x000fe20008011410 */
[----:B------:R-:W-:Y:S01]  /*13220*/  @P0 FFMA.FTZ R8, R134, R10, R0 ;  /* 0x0000000a86080223 */ /* 0x000fe20000010000 */
[----:B------:R-:W-:Y:S01]  /*13230*/  UIADD3 UR15, UP1, UP0, UR15, UR5, UR16 ;  /* 0x000000050f0f7290 */ /* 0x000fe2000f83e010 */
[----:B------:R-:W-:Y:S01]  /*13240*/  LEA R0, R6, UR11, 0x1 ;  /* 0x0000000b06007c11 */ /* 0x000fe2000f8e08ff */
        /* <DEDUP_REMOVED lines=16> */
[----:B------:R-:W1:Y:S01]  /*13350*/  @!P6 LDC.64 R10, c[0x0][0x420] ;  /* 0x00010800ff0aeb82 */ /* 0x000e620000000a00 */
[----:B------:R-:W-:-:S05]  /*13360*/  @!P6 IMAD R2, R2, UR12, RZ ;  /* 0x0000000c0202ec24 */ /* 0x000fca000f8e02ff */
[----:B------:R-:W-:Y:S01]  /*13370*/  @!P6 IADD3 R3, P0, PT, R2, UR15, RZ ;  /* 0x0000000f0203ec10 */ /* 0x000fe2000ff1e0ff */
[----:B------:R-:W-:Y:S01]  /*13380*/  @!P5 IMAD R4, R4, UR12, RZ ;  /* 0x0000000c0404dc24 */ /* 0x000fe2000f8e02ff */
[----:B------:R-:W2:Y:S01]  /*13390*/  @!P5 LDC.64 R16, c[0x0][0x420] ;  /* 0x00010800ff10db82 */ /* 0x000ea20000000a00 */
[----:B------:R-:W-:Y:S01]  /*133a0*/  @!P4 IMAD R12, R12, UR12, RZ ;  /* 0x0000000c0c0ccc24 */ /* 0x000fe2000f8e02ff */
[----:B------:R-:W-:Y:S01]  /*133b0*/  @!P6 LEA.HI.X.SX32 R6, R2, UR13, 0x1, P0 ;  /* 0x0000000d0206ec11 */ /* 0x000fe200080f0eff */
[----:B------:R-:W-:Y:S01]  /*133c0*/  @!P3 IMAD R5, R5, UR12, RZ ;  /* 0x0000000c0505bc24 */ /* 0x000fe2000f8e02ff */
[----:B------:R-:W-:-:S04]  /*133d0*/  @!P5 IADD3 R2, P0, PT, R4, UR15, RZ ;  /* 0x0000000f0402dc10 */ /* 0x000fc8000ff1e0ff */
[----:B------:R-:W5:Y:S01]  /*133e0*/  @!P4 LDC.64 R22, c[0x0][0x420] ;  /* 0x00010800ff16cb82 */ /* 0x000f620000000a00 */
[----:B------:R-:W-:Y:S02]  /*133f0*/  @!P5 LEA.HI.X.SX32 R4, R4, UR13, 0x1, P0 ;  /* 0x0000000d0404dc11 */ /* 0x000fe400080f0eff */
[----:B------:R-:W-:-:S05]  /*13400*/  @!P3 IADD3 R13, P0, PT, R5, UR15, RZ ;  /* 0x0000000f050dbc10 */ /* 0x000fca000ff1e0ff */
[----:B------:R-:W3:Y:S01]  /*13410*/  @!P3 LDC.64 R24, c[0x0][0x420] ;  /* 0x00010800ff18bb82 */ /* 0x000ee20000000a00 */
[----:B-1----:R-:W-:-:S04]  /*13420*/  @!P6 LEA R10, P1, R3, R10, 0x2 ;  /* 0x0000000a030ae211 */ /* 0x002fc800078210ff */
[----:B------:R-:W-:Y:S02]  /*13430*/  @!P6 LEA.HI.X R11, R3, R11, R6, 0x2, P1 ;  /* 0x0000000b030be211 */ /* 0x000fe400008f1406 */
[----:B------:R-:W-:Y:S02]  /*13440*/  @!P4 IADD3 R3, P1, PT, R12, UR15, RZ ;  /* 0x0000000f0c03cc10 */ /* 0x000fe4000ff3e0ff */
[----:B--2---:R-:W-:Y:S01]  /*13450*/  @!P5 LEA R6, P2, R2, R16, 0x2 ;  /* 0x000000100206d211 */ /* 0x004fe200078410ff */
[----:B------:R1:W-:Y:S01]  /*13460*/  @!P6 STG.E desc[UR24][R10.64], R26 ;  /* 0x0000001a0a00e986 */ /* 0x0003e2000c101918 */
[----:B------:R-:W-:Y:S02]  /*13470*/  @!P4 LEA.HI.X.SX32 R16, R12, UR13, 0x1, P1 ;  /* 0x0000000d0c10cc11 */ /* 0x000fe400088f0eff */
[----:B------:R-:W-:Y:S02]  /*13480*/  @!P5 LEA.HI.X R7, R2, R17, R4, 0x2, P2 ;  /* 0x000000110207d211 */ /* 0x000fe400010f1404 */
[----:B------:R-:W-:-:S02]  /*13490*/  @!P3 LEA.HI.X.SX32 R12, R5, UR13, 0x1, P0 ;  /* 0x0000000d050cbc11 */ /* 0x000fc400080f0eff */
[C---:B-----5:R-:W-:Y:S01]  /*134a0*/  @!P4 LEA R4, P1, R3.reuse, R22, 0x2 ;  /* 0x000000160304c211 */ /* 0x060fe200078210ff */
[----:B------:R1:W-:Y:S03]  /*134b0*/  @!P5 STG.E desc[UR24][R6.64], R21 ;  /* 0x000000150600d986 */ /* 0x0003e6000c101918 */
[----:B------:R-:W-:Y:S02]  /*134c0*/  @!P4 LEA.HI.X R5, R3, R23, R16, 0x2, P1 ;  /* 0x000000170305c211 */ /* 0x000fe400008f1410 */
[----:B---3--:R-:W-:-:S03]  /*134d0*/  @!P3 LEA R2, P0, R13, R24, 0x2 ;  /* 0x000000180d02b211 */ /* 0x008fc600078010ff */
[----:B------:R1:W-:Y:S01]  /*134e0*/  @!P4 STG.E desc[UR24][R4.64], R20 ;  /* 0x000000140400c986 */ /* 0x0003e2000c101918 */
[----:B------:R-:W-:-:S05]  /*134f0*/  @!P3 LEA.HI.X R3, R13, R25, R12, 0x2, P0 ;  /* 0x000000190d03b211 */ /* 0x000fca00000f140c */
[----:B------:R1:W-:Y:S04]  /*13500*/  @!P3 STG.E desc[UR24][R2.64], R8 ;  /* 0x000000080200b986 */ /* 0x0003e8000c101918 */
.L_x_52:
[----:B------:R-:W-:Y:S05]  /*13510*/  BSYNC.RECONVERGENT B0 ;  /* 0x0000000000007941 */ /* 0x000fea0003800200 */
.L_x_51:
[----:B------:R-:W2:Y:S01]  /*13520*/  LDS.128 R60, [R0] ;  /* 0x00000000003c7984 */ /* 0x000ea20000000c00 */
[----:B-1----:R-:W-:Y:S01]  /*13530*/  IMAD.MOV.U32 R8, RZ, RZ, R18 ;  /* 0x000000ffff087224 */ /* 0x002fe200078e0012 */
[----:B------:R-:W1:Y:S01]  /*13540*/  LDCU.64 UR4, c[0x0][0x3f0] ;  /* 0x00007e00ff0477ac */ /* 0x000e620008000a00 */
[----:B------:R-:W-:Y:S01]  /*13550*/  SHF.R.U32.HI R6, RZ, 0x3, R140 ;  /* 0x00000003ff067819 */ /* 0x000fe2000001168c */
[----:B------:R-:W5:Y:S01]  /*13560*/  LDS.128 R56, [R0+0x4000] ;  /* 0x0040000000387984 */ /* 0x000f620000000c00 */
[----:B---3--:R-:W-:Y:S01]  /*13570*/  IMAD.WIDE.U32 R2, R28, UR8, R8 ;  /* 0x000000081c027c25 */ /* 0x008fe2000f8e0008 */
[----:B------:R-:W-:Y:S01]  /*13580*/  UIMAD.WIDE.U32 UR16, UR6, 0x80, URZ ;  /* 0x00000080061078a5 */ /* 0x000fe2000f8e00ff */
[C---:B----4-:R-:W-:Y:S01]  /*13590*/  SHF.L.U64.HI R80, R14.reuse, 0x6, R15 ;  /* 0x000000060e507819 */ /* 0x050fe2000001020f */
[----:B------:R-:W3:Y:S01]  /*135a0*/  LDS.128 R76, [R0+0x800] ;  /* 0x00080000004c7984 */ /* 0x000ee20000000c00 */
[----:B------:R-:W-:Y:S01]  /*135b0*/  IMAD R3, R29, UR8, R3 ;  /* 0x000000081d037c24 */ /* 0x000fe2000f8e0203 */
[C---:B------:R-:W-:Y:S01]  /*135c0*/  SHF.L.U64.HI R13, R14.reuse, 0x5, R15 ;  /* 0x000000050e0d7819 */ /* 0x040fe2000001020f */
[----:B------:R-:W-:Y:S01]  /*135d0*/  IMAD.SHL.U32 R12, R14, 0x20, RZ ;  /* 0x000000200e0c7824 */ /* 0x000fe200078e00ff */
[----:B------:R-:W4:Y:S01]  /*135e0*/  LDS.128 R68, [R0+0x4800] ;  /* 0x0048000000447984 */ /* 0x000f220000000c00 */
[----:B------:R-:W-:Y:S01]  /*135f0*/  LOP3.LUT R6, R6, UR16, RZ, 0xfc, !PT ;  /* 0x0000001006067c12 */ /* 0x000fe2000f8efcff */
[----:B------:R-:W-:-:S02]  /*13600*/  IMAD R7, R14, UR17, RZ ;  /* 0x000000110e077c24 */ /* 0x000fc4000f8e02ff */
[----:B------:R-:W4:Y:S02]  /*13610*/  LDS.128 R72, [R0+0x1000] ;  /* 0x0010000000487984 */ /* 0x000f240000000c00 */
[C---:B------:R-:W-:Y:S02]  /*13620*/  IMAD.WIDE.U32 R4, R6.reuse, R14, R2 ;  /* 0x0000000e06047225 */ /* 0x040fe400078e0002 */
[----:B------:R-:W4:Y:S02]  /*13630*/  LDS.128 R64, [R0+0x5000] ;  /* 0x0050000000407984 */ /* 0x000f240000000c00 */
[----:B------:R-:W-:Y:S02]  /*13640*/  IMAD R2, R6, R15, R7 ;  /* 0x0000000f06027224 */ /* 0x000fe400078e0207 */
[----:B------:R-:W4:Y:S02]  /*13650*/  LDS.128 R52, [R0+0x1800] ;  /* 0x0018000000347984 */ /* 0x000f240000000c00 */
[----:B------:R-:W-:Y:S01]  /*13660*/  IMAD.IADD R3, R5, 0x1, R2 ;  /* 0x0000000105037824 */ /* 0x000fe200078e0202 */
[C---:B-1----:R-:W-:Y:S01]  /*13670*/  LEA R2, P0, R4.reuse, UR4, 0x1 ;  /* 0x0000000404027c11 */ /* 0x042fe2000f8008ff */
[----:B------:R-:W1:Y:S03]  /*13680*/  LDS.128 R40, [R0+0x5800] ;  /* 0x0058000000287984 */ /* 0x000e660000000c00 */
[----:B------:R-:W-:Y:S01]  /*13690*/  LEA.HI.X R3, R4, UR5, R3, 0x1, P0 ;  /* 0x0000000504037c11 */ /* 0x000fe200080f0c03 */
[----:B------:R-:W1:Y:S01]  /*136a0*/  LDS.128 R48, [R0+0x2000] ;  /* 0x0020000000307984 */ /* 0x000e620000000c00 */
[----:B------:R-:W-:-:S02]  /*136b0*/  LEA R4, P0, R14, R2, 0x7 ;  /* 0x000000020e047211 */ /* 0x000fc400078038ff */
[----:B------:R-:W-:Y:S01]  /*136c0*/  IADD3 R8, P1, PT, R2, R12, RZ ;  /* 0x0000000c02087210 */ /* 0x000fe20007f3e0ff */
[----:B------:R-:W1:Y:S01]  /*136d0*/  LDS.128 R36, [R0+0x6000] ;  /* 0x0060000000247984 */ /* 0x000e620000000c00 */
[----:B------:R-:W-:-:S03]  /*136e0*/  LEA.HI.X R5, R14, R3, R15, 0x7, P0 ;  /* 0x000000030e057211 */ /* 0x000fc600000f3c0f */
[----:B------:R-:W1:Y:S01]  /*136f0*/  LDS.128 R44, [R0+0x2800] ;  /* 0x00280000002c7984 */ /* 0x000e620000000c00 */
[----:B------:R-:W-:-:S03]  /*13700*/  IMAD.X R9, R3, 0x1, R13, P1 ;  /* 0x0000000103097824 */ /* 0x000fc600008e060d */
[----:B------:R-:W1:Y:S04]  /*13710*/  LDS.128 R24, [R0+0x6800] ;  /* 0x0068000000187984 */ /* 0x000e680000000c00 */
[----:B------:R-:W1:Y:S04]  /*13720*/  LDS.128 R32, [R0+0x3000] ;  /* 0x0030000000207984 */ /* 0x000e680000000c00 */
[----:B------:R-:W1:Y:S04]  /*13730*/  LDS.128 R20, [R0+0x7000] ;  /* 0x0070000000147984 */ /* 0x000e680000000c00 */
[----:B------:R-:W1:Y:S04]  /*13740*/  LDS.128 R28, [R0+0x3800] ;  /* 0x00380000001c7984 */ /* 0x000e680000000c00 */
[----:B------:R4:W1:Y:S04]  /*13750*/  LDS.128 R16, [R0+0x7800] ;  /* 0x0078000000107984 */ /* 0x0008680000000c00 */
[----:B--2---:R-:W-:Y:S04]  /*13760*/  STG.E.128 desc[UR24][R2.64], R60 ;  /* 0x0000003c02007986 */ /* 0x004fe8000c101d18 */
[----:B-----5:R2:W-:Y:S04]  /*13770*/  STG.E.128 desc[UR24][R2.64+0x80], R56 ;  /* 0x0000803802007986 */ /* 0x0205e8000c101d18 */
[----:B---3--:R-:W-:Y:S04]  /*13780*/  STG.E.128 desc[UR24][R8.64], R76 ;  /* 0x0000004c08007986 */ /* 0x008fe8000c101d18 */
[----:B----4-:R3:W-:Y:S01]  /*13790*/  STG.E.128 desc[UR24][R8.64+0x80], R68 ;  /* 0x0000804408007986 */ /* 0x0107e2000c101d18 */
[----:B------:R-:W-:-:S05]  /*137a0*/  IMAD.SHL.U32 R0, R14, 0x40, RZ ;  /* 0x000000400e007824 */ /* 0x000fca00078e00ff */
[----:B------:R-:W-:-:S04]  /*137b0*/  IADD3 R6, P0, PT, R2, R0, RZ ;  /* 0x0000000002067210 */ /* 0x000fc80007f1e0ff */
[----:B------:R-:W-:Y:S02]  /*137c0*/  IADD3.X R7, PT, PT, R3, R80, RZ, P0, !PT ;  /* 0x0000005003077210 */ /* 0x000fe400007fe4ff */
[----:B------:R-:W-:-:S03]  /*137d0*/  IADD3 R10, P0, PT, R6, R12, RZ ;  /* 0x0000000c060a7210 */ /* 0x000fc60007f1e0ff */
[----:B------:R-:W-:Y:S02]  /*137e0*/  STG.E.128 desc[UR24][R6.64], R72 ;  /* 0x0000004806007986 */ /* 0x000fe4000c101d18 */
[----:B------:R-:W-:Y:S01]  /*137f0*/  IMAD.X R11, R7, 0x1, R13, P0 ;  /* 0x00000001070b7824 */ /* 0x000fe200000e060d */
[C---:B--2---:R-:W-:Y:S01]  /*13800*/  IADD3 R2, P0, PT, R4.reuse, R0, RZ ;  /* 0x0000000004027210 */ /* 0x044fe20007f1e0ff */
[----:B------:R2:W-:Y:S04]  /*13810*/  STG.E.128 desc[UR24][R6.64+0x80], R64 ;  /* 0x0000804006007986 */ /* 0x0005e8000c101d18 */
[----:B------:R-:W-:Y:S01]  /*13820*/  IMAD.X R3, R5, 0x1, R80, P0 ;  /* 0x0000000105037824 */ /* 0x000fe200000e0650 */
[----:B------:R-:W-:Y:S01]  /*13830*/  STG.E.128 desc[UR24][R10.64], R52 ;  /* 0x000000340a007986 */ /* 0x000fe2000c101d18 */
[----:B---3--:R-:W-:-:S03]  /*13840*/  IADD3 R8, P1, PT, R4, R12, RZ ;  /* 0x0000000c04087210 */ /* 0x008fc60007f3e0ff */
[----:B-1----:R-:W-:Y:S01]  /*13850*/  STG.E.128 desc[UR24][R10.64+0x80], R40 ;  /* 0x000080280a007986 */ /* 0x002fe2000c101d18 */
[----:B------:R-:W-:-:S03]  /*13860*/  IADD3.X R9, PT, PT, R5, R13, RZ, P1, !PT ;  /* 0x0000000d05097210 */ /* 0x000fc60000ffe4ff */
[----:B------:R-:W-:Y:S04]  /*13870*/  STG.E.128 desc[UR24][R4.64], R48 ;  /* 0x0000003004007986 */ /* 0x000fe8000c101d18 */
[----:B------:R-:W-:Y:S04]  /*13880*/  STG.E.128 desc[UR24][R4.64+0x80], R36 ;  /* 0x0000802404007986 */ /* 0x000fe8000c101d18 */
[----:B------:R-:W-:Y:S04]  /*13890*/  STG.E.128 desc[UR24][R8.64], R44 ;  /* 0x0000002c08007986 */ /* 0x000fe8000c101d18 */
[----:B------:R-:W-:Y:S04]  /*138a0*/  STG.E.128 desc[UR24][R8.64+0x80], R24 ;  /* 0x0000801808007986 */ /* 0x000fe8000c101d18 */
[----:B------:R-:W-:Y:S01]  /*138b0*/  STG.E.128 desc[UR24][R2.64], R32 ;  /* 0x0000002002007986 */ /* 0x000fe2000c101d18 */
[----:B--2---:R-:W-:-:S03]  /*138c0*/  IADD3 R6, P0, PT, R2, R12, RZ ;  /* 0x0000000c02067210 */ /* 0x004fc60007f1e0ff */
[----:B------:R-:W-:Y:S02]  /*138d0*/  STG.E.128 desc[UR24][R2.64+0x80], R20 ;  /* 0x0000801402007986 */ /* 0x000fe4000c101d18 */
[----:B------:R-:W-:-:S05]  /*138e0*/  IMAD.X R7, R3, 0x1, R13, P0 ;  /* 0x0000000103077824 */ /* 0x000fca00000e060d */
[----:B------:R-:W-:Y:S04]  /*138f0*/  STG.E.128 desc[UR24][R6.64], R28 ;  /* 0x0000001c06007986 */ /* 0x000fe8000c101d18 */
[----:B------:R-:W-:Y:S01]  /*13900*/  STG.E.128 desc[UR24][R6.64+0x80], R16 ;  /* 0x0000801006007986 */ /* 0x000fe2000c101d18 */
[----:B------:R-:W-:Y:S05]  /*13910*/  EXIT ;  /* 0x000000000000794d */ /* 0x000fea0003800000 */
.L_x_53:
        /* <DEDUP_REMOVED lines=14> */
.L_x_1655:


//--------------------- .text._ZN5flash16flash_fwd_kernelI23Flash_fwd_kernel_traitsILi128ELi128ELi64ELi4ELb0ELb0EN7cutlass10bfloat16_tE19Flash_kernel_traitsILi128ELi128ELi64ELi4ES3_EELb0ELb1ELb0ELb0ELb0ELb1ELb0ELb0EEEvNS_16Flash_fwd_paramsE --------------------------
	.section	.text._ZN5flash16flash_fwd_kernelI23Flash_fwd_kernel_traitsILi128ELi128ELi64ELi4ELb0ELb0EN7cutlass10bfloat16_tE19Flash_kernel_traitsILi128ELi128ELi64ELi4ES3_EELb0ELb1ELb0ELb0ELb0ELb1ELb0ELb0EEEvNS_16Flash_fwd_paramsE,"ax",@progbits
	.align	128
        .global         _ZN5flash16flash_fwd_kernelI23Flash_fwd_kernel_traitsILi128ELi128ELi64ELi4ELb0ELb0EN7cutlass10bfloat16_tE19Flash_kernel_traitsILi128ELi128ELi64ELi4ES3_EELb0ELb1ELb0ELb0ELb0ELb1ELb0ELb0EEEvNS_16Flash_fwd_paramsE
        .type           _ZN5flash16flash_fwd_kernelI23Flash_fwd_kernel_traitsILi128ELi128ELi64ELi4ELb0ELb0EN7cutlass10bfloat16_tE19Flash_kernel_traitsILi128ELi128ELi64ELi4ES3_EELb0ELb1ELb0ELb0ELb0ELb1ELb0ELb0EEEvNS_16Flash_fwd_paramsE,@function
        .size           _ZN5flash16flash_fwd_kernelI23Flash_fwd_kernel_traitsILi128ELi128ELi64ELi4ELb0ELb0EN7cutlass10bfloat16_tE19Flash_kernel_traitsILi128ELi128ELi64ELi4ES3_EELb0ELb1ELb0ELb0ELb0ELb1ELb0ELb0EEEvNS_16Flash_fwd_paramsE,(.L_x_1656 - _ZN5flash16flash_fwd_kernelI23Flash_fwd_kernel_traitsILi128ELi128ELi64ELi4ELb0ELb0EN7cutlass10bfloat16_tE19Flash_kernel_traitsILi128ELi128ELi64ELi4ES3_EELb0ELb1ELb0ELb0ELb0ELb1ELb0ELb0EEEvNS_16Flash_fwd_paramsE)
        .other          _ZN5flash16flash_fwd_kernelI23Flash_fwd_kernel_traitsILi128ELi128ELi64ELi4ELb0ELb0EN7cutlass10bfloat16_tE19Flash_kernel_traitsILi128ELi128ELi64ELi4ES3_EELb0ELb1ELb0ELb0ELb0ELb1ELb0ELb0EEEvNS_16Flash_fwd_paramsE,@"STO_CUDA_ENTRY STV_DEFAULT"
_ZN5flash16flash_fwd_kernelI23Flash_fwd_kernel_traitsILi128ELi128ELi64ELi4ELb0ELb0EN7cutlass10bfloat16_tE19Flash_kernel_traitsILi128ELi128ELi64ELi4ES3_EELb0ELb1ELb0ELb0ELb0ELb1ELb0ELb0EEEvNS_16Flash_fwd_paramsE:
.text._ZN5flash16flash_fwd_kernelI23Flash_fwd_kernel_traitsILi128ELi128ELi64ELi4ELb0ELb0EN7cutlass10bfloat16_tE19Flash_kernel_traitsILi128ELi128ELi64ELi4ES3_EELb0ELb1ELb0ELb0ELb0ELb1ELb0ELb0EEEvNS_16Flash_fwd_paramsE:
[----:B------:R-:W1:Y:S01]  /*0000*/  LDC R1, c[0x0][0x37c] ;  /* 0x0000df00ff017b82 */ /* 0x000e620000000800 */
[----:B------:R-:W2:Y:S07]  /*0010*/  LDCU.64 UR10, c[0x0][0x460] ;  /* 0x00008c00ff0a77ac */ /* 0x000eae0008000a00 */
[----:B------:R-:W3:Y:S01]  /*0020*/  S2UR UR19, SR_CTAID.Y ;  /* 0x00000000001379c3 */ /* 0x000ee20000002600 */
[----:B-1----:R-:W-:Y:S01]  /*0030*/  VIADD R1, R1, 0xffffff90 ;  /* 0xffffff9001017836 */ /* 0x002fe20000000000 */
[----:B------:R-:W1:Y:S01]  /*0040*/  LDCU.64 UR8, c[0x0][0x470] ;  /* 0x00008e00ff0877ac */ /* 0x000e620008000a00 */
[----:B------:R-:W3:Y:S01]  /*0050*/  LDCU.64 UR16, c[0x0][0x460] ;  /* 0x00008c00ff1077ac */ /* 0x000ee20008000a00 */
[----:B------:R-:W4:Y:S01]  /*0060*/  LDCU.U8 UR12, c[0x0][0x532] ;  /* 0x0000a640ff0c77ac */ /* 0x000f220008000000 */
[----:B------:R-:W4:Y:S01]  /*0070*/  LDCU.64 UR6, c[0x0][0x468] ;  /* 0x00008d00ff0677ac */ /* 0x000f220008000a00 */
[----:B--2---:R-:W-:Y:S01]  /*0080*/  ISETP.NE.U32.AND P4, PT, RZ, UR10, PT ;  /* 0x0000000aff007c0c */ /* 0x004fe2000bf85070 */
[----:B------:R-:W-:-:S02]  /*0090*/  UISETP.NE.U32.AND UP4, UPT, UR10, URZ, UPT ;  /* 0x000000ff0a00728c */ /* 0x000fc4000bf85070 */
[----:B-1----:R-:W-:Y:S01]  /*00a0*/  UISETP.NE.U32.AND UP3, UPT, UR8, URZ, UPT ;  /* 0x000000ff0800728c */ /* 0x002fe2000bf65070 */
[----:B------:R-:W-:Y:S01]  /*00b0*/  ISETP.NE.AND.EX P4, PT, RZ, UR11, PT, P4 ;  /* 0x0000000bff007c0c */ /* 0x000fe2000bf85340 */
[----:B------:R-:W1:Y:S01]  /*00c0*/  LDCU.64 UR4, c[0x0][0x478] ;  /* 0x00008f00ff0477ac */ /* 0x000e620008000a00 */
[----:B------:R-:W2:Y:S01]  /*00d0*/  LDCU.64 UR14, c[0x0][0x358] ;  /* 0x00006b00ff0e77ac */ /* 0x000ea20008000a00 */
[----:B------:R-:W-:Y:S02]  /*00e0*/  UISETP.NE.AND.EX UP4, UPT, UR11, URZ, UPT, UP4 ;  /* 0x000000ff0b00728c */ /* 0x000fe4000bf85340 */
[----:B------:R-:W-:Y:S02]  /*00f0*/  UISETP.NE.AND.EX UP3, UPT, UR9, URZ, UPT, UP3 ;  /* 0x000000ff0900728c */ /* 0x000fe4000bf65330 */
[----:B---3--:R-:W-:Y:S02]  /*0100*/  UIMAD.WIDE.U32 UR16, UR19, 0x4, UR16 ;  /* 0x00000004131078a5 */ /* 0x008fe4000f8e0010 */
[----:B------:R-:W-:Y:S01]  /*0110*/  PLOP3.LUT P2, PT, PT, PT, UP4, 0x80, 0x8 ;  /* 0x000000000008781c */ /* 0x000fe20003f4f048 */
[----:B------:R-:W-:-:S02]  /*0120*/  USHF.L.U32 UR11, UR19, 0x2, URZ ;  /* 0x00000002130b7899 */ /* 0x000fc400080006ff */
[----:B----4-:R-:W-:Y:S01]  /*0130*/  UISETP.NE.AND UP5, UPT, UR12, URZ, UPT ;  /* 0x000000ff0c00728c */ /* 0x010fe2000bfa5270 */
[----:B------:R-:W-:Y:S01]  /*0140*/  IMAD.U32 R2, RZ, RZ, UR16 ;  /* 0x00000010ff027e24 */ /* 0x000fe2000f8e00ff */
[----:B------:R-:W-:Y:S01]  /*0150*/  UISETP.EQ.U32.AND UP2, UPT, UR6, URZ, UPT ;  /* 0x000000ff0600728c */ /* 0x000fe2000bf42070 */
[----:B------:R-:W-:Y:S01]  /*0160*/  IMAD.U32 R3, RZ, RZ, UR17 ;  /* 0x00000011ff037e24 */ /* 0x000fe2000f8e00ff */
[----:B------:R-:W-:Y:S02]  /*0170*/  USHF.R.U32.HI UR10, URZ, 0x1e, UR19 ;  /* 0x0000001eff0a7899 */ /* 0x000fe40008011613 */
[----:B------:R-:W-:Y:S01]  /*0180*/  @UP3 UIADD3 UR12, UP1, UPT, UR11, UR8, URZ ;  /* 0x000000080b0c3290 */ /* 0x000fe2000ff3e0ff */
[----:B------:R-:W-:Y:S01]  /*0190*/  PLOP3.LUT P1, PT, PT, PT, UP3, 0x80, 0x8 ;  /* 0x000000000008781c */ /* 0x000fe20003f2f038 */
[----:B------:R-:W-:Y:S01]  /*01a0*/  UISETP.EQ.OR.EX UP2, UPT, UR7, URZ, !UP5, UP2 ;  /* 0x000000ff0700728c */ /* 0x000fe2000ef42720 */
[----:B--2---:R-:W2:Y:S01]  /*01b0*/  @P4 LDG.E R5, desc[UR14][R2.64] ;  /* 0x0000000e02054981 */ /* 0x004ea2000c1e1900 */
[----:B-1----:R-:W-:-:S02]  /*01c0*/  UISETP.NE.U32.AND UP0, UPT, UR4, URZ, UPT ;  /* 0x000000ff0400728c */ /* 0x002fc4000bf05070 */
[----:B------:R-:W-:Y:S02]  /*01d0*/  @UP3 UIADD3.X UR13, UPT, UPT, UR10, UR9, URZ, UP1, !UPT ;  /* 0x000000090a0d3290 */ /* 0x000fe40008ffe4ff */
[----:B------:R-:W-:Y:S01]  /*01e0*/  UIADD3 UR8, UP1, UPT, UR11, UR6, URZ ;  /* 0x000000060b087290 */ /* 0x000fe2000ff3e0ff */
[----:B------:R-:W-:Y:S01]  /*01f0*/  PLOP3.LUT P3, PT, PT, PT, UP2, 0x80, 0x8 ;  /* 0x000000000008781c */ /* 0x000fe20003f6f028 */
[----:B------:R-:W-:Y:S01]  /*0200*/  UISETP.NE.AND.EX UP0, UPT, UR5, URZ, UPT, UP0 ;  /* 0x000000ff0500728c */ /* 0x000fe2000bf05300 */
[----:B------:R-:W-:Y:S01]  /*0210*/  IMAD.U32 R6, RZ, RZ, UR12 ;  /* 0x0000000cff067e24 */ /* 0x000fe2000f8e00ff */
[----:B------:R-:W-:Y:S01]  /*0220*/  UIADD3.X UR9, UPT, UPT, UR10, UR7, URZ, UP1, !UPT ;  /* 0x000000070a097290 */ /* 0x000fe20008ffe4ff */
[----:B------:R-:W-:Y:S01]  /*0230*/  IMAD.U32 R7, RZ, RZ, UR13 ;  /* 0x0000000dff077e24 */ /* 0x000fe2000f8e00ff */
[----:B------:R-:W3:Y:S07]  /*0240*/  @P2 LDG.E R2, desc[UR14][R2.64+0x4] ;  /* 0x0000040e02022981 */ /* 0x000eee000c1e1900 */
[----:B------:R-:W-:Y:S01]  /*0250*/  @UP0 UIADD3 UR4, UP1, UPT, UR11, UR4, URZ ;  /* 0x000000040b040290 */ /* 0x000fe2000ff3e0ff */
[----:B------:R-:W-:-:S03]  /*0260*/  PLOP3.LUT P0, PT, PT, PT, UP0, 0x80, 0x8 ;  /* 0x000000000008781c */ /* 0x000fc60003f0f008 */
[----:B------:R-:W-:Y:S02]  /*0270*/  @UP0 UIADD3.X UR5, UPT, UPT, UR10, UR5, URZ, UP1, !UPT ;  /* 0x000000050a050290 */ /* 0x000fe40008ffe4ff */
[----:B------:R-:W-:-:S04]  /*0280*/  IMAD.U32 R8, RZ, RZ, UR4 ;  /* 0x00000004ff087e24 */ /* 0x000fc8000f8e00ff */
[----:B------:R-:W-:-:S05]  /*0290*/  IMAD.U32 R9, RZ, RZ, UR5 ;  /* 0x00000005ff097e24 */ /* 0x000fca000f8e00ff */
[----:B------:R-:W5:Y:S01]  /*02a0*/  @P0 LDG.E R0, desc[UR14][R8.64] ;  /* 0x0000000e08000981 */ /* 0x000f62000c1e1900 */
[----:B------:R-:W1:Y:S01]  /*02b0*/  S2UR UR30, SR_CTAID.X ;  /* 0x00000000001e79c3 */ /* 0x000e620000002500 */
[----:B------:R-:W4:Y:S01]  /*02c0*/  @!UP4 LDCU UR23, c[0x0][0x434] ;  /* 0x00008680ff17c7ac */ /* 0x000f220008000800 */
[----:B------:R-:W-:Y:S01]  /*02d0*/  UMOV UR13, 0xffffffff ;  /* 0xffffffff000d7882 */ /* 0x000fe20000000000 */
[----:B------:R-:W4:Y:S01]  /*02e0*/  @!UP0 LDCU.64 UR4, c[0x0][0x488] ;  /* 0x00009100ff0487ac */ /* 0x000f220008000a00 */
[----:B------:R4:W3:Y:S02]  /*02f0*/  @P1 LDG.E R3, desc[UR14][R6.64] ;  /* 0x0000000e06031981 */ /* 0x0008e4000c1e1900 */
[----:B----4-:R-:W-:Y:S02]  /*0300*/  IMAD.U32 R6, RZ, RZ, UR8 ;  /* 0x00000008ff067e24 */ /* 0x010fe4000f8e00ff */
[----:B------:R-:W-:-:S05]  /*0310*/  IMAD.U32 R7, RZ, RZ, UR9 ;  /* 0x00000009ff077e24 */ /* 0x000fca000f8e00ff */
[----:B------:R-:W4:Y:S01]  /*0320*/  @!P3 LDG.E R4, desc[UR14][R6.64] ;  /* 0x0000000e0604b981 */ /* 0x000f22000c1e1900 */
[----:B------:R-:W-:Y:S01]  /*0330*/  UISETP.NE.U32.AND UP1, UPT, UR6, URZ, UPT ;  /* 0x000000ff0600728c */ /* 0x000fe2000bf25070 */
[----:B------:R-:W-:Y:S01]  /*0340*/  UMOV UR20, 0xffffffff ;  /* 0xffffffff00147882 */ /* 0x000fe20000000000 */
[----:B-1----:R-:W-:Y:S02]  /*0350*/  USHF.L.U32 UR21, UR30, 0x7, URZ ;  /* 0x000000071e157899 */ /* 0x002fe400080006ff */
[----:B------:R-:W-:Y:S01]  /*0360*/  UISETP.NE.AND.EX UP1, UPT, UR7, URZ, UPT, UP1 ;  /* 0x000000ff0700728c */ /* 0x000fe2000bf25310 */
[----:B------:R-:W-:Y:S01]  /*0370*/  UMOV UR12, URZ ;  /* 0x000000ff000c7c82 */ /* 0x000fe20008000000 */
[----:B------:R-:W1:Y:S01]  /*0380*/  @!UP0 LDCU UR6, c[0x0][0x43c] ;  /* 0x00008780ff0687ac */ /* 0x000e620008000800 */
[----:B--2---:R-:W-:Y:S02]  /*0390*/  @P4 R2UR UR13, R5 ;  /* 0x00000000050d42ca */ /* 0x004fe400000e0000 */
[----:B---3--:R-:W-:-:S13]  /*03a0*/  @P2 R2UR UR8, R2 ;  /* 0x00000000020822ca */ /* 0x008fda00000e0000 */
[----:B------:R-:W-:-:S04]  /*03b0*/  @UP4 UIADD3 UR23, UPT, UPT, UR8, -UR13, URZ ;  /* 0x8000000d08174290 */ /* 0x000fc8000fffe0ff */
[----:B------:R-:W-:Y:S01]  /*03c0*/  UISETP.GT.AND UP2, UPT, UR23, UR21, UPT ;  /* 0x000000151700728c */ /* 0x000fe2000bf44270 */
[----:B------:R-:W-:-:S05]  /*03d0*/  @P1 R2UR UR12, R3 ;  /* 0x00000000030c12ca */ /* 0x000fca00000e0000 */
[----:B------:R-:W-:Y:S01]  /*03e0*/  PLOP3.LUT P1, PT, PT, PT, UP2, 0x80, 0x8 ;  /* 0x000000000008781c */ /* 0x000fe20003f2f028 */
[----:B------:R-:W-:Y:S01]  /*03f0*/  @!UP0 UISETP.NE.U32.AND UP2, UPT, UR4, URZ, UPT ;  /* 0x000000ff0400828c */ /* 0x000fe2000bf45070 */
[----:B------:R-:W2:Y:S01]  /*0400*/  @!UP1 LDCU UR4, c[0x0][0x438] ;  /* 0x00008700ff0497ac */ /* 0x000ea20008000800 */
[----:B----4-:R-:W-:Y:S01]  /*0410*/  @!P3 R2UR UR20, R4 ;  /* 0x000000000414b2ca */ /* 0x010fe200000e0000 */
[----:B-12---:R-:W-:-:S14]  /*0420*/  BRA.U !UP1, `(.L_x_54) ;  /* 0x0000000109187547 */ /* 0x006fdc000b800000 */
[----:B------:R-:W-:-:S13]  /*0430*/  PLOP3.LUT P2, PT, PT, PT, UP5, 0x80, 0x8 ;  /* 0x000000000008781c */ /* 0x000fda0003f4f058 */
[----:B------:R-:W2:Y:S04]  /*0440*/  @P2 LDG.E R2, desc[UR14][R6.64+0x4] ;  /* 0x0000040e06022981 */ /* 0x000ea8000c1e1900 */
[----:B------:R-:W3:Y:S01]  /*0450*/  @!P2 LDG.E R6, desc[UR14][R6.64] ;  /* 0x0000000e0606a981 */ /* 0x000ee2000c1e1900 */
[----:B--2---:R-:W-:-:S13]  /*0460*/  @P2 R2UR UR4, R2 ;  /* 0x00000000020422ca */ /* 0x004fda00000e0000 */
[----:B------:R-:W-:-:S07]  /*0470*/  @UP5 UIADD3 UR4, UPT, UPT, UR4, -UR20, URZ ;  /* 0x8000001404045290 */ /* 0x000fce000fffe0ff */
[----:B---3--:R-:W-:Y:S02]  /*0480*/  @!P2 R2UR UR4, R6 ;  /* 0x000000000604a2ca */ /* 0x008fe400000e0000 */
.L_x_54:
[----:B-----5:R-:W-:Y:S01]  /*0490*/  @P0 R2UR UR22, R0 ;  /* 0x00000000001602ca */ /* 0x020fe200000e0000 */
[----:B------:R-:W-:Y:S01]  /*04a0*/  @!UP0 UISETP.NE.AND.EX UP2, UPT, UR5, URZ, UPT, UP2 ;  /* 0x000000ff0500828c */ /* 0x000fe2000bf45320 */
[----:B------:R-:W-:-:S13]  /*04b0*/  @!P1 EXIT ;  /* 0x000000000000994d */ /* 0x000fda0003800000 */
[----:B------:R-:W1:Y:S01]  /*04c0*/  LDCU UR18, c[0x0][0x508] ;  /* 0x0000a100ff1277ac */ /* 0x000e620008000800 */
[----:B------:R-:W2:Y:S01]  /*04d0*/  S2R R212, SR_TID.X ;  /* 0x0000000000d47919 */ /* 0x000ea20000002100 */
[----:B------:R-:W-:Y:S02]  /*04e0*/  @!UP0 USEL UR6, UR6, URZ, UP2 ;  /* 0x000000ff06068287 */ /* 0x000fe40009000000 */
[----:B------:R-:W-:Y:S02]  /*04f0*/  @UP0 UIADD3 UR22, UPT, UPT, UR22, -UR12, URZ ;  /* 0x8000000c16160290 */ /* 0x000fe4000fffe0ff */
[----:B------:R-:W-:Y:S02]  /*0500*/  @!UP0 UIADD3 UR22, UPT, UPT, UR6, UR4, -UR12 ;  /* 0x0000000406168290 */ /* 0x000fe4000fffe80c */
[----:B------:R-:W-:Y:S02]  /*0510*/  UIADD3 UR5, UPT, UPT, UR30, 0x1, URZ ;  /* 0x000000011e057890 */ /* 0x000fe4000fffe0ff */
[----:B------:R-:W-:-:S02]  /*0520*/  UIADD3 UR7, UPT, UPT, UR22, 0x3f, URZ ;  /* 0x0000003f16077890 */ /* 0x000fc4000fffe0ff */
[----:B------:R-:W-:Y:S02]  /*0530*/  ULEA UR5, UR5, -UR23, 0x7 ;  /* 0x8000001705057291 */ /* 0x000fe4000f8e38ff */
[----:B------:R-:W-:Y:S02]  /*0540*/  USHF.R.S32.HI UR6, URZ, 0x1f, UR7 ;  /* 0x0000001fff067899 */ /* 0x000fe40008011407 */
[----:B-1----:R-:W-:Y:S02]  /*0550*/  UIADD3 UR5, UPT, UPT, UR7, UR18, UR5 ;  /* 0x0000001207057290 */ /* 0x002fe4000fffe005 */
[----:B------:R-:W-:Y:S02]  /*0560*/  ULEA.HI UR6, UR6, UR7, URZ, 0x6 ;  /* 0x0000000706067291 */ /* 0x000fe4000f8f30ff */
[----:B------:R-:W-:Y:S01]  /*0570*/  USHF.R.S32.HI UR4, URZ, 0x1f, UR5 ;  /* 0x0000001fff047899 */ /* 0x000fe20008011405 */
[----:B------:R-:W1:Y:S01]  /*0580*/  S2UR UR7, SR_CTAID.Z ;  /* 0x00000000000779c3 */ /* 0x000e620000002700 */
[----:B------:R-:W-:-:S02]  /*0590*/  USHF.R.S32.HI UR6, URZ, 0x6, UR6 ;  /* 0x00000006ff067899 */ /* 0x000fc40008011406 */
[----:B------:R-:W-:-:S04]  /*05a0*/  ULEA.HI UR4, UR4, UR5, URZ, 0x6 ;  /* 0x0000000504047291 */ /* 0x000fc8000f8f30ff */
[----:B------:R-:W-:-:S04]  /*05b0*/  USHF.R.S32.HI UR4, URZ, 0x6, UR4 ;  /* 0x00000006ff047899 */ /* 0x000fc80008011404 */
[----:B------:R-:W-:-:S04]  /*05c0*/  UISETP.LT.AND UP0, UPT, UR6, UR4, UPT ;  /* 0x000000040600728c */ /* 0x000fc8000bf01270 */
[----:B------:R-:W-:-:S04]  /*05d0*/  USEL UR17, UR6, UR4, UP0 ;  /* 0x0000000406117287 */ /* 0x000fc80008000000 */
[----:B------:R-:W-:-:S09]  /*05e0*/  UISETP.GT.AND UP0, UPT, UR17, URZ, UPT ;  /* 0x000000ff1100728c */ /* 0x000fd2000bf04270 */
[----:B-12---:R-:W-:Y:S05]  /*05f0*/  BRA.U UP0, `(.L_x_55) ;  /* 0x0000001100c87547 */ /* 0x006fea000b800000 */
[----:B------:R-:W1:Y:S01]  /*0600*/  LDCU.U8 UR4, c[0x0][0x549] ;  /* 0x0000a920ff0477ac */ /* 0x000e620008000000 */
[----:B------:R-:W-:Y:S01]  /*0610*/  UISETP.NE.AND UP0, UPT, UR13, -0x1, UPT ;  /* 0xffffffff0d00788c */ /* 0x000fe2000bf05270 */
[----:B------:R-:W2:Y:S10]  /*0620*/  LDCU.U8 UR12, c[0x0][0x548] ;  /* 0x0000a900ff0c77ac */ /* 0x000eb40008000000 */
[----:B------:R-:W3:Y:S01]  /*0630*/  @!UP0 LDCU.64 UR10, c[0x0][0x400] ;  /* 0x00008000ff0a87ac */ /* 0x000ee20008000a00 */
[----:B-1----:R-:W-:Y:S01]  /*0640*/  UISETP.NE.AND UP1, UPT, UR4, URZ, UPT ;  /* 0x000000ff0400728c */ /* 0x002fe2000bf25270 */
[----:B------:R-:W1:Y:S10]  /*0650*/  @UP0 LDCU.64 UR8, c[0x0][0x408] ;  /* 0x00008100ff0807ac */ /* 0x000e740008000a00 */
[----:B------:R-:W4:Y:S01]  /*0660*/  @UP1 LDCU.64 UR4, c[0x0][0x430] ;  /* 0x00008600ff0417ac */ /* 0x000f220008000a00 */
[----:B---3--:R-:W-:-:S04]  /*0670*/  @!UP0 UIMAD.WIDE.U32 UR26, UR19, UR10, URZ ;  /* 0x0000000a131a82a5 */ /* 0x008fc8000f8e00ff */
[----:B------:R-:W-:Y:S02]  /*0680*/  @!UP0 UIMAD UR11, UR19, UR11, UR27 ;  /* 0x0000000b130b82a4 */ /* 0x000fe4000f8e021b */
[----:B-1----:R-:W-:Y:S01]  /*0690*/  @UP0 UIMAD.WIDE.U32 UR24, UR13, UR8, URZ ;  /* 0x000000080d1802a5 */ /* 0x002fe2000f8e00ff */
[----:B------:R-:W-:Y:S01]  /*06a0*/  @!UP0 UMOV UR10, UR26 ;  /* 0x0000001a000a8c82 */ /* 0x000fe20008000000 */
[----:B------:R-:W1:Y:S02]  /*06b0*/  @UP1 LDCU UR8, c[0x0][0x430] ;  /* 0x00008600ff0817ac */ /* 0x000e640008000800 */
[----:B------:R-:W-:Y:S02]  /*06c0*/  @UP0 UIMAD UR11, UR13, UR9, UR25 ;  /* 0x000000090d0b02a4 */ /* 0x000fe4000f8e0219 */
[----:B----4-:R-:W-:Y:S01]  /*06d0*/  @UP1 UIMAD UR16, UR4, UR5, URZ ;  /* 0x00000005041012a4 */ /* 0x010fe2000f8e02ff */
[----:B------:R-:W-:Y:S01]  /*06e0*/  @UP1 UMOV UR9, 0x1 ;  /* 0x0000000100091882 */ /* 0x000fe20000000000 */
[----:B------:R-:W-:Y:S01]  /*06f0*/  @UP0 UMOV UR10, UR24 ;  /* 0x00000018000a0c82 */ /* 0x000fe20008000000 */
[----:B--2---:R-:W-:Y:S09]  /*0700*/  BRA.U UP1, `(.L_x_56) ;  /* 0x0000000101287547 */ /* 0x004ff2000b800000 */
[----:B------:R-:W-:Y:S01]  /*0710*/  UISETP.NE.AND UP0, UPT, UR12, URZ, UPT ;  /* 0x000000ff0c00728c */ /* 0x000fe2000bf05270 */
[----:B------:R-:W2:Y:S10]  /*0720*/  LDCU UR5, c[0x0][0x3e0] ;  /* 0x00007c00ff0577ac */ /* 0x000eb40008000800 */
[----:B------:R-:W2:Y:S01]  /*0730*/  @UP0 LDCU UR9, c[0x0][0x454] ;  /* 0x00008a80ff0907ac */ /* 0x000ea20008000800 */
[----:B------:R-:W3:Y:S01]  /*0740*/  @!UP0 LDCU UR4, c[0x0][0x434] ;  /* 0x00008680ff0487ac */ /* 0x000ee20008000800 */
[----:B------:R-:W4:Y:S01]  /*0750*/  @UP0 LDCU UR16, c[0x0][0x454] ;  /* 0x00008a80ff1007ac */ /* 0x000f220008000800 */
[----:B-1----:R-:W-:Y:S01]  /*0760*/  @UP0 UMOV UR8, 0x1 ;  /* 0x0000000100080882 */ /* 0x002fe20000000000 */
[----:B----4-:R-:W4:Y:S01]  /*0770*/  @!UP0 LDCU UR16, c[0x0][0x434] ;  /* 0x00008680ff1087ac */ /* 0x010f220008000800 */
[----:B------:R-:W-:Y:S01]  /*0780*/  @!UP0 UMOV UR8, 0x1 ;  /* 0x0000000100088882 */ /* 0x000fe20000000000 */
[----:B--2---:R-:W-:-:S02]  /*0790*/  @UP0 UIMAD UR9, UR9, UR5, URZ ;  /* 0x00000005090902a4 */ /* 0x004fc4000f8e02ff */
[----:B---3--:R-:W-:-:S12]  /*07a0*/  @!UP0 UIMAD UR9, UR4, UR5, URZ ;  /* 0x00000005040982a4 */ /* 0x008fd8000f8e02ff */
.L_x_56:
[----:B------:R-:W2:Y:S01]  /*07b0*/  LDCU.64 UR4, c[0x0][0x410] ;  /* 0x00008200ff0477ac */ /* 0x000ea20008000a00 */
[----:B------:R-:W-:Y:S01]  /*07c0*/  IMAD.SHL.U32 R2, R212, 0x8, RZ ;  /* 0x00000008d4027824 */ /* 0x000fe200078e00ff */
[----:B------:R-:W-:Y:S01]  /*07d0*/  SHF.R.U32.HI R11, RZ, 0x3, R212 ;  /* 0x00000003ff0b7819 */ /* 0x000fe200000116d4 */
[----:B------:R-:W-:Y:S01]  /*07e0*/  BSSY.RECONVERGENT B0, `(.L_x_57) ;  /* 0x0000036000007945 */ /* 0x000fe20003800200 */
[----:B------:R-:W3:Y:S02]  /*07f0*/  LDCU UR6, c[0x0][0x434] ;  /* 0x00008680ff0677ac */ /* 0x000ee40008000800 */
[----:B------:R-:W-:Y:S01]  /*0800*/  LOP3.LUT R2, R2, 0x38, RZ, 0xc0, !PT ;  /* 0x0000003802027812 */ /* 0x000fe200078ec0ff */
[C---:B------:R-:W-:Y:S01]  /*0810*/  VIADD R10, R11.reuse, 0x10 ;  /* 0x000000100b0a7836 */ /* 0x040fe20000000000 */
[----:B------:R-:W-:Y:S01]  /*0820*/  UISETP.NE.AND UP1, UPT, UR12, URZ, !UP1 ;  /* 0x000000ff0c00728c */ /* 0x000fe2000cf25270 */
[C---:B------:R-:W-:Y:S01]  /*0830*/  VIADD R9, R11.reuse, 0x20 ;  /* 0x000000200b097836 */ /* 0x040fe20000000000 */
[----:B----4-:R-:W-:Y:S01]  /*0840*/  UIMAD UR16, UR7, UR16, URZ ;  /* 0x00000010071072a4 */ /* 0x010fe2000f8e02ff */
[----:B------:R-:W-:Y:S01]  /*0850*/  IADD3 R2, P1, PT, R2, UR10, RZ ;  /* 0x0000000a02027c10 */ /* 0x000fe2000ff3e0ff */
[----:B------:R-:W-:Y:S01]  /*0860*/  UISETP.NE.AND UP0, UPT, UR13, -0x1, UPT ;  /* 0xffffffff0d00788c */ /* 0x000fe2000bf05270 */
[C---:B------:R-:W-:Y:S01]  /*0870*/  VIADD R7, R11.reuse, 0x40 ;  /* 0x000000400b077836 */ /* 0x040fe20000000000 */
[----:B------:R-:W-:Y:S01]  /*0880*/  UIMAD.WIDE.U32 UR30, UR30, 0x80, URZ ;  /* 0x000000801e1e78a5 */ /* 0x000fe2000f8e00ff */
[----:B------:R-:W-:Y:S01]  /*0890*/  IADD3.X R3, PT, PT, RZ, UR11, RZ, P1, !PT ;  /* 0x0000000bff037c10 */ /* 0x000fe20008ffe4ff */
[C---:B------:R-:W-:Y:S01]  /*08a0*/  VIADD R6, R11.reuse, 0x50 ;  /* 0x000000500b067836 */ /* 0x040fe20000000000 */
[C---:B------:R-:W-:Y:S01]  /*08b0*/  IADD3 R8, PT, PT, R11.reuse, 0x30, RZ ;  /* 0x000000300b087810 */ /* 0x040fe20007ffe0ff */
[----:B--2---:R-:W-:Y:S01]  /*08c0*/  IMAD.U32 R14, RZ, RZ, UR4 ;  /* 0x00000004ff0e7e24 */ /* 0x004fe2000f8e00ff */
[----:B-1----:R-:W-:Y:S01]  /*08d0*/  UIMAD UR4, UR21, UR8, URZ ;  /* 0x00000008150472a4 */ /* 0x002fe2000f8e02ff */
[----:B------:R-:W-:Y:S01]  /*08e0*/  IMAD.U32 R18, RZ, RZ, UR5 ;  /* 0x00000005ff127e24 */ /* 0x000fe2000f8e00ff */
[----:B------:R-:W-:Y:S01]  /*08f0*/  UIADD3 UR21, UPT, UPT, -UR21, UR23, URZ ;  /* 0x0000001715157290 */ /* 0x000fe2000fffe1ff */
[----:B------:R-:W-:Y:S01]  /*0900*/  IMAD.WIDE.U32 R14, R14, UR7, R2 ;  /* 0x000000070e0e7c25 */ /* 0x000fe2000f8e0002 */
[----:B---3--:R-:W-:Y:S01]  /*0910*/  UIMAD UR6, UR19, UR6, URZ ;  /* 0x00000006130672a4 */ /* 0x008fe2000f8e02ff */
[C---:B------:R-:W-:Y:S01]  /*0920*/  LOP3.LUT R2, R11.reuse, UR30, RZ, 0xfc, !PT ;  /* 0x0000001e0b027c12 */ /* 0x040fe2000f8efcff */
[----:B------:R-:W-:Y:S01]  /*0930*/  @!UP1 UIMAD UR16, UR19, UR9, UR16 ;  /* 0x00000009131092a4 */ /* 0x000fe2000f8e0210 */
[C---:B------:R-:W-:Y:S01]  /*0940*/  VIADD R5, R11.reuse, 0x60 ;  /* 0x000000600b057836 */ /* 0x040fe20000000000 */
[----:B------:R-:W-:Y:S01]  /*0950*/  USEL UR9, UR6, UR13, !UP0 ;  /* 0x0000000d06097287 */ /* 0x000fe2000c000000 */
[----:B------:R-:W-:Y:S01]  /*0960*/  ISETP.GE.AND P0, PT, R11, UR21, PT ;  /* 0x000000150b007c0c */ /* 0x000fe2000bf06270 */
[----:B------:R-:W-:Y:S01]  /*0970*/  USHF.R.S32.HI UR10, URZ, 0x1f, UR4 ;  /* 0x0000001fff0a7899 */ /* 0x000fe20008011404 */
[----:B------:R-:W-:Y:S01]  /*0980*/  ISETP.GE.AND P2, PT, R10, UR21, PT ;  /* 0x000000150a007c0c */ /* 0x000fe2000bf46270 */
[----:B------:R-:W-:Y:S01]  /*0990*/  USHF.R.S32.HI UR5, URZ, 0x1f, UR9 ;  /* 0x0000001fff057899 */ /* 0x000fe20008011409 */
[----:B------:R-:W-:Y:S01]  /*09a0*/  IMAD R19, R18, UR7, R15 ;  /* 0x0000000712137c24 */ /* 0x000fe2000f8e020f */
[----:B------:R-:W-:Y:S01]  /*09b0*/  USEL UR9, UR9, URZ, UP1 ;  /* 0x000000ff09097287 */ /* 0x000fe20008800000 */
[----:B------:R-:W-:Y:S01]  /*09c0*/  P2R R12, PR, RZ, 0x4 ;  /* 0x00000004ff0c7803 */ /* 0x000fe20000000000 */
[----:B------:R-:W-:Y:S01]  /*09d0*/  USEL UR5, UR5, URZ, UP1 ;  /* 0x000000ff05057287 */ /* 0x000fe20008800000 */
[----:B------:R-:W-:Y:S01]  /*09e0*/  ISETP.GE.AND P6, PT, R9, UR21, PT ;  /* 0x0000001509007c0c */ /* 0x000fe2000bfc6270 */
[----:B------:R-:W-:Y:S01]  /*09f0*/  USHF.R.S32.HI UR6, URZ, 0x1f, UR16 ;  /* 0x0000001fff067899 */ /* 0x000fe20008011410 */
[----:B------:R-:W-:Y:S01]  /*0a00*/  ISETP.GE.AND P5, PT, R8, UR21, PT ;  /* 0x0000001508007c0c */ /* 0x000fe2000bfa6270 */
[----:B------:R-:W-:Y:S01]  /*0a10*/  UIADD3 UR9, UP1, UP0, UR4, UR9, UR16 ;  /* 0x0000000904097290 */ /* 0x000fe2000f83e010 */
[----:B------:R-:W-:Y:S01]  /*0a20*/  ISETP.GE.AND P4, PT, R7, UR21, PT ;  /* 0x0000001507007c0c */ /* 0x000fe2000bf86270 */
[----:B------:R-:W-:Y:S01]  /*0a30*/  VIADD R4, R11, 0x70 ;  /* 0x000000700b047836 */ /* 0x000fe20000000000 */
[----:B------:R-:W-:Y:S01]  /*0a40*/  ISETP.GE.AND P3, PT, R6, UR21, PT ;  /* 0x0000001506007c0c */ /* 0x000fe2000bf66270 */
[----:B------:R-:W-:Y:S01]  /*0a50*/  UIADD3.X UR10, UPT, UPT, UR10, UR5, UR6, UP1, UP0 ;  /* 0x000000050a0a7290 */ /* 0x000fe20008fe0406 */
[----:B------:R-:W-:Y:S01]  /*0a60*/  ISETP.GE.AND P2, PT, R5, UR21, PT ;  /* 0x0000001505007c0c */ /* 0x000fe2000bf46270 */
[----:B------:R-:W-:-:S12]  /*0a70*/  @P0 BRA `(.L_x_58) ;  /* 0x0000000000300947 */ /* 0x000fd80003800000 */
[----:B------:R-:W1:Y:S01]  /*0a80*/  LDCU.64 UR4, c[0x0][0x408] ;  /* 0x00008100ff0477ac */ /* 0x000e620008000a00 */
[----:B------:R-:W-:Y:S01]  /*0a90*/  MOV R18, R14 ;  /* 0x0000000e00127202 */ /* 0x000fe20000000f00 */
[----:B------:R-:W2:Y:S01]  /*0aa0*/  LDCU.64 UR6, c[0x0][0x3f0] ;  /* 0x00007e00ff0677ac */ /* 0x000ea20008000a00 */
[----:B-1----:R-:W-:-:S03]  /*0ab0*/  UIMAD UR11, UR31, UR4, URZ ;  /* 0x000000041f0b72a4 */ /* 0x002fc6000f8e02ff */
[----:B------:R-:W-:-:S03]  /*0ac0*/  IMAD.WIDE.U32 R16, R2, UR4, R18 ;  /* 0x0000000402107c25 */ /* 0x000fc6000f8e0012 */
[----:B------:R-:W-:Y:S02]  /*0ad0*/  MOV R0, UR11 ;  /* 0x0000000b00007c02 */ /* 0x000fe40008000f00 */
[----:B--2---:R-:W-:-:S03]  /*0ae0*/  LEA R20, P0, R16, UR6, 0x1 ;  /* 0x0000000610147c11 */ /* 0x004fc6000f8008ff */
[----:B------:R-:W-:-:S05]  /*0af0*/  IMAD R0, R2, UR5, R0 ;  /* 0x0000000502007c24 */ /* 0x000fca000f8e0200 */
[----:B------:R-:W-:-:S04]  /*0b00*/  IADD3 R0, PT, PT, R17, R0, RZ ;  /* 0x0000000011007210 */ /* 0x000fc80007ffe0ff */
[----:B------:R-:W-:-:S05]  /*0b10*/  LEA.HI.X R21, R16, UR7, R0, 0x1, P0 ;  /* 0x0000000710157c11 */ /* 0x000fca00080f0c00 */
[----:B------:R1:W-:Y:S04]  /*0b20*/  STG.E.128 desc[UR14][R20.64], RZ ;  /* 0x000000ff14007986 */ /* 0x0003e8000c101d0e */
[----:B------:R1:W-:Y:S02]  /*0b30*/  STG.E.128 desc[UR14][R20.64+0x80], RZ ;  /* 0x000080ff14007986 */ /* 0x0003e4000c101d0e */
.L_x_58:
[----:B------:R-:W-:Y:S05]  /*0b40*/  BSYNC.RECONVERGENT B0 ;  /* 0x0000000000007941 */ /* 0x000fea0003800200 */
.L_x_57:
[----:B------:R-:W-:Y:S01]  /*0b50*/  ISETP.NE.AND P0, PT, R12, RZ, PT ;  /* 0x000000ff0c00720c */ /* 0x000fe20003f05270 */
[----:B------:R-:W-:-:S12]  /*0b60*/  BSSY.RECONVERGENT B0, `(.L_x_59) ;  /* 0x0000010000007945 */ /* 0x000fd80003800200 */
[----:B------:R-:W-:Y:S05]  /*0b70*/  @P0 BRA `(.L_x_60) ;  /* 0x0000000000380947 */ /* 0x000fea0003800000 */
[----:B------:R-:W2:Y:S01]  /*0b80*/  LDCU.64 UR6, c[0x0][0x408] ;  /* 0x00008100ff0677ac */ /* 0x000ea20008000a00 */
[----:B------:R-:W-:Y:S01]  /*0b90*/  IADD3 R3, P0, PT, R2, 0x10, RZ ;  /* 0x0000001002037810 */ /* 0x000fe20007f1e0ff */
[----:B------:R-:W-:Y:S01]  /*0ba0*/  IMAD.MOV.U32 R16, RZ, RZ, R14 ;  /* 0x000000ffff107224 */ /* 0x000fe200078e000e */
[----:B------:R-:W-:Y:S01]  /*0bb0*/  MOV R17, R19 ;  /* 0x0000001300117202 */ /* 0x000fe20000000f00 */
[----:B------:R-:W1:Y:S02]  /*0bc0*/  LDCU.64 UR4, c[0x0][0x3f0] ;  /* 0x00007e00ff0477ac */ /* 0x000e640008000a00 */
[----:B------:R-:W-:-:S04]  /*0bd0*/  IMAD.X R0, RZ, RZ, UR31, P0 ;  /* 0x0000001fff007e24 */ /* 0x000fc800080e06ff */
[----:B--2---:R-:W-:Y:S02]  /*0be0*/  IMAD R0, R0, UR6, RZ ;  /* 0x0000000600007c24 */ /* 0x004fe4000f8e02ff */
[----:B------:R-:W-:-:S04]  /*0bf0*/  IMAD.WIDE.U32 R16, R3, UR6, R16 ;  /* 0x0000000603107c25 */ /* 0x000fc8000f8e0010 */
[----:B------:R-:W-:Y:S01]  /*0c00*/  IMAD R0, R3, UR7, R0 ;  /* 0x0000000703007c24 */ /* 0x000fe2000f8e0200 */
[----:B-1----:R-:W-:-:S04]  /*0c10*/  LEA R20, P0, R16, UR4, 0x1 ;  /* 0x0000000410147c11 */ /* 0x002fc8000f8008ff */
[----:B------:R-:W-:-:S04]  /*0c20*/  IADD3 R0, PT, PT, R17, R0, RZ ;  /* 0x0000000011007210 */ /* 0x000fc80007ffe0ff */
[----:B------:R-:W-:-:S05]  /*0c30*/  LEA.HI.X R21, R16, UR5, R0, 0x1, P0 ;  /* 0x0000000510157c11 */ /* 0x000fca00080f0c00 */
[----:B------:R2:W-:Y:S04]  /*0c40*/  STG.E.128 desc[UR14][R20.64], RZ ;  /* 0x000000ff14007986 */ /* 0x0005e8000c101d0e */
[----:B------:R2:W-:Y:S02]  /*0c50*/  STG.E.128 desc[UR14][R20.64+0x80], RZ ;  /* 0x000080ff14007986 */ /* 0x0005e4000c101d0e */
.L_x_60:
[----:B------:R-:W-:Y:S05]  /*0c60*/  BSYNC.RECONVERGENT B0 ;  /* 0x0000000000007941 */ /* 0x000fea0003800200 */
.L_x_59:
[----:B------:R-:W-:Y:S04]  /*0c70*/  BSSY.RECONVERGENT B0, `(.L_x_61) ;  /* 0x0000010000007945 */ /* 0x000fe80003800200 */
[----:B------:R-:W-:Y:S05]  /*0c80*/  @P6 BRA `(.L_x_62) ;  /* 0x0000000000386947 */ /* 0x000fea0003800000 */
[----:B------:R-:W3:Y:S01]  /*0c90*/  LDCU.64 UR6, c[0x0][0x408] ;  /* 0x00008100ff0677ac */ /* 0x000ee20008000a00 */
[----:B------:R-:W-:Y:S01]  /*0ca0*/  IADD3 R3, P0, PT, R2, 0x20, RZ ;  /* 0x0000002002037810 */ /* 0x000fe20007f1e0ff */
[----:B------:R-:W-:Y:S01]  /*0cb0*/  IMAD.MOV.U32 R16, RZ, RZ, R14 ;  /* 0x000000ffff107224 */ /* 0x000fe200078e000e */
[----:B------:R-:W-:Y:S01]  /*0cc0*/  MOV R17, R19 ;  /* 0x0000001300117202 */ /* 0x000fe20000000f00 */
[----:B------:R-:W1:Y:S02]  /*0cd0*/  LDCU.64 UR4, c[0x0][0x3f0] ;  /* 0x00007e00ff0477ac */ /* 0x000e640008000a00 */
[----:B------:R-:W-:-:S04]  /*0ce0*/  IMAD.X R0, RZ, RZ, UR31, P0 ;  /* 0x0000001fff007e24 */ /* 0x000fc800080e06ff */
[----:B---3--:R-:W-:Y:S02]  /*0cf0*/  IMAD R0, R0, UR6, RZ ;  /* 0x0000000600007c24 */ /* 0x008fe4000f8e02ff */
[----:B------:R-:W-:-:S04]  /*0d00*/  IMAD.WIDE.U32 R16, R3, UR6, R16 ;  /* 0x0000000603107c25 */ /* 0x000fc8000f8e0010 */
[----:B------:R-:W-:Y:S01]  /*0d10*/  IMAD R0, R3, UR7, R0 ;  /* 0x0000000703007c24 */ /* 0x000fe2000f8e0200 */
[----:B-12---:R-:W-:-:S04]  /*0d20*/  LEA R20, P0, R16, UR4, 0x1 ;  /* 0x0000000410147c11 */ /* 0x006fc8000f8008ff */
[----:B------:R-:W-:-:S04]  /*0d30*/  IADD3 R0, PT, PT, R17, R0, RZ ;  /* 0x0000000011007210 */ /* 0x000fc80007ffe0ff */
[----:B------:R-:W-:-:S05]  /*0d40*/  LEA.HI.X R21, R16, UR5, R0, 0x1, P0 ;  /* 0x0000000510157c11 */ /* 0x000fca00080f0c00 */
[----:B------:R3:W-:Y:S04]  /*0d50*/  STG.E.128 desc[UR14][R20.64], RZ ;  /* 0x000000ff14007986 */ /* 0x0007e8000c101d0e */
[----:B------:R3:W-:Y:S02]  /*0d60*/  STG.E.128 desc[UR14][R20.64+0x80], RZ ;  /* 0x000080ff14007986 */ /* 0x0007e4000c101d0e */
.L_x_62:
[----:B------:R-:W-:Y:S05]  /*0d70*/  BSYNC.RECONVERGENT B0 ;  /* 0x0000000000007941 */ /* 0x000fea0003800200 */
.L_x_61:
[----:B------:R-:W-:Y:S04]  /*0d80*/  BSSY.RECONVERGENT B0, `(.L_x_63) ;  /* 0x0000010000007945 */ /* 0x000fe80003800200 */
[----:B------:R-:W-:Y:S05]  /*0d90*/  @P5 BRA `(.L_x_64) ;  /* 0x0000000000385947 */ /* 0x000fea0003800000 */
[----:B------:R-:W4:Y:S01]  /*0da0*/  LDCU.64 UR6, c[0x0][0x408] ;  /* 0x00008100ff0677ac */ /* 0x000f220008000a00 */
[----:B------:R-:W-:Y:S01]  /*0db0*/  IADD3 R3, P0, PT, R2, 0x30, RZ ;  /* 0x0000003002037810 */ /* 0x000fe20007f1e0ff */
[----:B------:R-:W-:Y:S01]  /*0dc0*/  IMAD.MOV.U32 R16, RZ, RZ, R14 ;  /* 0x000000ffff107224 */ /* 0x000fe200078e000e */
[----:B------:R-:W-:Y:S01]  /*0dd0*/  MOV R17, R19 ;  /* 0x0000001300117202 */ /* 0x000fe20000000f00 */
[----:B------:R-:W1:Y:S02]  /*0de0*/  LDCU.64 UR4, c[0x0][0x3f0] ;  /* 0x00007e00ff0477ac */ /* 0x000e640008000a00 */
[----:B------:R-:W-:-:S04]  /*0df0*/  IMAD.X R0, RZ, RZ, UR31, P0 ;  /* 0x0000001fff007e24 */ /* 0x000fc800080e06ff */
[----:B----4-:R-:W-:Y:S02]  /*0e00*/  IMAD R0, R0, UR6, RZ ;  /* 0x0000000600007c24 */ /* 0x010fe4000f8e02ff */
[----:B------:R-:W-:-:S04]  /*0e10*/  IMAD.WIDE.U32 R16, R3, UR6, R16 ;  /* 0x0000000603107c25 */ /* 0x000fc8000f8e0010 */
[----:B------:R-:W-:Y:S01]  /*0e20*/  IMAD R0, R3, UR7, R0 ;  /* 0x0000000703007c24 */ /* 0x000fe2000f8e0200 */
[----:B-123--:R-:W-:-:S04]  /*0e30*/  LEA R20, P0, R16, UR4, 0x1 ;  /* 0x0000000410147c11 */ /* 0x00efc8000f8008ff */
[----:B------:R-:W-:-:S04]  /*0e40*/  IADD3 R0, PT, PT, R17, R0, RZ ;  /* 0x0000000011007210 */ /* 0x000fc80007ffe0ff */
[----:B------:R-:W-:-:S05]  /*0e50*/  LEA.HI.X R21, R16, UR5, R0, 0x1, P0 ;  /* 0x0000000510157c11 */ /* 0x000fca00080f0c00 */
[----:B------:R4:W-:Y:S04]  /*0e60*/  STG.E.128 desc[UR14][R20.64], RZ ;  /* 0x000000ff14007986 */ /* 0x0009e8000c101d0e */
[----:B------:R4:W-:Y:S02]  /*0e70*/  STG.E.128 desc[UR14][R20.64+0x80], RZ ;  /* 0x000080ff14007986 */ /* 0x0009e4000c101d0e */
.L_x_64:
[----:B------:R-:W-:Y:S05]  /*0e80*/  BSYNC.RECONVERGENT B0 ;  /* 0x0000000000007941 */ /* 0x000fea0003800200 */
.L_x_63:
[----:B------:R-:W-:Y:S04]  /*0e90*/  BSSY.RECONVERGENT B0, `(.L_x_65) ;  /* 0x0000010000007945 */ /* 0x000fe80003800200 */
[----:B------:R-:W-:Y:S05]  /*0ea0*/  @P4 BRA `(.L_x_66) ;  /* 0x0000000000384947 */ /* 0x000fea0003800000 */
[----:B------:R-:W5:Y:S01]  /*0eb0*/  LDCU.64 UR6, c[0x0][0x408] ;  /* 0x00008100ff0677ac */ /* 0x000f620008000a00 */
[----:B------:R-:W-:Y:S01]  /*0ec0*/  IADD3 R3, P0, PT, R2, 0x40, RZ ;  /* 0x0000004002037810 */ /* 0x000fe20007f1e0ff */
[----:B------:R-:W-:Y:S01]  /*0ed0*/  IMAD.MOV.U32 R16, RZ, RZ, R14 ;  /* 0x000000ffff107224 */ /* 0x000fe200078e000e */
[----:B------:R-:W-:Y:S01]  /*0ee0*/  MOV R17, R19 ;  /* 0x0000001300117202 */ /* 0x000fe20000000f00 */
[----:B------:R-:W1:Y:S02]  /*0ef0*/  LDCU.64 UR4, c[0x0][0x3f0] ;  /* 0x00007e00ff0477ac */ /* 0x000e640008000a00 */
[----:B------:R-:W-:-:S04]  /*0f00*/  IMAD.X R0, RZ, RZ, UR31, P0 ;  /* 0x0000001fff007e24 */ /* 0x000fc800080e06ff */
[----:B-----5:R-:W-:Y:S02]  /*0f10*/  IMAD R0, R0, UR6, RZ ;  /* 0x0000000600007c24 */ /* 0x020fe4000f8e02ff */
[----:B------:R-:W-:-:S04]  /*0f20*/  IMAD.WIDE.U32 R16, R3, UR6, R16 ;  /* 0x0000000603107c25 */ /* 0x000fc8000f8e0010 */
[----:B------:R-:W-:Y:S01]  /*0f30*/  IMAD R0, R3, UR7, R0 ;  /* 0x0000000703007c24 */ /* 0x000fe2000f8e0200 */
[----:B-1234-:R-:W-:-:S04]  /*0f40*/  LEA R20, P0, R16, UR4, 0x1 ;  /* 0x0000000410147c11 */ /* 0x01efc8000f8008ff */
[----:B------:R-:W-:-:S04]  /*0f50*/  IADD3 R0, PT, PT, R17, R0, RZ ;  /* 0x0000000011007210 */ /* 0x000fc80007ffe0ff */
[----:B------:R-:W-:-:S05]  /*0f60*/  LEA.HI.X R21, R16, UR5, R0, 0x1, P0 ;  /* 0x0000000510157c11 */ /* 0x000fca00080f0c00 */
[----:B------:R1:W-:Y:S04]  /*0f70*/  STG.E.128 desc[UR14][R20.64], RZ ;  /* 0x000000ff14007986 */ /* 0x0003e8000c101d0e */
[----:B------:R1:W-:Y:S02]  /*0f80*/  STG.E.128 desc[UR14][R20.64+0x80], RZ ;  /* 0x000080ff14007986 */ /* 0x0003e4000c101d0e */
.L_x_66:
[----:B------:R-:W-:Y:S05]  /*0f90*/  BSYNC.RECONVERGENT B0 ;  /* 0x0000000000007941 */ /* 0x000fea0003800200 */
.L_x_65:
        /* <DEDUP_REMOVED lines=16> */
.L_x_68:
[----:B------:R-:W-:Y:S05]  /*10a0*/  BSYNC.RECONVERGENT B0 ;  /* 0x0000000000007941 */ /* 0x000fea0003800200 */
.L_x_67:
        /* <DEDUP_REMOVED lines=16> */
.L_x_70:
[----:B------:R-:W-:Y:S05]  /*11b0*/  BSYNC.RECONVERGENT B0 ;  /* 0x0000000000007941 */ /* 0x000fea0003800200 */
.L_x_69:
[----:B------:R-:W-:Y:S01]  /*11c0*/  ISETP.GE.AND P1, PT, R4, UR21, PT ;  /* 0x0000001504007c0c */ /* 0x000fe2000bf26270 */
[----:B------:R-:W-:-:S12]  /*11d0*/  BSSY.RECONVERGENT B0, `(.L_x_71) ;  /* 0x000000f000007945 */ /* 0x000fd80003800200 */
[----:B------:R-:W-:Y:S05]  /*11e0*/  @P1 BRA `(.L_x_72) ;  /* 0x0000000000341947 */ /* 0x000fea0003800000 */
[----:B------:R-:W5:Y:S01]  /*11f0*/  LDCU.64 UR6, c[0x0][0x408] ;  /* 0x00008100ff0677ac */ /* 0x000f620008000a00 */
[----:B------:R-:W-:Y:S02]  /*1200*/  IADD3 R2, P0, PT, R2, 0x70, RZ ;  /* 0x0000007002027810 */ /* 0x000fe40007f1e0ff */
[----:B------:R-:W-:Y:S01]  /*1210*/  MOV R15, R19 ;  /* 0x00000013000f7202 */ /* 0x000fe20000000f00 */
[----:B------:R-:W2:Y:S01]  /*1220*/  LDCU.64 UR4, c[0x0][0x3f0] ;  /* 0x00007e00ff0477ac */ /* 0x000ea20008000a00 */
[----:B------:R-:W-:-:S05]  /*1230*/  IADD3.X R0, PT, PT, RZ, UR31, RZ, P0, !PT ;  /* 0x0000001fff007c10 */ /* 0x000fca00087fe4ff */
[----:B-----5:R-:W-:Y:S02]  /*1240*/  IMAD R0, R0, UR6, RZ ;  /* 0x0000000600007c24 */ /* 0x020fe4000f8e02ff */
[----:B------:R-:W-:-:S04]  /*1250*/  IMAD.WIDE.U32 R14, R2, UR6, R14 ;  /* 0x00000006020e7c25 */ /* 0x000fc8000f8e000e */
[----:B------:R-:W-:Y:S01]  /*1260*/  IMAD R0, R2, UR7, R0 ;  /* 0x0000000702007c24 */ /* 0x000fe2000f8e0200 */
[----:B--2---:R-:W-:-:S04]  /*1270*/  LEA R2, P0, R14, UR4, 0x1 ;  /* 0x000000040e027c11 */ /* 0x004fc8000f8008ff */
[----:B------:R-:W-:-:S04]  /*1280*/  IADD3 R0, PT, PT, R15, R0, RZ ;  /* 0x000000000f007210 */ /* 0x000fc80007ffe0ff */
[----:B------:R-:W-:-:S05]  /*1290*/  LEA.HI.X R3, R14, UR5, R0, 0x1, P0 ;  /* 0x000000050e037c11 */ /* 0x000fca00080f0c00 */
[----:B------:R2:W-:Y:S04]  /*12a0*/  STG.E.128 desc[UR14][R2.64], RZ ;  /* 0x000000ff02007986 */ /* 0x0005e8000c101d0e */
[----:B------:R2:W-:Y:S02]  /*12b0*/  STG.E.128 desc[UR14][R2.64+0x80], RZ ;  /* 0x000080ff02007986 */ /* 0x0005e4000c101d0e */
.L_x_72:
[----:B------:R-:W-:Y:S05]  /*12c0*/  BSYNC.RECONVERGENT B0 ;  /* 0x0000000000007941 */ /* 0x000fea0003800200 */
.L_x_71:
[----:B------:R-:W-:Y:S01]  /*12d0*/  LOP3.LUT P0, R212, R212, 0x7, RZ, 0xc0, !PT ;  /* 0x00000007d4d47812 */ /* 0x000fe2000780c0ff */
[----:B------:R-:W-:Y:S01]  /*12e0*/  BSSY.RECONVERGENT B0, `(.L_x_73) ;  /* 0x0000016000007945 */ /* 0x000fe20003800200 */
[----:B------:R-:W-:Y:S02]  /*12f0*/  P2R R0, PR, RZ, 0x2 ;  /* 0x00000002ff007803 */ /* 0x000fe40000000000 */
[----:B------:R-:W-:Y:S02]  /*1300*/  ISETP.GE.OR P0, PT, R11, UR21, P0 ;  /* 0x000000150b007c0c */ /* 0x000fe40008706670 */
[----:B------:R-:W-:Y:S02]  /*1310*/  ISETP.NE.AND P1, PT, R12, RZ, PT ;  /* 0x000000ff0c00720c */ /* 0x000fe40003f25270 */
[C---:B------:R-:W-:Y:S02]  /*1320*/  ISETP.NE.OR P6, PT, R212.reuse, RZ, P6 ;  /* 0x000000ffd400720c */ /* 0x040fe400037c5670 */
[----:B------:R-:W-:-:S02]  /*1330*/  ISETP.NE.OR P1, PT, R212, RZ, P1 ;  /* 0x000000ffd400720c */ /* 0x000fc40000f25670 */
[----:B------:R-:W-:Y:S02]  /*1340*/  ISETP.NE.OR P5, PT, R212, RZ, P5 ;  /* 0x000000ffd400720c */ /* 0x000fe40002fa5670 */
[----:B--2---:R-:W-:Y:S02]  /*1350*/  P2R R2, PR, RZ, 0x2 ;  /* 0x00000002ff027803 */ /* 0x004fe40000000000 */
[----:B------:R-:W-:Y:S02]  /*1360*/  ISETP.NE.AND P1, PT, R0, RZ, PT ;  /* 0x000000ff0000720c */ /* 0x000fe40003f25270 */
[C---:B------:R-:W-:Y:S02]  /*1370*/  ISETP.NE.OR P4, PT, R212.reuse, RZ, P4 ;  /* 0x000000ffd400720c */ /* 0x040fe40002785670 */
[C---:B------:R-:W-:Y:S02]  /*1380*/  ISETP.NE.OR P3, PT, R212.reuse, RZ, P3 ;  /* 0x000000ffd400720c */ /* 0x040fe40001f65670 */
[----:B------:R-:W-:-:S02]  /*1390*/  ISETP.NE.OR P2, PT, R212, RZ, P2 ;  /* 0x000000ffd400720c */ /* 0x000fc40001745670 */
[----:B------:R-:W-:Y:S01]  /*13a0*/  ISETP.NE.OR P1, PT, R212, RZ, P1 ;  /* 0x000000ffd400720c */ /* 0x000fe20000f25670 */
[----:B------:R-:W-:-:S12]  /*13b0*/  @P0 BRA `(.L_x_74) ;  /* 0x0000000000200947 */ /* 0x000fd80003800000 */
[----:B------:R-:W2:Y:S01]  /*13c0*/  LDCU.64 UR4, c[0x0][0x420] ;  /* 0x00008400ff0477ac */ /* 0x000ea20008000a00 */
[----:B------:R-:W-:-:S05]  /*13d0*/  IMAD R0, R11, UR8, RZ ;  /* 0x000000080b007c24 */ /* 0x000fca000f8e02ff */
[----:B------:R-:W-:-:S04]  /*13e0*/  IADD3 R3, P0, PT, R0, UR9, RZ ;  /* 0x0000000900037c10 */ /* 0x000fc8000ff1e0ff */
[----:B------:R-:W-:Y:S02]  /*13f0*/  LEA.HI.X.SX32 R0, R0, UR10, 0x1, P0 ;  /* 0x0000000a00007c11 */ /* 0x000fe400080f0eff */
[----:B--2---:R-:W-:-:S04]  /*1400*/  LEA R12, P0, R3, UR4, 0x2 ;  /* 0x00000004030c7c11 */ /* 0x004fc8000f8010ff */
[----:B------:R-:W-:Y:S01]  /*1410*/  LEA.HI.X R13, R3, UR5, R0, 0x2, P0 ;  /* 0x00000005030d7c11 */ /* 0x000fe200080f1400 */
[----:B------:R-:W-:-:S05]  /*1420*/  IMAD.MOV.U32 R0, RZ, RZ, 0x7f800000 ;  /* 0x7f800000ff007424 */ /* 0x000fca00078e00ff */
[----:B------:R2:W-:Y:S03]  /*1430*/  STG.E desc[UR14][R12.64], R0 ;  /* 0x000000000c007986 */ /* 0x0005e6000c10190e */
.L_x_74:
[----:B------:R-:W-:Y:S05]  /*1440*/  BSYNC.RECONVERGENT B0 ;  /* 0x0000000000007941 */ /* 0x000fea0003800200 */
.L_x_73:
[----:B------:R-:W-:Y:S01]  /*1450*/  ISETP.NE.AND P0, PT, R2, RZ, PT ;  /* 0x000000ff0200720c */ /* 0x000fe20003f05270 */
[----:B------:R-:W-:-:S12]  /*1460*/  BSSY.RECONVERGENT B0, `(.L_x_75) ;  /* 0x000000a000007945 */ /* 0x000fd80003800200 */
[----:B------:R-:W-:Y:S05]  /*1470*/  @P0 BRA `(.L_x_76) ;  /* 0x0000000000200947 */ /* 0x000fea0003800000 */
[----:B------:R-:W5:Y:S01]  /*1480*/  LDCU.64 UR4, c[0x0][0x420] ;  /* 0x00008400ff0477ac */ /* 0x000f620008000a00 */
[----:B--2---:R-:W-:-:S05]  /*1490*/  IMAD R0, R10, UR8, RZ ;  /* 0x000000080a007c24 */ /* 0x004fca000f8e02ff */
[----:B------:R-:W-:-:S04]  /*14a0*/  IADD3 R2, P0, PT, R0, UR9, RZ ;  /* 0x0000000900027c10 */ /* 0x000fc8000ff1e0ff */
[----:B------:R-:W-:Y:S02]  /*14b0*/  LEA.HI.X.SX32 R0, R0, UR10, 0x1, P0 ;  /* 0x0000000a00007c11 */ /* 0x000fe400080f0eff */
[----:B-----5:R-:W-:-:S04]  /*14c0*/  LEA R10, P0, R2, UR4, 0x2 ;  /* 0x00000004020a7c11 */ /* 0x020fc8000f8010ff */
[----:B------:R-:W-:Y:S01]  /*14d0*/  LEA.HI.X R11, R2, UR5, R0, 0x2, P0 ;  /* 0x00000005020b7c11 */ /* 0x000fe200080f1400 */
[----:B------:R-:W-:-:S05]  /*14e0*/  IMAD.MOV.U32 R0, RZ, RZ, 0x7f800000 ;  /* 0x7f800000ff007424 */ /* 0x000fca00078e00ff */
[----:B------:R2:W-:Y:S03]  /*14f0*/  STG.E desc[UR14][R10.64], R0 ;  /* 0x000000000a007986 */ /* 0x0005e6000c10190e */
.L_x_76:
[----:B------:R-:W-:Y:S05]  /*1500*/  BSYNC.RECONVERGENT B0 ;  /* 0x0000000000007941 */ /* 0x000fea0003800200 */
.L_x_75:
[----:B------:R-:W-:Y:S04]  /*1510*/  BSSY.RECONVERGENT B0, `(.L_x_77) ;  /* 0x000000a000007945 */ /* 0x000fe80003800200 */
        /* <DEDUP_REMOVED lines=9> */
.L_x_78:
[----:B------:R-:W-:Y:S05]  /*15b0*/  BSYNC.RECONVERGENT B0 ;  /* 0x0000000000007941 */ /* 0x000fea0003800200 */
.L_x_77:
        /* <DEDUP_REMOVED lines=10> */
.L_x_80:
[----:B------:R-:W-:Y:S05]  /*1660*/  BSYNC.RECONVERGENT B0 ;  /* 0x0000000000007941 */ /* 0x000fea0003800200 */
.L_x_79:
        /* <DEDUP_REMOVED lines=10> */
.L_x_82:
[----:B------:R-:W-:Y:S05]  /*1710*/  BSYNC.RECONVERGENT B0 ;  /* 0x0000000000007941 */ /* 0x000fea0003800200 */
.L_x_81:
        /* <DEDUP_REMOVED lines=10> */
.L_x_84:
[----:B------:R-:W-:Y:S05]  /*17c0*/  BSYNC.RECONVERGENT B0 ;  /* 0x0000000000007941 */ /* 0x000fea0003800200 */
.L_x_83:
        /* <DEDUP_REMOVED lines=10> */
.L_x_86:
[----:B------:R-:W-:Y:S05]  /*1870*/  BSYNC.RECONVERGENT B0 ;  /* 0x0000000000007941 */ /* 0x000fea0003800200 */
.L_x_85:
[----:B------:R-:W-:Y:S05]  /*1880*/  @P1 EXIT ;  /* 0x000000000000194d */ /* 0x000fea0003800000 */
[----:B------:R-:W5:Y:S01]  /*1890*/  LDCU.64 UR4, c[0x0][0x420] ;  /* 0x00008400ff0477ac */ /* 0x000f620008000a00 */
[----:B--2---:R-:W-:-:S05]  /*18a0*/  IMAD R0, R4, UR8, RZ ;  /* 0x0000000804007c24 */ /* 0x004fca000f8e02ff */
[----:B------:R-:W-:-:S04]  /*18b0*/  IADD3 R2, P0, PT, R0, UR9, RZ ;  /* 0x0000000900027c10 */ /* 0x000fc8000ff1e0ff */
[----:B------:R-:W-:Y:S02]  /*18c0*/  LEA.HI.X.SX32 R0, R0, UR10, 0x1, P0 ;  /* 0x0000000a00007c11 */ /* 0x000fe400080f0eff */
[----:B-----5:R-:W-:-:S04]  /*18d0*/  LEA R4, P0, R2, UR4, 0x2 ;  /* 0x0000000402047c11 */ /* 0x020fc8000f8010ff */
[----:B------:R-:W-:Y:S01]  /*18e0*/  LEA.HI.X R5, R2, UR5, R0, 0x2, P0 ;  /* 0x0000000502057c11 */ /* 0x000fe200080f1400 */
[----:B------:R-:W-:-:S05]  /*18f0*/  IMAD.MOV.U32 R0, RZ, RZ, 0x7f800000 ;  /* 0x7f800000ff007424 */ /* 0x000fca00078e00ff */
[----:B------:R-:W-:Y:S01]  /*1900*/  STG.E desc[UR14][R4.64], R0 ;  /* 0x0000000004007986 */ /* 0x000fe2000c10190e */
[----:B------:R-:W-:Y:S05]  /*1910*/  EXIT ;  /* 0x000000000000794d */ /* 0x000fea0003800000 */
.L_x_55:
[----:B------:R-:W-:Y:S02]  /*1920*/  UISETP.NE.AND UP0, UPT, UR13, -0x1, UPT ;  /* 0xffffffff0d00788c */ /* 0x000fe4000bf05270 */
[----:B------:R-:W-:-:S09]  /*1930*/  UISETP.NE.AND UP1, UPT, UR20, -0x1, UPT ;  /* 0xffffffff1400788c */ /* 0x000fd2000bf25270 */
[----:B------:R-:W1:Y:S01]  /*1940*/  @!UP0 LDCU.64 UR8, c[0x0][0x398] ;  /* 0x00007300ff0887ac */ /* 0x000e620008000a00 */
[----:B------:R-:W2:Y:S01]  /*1950*/  @UP0 LDCU.64 UR4, c[0x0][0x3b0] ;  /* 0x00007600ff0407ac */ /* 0x000ea20008000a00 */
[----:B-1----:R-:W-:Y:S02]  /*1960*/  @!UP0 UIMAD.WIDE.U32 UR24, UR19, UR8, URZ ;  /* 0x00000008131882a5 */ /* 0x002fe4000f8e00ff */
[----:B--2---:R-:W-:Y:S02]  /*1970*/  @UP0 UIMAD.WIDE.U32 UR10, UR13, UR4, URZ ;  /* 0x000000040d0a02a5 */ /* 0x004fe4000f8e00ff */
[----:B------:R-:W-:Y:S02]  /*1980*/  @!UP0 UIMAD UR6, UR19, UR9, UR25 ;  /* 0x00000009130682a4 */ /* 0x000fe4000f8e0219 */
[----:B------:R-:W-:-:S03]  /*1990*/  @UP0 UIMAD UR6, UR13, UR5, UR11 ;  /* 0x000000050d0602a4 */ /* 0x000fc6000f8e020b */
[----:B------:R-:W-:Y:S01]  /*19a0*/  @UP0 UMOV UR24, UR10 ;  /* 0x0000000a00180c82 */ /* 0x000fe20008000000 */
[----:B------:R-:W-:Y:S08]  /*19b0*/  BRA.U UP1, `(.L_x_87) ;  /* 0x00000001012c7547 */ /* 0x000ff0000b800000 */
[----:B------:R-:W1:Y:S01]  /*19c0*/  LDCU.64 UR10, c[0x0][0x3b8] ;  /* 0x00007700ff0a77ac */ /* 0x000e620008000a00 */
[----:B------:R-:W2:Y:S01]  /*19d0*/  LDCU.64 UR26, c[0x0][0x3a0] ;  /* 0x00007400ff1a77ac */ /* 0x000ea20008000a00 */
[----:B------:R-:W-:-:S04]  /*19e0*/  USHF.R.S32.HI UR4, URZ, 0x1f, UR12 ;  /* 0x0000001fff047899 */ /* 0x000fc8000801140c */
[----:B-1----:R-:W-:Y:S02]  /*19f0*/  UIMAD UR4, UR4, UR10, URZ ;  /* 0x0000000a040472a4 */ /* 0x002fe4000f8e02ff */
[----:B------:R-:W-:Y:S02]  /*1a00*/  UIMAD.WIDE.U32 UR8, UR12, UR10, URZ ;  /* 0x0000000a0c0872a5 */ /* 0x000fe4000f8e00ff */
[----:B------:R-:W-:-:S04]  /*1a10*/  UIMAD UR4, UR12, UR11, UR4 ;  /* 0x0000000b0c0472a4 */ /* 0x000fc8000f8e0204 */
[----:B------:R-:W-:-:S03]  /*1a20*/  UIADD3 UR5, UPT, UPT, UR9, UR4, URZ ;  /* 0x0000000409057290 */ /* 0x000fc6000fffe0ff */
[----:B------:R-:W-:Y:S02]  /*1a30*/  UMOV UR4, UR8 ;  /* 0x0000000800047c82 */ /* 0x000fe40008000000 */
[----:B--2---:R-:W-:-:S04]  /*1a40*/  UIMAD.WIDE.U32 UR34, UR19, UR26, UR4 ;  /* 0x0000001a132272a5 */ /* 0x004fc8000f8e0004 */
[----:B------:R-:W-:Y:S01]  /*1a50*/  UIMAD UR27, UR19, UR27, UR35 ;  /* 0x0000001b131b72a4 */ /* 0x000fe2000f8e0223 */
[----:B------:R-:W-:Y:S11]  /*1a60*/  BRA `(.L_x_88) ;  /* 0x0000000000147947 */ /* 0x000ff60003800000 */
.L_x_87:
[----:B------:R-:W1:Y:S01]  /*1a70*/  LDCU.64 UR10, c[0x0][0x3b8] ;  /* 0x00007700ff0a77ac */ /* 0x000e620008000a00 */
[----:B------:R-:W-:-:S04]  /*1a80*/  UIADD3 UR27, UPT, UPT, UR12, UR20, URZ ;  /* 0x000000140c1b7290 */ /* 0x000fc8000fffe0ff */
[----:B-1----:R-:W-:Y:S02]  /*1a90*/  UIMAD.WIDE.U32 UR34, UR27, UR10, URZ ;  /* 0x0000000a1b2272a5 */ /* 0x002fe4000f8e00ff */
[----:B------:R-:W-:-:S04]  /*1aa0*/  UIMAD UR27, UR27, UR11, URZ ;  /* 0x0000000b1b1b72a4 */ /* 0x000fc8000f8e02ff */
[----:B------:R-:W-:Y:S02]  /*1ab0*/  UIADD3 UR27, UPT, UPT, UR35, UR27, URZ ;  /* 0x0000001b231b7290 */ /* 0x000fe4000fffe0ff */
.L_x_88:
[----:B------:R-:W1:Y:S01]  /*1ac0*/  LDCU UR4, c[0x0][0x3e8] ;  /* 0x00007d00ff0477ac */ /* 0x000e620008000800 */
[----:B------:R-:W2:Y:S01]  /*1ad0*/  S2R R2, SR_CTAID.Z ;  /* 0x0000000000027919 */ /* 0x000ea20000002700 */
[----:B------:R-:W-:Y:S01]  /*1ae0*/  UMOV UR28, URZ ;  /* 0x000000ff001c7c82 */ /* 0x000fe20008000000 */
[----:B-1----:R-:W-:-:S05]  /*1af0*/  IMAD.U32 R0, RZ, RZ, UR4 ;  /* 0x00000004ff007e24 */ /* 0x002fca000f8e00ff */
[----:B------:R-:W-:-:S04]  /*1b00*/  IABS R0, R0 ;  /* 0x0000000000007213 */ /* 0x000fc80000000000 */
[----:B------:R-:W-:Y:S02]  /*1b10*/  R2UR UR9, R0 ;  /* 0x00000000000972ca */ /* 0x000fe400000e0000 */
[----:B--2---:R-:W-:-:S04]  /*1b20*/  IABS R2, R2 ;  /* 0x0000000200027213 */ /* 0x004fc80000000000 */
[----:B------:R-:W-:-:S07]  /*1b30*/  R2UR UR8, R2 ;  /* 0x00000000020872ca */ /* 0x000fce00000e0000 */
[----:B------:R-:W1:Y:S08]  /*1b40*/  I2F.RP R0, UR9 ;  /* 0x0000000900007d06 */ /* 0x000e700008209400 */
[----:B-1----:R-:W1:Y:S02]  /*1b50*/  MUFU.RCP R0, R0 ;  /* 0x0000000000007308 */ /* 0x002e640000001000 */
[----:B-1----:R-:W-:-:S06]  /*1b60*/  VIADD R0, R0, 0xffffffe ;  /* 0x0ffffffe00007836 */ /* 0x002fcc0000000000 */
[----:B------:R-:W1:Y:S02]  /*1b70*/  F2I.FTZ.U32.TRUNC.NTZ R0, R0 ;  /* 0x0000000000007305 */ /* 0x000e64000021f000 */
[----:B-1----:R-:W-:-:S13]  /*1b80*/  R2UR UR29, R0 ;  /* 0x00000000001d72ca */ /* 0x002fda00000e0000 */
[----:B------:R-:W-:-:S04]  /*1b90*/  UIADD3 UR5, UPT, UPT, URZ, -UR29, URZ ;  /* 0x8000001dff057290 */ /* 0x000fc8000fffe0ff */
[----:B------:R-:W-:-:S04]  /*1ba0*/  UIMAD UR5, UR5, UR9, URZ ;  /* 0x00000009050572a4 */ /* 0x000fc8000f8e02ff */
[----:B------:R-:W-:-:S07]  /*1bb0*/  UIMAD.WIDE.U32 UR28, UR29, UR5, UR28 ;  /* 0x000000051d1c72a5 */ /* 0x000fce000f8e001c */
[----:B------:R-:W-:Y:S02]  /*1bc0*/  UMOV UR5, UR29 ;  /* 0x0000001d00057c82 */ /* 0x000fe40008000000 */
[----:B------:R-:W-:-:S07]  /*1bd0*/  UIMAD.WIDE.U32 UR28, UR5, UR8, URZ ;  /* 0x00000008051c72a5 */ /* 0x000fce000f8e00ff */
[----:B------:R-:W-:Y:S02]  /*1be0*/  UMOV UR16, UR29 ;  /* 0x0000001d00107c82 */ /* 0x000fe40008000000 */
[----:B------:R-:W-:-:S04]  /*1bf0*/  UIADD3 UR5, UPT, UPT, -UR16, URZ, URZ ;  /* 0x000000ff10057290 */ /* 0x000fc8000fffe1ff */
[----:B------:R-:W-:-:S04]  /*1c00*/  UIMAD UR5, UR9, UR5, UR8 ;  /* 0x00000005090572a4 */ /* 0x000fc8000f8e0208 */
[----:B------:R-:W-:-:S11]  /*1c10*/  UISETP.GT.U32.AND UP0, UPT, UR9, UR5, UPT ;  /* 0x000000050900728c */ /* 0x000fd6000bf04070 */
[----:B------:R-:W-:Y:S02]  /*1c20*/  @!UP0 UIADD3 UR5, UPT, UPT, UR5, -UR9, URZ ;  /* 0x8000000905058290 */ /* 0x000fe4000fffe0ff */
[----:B------:R-:W-:Y:S02]  /*1c30*/  @!UP0 UIADD3 UR16, UPT, UPT, UR16, 0x1, URZ ;  /* 0x0000000110108890 */ /* 0x000fe4000fffe0ff */
[----:B------:R-:W-:Y:S02]  /*1c40*/  UISETP.GE.U32.AND UP2, UPT, UR5, UR9, UPT ;  /* 0x000000090500728c */ /* 0x000fe4000bf46070 */
[----:B------:R-:W-:-:S04]  /*1c50*/  ULOP3.LUT UR5, UR7, UR4, URZ, 0x3c, !UPT ;  /* 0x0000000407057292 */ /* 0x000fc8000f8e3cff */
[----:B------:R-:W-:-:S05]  /*1c60*/  UISETP.GE.AND UP0, UPT, UR5, URZ, UPT ;  /* 0x000000ff0500728c */ /* 0x000fca000bf06270 */
[----:B------:R-:W-:Y:S02]  /*1c70*/  @UP2 UIADD3 UR16, UPT, UPT, UR16, 0x1, URZ ;  /* 0x0000000110102890 */ /* 0x000fe4000fffe0ff */
[----:B------:R-:W-:-:S04]  /*1c80*/  UISETP.NE.AND UP2, UPT, UR4, URZ, UPT ;  /* 0x000000ff0400728c */ /* 0x000fc8000bf45270 */
[----:B------:R-:W-:-:S07]  /*1c90*/  @!UP0 UIADD3 UR16, UPT, UPT, -UR16, URZ, URZ ;  /* 0x000000ff10108290 */ /* 0x000fce000fffe1ff */
[----:B------:R-:W-:Y:S01]  /*1ca0*/  @!UP2 ULOP3.LUT UR16, URZ, UR4, URZ, 0x33, !UPT ;  /* 0x00000004ff10a292 */ /* 0x000fe2000f8e33ff */
[----:B------:R-:W-:Y:S11]  /*1cb0*/  BRA.U UP1, `(.L_x_89) ;  /* 0x00000001012c7547 */ /* 0x000ff6000b800000 */
[----:B------:R-:W1:Y:S01]  /*1cc0*/  LDCU.64 UR8, c[0x0][0x3c0] ;  /* 0x00007800ff0877ac */ /* 0x000e620008000a00 */
[----:B------:R-:W2:Y:S01]  /*1cd0*/  LDCU.64 UR4, c[0x0][0x3a8] ;  /* 0x00007500ff0477ac */ /* 0x000ea20008000a00 */
[----:B------:R-:W-:-:S04]  /*1ce0*/  USHF.R.S32.HI UR20, URZ, 0x1f, UR12 ;  /* 0x0000001fff147899 */ /* 0x000fc8000801140c */
[----:B-1----:R-:W-:Y:S02]  /*1cf0*/  UIMAD UR20, UR20, UR8, URZ ;  /* 0x00000008141472a4 */ /* 0x002fe4000f8e02ff */
[----:B------:R-:W-:Y:S02]  /*1d00*/  UIMAD.WIDE.U32 UR28, UR12, UR8, URZ ;  /* 0x000000080c1c72a5 */ /* 0x000fe4000f8e00ff */
[----:B------:R-:W-:-:S04]  /*1d10*/  UIMAD UR20, UR12, UR9, UR20 ;  /* 0x000000090c1472a4 */ /* 0x000fc8000f8e0214 */
[----:B------:R-:W-:-:S04]  /*1d20*/  UIADD3 UR29, UPT, UPT, UR29, UR20, URZ ;  /* 0x000000141d1d7290 */ /* 0x000fc8000fffe0ff */
[----:B--2---:R-:W-:-:S04]  /*1d30*/  UIMAD.WIDE.U32 UR28, UR19, UR4, UR28 ;  /* 0x00000004131c72a5 */ /* 0x004fc8000f8e001c */
[----:B------:R-:W-:-:S03]  /*1d40*/  UIMAD UR19, UR19, UR5, UR29 ;  /* 0x00000005131372a4 */ /* 0x000fc6000f8e021d */
[----:B------:R-:W-:Y:S01]  /*1d50*/  UMOV UR20, UR28 ;  /* 0x0000001c00147c82 */ /* 0x000fe20008000000 */
[----:B------:R-:W-:Y:S08]  /*1d60*/  BRA `(.L_x_90) ;  /* 0x0000000000187947 */ /* 0x000ff00003800000 */
.L_x_89:
[----:B------:R-:W1:Y:S01]  /*1d70*/  LDCU.64 UR8, c[0x0][0x3c0] ;  /* 0x00007800ff0877ac */ /* 0x000e620008000a00 */
[----:B------:R-:W-:-:S04]  /*1d80*/  UIADD3 UR12, UPT, UPT, UR12, UR20, URZ ;  /* 0x000000140c0c7290 */ /* 0x000fc8000fffe0ff */
[----:B-1----:R-:W-:Y:S02]  /*1d90*/  UIMAD.WIDE.U32 UR4, UR12, UR8, URZ ;  /* 0x000000080c0472a5 */ /* 0x002fe4000f8e00ff */
[----:B------:R-:W-:-:S04]  /*1da0*/  UIMAD UR12, UR12, UR9, URZ ;  /* 0x000000090c0c72a4 */ /* 0x000fc8000f8e02ff */
[----:B------:R-:W-:Y:S01]  /*1db0*/  UIADD3 UR19, UPT, UPT, UR5, UR12, URZ ;  /* 0x0000000c05137290 */ /* 0x000fe2000fffe0ff */
[----:B------:R-:W-:-:S11]  /*1dc0*/  UMOV UR20, UR4 ;  /* 0x0000000400147c82 */ /* 0x000fd60008000000 */
.L_x_90:
[--C-:B------:R-:W-:Y:S01]  /*1dd0*/  SHF.R.U32.HI R198, RZ, 0x3, R212.reuse ;  /* 0x00000003ffc67819 */ /* 0x100fe200000116d4 */
[----:B------:R-:W-:Y:S01]  /*1de0*/  UIADD3 UR12, UPT, UPT, -UR21, UR23, URZ ;  /* 0x00000017150c7290 */ /* 0x000fe2000fffe1ff */
[C---:B------:R-:W-:Y:S01]  /*1df0*/  IMAD.SHL.U32 R44, R212.reuse, 0x8, RZ ;  /* 0x00000008d42c7824 */ /* 0x040fe200078e00ff */
[----:B------:R-:W1:Y:S01]  /*1e00*/  LDCU.64 UR4, c[0x0][0x3c8] ;  /* 0x00007900ff0477ac */ /* 0x000e620008000a00 */
[----:B------:R-:W-:Y:S01]  /*1e10*/  IMAD.SHL.U32 R46, R212, 0x40, RZ ;  /* 0x00000040d42e7824 */ /* 0x000fe200078e00ff */
[----:B------:R-:W-:Y:S01]  /*1e20*/  SHF.R.U32.HI R47, RZ, 0x1, R212 ;  /* 0x00000001ff2f7819 */ /* 0x000fe200000116d4 */
[C---:B------:R-:W-:Y:S01]  /*1e30*/  VIADD R15, R198.reuse, 0x10 ;  /* 0x00000010c60f7836 */ /* 0x040fe20000000000 */
[----:B------:R-:W-:Y:S01]  /*1e40*/  ISETP.GE.AND P5, PT, R198, UR12, PT ;  /* 0x0000000cc6007c0c */ /* 0x000fe2000bfa6270 */
[----:B------:R-:W-:Y:S01]  /*1e50*/  UIMAD.WIDE.U32 UR30, UR30, 0x80, URZ ;  /* 0x000000801e1e78a5 */ /* 0x000fe2000f8e00ff */
[----:B------:R-:W-:Y:S01]  /*1e60*/  LOP3.LUT R197, R44, 0x38, RZ, 0xc0, !PT ;  /* 0x000000382cc57812 */ /* 0x000fe200078ec0ff */
[C---:B------:R-:W-:Y:S01]  /*1e70*/  VIADD R0, R198.reuse, 0x20 ;  /* 0x00000020c6007836 */ /* 0x040fe20000000000 */
[----:B------:R-:W-:Y:S01]  /*1e80*/  ISETP.GE.AND P4, PT, R15, UR12, PT ;  /* 0x0000000c0f007c0c */ /* 0x000fe2000bf86270 */
[C---:B------:R-:W-:Y:S01]  /*1e90*/  VIADD R10, R198.reuse, 0x40 ;  /* 0x00000040c60a7836 */ /* 0x040fe20000000000 */
[----:B------:R-:W-:Y:S01]  /*1ea0*/  IADD3 R6, P0, PT, R197, UR24, RZ ;  /* 0x00000018c5067c10 */ /* 0x000fe2000ff1e0ff */
[----:B------:R-:W-:Y:S01]  /*1eb0*/  UIADD3 UR26, UPT, UPT, UR17, -0x1, URZ ;  /* 0xffffffff111a7890 */ /* 0x000fe2000fffe0ff */
[----:B------:R-:W-:Y:S01]  /*1ec0*/  LOP3.LUT R14, R198, UR30, RZ, 0xfc, !PT ;  /* 0x0000001ec60e7c12 */ /* 0x000fe2000f8efcff */
[----:B------:R-:W-:Y:S01]  /*1ed0*/  USHF.L.U64.HI UR28, UR10, 0x6, UR11 ;  /* 0x000000060a1c7899 */ /* 0x000fe2000801020b */
[----:B------:R-:W-:Y:S01]  /*1ee0*/  ISETP.GE.AND P3, PT, R0, UR12, PT ;  /* 0x0000000c00007c0c */ /* 0x000fe2000bf66270 */
[----:B------:R-:W-:Y:S01]  /*1ef0*/  IMAD.X R7, RZ, RZ, UR6, P0 ;  /* 0x00000006ff077e24 */ /* 0x000fe200080e06ff */
[----:B------:R-:W2:Y:S01]  /*1f00*/  S2UR UR30, SR_CgaCtaId ;  /* 0x00000000001e79c3 */ /* 0x000ea20000008800 */
[----:B------:R-:W-:Y:S01]  /*1f10*/  ISETP.GE.AND P1, PT, R10, UR12, PT ;  /* 0x0000000c0a007c0c */ /* 0x000fe2000bf26270 */
[----:B-1----:R-:W-:Y:S01]  /*1f20*/  IMAD.U32 R16, RZ, RZ, UR4 ;  /* 0x00000004ff107e24 */ /* 0x002fe2000f8e00ff */
[----:B------:R-:W-:Y:S01]  /*1f30*/  LOP3.LUT R213, R44, 0x1f8, RZ, 0xc0, !PT ;  /* 0x000001f82cd57812 */ /* 0x000fe200078ec0ff */
[----:B------:R-:W-:Y:S01]  /*1f40*/  IMAD.U32 R13, RZ, RZ, UR5 ;  /* 0x00000005ff0d7e24 */ /* 0x000fe2000f8e00ff */
[----:B------:R-:W-:Y:S01]  /*1f50*/  @!P4 IADD3 R22, P0, PT, R14, 0x10, RZ ;  /* 0x000000100e16c810 */ /* 0x000fe20007f1e0ff */
[----:B------:R-:W-:Y:S01]  /*1f60*/  IMAD.WIDE.U32 R16, R16, UR7, R6 ;  /* 0x0000000710107c25 */ /* 0x000fe2000f8e0006 */
[----:B------:R-:W-:Y:S01]  /*1f70*/  UMOV UR4, 0x400 ;  /* 0x0000040000047882 */ /* 0x000fe20000000000 */
[----:B------:R-:W1:Y:S01]  /*1f80*/  @!P5 LDC.64 R4, c[0x0][0x3b0] ;  /* 0x0000ec00ff04db82 */ /* 0x000e620000000a00 */
[----:B------:R-:W-:Y:S01]  /*1f90*/  LOP3.LUT R213, R213, 0x38, R212, 0x78, !PT ;  /* 0x00000038d5d57812 */ /* 0x000fe200078e78d4 */
[----:B------:R-:W-:Y:S01]  /*1fa0*/  @!P4 IMAD.X R12, RZ, RZ, UR31, P0 ;  /* 0x0000001fff0cce24 */ /* 0x000fe200080e06ff */
[----:B------:R-:W-:Y:S01]  /*1fb0*/  UIMAD UR24, UR26, -0x40, UR22 ;  /* 0xffffffc01a1878a4 */ /* 0x000fe2000f8e0216 */
[----:B------:R-:W-:Y:S01]  /*1fc0*/  IMAD R17, R13, UR7, R17 ;  /* 0x000000070d117c24 */ /* 0x000fe2000f8e0211 */
[----:B------:R-:W3:Y:S01]  /*1fd0*/  LDCU.64 UR6, c[0x0][0x3d0] ;  /* 0x00007a00ff0677ac */ /* 0x000ee20008000a00 */
[----:B------:R-:W-:Y:S01]  /*1fe0*/  IMAD R199, R198, UR9, RZ ;  /* 0x00000009c6c77c24 */ /* 0x000fe2000f8e02ff */
[----:B------:R-:W-:Y:S01]  /*1ff0*/  LOP3.LUT R45, R197, 0x1c0, R46, 0xf8, !PT ;  /* 0x000001c0c52d7812 */ /* 0x000fe200078ef82e */
[----:B------:R-:W4:Y:S01]  /*2000*/  @!P4 LDC.64 R2, c[0x0][0x3b0] ;  /* 0x0000ec00ff02cb82 */ /* 0x000f220000000a00 */
[----:B------:R-:W-:Y:S01]  /*2010*/  USHF.L.U32 UR29, UR10, 0x6, URZ ;  /* 0x000000060a1d7899 */ /* 0x000fe200080006ff */
[----:B------:R-:W-:Y:S01]  /*2020*/  LOP3.LUT R228, R46, 0x400, RZ, 0xc0, !PT ;  /* 0x000004002ee47812 */ /* 0x000fe200078ec0ff */
[----:B------:R-:W-:Y:S01]  /*2030*/  UIMAD UR25, UR28, UR26, URZ ;  /* 0x0000001a1c1972a4 */ /* 0x000fe2000f8e02ff */
[----:B------:R-:W-:Y:S01]  /*2040*/  IMAD.MOV.U32 R229, RZ, RZ, 0x40 ;  /* 0x00000040ffe57424 */ /* 0x000fe200078e00ff */
[----:B------:R-:W-:Y:S01]  /*2050*/  UIMAD.WIDE.U32 UR32, UR29, UR26, URZ ;  /* 0x0000001a1d2072a5 */ /* 0x000fe2000f8e00ff */
[----:B------:R-:W-:Y:S01]  /*2060*/  IMAD.U32 R242, RZ, RZ, UR22 ;  /* 0x00000016fff27e24 */ /* 0x000fe2000f8e00ff */
[----:B------:R-:W-:Y:S01]  /*2070*/  USHF.L.U32 UR36, UR10, 0x4, URZ ;  /* 0x000000040a247899 */ /* 0x000fe200080006ff */
[----:B------:R-:W5:Y:S01]  /*2080*/  @!P5 LDC.64 R8, c[0x0][0x380] ;  /* 0x0000e000ff08db82 */ /* 0x000f620000000a00 */
[----:B--2---:R-:W-:Y:S01]  /*2090*/  ULEA UR30, UR30, UR4, 0x18 ;  /* 0x000000041e1e7291 */ /* 0x004fe2000f8ec0ff */
[----:B------:R-:W2:Y:S01]  /*20a0*/  LDCU.64 UR4, c[0x0][0x388] ;  /* 0x00007100ff0477ac */ /* 0x000ea20008000a00 */
[----:B------:R-:W-:-:S05]  /*20b0*/  UIADD3 UR25, UPT, UPT, UR33, UR25, URZ ;  /* 0x0000001921197290 */ /* 0x000fca000fffe0ff */
[----:B------:R-:W3:Y:S01]  /*20c0*/  @!P4 LDC.64 R6, c[0x0][0x380] ;  /* 0x0000e000ff06cb82 */ /* 0x000ee20000000a00 */
[----:B-1----:R-:W-:Y:S01]  /*20d0*/  @!P5 IMAD R11, R4, UR31, RZ ;  /* 0x0000001f040bdc24 */ /* 0x002fe2000f8e02ff */
[----:B------:R-:W-:Y:S02]  /*20e0*/  UIMAD.WIDE.U32 UR38, UR10, 0x20, URZ ;  /* 0x000000200a2678a5 */ /* 0x000fe4000f8e00ff */
[----:B------:R-:W-:Y:S01]  /*20f0*/  USHF.L.U64.HI UR35, UR10, 0x4, UR11 ;  /* 0x000000040a237899 */ /* 0x000fe2000801020b */
[----:B------:R-:W-:Y:S02]  /*2100*/  @!P5 IMAD R11, R14, R5, R11 ;  /* 0x000000050e0bd224 */ /* 0x000fe400078e020b */
[--C-:B------:R-:W-:Y:S02]  /*2110*/  @!P4 IMAD.MOV.U32 R5, RZ, RZ, R17.reuse ;  /* 0x000000ffff05c224 */ /* 0x100fe400078e0011 */
[----:B----4-:R-:W-:Y:S02]  /*2120*/  @!P4 IMAD R10, R12, R2, RZ ;  /* 0x000000020c0ac224 */ /* 0x010fe400078e02ff */
[----:B------:R-:W-:-:S04]  /*2130*/  @!P5 IMAD.WIDE.U32 R12, R14, R4, R16 ;  /* 0x000000040e0cd225 */ /* 0x000fc800078e0010 */
[----:B------:R-:W-:Y:S01]  /*2140*/  @!P4 IMAD.MOV.U32 R4, RZ, RZ, R16 ;  /* 0x000000ffff04c224 */ /* 0x000fe200078e0010 */
[----:B-----5:R-:W-:Y:S01]  /*2150*/  @!P5 LEA R18, P6, R12, R8, 0x1 ;  /* 0x000000080c12d211 */ /* 0x020fe200078c08ff */
[C---:B------:R-:W-:Y:S02]  /*2160*/  @!P4 IMAD R10, R22.reuse, R3, R10 ;  /* 0x00000003160ac224 */ /* 0x040fe400078e020a */
[----:B------:R-:W-:Y:S02]  /*2170*/  @!P4 IMAD.WIDE.U32 R22, R22, R2, R4 ;  /* 0x000000021616c225 */ /* 0x000fe400078e0004 */
[----:B------:R-:W1:Y:S02]  /*2180*/  @!P3 LDC.64 R4, c[0x0][0x3b0] ;  /* 0x0000ec00ff04bb82 */ /* 0x000e640000000a00 */
[----:B------:R-:W-:Y:S01]  /*2190*/  VIADD R3, R198, 0x30 ;  /* 0x00000030c6037836 */ /* 0x000fe20000000000 */
[----:B---3--:R-:W-:Y:S01]  /*21a0*/  @!P4 LEA R20, P0, R22, R6, 0x1 ;  /* 0x000000061614c211 */ /* 0x008fe200078008ff */
[----:B------:R-:W-:Y:S01]  /*21b0*/  @!P5 IMAD.IADD R2, R13, 0x1, R11 ;  /* 0x000000010d02d824 */ /* 0x000fe200078e020b */
[----:B------:R-:W-:Y:S01]  /*21c0*/  LOP3.LUT R6, R213, 0x1e00, R44, 0xf8, !PT ;  /* 0x00001e00d5067812 */ /* 0x000fe200078ef82c */
[----:B------:R-:W-:Y:S01]  /*21d0*/  @!P4 IMAD.IADD R8, R23, 0x1, R10 ;  /* 0x000000011708c824 */ /* 0x000fe200078e020a */
[----:B------:R-:W-:-:S02]  /*21e0*/  ISETP.GE.AND P2, PT, R3, UR12, PT ;  /* 0x0000000c03007c0c */ /* 0x000fc4000bf46270 */
[----:B------:R-:W-:Y:S01]  /*21f0*/  @!P5 LEA.HI.X R19, R12, R9, R2, 0x1, P6 ;  /* 0x000000090c13d211 */ /* 0x000fe200030f0c02 */
[----:B------:R-:W-:Y:S01]  /*2200*/  VIADD R2, R198, 0x50 ;  /* 0x00000050c6027836 */ /* 0x000fe20000000000 */
[----:B------:R-:W-:Y:S01]  /*2210*/  @!P4 LEA.HI.X R21, R22, R7, R8, 0x1, P0 ;  /* 0x000000071615c211 */ /* 0x000fe200000f0c08 */
[----:B------:R-:W3:Y:S01]  /*2220*/  @!P3 LDC.64 R12, c[0x0][0x380] ;  /* 0x0000e000ff0cbb82 */ /* 0x000ee20000000a00 */
[----:B------:R-:W-:Y:S01]  /*2230*/  @!P3 IADD3 R24, P0, PT, R14, 0x20, RZ ;  /* 0x000000200e18b810 */ /* 0x000fe20007f1e0ff */
[----:B------:R-:W-:Y:S01]  /*2240*/  @!P3 IMAD.MOV.U32 R9, RZ, RZ, R17 ;  /* 0x000000ffff09b224 */ /* 0x000fe200078e0011 */
[----:B------:R-:W-:Y:S02]  /*2250*/  ISETP.GE.AND P6, PT, R2, UR12, PT ;  /* 0x0000000c02007c0c */ /* 0x000fe4000bfc6270 */
[----:B------:R-:W-:Y:S01]  /*2260*/  LEA R2, R6, UR30, 0x1 ;  /* 0x0000001e06027c11 */ /* 0x000fe2000f8e08ff */
[----:B------:R-:W-:Y:S02]  /*2270*/  @!P3 IMAD.X R8, RZ, RZ, UR31, P0 ;  /* 0x0000001fff08be24 */ /* 0x000fe400080e06ff */
[----:B------:R-:W4:Y:S01]  /*2280*/  @!P1 LDC.64 R6, c[0x0][0x3b0] ;  /* 0x0000ec00ff069b82 */ /* 0x000f220000000a00 */
[----:B------:R-:W-:Y:S01]  /*2290*/  @!P2 IADD3 R23, P0, PT, R14, 0x30, RZ ;  /* 0x000000300e17a810 */ /* 0x000fe20007f1e0ff */
[----:B------:R-:W-:Y:S01]  /*22a0*/  @!PT LDS RZ, [RZ] ;  /* 0x00000000fffff984 */ /* 0x000fe20000000800 */
[----:B------:R-:W-:Y:S01]  /*22b0*/  @!PT LDS RZ, [RZ] ;  /* 0x00000000fffff984 */ /* 0x000fe20000000800 */
[----:B------:R-:W-:Y:S01]  /*22c0*/  @!PT LDS RZ, [RZ] ;  /* 0x00000000fffff984 */ /* 0x000fe20000000800 */
[----:B------:R-:W-:Y:S01]  /*22d0*/  @!P5 LDGSTS.E.BYPASS.LTC128B.128 [R2], desc[UR14][R18.64] ;  /* 0x000000001202dfae */ /* 0x000fe2000b981a0e */
[----:B-1----:R-:W-:-:S03]  /*22e0*/  @!P3 IMAD R8, R8, R4, RZ ;  /* 0x000000040808b224 */ /* 0x002fc600078e02ff */
[----:B------:R1:W-:Y:S01]  /*22f0*/  @!P5 LDGSTS.E.BYPASS.LTC128B.128 [R2+0x4000], desc[UR14][R18.64+0x80] ;  /* 0x040000801202dfae */ /* 0x0003e2000b981a0e */
[----:B------:R-:W-:Y:S01]  /*2300*/  @!P2 IMAD.X R22, RZ, RZ, UR31, P0 ;  /* 0x0000001fff16ae24 */ /* 0x000fe200080e06ff */
[----:B------:R-:W5:Y:S02]  /*2310*/  @!P2 LDC.64 R10, c[0x0][0x3b0] ;  /* 0x0000ec00ff0aab82 */ /* 0x000f640000000a00 */
[----:B------:R-:W-:Y:S04]  /*2320*/  @!P4 LDGSTS.E.BYPASS.LTC128B.128 [R2+0x800], desc[UR14][R20.64] ;  /* 0x008000001402cfae */ /* 0x000fe8000b981a0e */
[----:B------:R2:W-:Y:S01]  /*2330*/  @!P4 LDGSTS.E.BYPASS.LTC128B.128 [R2+0x4800], desc[UR14][R20.64+0x80] ;  /* 0x048000801402cfae */ /* 0x0005e2000b981a0e */
[----:B-----5:R-:W-:Y:S02]  /*2340*/  @!P2 IMAD R22, R22, R10, RZ ;  /* 0x0000000a1616a224 */ /* 0x020fe400078e02ff */
[----:B-1----:R-:W-:-:S02]  /*2350*/  @!P3 IMAD R18, R24, R5, R8 ;  /* 0x000000051812b224 */ /* 0x002fc400078e0208 */
[----:B------:R-:W-:Y:S02]  /*2360*/  @!P3 IMAD.MOV.U32 R8, RZ, RZ, R16 ;  /* 0x000000ffff08b224 */ /* 0x000fe400078e0010 */
[----:B------:R-:W-:Y:S02]  /*2370*/  VIADD R19, R198, 0x70 ;  /* 0x00000070c6137836 */ /* 0x000fe40000000000 */
[----:B------:R-:W-:Y:S01]  /*2380*/  @!P3 IMAD.WIDE.U32 R24, R24, R4, R8 ;  /* 0x000000041818b225 */ /* 0x000fe200078e0008 */
[----:B--2---:R-:W-:Y:S01]  /*2390*/  @!P1 IADD3 R21, P4, PT, R14, 0x40, RZ ;  /* 0x000000400e159810 */ /* 0x004fe20007f9e0ff */
[----:B------:R-:W1:Y:S02]  /*23a0*/  @!P2 LDC.64 R8, c[0x0][0x380] ;  /* 0x0000e000ff08ab82 */ /* 0x000e640000000a00 */
[----:B------:R-:W-:Y:S01]  /*23b0*/  @!P3 IMAD.IADD R18, R25, 0x1, R18 ;  /* 0x000000011912b824 */ /* 0x000fe200078e0212 */
[C---:B---3--:R-:W-:Y:S01]  /*23c0*/  @!P3 LEA R26, P0, R24.reuse, R12, 0x1 ;  /* 0x0000000c181ab211 */ /* 0x048fe200078008ff */
[----:B------:R-:W-:Y:S01]  /*23d0*/  @!P1 IMAD.X R12, RZ, RZ, UR31, P4 ;  /* 0x0000001fff0c9e24 */ /* 0x000fe2000a0e06ff */
[----:B------:R-:W-:Y:S01]  /*23e0*/  ISETP.GE.AND P4, PT, R19, UR12, PT ;  /* 0x0000000c13007c0c */ /* 0x000fe2000bf86270 */
[----:B------:R-:W-:Y:S01]  /*23f0*/  @!P2 IMAD.MOV.U32 R19, RZ, RZ, R17 ;  /* 0x000000ffff13a224 */ /* 0x000fe200078e0011 */
[----:B------:R-:W-:Y:S01]  /*2400*/  @!P3 LEA.HI.X R27, R24, R13, R18, 0x1, P0 ;  /* 0x0000000d181bb211 */ /* 0x000fe200000f0c12 */
[----:B------:R-:W2:Y:S01]  /*2410*/  @!P1 LDC.64 R4, c[0x0][0x380] ;  /* 0x0000e000ff049b82 */ /* 0x000ea20000000a00 */
[----:B----4-:R-:W-:-:S02]  /*2420*/  @!P1 IMAD R12, R12, R6, RZ ;  /* 0x000000060c0c9224 */ /* 0x010fc400078e02ff */
[----:B------:R-:W-:Y:S01]  /*2430*/  @!P2 IMAD.MOV.U32 R18, RZ, RZ, R16 ;  /* 0x000000ffff12a224 */ /* 0x000fe200078e0010 */
[----:B------:R-:W-:Y:S01]  /*2440*/  @!P3 LDGSTS.E.BYPASS.LTC128B.128 [R2+0x1000], desc[UR14][R26.64] ;  /* 0x010000001a02bfae */ /* 0x000fe2000b981a0e */
[----:B------:R-:W-:Y:S02]  /*2450*/  @!P1 IMAD R7, R21, R7, R12 ;  /* 0x0000000715079224 */ /* 0x000fe400078e020c */
[----:B------:R-:W-:Y:S01]  /*2460*/  @!P1 IMAD.MOV.U32 R12, RZ, RZ, R16 ;  /* 0x000000ffff0c9224 */ /* 0x000fe200078e0010 */
[----:B------:R-:W-:Y:S01]  /*2470*/  @!P3 LDGSTS.E.BYPASS.LTC128B.128 [R2+0x5000], desc[UR14][R26.64+0x80] ;  /* 0x050000801a02bfae */ /* 0x000fe2000b981a0e */
[----:B------:R-:W-:Y:S01]  /*2480*/  @!P1 IMAD.MOV.U32 R13, RZ, RZ, R17 ;  /* 0x000000ffff0d9224 */ /* 0x000fe200078e0011 */
[----:B------:R-:W-:Y:S01]  /*2490*/  ISETP.GE.AND P3, PT, R15, UR24, PT ;  /* 0x000000180f007c0c */ /* 0x000fe2000bf66270 */
[C---:B------:R-:W-:Y:S02]  /*24a0*/  @!P2 IMAD R11, R23.reuse, R11, R22 ;  /* 0x0000000b170ba224 */ /* 0x040fe400078e0216 */
[----:B------:R-:W-:-:S04]  /*24b0*/  @!P2 IMAD.WIDE.U32 R18, R23, R10, R18 ;  /* 0x0000000a1712a225 */ /* 0x000fc800078e0012 */
[----:B------:R-:W-:Y:S01]  /*24c0*/  @!P1 IMAD.WIDE.U32 R12, R21, R6, R12 ;  /* 0x00000006150c9225 */ /* 0x000fe200078e000c */
[----:B-1----:R-:W-:-:S03]  /*24d0*/  @!P2 LEA R8, P0, R18, R8, 0x1 ;  /* 0x000000081208a211 */ /* 0x002fc600078008ff */
[----:B------:R-:W-:Y:S02]  /*24e0*/  VIADD R20, R198, 0x60 ;  /* 0x00000060c6147836 */ /* 0x000fe40000000000 */
[----:B------:R-:W-:Y:S01]  /*24f0*/  @!P2 IMAD.IADD R11, R19, 0x1, R11 ;  /* 0x00000001130ba824 */ /* 0x000fe200078e020b */
[----:B------:R-:W-:Y:S01]  /*2500*/  VOTEU.ALL UP1, P3 ;  /* 0x0000000000ff7886 */ /* 0x000fe20001820000 */
[----:B------:R-:W-:Y:S01]  /*2510*/  @!P1 IMAD.IADD R10, R13, 0x1, R7 ;  /* 0x000000010d0a9824 */ /* 0x000fe200078e0207 */
[----:B------:R-:W-:Y:S01]  /*2520*/  ISETP.GE.AND P5, PT, R20, UR12, PT ;  /* 0x0000000c14007c0c */ /* 0x000fe2000bfa6270 */
[----:B------:R-:W1:Y:S01]  /*2530*/  @!P6 LDC.64 R6, c[0x0][0x3b0] ;  /* 0x0000ec00ff06eb82 */ /* 0x000e620000000a00 */
[----:B------:R-:W-:Y:S01]  /*2540*/  @!P2 LEA.HI.X R9, R18, R9, R11, 0x1, P0 ;  /* 0x000000091209a211 */ /* 0x000fe200000f0c0b */
[----:B------:R-:W-:Y:S01]  /*2550*/  IMAD.U32 R21, RZ, RZ, UR33 ;  /* 0x00000021ff157e24 */ /* 0x000fe2000f8e00ff */
[----:B--2---:R-:W-:Y:S01]  /*2560*/  @!P1 LEA R4, P0, R12, R4, 0x1 ;  /* 0x000000040c049211 */ /* 0x004fe200078008ff */
[----:B------:R-:W-:-:S02]  /*2570*/  IMAD.U32 R20, RZ, RZ, UR32 ;  /* 0x00000020ff147e24 */ /* 0x000fc4000f8e00ff */
[----:B------:R-:W-:Y:S01]  /*2580*/  @!P2 LDGSTS.E.BYPASS.LTC128B.128 [R2+0x1800], desc[UR14][R8.64] ;  /* 0x018000000802afae */ /* 0x000fe2000b981a0e */
[----:B------:R-:W-:Y:S01]  /*2590*/  @!P1 LEA.HI.X R5, R12, R5, R10, 0x1, P0 ;  /* 0x000000050c059211 */ /* 0x000fe200000f0c0a */
[----:B------:R-:W-:Y:S01]  /*25a0*/  IMAD.U32 R21, RZ, RZ, UR25 ;  /* 0x00000019ff157e24 */ /* 0x000fe2000f8e00ff */
[----:B------:R-:W2:Y:S01]  /*25b0*/  @!P6 LDC.64 R10, c[0x0][0x380] ;  /* 0x0000e000ff0aeb82 */ /* 0x000ea20000000a00 */
[----:B------:R3:W-:Y:S01]  /*25c0*/  @!P2 LDGSTS.E.BYPASS.LTC128B.128 [R2+0x5800], desc[UR14][R8.64+0x80] ;  /* 0x058000800802afae */ /* 0x0007e2000b981a0e */
[----:B------:R-:W-:Y:S02]  /*25d0*/  ISETP.GE.AND P2, PT, R3, UR24, PT ;  /* 0x0000001803007c0c */ /* 0x000fe4000bf46270 */
[C---:B------:R-:W-:Y:S01]  /*25e0*/  @!P5 IADD3 R13, P0, PT, R14.reuse, 0x60, RZ ;  /* 0x000000600e0dd810 */ /* 0x040fe20007f1e0ff */
[----:B------:R-:W-:Y:S04]  /*25f0*/  @!P1 LDGSTS.E.BYPASS.LTC128B.128 [R2+0x2000], desc[UR14][R4.64] ;  /* 0x0200000004029fae */ /* 0x000fe8000b981a0e */
[----:B------:R4:W-:Y:S01]  /*2600*/  @!P1 LDGSTS.E.BYPASS.LTC128B.128 [R2+0x6000], desc[UR14][R4.64+0x80] ;  /* 0x0600008004029fae */ /* 0x0009e2000b981a0e */
[----:B------:R-:W-:Y:S01]  /*2610*/  @!P6 IADD3 R18, P1, PT, R14, 0x50, RZ ;  /* 0x000000500e12e810 */ /* 0x000fe20007f3e0ff */
[----:B------:R-:W-:Y:S01]  /*2620*/  @!P5 IMAD.X R12, RZ, RZ, UR31, P0 ;  /* 0x0000001fff0cde24 */ /* 0x000fe200080e06ff */
[----:B------:R-:W-:Y:S01]  /*2630*/  ISETP.GE.AND P0, PT, R15, UR24, PT ;  /* 0x000000180f007c0c */ /* 0x000fe2000bf06270 */
[----:B---3--:R-:W3:Y:S02]  /*2640*/  @!P5 LDC.64 R8, c[0x0][0x3b0] ;  /* 0x0000ec00ff08db82 */ /* 0x008ee40000000a00 */
[----:B----4-:R-:W-:Y:S01]  /*2650*/  @!P6 IMAD.X R4, RZ, RZ, UR31, P1 ;  /* 0x0000001fff04ee24 */ /* 0x010fe200088e06ff */
[----:B------:R-:W-:Y:S01]  /*2660*/  IADD3 R22, P1, PT, R197, UR34, RZ ;  /* 0x00000022c5167c10 */ /* 0x000fe2000ff3e0ff */
[----:B------:R-:W-:-:S02]  /*2670*/  @!UP1 UIADD3 UR34, UP3, UPT, UR36, UR32, URZ ;  /* 0x0000002024229290 */ /* 0x000fc4000ff7e0ff */
[-C--:B-1----:R-:W-:Y:S02]  /*2680*/  @!P6 IMAD R15, R4, R6.reuse, RZ ;  /* 0x00000006040fe224 */ /* 0x082fe400078e02ff */
[----:B------:R-:W1:Y:S01]  /*2690*/  @!P5 LDC.64 R4, c[0x0][0x380] ;  /* 0x0000e000ff04db82 */ /* 0x000e620000000a00 */
[----:B------:R-:W-:Y:S01]  /*26a0*/  IMAD.X R23, RZ, RZ, UR27, P1 ;  /* 0x0000001bff177e24 */ /* 0x000fe200088e06ff */
[----:B------:R-:W-:Y:S01]  /*26b0*/  USHF.R.S32.HI UR27, URZ, 0x1f, UR16 ;  /* 0x0000001fff1b7899 */ /* 0x000fe20008011410 */
[C---:B------:R-:W-:Y:S02]  /*26c0*/  @!P6 IMAD R7, R18.reuse, R7, R15 ;  /* 0x000000071207e224 */ /* 0x040fe400078e020f */
[----:B------:R-:W-:-:S04]  /*26d0*/  @!P6 IMAD.WIDE.U32 R18, R18, R6, R16 ;  /* 0x000000061212e225 */ /* 0x000fc800078e0010 */
[----:B------:R-:W-:Y:S01]  /*26e0*/  @!P6 IMAD.IADD R7, R19, 0x1, R7 ;  /* 0x000000011307e824 */ /* 0x000fe200078e0207 */
[----:B--2---:R-:W-:Y:S01]  /*26f0*/  @!P6 LEA R10, P1, R18, R10, 0x1 ;  /* 0x0000000a120ae211 */ /* 0x004fe200078208ff */
[-C--:B---3--:R-:W-:Y:S02]  /*2700*/  @!P5 IMAD R12, R12, R8.reuse, RZ ;  /* 0x000000080c0cd224 */ /* 0x088fe400078e02ff */
[----:B------:R-:W-:Y:S01]  /*2710*/  IMAD R15, R198, UR11, RZ ;  /* 0x0000000bc60f7c24 */ /* 0x000fe2000f8e02ff */
[----:B------:R-:W-:Y:S01]  /*2720*/  @!P6 LEA.HI.X R11, R18, R11, R7, 0x1, P1 ;  /* 0x0000000b120be211 */ /* 0x000fe200008f0c07 */
[C---:B------:R-:W-:Y:S02]  /*2730*/  @!P5 IMAD R9, R13.reuse, R9, R12 ;  /* 0x000000090d09d224 */ /* 0x040fe400078e020c */
[----:B------:R-:W-:Y:S02]  /*2740*/  @!P5 IMAD.WIDE.U32 R12, R13, R8, R16 ;  /* 0x000000080d0cd225 */ /* 0x000fe400078e0010 */
[----:B------:R-:W-:Y:S02]  /*2750*/  @!P6 LDGSTS.E.BYPASS.LTC128B.128 [R2+0x2800], desc[UR14][R10.64] ;  /* 0x028000000a02efae */ /* 0x000fe4000b981a0e */
[----:B------:R-:W-:-:S02]  /*2760*/  IMAD.WIDE.U32 R22, R198, UR10, R22 ;  /* 0x0000000ac6167c25 */ /* 0x000fc4000f8e0016 */
[----:B------:R2:W-:Y:S01]  /*2770*/  @!P6 LDGSTS.E.BYPASS.LTC128B.128 [R2+0x6800], desc[UR14][R10.64+0x80] ;  /* 0x068000800a02efae */ /* 0x0005e2000b981a0e */
[C---:B-1----:R-:W-:Y:S01]  /*2780*/  @!P5 LEA R8, P1, R12.reuse, R4, 0x1 ;  /* 0x000000040c08d211 */ /* 0x042fe200078208ff */
[----:B------:R-:W-:Y:S01]  /*2790*/  IMAD.U32 R6, RZ, RZ, UR6 ;  /* 0x00000006ff067e24 */ /* 0x000fe2000f8e00ff */
[----:B------:R-:W-:Y:S01]  /*27a0*/  UIMAD UR6, UR27, UR6, URZ ;  /* 0x000000061b0672a4 */ /* 0x000fe2000f8e02ff */
[----:B------:R-:W-:Y:S02]  /*27b0*/  @!P5 IMAD.IADD R9, R13, 0x1, R9 ;  /* 0x000000010d09d824 */ /* 0x000fe400078e0209 */
[----:B------:R-:W-:Y:S01]  /*27c0*/  IMAD.IADD R23, R23, 0x1, R15 ;  /* 0x0000000117177824 */ /* 0x000fe200078e020f */
[----:B------:R-:W-:Y:S01]  /*27d0*/  UIMAD UR6, UR16, UR7, UR6 ;  /* 0x00000007100672a4 */ /* 0x000fe2000f8e0206 */
[----:B------:R-:W-:Y:S01]  /*27e0*/  IMAD.U32 R18, RZ, RZ, UR32 ;  /* 0x00000020ff127e24 */ /* 0x000fe2000f8e00ff */
[----:B------:R-:W-:Y:S01]  /*27f0*/  @!P5 LEA.HI.X R9, R12, R5, R9, 0x1, P1 ;  /* 0x000000050c09d211 */ /* 0x000fe200008f0c09 */
[----:B------:R-:W-:Y:S01]  /*2800*/  IMAD.WIDE.U32 R6, R6, UR16, R22 ;  /* 0x0000001006067c25 */ /* 0x000fe2000f8e0016 */
[----:B------:R-:W1:Y:S01]  /*2810*/  @!P4 LDC.64 R4, c[0x0][0x3b0] ;  /* 0x0000ec00ff04cb82 */ /* 0x000e620000000a00 */
[----:B------:R-:W-:-:S02]  /*2820*/  ISETP.GE.AND P1, PT, R198, UR24, PT ;  /* 0x00000018c6007c0c */ /* 0x000fc4000bf26270 */
[----:B------:R-:W-:Y:S01]  /*2830*/  VIADD R245, R7, UR6 ;  /* 0x0000000607f57c36 */ /* 0x000fe20008000000 */
[C---:B------:R-:W-:Y:S01]  /*2840*/  LEA R246, P6, R6.reuse, UR4, 0x1 ;  /* 0x0000000406f67c11 */ /* 0x040fe2000f8c08ff */
[----:B------:R-:W-:Y:S01]  /*2850*/  @!P5 LDGSTS.E.BYPASS.LTC128B.128 [R2+0x3000], desc[UR14][R8.64] ;  /* 0x030000000802dfae */ /* 0x000fe2000b981a0e */
[----:B------:R-:W-:Y:S01]  /*2860*/  IMAD.U32 R19, RZ, RZ, UR33 ;  /* 0x00000021ff137e24 */ /* 0x000fe2000f8e00ff */
[----:B------:R-:W-:Y:S01]  /*2870*/  USHF.L.U32 UR33, UR11, 0x5, URZ ;  /* 0x000000050b217899 */ /* 0x000fe200080006ff */
[----:B------:R-:W-:Y:S01]  /*2880*/  LEA.HI.X R245, R6, UR5, R245, 0x1, P6 ;  /* 0x0000000506f57c11 */ /* 0x000fe2000b0f0cf5 */
[----:B------:R3:W-:Y:S01]  /*2890*/  @!P5 LDGSTS.E.BYPASS.LTC128B.128 [R2+0x7000], desc[UR14][R8.64+0x80] ;  /* 0x070000800802dfae */ /* 0x0007e2000b981a0e */
[----:B------:R-:W4:Y:S01]  /*28a0*/  @!P4 LDC.64 R6, c[0x0][0x380] ;  /* 0x0000e000ff06cb82 */ /* 0x000f220000000a00 */
[----:B------:R-:W-:Y:S01]  /*28b0*/  @!P4 IADD3 R14, P5, PT, R14, 0x70, RZ ;  /* 0x000000700e0ec810 */ /* 0x000fe20007fbe0ff */
[----:B------:R-:W5:Y:S01]  /*28c0*/  LDCU.64 UR4, c[0x0][0x3d8] ;  /* 0x00007b00ff0477ac */ /* 0x000f620008000a00 */
[----:B--2---:R-:W-:Y:S01]  /*28d0*/  IMAD.U32 R10, RZ, RZ, UR10 ;  /* 0x0000000aff0a7e24 */ /* 0x004fe2000f8e00ff */
[----:B------:R-:W2:Y:S03]  /*28e0*/  LDCU.64 UR6, c[0x0][0x390] ;  /* 0x00007200ff0677ac */ /* 0x000ea60008000a00 */
[----:B------:R-:W-:-:S04]  /*28f0*/  @!P2 IMAD.WIDE.U32 R20, R10, 0x30, R20 ;  /* 0x000000300a14a825 */ /* 0x000fc800078e0014 */
[----:B------:R-:W-:Y:S01]  /*2900*/  @!P4 IMAD.X R10, RZ, RZ, UR31, P5 ;  /* 0x0000001fff0ace24 */ /* 0x000fe2000a8e06ff */
[----:B------:R-:W-:-:S03]  /*2910*/  IADD3 R12, P5, PT, R197, UR20, RZ ;  /* 0x00000014c50c7c10 */ /* 0x000fc6000ffbe0ff */
[-C--:B-1----:R-:W-:Y:S02]  /*2920*/  @!P4 IMAD R10, R10, R4.reuse, RZ ;  /* 0x000000040a0ac224 */ /* 0x082fe400078e02ff */
[----:B------:R-:W-:Y:S01]  /*2930*/  IMAD.X R13, RZ, RZ, UR19, P5 ;  /* 0x00000013ff0d7e24 */ /* 0x000fe2000a8e06ff */
[----:B------:R-:W-:Y:S01]  /*2940*/  ISETP.GE.AND P5, PT, R0, UR24, PT ;  /* 0x0000001800007c0c */ /* 0x000fe2000bfa6270 */
[C---:B------:R-:W-:Y:S01]  /*2950*/  @!P4 IMAD R5, R14.reuse, R5, R10 ;  /* 0x000000050e05c224 */ /* 0x040fe200078e020a */
[----:B-----5:R-:W-:Y:S01]  /*2960*/  UIMAD UR31, UR27, UR4, URZ ;  /* 0x000000041b1f72a4 */ /* 0x020fe2000f8e02ff */
[----:B------:R-:W-:Y:S01]  /*2970*/  @!P4 IMAD.WIDE.U32 R14, R14, R4, R16 ;  /* 0x000000040e0ec225 */ /* 0x000fe200078e0010 */
[----:B---3--:R-:W-:Y:S02]  /*2980*/  @!P1 LEA R8, P6, R18, R246, 0x1 ;  /* 0x000000f612089211 */ /* 0x008fe400078c08ff */
[----:B------:R-:W-:Y:S01]  /*2990*/  UIMAD UR31, UR16, UR5, UR31 ;  /* 0x00000005101f72a4 */ /* 0x000fe2000f8e021f */
[----:B------:R-:W-:-:S02]  /*29a0*/  IMAD.U32 R9, RZ, RZ, UR25 ;  /* 0x00000019ff097e24 */ /* 0x000fc4000f8e00ff */
[----:B------:R-:W-:Y:S02]  /*29b0*/  @!P4 IMAD.IADD R5, R15, 0x1, R5 ;  /* 0x000000010f05c824 */ /* 0x000fe400078e0205 */
[----:B------:R-:W-:Y:S01]  /*29c0*/  IMAD.WIDE.U32 R12, R198, UR8, R12 ;  /* 0x00000008c60c7c25 */ /* 0x000fe2000f8e000c */
[----:B------:R-:W-:Y:S01]  /*29d0*/  @!P1 LEA.HI.X R9, R18, R245, R9, 0x1, P6 ;  /* 0x000000f512099211 */ /* 0x000fe200030f0c09 */
[----:B------:R-:W-:Y:S01]  /*29e0*/  VOTEU.ALL UP0, P5 ;  /* 0x0000000000ff7886 */ /* 0x000fe20002800000 */
[C---:B----4-:R-:W-:Y:S01]  /*29f0*/  @!P4 LEA R6, P6, R14.reuse, R6, 0x1 ;  /* 0x000000060e06c211 */ /* 0x050fe200078c08ff */
[----:B------:R-:W-:Y:S02]  /*2a00*/  IMAD.U32 R10, RZ, RZ, UR11 ;  /* 0x0000000bff0a7e24 */ /* 0x000fe4000f8e00ff */
[----:B------:R-:W-:Y:S01]  /*2a10*/  IMAD.U32 R16, RZ, RZ, UR4 ;  /* 0x00000004ff107e24 */ /* 0x000fe2000f8e00ff */
[----:B------:R-:W-:Y:S01]  /*2a20*/  @!P4 LEA.HI.X R7, R14, R7, R5, 0x1, P6 ;  /* 0x000000070e07c211 */ /* 0x000fe200030f0c05 */
[----:B------:R-:W-:Y:S01]  /*2a30*/  @!UP0 UIADD3 UR37, UP2, UPT, UR32, UR38, URZ ;  /* 0x0000002620258290 */ /* 0x000fe2000ff5e0ff */
[----:B------:R-:W-:Y:S01]  /*2a40*/  IMAD.IADD R13, R13, 0x1, R199 ;  /* 0x000000010d0d7824 */ /* 0x000fe200078e02c7 */
[----:B------:R-:W-:Y:S01]  /*2a50*/  @!UP1 UIADD3.X UR32, UPT, UPT, UR35, UR25, URZ, UP3, !UPT ;  /* 0x0000001923209290 */ /* 0x000fe20009ffe4ff */
[----:B------:R-:W-:Y:S01]  /*2a60*/  @!P2 IMAD R10, R10, 0x30, RZ ;  /* 0x000000300a0aa824 */ /* 0x000fe200078e02ff */
[----:B------:R-:W-:Y:S01]  /*2a70*/  @!P4 LDGSTS.E.BYPASS.LTC128B.128 [R2+0x3800], desc[UR14][R6.64] ;  /* 0x038000000602cfae */ /* 0x000fe2000b981a0e */
[----:B------:R-:W-:Y:S01]  /*2a80*/  @!UP0 UIADD3.X UR33, UPT, UPT, UR25, UR39, UR33, UP2, !UPT ;  /* 0x0000002719218290 */ /* 0x000fe200097fe421 */
[----:B------:R-:W-:Y:S01]  /*2a90*/  IMAD.WIDE.U32 R16, R16, UR16, R12 ;  /* 0x0000001010107c25 */ /* 0x000fe2000f8e000c */
[----:B------:R-:W-:Y:S01]  /*2aa0*/  USHF.L.U64.HI UR25, UR8, 0x6, UR9 ;  /* 0x0000000608197899 */ /* 0x000fe20008010209 */
[----:B------:R1:W-:Y:S01]  /*2ab0*/  @!P4 LDGSTS.E.BYPASS.LTC128B.128 [R2+0x7800], desc[UR14][R6.64+0x80] ;  /* 0x078000800602cfae */ /* 0x0003e2000b981a0e */
[----:B------:R-:W-:Y:S01]  /*2ac0*/  UIMAD.WIDE.U32 UR38, UR8, 0x20, URZ ;  /* 0x00000020082678a5 */ /* 0x000fe2000f8e00ff */
[----:B------:R-:W-:Y:S01]  /*2ad0*/  IMAD.U32 R4, RZ, RZ, UR32 ;  /* 0x00000020ff047e24 */ /* 0x000fe2000f8e00ff */
[----:B------:R-:W-:Y:S01]  /*2ae0*/  USHF.L.U32 UR32, UR8, 0x6, URZ ;  /* 0x0000000608207899 */ /* 0x000fe200080006ff */
[----:B------:R-:W-:Y:S01]  /*2af0*/  IMAD.U32 R5, RZ, RZ, UR33 ;  /* 0x00000021ff057e24 */ /* 0x000fe2000f8e00ff */
[----:B------:R-:W-:Y:S01]  /*2b00*/  @!P1 LDGSTS.E.BYPASS.LTC128B.128 [R2+0x8000], desc[UR14][R8.64] ;  /* 0x0800000008029fae */ /* 0x000fe2000b981a0e */
[----:B------:R-:W-:Y:S01]  /*2b10*/  UIMAD UR25, UR25, UR26, URZ ;  /* 0x0000001a191972a4 */ /* 0x000fe2000f8e02ff */
[----:B------:R-:W-:Y:S01]  /*2b20*/  IMAD.U32 R18, RZ, RZ, UR8 ;  /* 0x00000008ff127e24 */ /* 0x000fe2000f8e00ff */
[----:B------:R-:W-:Y:S01]  /*2b30*/  UIMAD.WIDE.U32 UR32, UR32, UR26, URZ ;  /* 0x0000001a202072a5 */ /* 0x000fe2000f8e00ff */
[----:B------:R3:W-:Y:S01]  /*2b40*/  @!P1 LDGSTS.E.BYPASS.LTC128B.128 [R2+0xa000], desc[UR14][R8.64+0x80] ;  /* 0x0a00008008029fae */ /* 0x0007e2000b981a0e */
[----:B------:R-:W-:-:S02]  /*2b50*/  UISETP.NE.AND UP2, UPT, UR17, 0x1, UPT ;  /* 0x000000011100788c */ /* 0x000fc4000bf45270 */
[----:B------:R-:W-:Y:S01]  /*2b60*/  UIADD3 UR25, UPT, UPT, UR33, UR25, URZ ;  /* 0x0000001921197290 */ /* 0x000fe2000fffe0ff */
[----:B-1----:R-:W-:Y:S02]  /*2b70*/  IMAD.U32 R7, RZ, RZ, UR34 ;  /* 0x00000022ff077e24 */ /* 0x002fe4000f8e00ff */
[----:B------:R-:W-:-:S03]  /*2b80*/  IMAD.U32 R6, RZ, RZ, UR37 ;  /* 0x00000025ff067e24 */ /* 0x000fc6000f8e00ff */
[CC--:B------:R-:W-:Y:S02]  /*2b90*/  @!P3 LEA R14, P4, R7.reuse, R246.reuse, 0x1 ;  /* 0x000000f6070eb211 */ /* 0x0c0fe400078808ff */
[-C--:B------:R-:W-:Y:S02]  /*2ba0*/  @!P5 LEA R12, P6, R6, R246.reuse, 0x1 ;  /* 0x000000f6060cd211 */ /* 0x080fe400078c08ff */
[-C--:B------:R-:W-:Y:S01]  /*2bb0*/  @!P3 LEA.HI.X R15, R7, R245.reuse, R4, 0x1, P4 ;  /* 0x000000f5070fb211 */ /* 0x080fe200020f0c04 */
[----:B------:R-:W-:Y:S01]  /*2bc0*/  @!P2 IMAD.IADD R4, R21, 0x1, R10 ;  /* 0x000000011504a824 */ /* 0x000fe200078e020a */
[----:B------:R-:W-:Y:S01]  /*2bd0*/  @!P2 LEA R10, P4, R20, R246, 0x1 ;  /* 0x000000f6140aa211 */ /* 0x000fe200078808ff */
[----:B------:R-:W-:Y:S01]  /*2be0*/  IMAD.U32 R7, RZ, RZ, UR8 ;  /* 0x00000008ff077e24 */ /* 0x000fe2000f8e00ff */
[-C--:B------:R-:W-:Y:S01]  /*2bf0*/  @!P5 LEA.HI.X R13, R6, R245.reuse, R5, 0x1, P6 ;  /* 0x000000f5060dd211 */ /* 0x080fe200030f0c05 */
[----:B------:R-:W-:Y:S01]  /*2c00*/  @!P3 LDGSTS.E.BYPASS.LTC128B.128 [R2+0x8800], desc[UR14][R14.64] ;  /* 0x088000000e02bfae */ /* 0x000fe2000b981a0e */
[----:B------:R-:W-:Y:S01]  /*2c10*/  @!P2 LEA.HI.X R11, R20, R245, R4, 0x1, P4 ;  /* 0x000000f5140ba211 */ /* 0x000fe200020f0c04 */
[----:B------:R-:W-:Y:S01]  /*2c20*/  VIADD R6, R17, UR31 ;  /* 0x0000001f11067c36 */ /* 0x000fe20008000000 */
[----:B--2---:R-:W-:Y:S01]  /*2c30*/  LEA R5, P6, R16, UR6, 0x1 ;  /* 0x0000000610057c11 */ /* 0x004fe2000f8c08ff */
[----:B------:R1:W-:Y:S01]  /*2c40*/  @!P3 LDGSTS.E.BYPASS.LTC128B.128 [R2+0xa800], desc[UR14][R14.64+0x80] ;  /* 0x0a8000800e02bfae */ /* 0x0003e2000b981a0e */
[----:B------:R-:W-:Y:S01]  /*2c50*/  ISETP.GE.AND P3, PT, R0, UR24, PT ;  /* 0x0000001800007c0c */ /* 0x000fe2000bf66270 */
[----:B------:R-:W-:Y:S01]  /*2c60*/  IMAD.U32 R4, RZ, RZ, UR8 ;  /* 0x00000008ff047e24 */ /* 0x000fe2000f8e00ff */
[----:B------:R-:W-:Y:S01]  /*2c70*/  ISETP.GE.AND P4, PT, R3, UR24, PT ;  /* 0x0000001803007c0c */ /* 0x000fe2000bf86270 */
[----:B------:R-:W-:Y:S01]  /*2c80*/  @!P5 LDGSTS.E.BYPASS.LTC128B.128 [R2+0x9000], desc[UR14][R12.64] ;  /* 0x090000000c02dfae */ /* 0x000fe2000b981a0e */
[----:B------:R-:W-:Y:S01]  /*2c90*/  USHF.L.U32 UR24, UR9, 0x5, URZ ;  /* 0x0000000509187899 */ /* 0x000fe200080006ff */
[----:B------:R-:W-:Y:S01]  /*2ca0*/  LEA.HI.X R6, R16, UR7, R6, 0x1, P6 ;  /* 0x0000000710067c11 */ /* 0x000fe2000b0f0c06 */
[----:B---3--:R-:W-:Y:S01]  /*2cb0*/  IMAD.U32 R9, RZ, RZ, UR9 ;  /* 0x00000009ff097e24 */ /* 0x008fe2000f8e00ff */
[----:B------:R2:W-:Y:S01]  /*2cc0*/  @!P5 LDGSTS.E.BYPASS.LTC128B.128 [R2+0xb000], desc[UR14][R12.64+0x80] ;  /* 0x0b0000800c02dfae */ /* 0x0005e2000b981a0e */
[----:B------:R-:W-:Y:S01]  /*2cd0*/  @!P0 LEA R7, P6, R7, UR32, 0x4 ;  /* 0x0000002007078c11 */ /* 0x000fe2000f8c20ff */
[----:B------:R-:W-:Y:S01]  /*2ce0*/  IMAD.SHL.U32 R3, R212, 0x20, RZ ;  /* 0x00000020d4037824 */ /* 0x000fe200078e00ff */
[----:B------:R-:W-:Y:S01]  /*2cf0*/  UIADD3 UR24, UPT, UPT, UR39, UR24, URZ ;  /* 0x0000001827187290 */ /* 0x000fe2000fffe0ff */
[----:B------:R-:W-:Y:S01]  /*2d00*/  @!P2 LDGSTS.E.BYPASS.LTC128B.128 [R2+0x9800], desc[UR14][R10.64] ;  /* 0x098000000a02afae */ /* 0x000fe2000b981a0e */
[----:B------:R-:W-:Y:S01]  /*2d10*/  LOP3.LUT R8, R46, 0x200, RZ, 0xc0, !PT ;  /* 0x000002002e087812 */ /* 0x000fe200078ec0ff */
[----:B------:R-:W-:Y:S01]  /*2d20*/  VOTEU.ALL UP0, P3 ;  /* 0x0000000000ff7886 */ /* 0x000fe20001800000 */
[----:B------:R-:W-:Y:S01]  /*2d30*/  @!P0 LEA.HI.X R9, R4, UR25, R9, 0x4, P6 ;  /* 0x0000001904098c11 */ /* 0x000fe2000b0f2409 */
[----:B------:R3:W-:Y:S01]  /*2d40*/  @!P2 LDGSTS.E.BYPASS.LTC128B.128 [R2+0xb800], desc[UR14][R10.64+0x80] ;  /* 0x0b8000800a02afae */ /* 0x0007e2000b981a0e */
[----:B------:R-:W-:Y:S01]  /*2d50*/  IMAD.U32 R0, RZ, RZ, UR25 ;  /* 0x00000019ff007e24 */ /* 0x000fe2000f8e00ff */
[----:B------:R-:W-:-:S02]  /*2d60*/  LOP3.LUT R3, R8, 0x7c00, R3, 0xf8, !PT ;  /* 0x00007c0008037812 */ /* 0x000fc400078ef803 */
[----:B------:R-:W0:Y:S01]  /*2d70*/  LDGDEPBAR ;  /* 0x00000000000079af */ /* 0x000e220000000000 */
[----:B-1----:R-:W-:Y:S02]  /*2d80*/  IMAD.U32 R14, RZ, RZ, UR32 ;  /* 0x00000020ff0e7e24 */ /* 0x002fe4000f8e00ff */
[----:B------:R-:W-:Y:S02]  /*2d90*/  IMAD.U32 R15, RZ, RZ, UR33 ;  /* 0x00000021ff0f7e24 */ /* 0x000fe4000f8e00ff */
[----:B------:R-:W-:Y:S02]  /*2da0*/  IMAD.U32 R15, RZ, RZ, UR25 ;  /* 0x00000019ff0f7e24 */ /* 0x000fe4000f8e00ff */
[----:B--2---:R-:W-:Y:S01]  /*2db0*/  IMAD.U32 R12, RZ, RZ, UR32 ;  /* 0x00000020ff0c7e24 */ /* 0x004fe2000f8e00ff */
[----:B------:R-:W-:Y:S01]  /*2dc0*/  @!UP0 UIADD3 UR32, UP1, UPT, UR32, UR38, URZ ;  /* 0x0000002620208290 */ /* 0x000fe2000ff3e0ff */
[----:B------:R-:W-:-:S03]  /*2dd0*/  @!P4 IMAD.WIDE.U32 R18, R18, 0x30, R14 ;  /* 0x000000301212c825 */ /* 0x000fc600078e000e */
[----:B------:R-:W-:Y:S01]  /*2de0*/  @!UP0 UIADD3.X UR25, UPT, UPT, UR24, UR25, URZ, UP1, !UPT ;  /* 0x0000001918198290 */ /* 0x000fe20008ffe4ff */
[----:B------:R-:W-:Y:S01]  /*2df0*/  @!P1 LEA R16, P2, R12, R5, 0x1 ;  /* 0x000000050c109211 */ /* 0x000fe200078408ff */
[----:B------:R-:W-:Y:S01]  /*2e00*/  IMAD.U32 R8, RZ, RZ, UR32 ;  /* 0x00000020ff087e24 */ /* 0x000fe2000f8e00ff */
[----:B---3--:R-:W-:Y:S01]  /*2e10*/  LOP3.LUT R11, R45, 0x8, R212, 0x78, !PT ;  /* 0x000000082d0b7812 */ /* 0x008fe200078e78d4 */
[----:B------:R-:W-:-:S04]  /*2e20*/  DEPBAR.LE SB0, 0x0 ;  /* 0x000080000000791a */ /* 0x000fc80000000000 */
[-C--:B------:R-:W-:Y:S01]  /*2e30*/  @!P1 LEA.HI.X R17, R12, R6.reuse, R0, 0x1, P2 ;  /* 0x000000060c119211 */ /* 0x080fe200010f0c00 */
[----:B------:R-:W-:Y:S01]  /*2e40*/  BAR.SYNC.DEFER_BLOCKING 0x0 ;  /* 0x0000000000007b1d */ /* 0x000fe20000010000 */
[----:B------:R-:W-:Y:S01]  /*2e50*/  IMAD.U32 R0, RZ, RZ, UR25 ;  /* 0x00000019ff007e24 */ /* 0x000fe2000f8e00ff */
[CC--:B------:R-:W-:Y:S01]  /*2e60*/  @!P3 LEA R14, P5, R8.reuse, R5.reuse, 0x1 ;  /* 0x00000005080eb211 */ /* 0x0c0fe200078a08ff */
[----:B------:R-:W-:Y:S01]  /*2e70*/  IMAD.U32 R10, RZ, RZ, UR9 ;  /* 0x00000009ff0a7e24 */ /* 0x000fe2000f8e00ff */
[-C--:B------:R-:W-:Y:S01]  /*2e80*/  @!P0 LEA R12, P6, R7, R5.reuse, 0x1 ;  /* 0x00000005070c8211 */ /* 0x080fe200078c08ff */
[----:B------:R-:W-:Y:S01]  /*2e90*/  IMAD.U32 R13, RZ, RZ, UR33 ;  /* 0x00000021ff0d7e24 */ /* 0x000fe2000f8e00ff */
[-C--:B------:R-:W-:Y:S01]  /*2ea0*/  @!P3 LEA.HI.X R15, R8, R6.reuse, R0, 0x1, P5 ;  /* 0x00000006080fb211 */ /* 0x080fe200028f0c00 */
[----:B------:R-:W-:Y:S01]  /*2eb0*/  @!P4 IMAD R10, R10, 0x30, RZ ;  /* 0x000000300a0ac824 */ /* 0x000fe200078e02ff */
[----:B------:R-:W-:Y:S01]  /*2ec0*/  LOP3.LUT R0, R45, 0x8, R47, 0x78, !PT ;  /* 0x000000082d007812 */ /* 0x000fe200078e782f */
[----:B------:R-:W-:Y:S01]  /*2ed0*/  IMAD R228, R11, 0x2, R228 ;  /* 0x000000020be47824 */ /* 0x000fe200078e02e4 */
[-C--:B------:R-:W-:Y:S01]  /*2ee0*/  @!P0 LEA.HI.X R13, R7, R6.reuse, R9, 0x1, P6 ;  /* 0x00000006070d8211 */ /* 0x080fe200030f0c09 */
[----:B------:R-:W-:Y:S01]  /*2ef0*/  @!P4 IMAD.IADD R10, R19, 0x1, R10 ;  /* 0x00000001130ac824 */ /* 0x000fe200078e020a */
[----:B------:R-:W-:Y:S01]  /*2f00*/  @!P4 LEA R4, P2, R18, R5, 0x1 ;  /* 0x000000051204c211 */ /* 0x000fe200078408ff */
[----:B------:R-:W-:Y:S01]  /*2f10*/  IMAD.IADD R3, R3, 0x1, R0 ;  /* 0x0000000103037824 */ /* 0x000fe200078e0200 */
[----:B------:R-:W-:Y:S01]  /*2f20*/  LOP3.LUT P6, RZ, R212, 0x4, RZ, 0xc0, !PT ;  /* 0x00000004d4ff7812 */ /* 0x000fe200078cc0ff */
[----:B------:R-:W-:Y:S01]  /*2f30*/  VIADD R135, R228, UR30 ;  /* 0x0000001ee4877c36 */ /* 0x000fe20008000000 */
[----:B------:R-:W-:-:S02]  /*2f40*/  @!P4 LEA.HI.X R5, R18, R6, R10, 0x1, P2 ;  /* 0x000000061205c211 */ /* 0x000fc400010f0c0a */
[----:B------:R-:W-:Y:S01]  /*2f50*/  LEA R130, R3, UR30, 0x1 ;  /* 0x0000001e03827c11 */ /* 0x000fe2000f8e08ff */
[----:B------:R-:W-:Y:S01]  /*2f60*/  IMAD.MOV.U32 R3, RZ, RZ, 0x20 ;  /* 0x00000020ff037424 */ /* 0x000fe200078e00ff */
[----:B------:R-:W-:Y:S02]  /*2f70*/  SEL R229, R229, 0xffffffc0, !P6 ;  /* 0xffffffc0e5e57807 */ /* 0x000fe40007000000 */
[----:B------:R-:W-:Y:S01]  /*2f80*/  LOP3.LUT R47, R47, 0x1f0, RZ, 0xc0, !PT ;  /* 0x000001f02f2f7812 */ /* 0x000fe200078ec0ff */
[----:B------:R-:W-:Y:S01]  /*2f90*/  @!PT LDS RZ, [RZ] ;  /* 0x00000000fffff984 */ /* 0x000fe20000000800 */
[----:B------:R-:W-:Y:S01]  /*2fa0*/  @!PT LDS RZ, [RZ] ;  /* 0x00000000fffff984 */ /* 0x000fe20000000800 */
[----:B------:R-:W-:Y:S01]  /*2fb0*/  @!PT LDS RZ, [RZ] ;  /* 0x00000000fffff984 */ /* 0x000fe20000000800 */
[----:B------:R-:W-:Y:S02]  /*2fc0*/  @!P1 LDGSTS.E.BYPASS.LTC128B.128 [R2+0xc000], desc[UR14][R16.64] ;  /* 0x0c00000010029fae */ /* 0x000fe4000b981a0e */
[----:B------:R-:W-:Y:S02]  /*2fd0*/  IMAD.IADD R134, R130, 0x1, R229 ;  /* 0x0000000182867824 */ /* 0x000fe400078e02e5 */
[----:B------:R1:W-:Y:S04]  /*2fe0*/  @!P1 LDGSTS.E.BYPASS.LTC128B.128 [R2+0xe000], desc[UR14][R16.64+0x80] ;  /* 0x0e00008010029fae */ /* 0x0003e8000b981a0e */
[----:B------:R-:W-:Y:S04]  /*2ff0*/  @P1 STS.128 [R2+0xc000], RZ ;  /* 0x00c000ff02001388 */ /* 0x000fe80000000c00 */
[----:B------:R-:W-:Y:S04]  /*3000*/  @P1 STS.128 [R2+0xe000], RZ ;  /* 0x00e000ff02001388 */ /* 0x000fe80000000c00 */
[----:B------:R-:W-:Y:S04]  /*3010*/  @P0 STS.128 [R2+0xc800], RZ ;  /* 0x00c800ff02000388 */ /* 0x000fe80000000c00 */
[----:B------:R-:W-:Y:S04]  /*3020*/  @P0 STS.128 [R2+0xe800], RZ ;  /* 0x00e800ff02000388 */ /* 0x000fe80000000c00 */
[----:B------:R-:W-:Y:S01]  /*3030*/  @!PT LDS RZ, [RZ] ;  /* 0x00000000fffff984 */ /* 0x000fe20000000800 */
[----:B------:R-:W-:Y:S01]  /*3040*/  @!PT LDS RZ, [RZ] ;  /* 0x00000000fffff984 */ /* 0x000fe20000000800 */
[----:B------:R-:W-:Y:S01]  /*3050*/  @!PT LDS RZ, [RZ] ;  /* 0x00000000fffff984 */ /* 0x000fe20000000800 */
[----:B------:R-:W-:Y:S04]  /*3060*/  @!P0 LDGSTS.E.BYPASS.LTC128B.128 [R2+0xc800], desc[UR14][R12.64] ;  /* 0x0c8000000c028fae */ /* 0x000fe8000b981a0e */
[----:B------:R-:W-:Y:S01]  /*3070*/  @!P0 LDGSTS.E.BYPASS.LTC128B.128 [R2+0xe800], desc[UR14][R12.64+0x80] ;  /* 0x0e8000800c028fae */ /* 0x000fe2000b981a0e */
[----:B------:R-:W-:-:S03]  /*3080*/  LOP3.LUT P0, RZ, R212, 0x2, RZ, 0xc0, !PT ;  /* 0x00000002d4ff7812 */ /* 0x000fc6000780c0ff */
[----:B------:R-:W-:Y:S01]  /*3090*/  @P3 STS.128 [R2+0xd000], RZ ;  /* 0x00d000ff02003388 */ /* 0x000fe20000000c00 */
[----:B------:R-:W-:-:S03]  /*30a0*/  SEL R3, R3, 0xffffffe0, !P0 ;  /* 0xffffffe003037807 */ /* 0x000fc60004000000 */
[----:B------:R-:W-:Y:S02]  /*30b0*/  @P3 STS.128 [R2+0xf000], RZ ;  /* 0x00f000ff02003388 */ /* 0x000fe40000000c00 */
[C-C-:B------:R-:W-:Y:S02]  /*30c0*/  IMAD.IADD R129, R135.reuse, 0x1, R3.reuse ;  /* 0x0000000187817824 */ /* 0x140fe400078e0203 */
[----:B------:R-:W-:Y:S01]  /*30d0*/  @!PT LDS RZ, [RZ] ;  /* 0x00000000fffff984 */ /* 0x000fe20000000800 */
[----:B------:R-:W-:Y:S01]  /*30e0*/  @!PT LDS RZ, [RZ] ;  /* 0x00000000fffff984 */ /* 0x000fe20000000800 */
[----:B------:R-:W-:Y:S01]  /*30f0*/  @!PT LDS RZ, [RZ] ;  /* 0x00000000fffff984 */ /* 0x000fe20000000800 */
[----:B------:R-:W-:Y:S01]  /*3100*/  @!P3 LDGSTS.E.BYPASS.LTC128B.128 [R2+0xd000], desc[UR14][R14.64] ;  /* 0x0d0000000e02bfae */ /* 0x000fe2000b981a0e */
[----:B------:R-:W-:Y:S02]  /*3110*/  IMAD.IADD R128, R130, 0x1, R3 ;  /* 0x0000000182807824 */ /* 0x000fe400078e0203 */
[----:B------:R-:W-:Y:S01]  /*3120*/  IMAD.IADD R135, R135, 0x1, R229 ;  /* 0x0000000187877824 */ /* 0x000fe200078e02e5 */
[----:B------:R2:W-:Y:S01]  /*3130*/  @!P3 LDGSTS.E.BYPASS.LTC128B.128 [R2+0xf000], desc[UR14][R14.64+0x80] ;  /* 0x0f0000800e02bfae */ /* 0x0005e2000b981a0e */
[C---:B------:R-:W-:Y:S02]  /*3140*/  IMAD.IADD R132, R3.reuse, 0x1, R134 ;  /* 0x0000000103847824 */ /* 0x040fe400078e0286 */
[----:B------:R-:W-:Y:S01]  /*3150*/  IMAD.IADD R133, R3, 0x1, R135 ;  /* 0x0000000103857824 */ /* 0x000fe200078e0287 */
[----:B------:R-:W-:Y:S04]  /*3160*/  @P4 STS.128 [R2+0xd800], RZ ;  /* 0x00d800ff02004388 */ /* 0x000fe80000000c00 */
[----:B------:R-:W-:Y:S04]  /*3170*/  @P4 STS.128 [R2+0xf800], RZ ;  /* 0x00f800ff02004388 */ /* 0x000fe80000000c00 */
[----:B------:R-:W-:Y:S01]  /*3180*/  @!PT LDS RZ, [RZ] ;  /* 0x00000000fffff984 */ /* 0x000fe20000000800 */
[----:B------:R-:W-:Y:S01]  /*3190*/  @!PT LDS RZ, [RZ] ;  /* 0x00000000fffff984 */ /* 0x000fe20000000800 */
[----:B------:R-:W-:Y:S01]  /*31a0*/  @!PT LDS RZ, [RZ] ;  /* 0x00000000fffff984 */ /* 0x000fe20000000800 */
[----:B------:R-:W-:Y:S04]  /*31b0*/  @!P4 LDGSTS.E.BYPASS.LTC128B.128 [R2+0xd800], desc[UR14][R4.64] ;  /* 0x0d8000000402cfae */ /* 0x000fe8000b981a0e */
[----:B------:R3:W-:Y:S04]  /*31c0*/  @!P4 LDGSTS.E.BYPASS.LTC128B.128 [R2+0xf800], desc[UR14][R4.64+0x80] ;  /* 0x0f8000800402cfae */ /* 0x0007e8000b981a0e */
[----:B------:R-:W-:Y:S04]  /*31d0*/  LDSM.16.M88.4 R104, [R130] ;  /* 0x000000008268783b */ /* 0x000fe80000000200 */
[----:B------:R-:W4:Y:S04]  /*31e0*/  LDSM.16.M88.4 R64, [R228+UR30+0x8000] ;  /* 0x0080001ee440783b */ /* 0x000f280008000200 */
[----:B------:R-:W5:Y:S04]  /*31f0*/  LDSM.16.M88.4 R28, [R130+0x2000] ;  /* 0x00200000821c783b */ /* 0x000f680000000200 */
[----:B------:R-:W5:Y:S04]  /*3200*/  LDSM.16.M88.4 R48, [R228+UR30+0x8800] ;  /* 0x0088001ee430783b */ /* 0x000f680008000200 */
[----:B------:R-:W5:Y:S04]  /*3210*/  LDSM.16.M88.4 R112, [R228+UR30+0x9000] ;  /* 0x0090001ee470783b */ /* 0x000f680008000200 */
[----:B-1----:R-:W1:Y:S04]  /*3220*/  LDSM.16.M88.4 R16, [R228+UR30+0x9800] ;  /* 0x0098001ee410783b */ /* 0x002e680008000200 */
[----:B------:R-:W-:Y:S04]  /*3230*/  LDSM.16.M88.4 R8, [R129+0x8000] ;  /* 0x008000008108783b */ /* 0x000fe80000000200 */
[----:B--2---:R-:W2:Y:S04]  /*3240*/  LDSM.16.M88.4 R12, [R128+0x2000] ;  /* 0x00200000800c783b */ /* 0x004ea80000000200 */
[----:B---3--:R-:W3:Y:S04]  /*3250*/  LDSM.16.M88.4 R4, [R129+0x8800] ;  /* 0x008800008104783b */ /* 0x008ee80000000200 */
[----:B------:R-:W3:Y:S04]  /*3260*/  LDSM.16.M88.4 R92, [R129+0x9000] ;  /* 0x00900000815c783b */ /* 0x000ee80000000200 */
[----:B------:R-:W3:Y:S04]  /*3270*/  LDSM.16.M88.4 R124, [R129+0x9800] ;  /* 0x00980000817c783b */ /* 0x000ee80000000200 */
[----:B------:R-:W3:Y:S01]  /*3280*/  LDSM.16.M88.4 R120, [R128] ;  /* 0x000000008078783b */ /* 0x000ee20000000200 */
[-C--:B----4-:R-:W-:Y:S03]  /*3290*/  HMMA.16816.F32.BF16 R76, R104, R64.reuse, RZ ;  /* 0x00000040684c723c */ /* 0x090fe600000418ff */
[----:B------:R-:W-:Y:S04]  /*32a0*/  LDSM.16.M88.4 R100, [R134+0x2000] ;  /* 0x002000008664783b */ /* 0x000fe80000000200 */
[----:B------:R-:W4:Y:S01]  /*32b0*/  LDSM.16.M88.4 R88, [R135+0x8000] ;  /* 0x008000008758783b */ /* 0x000f220000000200 */
[C---:B-----5:R-:W-:Y:S03]  /*32c0*/  HMMA.16816.F32.BF16 R72, R28.reuse, R64, RZ ;  /* 0x000000401c48723c */ /* 0x060fe600000418ff */
[----:B------:R-:W5:Y:S04]  /*32d0*/  LDSM.16.M88.4 R84, [R135+0x8800] ;  /* 0x008800008754783b */ /* 0x000f680000000200 */
[----:B------:R-:W5:Y:S01]  /*32e0*/  LDSM.16.M88.4 R80, [R135+0x9000] ;  /* 0x009000008750783b */ /* 0x000f620000000200 */
[C---:B------:R-:W-:Y:S03]  /*32f0*/  HMMA.16816.F32.BF16 R68, R28.reuse, R66, RZ ;  /* 0x000000421c44723c */ /* 0x040fe600000418ff */
[----:B------:R-:W5:Y:S04]  /*3300*/  LDSM.16.M88.4 R24, [R135+0x9800] ;  /* 0x009800008718783b */ /* 0x000f680000000200 */
[----:B------:R-:W5:Y:S01]  /*3310*/  LDSM.16.M88.4 R20, [R134] ;  /* 0x000000008614783b */ /* 0x000f620000000200 */
[C---:B------:R-:W-:Y:S03]  /*3320*/  HMMA.16816.F32.BF16 R56, R28.reuse, R48, RZ ;  /* 0x000000301c38723c */ /* 0x040fe600000418ff */
[----:B------:R-:W-:Y:S04]  /*3330*/  LDSM.16.M88.4 R96, [R133+0x9800] ;  /* 0x009800008560783b */ /* 0x000fe80000000200 */
[----:B------:R-:W0:Y:S01]  /*3340*/  LDGDEPBAR ;  /* 0x00000000000079af */ /* 0x000e220000000000 */
[C---:B------:R-:W-:Y:S08]  /*3350*/  HMMA.16816.F32.BF16 R40, R28.reuse, R112, RZ ;  /* 0x000000701c28723c */ /* 0x040ff000000418ff */
[C---:B-1----:R-:W-:Y:S08]  /*3360*/  HMMA.16816.F32.BF16 R32, R28.reuse, R16, RZ ;  /* 0x000000101c20723c */ /* 0x042ff000000418ff */
        /* <DEDUP_REMOVED lines=11> */
[C---:B--2---:R-:W-:Y:S08]  /*3420*/  HMMA.16816.F32.BF16 R72, R12.reuse, R8, R72 ;  /* 0x000000080c48723c */ /* 0x044ff00000041848 */
[C---:B---3--:R-:W-:Y:S08]  /*3430*/  HMMA.16816.F32.BF16 R56, R12.reuse, R4, R56 ;  /* 0x000000040c38723c */ /* 0x048ff00000041838 */
        /* <DEDUP_REMOVED lines=12> */
[----:B------:R-:W3:Y:S07]  /*3500*/  LDSM.16.M88.4 R4, [R133+0x9000] ;  /* 0x009000008504783b */ /* 0x000eee0000000200 */
[C---:B------:R-:W-:Y:S08]  /*3510*/  HMMA.16816.F32.BF16 R116, R120.reuse, R92, R116 ;  /* 0x0000005c7874723c */ /* 0x040ff00000041874 */
[C---:B------:R-:W-:Y:S01]  /*3520*/  HMMA.16816.F32.BF16 R112, R120.reuse, R94, R112 ;  /* 0x0000005e7870723c */ /* 0x040fe20000041870 */
[----:B------:R-:W3:Y:S07]  /*3530*/  LDSM.16.M88.4 R92, [R132] ;  /* 0x00000000845c783b */ /* 0x000eee0000000200 */
[C---:B------:R-:W-:Y:S08]  /*3540*/  HMMA.16816.F32.BF16 R108, R120.reuse, R124, R108 ;  /* 0x0000007c786c723c */ /* 0x040ff0000004186c */
[----:B------:R-:W-:Y:S01]  /*3550*/  HMMA.16816.F32.BF16 R104, R120, R126, R104 ;  /* 0x0000007e7868723c */ /* 0x000fe20000041868 */
[----:B------:R-:W-:Y:S04]  /*3560*/  LDSM.16.M88.4 R124, [R129+0xb000] ;  /* 0x00b00000817c783b */ /* 0x000fe80000000200 */
[----:B------:R-:W-:Y:S03]  /*3570*/  LDSM.16.M88.4 R120, [R129+0xb800] ;  /* 0x00b800008178783b */ /* 0x000fe60000000200 */
[C---:B----4-:R-:W-:Y:S08]  /*3580*/  HMMA.16816.F32.BF16 R72, R100.reuse, R88, R72 ;  /* 0x000000586448723c */ /* 0x050ff00000041848 */
[C---:B-----5:R-:W-:Y:S08]  /*3590*/  HMMA.16816.F32.BF16 R56, R100.reuse, R84, R56 ;  /* 0x000000546438723c */ /* 0x060ff00000041838 */
        /* <DEDUP_REMOVED lines=12> */
[----:B------:R-:W4:Y:S07]  /*3660*/  LDSM.16.M88.4 R84, [R228+UR30+0xa000] ;  /* 0x00a0001ee454783b */ /* 0x000f2e0008000200 */
[C---:B------:R-:W-:Y:S08]  /*3670*/  HMMA.16816.F32.BF16 R116, R20.reuse, R80, R116 ;  /* 0x000000501474723c */ /* 0x040ff00000041874 */
[C---:B------:R-:W-:Y:S01]  /*3680*/  HMMA.16816.F32.BF16 R112, R20.reuse, R82, R112 ;  /* 0x000000521470723c */ /* 0x040fe20000041870 */
[----:B------:R-:W5:Y:S07]  /*3690*/  LDSM.16.M88.4 R80, [R228+UR30+0xa800] ;  /* 0x00a8001ee450783b */ /* 0x000f6e0008000200 */
[C---:B------:R-:W-:Y:S08]  /*36a0*/  HMMA.16816.F32.BF16 R108, R20.reuse, R24, R108 ;  /* 0x00000018146c723c */ /* 0x040ff0000004186c */
[----:B------:R-:W-:Y:S01]  /*36b0*/  HMMA.16816.F32.BF16 R104, R20, R26, R104 ;  /* 0x0000001a1468723c */ /* 0x000fe20000041868 */
[----:B------:R-:W5:Y:S04]  /*36c0*/  LDSM.16.M88.4 R24, [R228+UR30+0xb000] ;  /* 0x00b0001ee418783b */ /* 0x000f680008000200 */
[----:B------:R-:W5:Y:S03]  /*36d0*/  LDSM.16.M88.4 R20, [R228+UR30+0xb800] ;  /* 0x00b8001ee414783b */ /* 0x000f660008000200 */
[C---:B-1----:R-:W-:Y:S08]  /*36e0*/  HMMA.16816.F32.BF16 R72, R16.reuse, R12, R72 ;  /* 0x0000000c1048723c */ /* 0x042ff00000041848 */
[C---:B------:R-:W-:Y:S08]  /*36f0*/  HMMA.16816.F32.BF16 R68, R16.reuse, R14, R68 ;  /* 0x0000000e1044723c */ /* 0x040ff00000041844 */
[C---:B--2---:R-:W-:Y:S08]  /*3700*/  HMMA.16816.F32.BF16 R56, R16.reuse, R8, R56 ;  /* 0x000000081038723c */ /* 0x044ff00000041838 */
[C---:B------:R-:W-:Y:S08]  /*3710*/  HMMA.16816.F32.BF16 R52, R16.reuse, R10, R52 ;  /* 0x0000000a1034723c */ /* 0x040ff00000041834 */
[C---:B---3--:R-:W-:Y:S08]  /*3720*/  HMMA.16816.F32.BF16 R40, R16.reuse, R4, R40 ;  /* 0x000000041028723c */ /* 0x048ff00000041828 */
[C---:B------:R-:W-:Y:S08]  /*3730*/  HMMA.16816.F32.BF16 R36, R16.reuse, R6, R36 ;  /* 0x000000061024723c */ /* 0x040ff00000041824 */
[C---:B------:R-:W-:Y:S08]  /*3740*/  HMMA.16816.F32.BF16 R32, R16.reuse, R96, R32 ;  /* 0x000000601020723c */ /* 0x040ff00000041820 */
[----:B------:R-:W-:Y:S01]  /*3750*/  HMMA.16816.F32.BF16 R28, R16, R98, R28 ;  /* 0x00000062101c723c */ /* 0x000fe2000004181c */
        /* <DEDUP_REMOVED lines=8> */
[C---:B------:R-:W-:Y:S01]  /*37e0*/  HMMA.16816.F32.BF16 R112, R92.reuse, R6, R112 ;  /* 0x000000065c70723c */ /* 0x040fe20000041870 */
[----:B------:R-:W3:Y:S04]  /*37f0*/  LDSM.16.M88.4 R4, [R129+0xa800] ;  /* 0x00a800008104783b */ /* 0x000ee80000000200 */
[----:B------:R-:W3:Y:S03]  /*3800*/  LDSM.16.M88.4 R128, [R128+0x4000] ;  /* 0x004000008080783b */ /* 0x000ee60000000200 */
[C---:B------:R-:W-:Y:S08]  /*3810*/  HMMA.16816.F32.BF16 R108, R92.reuse, R96, R108 ;  /* 0x000000605c6c723c */ /* 0x040ff0000004186c */
[----:B------:R-:W-:Y:S01]  /*3820*/  HMMA.16816.F32.BF16 R104, R92, R98, R104 ;  /* 0x000000625c68723c */ /* 0x000fe20000041868 */
[----:B------:R-:W-:Y:S04]  /*3830*/  LDSM.16.M88.4 R96, [R134+0x6000] ;  /* 0x006000008660783b */ /* 0x000fe80000000200 */
[----:B------:R-:W3:Y:S03]  /*3840*/  LDSM.16.M88.4 R92, [R135+0xa000] ;  /* 0x00a00000875c783b */ /* 0x000ee60000000200 */
[C---:B----4-:R-:W-:Y:S08]  /*3850*/  HMMA.16816.F32.BF16 R72, R88.reuse, R84, R72 ;  /* 0x000000545848723c */ /* 0x050ff00000041848 */
[C---:B------:R-:W-:Y:S08]  /*3860*/  HMMA.16816.F32.BF16 R68, R88.reuse, R86, R68 ;  /* 0x000000565844723c */ /* 0x040ff00000041844 */
[C---:B-----5:R-:W-:Y:S08]  /*3870*/  HMMA.16816.F32.BF16 R56, R88.reuse, R80, R56 ;  /* 0x000000505838723c */ /* 0x060ff00000041838 */
[C---:B------:R-:W-:Y:S08]  /*3880*/  HMMA.16816.F32.BF16 R52, R88.reuse, R82, R52 ;  /* 0x000000525834723c */ /* 0x040ff00000041834 */
[C---:B------:R-:W-:Y:S08]  /*3890*/  HMMA.16816.F32.BF16 R40, R88.reuse, R24, R40 ;  /* 0x000000185828723c */ /* 0x040ff00000041828 */
[C---:B------:R-:W-:Y:S08]  /*38a0*/  HMMA.16816.F32.BF16 R36, R88.reuse, R26, R36 ;  /* 0x0000001a5824723c */ /* 0x040ff00000041824 */
[C---:B------:R-:W-:Y:S08]  /*38b0*/  HMMA.16816.F32.BF16 R32, R88.reuse, R20, R32 ;  /* 0x000000145820723c */ /* 0x040ff00000041820 */
[----:B------:R-:W-:Y:S01]  /*38c0*/  HMMA.16816.F32.BF16 R28, R88, R22, R28 ;  /* 0x00000016581c723c */ /* 0x000fe2000004181c */
[----:B------:R-:W4:Y:S07]  /*38d0*/  LDSM.16.M88.4 R88, [R135+0xa800] ;  /* 0x00a800008758783b */ /* 0x000f2e0000000200 */
[C---:B-1----:R-:W-:Y:S08]  /*38e0*/  HMMA.16816.F32.BF16 R76, R16.reuse, R84, R76 ;  /* 0x00000054104c723c */ /* 0x042ff0000004184c */
[C---:B------:R-:W-:Y:S01]  /*38f0*/  HMMA.16816.F32.BF16 R64, R16.reuse, R86, R64 ;  /* 0x000000561040723c */ /* 0x040fe20000041840 */
[----:B------:R-:W1:Y:S07]  /*3900*/  LDSM.16.M88.4 R84, [R135+0xb000] ;  /* 0x00b000008754783b */ /* 0x000e6e0000000200 */
[C---:B------:R-:W-:Y:S08]  /*3910*/  HMMA.16816.F32.BF16 R60, R16.reuse, R80, R60 ;  /* 0x00000050103c723c */ /* 0x040ff0000004183c */
[C---:B------:R-:W-:Y:S01]  /*3920*/  HMMA.16816.F32.BF16 R48, R16.reuse, R82, R48 ;  /* 0x000000521030723c */ /* 0x040fe20000041830 */
[----:B------:R-:W5:Y:S07]  /*3930*/  LDSM.16.M88.4 R80, [R135+0xb800] ;  /* 0x00b800008750783b */ /* 0x000f6e0000000200 */
[C---:B------:R-:W-:Y:S08]  /*3940*/  HMMA.16816.F32.BF16 R116, R16.reuse, R24, R116 ;  /* 0x000000181074723c */ /* 0x040ff00000041874 */
[C---:B------:R-:W-:Y:S01]  /*3950*/  HMMA.16816.F32.BF16 R112, R16.reuse, R26, R112 ;  /* 0x0000001a1070723c */ /* 0x040fe20000041870 */
[----:B------:R-:W-:Y:S07]  /*3960*/  LDSM.16.M88.4 R24, [R132+0x4000] ;  /* 0x004000008418783b */ /* 0x000fee0000000200 */
[C---:B------:R-:W-:Y:S08]  /*3970*/  HMMA.16816.F32.BF16 R108, R16.reuse, R20, R108 ;  /* 0x00000014106c723c */ /* 0x040ff0000004186c */
[----:B------:R-:W-:Y:S01]  /*3980*/  HMMA.16816.F32.BF16 R104, R16, R22, R104 ;  /* 0x000000161068723c */ /* 0x000fe20000041868 */
[----:B------:R-:W-:Y:S04]  /*3990*/  LDSM.16.M88.4 R20, [R132+0x6000] ;  /* 0x006000008414783b */ /* 0x000fe80000000200 */
[----:B------:R-:W5:Y:S03]  /*39a0*/  LDSM.16.M88.4 R16, [R133+0xa000] ;  /* 0x00a000008510783b */ /* 0x000f660000000200 */
[C---:B--2---:R-:W-:Y:S08]  /*39b0*/  HMMA.16816.F32.BF16 R72, R12.reuse, R8, R72 ;  /* 0x000000080c48723c */ /* 0x044ff00000041848 */
[C---:B------:R-:W-:Y:S08]  /*39c0*/  HMMA.16816.F32.BF16 R68, R12.reuse, R10, R68 ;  /* 0x0000000a0c44723c */ /* 0x040ff00000041844 */
[C---:B---3--:R-:W-:Y:S08]  /*39d0*/  HMMA.16816.F32.BF16 R56, R12.reuse, R4, R56 ;  /* 0x000000040c38723c */ /* 0x048ff00000041838 */
[C---:B------:R-:W-:Y:S08]  /*39e0*/  HMMA.16816.F32.BF16 R52, R12.reuse, R6, R52 ;  /* 0x000000060c34723c */ /* 0x040ff00000041834 */
[C---:B------:R-:W-:Y:S08]  /*39f0*/  HMMA.16816.F32.BF16 R40, R12.reuse, R124, R40 ;  /* 0x0000007c0c28723c */ /* 0x040ff00000041828 */
[C---:B------:R-:W-:Y:S08]  /*3a00*/  HMMA.16816.F32.BF16 R36, R12.reuse, R126, R36 ;  /* 0x0000007e0c24723c */ /* 0x040ff00000041824 */
[C---:B------:R-:W-:Y:S08]  /*3a10*/  HMMA.16816.F32.BF16 R32, R12.reuse, R120, R32 ;  /* 0x000000780c20723c */ /* 0x040ff00000041820 */
[----:B------:R-:W-:Y:S01]  /*3a20*/  HMMA.16816.F32.BF16 R28, R12, R122, R28 ;  /* 0x0000007a0c1c723c */ /* 0x000fe2000004181c */
[----:B------:R-:W2:Y:S07]  /*3a30*/  LDSM.16.M88.4 R12, [R133+0xa800] ;  /* 0x00a80000850c783b */ /* 0x000eae0000000200 */
[C---:B------:R-:W-:Y:S08]  /*3a40*/  HMMA.16816.F32.BF16 R76, R128.reuse, R8, R76 ;  /* 0x00000008804c723c */ /* 0x040ff0000004184c */
[C---:B------:R-:W-:Y:S01]  /*3a50*/  HMMA.16816.F32.BF16 R64, R128.reuse, R10, R64 ;  /* 0x0000000a8040723c */ /* 0x040fe20000041840 */
[----:B------:R-:W3:Y:S07]  /*3a60*/  LDSM.16.M88.4 R8, [R133+0xb000] ;  /* 0x00b000008508783b */ /* 0x000eee0000000200 */
[C---:B------:R-:W-:Y:S08]  /*3a70*/  HMMA.16816.F32.BF16 R60, R128.reuse, R4, R60 ;  /* 0x00000004803c723c */ /* 0x040ff0000004183c */
[----:B------:R-:W-:Y:S01]  /*3a80*/  HMMA.16816.F32.BF16 R48, R128, R6, R48 ;  /* 0x000000068030723c */ /* 0x000fe20000041830 */
[----:B------:R-:W3:Y:S01]  /*3a90*/  LDSM.16.M88.4 R4, [R133+0xb800] ;  /* 0x00b800008504783b */ /* 0x000ee20000000200 */
[----:B------:R-:W-:-:S06]  /*3aa0*/  DEPBAR.LE SB0, 0x0 ;  /* 0x000080000000791a */ /* 0x000fcc0000000000 */
[C---:B------:R-:W-:Y:S08]  /*3ab0*/  HMMA.16816.F32.BF16 R72, R96.reuse, R92, R72 ;  /* 0x0000005c6048723c */ /* 0x040ff00000041848 */
[C---:B------:R-:W-:Y:S08]  /*3ac0*/  HMMA.16816.F32.BF16 R68, R96.reuse, R94, R68 ;  /* 0x0000005e6044723c */ /* 0x040ff00000041844 */
[C---:B----4-:R-:W-:Y:S08]  /*3ad0*/  HMMA.16816.F32.BF16 R56, R96.reuse, R88, R56 ;  /* 0x000000586038723c */ /* 0x050ff00000041838 */
[C---:B------:R-:W-:Y:S08]  /*3ae0*/  HMMA.16816.F32.BF16 R52, R96.reuse, R90, R52 ;  /* 0x0000005a6034723c */ /* 0x040ff00000041834 */
[C---:B-1----:R-:W-:Y:S08]  /*3af0*/  HMMA.16816.F32.BF16 R40, R96.reuse, R84, R40 ;  /* 0x000000546028723c */ /* 0x042ff00000041828 */
[C---:B------:R-:W-:Y:S08]  /*3b00*/  HMMA.16816.F32.BF16 R36, R96.reuse, R86, R36 ;  /* 0x000000566024723c */ /* 0x040ff00000041824 */
[C---:B-----5:R-:W-:Y:S08]  /*3b10*/  HMMA.16816.F32.BF16 R32, R96.reuse, R80, R32 ;  /* 0x000000506020723c */ /* 0x060ff00000041820 */
[----:B------:R-:W-:Y:S08]  /*3b20*/  HMMA.16816.F32.BF16 R28, R96, R82, R28 ;  /* 0x00000052601c723c */ /* 0x000ff0000004181c */
[C---:B------:R-:W-:Y:S08]  /*3b30*/  HMMA.16816.F32.BF16 R76, R100.reuse, R92, R76 ;  /* 0x0000005c644c723c */ /* 0x040ff0000004184c */
[C---:B------:R-:W-:Y:S08]  /*3b40*/  HMMA.16816.F32.BF16 R64, R100.reuse, R94, R64 ;  /* 0x0000005e6440723c */ /* 0x040ff00000041840 */
[C---:B------:R-:W-:Y:S08]  /*3b50*/  HMMA.16816.F32.BF16 R60, R100.reuse, R88, R60 ;  /* 0x00000058643c723c */ /* 0x040ff0000004183c */
[----:B------:R-:W-:Y:S08]  /*3b60*/  HMMA.16816.F32.BF16 R48, R100, R90, R48 ;  /* 0x0000005a6430723c */ /* 0x000ff00000041830 */
[----:B------:R-:W-:Y:S08]  /*3b70*/  HMMA.16816.F32.BF16 R116, R128, R124, R116 ;  /* 0x0000007c8074723c */ /* 0x000ff00000041874 */
[C---:B------:R-:W-:Y:S08]  /*3b80*/  HMMA.16816.F32.BF16 R72, R20.reuse, R16, R72 ;  /* 0x000000101448723c */ /* 0x040ff00000041848 */
[C---:B------:R-:W-:Y:S08]  /*3b90*/  HMMA.16816.F32.BF16 R68, R20.reuse, R18, R68 ;  /* 0x000000121444723c */ /* 0x040ff00000041844 */
[C---:B--2---:R-:W-:Y:S08]  /*3ba0*/  HMMA.16816.F32.BF16 R56, R20.reuse, R12, R56 ;  /* 0x0000000c1438723c */ /* 0x044ff00000041838 */
[C---:B------:R-:W-:Y:S08]  /*3bb0*/  HMMA.16816.F32.BF16 R52, R20.reuse, R14, R52 ;  /* 0x0000000e1434723c */ /* 0x040ff00000041834 */
[C---:B---3--:R-:W-:Y:S08]  /*3bc0*/  HMMA.16816.F32.BF16 R40, R20.reuse, R8, R40 ;  /* 0x000000081428723c */ /* 0x048ff00000041828 */
[C---:B------:R-:W-:Y:S08]  /*3bd0*/  HMMA.16816.F32.BF16 R36, R20.reuse, R10, R36 ;  /* 0x0000000a1424723c */ /* 0x040ff00000041824 */
[C---:B------:R-:W-:Y:S08]  /*3be0*/  HMMA.16816.F32.BF16 R32, R20.reuse, R4, R32 ;  /* 0x000000041420723c */ /* 0x040ff00000041820 */
[----:B------:R-:W-:Y:S08]  /*3bf0*/  HMMA.16816.F32.BF16 R28, R20, R6, R28 ;  /* 0x00000006141c723c */ /* 0x000ff0000004181c */
[C---:B------:R-:W-:Y:S08]  /*3c00*/  HMMA.16816.F32.BF16 R112, R128.reuse, R126, R112 ;  /* 0x0000007e8070723c */ /* 0x040ff00000041870 */
[----:B------:R-:W-:Y:S08]  /*3c10*/  HMMA.16816.F32.BF16 R108, R128, R120, R108 ;  /* 0x00000078806c723c */ /* 0x000ff0000004186c */
[C---:B------:R-:W-:Y:S08]  /*3c20*/  HMMA.16816.F32.BF16 R20, R24.reuse, R16, R76 ;  /* 0x000000101814723c */ /* 0x040ff0000004184c */
[----:B------:R-:W-:Y:S08]  /*3c30*/  HMMA.16816.F32.BF16 R64, R24, R18, R64 ;  /* 0x000000121840723c */ /* 0x000ff00000041840 */
[----:B------:R-:W-:Y:S08]  /*3c40*/  HMMA.16816.F32.BF16 R104, R128, R122, R104 ;  /* 0x0000007a8068723c */ /* 0x000ff00000041868 */
[----:B------:R-:W-:Y:S01]  /*3c50*/  HMMA.16816.F32.BF16 R16, R24, R12, R60 ;  /* 0x0000000c1810723c */ /* 0x000fe2000004183c */
[----:B------:R-:W-:Y:S01]  /*3c60*/  IMAD.U32 R12, RZ, RZ, UR21 ;  /* 0x00000015ff0c7e24 */ /* 0x000fe2000f8e00ff */
[----:B------:R-:W-:-:S04]  /*3c70*/  SHF.R.U32.HI R13, RZ, 0x2, R212 ;  /* 0x00000002ff0d7819 */ /* 0x000fc800000116d4 */
[----:B------:R-:W-:Y:S01]  /*3c80*/  IADD3 R47, PT, PT, R47, 0x1, R12 ;  /* 0x000000012f2f7810 */ /* 0x000fe20007ffe00c */
[----:B------:R-:W-:Y:S01]  /*3c90*/  IMAD.SHL.U32 R12, R212, 0x2, RZ ;  /* 0x00000002d40c7824 */ /* 0x000fe200078e00ff */
[----:B------:R-:W-:Y:S01]  /*3ca0*/  LOP3.LUT R13, R13, 0x7, RZ, 0xc0, !PT ;  /* 0x000000070d0d7812 */ /* 0x000fe200078ec0ff */
[----:B------:R-:W-:Y:S01]  /*3cb0*/  HMMA.16816.F32.BF16 R48, R24, R14, R48 ;  /* 0x0000000e1830723c */ /* 0x000fe20000041830 */
[----:B------:R-:W-:Y:S02]  /*3cc0*/  IMAD.U32 R14, RZ, RZ, UR17 ;  /* 0x00000011ff0e7e24 */ /* 0x000fe4000f8e00ff */
[----:B------:R-:W-:Y:S02]  /*3cd0*/  LOP3.LUT R12, R12, 0x6, RZ, 0xc0, !PT ;  /* 0x000000060c0c7812 */ /* 0x000fe400078ec0ff */
[----:B------:R-:W-:-:S03]  /*3ce0*/  IADD3 R60, PT, PT, R47, -UR23, R13 ;  /* 0x800000172f3c7c10 */ /* 0x000fc6000fffe00d */
[----:B------:R-:W-:Y:S01]  /*3cf0*/  IMAD R14, R14, 0x40, R12 ;  /* 0x000000400e0e7824 */ /* 0x000fe200078e020c */
[C---:B------:R-:W-:Y:S01]  /*3d00*/  HMMA.16816.F32.BF16 R116, R100.reuse, R84, R116 ;  /* 0x000000546474723c */ /* 0x040fe20000041874 */
[--C-:B------:R-:W-:Y:S02]  /*3d10*/  IADD3 R60, PT, PT, R60, UR18, R242.reuse ;  /* 0x000000123c3c7c10 */ /* 0x100fe4000fffe0f2 */
[----:B------:R-:W-:Y:S02]  /*3d20*/  VIADD R61, R14, 0xffffffc0 ;  /* 0xffffffc00e3d7836 */ /* 0x000fe40000000000 */
[--C-:B------:R-:W-:Y:S01]  /*3d30*/  VIADDMNMX R241, R60, 0x40, R242.reuse, PT ;  /* 0x000000403cf17846 */ /* 0x100fe200038001f2 */
[----:B------:R-:W-:Y:S01]  /*3d40*/  VIADD R63, R14, 0xffffffc1 ;  /* 0xffffffc10e3f7836 */ /* 0x000fe20000000000 */
[----:B------:R-:W-:Y:S01]  /*3d50*/  VIADDMNMX R240, R60, 0x48, R242, PT ;  /* 0x000000483cf07846 */ /* 0x000fe200038001f2 */
[C---:B------:R-:W-:Y:S01]  /*3d60*/  HMMA.16816.F32.BF16 R112, R100.reuse, R86, R112 ;  /* 0x000000566470723c */ /* 0x040fe20000041870 */
[C---:B------:R-:W-:Y:S01]  /*3d70*/  VIADD R76, R14.reuse, 0xffffffc8 ;  /* 0xffffffc80e4c7836 */ /* 0x040fe20000000000 */
[-C--:B------:R-:W-:Y:S01]  /*3d80*/  ISETP.GE.AND P4, PT, R61, R241.reuse, PT ;  /* 0x000000f13d00720c */ /* 0x080fe20003f86270 */
[C---:B------:R-:W-:Y:S01]  /*3d90*/  VIADD R89, R14.reuse, 0xffffffc9 ;  /* 0xffffffc90e597836 */ /* 0x040fe20000000000 */
[-C--:B------:R-:W-:Y:S01]  /*3da0*/  ISETP.GE.AND P1, PT, R63, R240.reuse, PT ;  /* 0x000000f03f00720c */ /* 0x080fe20003f26270 */
[----:B------:R-:W-:Y:S01]  /*3db0*/  VIADD R88, R14, 0xffffffd0 ;  /* 0xffffffd00e587836 */ /* 0x000fe20000000000 */
[----:B------:R-:W-:Y:S01]  /*3dc0*/  FSEL R72, R72, -INF , !P4 ;  /* 0xff80000048487808 */ /* 0x000fe20006000000 */
[C---:B------:R-:W-:Y:S01]  /*3dd0*/  VIADD R90, R14.reuse, 0xffffffd1 ;  /* 0xffffffd10e5a7836 */ /* 0x040fe20000000000 */
[C---:B------:R-:W-:Y:S01]  /*3de0*/  HMMA.16816.F32.BF16 R108, R100.reuse, R80, R108 ;  /* 0x00000050646c723c */ /* 0x040fe2000004186c */
[----:B------:R-:W-:Y:S01]  /*3df0*/  FSEL R75, R75, -INF , !P1 ;  /* 0xff8000004b4b7808 */ /* 0x000fe20004800000 */
[----:B------:R-:W-:Y:S01]  /*3e00*/  VIADD R85, R14, 0xffffffd8 ;  /* 0xffffffd80e557836 */ /* 0x000fe20000000000 */
[-C--:B------:R-:W-:Y:S01]  /*3e10*/  ISETP.GE.AND P4, PT, R76, R241.reuse, PT ;  /* 0x000000f14c00720c */ /* 0x080fe20003f86270 */
[C---:B------:R-:W-:Y:S01]  /*3e20*/  VIADD R87, R14.reuse, 0xffffffd9 ;  /* 0xffffffd90e577836 */ /* 0x040fe20000000000 */
[----:B------:R-:W-:Y:S01]  /*3e30*/  ISETP.GE.AND P3, PT, R63, R241, PT ;  /* 0x000000f13f00720c */ /* 0x000fe20003f66270 */
[----:B------:R-:W-:Y:S01]  /*3e40*/  VIADD R86, R14, 0xffffffe0 ;  /* 0xffffffe00e567836 */ /* 0x000fe20000000000 */
[-C--:B------:R-:W-:Y:S01]  /*3e50*/  ISETP.GE.AND P1, PT, R89, R240.reuse, PT ;  /* 0x000000f05900720c */ /* 0x080fe20003f26270 */
[----:B------:R-:W-:Y:S01]  /*3e60*/  HMMA.16816.F32.BF16 R104, R100, R82, R104 ;  /* 0x000000526468723c */ /* 0x000fe20000041868 */
[----:B------:R-:W-:Y:S01]  /*3e70*/  FSEL R77, R68, -INF , !P4 ;  /* 0xff800000444d7808 */ /* 0x000fe20006000000 */
[C---:B------:R-:W-:Y:S01]  /*3e80*/  VIADD R47, R14.reuse, 0xffffffe8 ;  /* 0xffffffe80e2f7836 */ /* 0x040fe20000000000 */
[----:B------:R-:W-:Y:S01]  /*3e90*/  BAR.SYNC.DEFER_BLOCKING 0x0 ;  /* 0x0000000000007b1d */ /* 0x000fe20000010000 */
[----:B------:R-:W-:Y:S01]  /*3ea0*/  ISETP.GE.AND P2, PT, R61, R240, PT ;  /* 0x000000f03d00720c */ /* 0x000fe20003f46270 */
[----:B------:R-:W-:Y:S01]  /*3eb0*/  VIADD R15, R14, 0xfffffff0 ;  /* 0xfffffff00e0f7836 */ /* 0x000fe20000000000 */
[----:B------:R-:W-:-:S02]  /*3ec0*/  FSEL R73, R73, -INF , !P3 ;  /* 0xff80000049497808 */ /* 0x000fc40005800000 */
[----:B------:R-:W-:Y:S01]  /*3ed0*/  FSEL R68, R71, -INF , !P1 ;  /* 0xff80000047447808 */ /* 0x000fe20004800000 */
[C---:B------:R-:W-:Y:S01]  /*3ee0*/  HMMA.16816.F32.BF16 R116, R24.reuse, R8, R116 ;  /* 0x000000081874723c */ /* 0x040fe20000041874 */
[-C--:B------:R-:W-:Y:S02]  /*3ef0*/  ISETP.GE.AND P3, PT, R89, R241.reuse, PT ;  /* 0x000000f15900720c */ /* 0x080fe40003f66270 */
[----:B------:R-:W-:Y:S02]  /*3f00*/  ISETP.GE.AND P4, PT, R88, R241, PT ;  /* 0x000000f15800720c */ /* 0x000fe40003f86270 */
[-C--:B------:R-:W-:Y:S02]  /*3f10*/  ISETP.GE.AND P1, PT, R90, R240.reuse, PT ;  /* 0x000000f05a00720c */ /* 0x080fe40003f26270 */
[----:B------:R-:W-:Y:S01]  /*3f20*/  FSEL R74, R74, -INF , !P2 ;  /* 0xff8000004a4a7808 */ /* 0x000fe20005000000 */
[----:B------:R-:W-:Y:S01]  /*3f30*/  HMMA.16816.F32.BF16 R8, R24, R10, R112 ;  /* 0x0000000a1808723c */ /* 0x000fe20000041870 */
[----:B------:R-:W-:-:S02]  /*3f40*/  ISETP.GE.AND P2, PT, R76, R240, PT ;  /* 0x000000f04c00720c */ /* 0x000fc40003f46270 */
[----:B------:R-:W-:Y:S02]  /*3f50*/  FSEL R69, R69, -INF , !P3 ;  /* 0xff80000045457808 */ /* 0x000fe40005800000 */
[----:B------:R-:W-:Y:S02]  /*3f60*/  FSEL R13, R56, -INF , !P4 ;  /* 0xff800000380d7808 */ /* 0x000fe40006000000 */
[-C--:B------:R-:W-:Y:S01]  /*3f70*/  ISETP.GE.AND P3, PT, R90, R241.reuse, PT ;  /* 0x000000f15a00720c */ /* 0x080fe20003f66270 */
[----:B------:R-:W-:Y:S01]  /*3f80*/  HMMA.16816.F32.BF16 R108, R24, R4, R108 ;  /* 0x00000004186c723c */ /* 0x000fe2000004186c */
[----:B------:R-:W-:Y:S02]  /*3f90*/  ISETP.GE.AND P4, PT, R85, R241, PT ;  /* 0x000000f15500720c */ /* 0x000fe40003f86270 */
[----:B------:R-:W-:Y:S02]  /*3fa0*/  FSEL R70, R70, -INF , !P2 ;  /* 0xff80000046467808 */ /* 0x000fe40005000000 */
[----:B------:R-:W-:-:S02]  /*3fb0*/  ISETP.GE.AND P2, PT, R88, R240, PT ;  /* 0x000000f05800720c */ /* 0x000fc40003f46270 */
[----:B------:R-:W-:Y:S01]  /*3fc0*/  FSEL R12, R57, -INF , !P3 ;  /* 0xff800000390c7808 */ /* 0x000fe20005800000 */
[----:B------:R-:W-:Y:S01]  /*3fd0*/  HMMA.16816.F32.BF16 R24, R24, R6, R104 ;  /* 0x000000061818723c */ /* 0x000fe20000041868 */
[----:B------:R-:W-:Y:S02]  /*3fe0*/  FSEL R6, R59, -INF , !P1 ;  /* 0xff8000003b067808 */ /* 0x000fe40004800000 */
[----:B------:R-:W-:Y:S02]  /*3ff0*/  ISETP.GE.AND P1, PT, R87, R240, PT ;  /* 0x000000f05700720c */ /* 0x000fe40003f26270 */
[----:B------:R-:W-:Y:S02]  /*4000*/  FSEL R52, R52, -INF , !P4 ;  /* 0xff80000034347808 */ /* 0x000fe40006000000 */
[----:B------:R-:W-:Y:S01]  /*4010*/  FSEL R4, R55, -INF , !P1 ;  /* 0xff80000037047808 */ /* 0x000fe20004800000 */
[----:B------:R-:W-:Y:S01]  /*4020*/  VIADD R55, R14, 0xffffffe1 ;  /* 0xffffffe10e377836 */ /* 0x000fe20000000000 */
[----:B------:R-:W-:-:S02]  /*4030*/  ISETP.GE.AND P3, PT, R87, R241, PT ;  /* 0x000000f15700720c */ /* 0x000fc40003f66270 */
[-C--:B------:R-:W-:Y:S02]  /*4040*/  ISETP.GE.AND P4, PT, R86, R241.reuse, PT ;  /* 0x000000f15600720c */ /* 0x080fe40003f86270 */
        /* <DEDUP_REMOVED lines=10> */
[----:B------:R-:W-:Y:S02]  /*40f0*/  FSEL R137, R36, -INF , !P4 ;  /* 0xff80000024897808 */ /* 0x000fe40006000000 */
[----:B------:R-:W-:-:S02]  /*4100*/  ISETP.GE.AND P3, PT, R40, R241, PT ;  /* 0x000000f12800720c */ /* 0x000fc40003f66270 */
[----:B------:R-:W-:Y:S02]  /*4110*/  FMNMX3.FTZ R36, R72, R73, R77, !PT ;  /* 0x0000004948247276 */ /* 0x000fe4000781004d */
[----:B------:R-:W-:Y:S02]  /*4120*/  FSEL R249, R42, -INF , !P2 ;  /* 0xff8000002af97808 */ /* 0x000fe40005000000 */
[----:B------:R-:W-:Y:S02]  /*4130*/  ISETP.GE.AND P4, PT, R15, R241, PT ;  /* 0x000000f10f00720c */ /* 0x000fe40003f86270 */
[----:B------:R-:W-:Y:S02]  /*4140*/  ISETP.GE.AND P2, PT, R47, R240, PT ;  /* 0x000000f02f00720c */ /* 0x000fe40003f46270 */
[----:B------:R-:W-:Y:S01]  /*4150*/  FSEL R252, R37, -INF , !P3 ;  /* 0xff80000025fc7808 */ /* 0x000fe20005800000 */
[----:B------:R-:W-:Y:S01]  /*4160*/  VIADD R37, R14, 0xfffffff1 ;  /* 0xfffffff10e257836 */ /* 0x000fe20000000000 */
[----:B------:R-:W-:-:S02]  /*4170*/  FMNMX3.FTZ R36, R36, R69, R13, !PT ;  /* 0x0000004524247276 */ /* 0x000fc4000781000d */
[----:B------:R-:W-:Y:S02]  /*4180*/  ISETP.GE.AND P1, PT, R55, R240, PT ;  /* 0x000000f03700720c */ /* 0x000fe40003f26270 */
[----:B------:R-:W-:Y:S02]  /*4190*/  FSEL R227, R32, -INF , !P4 ;  /* 0xff80000020e37808 */ /* 0x000fe40006000000 */
[----:B------:R-:W-:Y:S02]  /*41a0*/  FSEL R251, R38, -INF , !P2 ;  /* 0xff80000026fb7808 */ /* 0x000fe40005000000 */
[----:B------:R-:W-:Y:S01]  /*41b0*/  FMNMX3.FTZ R32, R36, R12, R52, !PT ;  /* 0x0000000c24207276 */ /* 0x000fe20007810034 */
[C---:B------:R-:W-:Y:S01]  /*41c0*/  VIADD R36, R14.reuse, 0xfffffff8 ;  /* 0xfffffff80e247836 */ /* 0x040fe20000000000 */
[----:B------:R-:W-:Y:S01]  /*41d0*/  FSEL R250, R43, -INF , !P1 ;  /* 0xff8000002bfa7808 */ /* 0x000fe20004800000 */
[----:B------:R-:W-:Y:S01]  /*41e0*/  VIADD R14, R14, 0xfffffff9 ;  /* 0xfffffff90e0e7836 */ /* 0x000fe20000000000 */
[----:B------:R-:W-:-:S02]  /*41f0*/  ISETP.GE.AND P2, PT, R15, R240, PT ;  /* 0x000000f00f00720c */ /* 0x000fc40003f46270 */
[----:B------:R-:W-:Y:S02]  /*4200*/  ISETP.GE.AND P1, PT, R40, R240, PT ;  /* 0x000000f02800720c */ /* 0x000fe40003f26270 */
[----:B------:R-:W-:Y:S02]  /*4210*/  ISETP.GE.AND P3, PT, R37, R241, PT ;  /* 0x000000f12500720c */ /* 0x000fe40003f66270 */
[----:B------:R-:W-:Y:S02]  /*4220*/  FMNMX3.FTZ R32, R32, R53, R244, !PT ;  /* 0x0000003520207276 */ /* 0x000fe400078100f4 */
[----:B------:R-:W-:Y:S02]  /*4230*/  FSEL R223, R34, -INF , !P2 ;  /* 0xff80000022df7808 */ /* 0x000fe40005000000 */
[----:B------:R-:W-:Y:S02]  /*4240*/  FSEL R149, R39, -INF , !P1 ;  /* 0xff80000027957808 */ /* 0x000fe40004800000 */
[----:B------:R-:W-:-:S02]  /*4250*/  FSEL R226, R33, -INF , !P3 ;  /* 0xff80000021e27808 */ /* 0x000fc40005800000 */
[----:B------:R-:W-:Y:S02]  /*4260*/  ISETP.GE.AND P2, PT, R36, R241, PT ;  /* 0x000000f12400720c */ /* 0x000fe40003f46270 */
[----:B------:R-:W-:Y:S02]  /*4270*/  ISETP.GE.AND P1, PT, R37, R240, PT ;  /* 0x000000f02500720c */ /* 0x000fe40003f26270 */
[----:B------:R-:W-:Y:S02]  /*4280*/  FMNMX3.FTZ R33, R74, R75, R70, !PT ;  /* 0x0000004b4a217276 */ /* 0x000fe40007810046 */
[----:B------:R-:W-:Y:S02]  /*4290*/  FMNMX3.FTZ R32, R32, R136, R137, !PT ;  /* 0x0000008820207276 */ /* 0x000fe40007810089 */
[----:B------:R-:W-:Y:S02]  /*42a0*/  FSEL R225, R28, -INF , !P2 ;  /* 0xff8000001ce17808 */ /* 0x000fe40005000000 */
[----:B------:R-:W-:-:S02]  /*42b0*/  FSEL R222, R35, -INF , !P1 ;  /* 0xff80000023de7808 */ /* 0x000fc40004800000 */
[----:B------:R-:W-:Y:S02]  /*42c0*/  FMNMX3.FTZ R28, R33, R68, R7, !PT ;  /* 0x00000044211c7276 */ /* 0x000fe40007810007 */
[----:B------:R-:W-:Y:S02]  /*42d0*/  ISETP.GE.AND P1, PT, R14, R241, PT ;  /* 0x000000f10e00720c */ /* 0x000fe40003f26270 */
[----:B------:R-:W-:Y:S02]  /*42e0*/  FMNMX3.FTZ R32, R32, R252, R227, !PT ;  /* 0x000000fc20207276 */ /* 0x000fe400078100e3 */
[----:B------:R-:W-:Y:S02]  /*42f0*/  FMNMX3.FTZ R28, R28, R6, R5, !PT ;  /* 0x000000061c1c7276 */ /* 0x000fe40007810005 */
[----:B------:R-:W-:Y:S02]  /*4300*/  FSEL R224, R29, -INF , !P1 ;  /* 0xff8000001de07808 */ /* 0x000fe40004800000 */
[----:B------:R-:W-:-:S02]  /*4310*/  FMNMX3.FTZ R32, R32, R226, R225, !PT ;  /* 0x000000e220207276 */ /* 0x000fc400078100e1 */
[----:B------:R-:W-:Y:S02]  /*4320*/  FMNMX3.FTZ R39, R28, R4, R249, !PT ;  /* 0x000000041c277276 */ /* 0x000fe400078100f9 */
[----:B------:R-:W-:Y:S02]  /*4330*/  ISETP.GE.AND P4, PT, R36, R240, PT ;  /* 0x000000f02400720c */ /* 0x000fe40003f86270 */
[----:B------:R-:W-:Y:S01]  /*4340*/  FMNMX.FTZ R28, R224, R32, !PT ;  /* 0x00000020e01c7209 */ /* 0x000fe20007810000 */
[----:B------:R-:W-:Y:S10]  /*4350*/  BRA.U !UP2, `(.L_x_91) ;  /* 0x000000010a9c7547 */ /* 0x000ff4000b800000 */
        /* <DEDUP_REMOVED lines=10> */
[----:B------:R-:W-:Y:S01]  /*4400*/  ULEA UR26, UP0, UR10, UR21, 0x5 ;  /* 0x000000150a1a7291 */ /* 0x000fe2000f8028ff */
[----:B------:R-:W-:Y:S01]  /*4410*/  IMAD.U32 R29, RZ, RZ, UR25 ;  /* 0x00000019ff1d7e24 */ /* 0x000fe2000f8e00ff */
[CC--:B------:R-:W-:Y:S01]  /*4420*/  LEA R78, P1, R32.reuse, R246.reuse, 0x1 ;  /* 0x000000f6204e7211 */ /* 0x0c0fe200078208ff */
[----:B------:R-:W-:Y:S01]  /*4430*/  UIADD3.X UR21, UPT, UPT, UR35, UR18, URZ, UP1, !UPT ;  /* 0x0000001223157290 */ /* 0x000fe20008ffe4ff */
[----:B------:R-:W-:Y:S01]  /*4440*/  MOV R34, UR23 ;  /* 0x0000001700227c02 */ /* 0x000fe20008000f00 */
[----:B------:R-:W-:Y:S01]  /*4450*/  ULEA.HI.X UR25, UR10, UR18, UR11, 0x5, UP0 ;  /* 0x000000120a197291 */ /* 0x000fe200080f2c0b */
[----:B------:R-:W-:Y:S01]  /*4460*/  LEA.HI.X R79, R32, R245, R29, 0x1, P1 ;  /* 0x000000f5204f7211 */ /* 0x000fe200008f0c1d */
[----:B------:R-:W-:Y:S01]  /*4470*/  IMAD.U32 R32, RZ, RZ, UR26 ;  /* 0x0000001aff207e24 */ /* 0x000fe2000f8e00ff */
[-C--:B------:R-:W-:Y:S01]  /*4480*/  LEA R58, P3, R38, R246.reuse, 0x1 ;  /* 0x000000f6263a7211 */ /* 0x080fe200078608ff */
[----:B------:R-:W-:Y:S01]  /*4490*/  IMAD.U32 R35, RZ, RZ, UR18 ;  /* 0x00000012ff237e24 */ /* 0x000fe2000f8e00ff */
[-C--:B------:R-:W-:Y:S01]  /*44a0*/  LEA R56, P2, R34, R246.reuse, 0x1 ;  /* 0x000000f622387211 */ /* 0x080fe200078408ff */
[----:B------:R-:W-:Y:S01]  /*44b0*/  IMAD.U32 R29, RZ, RZ, UR25 ;  /* 0x00000019ff1d7e24 */ /* 0x000fe2000f8e00ff */
[----:B------:R-:W-:Y:S01]  /*44c0*/  MOV R33, UR21 ;  /* 0x0000001500217c02 */ /* 0x000fe20008000f00 */
[----:B------:R-:W-:Y:S01]  /*44d0*/  @!PT LDS RZ, [RZ] ;  /* 0x00000000fffff984 */ /* 0x000fe20000000800 */
[----:B------:R-:W-:Y:S01]  /*44e0*/  @!PT LDS RZ, [RZ] ;  /* 0x00000000fffff984 */ /* 0x000fe20000000800 */
[----:B------:R-:W-:Y:S01]  /*44f0*/  @!PT LDS RZ, [RZ] ;  /* 0x00000000fffff984 */ /* 0x000fe20000000800 */
[----:B------:R1:W-:Y:S01]  /*4500*/  LDGSTS.E.BYPASS.LTC128B.128 [R2+0x8000], desc[UR14][R78.64] ;  /* 0x080000004e027fae */ /* 0x0003e2000b981a0e */
[----:B------:R-:W-:-:S02]  /*4510*/  LEA R42, P1, R32, R246, 0x1 ;  /* 0x000000f6202a7211 */ /* 0x000fc400078208ff */
        /* <DEDUP_REMOVED lines=11> */
.L_x_91:
[----:B-1----:R-:W-:Y:S01]  /*45d0*/  FMNMX3.FTZ R2, R39, R250, R251, !PT ;  /* 0x000000fa27027276 */ /* 0x002fe200078100fb */
[----:B------:R-:W1:Y:S01]  /*45e0*/  LDCU UR18, c[0x0][0x45c] ;  /* 0x00008b80ff1277ac */ /* 0x000e620008000800 */
[----:B------:R-:W-:Y:S01]  /*45f0*/  ISETP.GE.AND P1, PT, R14, R240, PT ;  /* 0x000000f00e00720c */ /* 0x000fe20003f26270 */
[----:B------:R-:W-:Y:S01]  /*4600*/  STL [R1+0x38], R45 ;  /* 0x0000382d01007387 */ /* 0x000fe20000100800 */
[----:B------:R-:W-:Y:S01]  /*4610*/  FSEL R220, R30, -INF , !P4 ;  /* 0xff8000001edc7808 */ /* 0x000fe20006000000 */
[----:B------:R-:W-:Y:S01]  /*4620*/  IMAD.MOV.U32 R44, RZ, RZ, R137 ;  /* 0x000000ffff2c7224 */ /* 0x000fe200078e0089 */
[----:B------:R-:W-:Y:S01]  /*4630*/  FMNMX3.FTZ R2, R2, R149, R223, !PT ;  /* 0x0000009502027276 */ /* 0x000fe200078100df */
[----:B------:R-:W2:Y:S01]  /*4640*/  SHFL.BFLY PT, R30, R28, 0x2, 0x1f ;  /* 0x0c401f001c1e7f89 */ /* 0x000ea200000e0000 */
[----:B------:R-:W-:Y:S01]  /*4650*/  FSEL R219, R31, -INF , !P1 ;  /* 0xff8000001fdb7808 */ /* 0x000fe20004800000 */
[----:B------:R-:W-:Y:S01]  /*4660*/  IMAD.MOV.U32 R212, RZ, RZ, R136 ;  /* 0x000000ffffd47224 */ /* 0x000fe200078e0088 */
[----:B------:R-:W-:-:S02]  /*4670*/  FMNMX3.FTZ R2, R2, R222, R220, !PT ;  /* 0x000000de02027276 */ /* 0x000fc400078100dc */
[----:B------:R-:W-:Y:S02]  /*4680*/  LOP3.LUT R214, R0, 0x200, R46, 0xf8, !PT ;  /* 0x0000020000d67812 */ /* 0x000fe400078ef82e */
[----:B------:R-:W-:Y:S02]  /*4690*/  FMNMX.FTZ R31, R219, R2, !PT ;  /* 0x00000002db1f7209 */ /* 0x000fe40007810000 */
[C---:B------:R-:W-:Y:S02]  /*46a0*/  VIMNMX R243, PT, PT, R60.reuse, UR22, PT ;  /* 0x000000163cf37c48 */ /* 0x040fe4000bfe0100 */
[----:B------:R-:W-:Y:S01]  /*46b0*/  VIADDMNMX R242, R60, 0x8, R242, PT ;  /* 0x000000083cf27846 */ /* 0x000fe200038001f2 */
[----:B------:R-:W3:Y:S01]  /*46c0*/  SHFL.BFLY PT, R29, R31, 0x2, 0x1f ;  /* 0x0c401f001f1d7f89 */ /* 0x000ee200000e0000 */
[----:B------:R-:W-:Y:S02]  /*46d0*/  ISETP.GE.AND P5, PT, R61, R243, PT ;  /* 0x000000f33d00720c */ /* 0x000fe40003fa6270 */
[----:B------:R-:W-:-:S02]  /*46e0*/  ISETP.GE.AND P4, PT, R63, R242, PT ;  /* 0x000000f23f00720c */ /* 0x000fc40003f86270 */
[----:B------:R-:W-:Y:S02]  /*46f0*/  FSEL R102, R20, -INF , !P5 ;  /* 0xff80000014667808 */ /* 0x000fe40006800000 */
[----:B------:R-:W-:Y:S02]  /*4700*/  ISETP.GE.AND P5, PT, R89, R243, PT ;  /* 0x000000f35900720c */ /* 0x000fe40003fa6270 */
[----:B------:R-:W-:Y:S02]  /*4710*/  ISETP.GE.AND P2, PT, R61, R242, PT ;  /* 0x000000f23d00720c */ /* 0x000fe40003f46270 */
[----:B------:R-:W-:Y:S02]  /*4720*/  FSEL R103, R23, -INF , !P4 ;  /* 0xff80000017677808 */ /* 0x000fe40006000000 */
[----:B--2---:R-:W-:Y:S02]  /*4730*/  FMNMX.FTZ R30, R28, R30, !PT ;  /* 0x0000001e1c1e7209 */ /* 0x004fe40007810000 */
[----:B------:R-:W-:-:S02]  /*4740*/  ISETP.GE.AND P4, PT, R85, R242, PT ;  /* 0x000000f25500720c */ /* 0x000fc40003f86270 */
[----:B------:R-:W-:Y:S01]  /*4750*/  LEA R216, R214, UR30, 0x1 ;  /* 0x0000001ed6d87c11 */ /* 0x000fe2000f8e08ff */
[----:B------:R-:W2:Y:S03]  /*4760*/  SHFL.BFLY PT, R2, R30, 0x1, 0x1f ;  /* 0x0c201f001e027f89 */ /* 0x000ea600000e0000 */
[----:B------:R-:W-:Y:S01]  /*4770*/  IADD3 R215, PT, PT, R216, 0xc040, RZ ;  /* 0x0000c040d8d77810 */ /* 0x000fe20007ffe0ff */
[----:B------:R-:W-:Y:S01]  /*4780*/  IMAD.IADD R217, R3, 0x1, R216 ;  /* 0x0000000103d97824 */ /* 0x000fe200078e02d8 */
[----:B------:R-:W-:Y:S01]  /*4790*/  LDSM.16.MT88.4 R180, [R216+0xc000] ;  /* 0x00c00000d8b4783b */ /* 0x000fe20000004200 */
[----:B---3--:R-:W-:-:S03]  /*47a0*/  FMNMX.FTZ R29, R31, R29, !PT ;  /* 0x0000001d1f1d7209 */ /* 0x008fc60007810000 */
[----:B------:R-:W-:Y:S04]  /*47b0*/  LDSM.16.MT88.4 R80, [R217+0xc000] ;  /* 0x00c00000d950783b */ /* 0x000fe80000004200 */
[----:B------:R-:W3:Y:S04]  /*47c0*/  SHFL.BFLY PT, R28, R29, 0x1, 0x1f ;  /* 0x0c201f001d1c7f89 */ /* 0x000ee800000e0000 */
[----:B------:R-:W-:Y:S04]  /*47d0*/  LDSM.16.MT88.4 R144, [R217+0xe000] ;  /* 0x00e00000d990783b */ /* 0x000fe80000004200 */
[----:B------:R-:W-:Y:S01]  /*47e0*/  LDSM.16.MT88.4 R128, [R216+0xe000] ;  /* 0x00e00000d880783b */ /* 0x000fe20000004200 */
[----:B--2---:R-:W-:-:S04]  /*47f0*/  FMNMX.FTZ R2, R30, R2, !PT ;  /* 0x000000021e027209 */ /* 0x004fc80007810000 */
[C---:B------:R-:W-:Y:S01]  /*4800*/  FSETP.NEU.FTZ.AND P1, PT, R2.reuse, -INF , PT ;  /* 0xff8000000200780b */ /* 0x040fe20003f3d000 */
[----:B-1----:R-:W-:-:S05]  /*4810*/  FMUL.FTZ R221, R2, UR18 ;  /* 0x0000001202dd7c20 */ /* 0x002fca0008410000 */
[----:B------:R-:W-:Y:S02]  /*4820*/  FSEL R221, R221, RZ, P1 ;  /* 0x000000ffdddd7208 */ /* 0x000fe40000800000 */
[-C--:B------:R-:W-:Y:S02]  /*4830*/  ISETP.GE.AND P1, PT, R63, R243.reuse, PT ;  /* 0x000000f33f00720c */ /* 0x080fe40003f26270 */
[----:B---3--:R-:W-:Y:S01]  /*4840*/  FMNMX.FTZ R0, R29, R28, !PT ;  /* 0x0000001c1d007209 */ /* 0x008fe20007810000 */
[--C-:B------:R-:W-:Y:S01]  /*4850*/  FFMA.FTZ R56, R69, UR18, -R221.reuse ;  /* 0x0000001245387c23 */ /* 0x100fe200080108dd */
[----:B------:R-:W-:Y:S01]  /*4860*/  FSEL R63, R65, -INF , !P5 ;  /* 0xff800000413f7808 */ /* 0x000fe20006800000 */
[----:B------:R-:W-:Y:S01]  /*4870*/  VIADD R28, R216, 0xc000 ;  /* 0x0000c000d81c7836 */ /* 0x000fe20000000000 */
[C---:B------:R-:W-:Y:S01]  /*4880*/  FSETP.NEU.FTZ.AND P3, PT, R0.reuse, -INF , PT ;  /* 0xff8000000000780b */ /* 0x040fe20003f7d000 */
[----:B------:R-:W-:Y:S01]  /*4890*/  FMUL.FTZ R218, R0, UR18 ;  /* 0x0000001200da7c20 */ /* 0x000fe20008410000 */
[-C--:B------:R-:W-:Y:S01]  /*48a0*/  ISETP.GE.AND P5, PT, R85, R243.reuse, PT ;  /* 0x000000f35500720c */ /* 0x080fe20003fa6270 */
[----:B------:R-:W-:Y:S01]  /*48b0*/  @P6 VIADD R215, R28, 0xffffffc0 ;  /* 0xffffffc01cd76836 */ /* 0x000fe20000000000 */
[----:B------:R-:W-:Y:S01]  /*48c0*/  FSEL R71, R21, -INF , !P1 ;  /* 0xff80000015477808 */ /* 0x000fe20004800000 */
[----:B------:R-:W-:Y:S01]  /*48d0*/  FFMA.FTZ R62, R72, UR18, -R221 ;  /* 0x00000012483e7c23 */ /* 0x000fe200080108dd */
[----:B------:R-:W-:Y:S01]  /*48e0*/  FSEL R218, R218, RZ, P3 ;  /* 0x000000ffdada7208 */ /* 0x000fe20001800000 */
[----:B------:R-:W-:Y:S01]  /*48f0*/  IMAD.IADD R211, R3, 0x1, R215 ;  /* 0x0000000103d37824 */ /* 0x000fe200078e02d7 */
[-C--:B------:R-:W-:Y:S01]  /*4900*/  ISETP.GE.AND P3, PT, R76, R243.reuse, PT ;  /* 0x000000f34c00720c */ /* 0x080fe20003f66270 */
[----:B------:R-:W-:Y:S01]  /*4910*/  LDSM.16.MT88.4 R96, [R215] ;  /* 0x00000000d760783b */ /* 0x000fe20000004200 */
[-C--:B------:R-:W-:Y:S01]  /*4920*/  ISETP.GE.AND P1, PT, R88, R243.reuse, PT ;  /* 0x000000f35800720c */ /* 0x080fe20003f26270 */
[--C-:B------:R-:W-:Y:S01]  /*4930*/  FFMA.FTZ R54, R68, UR18, -R218.reuse ;  /* 0x0000001244367c23 */ /* 0x100fe200080108da */
[----:B------:R-:W-:Y:S01]  /*4940*/  FSEL R64, R64, -INF , !P3 ;  /* 0xff80000040407808 */ /* 0x000fe20005800000 */
[--C-:B------:R-:W-:Y:S01]  /*4950*/  FFMA.FTZ R57, R70, UR18, -R218.reuse ;  /* 0x0000001246397c23 */ /* 0x100fe200080108da */
[-C--:B------:R-:W-:Y:S01]  /*4960*/  ISETP.GE.AND P3, PT, R90, R243.reuse, PT ;  /* 0x000000f35a00720c */ /* 0x080fe20003f66270 */
[----:B------:R-:W-:Y:S01]  /*4970*/  LDSM.16.MT88.4 R112, [R211] ;  /* 0x00000000d370783b */ /* 0x000fe20000004200 */
[----:B------:R-:W-:Y:S01]  /*4980*/  FSEL R68, R48, -INF , !P5 ;  /* 0xff80000030447808 */ /* 0x000fe20006800000 */
[--C-:B------:R-:W-:Y:S01]  /*4990*/  FFMA.FTZ R61, R73, UR18, -R221.reuse ;  /* 0x00000012493d7c23 */ /* 0x100fe200080108dd */
[----:B------:R-:W-:Y:S01]  /*49a0*/  FSEL R69, R17, -INF , !P3 ;  /* 0xff80000011457808 */ /* 0x000fe20005800000 */
[----:B------:R-:W-:Y:S01]  /*49b0*/  LDSM.16.MT88.4 R160, [R215+0x2000] ;  /* 0x00200000d7a0783b */ /* 0x000fe20000004200 */
[-C--:B------:R-:W-:Y:S01]  /*49c0*/  ISETP.GE.AND P3, PT, R86, R243.reuse, PT ;  /* 0x000000f35600720c */ /* 0x080fe20003f66270 */
[--C-:B------:R-:W-:Y:S01]  /*49d0*/  FFMA.FTZ R60, R77, UR18, -R221.reuse ;  /* 0x000000124d3c7c23 */ /* 0x100fe200080108dd */
[-C--:B------:R-:W-:Y:S01]  /*49e0*/  ISETP.GE.AND P5, PT, R55, R243.reuse, PT ;  /* 0x000000f33700720c */ /* 0x080fe20003fa6270 */
[----:B------:R-:W-:Y:S01]  /*49f0*/  LDSM.16.MT88.4 R32, [R211+0x2000] ;  /* 0x00200000d320783b */ /* 0x000fe20000004200 */
[----:B------:R-:W-:Y:S01]  /*4a00*/  FSEL R70, R16, -INF , !P1 ;  /* 0xff80000010467808 */ /* 0x000fe20004800000 */
[--C-:B------:R-:W-:Y:S01]  /*4a10*/  FFMA.FTZ R59, R74, UR18, -R218.reuse ;  /* 0x000000124a3b7c23 */ /* 0x100fe200080108da */
[-C--:B------:R-:W-:Y:S01]  /*4a20*/  ISETP.GE.AND P1, PT, R87, R243.reuse, PT ;  /* 0x000000f35700720c */ /* 0x080fe20003f26270 */
[--C-:B------:R-:W-:Y:S01]  /*4a30*/  FFMA.FTZ R58, R75, UR18, -R218.reuse ;  /* 0x000000124b3a7c23 */ /* 0x100fe200080108da */
[----:B------:R-:W-:Y:S01]  /*4a40*/  FSEL R150, R116, -INF , !P3 ;  /* 0xff80000074967808 */ /* 0x000fe20005800000 */
[--C-:B------:R-:W-:Y:S01]  /*4a50*/  FFMA.FTZ R12, R12, UR18, -R221.reuse ;  /* 0x000000120c0c7c23 */ /* 0x100fe200080108dd */
[----:B------:R-:W-:Y:S01]  /*4a60*/  FSEL R238, R117, -INF , !P5 ;  /* 0xff80000075ee7808 */ /* 0x000fe20006800000 */
[----:B------:R-:W-:Y:S01]  /*4a70*/  MUFU.EX2 R62, R62 ;  /* 0x0000003e003e7308 */ /* 0x000fe20000000800 */
[-C--:B------:R-:W-:Y:S01]  /*4a80*/  ISETP.GE.AND P3, PT, R47, R243.reuse, PT ;  /* 0x000000f32f00720c */ /* 0x080fe20003f66270 */
[----:B------:R-:W-:Y:S01]  /*4a90*/  LDSM.16.MT88.4 R28, [R216+0xc800] ;  /* 0x00c80000d81c783b */ /* 0x000fe20000004200 */
[-C--:B------:R-:W-:Y:S01]  /*4aa0*/  ISETP.GE.AND P5, PT, R40, R243.reuse, PT ;  /* 0x000000f32800720c */ /* 0x080fe20003fa6270 */
[----:B------:R-:W1:Y:S01]  /*4ab0*/  MUFU.EX2 R61, R61 ;  /* 0x0000003d003d7308 */ /* 0x000e620000000800 */
[----:B------:R-:W-:Y:S01]  /*4ac0*/  FSEL R84, R49, -INF , !P1 ;  /* 0xff80000031547808 */ /* 0x000fe20004800000 */
[--C-:B------:R-:W-:Y:S01]  /*4ad0*/  FFMA.FTZ R49, R6, UR18, -R218.reuse ;  /* 0x0000001206317c23 */ /* 0x100fe200080108da */
[-C--:B------:R-:W-:Y:S01]  /*4ae0*/  ISETP.GE.AND P1, PT, R76, R242.reuse, PT ;  /* 0x000000f24c00720c */ /* 0x080fe20003f26270 */
[----:B------:R-:W-:Y:S01]  /*4af0*/  MUFU.EX2 R60, R60 ;  /* 0x0000003c003c7308 */ /* 0x000fe20000000800 */
[----:B------:R-:W-:Y:S01]  /*4b00*/  FSEL R248, R8, -INF , !P3 ;  /* 0xff80000008f87808 */ /* 0x000fe20005800000 */
[--C-:B------:R-:W-:Y:S01]  /*4b10*/  FFMA.FTZ R48, R5, UR18, -R218.reuse ;  /* 0x0000001205307c23 */ /* 0x100fe200080108da */
[----:B------:R-:W-:Y:S01]  /*4b20*/  FSEL R239, R9, -INF , !P5 ;  /* 0xff80000009ef7808 */ /* 0x000fe20006800000 */
[----:B------:R-:W2:Y:S01]  /*4b30*/  MUFU.EX2 R56, R56 ;  /* 0x0000003800387308 */ /* 0x000ea20000000800 */
[-C--:B------:R-:W-:Y:S01]  /*4b40*/  ISETP.GE.AND P3, PT, R15, R243.reuse, PT ;  /* 0x000000f30f00720c */ /* 0x080fe20003f66270 */
[--C-:B------:R-:W-:Y:S01]  /*4b50*/  FFMA.FTZ R252, R252, UR18, -R221.reuse ;  /* 0x00000012fcfc7c23 */ /* 0x100fe200080108dd */
[----:B------:R-:W-:Y:S01]  /*4b60*/  ISETP.GE.AND P5, PT, R37, R243, PT ;  /* 0x000000f32500720c */ /* 0x000fe20003fa6270 */
[----:B------:R-:W-:Y:S01]  /*4b70*/  MUFU.EX2 R59, R59 ;  /* 0x0000003b003b7308 */ /* 0x000fe20000000800 */
[----:B------:R-:W-:Y:S01]  /*4b80*/  FSEL R101, R66, -INF , !P1 ;  /* 0xff80000042657808 */ /* 0x000fe20004800000 */
[----:B------:R-:W-:Y:S01]  /*4b90*/  FFMA.FTZ R249, R249, UR18, -R218 ;  /* 0x00000012f9f97c23 */ /* 0x000fe200080108da */
[----:B------:R-:W-:Y:S01]  /*4ba0*/  FSEL R237, R108, -INF , !P3 ;  /* 0xff8000006ced7808 */ /* 0x000fe20005800000 */
[----:B------:R-:W3:Y:S01]  /*4bb0*/  MUFU.EX2 R58, R58 ;  /* 0x0000003a003a7308 */ /* 0x000ee20000000800 */
[----:B------:R-:W-:Y:S01]  /*4bc0*/  FSEL R236, R109, -INF , !P5 ;  /* 0xff8000006dec7808 */ /* 0x000fe20006800000 */
[----:B------:R-:W-:Y:S01]  /*4bd0*/  FFMA.FTZ R244, R244, UR18, -R221 ;  /* 0x00000012f4f47c23 */ /* 0x000fe200080108dd */
[----:B------:R-:W-:Y:S01]  /*4be0*/  FMNMX3.FTZ R66, R102, R71, R64, !PT ;  /* 0x0000004766427276 */ /* 0x000fe20007810040 */
[----:B------:R-:W-:Y:S01]  /*4bf0*/  MUFU.EX2 R57, R57 ;  /* 0x0000003900397308 */ /* 0x000fe20000000800 */
[-C--:B------:R-:W-:Y:S01]  /*4c00*/  ISETP.GE.AND P3, PT, R89, R242.reuse, PT ;  /* 0x000000f25900720c */ /* 0x080fe20003f66270 */
[----:B------:R-:W-:Y:S01]  /*4c10*/  FFMA.FTZ R250, R250, UR18, -R218 ;  /* 0x00000012fafa7c23 */ /* 0x000fe200080108da */
[----:B------:R-:W-:Y:S01]  /*4c20*/  ISETP.GE.AND P5, PT, R88, R242, PT ;  /* 0x000000f25800720c */ /* 0x000fe20003fa6270 */
[----:B------:R-:W4:Y:S01]  /*4c30*/  MUFU.EX2 R54, R54 ;  /* 0x0000003600367308 */ /* 0x000f220000000800 */
[----:B------:R-:W-:-:S02]  /*4c40*/  FSEL R116, R22, -INF , !P2 ;  /* 0xff80000016747808 */ /* 0x000fc40005000000 */
[----:B------:R-:W-:Y:S01]  /*4c50*/  FMNMX3.FTZ R66, R66, R63, R70, !PT ;  /* 0x0000003f42427276 */ /* 0x000fe20007810046 */
[----:B------:R-:W-:Y:S01]  /*4c60*/  LDSM.16.MT88.4 R20, [R211+0x800] ;  /* 0x00080000d314783b */ /* 0x000fe20000004200 */
[-C--:B------:R-:W-:Y:S01]  /*4c70*/  ISETP.GE.AND P2, PT, R90, R242.reuse, PT ;  /* 0x000000f25a00720c */ /* 0x080fe20003f46270 */
[----:B------:R-:W-:Y:S01]  /*4c80*/  MUFU.EX2 R49, R49 ;  /* 0x0000003100317308 */ /* 0x000fe20000000800 */
[----:B------:R-:W-:Y:S02]  /*4c90*/  FSEL R67, R67, -INF , !P3 ;  /* 0xff80000043437808 */ /* 0x000fe40005800000 */
[----:B------:R-:W-:Y:S01]  /*4ca0*/  FSEL R100, R18, -INF , !P5 ;  /* 0xff80000012647808 */ /* 0x000fe20006800000 */
[----:B------:R-:W-:Y:S01]  /*4cb0*/  MUFU.EX2 R48, R48 ;  /* 0x0000003000307308 */ /* 0x000fe20000000800 */
[----:B------:R-:W-:Y:S02]  /*4cc0*/  FMNMX3.FTZ R65, R116, R103, R101, !PT ;  /* 0x0000006774417276 */ /* 0x000fe40007810065 */
[-C--:B------:R-:W-:Y:S01]  /*4cd0*/  ISETP.GE.AND P1, PT, R87, R242.reuse, PT ;  /* 0x000000f25700720c */ /* 0x080fe20003f26270 */
[----:B------:R-:W-:Y:S01]  /*4ce0*/  MUFU.EX2 R244, R244 ;  /* 0x000000f400f47308 */ /* 0x000fe20000000800 */
[----:B------:R-:W-:-:S02]  /*4cf0*/  ISETP.GE.AND P3, PT, R86, R242, PT ;  /* 0x000000f25600720c */ /* 0x000fc40003f66270 */
[----:B------:R-:W-:Y:S02]  /*4d00*/  FMNMX3.FTZ R66, R66, R69, R68, !PT ;  /* 0x0000004542427276 */ /* 0x000fe40007810044 */
[----:B------:R-:W-:Y:S02]  /*4d10*/  FSEL R87, R19, -INF , !P2 ;  /* 0xff80000013577808 */ /* 0x000fe40005000000 */
[----:B------:R-:W-:Y:S01]  /*4d20*/  FSEL R86, R50, -INF , !P4 ;  /* 0xff80000032567808 */ /* 0x000fe20006000000 */
[----:B------:R-:W-:Y:S01]  /*4d30*/  LDSM.16.MT88.4 R16, [R215+0x2800] ;  /* 0x00280000d710783b */ /* 0x000fe20000004200 */
[----:B------:R-:W-:Y:S01]  /*4d40*/  FMNMX3.FTZ R65, R65, R67, R100, !PT ;  /* 0x0000004341417276 */ /* 0x000fe20007810064 */
[--C-:B------:R-:W-:Y:S01]  /*4d50*/  FFMA.FTZ R50, R53, UR18, -R221.reuse ;  /* 0x0000001235327c23 */ /* 0x100fe200080108dd */
[----:B------:R-:W-:Y:S01]  /*4d60*/  ISETP.GE.AND P5, PT, R55, R242, PT ;  /* 0x000000f23700720c */ /* 0x000fe20003fa6270 */
[--C-:B------:R-:W-:Y:S01]  /*4d70*/  FFMA.FTZ R55, R13, UR18, -R221.reuse ;  /* 0x000000120d377c23 */ /* 0x100fe200080108dd */
[----:B------:R-:W-:Y:S01]  /*4d80*/  FMNMX3.FTZ R66, R66, R84, R150, !PT ;  /* 0x0000005442427276 */ /* 0x000fe20007810096 */
[--C-:B------:R-:W-:Y:S01]  /*4d90*/  FFMA.FTZ R53, R7, UR18, -R218.reuse ;  /* 0x0000001207357c23 */ /* 0x100fe200080108da */
[----:B------:R-:W-:Y:S01]  /*4da0*/  ISETP.GE.AND P2, PT, R47, R242, PT ;  /* 0x000000f22f00720c */ /* 0x000fe20003f46270 */
[----:B------:R-:W-:Y:S01]  /*4db0*/  FFMA.FTZ R47, R4, UR18, -R218 ;  /* 0x00000012042f7c23 */ /* 0x000fe200080108da */
[----:B------:R-:W-:Y:S01]  /*4dc0*/  FSEL R85, R51, -INF , !P1 ;  /* 0xff80000033557808 */ /* 0x000fe20004800000 */
[----:B------:R-:W-:Y:S01]  /*4dd0*/  FFMA.FTZ R51, R52, UR18, -R221 ;  /* 0x0000001234337c23 */ /* 0x000fe200080108dd */
[----:B------:R-:W-:Y:S01]  /*4de0*/  FSEL R118, R118, -INF , !P3 ;  /* 0xff80000076767808 */ /* 0x000fe20005800000 */
[----:B------:R1:W-:Y:S01]  /*4df0*/  MUFU.EX2 R52, R12 ;  /* 0x0000000c00347308 */ /* 0x0003e20000000800 */
[----:B------:R-:W-:-:S02]  /*4e00*/  FMNMX3.FTZ R65, R65, R87, R86, !PT ;  /* 0x0000005741417276 */ /* 0x000fc40007810056 */
[----:B------:R-:W-:Y:S01]  /*4e10*/  ISETP.GE.AND P4, PT, R40, R242, PT ;  /* 0x000000f22800720c */ /* 0x000fe20003f86270 */
[----:B------:R-:W4:Y:S01]  /*4e20*/  MUFU.EX2 R55, R55 ;  /* 0x0000003700377308 */ /* 0x000f220000000800 */
[----:B------:R-:W-:Y:S01]  /*4e30*/  FSEL R119, R119, -INF , !P5 ;  /* 0xff80000077777808 */ /* 0x000fe20006800000 */
[----:B------:R-:W-:Y:S01]  /*4e40*/  LDSM.16.MT88.4 R40, [R217+0xc800] ;  /* 0x00c80000d928783b */ /* 0x000fe20000004200 */
[----:B------:R-:W-:Y:S01]  /*4e50*/  ISETP.GE.AND P5, PT, R36, R243, PT ;  /* 0x000000f32400720c */ /* 0x000fe20003fa6270 */
[----:B------:R-:W-:Y:S01]  /*4e60*/  MUFU.EX2 R51, R51 ;  /* 0x0000003300337308 */ /* 0x000fe20000000800 */
[----:B------:R-:W-:Y:S02]  /*4e70*/  FMNMX3.FTZ R66, R66, R238, R248, !PT ;  /* 0x000000ee42427276 */ /* 0x000fe400078100f8 */
[----:B------:R-:W-:Y:S01]  /*4e80*/  ISETP.GE.AND P1, PT, R15, R242, PT ;  /* 0x000000f20f00720c */ /* 0x000fe20003f26270 */
[----:B------:R-:W4:Y:S01]  /*4e90*/  MUFU.EX2 R50, R50 ;  /* 0x0000003200327308 */ /* 0x000f220000000800 */
[----:B------:R-:W-:-:S02]  /*4ea0*/  FSEL R148, R10, -INF , !P2 ;  /* 0xff8000000a947808 */ /* 0x000fc40005000000 */
[----:B------:R-:W-:Y:S01]  /*4eb0*/  FMNMX3.FTZ R65, R65, R85, R118, !PT ;  /* 0x0000005541417276 */ /* 0x000fe20007810076 */
[----:B------:R-:W4:Y:S01]  /*4ec0*/  MUFU.EX2 R53, R53 ;  /* 0x0000003500357308 */ /* 0x000f220000000800 */
[----:B------:R-:W-:Y:S02]  /*4ed0*/  FSEL R247, R11, -INF , !P4 ;  /* 0xff8000000bf77808 */ /* 0x000fe40006000000 */
[----:B------:R-:W-:Y:S01]  /*4ee0*/  ISETP.GE.AND P4, PT, R14, R243, PT ;  /* 0x000000f30e00720c */ /* 0x000fe20003f86270 */
[----:B------:R-:W4:Y:S01]  /*4ef0*/  MUFU.EX2 R47, R47 ;  /* 0x0000002f002f7308 */ /* 0x000f220000000800 */
[----:B------:R-:W-:Y:S02]  /*4f00*/  FSEL R235, R24, -INF , !P5 ;  /* 0xff80000018eb7808 */ /* 0x000fe40006800000 */
[----:B------:R-:W-:Y:S02]  /*4f10*/  FMNMX3.FTZ R66, R66, R239, R237, !PT ;  /* 0x000000ef42427276 */ /* 0x000fe400078100ed */
[----:B------:R-:W-:-:S02]  /*4f20*/  ISETP.GE.AND P3, PT, R37, R242, PT ;  /* 0x000000f22500720c */ /* 0x000fc40003f66270 */
[----:B------:R-:W-:Y:S02]  /*4f30*/  ISETP.GE.AND P2, PT, R36, R242, PT ;  /* 0x000000f22400720c */ /* 0x000fe40003f46270 */
[----:B------:R-:W-:Y:S01]  /*4f40*/  FSEL R233, R110, -INF , !P1 ;  /* 0xff8000006ee97808 */ /* 0x000fe20004800000 */
[----:B------:R-:W-:Y:S01]  /*4f50*/  LDSM.16.MT88.4 R36, [R217+0xe800] ;  /* 0x00e80000d924783b */ /* 0x000fe20000004200 */
[----:B------:R-:W-:Y:S02]  /*4f60*/  FMNMX3.FTZ R65, R65, R119, R148, !PT ;  /* 0x0000007741417276 */ /* 0x000fe40007810094 */
[----:B------:R-:W-:Y:S02]  /*4f70*/  FSEL R234, R25, -INF , !P4 ;  /* 0xff80000019ea7808 */ /* 0x000fe40006000000 */
[----:B------:R-:W-:Y:S02]  /*4f80*/  FMNMX3.FTZ R66, R66, R236, R235, !PT ;  /* 0x000000ec42427276 */ /* 0x000fe400078100eb */
[----:B------:R-:W-:-:S02]  /*4f90*/  ISETP.GE.AND P1, PT, R14, R242, PT ;  /* 0x000000f20e00720c */ /* 0x000fc40003f26270 */
[----:B------:R-:W-:Y:S01]  /*4fa0*/  FSEL R232, R111, -INF , !P3 ;  /* 0xff8000006fe87808 */ /* 0x000fe20005800000 */
[----:B-1----:R-:W-:Y:S01]  /*4fb0*/  LDSM.16.MT88.4 R12, [R216+0xe800] ;  /* 0x00e80000d80c783b */ /* 0x002fe20000004200 */
[----:B------:R-:W-:Y:S02]  /*4fc0*/  FSEL R231, R26, -INF , !P2 ;  /* 0xff8000001ae77808 */ /* 0x000fe40005000000 */
[----:B------:R-:W-:Y:S02]  /*4fd0*/  FMNMX3.FTZ R65, R65, R247, R233, !PT ;  /* 0x000000f741417276 */ /* 0x000fe400078100e9 */
[----:B------:R-:W-:Y:S02]  /*4fe0*/  FMNMX.FTZ R66, R234, R66, !PT ;  /* 0x00000042ea427209 */ /* 0x000fe40007810000 */
[----:B------:R-:W-:Y:S02]  /*4ff0*/  FSEL R230, R27, -INF , !P1 ;  /* 0xff8000001be67808 */ /* 0x000fe40004800000 */
[----:B------:R-:W-:Y:S01]  /*5000*/  FMNMX3.FTZ R65, R65, R232, R231, !PT ;  /* 0x000000e841417276 */ /* 0x000fe200078100e7 */
[----:B------:R-:W1:Y:S01]  /*5010*/  SHFL.BFLY PT, R8, R66, 0x2, 0x1f ;  /* 0x0c401f0042087f89 */ /* 0x000e6200000e0000 */
[----:B------:R-:W-:-:S02]  /*5020*/  F2FP.BF16.F32.PACK_AB R172, R61, R62 ;  /* 0x0000003e3dac723e */ /* 0x000fc400000010ff */
[----:B------:R-:W-:Y:S01]  /*5030*/  FMNMX.FTZ R65, R230, R65, !PT ;  /* 0x00000041e6417209 */ /* 0x000fe20007810000 */
[----:B------:R-:W-:Y:S01]  /*5040*/  LDSM.16.MT88.4 R24, [R215+0x800] ;  /* 0x00080000d718783b */ /* 0x000fe20000004200 */
[----:B--2---:R-:W-:Y:S02]  /*5050*/  F2FP.BF16.F32.PACK_AB R174, R56, R60 ;  /* 0x0000003c38ae723e */ /* 0x004fe400000010ff */
[----:B---3--:R-:W-:Y:S01]  /*5060*/  F2FP.BF16.F32.PACK_AB R173, R58, R59 ;  /* 0x0000003b3aad723e */ /* 0x008fe200000010ff */
[----:B------:R-:W2:Y:S01]  /*5070*/  SHFL.BFLY PT, R3, R65, 0x2, 0x1f ;  /* 0x0c401f0041037f89 */ /* 0x000ea200000e0000 */
[----:B----4-:R-:W-:Y:S02]  /*5080*/  F2FP.BF16.F32.PACK_AB R175, R54, R57 ;  /* 0x0000003936af723e */ /* 0x010fe400000010ff */
[----:B------:R-:W-:Y:S02]  /*5090*/  F2FP.BF16.F32.PACK_AB R4, R52, R55 ;  /* 0x000000373404723e */ /* 0x000fe400000010ff */
[----:B------:R-:W-:-:S02]  /*50a0*/  F2FP.BF16.F32.PACK_AB R6, R50, R51 ;  /* 0x000000333206723e */ /* 0x000fc400000010ff */
[----:B------:R-:W-:Y:S01]  /*50b0*/  F2FP.BF16.F32.PACK_AB R5, R49, R53 ;  /* 0x000000353105723e */ /* 0x000fe200000010ff */
[----:B------:R-:W-:Y:S01]  /*50c0*/  HMMA.16816.F32.BF16 R72, R172, R80, RZ ;  /* 0x00000050ac48723c */ /* 0x000fe200000418ff */
[----:B------:R-:W-:Y:S02]  /*50d0*/  F2FP.BF16.F32.PACK_AB R7, R47, R48 ;  /* 0x000000302f07723e */ /* 0x000fe400000010ff */
[----:B-1----:R-:W-:-:S05]  /*50e0*/  FMNMX.FTZ R66, R66, R8, !PT ;  /* 0x0000000842427209 */ /* 0x002fca0007810000 */
[C---:B------:R-:W-:Y:S01]  /*50f0*/  HMMA.16816.F32.BF16 R76, R172.reuse, R82, RZ ;  /* 0x00000052ac4c723c */ /* 0x040fe200000418ff */
[----:B------:R-:W-:Y:S04]  /*5100*/  LDSM.16.MT88.4 R8, [R211+0x2800] ;  /* 0x00280000d308783b */ /* 0x000fe80000004200 */
[----:B------:R-:W1:Y:S01]  /*5110*/  SHFL.BFLY PT, R196, R66, 0x1, 0x1f ;  /* 0x0c201f0042c47f89 */ /* 0x000e6200000e0000 */
[----:B--2---:R-:W-:Y:S02]  /*5120*/  FMNMX.FTZ R65, R65, R3, !PT ;  /* 0x0000000341417209 */ /* 0x004fe40007810000 */
[C---:B------:R-:W-:Y:S03]  /*5130*/  HMMA.16816.F32.BF16 R136, R172.reuse, R144, RZ ;  /* 0x00000090ac88723c */ /* 0x040fe600000418ff */
[----:B------:R-:W2:Y:S05]  /*5140*/  SHFL.BFLY PT, R3, R65, 0x1, 0x1f ;  /* 0x0c201f0041037f89 */ /* 0x000eaa00000e0000 */
[C---:B------:R-:W-:Y:S08]  /*5150*/  HMMA.16816.F32.BF16 R140, R172.reuse, R146, RZ ;  /* 0x00000092ac8c723c */ /* 0x040ff000000418ff */
[----:B------:R-:W-:Y:S01]  /*5160*/  HMMA.16816.F32.BF16 R188, R172, R180, RZ ;  /* 0x000000b4acbc723c */ /* 0x000fe200000418ff */
[----:B-1----:R-:W-:-:S07]  /*5170*/  FMNMX.FTZ R196, R66, R196, !PT ;  /* 0x000000c442c47209 */ /* 0x002fce0007810000 */
[----:B------:R-:W-:Y:S01]  /*5180*/  HMMA.16816.F32.BF16 R88, R172, R96, RZ ;  /* 0x00000060ac58723c */ /* 0x000fe200000418ff */
[C---:B------:R-:W-:Y:S01]  /*5190*/  FSETP.NEU.FTZ.AND P1, PT, R196.reuse, -INF , PT ;  /* 0xff800000c400780b */ /* 0x040fe20003f3d000 */
[----:B------:R-:W-:Y:S01]  /*51a0*/  FMUL.FTZ R66, R196, UR18 ;  /* 0x00000012c4427c20 */ /* 0x000fe20008410000 */
[----:B--2---:R-:W-:-:S04]  /*51b0*/  FMNMX.FTZ R3, R65, R3, !PT ;  /* 0x0000000341037209 */ /* 0x004fc80007810000 */
[----:B------:R-:W-:Y:S01]  /*51c0*/  FSEL R45, R66, RZ, P1 ;  /* 0x000000ff422d7208 */ /* 0x000fe20000800000 */
[C---:B------:R-:W-:Y:S01]  /*51d0*/  HMMA.16816.F32.BF16 R104, R172.reuse, R112, RZ ;  /* 0x00000070ac68723c */ /* 0x040fe200000418ff */
[C---:B------:R-:W-:Y:S01]  /*51e0*/  FMUL.FTZ R65, R3.reuse, UR18 ;  /* 0x0000001203417c20 */ /* 0x040fe20008410000 */
[----:B------:R-:W-:Y:S02]  /*51f0*/  FSETP.NEU.FTZ.AND P1, PT, R3, -INF , PT ;  /* 0xff8000000300780b */ /* 0x000fe40003f3d000 */
[--C-:B------:R-:W-:Y:S01]  /*5200*/  FFMA.FTZ R66, R102, UR18, -R45.reuse ;  /* 0x0000001266427c23 */ /* 0x100fe2000801082d */
[--C-:B------:R-:W-:Y:S01]  /*5210*/  FFMA.FTZ R64, R64, UR18, -R45.reuse ;  /* 0x0000001240407c23 */ /* 0x100fe2000801082d */
[----:B------:R-:W-:Y:S01]  /*5220*/  FSEL R46, R65, RZ, P1 ;  /* 0x000000ff412e7208 */ /* 0x000fe20000800000 */
[--C-:B------:R-:W-:Y:S01]  /*5230*/  FFMA.FTZ R63, R63, UR18, -R45.reuse ;  /* 0x000000123f3f7c23 */ /* 0x100fe2000801082d */
[--C-:B------:R-:W-:Y:S01]  /*5240*/  FFMA.FTZ R71, R71, UR18, -R45.reuse ;  /* 0x0000001247477c23 */ /* 0x100fe2000801082d */
[C---:B------:R-:W-:Y:S01]  /*5250*/  HMMA.16816.F32.BF16 R120, R172.reuse, R128, RZ ;  /* 0x00000080ac78723c */ /* 0x040fe200000418ff */
[----:B------:R-:W-:Y:S01]  /*5260*/  MUFU.EX2 R66, R66 ;  /* 0x0000004200427308 */ /* 0x000fe20000000800 */
[--C-:B------:R-:W-:Y:S01]  /*5270*/  FFMA.FTZ R201, R116, UR18, -R46.reuse ;  /* 0x0000001274c97c23 */ /* 0x100fe2000801082e */
[--C-:B------:R-:W-:Y:S01]  /*5280*/  FFMA.FTZ R202, R103, UR18, -R46.reuse ;  /* 0x0000001267ca7c23 */ /* 0x100fe2000801082e */
[--C-:B------:R-:W-:Y:S01]  /*5290*/  FFMA.FTZ R200, R101, UR18, -R46.reuse ;  /* 0x0000001265c87c23 */ /* 0x100fe2000801082e */
[--C-:B------:R-:W-:Y:S01]  /*52a0*/  FFMA.FTZ R67, R67, UR18, -R46.reuse ;  /* 0x0000001243437c23 */ /* 0x100fe2000801082e */
[----:B------:R-:W1:Y:S01]  /*52b0*/  MUFU.EX2 R65, R71 ;  /* 0x0000004700417308 */ /* 0x000e620000000800 */
[--C-:B------:R-:W-:Y:S01]  /*52c0*/  FFMA.FTZ R208, R70, UR18, -R45.reuse ;  /* 0x0000001246d07c23 */ /* 0x100fe2000801082d */
[C---:B------:R-:W-:Y:S01]  /*52d0*/  HMMA.16816.F32.BF16 R152, R172.reuse, R160, RZ ;  /* 0x000000a0ac98723c */ /* 0x040fe200000418ff */
[--C-:B------:R-:W-:Y:S01]  /*52e0*/  FFMA.FTZ R203, R69, UR18, -R45.reuse ;  /* 0x0000001245cb7c23 */ /* 0x100fe2000801082d */
[----:B------:R-:W-:Y:S01]  /*52f0*/  MUFU.EX2 R64, R64 ;  /* 0x0000004000407308 */ /* 0x000fe20000000800 */
[--C-:B------:R-:W-:Y:S01]  /*5300*/  FFMA.FTZ R205, R68, UR18, -R45.reuse ;  /* 0x0000001244cd7c23 */ /* 0x100fe2000801082d */
[--C-:B------:R-:W-:Y:S01]  /*5310*/  FFMA.FTZ R204, R84, UR18, -R45.reuse ;  /* 0x0000001254cc7c23 */ /* 0x100fe2000801082d */
[--C-:B------:R-:W-:Y:S01]  /*5320*/  FFMA.FTZ R210, R100, UR18, -R46.reuse ;  /* 0x0000001264d27c23 */ /* 0x100fe2000801082e */
[----:B------:R-:W2:Y:S01]  /*5330*/  MUFU.EX2 R63, R63 ;  /* 0x0000003f003f7308 */ /* 0x000ea20000000800 */
[--C-:B------:R-:W-:Y:S01]  /*5340*/  FFMA.FTZ R207, R87, UR18, -R46.reuse ;  /* 0x0000001257cf7c23 */ /* 0x100fe2000801082e */
[C---:B------:R-:W-:Y:S01]  /*5350*/  HMMA.16816.F32.BF16 R164, R172.reuse, R32, RZ ;  /* 0x00000020aca4723c */ /* 0x040fe200000418ff */
[--C-:B------:R-:W-:Y:S01]  /*5360*/  FFMA.FTZ R206, R86, UR18, -R46.reuse ;  /* 0x0000001256ce7c23 */ /* 0x100fe2000801082e */
[----:B------:R-:W-:Y:S01]  /*5370*/  MUFU.EX2 R201, R201 ;  /* 0x000000c900c97308 */ /* 0x000fe20000000800 */
[--C-:B------:R-:W-:Y:S01]  /*5380*/  FFMA.FTZ R209, R85, UR18, -R46.reuse ;  /* 0x0000001255d17c23 */ /* 0x100fe2000801082e */
[----:B-1----:R-:W-:Y:S01]  /*5390*/  F2FP.BF16.F32.PACK_AB R168, R65, R66 ;  /* 0x0000004241a8723e */ /* 0x002fe200000010ff */
[--C-:B------:R-:W-:Y:S01]  /*53a0*/  FFMA.FTZ R239, R239, UR18, -R45.reuse ;  /* 0x00000012efef7c23 */ /* 0x100fe2000801082d */
[----:B------:R-:W1:Y:S01]  /*53b0*/  MUFU.EX2 R202, R202 ;  /* 0x000000ca00ca7308 */ /* 0x000e620000000800 */
[----:B------:R-:W-:Y:S01]  /*53c0*/  FFMA.FTZ R247, R247, UR18, -R46 ;  /* 0x00000012f7f77c23 */ /* 0x000fe2000801082e */
[----:B------:R-:W-:Y:S01]  /*53d0*/  HMMA.16816.F32.BF16 R184, R172, R182, RZ ;  /* 0x000000b6acb8723c */ /* 0x000fe200000418ff */
[----:B------:R-:W-:Y:S01]  /*53e0*/  FFMA.FTZ R223, R223, UR18, -R218 ;  /* 0x00000012dfdf7c23 */ /* 0x000fe200080108da */
[----:B------:R-:W-:Y:S01]  /*53f0*/  MUFU.EX2 R200, R200 ;  /* 0x000000c800c87308 */ /* 0x000fe20000000800 */
[----:B------:R-:W-:Y:S01]  /*5400*/  FFMA.FTZ R237, R237, UR18, -R45 ;  /* 0x00000012eded7c23 */ /* 0x000fe2000801082d */
[----:B--2---:R-:W-:-:S02]  /*5410*/  F2FP.BF16.F32.PACK_AB R170, R63, R64 ;  /* 0x000000403faa723e */ /* 0x004fc400000010ff */
[----:B------:R-:W2:Y:S02]  /*5420*/  MUFU.EX2 R67, R67 ;  /* 0x0000004300437308 */ /* 0x000ea40000000800 */
[----:B------:R-:W-:Y:S02]  /*5430*/  HMMA.16816.F32.BF16 R92, R172, R98, RZ ;  /* 0x00000062ac5c723c */ /* 0x000fe400000418ff */
[----:B------:R-:W-:Y:S01]  /*5440*/  MUFU.EX2 R208, R208 ;  /* 0x000000d000d07308 */ /* 0x000fe20000000800 */
[----:B-1----:R-:W-:-:S03]  /*5450*/  F2FP.BF16.F32.PACK_AB R169, R202, R201 ;  /* 0x000000c9caa9723e */ /* 0x002fc600000010ff */
[----:B------:R-:W1:Y:S02]  /*5460*/  MUFU.EX2 R203, R203 ;  /* 0x000000cb00cb7308 */ /* 0x000e640000000800 */
[----:B------:R-:W-:Y:S02]  /*5470*/  HMMA.16816.F32.BF16 R108, R172, R114, RZ ;  /* 0x00000072ac6c723c */ /* 0x000fe400000418ff */
[----:B------:R-:W-:Y:S01]  /*5480*/  MUFU.EX2 R205, R205 ;  /* 0x000000cd00cd7308 */ /* 0x000fe20000000800 */
[----:B--2---:R-:W-:-:S03]  /*5490*/  F2FP.BF16.F32.PACK_AB R171, R67, R200 ;  /* 0x000000c843ab723e */ /* 0x004fc600000010ff */
[----:B------:R-:W-:Y:S02]  /*54a0*/  MUFU.EX2 R204, R204 ;  /* 0x000000cc00cc7308 */ /* 0x000fe40000000800 */
[C---:B------:R-:W-:Y:S02]  /*54b0*/  HMMA.16816.F32.BF16 R124, R172.reuse, R130, RZ ;  /* 0x00000082ac7c723c */ /* 0x040fe400000418ff */
[----:B------:R-:W-:Y:S04]  /*54c0*/  MUFU.EX2 R210, R210 ;  /* 0x000000d200d27308 */ /* 0x000fe80000000800 */
[----:B------:R-:W2:Y:S02]  /*54d0*/  MUFU.EX2 R207, R207 ;  /* 0x000000cf00cf7308 */ /* 0x000ea40000000800 */
[C---:B------:R-:W-:Y:S02]  /*54e0*/  HMMA.16816.F32.BF16 R156, R172.reuse, R162, RZ ;  /* 0x000000a2ac9c723c */ /* 0x040fe400000418ff */
[----:B------:R-:W-:Y:S04]  /*54f0*/  MUFU.EX2 R206, R206 ;  /* 0x000000ce00ce7308 */ /* 0x000fe80000000800 */
[----:B------:R-:W3:Y:S02]  /*5500*/  MUFU.EX2 R209, R209 ;  /* 0x000000d100d17308 */ /* 0x000ee40000000800 */
[----:B------:R-:W-:Y:S02]  /*5510*/  HMMA.16816.F32.BF16 R172, R172, R34, RZ ;  /* 0x00000022acac723c */ /* 0x000fe400000418ff */
[----:B------:R-:W-:Y:S04]  /*5520*/  MUFU.EX2 R239, R239 ;  /* 0x000000ef00ef7308 */ /* 0x000fe80000000800 */
[----:B------:R-:W-:Y:S02]  /*5530*/  MUFU.EX2 R247, R247 ;  /* 0x000000f700f77308 */ /* 0x000fe40000000800 */
        /* <DEDUP_REMOVED lines=20> */
[----:B-1----:R-:W-:-:S02]  /*5680*/  F2FP.BF16.F32.PACK_AB R4, R203, R208 ;  /* 0x000000d0cb04723e */ /* 0x002fc400000010ff */
[----:B--2---:R-:W-:Y:S02]  /*5690*/  F2FP.BF16.F32.PACK_AB R5, R207, R210 ;  /* 0x000000d2cf05723e */ /* 0x004fe400000010ff */
[----:B------:R-:W-:Y:S02]  /*56a0*/  F2FP.BF16.F32.PACK_AB R6, R204, R205 ;  /* 0x000000cdcc06723e */ /* 0x000fe400000010ff */
[----:B---3--:R-:W-:Y:S01]  /*56b0*/  F2FP.BF16.F32.PACK_AB R7, R209, R206 ;  /* 0x000000ced107723e */ /* 0x008fe200000010ff */
[----:B------:R-:W-:Y:S08]  /*56c0*/  HMMA.16816.F32.BF16 R176, R168, R32, RZ ;  /* 0x00000020a8b0723c */ /* 0x000ff000000418ff */
[----:B------:R-:W-:Y:S01]  /*56d0*/  HMMA.16816.F32.BF16 R68, R4, R40, R68 ;  /* 0x000000280444723c */ /* 0x000fe20000041844 */
[----:B------:R-:W-:Y:S01]  /*56e0*/  IMAD.MOV.U32 R40, RZ, RZ, R150 ;  /* 0x000000ffff287224 */ /* 0x000fe200078e0096 */
[----:B------:R-:W-:-:S06]  /*56f0*/  MOV R41, R149 ;  /* 0x0000009500297202 */ /* 0x000fcc0000000f00 */
[----:B------:R-:W-:Y:S01]  /*5700*/  HMMA.16816.F32.BF16 R80, R4, R42, R80 ;  /* 0x0000002a0450723c */ /* 0x000fe20000041850 */
[----:B------:R-:W-:Y:S02]  /*5710*/  IMAD.MOV.U32 R43, RZ, RZ, R119 ;  /* 0x000000ffff2b7224 */ /* 0x000fe400078e0077 */
[--C-:B------:R-:W-:Y:S01]  /*5720*/  FFMA.FTZ R42, R40, UR18, -R45.reuse ;  /* 0x00000012282a7c23 */ /* 0x100fe2000801082d */
[----:B------:R-:W-:Y:S01]  /*5730*/  FFMA.FTZ R40, R248, UR18, -R45 ;  /* 0x00000012f8287c23 */ /* 0x000fe2000801082d */
[----:B------:R-:W-:-:S03]  /*5740*/  FFMA.FTZ R43, R43, UR18, -R46 ;  /* 0x000000122b2b7c23 */ /* 0x000fc6000801082e */
[C---:B------:R-:W-:Y:S01]  /*5750*/  HMMA.16816.F32.BF16 R132, R4.reuse, R36, R132 ;  /* 0x000000240484723c */ /* 0x040fe20000041884 */
[----:B------:R-:W-:Y:S01]  /*5760*/  IMAD.MOV.U32 R36, RZ, RZ, R148 ;  /* 0x000000ffff247224 */ /* 0x000fe200078e0094 */
[----:B------:R-:W-:Y:S01]  /*5770*/  MUFU.EX2 R42, R42 ;  /* 0x0000002a002a7308 */ /* 0x000fe20000000800 */
[----:B------:R-:W-:Y:S02]  /*5780*/  IMAD.MOV.U32 R37, RZ, RZ, R41 ;  /* 0x000000ffff257224 */ /* 0x000fe400078e0029 */
[----:B------:R-:W-:Y:S01]  /*5790*/  FFMA.FTZ R41, R238, UR18, -R45 ;  /* 0x00000012ee297c23 */ /* 0x000fe2000801082d */
[--C-:B------:R-:W-:Y:S01]  /*57a0*/  FFMA.FTZ R248, R36, UR18, -R46.reuse ;  /* 0x0000001224f87c23 */ /* 0x100fe2000801082e */
[----:B------:R-:W-:Y:S01]  /*57b0*/  MUFU.EX2 R40, R40 ;  /* 0x0000002800287308 */ /* 0x000fe20000000800 */
[----:B------:R-:W-:Y:S01]  /*57c0*/  HMMA.16816.F32.BF16 R144, R4, R38, R144 ;  /* 0x000000260490723c */ /* 0x000fe20000041890 */
[----:B------:R-:W-:Y:S02]  /*57d0*/  MOV R39, R118 ;  /* 0x0000007600277202 */ /* 0x000fe40000000f00 */
[----:B------:R-:W-:Y:S03]  /*57e0*/  MUFU.EX2 R41, R41 ;  /* 0x0000002900297308 */ /* 0x000fe60000000800 */
[----:B------:R-:W-:Y:S01]  /*57f0*/  FFMA.FTZ R238, R39, UR18, -R46 ;  /* 0x0000001227ee7c23 */ /* 0x000fe2000801082e */
[----:B------:R-:W-:Y:S01]  /*5800*/  MUFU.EX2 R43, R43 ;  /* 0x0000002b002b7308 */ /* 0x000fe20000000800 */
[C---:B------:R-:W-:Y:S03]  /*5810*/  HMMA.16816.F32.BF16 R192, R168.reuse, R180, RZ ;  /* 0x000000b4a8c0723c */ /* 0x040fe600000418ff */
[----:B------:R-:W-:Y:S04]  /*5820*/  MUFU.EX2 R248, R248 ;  /* 0x000000f800f87308 */ /* 0x000fe80000000800 */
[----:B------:R-:W-:Y:S01]  /*5830*/  MUFU.EX2 R238, R238 ;  /* 0x000000ee00ee7308 */ /* 0x000fe20000000800 */
        /* <DEDUP_REMOVED lines=11> */
[----:B------:R-:W-:-:S04]  /*58f0*/  FFMA.FTZ R8, R212, UR18, -R221 ;  /* 0x00000012d4087c23 */ /* 0x000fc800080108dd */
[----:B------:R1:W2:Y:S03]  /*5900*/  MUFU.EX2 R36, R8 ;  /* 0x0000000800247308 */ /* 0x0002a60000000800 */
[C---:B------:R-:W-:Y:S08]  /*5910*/  HMMA.16816.F32.BF16 R192, R4.reuse, R28, R192 ;  /* 0x0000001c04c0723c */ /* 0x040ff000000418c0 */
[----:B------:R-:W-:Y:S01]  /*5920*/  HMMA.16816.F32.BF16 R168, R4, R10, R168 ;  /* 0x0000000a04a8723c */ /* 0x000fe200000418a8 */
[----:B-1----:R-:W1:Y:S01]  /*5930*/  LDSM.16.MT88.4 R8, [R217+0xf000] ;  /* 0x00f00000d908783b */ /* 0x002e620000004200 */
[----:B--2---:R-:W-:-:S06]  /*5940*/  F2FP.BF16.F32.PACK_AB R32, R36, R244 ;  /* 0x000000f42420723e */ /* 0x004fcc00000010ff */
[C---:B------:R-:W-:Y:S08]  /*5950*/  HMMA.16816.F32.BF16 R84, R4.reuse, R24, R84 ;  /* 0x000000180454723c */ /* 0x040ff00000041854 */
[C---:B------:R-:W-:Y:S08]  /*5960*/  HMMA.16816.F32.BF16 R100, R4.reuse, R20, R100 ;  /* 0x000000140464723c */ /* 0x040ff00000041864 */
[C---:B------:R-:W-:Y:S08]  /*5970*/  HMMA.16816.F32.BF16 R116, R4.reuse, R12, R116 ;  /* 0x0000000c0474723c */ /* 0x040ff00000041874 */
[C---:B------:R-:W-:Y:S08]  /*5980*/  HMMA.16816.F32.BF16 R148, R4.reuse, R16, R148 ;  /* 0x000000100494723c */ /* 0x040ff00000041894 */
[C---:B------:R-:W-:Y:S01]  /*5990*/  HMMA.16816.F32.BF16 R180, R4.reuse, R30, R180 ;  /* 0x0000001e04b4723c */ /* 0x040fe200000418b4 */
[----:B------:R-:W-:Y:S07]  /*59a0*/  LDSM.16.MT88.4 R28, [R216+0xd000] ;  /* 0x00d00000d81c783b */ /* 0x000fee0000004200 */
[C---:B------:R-:W-:Y:S01]  /*59b0*/  HMMA.16816.F32.BF16 R96, R4.reuse, R26, R96 ;  /* 0x0000001a0460723c */ /* 0x040fe20000041860 */
[----:B------:R-:W-:Y:S07]  /*59c0*/  LDSM.16.MT88.4 R24, [R215+0x1000] ;  /* 0x00100000d718783b */ /* 0x000fee0000004200 */
[C---:B------:R-:W-:Y:S01]  /*59d0*/  HMMA.16816.F32.BF16 R112, R4.reuse, R22, R112 ;  /* 0x000000160470723c */ /* 0x040fe20000041870 */
[----:B------:R-:W-:Y:S07]  /*59e0*/  LDSM.16.MT88.4 R20, [R211+0x1000] ;  /* 0x00100000d314783b */ /* 0x000fee0000004200 */
[C---:B------:R-:W-:Y:S01]  /*59f0*/  HMMA.16816.F32.BF16 R128, R4.reuse, R14, R128 ;  /* 0x0000000e0480723c */ /* 0x040fe20000041880 */
[----:B------:R-:W2:Y:S07]  /*5a00*/  LDSM.16.MT88.4 R12, [R217+0xd000] ;  /* 0x00d00000d90c783b */ /* 0x000eae0000004200 */
[----:B------:R-:W-:Y:S01]  /*5a10*/  HMMA.16816.F32.BF16 R160, R4, R18, R160 ;  /* 0x0000001204a0723c */ /* 0x000fe200000418a0 */
[----:B------:R-:W-:Y:S01]  /*5a20*/  FFMA.FTZ R4, R44, UR18, -R221 ;  /* 0x000000122c047c23 */ /* 0x000fe200080108dd */
[----:B------:R-:W-:Y:S01]  /*5a30*/  F2FP.BF16.F32.PACK_AB R5, R43, R238 ;  /* 0x000000ee2b05723e */ /* 0x000fe200000010ff */
[----:B------:R-:W-:Y:S01]  /*5a40*/  MUFU.EX2 R44, R252 ;  /* 0x000000fc002c7308 */ /* 0x000fe20000000800 */
[----:B------:R-:W-:Y:S01]  /*5a50*/  F2FP.BF16.F32.PACK_AB R6, R239, R40 ;  /* 0x00000028ef06723e */ /* 0x000fe200000010ff */
[----:B------:R-:W3:Y:S01]  /*5a60*/  LDSM.16.MT88.4 R16, [R215+0x3000] ;  /* 0x00300000d710783b */ /* 0x000ee20000004200 */
[----:B------:R-:W-:Y:S01]  /*5a70*/  F2FP.BF16.F32.PACK_AB R7, R247, R248 ;  /* 0x000000f8f707723e */ /* 0x000fe200000010ff */
[----:B------:R4:W-:Y:S04]  /*5a80*/  MUFU.EX2 R252, R249 ;  /* 0x000000f900fc7308 */ /* 0x0009e80000000800 */
[----:B------:R1:W1:Y:S01]  /*5a90*/  MUFU.EX2 R212, R4 ;  /* 0x0000000400d47308 */ /* 0x0002620000000800 */
[--C-:B----4-:R-:W-:Y:S01]  /*5aa0*/  FFMA.FTZ R249, R37, UR18, -R218.reuse ;  /* 0x0000001225f97c23 */ /* 0x110fe200080108da */
[----:B-1----:R-:W-:Y:S01]  /*5ab0*/  FFMA.FTZ R4, R251, UR18, -R218 ;  /* 0x00000012fb047c23 */ /* 0x002fe200080108da */
[----:B------:R-:W-:Y:S01]  /*5ac0*/  F2FP.BF16.F32.PACK_AB R34, R44, R212 ;  /* 0x000000d42c22723e */ /* 0x000fe200000010ff */
[----:B------:R-:W1:Y:S04]  /*5ad0*/  MUFU.EX2 R251, R250 ;  /* 0x000000fa00fb7308 */ /* 0x000e680000000800 */
[----:B------:R4:W-:Y:S04]  /*5ae0*/  MUFU.EX2 R250, R4 ;  /* 0x0000000400fa7308 */ /* 0x0009e80000000800 */
[----:B------:R-:W2:Y:S01]  /*5af0*/  MUFU.EX2 R249, R249 ;  /* 0x000000f900f97308 */ /* 0x000ea20000000800 */
[----:B-1----:R-:W-:-:S02]  /*5b00*/  F2FP.BF16.F32.PACK_AB R33, R251, R252 ;  /* 0x000000fcfb21723e */ /* 0x002fc400000010ff */
[----:B----4-:R-:W-:Y:S02]  /*5b10*/  F2FP.BF16.F32.PACK_AB R4, R41, R42 ;  /* 0x0000002a2904723e */ /* 0x010fe400000010ff */
[----:B--2---:R-:W-:-:S05]  /*5b20*/  F2FP.BF16.F32.PACK_AB R35, R249, R250 ;  /* 0x000000faf923723e */ /* 0x004fca00000010ff */
        /* <DEDUP_REMOVED lines=8> */
[----:B------:R-:W-:Y:S01]  /*5bb0*/  HMMA.16816.F32.BF16 R80, R4, R14, R80 ;  /* 0x0000000e0450723c */ /* 0x000fe20000041850 */
[----:B------:R-:W2:Y:S07]  /*5bc0*/  LDSM.16.MT88.4 R12, [R211+0x3000] ;  /* 0x00300000d30c783b */ /* 0x000eae0000004200 */
[C---:B---3--:R-:W-:Y:S08]  /*5bd0*/  HMMA.16816.F32.BF16 R152, R32.reuse, R16, R152 ;  /* 0x000000102098723c */ /* 0x048ff00000041898 */
[-C--:B-1----:R-:W-:Y:S08]  /*5be0*/  HMMA.16816.F32.BF16 R120, R32, R8.reuse, R120 ;  /* 0x000000082078723c */ /* 0x082ff00000041878 */
[C---:B------:R-:W-:Y:S01]  /*5bf0*/  HMMA.16816.F32.BF16 R116, R4.reuse, R8, R116 ;  /* 0x000000080474723c */ /* 0x040fe20000041874 */
[--C-:B------:R-:W-:Y:S01]  /*5c00*/  FFMA.FTZ R8, R236, UR18, -R45.reuse ;  /* 0x00000012ec087c23 */ /* 0x100fe2000801082d */
[----:B------:R-:W-:Y:S01]  /*5c10*/  FFMA.FTZ R9, R235, UR18, -R45 ;  /* 0x00000012eb097c23 */ /* 0x000fe2000801082d */
[----:B------:R-:W-:Y:S04]  /*5c20*/  MUFU.EX2 R236, R237 ;  /* 0x000000ed00ec7308 */ /* 0x000fe80000000800 */
[----:B------:R1:W3:Y:S01]  /*5c30*/  MUFU.EX2 R235, R8 ;  /* 0x0000000800eb7308 */ /* 0x0002e20000000800 */
[----:B------:R-:W-:Y:S01]  /*5c40*/  HMMA.16816.F32.BF16 R148, R4, R16, R148 ;  /* 0x000000100494723c */ /* 0x000fe20000041894 */
[--C-:B------:R-:W-:Y:S01]  /*5c50*/  FFMA.FTZ R16, R231, UR18, -R46.reuse ;  /* 0x00000012e7107c23 */ /* 0x100fe2000801082e */
[----:B------:R-:W-:-:S06]  /*5c60*/  FFMA.FTZ R17, R230, UR18, -R46 ;  /* 0x00000012e6117c23 */ /* 0x000fcc000801082e */
[-C--:B------:R-:W-:Y:S01]  /*5c70*/  HMMA.16816.F32.BF16 R124, R32, R10.reuse, R124 ;  /* 0x0000000a207c723c */ /* 0x080fe2000004187c */
[----:B-1----:R-:W-:Y:S02]  /*5c80*/  FFMA.FTZ R8, R234, UR18, -R45 ;  /* 0x00000012ea087c23 */ /* 0x002fe4000801082d */
[----:B------:R1:W-:Y:S05]  /*5c90*/  MUFU.EX2 R234, R9 ;  /* 0x0000000900ea7308 */ /* 0x0003ea0000000800 */
[----:B------:R-:W-:Y:S08]  /*5ca0*/  HMMA.16816.F32.BF16 R128, R4, R10, R128 ;  /* 0x0000000a0480723c */ /* 0x000ff00000041880 */
[-C--:B--2---:R-:W-:Y:S01]  /*5cb0*/  HMMA.16816.F32.BF16 R164, R32, R12.reuse, R164 ;  /* 0x0000000c20a4723c */ /* 0x084fe200000418a4 */
[----:B------:R2:W-:Y:S07]  /*5cc0*/  MUFU.EX2 R230, R16 ;  /* 0x0000001000e67308 */ /* 0x0005ee0000000800 */
[C---:B------:R-:W-:Y:S01]  /*5cd0*/  HMMA.16816.F32.BF16 R176, R4.reuse, R12, R176 ;  /* 0x0000000c04b0723c */ /* 0x040fe200000418b0 */
[----:B-1----:R-:W-:Y:S01]  /*5ce0*/  FFMA.FTZ R9, R233, UR18, -R46 ;  /* 0x00000012e9097c23 */ /* 0x002fe2000801082e */
[----:B------:R-:W-:Y:S01]  /*5cf0*/  FADD.FTZ R65, R66, R65 ;  /* 0x0000004142417221 */ /* 0x000fe20000010000 */
[----:B------:R1:W-:Y:S01]  /*5d00*/  MUFU.EX2 R233, R8 ;  /* 0x0000000800e97308 */ /* 0x0003e20000000800 */
[----:B------:R-:W-:Y:S01]  /*5d10*/  FADD.FTZ R201, R201, R202 ;  /* 0x000000cac9c97221 */ /* 0x000fe20000010000 */
[----:B------:R-:W-:Y:S01]  /*5d20*/  FADD.FTZ R61, R62, R61 ;  /* 0x0000003d3e3d7221 */ /* 0x000fe20000010000 */
[----:B------:R-:W-:Y:S01]  /*5d30*/  MOV R237, R36 ;  /* 0x0000002400ed7202 */ /* 0x000fe20000000f00 */
[----:B--2---:R-:W-:Y:S01]  /*5d40*/  FFMA.FTZ R16, R227, UR18, -R221 ;  /* 0x00000012e3107c23 */ /* 0x004fe200080108dd */
[C---:B------:R-:W-:Y:S01]  /*5d50*/  HMMA.16816.F32.BF16 R192, R4.reuse, R28, R192 ;  /* 0x0000001c04c0723c */ /* 0x040fe200000418c0 */
[----:B------:R-:W-:Y:S01]  /*5d60*/  FADD.FTZ R58, R59, R58 ;  /* 0x0000003a3b3a7221 */ /* 0x000fe20000010000 */
[----:B------:R2:W5:Y:S06]  /*5d70*/  LDL.LU R45, [R1+0x38] ;  /* 0x00003800012d7983 */ /* 0x00056c0000300800 */
[----:B------:R-:W-:Y:S01]  /*5d80*/  HMMA.16816.F32.BF16 R180, R4, R30, R180 ;  /* 0x0000001e04b4723c */ /* 0x000fe200000418b4 */
[----:B-1----:R-:W-:-:S02]  /*5d90*/  FFMA.FTZ R8, R232, UR18, -R46 ;  /* 0x00000012e8087c23 */ /* 0x002fc4000801082e */
[----:B------:R-:W-:Y:S04]  /*5da0*/  MUFU.EX2 R232, R9 ;  /* 0x0000000900e87308 */ /* 0x000fe80000000800 */
[----:B------:R1:W4:Y:S01]  /*5db0*/  MUFU.EX2 R231, R8 ;  /* 0x0000000800e77308 */ /* 0x0003220000000800 */
[C---:B------:R-:W-:Y:S03]  /*5dc0*/  HMMA.16816.F32.BF16 R84, R4.reuse, R24, R84 ;  /* 0x000000180454723c */ /* 0x040fe60000041854 */
[----:B------:R3:W2:Y:S05]  /*5dd0*/  MUFU.EX2 R227, R17 ;  /* 0x0000001100e37308 */ /* 0x0006aa0000000800 */
[C---:B------:R-:W-:Y:S01]  /*5de0*/  HMMA.16816.F32.BF16 R96, R4.reuse, R26, R96 ;  /* 0x0000001a0460723c */ /* 0x040fe20000041860 */
[----:B-1----:R-:W1:Y:S07]  /*5df0*/  LDSM.16.MT88.4 R8, [R217+0xd800] ;  /* 0x00d80000d908783b */ /* 0x002e6e0000004200 */
[----:B------:R-:W-:Y:S01]  /*5e00*/  HMMA.16816.F32.BF16 R100, R4, R20, R100 ;  /* 0x000000140464723c */ /* 0x000fe20000041864 */
[----:B---3--:R-:W-:-:S02]  /*5e10*/  FFMA.FTZ R17, R226, UR18, -R221 ;  /* 0x00000012e2117c23 */ /* 0x008fc400080108dd */
[----:B------:R3:W-:Y:S01]  /*5e20*/  MUFU.EX2 R226, R16 ;  /* 0x0000001000e27308 */ /* 0x0007e20000000800 */
[----:B------:R-:W-:-:S04]  /*5e30*/  FFMA.FTZ R12, R220, UR18, -R218 ;  /* 0x00000012dc0c7c23 */ /* 0x000fc800080108da */
[C---:B------:R-:W-:Y:S08]  /*5e40*/  HMMA.16816.F32.BF16 R112, R4.reuse, R22, R112 ;  /* 0x000000160470723c */ /* 0x040ff00000041870 */
[----:B------:R-:W-:Y:S01]  /*5e50*/  HMMA.16816.F32.BF16 R160, R4, R18, R160 ;  /* 0x0000001204a0723c */ /* 0x000fe200000418a0 */
[--C-:B---3--:R-:W-:Y:S01]  /*5e60*/  FFMA.FTZ R16, R225, UR18, -R221.reuse ;  /* 0x00000012e1107c23 */ /* 0x108fe200080108dd */
[----:B------:R-:W-:-:S03]  /*5e70*/  FFMA.FTZ R221, R224, UR18, -R221 ;  /* 0x00000012e0dd7c23 */ /* 0x000fc600080108dd */
[----:B------:R3:W-:Y:S03]  /*5e80*/  MUFU.EX2 R224, R16 ;  /* 0x0000001000e07308 */ /* 0x0007e60000000800 */
[----:B------:R-:W-:Y:S01]  /*5e90*/  HMMA.16816.F32.BF16 R168, R4, R14, R168 ;  /* 0x0000000e04a8723c */ /* 0x000fe200000418a8 */
[----:B------:R-:W1:Y:S07]  /*5ea0*/  MUFU.EX2 R225, R17 ;  /* 0x0000001100e17308 */ /* 0x000e6e0000000800 */
[C---:B------:R-:W-:Y:S01]  /*5eb0*/  HMMA.16816.F32.BF16 R188, R32.reuse, R28, R188 ;  /* 0x0000001c20bc723c */ /* 0x040fe200000418bc */
[--C-:B---3--:R-:W-:Y:S01]  /*5ec0*/  FFMA.FTZ R16, R222, UR18, -R218.reuse ;  /* 0x00000012de107c23 */ /* 0x108fe200080108da */
[----:B------:R-:W-:Y:S01]  /*5ed0*/  FFMA.FTZ R218, R219, UR18, -R218 ;  /* 0x00000012dbda7c23 */ /* 0x000fe200080108da */
[----:B------:R-:W3:Y:S05]  /*5ee0*/  MUFU.EX2 R221, R221 ;  /* 0x000000dd00dd7308 */ /* 0x000eea0000000800 */
[C---:B------:R-:W-:Y:S01]  /*5ef0*/  HMMA.16816.F32.BF16 R88, R32.reuse, R24, R88 ;  /* 0x000000182058723c */ /* 0x040fe20000041858 */
[----:B------:R-:W-:Y:S04]  /*5f00*/  MUFU.EX2 R222, R223 ;  /* 0x000000df00de7308 */ /* 0x000fe80000000800 */
[----:B------:R-:W3:Y:S03]  /*5f10*/  MUFU.EX2 R220, R16 ;  /* 0x0000001000dc7308 */ /* 0x000ee60000000800 */
[C---:B------:R-:W-:Y:S01]  /*5f20*/  HMMA.16816.F32.BF16 R104, R32.reuse, R20, R104 ;  /* 0x000000142068723c */ /* 0x040fe20000041868 */
[----:B------:R-:W-:Y:S04]  /*5f30*/  MUFU.EX2 R219, R12 ;  /* 0x0000000c00db7308 */ /* 0x000fe80000000800 */
[----:B------:R-:W3:Y:S01]  /*5f40*/  MUFU.EX2 R218, R218 ;  /* 0x000000da00da7308 */ /* 0x000ee20000000800 */
[----:B------:R-:W-:Y:S01]  /*5f50*/  FADD.FTZ R65, R64, R65 ;  /* 0x0000004140417221 */ /* 0x000fe20000010000 */
[----:B------:R-:W-:Y:S01]  /*5f60*/  F2FP.BF16.F32.PACK_AB R4, R235, R236 ;  /* 0x000000eceb04723e */ /* 0x000fe200000010ff */
[----:B------:R-:W-:Y:S01]  /*5f70*/  FADD.FTZ R201, R200, R201 ;  /* 0x000000c9c8c97221 */ /* 0x000fe20000010000 */
[----:B----4-:R-:W-:Y:S01]  /*5f80*/  F2FP.BF16.F32.PACK_AB R5, R231, R232 ;  /* 0x000000e8e705723e */ /* 0x010fe200000010ff */
[----:B------:R-:W-:Y:S01]  /*5f90*/  FADD.FTZ R65, R63, R65 ;  /* 0x000000413f417221 */ /* 0x000fe20000010000 */
[----:B------:R-:W-:Y:S01]  /*5fa0*/  F2FP.BF16.F32.PACK_AB R6, R233, R234 ;  /* 0x000000eae906723e */ /* 0x000fe200000010ff */
[----:B------:R-:W-:Y:S01]  /*5fb0*/  HMMA.16816.F32.BF16 R184, R32, R30, R184 ;  /* 0x0000001e20b8723c */ /* 0x000fe200000418b8 */
[----:B--2---:R-:W-:-:S02]  /*5fc0*/  F2FP.BF16.F32.PACK_AB R7, R227, R230 ;  /* 0x000000e6e307723e */ /* 0x004fc400000010ff */
[----:B-1----:R-:W-:Y:S02]  /*5fd0*/  F2FP.BF16.F32.PACK_AB R36, R225, R226 ;  /* 0x000000e2e124723e */ /* 0x002fe400000010ff */
[----:B---3--:R-:W-:Y:S02]  /*5fe0*/  F2FP.BF16.F32.PACK_AB R38, R221, R224 ;  /* 0x000000e0dd26723e */ /* 0x008fe400000010ff */
[----:B------:R-:W-:Y:S01]  /*5ff0*/  F2FP.BF16.F32.PACK_AB R37, R220, R222 ;  /* 0x000000dedc25723e */ /* 0x000fe200000010ff */
[C---:B------:R-:W-:Y:S01]  /*6000*/  HMMA.16816.F32.BF16 R92, R32.reuse, R26, R92 ;  /* 0x0000001a205c723c */ /* 0x040fe2000004185c */
[----:B------:R-:W-:Y:S01]  /*6010*/  F2FP.BF16.F32.PACK_AB R39, R218, R219 ;  /* 0x000000dbda27723e */ /* 0x000fe200000010ff */
[----:B------:R-:W-:Y:S01]  /*6020*/  FADD.FTZ R61, R60, R61 ;  /* 0x0000003d3c3d7221 */ /* 0x000fe20000010000 */
[----:B------:R-:W-:Y:S01]  /*6030*/  FADD.FTZ R58, R57, R58 ;  /* 0x0000003a393a7221 */ /* 0x000fe20000010000 */
[----:B------:R-:W-:Y:S01]  /*6040*/  FADD.FTZ R201, R67, R201 ;  /* 0x000000c943c97221 */ /* 0x000fe20000010000 */
[----:B------:R-:W-:Y:S01]  /*6050*/  FADD.FTZ R65, R208, R65 ;  /* 0x00000041d0417221 */ /* 0x000fe20000010000 */
[----:B------:R-:W-:Y:S01]  /*6060*/  FADD.FTZ R61, R56, R61 ;  /* 0x0000003d383d7221 */ /* 0x000fe20000010000 */
[----:B------:R-:W-:Y:S01]  /*6070*/  FADD.FTZ R58, R54, R58 ;  /* 0x0000003a363a7221 */ /* 0x000fe20000010000 */
[----:B------:R-:W-:Y:S01]  /*6080*/  HMMA.16816.F32.BF16 R108, R32, R22, R108 ;  /* 0x00000016206c723c */ /* 0x000fe2000004186c */
[----:B------:R-:W-:Y:S01]  /*6090*/  LDSM.16.MT88.4 R28, [R216+0xd800] ;  /* 0x00d80000d81c783b */ /* 0x000fe20000004200 */
[----:B------:R-:W-:Y:S01]  /*60a0*/  FADD.FTZ R201, R210, R201 ;  /* 0x000000c9d2c97221 */ /* 0x000fe20000010000 */
[----:B------:R-:W-:-:S02]  /*60b0*/  FADD.FTZ R65, R203, R65 ;  /* 0x00000041cb417221 */ /* 0x000fc40000010000 */
[----:B------:R-:W-:Y:S03]  /*60c0*/  LDSM.16.MT88.4 R20, [R215+0x1800] ;  /* 0x00180000d714783b */ /* 0x000fe60000004200 */
[----:B------:R-:W-:Y:S01]  /*60d0*/  HMMA.16816.F32.BF16 R156, R32, R18, R156 ;  /* 0x00000012209c723c */ /* 0x000fe2000004189c */
[----:B------:R-:W-:Y:S01]  /*60e0*/  LDSM.16.MT88.4 R24, [R216+0xf800] ;  /* 0x00f80000d818783b */ /* 0x000fe20000004200 */
[----:B------:R-:W-:-:S03]  /*60f0*/  FADD.FTZ R61, R55, R61 ;  /* 0x0000003d373d7221 */ /* 0x000fc60000010000 */
[----:B------:R-:W-:Y:S03]  /*6100*/  LDSM.16.MT88.4 R16, [R215+0x3800] ;  /* 0x00380000d710783b */ /* 0x000fe60000004200 */
[----:B------:R-:W-:Y:S01]  /*6110*/  HMMA.16816.F32.BF16 R172, R32, R14, R172 ;  /* 0x0000000e20ac723c */ /* 0x000fe200000418ac */
[----:B------:R-:W1:Y:S01]  /*6120*/  LDSM.16.MT88.4 R32, [R217+0xf800] ;  /* 0x00f80000d920783b */ /* 0x000e620000004200 */
[----:B------:R-:W-:-:S03]  /*6130*/  FADD.FTZ R58, R53, R58 ;  /* 0x0000003a353a7221 */ /* 0x000fc60000010000 */
[----:B------:R-:W2:Y:S03]  /*6140*/  LDSM.16.MT88.4 R12, [R211+0x1800] ;  /* 0x00180000d30c783b */ /* 0x000ea60000004200 */
[----:B------:R-:W-:Y:S01]  /*6150*/  HMMA.16816.F32.BF16 R68, R4, R8, R68 ;  /* 0x000000080444723c */ /* 0x000fe20000041844 */
[----:B------:R-:W-:Y:S01]  /*6160*/  FADD.FTZ R201, R207, R201 ;  /* 0x000000c9cfc97221 */ /* 0x000fe20000010000 */
[----:B------:R-:W-:-:S06]  /*6170*/  FADD.FTZ R65, R205, R65 ;  /* 0x00000041cd417221 */ /* 0x000fcc0000010000 */
[----:B------:R-:W-:Y:S01]  /*6180*/  HMMA.16816.F32.BF16 R72, R36, R8, R72 ;  /* 0x000000082448723c */ /* 0x000fe20000041848 */
[----:B------:R-:W-:-:S07]  /*6190*/  FADD.FTZ R61, R52, R61 ;  /* 0x0000003d343d7221 */ /* 0x000fce0000010000 */
[-C--:B------:R-:W-:Y:S08]  /*61a0*/  HMMA.16816.F32.BF16 R76, R36, R10.reuse, R76 ;  /* 0x0000000a244c723c */ /* 0x080ff0000004184c */
[C---:B------:R-:W-:Y:S01]  /*61b0*/  HMMA.16816.F32.BF16 R80, R4.reuse, R10, R80 ;  /* 0x0000000a0450723c */ /* 0x040fe20000041850 */
[----:B------:R-:W3:Y:S01]  /*61c0*/  LDSM.16.MT88.4 R8, [R211+0x3800] ;  /* 0x00380000d308783b */ /* 0x000ee20000004200 */
        /* <DEDUP_REMOVED lines=33> */
[----:B------:R-:W4:Y:S01]  /*63e0*/  S2R R46, SR_TID.X ;  /* 0x00000000002e7919 */ /* 0x000f220000002100 */
[----:B-1----:R-:W-:Y:S01]  /*63f0*/  HMMA.16816.F32.BF16 R132, R4, R32, R132 ;  /* 0x000000200484723c */ /* 0x002fe20000041884 */
[----:B------:R-:W-:Y:S01]  /*6400*/  FADD.FTZ R201, R230, R201 ;  /* 0x000000c9e6c97221 */ /* 0x000fe20000010000 */
[----:B------:R-:W1:Y:S01]  /*6410*/  S2R R212, SR_TID.X ;  /* 0x0000000000d47919 */ /* 0x000e620000002100 */
[----:B------:R-:W-:Y:S01]  /*6420*/  FADD.FTZ R61, R224, R61 ;  /* 0x0000003de03d7221 */ /* 0x000fe20000010000 */
[----:B------:R-:W-:-:S04]  /*6430*/  FADD.FTZ R58, R219, R58 ;  /* 0x0000003adb3a7221 */ /* 0x000fc80000010000 */
        /* <DEDUP_REMOVED lines=11> */
[C---:B---3--:R-:W-:Y:S08]  /*64f0*/  HMMA.16816.F32.BF16 R176, R4.reuse, R8, R176 ;  /* 0x0000000804b0723c */ /* 0x048ff000000418b0 */
[----:B------:R-:W-:Y:S01]  /*6500*/  HMMA.16816.F32.BF16 R168, R4, R10, R168 ;  /* 0x0000000a04a8723c */ /* 0x000fe200000418a8 */
[----:B------:R-:W-:Y:S01]  /*6510*/  FADD.FTZ R4, R233, R65 ;  /* 0x00000041e9047221 */ /* 0x000fe20000010000 */
[----:B------:R-:W-:Y:S01]  /*6520*/  FADD.FTZ R6, R227, R201 ;  /* 0x000000c9e3067221 */ /* 0x000fe20000010000 */
[----:B------:R-:W-:-:S03]  /*6530*/  FADD.FTZ R5, R221, R61 ;  /* 0x0000003ddd057221 */ /* 0x000fc60000010000 */
[----:B------:R2:W-:Y:S04]  /*6540*/  STL [R1+0xc], R4 ;  /* 0x00000c0401007387 */ /* 0x0005e80000100800 */
[----:B------:R3:W-:Y:S01]  /*6550*/  STL [R1+0x8], R6 ;  /* 0x0000080601007387 */ /* 0x0007e20000100800 */
[C---:B------:R-:W-:Y:S03]  /*6560*/  HMMA.16816.F32.BF16 R136, R36.reuse, R32, R136 ;  /* 0x000000202488723c */ /* 0x040fe60000041888 */
[----:B------:R3:W-:Y:S05]  /*6570*/  STL [R1+0x4], R5 ;  /* 0x0000040501007387 */ /* 0x0007ea0000100800 */
[----:B------:R-:W-:Y:S01]  /*6580*/  HMMA.16816.F32.BF16 R140, R36, R34, R140 ;  /* 0x00000022248c723c */ /* 0x000fe2000004188c */
[----:B--2---:R-:W-:-:S07]  /*6590*/  FADD.FTZ R4, R218, R58 ;  /* 0x0000003ada047221 */ /* 0x004fce0000010000 */
        /* <DEDUP_REMOVED lines=13> */
[----:B----4-:R-:W-:-:S02]  /*6670*/  IMAD.SHL.U32 R46, R46, 0x40, RZ ;  /* 0x000000402e2e7824 */ /* 0x010fc400078e00ff */
[----:B-1----:R-:W-:Y:S01]  /*6680*/  IMAD.SHL.U32 R44, R212, 0x8, RZ ;  /* 0x00000008d42c7824 */ /* 0x002fe200078e00ff */
[----:B------:R-:W-:Y:S01]  /*6690*/  UMOV UR18, 0xffffffff ;  /* 0xffffffff00127882 */ /* 0x000fe20000000000 */
[----:B---3--:R-:W-:-:S15]  /*66a0*/  BRA.U !UP2, `(.L_x_92) ;  /* 0x000000a50a8c7547 */ /* 0x008fde000b800000 */
[----:B------:R-:W1:Y:S01]  /*66b0*/  LDCU.64 UR8, c[0x0][0x3c0] ;  /* 0x00007800ff0877ac */ /* 0x000e620008000a00 */
[----:B------:R-:W-:Y:S01]  /*66c0*/  IADD3 R4, P1, PT, R197, UR20, RZ ;  /* 0x00000014c5047c10 */ /* 0x000fe2000ff3e0ff */
[----:B------:R-:W-:-:S04]  /*66d0*/  DEPBAR.LE SB0, 0x0 ;  /* 0x000080000000791a */ /* 0x000fc80000000000 */
[----:B------:R-:W2:Y:S01]  /*66e0*/  LDCU.64 UR4, c[0x0][0x3d8] ;  /* 0x00007b00ff0477ac */ /* 0x000ea20008000a00 */
[--C-:B------:R-:W-:Y:S01]  /*66f0*/  SHF.R.U32.HI R198, RZ, 0x3, R212.reuse ;  /* 0x00000003ffc67819 */ /* 0x100fe200000116d4 */
[----:B------:R-:W-:Y:S01]  /*6700*/  IMAD.X R5, RZ, RZ, UR19, P1 ;  /* 0x00000013ff057e24 */ /* 0x000fe200088e06ff */
[----:B------:R-:W-:Y:S01]  /*6710*/  LOP3.LUT R213, R44, 0x1f8, RZ, 0xc0, !PT ;  /* 0x000001f82cd57812 */ /* 0x000fe200078ec0ff */
[----:B------:R-:W3:Y:S01]  /*6720*/  LDCU.64 UR6, c[0x0][0x390] ;  /* 0x00007200ff0677ac */ /* 0x000ee20008000a00 */
[----:B------:R-:W-:Y:S01]  /*6730*/  IMAD.SHL.U32 R230, R212, 0x20, RZ ;  /* 0x00000020d4e67824 */ /* 0x000fe200078e00ff */
[----:B------:R-:W-:Y:S01]  /*6740*/  LOP3.LUT R46, R46, 0x200, RZ, 0xc0, !PT ;  /* 0x000002002e2e7812 */ /* 0x000fe200078ec0ff */
[----:B------:R-:W-:Y:S01]  /*6750*/  IMAD.MOV.U32 R249, RZ, RZ, 0x20 ;  /* 0x00000020fff97424 */ /* 0x000fe200078e00ff */
[----:B------:R-:W-:Y:S01]  /*6760*/  USHF.R.S32.HI UR27, URZ, 0x1f, UR16 ;  /* 0x0000001fff1b7899 */ /* 0x000fe20008011410 */
[----:B------:R-:W-:Y:S01]  /*6770*/  LOP3.LUT R213, R213, 0x38, R212, 0x78, !PT ;  /* 0x00000038d5d57812 */ /* 0x000fe200078e78d4 */
[----:B------:R-:W-:Y:S01]  /*6780*/  UIADD3 UR25, UPT, UPT, UR17, -0x2, URZ ;  /* 0xfffffffe11197890 */ /* 0x000fe2000fffe0ff */
[----:B------:R-:W-:Y:S01]  /*6790*/  LOP3.LUT R230, R46, 0x7c00, R230, 0xf8, !PT ;  /* 0x00007c002ee67812 */ /* 0x000fe200078ef8e6 */
[C---:B-1----:R-:W-:Y:S01]  /*67a0*/  IMAD R199, R198.reuse, UR9, RZ ;  /* 0x00000009c6c77c24 */ /* 0x042fe2000f8e02ff */
[----:B------:R-:W-:Y:S01]  /*67b0*/  USHF.L.U32 UR26, UR8, 0x4, URZ ;  /* 0x00000004081a7899 */ /* 0x000fe200080006ff */
[----:B------:R-:W-:Y:S01]  /*67c0*/  IMAD.WIDE.U32 R4, R198, UR8, R4 ;  /* 0x00000008c6047c25 */ /* 0x000fe2000f8e0004 */
[----:B------:R-:W-:Y:S01]  /*67d0*/  UIMAD.WIDE.U32 UR28, UR25, UR8, URZ ;  /* 0x00000008191c72a5 */ /* 0x000fe2000f8e00ff */
[----:B------:R-:W-:Y:S01]  /*67e0*/  LOP3.LUT R215, R213, 0x1e00, R44, 0xf8, !PT ;  /* 0x00001e00d5d77812 */ /* 0x000fe200078ef82c */
[----:B------:R-:W-:Y:S01]  /*67f0*/  UIMAD UR25, UR25, UR9, URZ ;  /* 0x00000009191972a4 */ /* 0x000fe2000f8e02ff */
[----:B------:R-:W-:Y:S01]  /*6800*/  IMAD.IADD R5, R5, 0x1, R199 ;  /* 0x0000000105057824 */ /* 0x000fe200078e02c7 */
[----:B--2---:R-:W-:Y:S01]  /*6810*/  UIMAD UR21, UR27, UR4, URZ ;  /* 0x000000041b1572a4 */ /* 0x004fe2000f8e02ff */
[----:B------:R-:W-:Y:S01]  /*6820*/  IMAD.U32 R8, RZ, RZ, UR4 ;  /* 0x00000004ff087e24 */ /* 0x000fe2000f8e00ff */
[----:B------:R-:W-:Y:S01]  /*6830*/  UIADD3 UR25, UPT, UPT, UR29, UR25, URZ ;  /* 0x000000191d197290 */ /* 0x000fe2000fffe0ff */
[----:B------:R-:W-:Y:S01]  /*6840*/  IMAD.U32 R6, RZ, RZ, UR28 ;  /* 0x0000001cff067e24 */ /* 0x000fe2000f8e00ff */
[----:B------:R-:W-:Y:S01]  /*6850*/  UIMAD UR21, UR16, UR5, UR21 ;  /* 0x00000005101572a4 */ /* 0x000fe2000f8e0215 */
[----:B------:R-:W-:Y:S01]  /*6860*/  IMAD.WIDE.U32 R8, R8, UR16, R4 ;  /* 0x0000001008087c25 */ /* 0x000fe2000f8e0004 */
[----:B------:R-:W-:Y:S01]  /*6870*/  SHF.R.U32.HI R4, RZ, 0x1, R212 ;  /* 0x00000001ff047819 */ /* 0x000fe200000116d4 */
[----:B------:R-:W-:Y:S01]  /*6880*/  USHF.L.U64.HI UR23, UR8, 0x4, UR9 ;  /* 0x0000000408177899 */ /* 0x000fe20008010209 */
[----:B------:R-:W-:Y:S01]  /*6890*/  LEA R215, R215, UR30, 0x1 ;  /* 0x0000001ed7d77c11 */ /* 0x000fe2000f8e08ff */
[----:B------:R-:W-:Y:S01]  /*68a0*/  ULEA UR22, UP0, UR28, UR26, 0x6 ;  /* 0x0000001a1c167291 */ /* 0x000fe2000f8030ff */
[----:B-----5:R-:W-:Y:S01]  /*68b0*/  LOP3.LUT R45, R45, 0x8, R4, 0x78, !PT ;  /* 0x000000082d2d7812 */ /* 0x020fe200078e7804 */
[----:B------:R-:W-:Y:S01]  /*68c0*/  VIADD R11, R9, UR21 ;  /* 0x00000015090b7c36 */ /* 0x000fe20008000000 */
[C---:B---3--:R-:W-:Y:S01]  /*68d0*/  LEA R4, P1, R8.reuse, UR6, 0x1 ;  /* 0x0000000608047c11 */ /* 0x048fe2000f8208ff */
[----:B------:R-:W-:Y:S01]  /*68e0*/  ULEA.HI.X UR21, UR28, UR23, UR25, 0x6, UP0 ;  /* 0x000000171c157291 */ /* 0x000fe200080f3419 */
[----:B------:R-:W-:Y:S01]  /*68f0*/  IMAD.U32 R5, RZ, RZ, UR25 ;  /* 0x00000019ff057e24 */ /* 0x000fe2000f8e00ff */
[----:B------:R-:W-:Y:S01]  /*6900*/  UIADD3 UR25, UP1, UPT, UR22, UR26, URZ ;  /* 0x0000001a16197290 */ /* 0x000fe2000ff3e0ff */
[----:B------:R-:W-:Y:S01]  /*6910*/  LEA.HI.X R11, R8, UR7, R11, 0x1, P1 ;  /* 0x00000007080b7c11 */ /* 0x000fe200088f0c0b */
[----:B------:R-:W-:Y:S01]  /*6920*/  ULEA UR28, UP0, UR8, UR22, 0x5 ;  /* 0x00000016081c7291 */ /* 0x000fe2000f8028ff */
[CC--:B------:R-:W-:Y:S01]  /*6930*/  LEA R16, P1, R6.reuse, R4.reuse, 0x7 ;  /* 0x0000000406107211 */ /* 0x0c0fe200078238ff */
[----:B------:R-:W-:Y:S01]  /*6940*/  UIADD3.X UR23, UPT, UPT, UR21, UR23, URZ, UP1, !UPT ;  /* 0x0000001715177290 */ /* 0x000fe20008ffe4ff */
[----:B------:R-:W-:Y:S01]  /*6950*/  IMAD.U32 R10, RZ, RZ, UR22 ;  /* 0x00000016ff0a7e24 */ /* 0x000fe2000f8e00ff */
[----:B------:R-:W-:Y:S01]  /*6960*/  ULEA.HI.X UR26, UR8, UR21, UR9, 0x5, UP0 ;  /* 0x00000015081a7291 */ /* 0x000fe200080f2c09 */
[----:B------:R-:W-:Y:S01]  /*6970*/  IMAD.U32 R8, RZ, RZ, UR25 ;  /* 0x00000019ff087e24 */ /* 0x000fe2000f8e00ff */
[-C--:B------:R-:W-:Y:S01]  /*6980*/  LEA.HI.X R17, R6, R11.reuse, R5, 0x7, P1 ;  /* 0x0000000b06117211 */ /* 0x080fe200008f3c05 */
[----:B------:R-:W-:Y:S01]  /*6990*/  BAR.SYNC.DEFER_BLOCKING 0x0 ;  /* 0x0000000000007b1d */ /* 0x000fe20000010000 */
[----:B------:R-:W-:Y:S01]  /*69a0*/  IMAD.U32 R9, RZ, RZ, UR21 ;  /* 0x00000015ff097e24 */ /* 0x000fe2000f8e00ff */
[-C--:B------:R-:W-:Y:S01]  /*69b0*/  LEA R14, P3, R10, R4.reuse, 0x1 ;  /* 0x000000040a0e7211 */ /* 0x080fe200078608ff */
[----:B------:R-:W-:Y:S01]  /*69c0*/  IMAD.U32 R6, RZ, RZ, UR28 ;  /* 0x0000001cff067e24 */ /* 0x000fe2000f8e00ff */
[-C--:B------:R-:W-:Y:S01]  /*69d0*/  LEA R12, P2, R8, R4.reuse, 0x1 ;  /* 0x00000004080c7211 */ /* 0x080fe200078408ff */
[----:B------:R-:W-:Y:S01]  /*69e0*/  IMAD.U32 R7, RZ, RZ, UR29 ;  /* 0x0000001dff077e24 */ /* 0x000fe2000f8e00ff */
[----:B------:R-:W-:Y:S01]  /*69f0*/  LEA.HI.X R15, R10, R11, R9, 0x1, P3 ;  /* 0x0000000b0a0f7211 */ /* 0x000fe200018f0c09 */
[----:B------:R-:W-:Y:S01]  /*6a00*/  IMAD.U32 R7, RZ, RZ, UR23 ;  /* 0x00000017ff077e24 */ /* 0x000fe2000f8e00ff */
[----:B------:R-:W-:Y:S01]  /*6a10*/  LEA R4, P1, R6, R4, 0x1 ;  /* 0x0000000406047211 */ /* 0x000fe200078208ff */
[----:B------:R-:W-:Y:S01]  /*6a20*/  IMAD.U32 R5, RZ, RZ, UR26 ;  /* 0x0000001aff057e24 */ /* 0x000fe2000f8e00ff */
[----:B------:R-:W-:Y:S01]  /*6a30*/  LOP3.LUT R230, R230, R45, RZ, 0xfc, !PT ;  /* 0x0000002de6e67212 */ /* 0x000fe200078efcff */
[----:B------:R-:W-:Y:S01]  /*6a40*/  VIADD R248, R228, UR30 ;  /* 0x0000001ee4f87c36 */ /* 0x000fe20008000000 */
[-C--:B------:R-:W-:Y:S01]  /*6a50*/  LEA.HI.X R13, R8, R11.reuse, R7, 0x1, P2 ;  /* 0x0000000b080d7211 */ /* 0x080fe200010f0c07 */
[----:B------:R-:W-:Y:S01]  /*6a60*/  UISETP.GE.U32.AND UP1, UPT, UR17, 0x3, UPT ;  /* 0x000000031100788c */ /* 0x000fe2000bf26070 */
[----:B------:R-:W-:-:S02]  /*6a70*/  LEA.HI.X R5, R6, R11, R5, 0x1, P1 ;  /* 0x0000000b06057211 */ /* 0x000fc400008f0c05 */
[----:B------:R-:W-:Y:S02]  /*6a80*/  LEA R230, R230, UR30, 0x1 ;  /* 0x0000001ee6e67c11 */ /* 0x000fe4000f8e08ff */
[----:B------:R-:W-:-:S03]  /*6a90*/  SEL R249, R249, 0xffffffe0, !P0 ;  /* 0xffffffe0f9f97807 */ /* 0x000fc60004000000 */
[--C-:B------:R-:W-:Y:S02]  /*6aa0*/  IMAD.IADD R247, R229, 0x1, R230.reuse ;  /* 0x00000001e5f77824 */ /* 0x100fe400078e02e6 */
[C---:B------:R-:W-:Y:S01]  /*6ab0*/  IMAD.IADD R237, R248.reuse, 0x1, R249 ;  /* 0x00000001f8ed7824 */ /* 0x040fe200078e02f9 */
[----:B------:R-:W-:Y:S01]  /*6ac0*/  @!PT LDS RZ, [RZ] ;  /* 0x00000000fffff984 */ /* 0x000fe20000000800 */
[----:B------:R-:W-:Y:S01]  /*6ad0*/  @!PT LDS RZ, [RZ] ;  /* 0x00000000fffff984 */ /* 0x000fe20000000800 */
[----:B------:R-:W-:Y:S01]  /*6ae0*/  @!PT LDS RZ, [RZ] ;  /* 0x00000000fffff984 */ /* 0x000fe20000000800 */
[----:B------:R-:W-:Y:S01]  /*6af0*/  LDGSTS.E.BYPASS.LTC128B.128 [R215+0xc000], desc[UR14][R16.64] ;  /* 0x0c00000010d77fae */ /* 0x000fe2000b981a0e */
[C---:B------:R-:W-:Y:S02]  /*6b00*/  IMAD.IADD R236, R249.reuse, 0x1, R230 ;  /* 0x00000001f9ec7824 */ /* 0x040fe400078e02e6 */
[----:B------:R-:W-:Y:S01]  /*6b10*/  IMAD.IADD R248, R248, 0x1, R229 ;  /* 0x00000001f8f87824 */ /* 0x000fe200078e02e5 */
[----:B------:R-:W-:Y:S03]  /*6b20*/  LDGSTS.E.BYPASS.LTC128B.128 [R215+0xe000], desc[UR14][R16.64+0x80] ;  /* 0x0e00008010d77fae */ /* 0x000fe6000b981a0e */
[C---:B------:R-:W-:Y:S01]  /*6b30*/  IMAD.IADD R244, R249.reuse, 0x1, R248 ;  /* 0x00000001f9f47824 */ /* 0x040fe200078e02f8 */
[----:B------:R-:W-:Y:S01]  /*6b40*/  LDGSTS.E.BYPASS.LTC128B.128 [R215+0xc800], desc[UR14][R14.64] ;  /* 0x0c8000000ed77fae */ /* 0x000fe2000b981a0e */
[----:B------:R-:W-:-:S03]  /*6b50*/  IMAD.IADD R249, R249, 0x1, R247 ;  /* 0x00000001f9f97824 */ /* 0x000fc600078e02f7 */
[----:B------:R-:W-:Y:S04]  /*6b60*/  LDGSTS.E.BYPASS.LTC128B.128 [R215+0xe800], desc[UR14][R14.64+0x80] ;  /* 0x0e8000800ed77fae */ /* 0x000fe8000b981a0e */
[----:B------:R-:W-:Y:S04]  /*6b70*/  LDGSTS.E.BYPASS.LTC128B.128 [R215+0xd000], desc[UR14][R12.64] ;  /* 0x0d0000000cd77fae */ /* 0x000fe8000b981a0e */
[----:B------:R1:W-:Y:S04]  /*6b80*/  LDGSTS.E.BYPASS.LTC128B.128 [R215+0xf000], desc[UR14][R12.64+0x80] ;  /* 0x0f0000800cd77fae */ /* 0x0003e8000b981a0e */
[----:B------:R-:W-:Y:S04]  /*6b90*/  LDGSTS.E.BYPASS.LTC128B.128 [R215+0xd800], desc[UR14][R4.64] ;  /* 0x0d80000004d77fae */ /* 0x000fe8000b981a0e */
[----:B------:R2:W-:Y:S04]  /*6ba0*/  LDGSTS.E.BYPASS.LTC128B.128 [R215+0xf800], desc[UR14][R4.64+0x80] ;  /* 0x0f80008004d77fae */ /* 0x0005e8000b981a0e */
[----:B------:R-:W-:Y:S04]  /*6bb0*/  LDSM.16.M88.4 R28, [R228+UR30+0x8000] ;  /* 0x0080001ee41c783b */ /* 0x000fe80008000200 */
[----:B------:R-:W3:Y:S04]  /*6bc0*/  LDSM.16.M88.4 R60, [R230+0x2000] ;  /* 0x00200000e63c783b */ /* 0x000ee80000000200 */
[----:B------:R-:W4:Y:S04]  /*6bd0*/  LDSM.16.M88.4 R20, [R228+UR30+0x8800] ;  /* 0x0088001ee414783b */ /* 0x000f280008000200 */
[----:B------:R-:W-:Y:S04]  /*6be0*/  LDSM.16.M88.4 R224, [R228+UR30+0x9800] ;  /* 0x0098001ee4e0783b */ /* 0x000fe80008000200 */
[----:B-1----:R-:W1:Y:S04]  /*6bf0*/  LDSM.16.M88.4 R12, [R228+UR30+0x9000] ;  /* 0x0090001ee40c783b */ /* 0x002e680008000200 */
[----:B------:R-:W-:Y:S04]  /*6c00*/  LDSM.16.M88.4 R220, [R237+0x8000] ;  /* 0x00800000eddc783b */ /* 0x000fe80000000200 */
[----:B------:R-:W1:Y:S04]  /*6c10*/  LDSM.16.M88.4 R8, [R236+0x2000] ;  /* 0x00200000ec08783b */ /* 0x000e680000000200 */
[----:B------:R-:W1:Y:S04]  /*6c20*/  LDSM.16.M88.4 R56, [R237+0x8800] ;  /* 0x00880000ed38783b */ /* 0x000e680000000200 */
[----:B------:R-:W1:Y:S04]  /*6c30*/  LDSM.16.M88.4 R52, [R237+0x9000] ;  /* 0x00900000ed34783b */ /* 0x000e680000000200 */
[----:B------:R-:W1:Y:S04]  /*6c40*/  LDSM.16.M88.4 R48, [R237+0x9800] ;  /* 0x00980000ed30783b */ /* 0x000e680000000200 */
[----:B--2---:R-:W2:Y:S01]  /*6c50*/  LDSM.16.M88.4 R4, [R230] ;  /* 0x00000000e604783b */ /* 0x004ea20000000200 */
[C---:B---3--:R-:W-:Y:S03]  /*6c60*/  HMMA.16816.F32.BF16 R36, R60.reuse, R28, RZ ;  /* 0x0000001c3c24723c */ /* 0x048fe600000418ff */
[----:B------:R-:W3:Y:S04]  /*6c70*/  LDSM.16.M88.4 R44, [R236] ;  /* 0x00000000ec2c783b */ /* 0x000ee80000000200 */
[----:B------:R-:W-:Y:S01]  /*6c80*/  LDSM.16.M88.4 R232, [R228+UR30+0xb800] ;  /* 0x00b8001ee4e8783b */ /* 0x000fe20008000200 */
[C---:B----4-:R-:W-:Y:S03]  /*6c90*/  HMMA.16816.F32.BF16 R216, R60.reuse, R20, RZ ;  /* 0x000000143cd8723c */ /* 0x050fe600000418ff */
[----:B------:R-:W0:Y:S05]  /*6ca0*/  LDGDEPBAR ;  /* 0x00000000000079af */ /* 0x000e2a0000000000 */
[C---:B-1----:R-:W-:Y:S08]  /*6cb0*/  HMMA.16816.F32.BF16 R204, R60.reuse, R12, RZ ;  /* 0x0000000c3ccc723c */ /* 0x042ff000000418ff */
[C---:B------:R-:W-:Y:S08]  /*6cc0*/  HMMA.16816.F32.BF16 R64, R60.reuse, R224, RZ ;  /* 0x000000e03c40723c */ /* 0x040ff000000418ff */
        /* <DEDUP_REMOVED lines=12> */
[C---:B--2---:R-:W-:Y:S08]  /*6d90*/  HMMA.16816.F32.BF16 R40, R4.reuse, R28, RZ ;  /* 0x0000001c0428723c */ /* 0x044ff000000418ff */
[C---:B------:R-:W-:Y:S08]  /*6da0*/  HMMA.16816.F32.BF16 R24, R4.reuse, R20, RZ ;  /* 0x000000140418723c */ /* 0x040ff000000418ff */
[C---:B------:R-:W-:Y:S08]  /*6db0*/  HMMA.16816.F32.BF16 R16, R4.reuse, R12, RZ ;  /* 0x0000000c0410723c */ /* 0x040ff000000418ff */
[C---:B------:R-:W-:Y:S08]  /*6dc0*/  HMMA.16816.F32.BF16 R28, R4.reuse, R30, RZ ;  /* 0x0000001e041c723c */ /* 0x040ff000000418ff */
[C---:B------:R-:W-:Y:S08]  /*6dd0*/  HMMA.16816.F32.BF16 R20, R4.reuse, R22, RZ ;  /* 0x000000160414723c */ /* 0x040ff000000418ff */
[C---:B------:R-:W-:Y:S08]  /*6de0*/  HMMA.16816.F32.BF16 R12, R4.reuse, R14, RZ ;  /* 0x0000000e040c723c */ /* 0x040ff000000418ff */
[C---:B------:R-:W-:Y:S08]  /*6df0*/  HMMA.16816.F32.BF16 R8, R4.reuse, R224, RZ ;  /* 0x000000e00408723c */ /* 0x040ff000000418ff */
[----:B------:R-:W-:Y:S01]  /*6e00*/  HMMA.16816.F32.BF16 R4, R4, R226, RZ ;  /* 0x000000e20404723c */ /* 0x000fe200000418ff */
[----:B------:R-:W-:Y:S07]  /*6e10*/  LDSM.16.M88.4 R224, [R247+0x2000] ;  /* 0x00200000f7e0783b */ /* 0x000fee0000000200 */
[C---:B---3--:R-:W-:Y:S08]  /*6e20*/  HMMA.16816.F32.BF16 R40, R44.reuse, R220, R40 ;  /* 0x000000dc2c28723c */ /* 0x048ff00000041828 */
[C---:B------:R-:W-:Y:S08]  /*6e30*/  HMMA.16816.F32.BF16 R24, R44.reuse, R56, R24 ;  /* 0x000000382c18723c */ /* 0x040ff00000041818 */
[C---:B------:R-:W-:Y:S08]  /*6e40*/  HMMA.16816.F32.BF16 R16, R44.reuse, R52, R16 ;  /* 0x000000342c10723c */ /* 0x040ff00000041810 */
[C---:B------:R-:W-:Y:S08]  /*6e50*/  HMMA.16816.F32.BF16 R8, R44.reuse, R48, R8 ;  /* 0x000000302c08723c */ /* 0x040ff00000041808 */
[C---:B------:R-:W-:Y:S01]  /*6e60*/  HMMA.16816.F32.BF16 R28, R44.reuse, R222, R28 ;  /* 0x000000de2c1c723c */ /* 0x040fe2000004181c */
[----:B------:R-:W1:Y:S07]  /*6e70*/  LDSM.16.M88.4 R220, [R248+0x8000] ;  /* 0x00800000f8dc783b */ /* 0x000e6e0000000200 */
[C---:B------:R-:W-:Y:S01]  /*6e80*/  HMMA.16816.F32.BF16 R20, R44.reuse, R58, R20 ;  /* 0x0000003a2c14723c */ /* 0x040fe20000041814 */
[----:B------:R-:W2:Y:S07]  /*6e90*/  LDSM.16.M88.4 R56, [R248+0x8800] ;  /* 0x00880000f838783b */ /* 0x000eae0000000200 */
[C---:B------:R-:W-:Y:S01]  /*6ea0*/  HMMA.16816.F32.BF16 R12, R44.reuse, R54, R12 ;  /* 0x000000362c0c723c */ /* 0x040fe2000004180c */
[----:B------:R-:W3:Y:S07]  /*6eb0*/  LDSM.16.M88.4 R52, [R248+0x9000] ;  /* 0x00900000f834783b */ /* 0x000eee0000000200 */
[----:B------:R-:W-:Y:S01]  /*6ec0*/  HMMA.16816.F32.BF16 R4, R44, R50, R4 ;  /* 0x000000322c04723c */ /* 0x000fe20000041804 */
[----:B------:R-:W4:Y:S04]  /*6ed0*/  LDSM.16.M88.4 R48, [R248+0x9800] ;  /* 0x00980000f830783b */ /* 0x000f280000000200 */
[----:B------:R-:W4:Y:S03]  /*6ee0*/  LDSM.16.M88.4 R44, [R247] ;  /* 0x00000000f72c783b */ /* 0x000f260000000200 */
[C---:B-1----:R-:W-:Y:S08]  /*6ef0*/  HMMA.16816.F32.BF16 R36, R224.reuse, R220, R36 ;  /* 0x000000dce024723c */ /* 0x042ff00000041824 */
[C---:B--2---:R-:W-:Y:S08]  /*6f00*/  HMMA.16816.F32.BF16 R216, R224.reuse, R56, R216 ;  /* 0x00000038e0d8723c */ /* 0x044ff000000418d8 */
[C---:B---3--:R-:W-:Y:S08]  /*6f10*/  HMMA.16816.F32.BF16 R204, R224.reuse, R52, R204 ;  /* 0x00000034e0cc723c */ /* 0x048ff000000418cc */
[C---:B----4-:R-:W-:Y:S08]  /*6f20*/  HMMA.16816.F32.BF16 R64, R224.reuse, R48, R64 ;  /* 0x00000030e040723c */ /* 0x050ff00000041840 */
        /* <DEDUP_REMOVED lines=10> */
[----:B------:R-:W2:Y:S07]  /*6fd0*/  LDSM.16.M88.4 R56, [R249] ;  /* 0x00000000f938783b */ /* 0x000eae0000000200 */
[C---:B------:R-:W-:Y:S08]  /*6fe0*/  HMMA.16816.F32.BF16 R16, R44.reuse, R52, R16 ;  /* 0x000000342c10723c */ /* 0x040ff00000041810 */
[C---:B------:R-:W-:Y:S01]  /*6ff0*/  HMMA.16816.F32.BF16 R12, R44.reuse, R54, R12 ;  /* 0x000000362c0c723c */ /* 0x040fe2000004180c */
[----:B------:R-:W3:Y:S07]  /*7000*/  LDSM.16.M88.4 R52, [R244+0x8000] ;  /* 0x00800000f434783b */ /* 0x000eee0000000200 */
[C---:B------:R-:W-:Y:S08]  /*7010*/  HMMA.16816.F32.BF16 R8, R44.reuse, R48, R8 ;  /* 0x000000302c08723c */ /* 0x040ff00000041808 */
[----:B------:R-:W-:Y:S01]  /*7020*/  HMMA.16816.F32.BF16 R4, R44, R50, R4 ;  /* 0x000000322c04723c */ /* 0x000fe20000041804 */
[----:B------:R-:W4:Y:S04]  /*7030*/  LDSM.16.M88.4 R48, [R244+0x8800] ;  /* 0x00880000f430783b */ /* 0x000f280000000200 */
[----:B------:R-:W4:Y:S03]  /*7040*/  LDSM.16.M88.4 R44, [R244+0x9000] ;  /* 0x00900000f42c783b */ /* 0x000f260000000200 */
[-C--:B-1----:R-:W-:Y:S08]  /*7050*/  HMMA.16816.F32.BF16 R64, R220, R224.reuse, R64 ;  /* 0x000000e0dc40723c */ /* 0x082ff00000041840 */
[C---:B--2---:R-:W-:Y:S08]  /*7060*/  HMMA.16816.F32.BF16 R8, R56.reuse, R224, R8 ;  /* 0x000000e03808723c */ /* 0x044ff00000041808 */
[C---:B------:R-:W-:Y:S08]  /*7070*/  HMMA.16816.F32.BF16 R4, R56.reuse, R226, R4 ;  /* 0x000000e23804723c */ /* 0x040ff00000041804 */
[C---:B---3--:R-:W-:Y:S08]  /*7080*/  HMMA.16816.F32.BF16 R40, R56.reuse, R52, R40 ;  /* 0x000000343828723c */ /* 0x048ff00000041828 */
[C---:B------:R-:W-:Y:S08]  /*7090*/  HMMA.16816.F32.BF16 R28, R56.reuse, R54, R28 ;  /* 0x00000036381c723c */ /* 0x040ff0000004181c */
[C---:B----4-:R-:W-:Y:S08]  /*70a0*/  HMMA.16816.F32.BF16 R24, R56.reuse, R48, R24 ;  /* 0x000000303818723c */ /* 0x050ff00000041818 */
        /* <DEDUP_REMOVED lines=12> */
[----:B------:R-:W3:Y:S04]  /*7170*/  LDSM.16.M88.4 R44, [R228+UR30+0xb000] ;  /* 0x00b0001ee42c783b */ /* 0x000ee80008000200 */
[----:B------:R-:W4:Y:S03]  /*7180*/  LDSM.16.M88.4 R228, [R230+0x6000] ;  /* 0x00600000e6e4783b */ /* 0x000f260000000200 */
[----:B------:R-:W-:Y:S01]  /*7190*/  HMMA.16816.F32.BF16 R60, R220, R226, R60 ;  /* 0x000000e2dc3c723c */ /* 0x000fe2000004183c */
[----:B------:R-:W-:Y:S04]  /*71a0*/  LDSM.16.M88.4 R220, [R237+0xa000] ;  /* 0x00a00000eddc783b */ /* 0x000fe80000000200 */
[----:B------:R-:W4:Y:S03]  /*71b0*/  LDSM.16.M88.4 R224, [R236+0x4000] ;  /* 0x00400000ece0783b */ /* 0x000f260000000200 */
        /* <DEDUP_REMOVED lines=9> */
[C---:B----4-:R-:W-:Y:S08]  /*7250*/  HMMA.16816.F32.BF16 R36, R228.reuse, R52, R36 ;  /* 0x00000034e424723c */ /* 0x050ff00000041824 */
[C---:B------:R-:W-:Y:S01]  /*7260*/  HMMA.16816.F32.BF16 R32, R228.reuse, R54, R32 ;  /* 0x00000036e420723c */ /* 0x040fe20000041820 */
[----:B------:R-:W-:Y:S07]  /*7270*/  LDSM.16.M88.4 R52, [R237+0xb800] ;  /* 0x00b80000ed34783b */ /* 0x000fee0000000200 */
[C---:B------:R-:W-:Y:S08]  /*7280*/  HMMA.16816.F32.BF16 R216, R228.reuse, R48, R216 ;  /* 0x00000030e4d8723c */ /* 0x040ff000000418d8 */
[C---:B------:R-:W-:Y:S01]  /*7290*/  HMMA.16816.F32.BF16 R208, R228.reuse, R50, R208 ;  /* 0x00000032e4d0723c */ /* 0x040fe200000418d0 */
[----:B------:R-:W-:Y:S07]  /*72a0*/  LDSM.16.M88.4 R48, [R236+0x6000] ;  /* 0x00600000ec30783b */ /* 0x000fee0000000200 */
[C---:B------:R-:W-:Y:S08]  /*72b0*/  HMMA.16816.F32.BF16 R204, R228.reuse, R44, R204 ;  /* 0x0000002ce4cc723c */ /* 0x040ff000000418cc */
[C---:B------:R-:W-:Y:S01]  /*72c0*/  HMMA.16816.F32.BF16 R200, R228.reuse, R46, R200 ;  /* 0x0000002ee4c8723c */ /* 0x040fe200000418c8 */
[----:B------:R-:W2:Y:S04]  /*72d0*/  LDSM.16.M88.4 R44, [R237+0xa800] ;  /* 0x00a80000ed2c783b */ /* 0x000ea80000000200 */
[----:B------:R-:W-:Y:S03]  /*72e0*/  LDSM.16.M88.4 R236, [R248+0xa000] ;  /* 0x00a00000f8ec783b */ /* 0x000fe60000000200 */
[C---:B------:R-:W-:Y:S08]  /*72f0*/  HMMA.16816.F32.BF16 R64, R228.reuse, R232, R64 ;  /* 0x000000e8e440723c */ /* 0x040ff00000041840 */
[----:B------:R-:W-:Y:S01]  /*7300*/  HMMA.16816.F32.BF16 R60, R228, R234, R60 ;  /* 0x000000eae43c723c */ /* 0x000fe2000004183c */
[----:B------:R-:W-:Y:S04]  /*7310*/  LDSM.16.M88.4 R228, [R248+0xa800] ;  /* 0x00a80000f8e4783b */ /* 0x000fe80000000200 */
[----:B------:R-:W3:Y:S03]  /*7320*/  LDSM.16.M88.4 R232, [R247+0x6000] ;  /* 0x00600000f7e8783b */ /* 0x000ee60000000200 */
[C---:B------:R-:W-:Y:S08]  /*7330*/  HMMA.16816.F32.BF16 R40, R224.reuse, R220, R40 ;  /* 0x000000dce028723c */ /* 0x040ff00000041828 */
[C---:B------:R-:W-:Y:S08]  /*7340*/  HMMA.16816.F32.BF16 R28, R224.reuse, R222, R28 ;  /* 0x000000dee01c723c */ /* 0x040ff0000004181c */
[C---:B-1----:R-:W-:Y:S08]  /*7350*/  HMMA.16816.F32.BF16 R16, R224.reuse, R56, R16 ;  /* 0x00000038e010723c */ /* 0x042ff00000041810 */
[C---:B--2---:R-:W-:Y:S08]  /*7360*/  HMMA.16816.F32.BF16 R24, R224.reuse, R44, R24 ;  /* 0x0000002ce018723c */ /* 0x044ff00000041818 */
        /* <DEDUP_REMOVED lines=15> */
[----:B------:R-:W-:Y:S01]  /*7460*/  HMMA.16816.F32.BF16 R60, R48, R54, R60 ;  /* 0x00000036303c723c */ /* 0x000fe2000004183c */
[----:B------:R-:W-:Y:S04]  /*7470*/  LDSM.16.M88.4 R52, [R249+0x6000] ;  /* 0x00600000f934783b */ /* 0x000fe80000000200 */
[----:B------:R-:W2:Y:S03]  /*7480*/  LDSM.16.M88.4 R48, [R244+0xa000] ;  /* 0x00a00000f430783b */ /* 0x000ea60000000200 */
[-C--:B---3--:R-:W-:Y:S08]  /*7490*/  HMMA.16816.F32.BF16 R36, R232, R236.reuse, R36 ;  /* 0x000000ece824723c */ /* 0x088ff00000041824 */
        /* <DEDUP_REMOVED lines=10> */
[----:B------:R-:W-:Y:S08]  /*7540*/  HMMA.16816.F32.BF16 R32, R232, R238, R32 ;  /* 0x000000eee820723c */ /* 0x000ff00000041820 */
[-C--:B--2---:R-:W-:Y:S08]  /*7550*/  HMMA.16816.F32.BF16 R36, R52, R48.reuse, R36 ;  /* 0x000000303424723c */ /* 0x084ff00000041824 */
[----:B------:R-:W-:Y:S01]  /*7560*/  HMMA.16816.F32.BF16 R40, R56, R48, R40 ;  /* 0x000000303828723c */ /* 0x000fe20000041828 */
[----:B------:R-:W-:-:S05]  /*7570*/  IMAD.SHL.U32 R48, R212, 0x2, RZ ;  /* 0x00000002d4307824 */ /* 0x000fca00078e00ff */
[----:B------:R-:W-:Y:S02]  /*7580*/  LOP3.LUT R48, R48, 0x6, RZ, 0xc0, !PT ;  /* 0x0000000630307812 */ /* 0x000fe400078ec0ff */
[----:B------:R-:W-:Y:S08]  /*7590*/  HMMA.16816.F32.BF16 R32, R52, R50, R32 ;  /* 0x000000323420723c */ /* 0x000ff00000041820 */
[-C--:B-1----:R-:W-:Y:S08]  /*75a0*/  HMMA.16816.F32.BF16 R24, R56, R44.reuse, R24 ;  /* 0x0000002c3818723c */ /* 0x082ff00000041818 */
[----:B------:R-:W-:Y:S01]  /*75b0*/  HMMA.16816.F32.BF16 R216, R52, R44, R216 ;  /* 0x0000002c34d8723c */ /* 0x000fe200000418d8 */
[----:B------:R-:W-:-:S04]  /*75c0*/  IMAD.U32 R44, RZ, RZ, UR17 ;  /* 0x00000011ff2c7e24 */ /* 0x000fc8000f8e00ff */
[----:B------:R-:W-:-:S03]  /*75d0*/  IMAD R44, R44, 0x40, R48 ;  /* 0x000000402c2c7824 */ /* 0x000fc600078e0230 */
[----:B------:R-:W-:Y:S01]  /*75e0*/  HMMA.16816.F32.BF16 R28, R56, R50, R28 ;  /* 0x00000032381c723c */ /* 0x000fe2000004181c */
[----:B------:R-:W1:Y:S01]  /*75f0*/  LDSM.16.M88.4 R48, [R244+0xb000] ;  /* 0x00b00000f430783b */ /* 0x000e620000000200 */
[----:B------:R-:W-:-:S05]  /*7600*/  VIADD R45, R44, 0xffffff88 ;  /* 0xffffff882c2d7836 */ /* 0x000fca0000000000 */
[C---:B------:R-:W-:Y:S01]  /*7610*/  ISETP.GE.AND P5, PT, R45.reuse, R243, PT ;  /* 0x000000f32d00720c */ /* 0x040fe20003fa6270 */
[C---:B------:R-:W-:Y:S01]  /*7620*/  HMMA.16816.F32.BF16 R204, R232.reuse, R224, R204 ;  /* 0x000000e0e8cc723c */ /* 0x040fe200000418cc */
[C---:B------:R-:W-:Y:S02]  /*7630*/  ISETP.GE.AND P1, PT, R45.reuse, R242, PT ;  /* 0x000000f22d00720c */ /* 0x040fe40003f26270 */
[C---:B------:R-:W-:Y:S02]  /*7640*/  ISETP.GE.AND P4, PT, R45.reuse, R241, PT ;  /* 0x000000f12d00720c */ /* 0x040fe40003f86270 */
[----:B------:R-:W-:Y:S01]  /*7650*/  ISETP.GE.AND P2, PT, R45, R240, PT ;  /* 0x000000f02d00720c */ /* 0x000fe20003f46270 */
[----:B------:R-:W-:Y:S01]  /*7660*/  VIADD R45, R44, 0xffffff89 ;  /* 0xffffff892c2d7836 */ /* 0x000fe20000000000 */
[----:B------:R-:W-:Y:S01]  /*7670*/  FSEL R32, R32, -INF , !P4 ;  /* 0xff80000020207808 */ /* 0x000fe20006000000 */
[----:B------:R-:W-:Y:S01]  /*7680*/  HMMA.16816.F32.BF16 R208, R232, R230, R208 ;  /* 0x000000e6e8d0723c */ /* 0x000fe200000418d0 */
[----:B------:R-:W-:-:S02]  /*7690*/  FSEL R34, R34, -INF , !P2 ;  /* 0xff80000022227808 */ /* 0x000fc40005000000 */
[----:B------:R-:W-:Y:S02]  /*76a0*/  ISETP.GE.AND P3, PT, R45, R243, PT ;  /* 0x000000f32d00720c */ /* 0x000fe40003f66270 */
[----:B------:R-:W-:Y:S02]  /*76b0*/  FSEL R28, R28, -INF , !P5 ;  /* 0xff8000001c1c7808 */ /* 0x000fe40006800000 */
[----:B------:R-:W-:Y:S01]  /*76c0*/  FSEL R30, R30, -INF , !P1 ;  /* 0xff8000001e1e7808 */ /* 0x000fe20004800000 */
[----:B------:R-:W-:Y:S01]  /*76d0*/  HMMA.16816.F32.BF16 R20, R56, R46, R20 ;  /* 0x0000002e3814723c */ /* 0x000fe20000041814 */
[----:B------:R-:W-:Y:S02]  /*76e0*/  FSEL R29, R29, -INF , !P3 ;  /* 0xff8000001d1d7808 */ /* 0x000fe40005800000 */
[C---:B------:R-:W-:Y:S02]  /*76f0*/  ISETP.GE.AND P5, PT, R45.reuse, R242, PT ;  /* 0x000000f22d00720c */ /* 0x040fe40003fa6270 */
[----:B------:R-:W-:-:S02]  /*7700*/  ISETP.GE.AND P1, PT, R45, R241, PT ;  /* 0x000000f12d00720c */ /* 0x000fc40003f26270 */
[----:B------:R-:W-:Y:S01]  /*7710*/  ISETP.GE.AND P3, PT, R45, R240, PT ;  /* 0x000000f02d00720c */ /* 0x000fe20003f66270 */
[C---:B------:R-:W-:Y:S01]  /*7720*/  VIADD R45, R44.reuse, 0xffffff90 ;  /* 0xffffff902c2d7836 */ /* 0x040fe20000000000 */
[----:B------:R-:W-:Y:S01]  /*7730*/  FSEL R31, R31, -INF , !P5 ;  /* 0xff8000001f1f7808 */ /* 0x000fe20006800000 */
[----:B------:R-:W-:Y:S01]  /*7740*/  HMMA.16816.F32.BF16 R200, R232, R226, R200 ;  /* 0x000000e2e8c8723c */ /* 0x000fe200000418c8 */
[----:B------:R-:W-:Y:S02]  /*7750*/  FSEL R33, R33, -INF , !P1 ;  /* 0xff80000021217808 */ /* 0x000fe40004800000 */
[C---:B------:R-:W-:Y:S02]  /*7760*/  ISETP.GE.AND P5, PT, R45.reuse, R243, PT ;  /* 0x000000f32d00720c */ /* 0x040fe40003fa6270 */
[C---:B------:R-:W-:Y:S02]  /*7770*/  ISETP.GE.AND P2, PT, R45.reuse, R242, PT ;  /* 0x000000f22d00720c */ /* 0x040fe40003f46270 */
[C---:B------:R-:W-:Y:S01]  /*7780*/  ISETP.GE.AND P4, PT, R45.reuse, R241, PT ;  /* 0x000000f12d00720c */ /* 0x040fe20003f86270 */
[----:B-1----:R-:W-:Y:S01]  /*7790*/  HMMA.16816.F32.BF16 R16, R56, R48, R16 ;  /* 0x000000303810723c */ /* 0x002fe20000041810 */
[----:B------:R-:W-:Y:S01]  /*77a0*/  ISETP.GE.AND P1, PT, R45, R240, PT ;  /* 0x000000f02d00720c */ /* 0x000fe20003f26270 */
[----:B------:R-:W-:Y:S01]  /*77b0*/  VIADD R45, R44, 0xffffff91 ;  /* 0xffffff912c2d7836 */ /* 0x000fe20000000000 */
[----:B------:R-:W-:-:S02]  /*77c0*/  FSEL R35, R35, -INF , !P3 ;  /* 0xff80000023237808 */ /* 0x000fc40005800000 */
[----:B------:R-:W-:Y:S01]  /*77d0*/  FSEL R230, R24, -INF , !P5 ;  /* 0xff80000018e67808 */ /* 0x000fe20006800000 */
[C---:B------:R-:W-:Y:S01]  /*77e0*/  VIADD R24, R44.reuse, 0xffffff99 ;  /* 0xffffff992c187836 */ /* 0x040fe20000000000 */
[C---:B------:R-:W-:Y:S01]  /*77f0*/  ISETP.GE.AND P3, PT, R45.reuse, R243, PT ;  /* 0x000000f32d00720c */ /* 0x040fe20003f66270 */
[C---:B------:R-:W-:Y:S01]  /*7800*/  HMMA.16816.F32.BF16 R204, R52.reuse, R48, R204 ;  /* 0x0000003034cc723c */ /* 0x040fe200000418cc */
[----:B------:R-:W-:Y:S02]  /*7810*/  ISETP.GE.AND P5, PT, R45, R242, PT ;  /* 0x000000f22d00720c */ /* 0x000fe40003fa6270 */
[----:B------:R-:W-:Y:S01]  /*7820*/  FSEL R225, R25, -INF , !P3 ;  /* 0xff80000019e17808 */ /* 0x000fe20005800000 */
[----:B------:R-:W-:Y:S01]  /*7830*/  VIADD R25, R44, 0xffffff98 ;  /* 0xffffff982c197836 */ /* 0x000fe20000000000 */
[----:B------:R-:W-:Y:S02]  /*7840*/  ISETP.GE.AND P3, PT, R45, R240, PT ;  /* 0x000000f02d00720c */ /* 0x000fe40003f66270 */
[----:B------:R-:W-:Y:S01]  /*7850*/  FSEL R238, R26, -INF , !P2 ;  /* 0xff8000001aee7808 */ /* 0x000fe20005000000 */
[----:B------:R-:W-:Y:S01]  /*7860*/  HMMA.16816.F32.BF16 R208, R52, R46, R208 ;  /* 0x0000002e34d0723c */ /* 0x000fe200000418d0 */
[----:B------:R-:W-:-:S02]  /*7870*/  FSEL R239, R27, -INF , !P5 ;  /* 0xff8000001bef7808 */ /* 0x000fc40006800000 */
[----:B------:R-:W-:Y:S02]  /*7880*/  FSEL R49, R218, -INF , !P1 ;  /* 0xff800000da317808 */ /* 0x000fe40004800000 */
[----:B------:R-:W-:Y:S02]  /*7890*/  FSEL R250, R219, -INF , !P3 ;  /* 0xff800000dbfa7808 */ /* 0x000fe40005800000 */
[----:B------:R-:W-:Y:S01]  /*78a0*/  ISETP.GE.AND P2, PT, R45, R241, PT ;  /* 0x000000f12d00720c */ /* 0x000fe20003f46270 */
[----:B------:R-:W-:Y:S01]  /*78b0*/  HMMA.16816.F32.BF16 R12, R56, R50, R12 ;  /* 0x00000032380c723c */ /* 0x000fe2000004180c */
[CC--:B------:R-:W-:Y:S02]  /*78c0*/  ISETP.GE.AND P5, PT, R25.reuse, R243.reuse, PT ;  /* 0x000000f31900720c */ /* 0x0c0fe40003fa6270 */
[----:B------:R-:W-:Y:S02]  /*78d0*/  ISETP.GE.AND P1, PT, R25, R242, PT ;  /* 0x000000f21900720c */ /* 0x000fe40003f26270 */
[----:B------:R-:W-:-:S02]  /*78e0*/  ISETP.GE.AND P3, PT, R24, R243, PT ;  /* 0x000000f31800720c */ /* 0x000fc40003f66270 */
[----:B------:R-:W-:Y:S01]  /*78f0*/  FSEL R237, R216, -INF , !P4 ;  /* 0xff800000d8ed7808 */ /* 0x000fe20006000000 */
[----:B------:R-:W-:Y:S01]  /*7900*/  HMMA.16816.F32.BF16 R200, R52, R50, R200 ;  /* 0x0000003234c8723c */ /* 0x000fe200000418c8 */
[----:B------:R-:W-:Y:S02]  /*7910*/  FSEL R45, R217, -INF , !P2 ;  /* 0xff800000d92d7808 */ /* 0x000fe40005000000 */
[----:B------:R-:W-:Y:S01]  /*7920*/  FSEL R47, R20, -INF , !P5 ;  /* 0xff800000142f7808 */ /* 0x000fe20006800000 */
[----:B------:R-:W-:Y:S01]  /*7930*/  VIADD R20, R44, 0xffffffa1 ;  /* 0xffffffa12c147836 */ /* 0x000fe20000000000 */
[----:B------:R-:W-:Y:S02]  /*7940*/  FSEL R231, R22, -INF , !P1 ;  /* 0xff80000016e77808 */ /* 0x000fe40004800000 */
[----:B------:R-:W-:Y:S01]  /*7950*/  FSEL R46, R21, -INF , !P3 ;  /* 0xff800000152e7808 */ /* 0x000fe20005800000 */
[----:B------:R-:W-:Y:S01]  /*7960*/  VIADD R21, R44, 0xffffffa0 ;  /* 0xffffffa02c157836 */ /* 0x000fe20000000000 */
[C---:B------:R-:W-:Y:S01]  /*7970*/  ISETP.GE.AND P4, PT, R25.reuse, R241, PT ;  /* 0x000000f11900720c */ /* 0x040fe20003f86270 */
[----:B------:R-:W-:Y:S01]  /*7980*/  HMMA.16816.F32.BF16 R64, R232, R220, R64 ;  /* 0x000000dce840723c */ /* 0x000fe20000041840 */
[----:B------:R-:W-:Y:S01]  /*7990*/  ISETP.GE.AND P2, PT, R25, R240, PT ;  /* 0x000000f01900720c */ /* 0x000fe20003f46270 */
[----:B------:R-:W-:Y:S01]  /*79a0*/  IMAD.MOV.U32 R51, RZ, RZ, R231 ;  /* 0x000000ffff337224 */ /* 0x000fe200078e00e7 */
[----:B------:R-:W-:-:S02]  /*79b0*/  ISETP.GE.AND P5, PT, R24, R242, PT ;  /* 0x000000f21800720c */ /* 0x000fc40003fa6270 */
[C---:B------:R-:W-:Y:S02]  /*79c0*/  ISETP.GE.AND P1, PT, R24.reuse, R241, PT ;  /* 0x000000f11800720c */ /* 0x040fe40003f26270 */
[----:B------:R-:W-:Y:S01]  /*79d0*/  ISETP.GE.AND P3, PT, R24, R240, PT ;  /* 0x000000f01800720c */ /* 0x000fe20003f66270 */
[----:B------:R-:W-:Y:S01]  /*79e0*/  HMMA.16816.F32.BF16 R60, R232, R222, R60 ;  /* 0x000000dee83c723c */ /* 0x000fe2000004183c */
[----:B------:R-:W1:Y:S01]  /*79f0*/  LDSM.16.M88.4 R24, [R244+0xb800] ;  /* 0x00b80000f418783b */ /* 0x000e620000000200 */
[----:B------:R-:W-:Y:S01]  /*7a00*/  FSEL R251, R210, -INF , !P2 ;  /* 0xff800000d2fb7808 */ /* 0x000fe20005000000 */
[----:B------:R-:W-:-:S04]  /*7a10*/  DEPBAR.LE SB0, 0x0 ;  /* 0x000080000000791a */ /* 0x000fc80000000000 */
[----:B------:R-:W-:Y:S02]  /*7a20*/  FSEL R228, R23, -INF , !P5 ;  /* 0xff80000017e47808 */ /* 0x000fe40006800000 */
[----:B------:R-:W-:Y:S02]  /*7a30*/  FSEL R50, R208, -INF , !P4 ;  /* 0xff800000d0327808 */ /* 0x000fe40006000000 */
[C---:B------:R-:W-:Y:S02]  /*7a40*/  ISETP.GE.AND P2, PT, R21.reuse, R242, PT ;  /* 0x000000f21500720c */ /* 0x040fe40003f46270 */
[C---:B------:R-:W-:Y:S02]  /*7a50*/  ISETP.GE.AND P5, PT, R21.reuse, R243, PT ;  /* 0x000000f31500720c */ /* 0x040fe40003fa6270 */
[----:B------:R-:W-:Y:S02]  /*7a60*/  ISETP.GE.AND P4, PT, R21, R241, PT ;  /* 0x000000f11500720c */ /* 0x000fe40003f86270 */
[----:B------:R-:W-:-:S02]  /*7a70*/  FSEL R247, R209, -INF , !P1 ;  /* 0xff800000d1f77808 */ /* 0x000fc40004800000 */
[----:B------:R-:W-:Y:S02]  /*7a80*/  FSEL R252, R211, -INF , !P3 ;  /* 0xff800000d3fc7808 */ /* 0x000fe40005800000 */
[----:B------:R-:W-:Y:S01]  /*7a90*/  ISETP.GE.AND P1, PT, R21, R240, PT ;  /* 0x000000f01500720c */ /* 0x000fe20003f26270 */
[----:B------:R-:W-:Y:S01]  /*7aa0*/  BAR.SYNC.DEFER_BLOCKING 0x0 ;  /* 0x0000000000007b1d */ /* 0x000fe20000010000 */
[----:B------:R-:W-:Y:S02]  /*7ab0*/  ISETP.GE.AND P3, PT, R20, R243, PT ;  /* 0x000000f31400720c */ /* 0x000fe40003f66270 */
[----:B------:R-:W-:Y:S02]  /*7ac0*/  FSEL R248, R18, -INF , !P2 ;  /* 0xff80000012f87808 */ /* 0x000fe40005000000 */
[----:B------:R-:W-:Y:S02]  /*7ad0*/  FSEL R249, R16, -INF , !P5 ;  /* 0xff80000010f97808 */ /* 0x000fe40006800000 */
[----:B------:R-:W-:-:S02]  /*7ae0*/  FSEL R18, R204, -INF , !P4 ;  /* 0xff800000cc127808 */ /* 0x000fc40006000000 */
[----:B------:R-:W-:Y:S01]  /*7af0*/  FSEL R229, R17, -INF , !P3 ;  /* 0xff80000011e57808 */ /* 0x000fe20005800000 */
[----:B------:R-:W-:Y:S01]  /*7b00*/  VIADD R17, R44, 0xffffffa8 ;  /* 0xffffffa82c117836 */ /* 0x000fe20000000000 */
[----:B------:R-:W-:Y:S01]  /*7b10*/  FSEL R16, R206, -INF , !P1 ;  /* 0xff800000ce107808 */ /* 0x000fe20004800000 */
[----:B------:R2:W-:Y:S01]  /*7b20*/  STL [R1+0x1c], R18 ;  /* 0x00001c1201007387 */ /* 0x0005e20000100800 */
[C---:B------:R-:W-:Y:S02]  /*7b30*/  ISETP.GE.AND P5, PT, R20.reuse, R242, PT ;  /* 0x000000f21400720c */ /* 0x040fe40003fa6270 */
[C---:B------:R-:W-:Y:S01]  /*7b40*/  ISETP.GE.AND P2, PT, R20.reuse, R241, PT ;  /* 0x000000f11400720c */ /* 0x040fe20003f46270 */
[----:B------:R3:W-:Y:S01]  /*7b50*/  STL [R1+0x18], R16 ;  /* 0x0000181001007387 */ /* 0x0007e20000100800 */
[----:B------:R-:W-:Y:S02]  /*7b60*/  FSEL R236, R19, -INF , !P5 ;  /* 0xff80000013ec7808 */ /* 0x000fe40006800000 */
[----:B------:R-:W-:Y:S01]  /*7b70*/  ISETP.GE.AND P3, PT, R20, R240, PT ;  /* 0x000000f01400720c */ /* 0x000fe20003f66270 */
[----:B-1----:R-:W-:Y:S01]  /*7b80*/  HMMA.16816.F32.BF16 R8, R56, R24, R8 ;  /* 0x000000183808723c */ /* 0x002fe20000041808 */
[----:B------:R-:W-:-:S02]  /*7b90*/  ISETP.GE.AND P5, PT, R17, R243, PT ;  /* 0x000000f31100720c */ /* 0x000fc40003fa6270 */
[----:B------:R-:W-:Y:S02]  /*7ba0*/  FSEL R19, R205, -INF , !P2 ;  /* 0xff800000cd137808 */ /* 0x000fe40005000000 */
[C---:B------:R-:W-:Y:S02]  /*7bb0*/  ISETP.GE.AND P1, PT, R17.reuse, R242, PT ;  /* 0x000000f21100720c */ /* 0x040fe40003f26270 */
[CC--:B------:R-:W-:Y:S01]  /*7bc0*/  ISETP.GE.AND P4, PT, R17.reuse, R241.reuse, PT ;  /* 0x000000f11100720c */ /* 0x0c0fe20003f86270 */
[----:B------:R-:W-:Y:S01]  /*7bd0*/  STL [R1+0x24], R19 ;  /* 0x0000241301007387 */ /* 0x000fe20000100800 */
[----:B------:R-:W-:Y:S01]  /*7be0*/  ISETP.GE.AND P2, PT, R17, R240, PT ;  /* 0x000000f01100720c */ /* 0x000fe20003f46270 */
[----:B------:R-:W-:Y:S01]  /*7bf0*/  HMMA.16816.F32.BF16 R4, R56, R26, R4 ;  /* 0x0000001a3804723c */ /* 0x000fe20000041804 */
[----:B------:R-:W-:Y:S01]  /*7c00*/  FSEL R17, R12, -INF , !P5 ;  /* 0xff8000000c117808 */ /* 0x000fe20006800000 */
[----:B------:R-:W-:Y:S01]  /*7c10*/  VIADD R12, R44, 0xffffff81 ;  /* 0xffffff812c0c7836 */ /* 0x000fe20000000000 */
[----:B------:R-:W-:Y:S01]  /*7c20*/  FSEL R22, R14, -INF , !P1 ;  /* 0xff8000000e167808 */ /* 0x000fe20004800000 */
[----:B------:R-:W-:Y:S01]  /*7c30*/  IMAD.MOV.U32 R59, RZ, RZ, R225 ;  /* 0x000000ffff3b7224 */ /* 0x000fe200078e00e1 */
[----:B------:R-:W-:Y:S01]  /*7c40*/  FSEL R14, R200, -INF , !P4 ;  /* 0xff800000c80e7808 */ /* 0x000fe20006000000 */
[----:B------:R-:W-:Y:S01]  /*7c50*/  IMAD.MOV.U32 R58, RZ, RZ, R230 ;  /* 0x000000ffff3a7224 */ /* 0x000fe200078e00e6 */
[----:B--2---:R-:W-:Y:S01]  /*7c60*/  FSEL R18, R207, -INF , !P3 ;  /* 0xff800000cf127808 */ /* 0x004fe20005800000 */
[----:B------:R-:W-:Y:S01]  /*7c70*/  HMMA.16816.F32.BF16 R64, R52, R24, R64 ;  /* 0x000000183440723c */ /* 0x000fe20000041840 */
[----:B------:R-:W-:Y:S01]  /*7c80*/  ISETP.GE.AND P4, PT, R12, R241, PT ;  /* 0x000000f10c00720c */ /* 0x000fe20003f86270 */
[----:B------:R-:W-:-:S02]  /*7c90*/  IMAD.MOV.U32 R24, RZ, RZ, R229 ;  /* 0x000000ffff187224 */ /* 0x000fc400078e00e5 */
[----:B---3--:R-:W-:Y:S01]  /*7ca0*/  VIADD R16, R44, 0xffffffa9 ;  /* 0xffffffa92c107836 */ /* 0x008fe20000000000 */
[----:B------:R-:W-:Y:S01]  /*7cb0*/  STL [R1+0x14], R18 ;  /* 0x0000141201007387 */ /* 0x000fe20000100800 */
[----:B------:R-:W-:Y:S01]  /*7cc0*/  FSEL R37, R37, -INF , !P4 ;  /* 0xff80000025257808 */ /* 0x000fe20006000000 */
[----:B------:R-:W-:Y:S01]  /*7cd0*/  IMAD.MOV.U32 R25, RZ, RZ, R17 ;  /* 0x000000ffff197224 */ /* 0x000fe200078e0011 */
[----:B------:R-:W-:Y:S01]  /*7ce0*/  HMMA.16816.F32.BF16 R60, R52, R26, R60 ;  /* 0x0000001a343c723c */ /* 0x000fe2000004183c */
[C---:B------:R-:W-:Y:S01]  /*7cf0*/  ISETP.GE.AND P3, PT, R16.reuse, R243, PT ;  /* 0x000000f31000720c */ /* 0x040fe20003f66270 */
[----:B------:R-:W-:Y:S01]  /*7d00*/  STL [R1+0x2c], R14 ;  /* 0x00002c0e01007387 */ /* 0x000fe20000100800 */
[----:B------:R-:W-:Y:S01]  /*7d10*/  ISETP.GE.AND P5, PT, R16, R242, PT ;  /* 0x000000f21000720c */ /* 0x000fe20003fa6270 */
[----:B------:R-:W-:Y:S01]  /*7d20*/  IMAD.MOV.U32 R55, RZ, RZ, R249 ;  /* 0x000000ffff377224 */ /* 0x000fe200078e00f9 */
[----:B------:R-:W-:Y:S01]  /*7d30*/  FSEL R20, R13, -INF , !P3 ;  /* 0xff8000000d147808 */ /* 0x000fe20005800000 */
[----:B------:R-:W-:Y:S01]  /*7d40*/  IMAD.MOV.U32 R53, RZ, RZ, R238 ;  /* 0x000000ffff357224 */ /* 0x000fe200078e00ee */
[----:B------:R-:W-:Y:S01]  /*7d50*/  FSEL R21, R15, -INF , !P5 ;  /* 0xff8000000f157808 */ /* 0x000fe20006800000 */
[----:B------:R-:W-:Y:S01]  /*7d60*/  IMAD.MOV.U32 R54, RZ, RZ, R239 ;  /* 0x000000ffff367224 */ /* 0x000fe200078e00ef */
[----:B------:R-:W-:Y:S01]  /*7d70*/  FSEL R13, R202, -INF , !P2 ;  /* 0xff800000ca0d7808 */ /* 0x000fe20005000000 */
[----:B------:R-:W-:Y:S01]  /*7d80*/  IMAD.MOV.U32 R57, RZ, RZ, R228 ;  /* 0x000000ffff397224 */ /* 0x000fe200078e00e4 */
[C---:B------:R-:W-:Y:S01]  /*7d90*/  ISETP.GE.AND P1, PT, R16.reuse, R241, PT ;  /* 0x000000f11000720c */ /* 0x040fe20003f26270 */
[----:B------:R-:W-:Y:S01]  /*7da0*/  STL [R1+0x34], R21 ;  /* 0x0000341501007387 */ /* 0x000fe20000100800 */
[----:B------:R-:W-:Y:S01]  /*7db0*/  ISETP.GE.AND P3, PT, R16, R240, PT ;  /* 0x000000f01000720c */ /* 0x000fe20003f66270 */
[----:B------:R-:W-:Y:S01]  /*7dc0*/  IMAD.MOV.U32 R27, RZ, RZ, R236 ;  /* 0x000000ffff1b7224 */ /* 0x000fe200078e00ec */
[C---:B------:R-:W-:Y:S01]  /*7dd0*/  ISETP.GE.AND P5, PT, R12.reuse, R243, PT ;  /* 0x000000f30c00720c */ /* 0x040fe20003fa6270 */
[----:B------:R1:W-:Y:S01]  /*7de0*/  STL [R1+0x20], R13 ;  /* 0x0000200d01007387 */ /* 0x0003e20000100800 */
[----:B------:R-:W-:-:S02]  /*7df0*/  ISETP.GE.AND P2, PT, R12, R242, PT ;  /* 0x000000f20c00720c */ /* 0x000fc40003f46270 */
[----:B------:R-:W-:Y:S02]  /*7e00*/  FSEL R41, R41, -INF , !P5 ;  /* 0xff80000029297808 */ /* 0x000fe40006800000 */
[----:B------:R-:W-:Y:S02]  /*7e10*/  FSEL R43, R43, -INF , !P2 ;  /* 0xff8000002b2b7808 */ /* 0x000fe40005000000 */
[----:B-1----:R-:W-:Y:S02]  /*7e20*/  FSEL R13, R201, -INF , !P1 ;  /* 0xff800000c90d7808 */ /* 0x002fe40004800000 */
[----:B------:R-:W-:Y:S02]  /*7e30*/  ISETP.GE.AND P1, PT, R12, R240, PT ;  /* 0x000000f00c00720c */ /* 0x000fe40003f26270 */
[----:B------:R-:W-:Y:S01]  /*7e40*/  FSEL R12, R203, -INF , !P3 ;  /* 0xff800000cb0c7808 */ /* 0x000fe20005800000 */
[----:B------:R1:W-:Y:S01]  /*7e50*/  STL [R1+0x30], R13 ;  /* 0x0000300d01007387 */ /* 0x0003e20000100800 */
[----:B------:R-:W-:-:S03]  /*7e60*/  FSEL R39, R39, -INF , !P1 ;  /* 0xff80000027277808 */ /* 0x000fc60004800000 */
[----:B------:R2:W-:Y:S01]  /*7e70*/  STL [R1+0x28], R12 ;  /* 0x0000280c01007387 */ /* 0x0005e20000100800 */
[C---:B-1----:R-:W-:Y:S02]  /*7e80*/  VIADD R13, R44.reuse, 0xffffffb0 ;  /* 0xffffffb02c0d7836 */ /* 0x042fe40000000000 */
[----:B--2---:R-:W-:-:S03]  /*7e90*/  VIADD R12, R44, 0xffffffb1 ;  /* 0xffffffb12c0c7836 */ /* 0x004fc60000000000 */
[CC--:B------:R-:W-:Y:S02]  /*7ea0*/  ISETP.GE.AND P4, PT, R13.reuse, R243.reuse, PT ;  /* 0x000000f30d00720c */ /* 0x0c0fe40003f86270 */
[-C--:B------:R-:W-:Y:S02]  /*7eb0*/  ISETP.GE.AND P1, PT, R13, R242.reuse, PT ;  /* 0x000000f20d00720c */ /* 0x080fe40003f26270 */
[----:B------:R-:W-:Y:S02]  /*7ec0*/  ISETP.GE.AND P3, PT, R12, R243, PT ;  /* 0x000000f30c00720c */ /* 0x000fe40003f66270 */
[----:B------:R-:W-:Y:S01]  /*7ed0*/  FSEL R206, R8, -INF , !P4 ;  /* 0xff80000008ce7808 */ /* 0x000fe20006000000 */
[C---:B------:R-:W-:Y:S01]  /*7ee0*/  VIADD R8, R44.reuse, 0xffffffb8 ;  /* 0xffffffb82c087836 */ /* 0x040fe20000000000 */
[----:B------:R-:W-:Y:S01]  /*7ef0*/  FSEL R205, R9, -INF , !P3 ;  /* 0xff80000009cd7808 */ /* 0x000fe20005800000 */
[----:B------:R-:W-:Y:S01]  /*7f00*/  VIADD R9, R44, 0xffffff80 ;  /* 0xffffff802c097836 */ /* 0x000fe20000000000 */
        /* <DEDUP_REMOVED lines=8> */
[----:B------:R-:W-:-:S02]  /*7f90*/  FMNMX3.FTZ R4, R196, R40, R41, !PT ;  /* 0x00000028c4047276 */ /* 0x000fc40007810029 */
[----:B------:R-:W-:Y:S02]  /*7fa0*/  ISETP.GE.AND P1, PT, R44, R243, PT ;  /* 0x000000f32c00720c */ /* 0x000fe40003f26270 */
[----:B------:R-:W-:Y:S02]  /*7fb0*/  ISETP.GE.AND P5, PT, R9, R242, PT ;  /* 0x000000f20900720c */ /* 0x000fe40003fa6270 */
[----:B------:R-:W-:Y:S02]  /*7fc0*/  FMNMX3.FTZ R4, R4, R28, R29, !PT ;  /* 0x0000001c04047276 */ /* 0x000fe4000781001d */
[----:B------:R-:W-:Y:S02]  /*7fd0*/  FSEL R210, R5, -INF , !P1 ;  /* 0xff80000005d27808 */ /* 0x000fe40004800000 */
[----:B------:R-:W-:Y:S02]  /*7fe0*/  FSEL R42, R42, -INF , !P5 ;  /* 0xff8000002a2a7808 */ /* 0x000fe40006800000 */
[----:B------:R-:W-:-:S02]  /*7ff0*/  FMNMX3.FTZ R5, R4, R58, R59, !PT ;  /* 0x0000003a04057276 */ /* 0x000fc4000781003b */
[----:B------:R-:W-:Y:S02]  /*8000*/  FMNMX3.FTZ R4, R3, R42, R43, !PT ;  /* 0x0000002a03047276 */ /* 0x000fe4000781002b */
[----:B------:R-:W-:Y:S02]  /*8010*/  FMNMX3.FTZ R5, R5, R47, R46, !PT ;  /* 0x0000002f05057276 */ /* 0x000fe4000781002e */
[----:B------:R-:W-:Y:S02]  /*8020*/  FMNMX3.FTZ R4, R4, R30, R31, !PT ;  /* 0x0000001e04047276 */ /* 0x000fe4000781001f */
[----:B------:R-:W-:Y:S02]  /*8030*/  FMNMX3.FTZ R5, R5, R55, R24, !PT ;  /* 0x0000003705057276 */ /* 0x000fe40007810018 */
[----:B------:R-:W-:Y:S02]  /*8040*/  ISETP.GE.AND P4, PT, R13, R241, PT ;  /* 0x000000f10d00720c */ /* 0x000fe40003f86270 */
[----:B------:R-:W-:-:S02]  /*8050*/  FMNMX3.FTZ R10, R4, R53, R54, !PT ;  /* 0x00000035040a7276 */ /* 0x000fc40007810036 */
[----:B------:R-:W-:Y:S02]  /*8060*/  FMNMX3.FTZ R4, R5, R25, R20, !PT ;  /* 0x0000001905047276 */ /* 0x000fe40007810014 */
[----:B------:R-:W-:Y:S02]  /*8070*/  FSEL R5, R64, -INF , !P4 ;  /* 0xff80000040057808 */ /* 0x000fe40006000000 */
[----:B------:R-:W-:Y:S02]  /*8080*/  ISETP.GE.AND P2, PT, R8, R242, PT ;  /* 0x000000f20800720c */ /* 0x000fe40003f46270 */
[C---:B------:R-:W-:Y:S01]  /*8090*/  ISETP.GE.AND P1, PT, R9.reuse, R240, PT ;  /* 0x000000f00900720c */ /* 0x040fe20003f26270 */
[----:B------:R1:W-:Y:S01]  /*80a0*/  STL [R1+0x10], R5 ;  /* 0x0000100501007387 */ /* 0x0003e20000100800 */
[----:B------:R-:W-:Y:S02]  /*80b0*/  FSEL R209, R6, -INF , !P2 ;  /* 0xff80000006d17808 */ /* 0x000fe40005000000 */
[----:B------:R-:W-:-:S02]  /*80c0*/  ISETP.GE.AND P2, PT, R9, R241, PT ;  /* 0x000000f10900720c */ /* 0x000fc40003f46270 */
[----:B------:R-:W-:Y:S02]  /*80d0*/  FSEL R38, R38, -INF , !P1 ;  /* 0xff80000026267808 */ /* 0x000fe40004800000 */
[----:B------:R-:W-:Y:S02]  /*80e0*/  FSEL R36, R36, -INF , !P2 ;  /* 0xff80000024247808 */ /* 0x000fe40005000000 */
[----:B------:R-:W-:Y:S02]  /*80f0*/  ISETP.GE.AND P1, PT, R44, R242, PT ;  /* 0x000000f22c00720c */ /* 0x000fe40003f26270 */
[----:B------:R-:W-:Y:S02]  /*8100*/  FMNMX3.FTZ R10, R10, R51, R57, !PT ;  /* 0x000000330a0a7276 */ /* 0x000fe40007810039 */
[----:B------:R-:W-:Y:S02]  /*8110*/  FMNMX3.FTZ R4, R4, R206, R205, !PT ;  /* 0x000000ce04047276 */ /* 0x000fe400078100cd */
[----:B------:R-:W-:-:S02]  /*8120*/  ISETP.GE.AND P3, PT, R13, R240, PT ;  /* 0x000000f00d00720c */ /* 0x000fc40003f66270 */
[CC--:B------:R-:W-:Y:S02]  /*8130*/  ISETP.GE.AND P5, PT, R12.reuse, R241.reuse, PT ;  /* 0x000000f10c00720c */ /* 0x0c0fe40003fa6270 */
[----:B------:R-:W-:Y:S02]  /*8140*/  ISETP.GE.AND P2, PT, R12, R240, PT ;  /* 0x000000f00c00720c */ /* 0x000fe40003f46270 */
[----:B------:R-:W-:Y:S02]  /*8150*/  FSEL R233, R7, -INF , !P1 ;  /* 0xff80000007e97808 */ /* 0x000fe40004800000 */
[----:B------:R-:W-:Y:S02]  /*8160*/  ISETP.GE.AND P4, PT, R8, R241, PT ;  /* 0x000000f10800720c */ /* 0x000fe40003f86270 */
[----:B------:R-:W-:Y:S02]  /*8170*/  FMNMX3.FTZ R9, R2, R36, R37, !PT ;  /* 0x0000002402097276 */ /* 0x000fe40007810025 */
[----:B------:R-:W-:-:S02]  /*8180*/  FMNMX3.FTZ R10, R10, R248, R27, !PT ;  /* 0x000000f80a0a7276 */ /* 0x000fc4000781001b */
[----:B------:R-:W-:Y:S01]  /*8190*/  FMNMX3.FTZ R4, R4, R208, R210, !PT ;  /* 0x000000d004047276 */ /* 0x000fe200078100d2 */
[----:B-1----:R-:W-:Y:S06]  /*81a0*/  BRA.U !UP1, `(.L_x_93) ;  /* 0x0000000109a47547 */ /* 0x002fec000b800000 */
[----:B------:R-:W-:-:S04]  /*81b0*/  UIADD3 UR21, UPT, UPT, UR17, -0x3, URZ ;  /* 0xfffffffd11157890 */ /* 0x000fc8000fffe0ff */
[----:B------:R-:W-:-:S04]  /*81c0*/  UIMAD.WIDE.U32 UR28, UR21, UR10, URZ ;  /* 0x0000000a151c72a5 */ /* 0x000fc8000f8e00ff */
[----:B------:R-:W-:Y:S02]  /*81d0*/  UIMAD UR21, UR21, UR11, UR29 ;  /* 0x0000000b151572a4 */ /* 0x000fe4000f8e021d */
[----:B------:R-:W-:Y:S01]  /*81e0*/  IMAD.U32 R16, RZ, RZ, UR28 ;  /* 0x0000001cff107e24 */ /* 0x000fe2000f8e00ff */
[----:B------:R-:W-:Y:S01]  /*81f0*/  ULEA UR22, UP0, UR28, UR36, 0x6 ;  /* 0x000000241c167291 */ /* 0x000fe2000f8030ff */
[----:B------:R-:W-:Y:S02]  /*8200*/  IMAD.U32 R6, RZ, RZ, UR28 ;  /* 0x0000001cff067e24 */ /* 0x000fe4000f8e00ff */
[----:B------:R-:W-:Y:S01]  /*8210*/  IMAD.U32 R5, RZ, RZ, UR21 ;  /* 0x00000015ff057e24 */ /* 0x000fe2000f8e00ff */
[----:B------:R-:W-:Y:S01]  /*8220*/  ULEA.HI.X UR21, UR28, UR35, UR21, 0x6, UP0 ;  /* 0x000000231c157291 */ /* 0x000fe200080f3415 */
[----:B------:R-:W-:Y:S01]  /*8230*/  LEA R16, P1, R16, R246, 0x7 ;  /* 0x000000f610107211 */ /* 0x000fe200078238ff */
[----:B------:R-:W-:Y:S01]  /*8240*/  IMAD.U32 R14, RZ, RZ, UR22 ;  /* 0x00000016ff0e7e24 */ /* 0x000fe2000f8e00ff */
[----:B------:R-:W-:-:S02]  /*8250*/  UIADD3 UR25, UP0, UPT, UR36, UR22, URZ ;  /* 0x0000001624197290 */ /* 0x000fc4000ff1e0ff */
[-C--:B------:R-:W-:Y:S01]  /*8260*/  LEA.HI.X R17, R6, R245.reuse, R5, 0x7, P1 ;  /* 0x000000f506117211 */ /* 0x080fe200008f3c05 */
[----:B------:R-:W-:Y:S01]  /*8270*/  IMAD.U32 R5, RZ, RZ, UR21 ;  /* 0x00000015ff057e24 */ /* 0x000fe2000f8e00ff */
[----:B------:R-:W-:Y:S01]  /*8280*/  MOV R6, UR22 ;  /* 0x0000001600067c02 */ /* 0x000fe20008000f00 */
[----:B------:R-:W-:Y:S01]  /*8290*/  UIADD3.X UR23, UPT, UPT, UR35, UR21, URZ, UP0, !UPT ;  /* 0x0000001523177290 */ /* 0x000fe200087fe4ff */
[-C--:B------:R-:W-:Y:S01]  /*82a0*/  LEA R14, P1, R14, R246.reuse, 0x1 ;  /* 0x000000f60e0e7211 */ /* 0x080fe200078208ff */
[----:B------:R-:W-:Y:S01]  /*82b0*/  ULEA UR22, UP0, UR10, UR22, 0x5 ;  /* 0x000000160a167291 */ /* 0x000fe2000f8028ff */
[----:B------:R-:W-:Y:S01]  /*82c0*/  IMAD.U32 R12, RZ, RZ, UR25 ;  /* 0x00000019ff0c7e24 */ /* 0x000fe2000f8e00ff */
[----:B------:R-:W-:Y:S01]  /*82d0*/  MOV R7, UR25 ;  /* 0x0000001900077c02 */ /* 0x000fe20008000f00 */
[----:B------:R-:W-:Y:S01]  /*82e0*/  @!PT LDS RZ, [RZ] ;  /* 0x00000000fffff984 */ /* 0x000fe20000000800 */
[----:B------:R-:W-:Y:S01]  /*82f0*/  @!PT LDS RZ, [RZ] ;  /* 0x00000000fffff984 */ /* 0x000fe20000000800 */
[----:B------:R-:W-:Y:S01]  /*8300*/  @!PT LDS RZ, [RZ] ;  /* 0x00000000fffff984 */ /* 0x000fe20000000800 */
[----:B------:R1:W-:Y:S01]  /*8310*/  LDGSTS.E.BYPASS.LTC128B.128 [R215+0x8000], desc[UR14][R16.64] ;  /* 0x0800000010d77fae */ /* 0x0003e2000b981a0e */
[-C--:B------:R-:W-:Y:S01]  /*8320*/  LEA.HI.X R15, R6, R245.reuse, R5, 0x1, P1 ;  /* 0x000000f5060f7211 */ /* 0x080fe200008f0c05 */
[----:B------:R-:W-:Y:S01]  /*8330*/  IMAD.U32 R6, RZ, RZ, UR23 ;  /* 0x00000017ff067e24 */ /* 0x000fe2000f8e00ff */
[----:B------:R-:W-:Y:S01]  /*8340*/  LEA R12, P1, R12, R246, 0x1 ;  /* 0x000000f60c0c7211 */ /* 0x000fe200078208ff */
[----:B------:R-:W-:Y:S01]  /*8350*/  ULEA.HI.X UR21, UR10, UR21, UR11, 0x5, UP0 ;  /* 0x000000150a157291 */ /* 0x000fe200080f2c0b */
[----:B------:R-:W-:Y:S01]  /*8360*/  IMAD.U32 R5, RZ, RZ, UR22 ;  /* 0x00000016ff057e24 */ /* 0x000fe2000f8e00ff */
[----:B------:R1:W-:Y:S01]  /*8370*/  LDGSTS.E.BYPASS.LTC128B.128 [R215+0xa000], desc[UR14][R16.64+0x80] ;  /* 0x0a00008010d77fae */ /* 0x0003e2000b981a0e */
[----:B------:R-:W-:-:S02]  /*8380*/  LEA.HI.X R13, R7, R245, R6, 0x1, P1 ;  /* 0x000000f5070d7211 */ /* 0x000fc400008f0c06 */
[----:B------:R-:W-:Y:S01]  /*8390*/  MOV R6, UR22 ;  /* 0x0000001600067c02 */ /* 0x000fe20008000f00 */
[----:B------:R1:W-:Y:S01]  /*83a0*/  LDGSTS.E.BYPASS.LTC128B.128 [R215+0x8800], desc[UR14][R14.64] ;  /* 0x088000000ed77fae */ /* 0x0003e2000b981a0e */
[----:B------:R-:W-:Y:S01]  /*83b0*/  LEA R18, P1, R5, R246, 0x1 ;  /* 0x000000f605127211 */ /* 0x000fe200078208ff */
[----:B------:R-:W-:Y:S02]  /*83c0*/  IMAD.U32 R5, RZ, RZ, UR21 ;  /* 0x00000015ff057e24 */ /* 0x000fe4000f8e00ff */
[----:B------:R1:W-:Y:S03]  /*83d0*/  LDGSTS.E.BYPASS.LTC128B.128 [R215+0xa800], desc[UR14][R14.64+0x80] ;  /* 0x0a8000800ed77fae */ /* 0x0003e6000b981a0e */
[----:B------:R-:W-:Y:S01]  /*83e0*/  LEA.HI.X R19, R6, R245, R5, 0x1, P1 ;  /* 0x000000f506137211 */ /* 0x000fe200008f0c05 */
[----:B------:R1:W-:Y:S04]  /*83f0*/  LDGSTS.E.BYPASS.LTC128B.128 [R215+0x9000], desc[UR14][R12.64] ;  /* 0x090000000cd77fae */ /* 0x0003e8000b981a0e */
[----:B------:R1:W-:Y:S04]  /*8400*/  LDGSTS.E.BYPASS.LTC128B.128 [R215+0xb000], desc[UR14][R12.64+0x80] ;  /* 0x0b0000800cd77fae */ /* 0x0003e8000b981a0e */
[----:B------:R1:W-:Y:S04]  /*8410*/  LDGSTS.E.BYPASS.LTC128B.128 [R215+0x9800], desc[UR14][R18.64] ;  /* 0x0980000012d77fae */ /* 0x0003e8000b981a0e */
[----:B------:R1:W-:Y:S04]  /*8420*/  LDGSTS.E.BYPASS.LTC128B.128 [R215+0xb800], desc[UR14][R18.64+0x80] ;  /* 0x0b80008012d77fae */ /* 0x0003e8000b981a0e */
[----:B------:R-:W0:Y:S02]  /*8430*/  LDGDEPBAR ;  /* 0x00000000000079af */ /* 0x000e240000000000 */
.L_x_93:
[----:B------:R2:W-:Y:S01]  /*8440*/  STL [R1+0x64], R205 ;  /* 0x000064cd01007387 */ /* 0x0005e20000100800 */
[----:B------:R-:W-:Y:S01]  /*8450*/  FMNMX3.FTZ R6, R9, R32, R33, !PT ;  /* 0x0000002009067276 */ /* 0x000fe20007810021 */
[----:B------:R-:W3:Y:S01]  /*8460*/  LDCU UR22, c[0x0][0x45c] ;  /* 0x00008b80ff1677ac */ /* 0x000ee20008000800 */
[----:B------:R-:W-:Y:S02]  /*8470*/  MOV R26, R237 ;  /* 0x000000ed001a7202 */ /* 0x000fe40000000f00 */
[----:B------:R-:W-:Y:S02]  /*8480*/  MOV R56, R247 ;  /* 0x000000f700387202 */ /* 0x000fe40000000f00 */
[----:B------:R-:W-:Y:S02]  /*8490*/  MOV R52, R252 ;  /* 0x000000fc00347202 */ /* 0x000fe40000000f00 */
[----:B------:R-:W-:Y:S02]  /*84a0*/  MOV R64, R251 ;  /* 0x000000fb00407202 */ /* 0x000fe40000000f00 */
[----:B------:R-:W-:Y:S01]  /*84b0*/  MOV R212, R22 ;  /* 0x0000001600d47202 */ /* 0x000fe20000000f00 */
[----:B--2---:R-:W2:Y:S04]  /*84c0*/  LDL.LU R205, [R1+0x1c] ;  /* 0x00001c0001cd7983 */ /* 0x004ea80000300800 */
[----:B------:R4:W-:Y:S04]  /*84d0*/  STL [R1+0x60], R208 ;  /* 0x000060d001007387 */ /* 0x0009e80000100800 */
[----:B----4-:R-:W2:Y:S04]  /*84e0*/  LDL.LU R208, [R1+0x24] ;  /* 0x0000240001d07983 */ /* 0x010ea80000300800 */
[----:B------:R4:W-:Y:S04]  /*84f0*/  STL [R1+0x5c], R210 ;  /* 0x00005cd201007387 */ /* 0x0009e80000100800 */
[----:B----4-:R-:W4:Y:S04]  /*8500*/  LDL.LU R210, [R1+0x2c] ;  /* 0x00002c0001d27983 */ /* 0x010f280000300800 */
[----:B------:R3:W-:Y:S04]  /*8510*/  STL [R1+0x58], R246 ;  /* 0x000058f601007387 */ /* 0x0007e80000100800 */
[----:B---3--:R-:W4:Y:S04]  /*8520*/  LDL.LU R246, [R1+0x30] ;  /* 0x0000300001f67983 */ /* 0x008f280000300800 */
[----:B------:R3:W-:Y:S04]  /*8530*/  STL [R1+0x54], R245 ;  /* 0x000054f501007387 */ /* 0x0007e80000100800 */
[----:B---3--:R-:W3:Y:S04]  /*8540*/  LDL.LU R245, [R1+0x18] ;  /* 0x0000180001f57983 */ /* 0x008ee80000300800 */
[----:B------:R1:W-:Y:S04]  /*8550*/  STL [R1+0x50], R243 ;  /* 0x000050f301007387 */ /* 0x0003e80000100800 */
[----:B-1----:R-:W3:Y:S04]  /*8560*/  LDL.LU R243, [R1+0x14] ;  /* 0x0000140001f37983 */ /* 0x002ee80000300800 */
[----:B------:R1:W-:Y:S04]  /*8570*/  STL [R1+0x4c], R242 ;  /* 0x00004cf201007387 */ /* 0x0003e80000100800 */
[----:B-1----:R-:W3:Y:S04]  /*8580*/  LDL.LU R242, [R1+0x20] ;  /* 0x0000200001f27983 */ /* 0x002ee80000300800 */
[----:B------:R1:W-:Y:S04]  /*8590*/  STL [R1+0x48], R215 ;  /* 0x000048d701007387 */ /* 0x0003e80000100800 */
[----:B-1----:R-:W3:Y:S04]  /*85a0*/  LDL.LU R215, [R1+0x10] ;  /* 0x0000100001d77983 */ /* 0x002ee80000300800 */
[----:B------:R-:W-:Y:S04]  /*85b0*/  STL [R1+0x44], R213 ;  /* 0x000044d501007387 */ /* 0x000fe80000100800 */
[----:B------:R1:W-:Y:S04]  /*85c0*/  STL [R1+0x40], R199 ;  /* 0x000040c701007387 */ /* 0x0003e80000100800 */
[----:B------:R-:W-:Y:S04]  /*85d0*/  STL [R1+0x3c], R198 ;  /* 0x00003cc601007387 */ /* 0x000fe80000100800 */
[----:B------:R1:W-:Y:S01]  /*85e0*/  STL [R1+0x38], R197 ;  /* 0x000038c501007387 */ /* 0x0003e20000100800 */
[----:B------:R-:W-:-:S03]  /*85f0*/  FMNMX3.FTZ R9, R0, R38, R39, !PT ;  /* 0x0000002600097276 */ /* 0x000fc60007810027 */
[----:B------:R-:W1:Y:S01]  /*8600*/  SHFL.BFLY PT, R7, R4, 0x2, 0x1f ;  /* 0x0c401f0004077f89 */ /* 0x000e6200000e0000 */
[----:B------:R-:W-:Y:S02]  /*8610*/  FMNMX3.FTZ R6, R6, R26, R45, !PT ;  /* 0x0000001a06067276 */ /* 0x000fe4000781002d */
[----:B------:R-:W-:Y:S02]  /*8620*/  ISETP.GE.AND P1, PT, R8, R240, PT ;  /* 0x000000f00800720c */ /* 0x000fe40003f26270 */
[----:B-1----:R-:W-:Y:S01]  /*8630*/  MOV R199, R250 ;  /* 0x000000fa00c77202 */ /* 0x002fe20000000f00 */
[----:B------:R-:W3:Y:S01]  /*8640*/  LDL.LU R197, [R1+0x28] ;  /* 0x0000280001c57983 */ /* 0x000ee20000300800 */
[----:B------:R-:W-:Y:S01]  /*8650*/  FMNMX3.FTZ R9, R9, R34, R35, !PT ;  /* 0x0000002209097276 */ /* 0x000fe20007810023 */
[----:B------:R-:W1:Y:S01]  /*8660*/  S2UR UR23, SR_CgaCtaId ;  /* 0x00000000001779c3 */ /* 0x000e620000008800 */
[----:B------:R-:W-:Y:S01]  /*8670*/  FMNMX3.FTZ R8, R6, R50, R56, !PT ;  /* 0x0000003206087276 */ /* 0x000fe20007810038 */
[----:B------:R-:W-:Y:S01]  /*8680*/  UMOV UR21, 0x400 ;  /* 0x0000040000157882 */ /* 0x000fe20000000000 */
[----:B------:R-:W-:-:S02]  /*8690*/  FMNMX3.FTZ R9, R9, R49, R199, !PT ;  /* 0x0000003109097276 */ /* 0x000fc400078100c7 */
[----:B------:R-:W-:Y:S02]  /*86a0*/  FMNMX3.FTZ R5, R10, R212, R21, !PT ;  /* 0x000000d40a057276 */ /* 0x000fe40007810015 */
[----:B------:R-:W-:Y:S02]  /*86b0*/  FMNMX3.FTZ R9, R9, R64, R52, !PT ;  /* 0x0000004009097276 */ /* 0x000fe40007810034 */
[----:B------:R-:W-:Y:S02]  /*86c0*/  FSEL R213, R65, -INF , !P5 ;  /* 0xff80000041d57808 */ /* 0x000fe40006800000 */
[----:B------:R-:W-:Y:S02]  /*86d0*/  FSEL R252, R60, -INF , !P4 ;  /* 0xff8000003cfc7808 */ /* 0x000fe40006000000 */
[C---:B------:R-:W-:Y:S02]  /*86e0*/  ISETP.GE.AND P5, PT, R44.reuse, R241, PT ;  /* 0x000000f12c00720c */ /* 0x040fe40003fa6270 */
[----:B------:R-:W-:-:S02]  /*86f0*/  ISETP.GE.AND P4, PT, R44, R240, PT ;  /* 0x000000f02c00720c */ /* 0x000fc40003f86270 */
[----:B------:R-:W-:Y:S01]  /*8700*/  FSEL R250, R66, -INF , !P3 ;  /* 0xff80000042fa7808 */ /* 0x000fe20005800000 */
[----:B------:R-:W-:Y:S01]  /*8710*/  IMAD.MOV.U32 R66, RZ, RZ, R54 ;  /* 0x000000ffff427224 */ /* 0x000fe200078e0036 */
[----:B------:R-:W-:Y:S02]  /*8720*/  FSEL R239, R67, -INF , !P2 ;  /* 0xff80000043ef7808 */ /* 0x000fe40005000000 */
[----:B------:R-:W-:Y:S02]  /*8730*/  FMNMX3.FTZ R5, R5, R204, R207, !PT ;  /* 0x000000cc05057276 */ /* 0x000fe400078100cf */
[----:B------:R-:W-:Y:S01]  /*8740*/  FMNMX.FTZ R7, R4, R7, !PT ;  /* 0x0000000704077209 */ /* 0x000fe20007810000 */
[----:B-1----:R-:W-:Y:S01]  /*8750*/  ULEA UR21, UR23, UR21, 0x18 ;  /* 0x0000001517157291 */ /* 0x002fe2000f8ec0ff */
[----:B------:R-:W-:Y:S02]  /*8760*/  FSEL R251, R61, -INF , !P5 ;  /* 0xff8000003dfb7808 */ /* 0x000fe40006800000 */
[----:B------:R-:W-:Y:S01]  /*8770*/  FSEL R237, R62, -INF , !P1 ;  /* 0xff8000003eed7808 */ /* 0x000fe20004800000 */
[----:B------:R-:W1:Y:S01]  /*8780*/  SHFL.BFLY PT, R249, R7, 0x1, 0x1f ;  /* 0x0c201f0007f97f89 */ /* 0x000e6200000e0000 */
[----:B------:R-:W-:Y:S01]  /*8790*/  FSEL R235, R63, -INF , !P4 ;  /* 0xff8000003feb7808 */ /* 0x000fe20006000000 */
[----:B------:R-:W-:Y:S01]  /*87a0*/  IMAD.MOV.U32 R62, RZ, RZ, R20 ;  /* 0x000000ffff3e7224 */ /* 0x000fe200078e0014 */
[----:B------:R-:W-:-:S02]  /*87b0*/  FMNMX3.FTZ R5, R5, R209, R233, !PT ;  /* 0x000000d105057276 */ /* 0x000fc400078100e9 */
[----:B------:R-:W-:Y:S02]  /*87c0*/  MOV R63, R248 ;  /* 0x000000f8003f7202 */ /* 0x000fe40000000f00 */
[----:B------:R-:W-:Y:S01]  /*87d0*/  MOV R48, 0x20 ;  /* 0x0000002000307802 */ /* 0x000fe20000000f00 */
[----:B------:R-:W1:Y:S01]  /*87e0*/  SHFL.BFLY PT, R6, R5, 0x2, 0x1f ;  /* 0x0c401f0005067f89 */ /* 0x000e6200000e0000 */
[----:B------:R-:W-:Y:S02]  /*87f0*/  LEA R214, R214, UR21, 0x1 ;  /* 0x00000015d6d67c11 */ /* 0x000fe4000f8e08ff */
[----:B------:R-:W-:Y:S02]  /*8800*/  SEL R48, R48, 0xffffffe0, !P0 ;  /* 0xffffffe030307807 */ /* 0x000fe40004000000 */
[----:B------:R-:W-:Y:S01]  /*8810*/  MOV R67, R53 ;  /* 0x0000003500437202 */ /* 0x000fe20000000f00 */
[----:B------:R-:W-:Y:S01]  /*8820*/  LDSM.16.MT88.4 R20, [R214+0xc000] ;  /* 0x00c00000d614783b */ /* 0x000fe20000004200 */
[----:B------:R-:W-:-:S02]  /*8830*/  IADD3 R236, PT, PT, R48, R214, RZ ;  /* 0x000000d630ec7210 */ /* 0x000fc40007ffe0ff */
[----:B------:R-:W-:Y:S02]  /*8840*/  MOV R61, R52 ;  /* 0x00000034003d7202 */ /* 0x000fe40000000f00 */
[----:B------:R-:W-:Y:S02]  /*8850*/  MOV R198, R55 ;  /* 0x0000003700c67202 */ /* 0x000fe40000000f00 */
[----:B------:R-:W-:Y:S02]  /*8860*/  MOV R44, R64 ;  /* 0x00000040002c7202 */ /* 0x000fe40000000f00 */
[----:B------:R-:W-:Y:S02]  /*8870*/  MOV R60, R26 ;  /* 0x0000001a003c7202 */ /* 0x000fe40000000f00 */
[----:B-1----:R-:W-:Y:S02]  /*8880*/  FMNMX.FTZ R249, R7, R249, !PT ;  /* 0x000000f907f97209 */ /* 0x002fe40007810000 */
[----:B------:R-:W-:-:S02]  /*8890*/  MOV R64, R24 ;  /* 0x0000001800407202 */ /* 0x000fc40000000f00 */
[C---:B------:R-:W-:Y:S01]  /*88a0*/  FSETP.NEU.FTZ.AND P4, PT, R249.reuse, -INF , PT ;  /* 0xff800000f900780b */ /* 0x040fe20003f9d000 */
[----:B------:R-:W-:Y:S01]  /*88b0*/  FMUL.FTZ R232, R249, UR22 ;  /* 0x00000016f9e87c20 */ /* 0x000fe20008410000 */
[----:B------:R-:W-:Y:S02]  /*88c0*/  MOV R65, R25 ;  /* 0x0000001900417202 */ /* 0x000fe40000000f00 */
[----:B------:R-:W-:Y:S02]  /*88d0*/  FMNMX.FTZ R6, R5, R6, !PT ;  /* 0x0000000605067209 */ /* 0x000fe40007810000 */
[----:B------:R-:W-:-:S03]  /*88e0*/  FSEL R232, R232, RZ, P4 ;  /* 0x000000ffe8e87208 */ /* 0x000fc60002000000 */
[----:B------:R-:W1:Y:S02]  /*88f0*/  SHFL.BFLY PT, R248, R6, 0x1, 0x1f ;  /* 0x0c201f0006f87f89 */ /* 0x000e6400000e0000 */
[--C-:B------:R-:W-:Y:S01]  /*8900*/  FFMA.FTZ R227, R40, UR22, -R232.reuse ;  /* 0x0000001628e37c23 */ /* 0x100fe200080108e8 */
[--C-:B------:R-:W-:Y:S01]  /*8910*/  FFMA.FTZ R221, R41, UR22, -R232.reuse ;  /* 0x0000001629dd7c23 */ /* 0x100fe200080108e8 */
[--C-:B------:R-:W-:Y:S01]  /*8920*/  FFMA.FTZ R220, R28, UR22, -R232.reuse ;  /* 0x000000161cdc7c23 */ /* 0x100fe200080108e8 */
[----:B------:R-:W-:-:S03]  /*8930*/  FFMA.FTZ R219, R29, UR22, -R232 ;  /* 0x000000161ddb7c23 */ /* 0x000fc600080108e8 */
[----:B------:R-:W-:Y:S04]  /*8940*/  MUFU.EX2 R227, R227 ;  /* 0x000000e300e37308 */ /* 0x000fe80000000800 */
[----:B------:R-:W-:Y:S04]  /*8950*/  MUFU.EX2 R221, R221 ;  /* 0x000000dd00dd7308 */ /* 0x000fe80000000800 */
[----:B------:R-:W-:Y:S01]  /*8960*/  MUFU.EX2 R220, R220 ;  /* 0x000000dc00dc7308 */ /* 0x000fe20000000800 */
[----:B--2---:R-:W-:-:S03]  /*8970*/  FMNMX3.FTZ R8, R8, R205, R208, !PT ;  /* 0x000000cd08087276 */ /* 0x004fc600078100d0 */
[----:B------:R-:W-:Y:S01]  /*8980*/  MUFU.EX2 R219, R219 ;  /* 0x000000db00db7308 */ /* 0x000fe20000000800 */
[----:B-1----:R-:W-:-:S04]  /*8990*/  FMNMX.FTZ R248, R6, R248, !PT ;  /* 0x000000f806f87209 */ /* 0x002fc80007810000 */
[C---:B------:R-:W-:Y:S01]  /*89a0*/  FSETP.NEU.FTZ.AND P3, PT, R248.reuse, -INF , PT ;  /* 0xff800000f800780b */ /* 0x040fe20003f7d000 */
[----:B------:R-:W-:-:S05]  /*89b0*/  FMUL.FTZ R231, R248, UR22 ;  /* 0x00000016f8e77c20 */ /* 0x000fca0008410000 */
[----:B------:R-:W-:-:S05]  /*89c0*/  FSEL R231, R231, RZ, P3 ;  /* 0x000000ffe7e77208 */ /* 0x000fca0001800000 */
[--C-:B------:R-:W-:Y:S01]  /*89d0*/  FFMA.FTZ R226, R42, UR22, -R231.reuse ;  /* 0x000000162ae27c23 */ /* 0x100fe200080108e7 */
[--C-:B------:R-:W-:Y:S01]  /*89e0*/  FFMA.FTZ R218, R43, UR22, -R231.reuse ;  /* 0x000000162bda7c23 */ /* 0x100fe200080108e7 */
[--C-:B------:R-:W-:Y:S01]  /*89f0*/  FFMA.FTZ R217, R30, UR22, -R231.reuse ;  /* 0x000000161ed97c23 */ /* 0x100fe200080108e7 */
[----:B------:R-:W-:-:S03]  /*8a00*/  FFMA.FTZ R216, R31, UR22, -R231 ;  /* 0x000000161fd87c23 */ /* 0x000fc600080108e7 */
[----:B------:R-:W-:Y:S04]  /*8a10*/  MUFU.EX2 R226, R226 ;  /* 0x000000e200e27308 */ /* 0x000fe80000000800 */
[----:B------:R-:W-:Y:S04]  /*8a20*/  MUFU.EX2 R218, R218 ;  /* 0x000000da00da7308 */ /* 0x000fe80000000800 */
[----:B------:R-:W-:Y:S04]  /*8a30*/  MUFU.EX2 R217, R217 ;  /* 0x000000d900d97308 */ /* 0x000fe80000000800 */
[----:B------:R-:W-:Y:S01]  /*8a40*/  MUFU.EX2 R216, R216 ;  /* 0x000000d800d87308 */ /* 0x000fe20000000800 */
[----:B----4-:R-:W-:-:S02]  /*8a50*/  FMNMX3.FTZ R8, R8, R210, R246, !PT ;  /* 0x000000d208087276 */ /* 0x010fc400078100f6 */
[----:B---3--:R-:W-:Y:S02]  /*8a60*/  FMNMX3.FTZ R9, R9, R245, R243, !PT ;  /* 0x000000f509097276 */ /* 0x008fe400078100f3 */
[----:B------:R-:W-:-:S04]  /*8a70*/  FMNMX3.FTZ R8, R8, R215, R213, !PT ;  /* 0x000000d708087276 */ /* 0x000fc800078100d5 */
[----:B------:R-:W-:-:S05]  /*8a80*/  FMNMX3.FTZ R8, R8, R252, R251, !PT ;  /* 0x000000fc08087276 */ /* 0x000fca00078100fb */
[----:B------:R-:W1:Y:S02]  /*8a90*/  SHFL.BFLY PT, R10, R8, 0x2, 0x1f ;  /* 0x0c401f00080a7f89 */ /* 0x000e6400000e0000 */
[----:B-1----:R-:W-:-:S05]  /*8aa0*/  FMNMX.FTZ R5, R8, R10, !PT ;  /* 0x0000000a08057209 */ /* 0x002fca0007810000 */
[----:B------:R-:W1:Y:S01]  /*8ab0*/  SHFL.BFLY PT, R247, R5, 0x1, 0x1f ;  /* 0x0c201f0005f77f89 */ /* 0x000e6200000e0000 */
[----:B------:R-:W-:-:S04]  /*8ac0*/  FMNMX3.FTZ R9, R9, R242, R197, !PT ;  /* 0x000000f209097276 */ /* 0x000fc800078100c5 */
[----:B------:R-:W-:-:S04]  /*8ad0*/  FMNMX3.FTZ R4, R9, R250, R239, !PT ;  /* 0x000000fa09047276 */ /* 0x000fc800078100ef */
[----:B------:R-:W-:-:S05]  /*8ae0*/  FMNMX3.FTZ R4, R4, R237, R235, !PT ;  /* 0x000000ed04047276 */ /* 0x000fca00078100eb */
[----:B------:R-:W2:Y:S01]  /*8af0*/  SHFL.BFLY PT, R9, R4, 0x2, 0x1f ;  /* 0x0c401f0004097f89 */ /* 0x000ea200000e0000 */
[----:B-1----:R-:W-:Y:S02]  /*8b00*/  FMNMX.FTZ R247, R5, R247, !PT ;  /* 0x000000f705f77209 */ /* 0x002fe40007810000 */
[----:B------:R-:W-:Y:S02]  /*8b10*/  FSEL R5, R249, RZ, P4 ;  /* 0x000000fff9057208 */ /* 0x000fe40002000000 */
[C---:B------:R-:W-:Y:S01]  /*8b20*/  FSETP.NEU.FTZ.AND P2, PT, R247.reuse, -INF , PT ;  /* 0xff800000f700780b */ /* 0x040fe20003f5d000 */
[C---:B------:R-:W-:Y:S02]  /*8b30*/  FMUL.FTZ R238, R247.reuse, UR22 ;  /* 0x00000016f7ee7c20 */ /* 0x040fe40008410000 */
[----:B------:R-:W-:Y:S01]  /*8b40*/  FADD.FTZ R6, R196, -R5 ;  /* 0x80000005c4067221 */ /* 0x000fe20000010000 */
[----:B------:R-:W-:Y:S02]  /*8b50*/  FSEL R5, R247, RZ, P2 ;  /* 0x000000fff7057208 */ /* 0x000fe40001000000 */
[----:B------:R-:W-:Y:S01]  /*8b60*/  FSEL R238, R238, RZ, P2 ;  /* 0x000000ffeeee7208 */ /* 0x000fe20001000000 */
[----:B------:R-:W-:-:S02]  /*8b70*/  FMUL.FTZ R6, R6, UR22 ;  /* 0x0000001606067c20 */ /* 0x000fc40008410000 */
[----:B------:R-:W-:Y:S02]  /*8b80*/  FADD.FTZ R5, R2, -R5 ;  /* 0x8000000502057221 */ /* 0x000fe40000010000 */
[--C-:B------:R-:W-:Y:S01]  /*8b90*/  FFMA.FTZ R225, R36, UR22, -R238.reuse ;  /* 0x0000001624e17c23 */ /* 0x100fe200080108ee */
[----:B--2---:R-:W-:Y:S01]  /*8ba0*/  FMNMX.FTZ R4, R4, R9, !PT ;  /* 0x0000000904047209 */ /* 0x004fe20007810000 */
[--C-:B------:R-:W-:Y:S01]  /*8bb0*/  FFMA.FTZ R211, R37, UR22, -R238.reuse ;  /* 0x0000001625d37c23 */ /* 0x100fe200080108ee */
[--C-:B------:R-:W-:Y:S01]  /*8bc0*/  FFMA.FTZ R224, R32, UR22, -R238.reuse ;  /* 0x0000001620e07c23 */ /* 0x100fe200080108ee */
[----:B------:R-:W-:Y:S01]  /*8bd0*/  FFMA.FTZ R223, R33, UR22, -R238 ;  /* 0x0000001621df7c23 */ /* 0x000fe200080108ee */
[----:B------:R-:W-:Y:S01]  /*8be0*/  FMUL.FTZ R5, R5, UR22 ;  /* 0x0000001605057c20 */ /* 0x000fe20008410000 */
[----:B------:R-:W1:Y:S01]  /*8bf0*/  SHFL.BFLY PT, R244, R4, 0x1, 0x1f ;  /* 0x0c201f0004f47f89 */ /* 0x000e6200000e0000 */
[----:B------:R-:W-:Y:S01]  /*8c00*/  VIADD R32, R214, 0xc000 ;  /* 0x0000c000d6207836 */ /* 0x000fe20000000000 */
[----:B------:R-:W-:Y:S04]  /*8c10*/  MUFU.EX2 R225, R225 ;  /* 0x000000e100e17308 */ /* 0x000fe80000000800 */
[----:B------:R-:W2:Y:S04]  /*8c20*/  MUFU.EX2 R211, R211 ;  /* 0x000000d300d37308 */ /* 0x000ea80000000800 */
[----:B------:R-:W-:Y:S04]  /*8c30*/  MUFU.EX2 R224, R224 ;  /* 0x000000e000e07308 */ /* 0x000fe80000000800 */
[----:B------:R-:W3:Y:S04]  /*8c40*/  MUFU.EX2 R223, R223 ;  /* 0x000000df00df7308 */ /* 0x000ee80000000800 */
[----:B------:R-:W4:Y:S01]  /*8c50*/  MUFU.EX2 R2, R6 ;  /* 0x0000000600027308 */ /* 0x000f220000000800 */
[----:B--2---:R-:W-:-:S03]  /*8c60*/  F2FP.BF16.F32.PACK_AB R200, R211, R225 ;  /* 0x000000e1d3c8723e */ /* 0x004fc600000010ff */
[----:B------:R2:W2:Y:S01]  /*8c70*/  MUFU.EX2 R229, R5 ;  /* 0x0000000500e57308 */ /* 0x0004a20000000800 */
[----:B-1----:R-:W-:Y:S02]  /*8c80*/  FMNMX.FTZ R244, R4, R244, !PT ;  /* 0x000000f404f47209 */ /* 0x002fe40007810000 */
[----:B------:R-:W-:Y:S02]  /*8c90*/  FSEL R4, R248, RZ, P3 ;  /* 0x000000fff8047208 */ /* 0x000fe40001800000 */
[C---:B------:R-:W-:Y:S01]  /*8ca0*/  FSETP.NEU.FTZ.AND P1, PT, R244.reuse, -INF , PT ;  /* 0xff800000f400780b */ /* 0x040fe20003f3d000 */
[C---:B------:R-:W-:Y:S01]  /*8cb0*/  FMUL.FTZ R234, R244.reuse, UR22 ;  /* 0x00000016f4ea7c20 */ /* 0x040fe20008410000 */
[----:B---3--:R-:W-:Y:S01]  /*8cc0*/  F2FP.BF16.F32.PACK_AB R202, R223, R224 ;  /* 0x000000e0dfca723e */ /* 0x008fe200000010ff */
[----:B------:R-:W-:Y:S01]  /*8cd0*/  FADD.FTZ R7, R3, -R4 ;  /* 0x8000000403077221 */ /* 0x000fe20000010000 */
[----:B------:R-:W-:Y:S01]  /*8ce0*/  FSEL R4, R244, RZ, P1 ;  /* 0x000000fff4047208 */ /* 0x000fe20000800000 */
[----:B----4-:R-:W-:Y:S01]  /*8cf0*/  FMUL.FTZ R28, R68, R2 ;  /* 0x00000002441c7220 */ /* 0x010fe20000410000 */
[----:B------:R-:W-:Y:S01]  /*8d00*/  FSEL R234, R234, RZ, P1 ;  /* 0x000000ffeaea7208 */ /* 0x000fe20000800000 */
[----:B------:R-:W-:Y:S01]  /*8d10*/  FMUL.FTZ R7, R7, UR22 ;  /* 0x0000001607077c20 */ /* 0x000fe20008410000 */
[----:B--2---:R-:W-:Y:S01]  /*8d20*/  F2FP.BF16.F32.PACK_AB R5, R218, R226 ;  /* 0x000000e2da05723e */ /* 0x004fe200000010ff */
[----:B------:R-:W-:Y:S01]  /*8d30*/  FADD.FTZ R0, R0, -R4 ;  /* 0x8000000400007221 */ /* 0x000fe20000010000 */
[----:B------:R-:W-:Y:S01]  /*8d40*/  F2FP.BF16.F32.PACK_AB R4, R221, R227 ;  /* 0x000000e3dd04723e */ /* 0x000fe200000010ff */
[--C-:B------:R-:W-:Y:S01]  /*8d50*/  FFMA.FTZ R228, R38, UR22, -R234.reuse ;  /* 0x0000001626e47c23 */ /* 0x100fe200080108ea */
[--C-:B------:R-:W-:Y:S01]  /*8d60*/  FFMA.FTZ R222, R39, UR22, -R234.reuse ;  /* 0x0000001627de7c23 */ /* 0x100fe200080108ea */
[----:B------:R-:W1:Y:S01]  /*8d70*/  MUFU.EX2 R230, R7 ;  /* 0x0000000700e67308 */ /* 0x000e620000000800 */
[----:B------:R-:W2:Y:S01]  /*8d80*/  LDSM.16.MT88.4 R36, [R236+0xc000] ;  /* 0x00c00000ec24783b */ /* 0x000ea20000004200 */
[----:B------:R-:W-:Y:S01]  /*8d90*/  FMUL.FTZ R0, R0, UR22 ;  /* 0x0000001600007c20 */ /* 0x000fe20008410000 */
[--C-:B------:R-:W-:Y:S01]  /*8da0*/  FFMA.FTZ R34, R34, UR22, -R234.reuse ;  /* 0x0000001622227c23 */ /* 0x100fe200080108ea */
[----:B------:R-:W-:Y:S01]  /*8db0*/  FFMA.FTZ R35, R35, UR22, -R234 ;  /* 0x0000001623237c23 */ /* 0x000fe200080108ea */
[----:B------:R-:W-:Y:S01]  /*8dc0*/  MUFU.EX2 R228, R228 ;  /* 0x000000e400e47308 */ /* 0x000fe20000000800 */
[----:B------:R-:W-:Y:S01]  /*8dd0*/  F2FP.BF16.F32.PACK_AB R6, R219, R220 ;  /* 0x000000dcdb06723e */ /* 0x000fe200000010ff */
[-C--:B------:R-:W-:Y:S01]  /*8de0*/  FMUL.FTZ R29, R69, R2.reuse ;  /* 0x00000002451d7220 */ /* 0x080fe20000410000 */
[-C--:B------:R-:W-:Y:S01]  /*8df0*/  FMUL.FTZ R24, R72, R229.reuse ;  /* 0x000000e548187220 */ /* 0x080fe20000410000 */
[----:B------:R-:W3:Y:S01]  /*8e00*/  MUFU.EX2 R222, R222 ;  /* 0x000000de00de7308 */ /* 0x000ee20000000800 */
[-C--:B------:R-:W-:Y:S01]  /*8e10*/  FMUL.FTZ R25, R73, R229.reuse ;  /* 0x000000e549197220 */ /* 0x080fe20000410000 */
[----:B------:R-:W-:Y:S01]  /*8e20*/  FMUL.FTZ R33, R77, R229 ;  /* 0x000000e54d217220 */ /* 0x000fe20000410000 */
[----:B------:R-:W-:Y:S01]  /*8e30*/  FMUL.FTZ R80, R80, R2 ;  /* 0x0000000250507220 */ /* 0x000fe20000410000 */
[----:B------:R-:W-:Y:S01]  /*8e40*/  MUFU.EX2 R196, R34 ;  /* 0x0000002200c47308 */ /* 0x000fe20000000800 */
[----:B-1----:R-:W-:Y:S01]  /*8e50*/  FMUL.FTZ R30, R70, R230 ;  /* 0x000000e6461e7220 */ /* 0x002fe20000410000 */
[----:B------:R-:W-:Y:S01]  /*8e60*/  MOV R70, R212 ;  /* 0x000000d400467202 */ /* 0x000fe20000000f00 */
[----:B------:R-:W-:Y:S01]  /*8e70*/  FMUL.FTZ R31, R71, R230 ;  /* 0x000000e6471f7220 */ /* 0x000fe20000410000 */
[----:B------:R-:W1:Y:S01]  /*8e80*/  MUFU.EX2 R3, R35 ;  /* 0x0000002300037308 */ /* 0x000e620000000800 */
[----:B------:R-:W-:Y:S01]  /*8e90*/  IADD3 R212, PT, PT, R214, 0xc040, RZ ;  /* 0x0000c040d6d47810 */ /* 0x000fe20007ffe0ff */
[----:B------:R-:W-:Y:S01]  /*8ea0*/  FMUL.FTZ R81, R81, R2 ;  /* 0x0000000251517220 */ /* 0x000fe20000410000 */
[----:B------:R-:W-:Y:S01]  /*8eb0*/  @P6 IADD3 R212, PT, PT, R32, -0x40, RZ ;  /* 0xffffffc020d46810 */ /* 0x000fe20007ffe0ff */
[----:B------:R-:W4:Y:S01]  /*8ec0*/  MUFU.EX2 R0, R0 ;  /* 0x0000000000007308 */ /* 0x000f220000000800 */
[----:B------:R-:W-:Y:S01]  /*8ed0*/  MOV R71, R27 ;  /* 0x0000001b00477202 */ /* 0x000fe20000000f00 */
[----:B------:R-:W-:Y:S01]  /*8ee0*/  FMUL.FTZ R32, R76, R229 ;  /* 0x000000e54c207220 */ /* 0x000fe20000410000 */
[----:B------:R-:W-:Y:S01]  /*8ef0*/  F2FP.BF16.F32.PACK_AB R7, R216, R217 ;  /* 0x000000d9d807723e */ /* 0x000fe200000010ff */
[----:B------:R-:W2:Y:S01]  /*8f00*/  LDSM.16.MT88.4 R52, [R212] ;  /* 0x00000000d434783b */ /* 0x000ea20000004200 */
[----:B---3--:R-:W-:Y:S01]  /*8f10*/  F2FP.BF16.F32.PACK_AB R201, R222, R228 ;  /* 0x000000e4dec9723e */ /* 0x008fe200000010ff */
[-C--:B------:R-:W-:Y:S01]  /*8f20*/  FMUL.FTZ R82, R82, R230.reuse ;  /* 0x000000e652527220 */ /* 0x080fe20000410000 */
[----:B------:R-:W-:Y:S01]  /*8f30*/  FMUL.FTZ R83, R83, R230 ;  /* 0x000000e653537220 */ /* 0x000fe20000410000 */
[-C--:B------:R-:W-:Y:S01]  /*8f40*/  FMUL.FTZ R40, R84, R2.reuse ;  /* 0x0000000254287220 */ /* 0x080fe20000410000 */
[----:B------:R-:W-:Y:S01]  /*8f50*/  FMUL.FTZ R41, R85, R2 ;  /* 0x0000000255297220 */ /* 0x000fe20000410000 */
[----:B-1----:R-:W-:Y:S01]  /*8f60*/  F2FP.BF16.F32.PACK_AB R203, R3, R196 ;  /* 0x000000c403cb723e */ /* 0x002fe200000010ff */
[-C--:B------:R-:W-:Y:S01]  /*8f70*/  FMUL.FTZ R42, R86, R230.reuse ;  /* 0x000000e6562a7220 */ /* 0x080fe20000410000 */
[----:B------:R-:W-:Y:S01]  /*8f80*/  FMUL.FTZ R43, R87, R230 ;  /* 0x000000e6572b7220 */ /* 0x000fe20000410000 */
[----:B------:R-:W-:Y:S01]  /*8f90*/  FMUL.FTZ R96, R96, R2 ;  /* 0x0000000260607220 */ /* 0x000fe20000410000 */
[-C--:B----4-:R-:W-:Y:S01]  /*8fa0*/  FMUL.FTZ R26, R74, R0.reuse ;  /* 0x000000004a1a7220 */ /* 0x090fe20000410000 */
[-C--:B------:R-:W-:Y:S01]  /*8fb0*/  FMUL.FTZ R27, R75, R0.reuse ;  /* 0x000000004b1b7220 */ /* 0x080fe20000410000 */
[-C--:B------:R-:W-:Y:S01]  /*8fc0*/  FMUL.FTZ R34, R78, R0.reuse ;  /* 0x000000004e227220 */ /* 0x080fe20000410000 */
[----:B------:R-:W-:Y:S01]  /*8fd0*/  FMUL.FTZ R35, R79, R0 ;  /* 0x000000004f237220 */ /* 0x000fe20000410000 */
[----:B------:R-:W-:Y:S01]  /*8fe0*/  FMUL.FTZ R97, R97, R2 ;  /* 0x0000000261617220 */ /* 0x000fe20000410000 */
[-C--:B------:R-:W-:Y:S01]  /*8ff0*/  FMUL.FTZ R98, R98, R230.reuse ;  /* 0x000000e662627220 */ /* 0x080fe20000410000 */
[-C--:B--2---:R-:W-:Y:S01]  /*9000*/  HMMA.16816.F32.BF16 R28, R4, R36.reuse, R28 ;  /* 0x00000024041c723c */ /* 0x084fe2000004181c */
[----:B------:R-:W-:Y:S01]  /*9010*/  FMUL.FTZ R99, R99, R230 ;  /* 0x000000e663637220 */ /* 0x000fe20000410000 */
[-C--:B------:R-:W-:Y:S01]  /*9020*/  FMUL.FTZ R12, R192, R2.reuse ;  /* 0x00000002c00c7220 */ /* 0x080fe20000410000 */
[----:B------:R-:W-:Y:S01]  /*9030*/  FMUL.FTZ R13, R193, R2 ;  /* 0x00000002c10d7220 */ /* 0x000fe20000410000 */
[-C--:B------:R-:W-:Y:S01]  /*9040*/  FMUL.FTZ R14, R194, R230.reuse ;  /* 0x000000e6c20e7220 */ /* 0x080fe20000410000 */
[----:B------:R-:W-:Y:S01]  /*9050*/  FMUL.FTZ R15, R195, R230 ;  /* 0x000000e6c30f7220 */ /* 0x000fe20000410000 */
[-C--:B------:R-:W-:Y:S01]  /*9060*/  FMUL.FTZ R8, R188, R229.reuse ;  /* 0x000000e5bc087220 */ /* 0x080fe20000410000 */
[-C--:B------:R-:W-:Y:S01]  /*9070*/  FMUL.FTZ R9, R189, R229.reuse ;  /* 0x000000e5bd097220 */ /* 0x080fe20000410000 */
[C---:B------:R-:W-:Y:S01]  /*9080*/  HMMA.16816.F32.BF16 R24, R200.reuse, R36, R24 ;  /* 0x00000024c818723c */ /* 0x040fe20000041818 */
[-C--:B------:R-:W-:Y:S01]  /*9090*/  FMUL.FTZ R10, R190, R0.reuse ;  /* 0x00000000be0a7220 */ /* 0x080fe20000410000 */
[-C--:B------:R-:W-:Y:S01]  /*90a0*/  FMUL.FTZ R11, R191, R0.reuse ;  /* 0x00000000bf0b7220 */ /* 0x080fe20000410000 */
[-C--:B------:R-:W-:Y:S01]  /*90b0*/  FMUL.FTZ R16, R184, R229.reuse ;  /* 0x000000e5b8107220 */ /* 0x080fe20000410000 */
[-C--:B------:R-:W-:Y:S01]  /*90c0*/  FMUL.FTZ R17, R185, R229.reuse ;  /* 0x000000e5b9117220 */ /* 0x080fe20000410000 */
[-C--:B------:R-:W-:Y:S01]  /*90d0*/  FMUL.FTZ R18, R186, R0.reuse ;  /* 0x00000000ba127220 */ /* 0x080fe20000410000 */
[----:B------:R-:W-:Y:S01]  /*90e0*/  FMUL.FTZ R19, R187, R0 ;  /* 0x00000000bb137220 */ /* 0x000fe20000410000 */
[-C--:B------:R-:W-:Y:S01]  /*90f0*/  FMUL.FTZ R180, R180, R2.reuse ;  /* 0x00000002b4b47220 */ /* 0x080fe20000410000 */
[-C--:B------:R-:W-:Y:S01]  /*9100*/  HMMA.16816.F32.BF16 R32, R200, R38.reuse, R32 ;  /* 0x00000026c820723c */ /* 0x080fe20000041820 */
[----:B------:R-:W-:Y:S01]  /*9110*/  FMUL.FTZ R181, R181, R2 ;  /* 0x00000002b5b57220 */ /* 0x000fe20000410000 */
[-C--:B------:R-:W-:Y:S01]  /*9120*/  FMUL.FTZ R182, R182, R230.reuse ;  /* 0x000000e6b6b67220 */ /* 0x080fe20000410000 */
[----:B------:R-:W-:Y:S01]  /*9130*/  FMUL.FTZ R183, R183, R230 ;  /* 0x000000e6b7b77220 */ /* 0x000fe20000410000 */
[-C--:B------:R-:W-:Y:S01]  /*9140*/  FMUL.FTZ R77, R141, R229.reuse ;  /* 0x000000e58d4d7220 */ /* 0x080fe20000410000 */
[-C--:B------:R-:W-:Y:S01]  /*9150*/  FMUL.FTZ R68, R136, R229.reuse ;  /* 0x000000e588447220 */ /* 0x080fe20000410000 */
[-C--:B------:R-:W-:Y:S01]  /*9160*/  FMUL.FTZ R69, R137, R229.reuse ;  /* 0x000000e589457220 */ /* 0x080fe20000410000 */
[----:B------:R-:W-:Y:S01]  /*9170*/  LDSM.16.MT88.4 R184, [R214+0xe000] ;  /* 0x00e00000d6b8783b */ /* 0x000fe20000004200 */
[----:B------:R-:W-:Y:S01]  /*9180*/  HMMA.16816.F32.BF16 R36, R4, R38, R80 ;  /* 0x000000260424723c */ /* 0x000fe20000041850 */
[----:B------:R-:W-:Y:S01]  /*9190*/  MOV R80, R44 ;  /* 0x0000002c00507202 */ /* 0x000fe20000000f00 */
[----:B------:R-:W-:Y:S01]  /*91a0*/  FMUL.FTZ R44, R88, R229 ;  /* 0x000000e5582c7220 */ /* 0x000fe20000410000 */
[----:B------:R-:W-:-:S02]  /*91b0*/  IMAD.MOV.U32 R88, RZ, RZ, R45 ;  /* 0x000000ffff587224 */ /* 0x000fc400078e002d */
[----:B------:R-:W-:Y:S01]  /*91c0*/  FMUL.FTZ R45, R89, R229 ;  /* 0x000000e5592d7220 */ /* 0x000fe20000410000 */
[----:B------:R-:W-:Y:S01]  /*91d0*/  MOV R89, R46 ;  /* 0x0000002e00597202 */ /* 0x000fe20000000f00 */
[-C--:B------:R-:W-:Y:S01]  /*91e0*/  FMUL.FTZ R46, R90, R0.reuse ;  /* 0x000000005a2e7220 */ /* 0x080fe20000410000 */
[----:B------:R-:W-:Y:S01]  /*91f0*/  MOV R90, R47 ;  /* 0x0000002f005a7202 */ /* 0x000fe20000000f00 */
[----:B------:R-:W-:Y:S01]  /*9200*/  FMUL.FTZ R47, R91, R0 ;  /* 0x000000005b2f7220 */ /* 0x000fe20000410000 */
[----:B------:R-:W-:Y:S01]  /*9210*/  MOV R91, R56 ;  /* 0x00000038005b7202 */ /* 0x000fe20000000f00 */
[----:B------:R-:W-:Y:S01]  /*9220*/  HMMA.16816.F32.BF16 R40, R4, R52, R40 ;  /* 0x000000340428723c */ /* 0x000fe20000041828 */
[----:B------:R-:W-:Y:S01]  /*9230*/  IADD3 R56, PT, PT, R48, R212, RZ ;  /* 0x000000d430387210 */ /* 0x000fe20007ffe0ff */
[----:B------:R-:W-:Y:S01]  /*9240*/  FMUL.FTZ R48, R92, R229 ;  /* 0x000000e55c307220 */ /* 0x000fe20000410000 */
[----:B------:R-:W-:Y:S01]  /*9250*/  MOV R92, R49 ;  /* 0x00000031005c7202 */ /* 0x000fe20000000f00 */
[----:B------:R-:W-:Y:S01]  /*9260*/  FMUL.FTZ R49, R93, R229 ;  /* 0x000000e55d317220 */ /* 0x000fe20000410000 */
[----:B------:R-:W-:Y:S01]  /*9270*/  MOV R93, R50 ;  /* 0x00000032005d7202 */ /* 0x000fe20000000f00 */
[----:B------:R-:W-:Y:S01]  /*9280*/  FMUL.FTZ R50, R94, R0 ;  /* 0x000000005e327220 */ /* 0x000fe20000410000 */
[----:B------:R-:W-:-:S02]  /*9290*/  IMAD.MOV.U32 R94, RZ, RZ, R51 ;  /* 0x000000ffff5e7224 */ /* 0x000fc400078e0033 */
[-C--:B------:R-:W-:Y:S01]  /*92a0*/  FMUL.FTZ R51, R95, R0.reuse ;  /* 0x000000005f337220 */ /* 0x080fe20000410000 */
[C---:B------:R-:W-:Y:S01]  /*92b0*/  HMMA.16816.F32.BF16 R44, R200.reuse, R52, R44 ;  /* 0x00000034c82c723c */ /* 0x040fe2000004182c */
[----:B------:R-:W-:Y:S01]  /*92c0*/  MOV R83, R67 ;  /* 0x0000004300537202 */ /* 0x000fe20000000f00 */
[----:B------:R-:W-:Y:S01]  /*92d0*/  FMUL.FTZ R67, R123, R0 ;  /* 0x000000007b437220 */ /* 0x000fe20000410000 */
[----:B------:R-:W-:Y:S01]  /*92e0*/  MOV R82, R66 ;  /* 0x0000004200527202 */ /* 0x000fe20000000f00 */
[-C--:B------:R-:W-:Y:S01]  /*92f0*/  FMUL.FTZ R66, R122, R0.reuse ;  /* 0x000000007a427220 */ /* 0x080fe20000410000 */
[----:B------:R-:W-:Y:S01]  /*9300*/  MOV R123, R71 ;  /* 0x00000047007b7202 */ /* 0x000fe20000000f00 */
[----:B------:R-:W-:Y:S01]  /*9310*/  FMUL.FTZ R71, R139, R0 ;  /* 0x000000008b477220 */ /* 0x000fe20000410000 */
[----:B------:R-:W-:Y:S01]  /*9320*/  MOV R122, R70 ;  /* 0x00000046007a7202 */ /* 0x000fe20000000f00 */
[-C--:B------:R-:W-:Y:S01]  /*9330*/  HMMA.16816.F32.BF16 R48, R200, R54.reuse, R48 ;  /* 0x00000036c830723c */ /* 0x080fe20000041830 */
[-C--:B------:R-:W-:Y:S01]  /*9340*/  FMUL.FTZ R70, R138, R0.reuse ;  /* 0x000000008a467220 */ /* 0x080fe20000410000 */
[----:B------:R1:W2:Y:S01]  /*9350*/  LDSM.16.MT88.4 R192, [R56] ;  /* 0x0000000038c0783b */ /* 0x0002a20000004200 */
[----:B------:R-:W-:Y:S01]  /*9360*/  MOV R78, R63 ;  /* 0x0000003f004e7202 */ /* 0x000fe20000000f00 */
[----:B------:R-:W-:Y:S01]  /*9370*/  FMUL.FTZ R72, R124, R229 ;  /* 0x000000e57c487220 */ /* 0x000fe20000410000 */
[----:B------:R-:W-:Y:S01]  /*9380*/  FMUL.FTZ R75, R127, R0 ;  /* 0x000000007f4b7220 */ /* 0x000fe20000410000 */
[----:B------:R-:W3:Y:S01]  /*9390*/  LDSM.16.MT88.4 R188, [R236+0xe000] ;  /* 0x00e00000ecbc783b */ /* 0x000ee20000004200 */
[----:B------:R-:W-:Y:S01]  /*93a0*/  MOV R127, R82 ;  /* 0x00000052007f7202 */ /* 0x000fe20000000f00 */
[C---:B------:R-:W-:Y:S01]  /*93b0*/  HMMA.16816.F32.BF16 R52, R4.reuse, R54, R96 ;  /* 0x000000360434723c */ /* 0x040fe20000041860 */
[----:B------:R-:W-:Y:S01]  /*93c0*/  MOV R98, R56 ;  /* 0x0000003800627202 */ /* 0x000fe20000000f00 */
[----:B------:R-:W-:Y:S01]  /*93d0*/  IMAD.MOV.U32 R124, RZ, RZ, R78 ;  /* 0x000000ffff7c7224 */ /* 0x000fe200078e004e */
[----:B------:R-:W-:Y:S01]  /*93e0*/  MOV R85, R65 ;  /* 0x0000004100557202 */ /* 0x000fe20000000f00 */
[----:B------:R-:W-:Y:S01]  /*93f0*/  IMAD.MOV.U32 R81, RZ, RZ, R61 ;  /* 0x000000ffff517224 */ /* 0x000fe200078e003d */
[----:B------:R-:W-:Y:S01]  /*9400*/  MOV R141, R98 ;  /* 0x00000062008d7202 */ /* 0x000fe20000000f00 */
[----:B------:R-:W-:Y:S01]  /*9410*/  FMUL.FTZ R61, R109, R229 ;  /* 0x000000e56d3d7220 */ /* 0x000fe20000410000 */
[----:B------:R-:W-:Y:S01]  /*9420*/  MOV R79, R62 ;  /* 0x0000003e004f7202 */ /* 0x000fe20000000f00 */
[-C--:B------:R-:W-:Y:S01]  /*9430*/  HMMA.16816.F32.BF16 R12, R4, R20.reuse, R12 ;  /* 0x00000014040c723c */ /* 0x080fe2000004180c */
[----:B------:R-:W-:Y:S01]  /*9440*/  MOV R84, R60 ;  /* 0x0000003c00547202 */ /* 0x000fe20000000f00 */
[----:B------:R-:W-:Y:S01]  /*9450*/  LDSM.16.MT88.4 R136, [R141+0x2000] ;  /* 0x002000008d88783b */ /* 0x000fe20000004200 */
[----:B------:R-:W-:Y:S01]  /*9460*/  MOV R86, R199 ;  /* 0x000000c700567202 */ /* 0x000fe20000000f00 */
[----:B------:R-:W-:Y:S01]  /*9470*/  FMUL.FTZ R60, R108, R229 ;  /* 0x000000e56c3c7220 */ /* 0x000fe20000410000 */
[----:B------:R-:W-:Y:S01]  /*9480*/  MOV R87, R57 ;  /* 0x0000003900577202 */ /* 0x000fe20000000f00 */
[-C--:B------:R-:W-:Y:S01]  /*9490*/  FMUL.FTZ R57, R105, R229.reuse ;  /* 0x000000e569397220 */ /* 0x080fe20000410000 */
[----:B------:R-:W-:Y:S01]  /*94a0*/  MOV R95, R58 ;  /* 0x0000003a005f7202 */ /* 0x000fe20000000f00 */
[C---:B------:R-:W-:Y:S01]  /*94b0*/  HMMA.16816.F32.BF16 R8, R200.reuse, R20, R8 ;  /* 0x00000014c808723c */ /* 0x040fe20000041808 */
[----:B------:R-:W-:Y:S01]  /*94c0*/  MOV R98, R94 ;  /* 0x0000005e00627202 */ /* 0x000fe20000000f00 */
[----:B------:R-:W-:Y:S01]  /*94d0*/  FMUL.FTZ R94, R174, R0 ;  /* 0x00000000ae5e7220 */ /* 0x000fe20000410000 */
[----:B------:R-:W-:Y:S01]  /*94e0*/  MOV R199, R64 ;  /* 0x0000004000c77202 */ /* 0x000fe20000000f00 */
[----:B-1----:R-:W-:Y:S01]  /*94f0*/  FMUL.FTZ R56, R104, R229 ;  /* 0x000000e568387220 */ /* 0x002fe20000410000 */
[----:B------:R-:W-:Y:S01]  /*9500*/  MOV R99, R59 ;  /* 0x0000003b00637202 */ /* 0x000fe20000000f00 */
[-C--:B------:R-:W-:Y:S01]  /*9510*/  FMUL.FTZ R58, R106, R0.reuse ;  /* 0x000000006a3a7220 */ /* 0x080fe20000410000 */
[----:B------:R-:W-:Y:S01]  /*9520*/  MOV R174, R127 ;  /* 0x0000007f00ae7202 */ /* 0x000fe20000000f00 */
[-C--:B------:R-:W-:Y:S01]  /*9530*/  HMMA.16816.F32.BF16 R16, R200, R22.reuse, R16 ;  /* 0x00000016c810723c */ /* 0x080fe20000041810 */
[-C--:B------:R-:W-:Y:S01]  /*9540*/  FMUL.FTZ R59, R107, R0.reuse ;  /* 0x000000006b3b7220 */ /* 0x080fe20000410000 */
[-C--:B------:R-:W-:Y:S01]  /*9550*/  FMUL.FTZ R62, R110, R0.reuse ;  /* 0x000000006e3e7220 */ /* 0x080fe20000410000 */
[-C--:B------:R-:W-:Y:S01]  /*9560*/  FMUL.FTZ R63, R111, R0.reuse ;  /* 0x000000006f3f7220 */ /* 0x080fe20000410000 */
[-C--:B------:R-:W-:Y:S01]  /*9570*/  FMUL.FTZ R64, R120, R229.reuse ;  /* 0x000000e578407220 */ /* 0x080fe20000410000 */
[-C--:B------:R-:W-:Y:S01]  /*9580*/  FMUL.FTZ R65, R121, R229.reuse ;  /* 0x000000e579417220 */ /* 0x080fe20000410000 */
[----:B------:R-:W-:Y:S01]  /*9590*/  FMUL.FTZ R73, R125, R229 ;  /* 0x000000e57d497220 */ /* 0x000fe20000410000 */
[----:B------:R-:W-:Y:S01]  /*95a0*/  FMUL.FTZ R74, R126, R0 ;  /* 0x000000007e4a7220 */ /* 0x000fe20000410000 */
[----:B------:R-:W-:Y:S01]  /*95b0*/  HMMA.16816.F32.BF16 R20, R4, R22, R180 ;  /* 0x000000160414723c */ /* 0x000fe200000418b4 */
[----:B------:R-:W1:Y:S01]  /*95c0*/  LDSM.16.MT88.4 R180, [R212+0x2000] ;  /* 0x00200000d4b4783b */ /* 0x000e620000004200 */
[----:B------:R-:W-:Y:S01]  /*95d0*/  MOV R127, R124 ;  /* 0x0000007c007f7202 */ /* 0x000fe20000000f00 */
[----:B------:R-:W-:Y:S01]  /*95e0*/  IMAD.MOV.U32 R96, RZ, RZ, R92 ;  /* 0x000000ffff607224 */ /* 0x000fe200078e005c */
[----:B------:R-:W-:Y:S01]  /*95f0*/  MOV R97, R93 ;  /* 0x0000005d00617202 */ /* 0x000fe20000000f00 */
[----:B------:R-:W-:Y:S01]  /*9600*/  IMAD.MOV.U32 R110, RZ, RZ, R85 ;  /* 0x000000ffff6e7224 */ /* 0x000fe200078e0055 */
[----:B------:R-:W-:Y:S01]  /*9610*/  MOV R104, R91 ;  /* 0x0000005b00687202 */ /* 0x000fe20000000f00 */
        /* <DEDUP_REMOVED lines=18> */
[-C--:B------:R-:W-:Y:S01]  /*9740*/  FMUL.FTZ R83, R155, R0.reuse ;  /* 0x000000009b537220 */ /* 0x080fe20000410000 */
[----:B------:R-:W-:Y:S01]  /*9750*/  MOV R125, R79 ;  /* 0x0000004f007d7202 */ /* 0x000fe20000000f00 */
[-C--:B------:R-:W-:Y:S01]  /*9760*/  FMUL.FTZ R79, R143, R0.reuse ;  /* 0x000000008f4f7220 */ /* 0x080fe20000410000 */
[----:B------:R-:W-:Y:S01]  /*9770*/  MOV R124, R95 ;  /* 0x0000005f007c7202 */ /* 0x000fe20000000f00 */
[-C--:B------:R-:W-:Y:S01]  /*9780*/  FMUL.FTZ R88, R164, R229.reuse ;  /* 0x000000e5a4587220 */ /* 0x080fe20000410000 */
[-C--:B------:R-:W-:Y:S01]  /*9790*/  FMUL.FTZ R89, R165, R229.reuse ;  /* 0x000000e5a5597220 */ /* 0x080fe20000410000 */
[-C--:B------:R-:W-:Y:S01]  /*97a0*/  FMUL.FTZ R90, R166, R0.reuse ;  /* 0x00000000a65a7220 */ /* 0x080fe20000410000 */
[-C--:B------:R-:W-:Y:S01]  /*97b0*/  FMUL.FTZ R91, R167, R0.reuse ;  /* 0x00000000a75b7220 */ /* 0x080fe20000410000 */
[-C--:B------:R-:W-:Y:S01]  /*97c0*/  FMUL.FTZ R92, R172, R229.reuse ;  /* 0x000000e5ac5c7220 */ /* 0x080fe20000410000 */
[----:B------:R-:W-:Y:S01]  /*97d0*/  FMUL.FTZ R93, R173, R229 ;  /* 0x000000e5ad5d7220 */ /* 0x000fe20000410000 */
[----:B------:R-:W-:Y:S01]  /*97e0*/  FMUL.FTZ R95, R175, R0 ;  /* 0x00000000af5f7220 */ /* 0x000fe20000410000 */
[----:B------:R-:W-:Y:S01]  /*97f0*/  MOV R166, R105 ;  /* 0x0000006900a67202 */ /* 0x000fe20000000f00 */
[----:B------:R-:W-:Y:S01]  /*9800*/  FFMA.FTZ R124, R124, UR22, -R232 ;  /* 0x000000167c7c7c23 */ /* 0x000fe200080108e8 */
[----:B------:R-:W-:Y:S01]  /*9810*/  IMAD.MOV.U32 R158, RZ, RZ, R108 ;  /* 0x000000ffff9e7224 */ /* 0x000fe200078e006c */
[----:B--2---:R-:W-:Y:S01]  /*9820*/  HMMA.16816.F32.BF16 R56, R200, R192, R56 ;  /* 0x000000c0c838723c */ /* 0x004fe20000041838 */
[----:B------:R-:W-:-:S02]  /*9830*/  IMAD.MOV.U32 R167, RZ, RZ, R98 ;  /* 0x000000ffffa77224 */ /* 0x000fc400078e0062 */
[-C--:B------:R-:W-:Y:S01]  /*9840*/  FMUL.FTZ R98, R102, R230.reuse ;  /* 0x000000e666627220 */ /* 0x080fe20000410000 */
[-C--:B------:R-:W-:Y:S01]  /*9850*/  FMUL.FTZ R102, R114, R230.reuse ;  /* 0x000000e672667220 */ /* 0x080fe20000410000 */
[----:B------:R-:W-:Y:S01]  /*9860*/  FMUL.FTZ R114, R134, R230 ;  /* 0x000000e686727220 */ /* 0x000fe20000410000 */
[----:B------:R-:W-:Y:S01]  /*9870*/  MOV R164, R97 ;  /* 0x0000006100a47202 */ /* 0x000fe20000000f00 */
[-C--:B------:R-:W-:Y:S01]  /*9880*/  FMUL.FTZ R97, R101, R2.reuse ;  /* 0x0000000265617220 */ /* 0x080fe20000410000 */
[-C--:B------:R-:W-:Y:S01]  /*9890*/  FMUL.FTZ R101, R113, R2.reuse ;  /* 0x0000000271657220 */ /* 0x080fe20000410000 */
[C---:B------:R-:W-:Y:S01]  /*98a0*/  HMMA.16816.F32.BF16 R60, R200.reuse, R194, R60 ;  /* 0x000000c2c83c723c */ /* 0x040fe2000004183c */
[----:B------:R-:W-:Y:S01]  /*98b0*/  FMUL.FTZ R113, R133, R2 ;  /* 0x0000000285717220 */ /* 0x000fe20000410000 */
[----:B------:R-:W-:Y:S01]  /*98c0*/  MOV R173, R126 ;  /* 0x0000007e00ad7202 */ /* 0x000fe20000000f00 */
[----:B------:R-:W-:Y:S01]  /*98d0*/  FMUL.FTZ R108, R128, R2 ;  /* 0x00000002806c7220 */ /* 0x000fe20000410000 */
[----:B------:R-:W-:Y:S01]  /*98e0*/  MOV R126, R125 ;  /* 0x0000007d007e7202 */ /* 0x000fe20000000f00 */
[----:B------:R-:W-:Y:S01]  /*98f0*/  IMAD.MOV.U32 R153, RZ, RZ, R123 ;  /* 0x000000ffff997224 */ /* 0x000fe200078e007b */
[----:B------:R-:W-:Y:S01]  /*9900*/  MOV R165, R106 ;  /* 0x0000006a00a57202 */ /* 0x000fe20000000f00 */
[----:B------:R-:W-:Y:S01]  /*9910*/  FMUL.FTZ R105, R117, R2 ;  /* 0x0000000275697220 */ /* 0x000fe20000410000 */
[C---:B------:R-:W-:Y:S01]  /*9920*/  HMMA.16816.F32.BF16 R64, R200.reuse, R184, R64 ;  /* 0x000000b8c840723c */ /* 0x040fe20000041840 */
[----:B------:R-:W-:Y:S01]  /*9930*/  MOV R125, R99 ;  /* 0x00000063007d7202 */ /* 0x000fe20000000f00 */
[----:B------:R-:W-:Y:S01]  /*9940*/  FMUL.FTZ R99, R103, R230 ;  /* 0x000000e667637220 */ /* 0x000fe20000410000 */
[----:B------:R-:W-:Y:S01]  /*9950*/  MOV R159, R107 ;  /* 0x0000006b009f7202 */ /* 0x000fe20000000f00 */
[--C-:B------:R-:W-:Y:S01]  /*9960*/  FFMA.FTZ R128, R165, UR22, -R232.reuse ;  /* 0x00000016a5807c23 */ /* 0x100fe200080108e8 */
[----:B------:R-:W-:Y:S01]  /*9970*/  MOV R157, R111 ;  /* 0x0000006f009d7202 */ /* 0x000fe20000000f00 */
[----:B------:R-:W-:Y:S01]  /*9980*/  FFMA.FTZ R125, R125, UR22, -R232 ;  /* 0x000000167d7d7c23 */ /* 0x000fe200080108e8 */
[----:B------:R-:W-:Y:S01]  /*9990*/  MOV R142, R96 ;  /* 0x00000060008e7202 */ /* 0x000fe20000000f00 */
[C---:B------:R-:W-:Y:S01]  /*99a0*/  HMMA.16816.F32.BF16 R72, R200.reuse, R186, R72 ;  /* 0x000000bac848723c */ /* 0x040fe20000041848 */
[-C--:B------:R-:W-:Y:S01]  /*99b0*/  FMUL.FTZ R96, R100, R2.reuse ;  /* 0x0000000264607220 */ /* 0x080fe20000410000 */
[-C--:B------:R-:W-:Y:S01]  /*99c0*/  FMUL.FTZ R100, R112, R2.reuse ;  /* 0x0000000270647220 */ /* 0x080fe20000410000 */
[----:B------:R-:W-:Y:S01]  /*99d0*/  FMUL.FTZ R112, R132, R2 ;  /* 0x0000000284707220 */ /* 0x000fe20000410000 */
[----:B------:R-:W-:Y:S01]  /*99e0*/  MOV R165, R159 ;  /* 0x0000009f00a57202 */ /* 0x000fe20000000f00 */
[----:B------:R-:W-:Y:S01]  /*99f0*/  FFMA.FTZ R132, R167, UR22, -R231 ;  /* 0x00000016a7847c23 */ /* 0x000fe200080108e7 */
[----:B------:R-:W-:Y:S01]  /*9a00*/  MOV R155, R121 ;  /* 0x00000079009b7202 */ /* 0x000fe20000000f00 */
[-C--:B------:R-:W-:Y:S01]  /*9a10*/  FMUL.FTZ R103, R115, R230.reuse ;  /* 0x000000e673677220 */ /* 0x080fe20000410000 */
[C---:B---3--:R-:W-:Y:S01]  /*9a20*/  HMMA.16816.F32.BF16 R68, R200.reuse, R188, R68 ;  /* 0x000000bcc844723c */ /* 0x048fe20000041844 */
[----:B------:R-:W-:Y:S01]  /*9a30*/  MOV R159, R157 ;  /* 0x0000009d009f7202 */ /* 0x000fe20000000f00 */
[----:B------:R2:W-:Y:S01]  /*9a40*/  MUFU.EX2 R172, R125 ;  /* 0x0000007d00ac7308 */ /* 0x0005e20000000800 */
[----:B------:R-:W-:Y:S01]  /*9a50*/  FMUL.FTZ R115, R135, R230 ;  /* 0x000000e687737220 */ /* 0x000fe20000410000 */
[----:B------:R-:W-:Y:S01]  /*9a60*/  MOV R143, R104 ;  /* 0x00000068008f7202 */ /* 0x000fe20000000f00 */
[----:B------:R-:W-:Y:S01]  /*9a70*/  IMAD.MOV.U32 R157, RZ, RZ, R155 ;  /* 0x000000ffff9d7224 */ /* 0x000fe200078e009b */
[----:B------:R3:W-:Y:S01]  /*9a80*/  MUFU.EX2 R135, R132 ;  /* 0x0000008400877308 */ /* 0x0007e20000000800 */
[----:B------:R-:W-:Y:S01]  /*9a90*/  MOV R156, R120 ;  /* 0x00000078009c7202 */ /* 0x000fe20000000f00 */
[C---:B------:R-:W-:Y:S01]  /*9aa0*/  HMMA.16816.F32.BF16 R76, R200.reuse, R190, R76 ;  /* 0x000000bec84c723c */ /* 0x040fe2000004184c */
[----:B------:R-:W-:Y:S01]  /*9ab0*/  MOV R155, R153 ;  /* 0x00000099009b7202 */ /* 0x000fe20000000f00 */
[----:B------:R-:W-:Y:S01]  /*9ac0*/  FMUL.FTZ R104, R116, R2 ;  /* 0x0000000274687220 */ /* 0x000fe20000410000 */
[----:B------:R-:W-:Y:S01]  /*9ad0*/  MOV R154, R122 ;  /* 0x0000007a009a7202 */ /* 0x000fe20000000f00 */
[----:B------:R-:W-:Y:S01]  /*9ae0*/  FMUL.FTZ R106, R118, R230 ;  /* 0x000000e6766a7220 */ /* 0x000fe20000410000 */
[----:B------:R-:W-:Y:S01]  /*9af0*/  MOV R153, R126 ;  /* 0x0000007e00997202 */ /* 0x000fe20000000f00 */
[----:B------:R-:W-:Y:S01]  /*9b00*/  FMUL.FTZ R126, R162, R230 ;  /* 0x000000e6a27e7220 */ /* 0x000fe20000410000 */
[----:B------:R-:W-:Y:S01]  /*9b10*/  MOV R140, R109 ;  /* 0x0000006d008c7202 */ /* 0x000fe20000000f00 */
[C---:B-1----:R-:W-:Y:S01]  /*9b20*/  HMMA.16816.F32.BF16 R80, R200.reuse, R180, R80 ;  /* 0x000000b4c850723c */ /* 0x042fe20000041850 */
[-C--:B--2---:R-:W-:Y:S01]  /*9b30*/  FMUL.FTZ R125, R161, R2.reuse ;  /* 0x00000002a17d7220 */ /* 0x084fe20000410000 */
[----:B------:R-:W-:Y:S01]  /*9b40*/  FMUL.FTZ R109, R129, R2 ;  /* 0x00000002816d7220 */ /* 0x000fe20000410000 */
[----:B------:R-:W-:Y:S01]  /*9b50*/  FMUL.FTZ R107, R119, R230 ;  /* 0x000000e6776b7220 */ /* 0x000fe20000410000 */
[----:B---3--:R-:W-:Y:S01]  /*9b60*/  FFMA.FTZ R132, R165, UR22, -R238 ;  /* 0x00000016a5847c23 */ /* 0x008fe200080108ee */
[--C-:B------:R-:W-:Y:S01]  /*9b70*/  FFMA.FTZ R129, R173, UR22, -R231.reuse ;  /* 0x00000016ad817c23 */ /* 0x100fe200080108e7 */
[-C--:B------:R-:W-:Y:S01]  /*9b80*/  FMUL.FTZ R116, R144, R2.reuse ;  /* 0x0000000290747220 */ /* 0x080fe20000410000 */
[----:B------:R-:W-:Y:S01]  /*9b90*/  FMUL.FTZ R117, R145, R2 ;  /* 0x0000000291757220 */ /* 0x000fe20000410000 */
[C---:B------:R-:W-:Y:S01]  /*9ba0*/  HMMA.16816.F32.BF16 R84, R200.reuse, R182, R84 ;  /* 0x000000b6c854723c */ /* 0x040fe20000041854 */
[-C--:B------:R-:W-:Y:S01]  /*9bb0*/  FMUL.FTZ R118, R146, R230.reuse ;  /* 0x000000e692767220 */ /* 0x080fe20000410000 */
[----:B------:R-:W-:Y:S01]  /*9bc0*/  FMUL.FTZ R119, R147, R230 ;  /* 0x000000e693777220 */ /* 0x000fe20000410000 */
[-C--:B------:R-:W-:Y:S01]  /*9bd0*/  FMUL.FTZ R120, R148, R2.reuse ;  /* 0x0000000294787220 */ /* 0x080fe20000410000 */
[----:B------:R-:W-:Y:S01]  /*9be0*/  FMUL.FTZ R121, R149, R2 ;  /* 0x0000000295797220 */ /* 0x000fe20000410000 */
[-C--:B------:R-:W-:Y:S01]  /*9bf0*/  FMUL.FTZ R122, R150, R230.reuse ;  /* 0x000000e6967a7220 */ /* 0x080fe20000410000 */
[----:B------:R-:W-:Y:S01]  /*9c00*/  FMUL.FTZ R123, R151, R230 ;  /* 0x000000e6977b7220 */ /* 0x000fe20000410000 */
[----:B------:R1:W-:Y:S01]  /*9c10*/  MUFU.EX2 R173, R128 ;  /* 0x0000008000ad7308 */ /* 0x0003e20000000800 */
[C---:B------:R-:W-:Y:S01]  /*9c20*/  HMMA.16816.F32.BF16 R88, R200.reuse, R136, R88 ;  /* 0x00000088c858723c */ /* 0x040fe20000041858 */
[----:B------:R-:W2:Y:S01]  /*9c30*/  LDSM.16.MT88.4 R148, [R214+0xc800] ;  /* 0x00c80000d694783b */ /* 0x000ea20000004200 */
[----:B------:R-:W-:Y:S01]  /*9c40*/  MOV R152, R110 ;  /* 0x0000006e00987202 */ /* 0x000fe20000000f00 */
[-C--:B------:R-:W-:Y:S01]  /*9c50*/  FMUL.FTZ R110, R130, R230.reuse ;  /* 0x000000e6826e7220 */ /* 0x080fe20000410000 */
[-C--:B------:R-:W-:Y:S01]  /*9c60*/  FMUL.FTZ R111, R131, R230.reuse ;  /* 0x000000e6836f7220 */ /* 0x080fe20000410000 */
[----:B------:R-:W3:Y:S01]  /*9c70*/  LDSM.16.MT88.4 R144, [R236+0xc800] ;  /* 0x00c80000ec90783b */ /* 0x000ee20000004200 */
[-C--:B------:R-:W-:Y:S01]  /*9c80*/  FMUL.FTZ R130, R178, R230.reuse ;  /* 0x000000e6b2827220 */ /* 0x080fe20000410000 */
[----:B------:R-:W-:Y:S01]  /*9c90*/  FMUL.FTZ R131, R179, R230 ;  /* 0x000000e6b3837220 */ /* 0x000fe20000410000 */
[----:B------:R-:W-:Y:S01]  /*9ca0*/  HMMA.16816.F32.BF16 R92, R200, R138, R92 ;  /* 0x0000008ac85c723c */ /* 0x000fe2000004185c */
[----:B------:R4:W-:Y:S01]  /*9cb0*/  MUFU.EX2 R200, R124 ;  /* 0x0000007c00c87308 */ /* 0x0009e20000000800 */
[-C--:B------:R-:W-:Y:S01]  /*9cc0*/  FMUL.FTZ R168, R168, R2.reuse ;  /* 0x00000002a8a87220 */ /* 0x080fe20000410000 */
[----:B------:R-:W-:Y:S01]  /*9cd0*/  FMUL.FTZ R169, R169, R2 ;  /* 0x00000002a9a97220 */ /* 0x000fe20000410000 */
[-C--:B------:R-:W-:Y:S01]  /*9ce0*/  FMUL.FTZ R170, R170, R230.reuse ;  /* 0x000000e6aaaa7220 */ /* 0x080fe20000410000 */
[----:B-1----:R-:W-:Y:S01]  /*9cf0*/  FFMA.FTZ R128, R174, UR22, -R231 ;  /* 0x00000016ae807c23 */ /* 0x002fe200080108e7 */
[----:B------:R-:W-:-:S02]  /*9d00*/  FMUL.FTZ R171, R171, R230 ;  /* 0x000000e6abab7220 */ /* 0x000fc40000410000 */
[----:B------:R-:W-:Y:S01]  /*9d10*/  HMMA.16816.F32.BF16 R96, R4, R192, R96 ;  /* 0x000000c00460723c */ /* 0x000fe20000041860 */
[----:B------:R1:W-:Y:S01]  /*9d20*/  MUFU.EX2 R192, R128 ;  /* 0x0000008000c07308 */ /* 0x0003e20000000800 */
[----:B----4-:R-:W-:Y:S01]  /*9d30*/  FFMA.FTZ R124, R166, UR22, -R232 ;  /* 0x00000016a67c7c23 */ /* 0x010fe200080108e8 */
[----:B------:R-:W-:-:S05]  /*9d40*/  MOV R166, R158 ;  /* 0x0000009e00a67202 */ /* 0x000fca0000000f00 */
[C---:B------:R-:W-:Y:S01]  /*9d50*/  HMMA.16816.F32.BF16 R100, R4.reuse, R194, R100 ;  /* 0x000000c20464723c */ /* 0x040fe20000041864 */
[----:B------:R-:W-:Y:S01]  /*9d60*/  MOV R158, R156 ;  /* 0x0000009c009e7202 */ /* 0x000fe20000000f00 */
[----:B------:R-:W4:Y:S01]  /*9d70*/  MUFU.EX2 R133, R124 ;  /* 0x0000007c00857308 */ /* 0x000f220000000800 */
[----:B------:R-:W-:Y:S01]  /*9d80*/  MOV R156, R154 ;  /* 0x0000009a009c7202 */ /* 0x000fe20000000f00 */
[----:B------:R-:W-:Y:S01]  /*9d90*/  FFMA.FTZ R134, R166, UR22, -R231 ;  /* 0x00000016a6867c23 */ /* 0x000fe200080108e7 */
[----:B------:R-:W-:Y:S01]  /*9da0*/  MOV R154, R127 ;  /* 0x0000007f009a7202 */ /* 0x000fe20000000f00 */
[----:B------:R-:W3:Y:S01]  /*9db0*/  LDL.LU R166, [R1+0x34] ;  /* 0x0000340001a67983 */ /* 0x000ee20000300800 */
[----:B------:R-:W-:Y:S01]  /*9dc0*/  FMUL.FTZ R127, R163, R230 ;  /* 0x000000e6a37f7220 */ /* 0x000fe20000410000 */
[----:B------:R2:W2:Y:S01]  /*9dd0*/  MUFU.EX2 R195, R129 ;  /* 0x0000008100c37308 */ /* 0x0004a20000000800 */
[----:B-1----:R-:W-:Y:S01]  /*9de0*/  FMUL.FTZ R128, R176, R2 ;  /* 0x00000002b0807220 */ /* 0x002fe20000410000 */
[----:B------:R-:W-:Y:S01]  /*9df0*/  HMMA.16816.F32.BF16 R104, R4, R184, R104 ;  /* 0x000000b80468723c */ /* 0x000fe20000041868 */
[----:B------:R-:W-:-:S02]  /*9e00*/  MOV R194, R198 ;  /* 0x000000c600c27202 */ /* 0x000fc40000000f00 */
[----:B----4-:R-:W-:Y:S01]  /*9e10*/  MOV R161, R133 ;  /* 0x0000008500a17202 */ /* 0x010fe20000000f00 */
[----:B------:R-:W-:Y:S01]  /*9e20*/  FFMA.FTZ R133, R159, UR22, -R238 ;  /* 0x000000169f857c23 */ /* 0x000fe200080108ee */
[----:B------:R-:W-:Y:S01]  /*9e30*/  FMUL.FTZ R124, R160, R2 ;  /* 0x00000002a07c7220 */ /* 0x000fe20000410000 */
[----:B------:R-:W-:Y:S01]  /*9e40*/  MOV R159, R158 ;  /* 0x0000009e009f7202 */ /* 0x000fe20000000f00 */
[----:B------:R1:W-:Y:S01]  /*9e50*/  MUFU.EX2 R160, R132 ;  /* 0x0000008400a07308 */ /* 0x0003e20000000800 */
[----:B------:R-:W-:Y:S02]  /*9e60*/  IMAD.MOV.U32 R158, RZ, RZ, R157 ;  /* 0x000000ffff9e7224 */ /* 0x000fe400078e009d */
[----:B--2---:R-:W-:Y:S01]  /*9e70*/  FMUL.FTZ R129, R177, R2 ;  /* 0x00000002b1817220 */ /* 0x004fe20000410000 */
[----:B------:R-:W-:Y:S01]  /*9e80*/  HMMA.16816.F32.BF16 R108, R4, R186, R108 ;  /* 0x000000ba046c723c */ /* 0x000fe2000004186c */
[----:B------:R2:W-:Y:S01]  /*9e90*/  MUFU.EX2 R162, R133 ;  /* 0x0000008500a27308 */ /* 0x0005e20000000800 */
[----:B------:R-:W-:-:S02]  /*9ea0*/  MOV R157, R156 ;  /* 0x0000009c009d7202 */ /* 0x000fc40000000f00 */
[----:B------:R-:W-:Y:S02]  /*9eb0*/  MOV R156, R155 ;  /* 0x0000009b009c7202 */ /* 0x000fe40000000f00 */
[----:B------:R-:W-:Y:S02]  /*9ec0*/  MOV R155, R154 ;  /* 0x0000009a009b7202 */ /* 0x000fe40000000f00 */
[C---:B------:R-:W-:Y:S01]  /*9ed0*/  HMMA.16816.F32.BF16 R112, R4.reuse, R188, R112 ;  /* 0x000000bc0470723c */ /* 0x040fe20000041870 */
[----:B------:R-:W-:Y:S01]  /*9ee0*/  MOV R154, R153 ;  /* 0x00000099009a7202 */ /* 0x000fe20000000f00 */
[--C-:B-1----:R-:W-:Y:S01]  /*9ef0*/  FFMA.FTZ R132, R143, UR22, -R238.reuse ;  /* 0x000000168f847c23 */ /* 0x102fe200080108ee */
[----:B------:R-:W-:Y:S02]  /*9f00*/  MOV R153, R152 ;  /* 0x0000009800997202 */ /* 0x000fe40000000f00 */
[----:B------:R-:W-:Y:S01]  /*9f10*/  MOV R152, R199 ;  /* 0x000000c700987202 */ /* 0x000fe20000000f00 */
[----:B--2---:R-:W-:Y:S01]  /*9f20*/  FFMA.FTZ R133, R164, UR22, -R238 ;  /* 0x00000016a4857c23 */ /* 0x004fe200080108ee */
[----:B------:R1:W-:Y:S01]  /*9f30*/  MUFU.EX2 R163, R132 ;  /* 0x0000008400a37308 */ /* 0x0003e20000000800 */
[----:B------:R-:W-:Y:S01]  /*9f40*/  MOV R164, R141 ;  /* 0x0000008d00a47202 */ /* 0x000fe20000000f00 */
[C---:B------:R-:W-:Y:S01]  /*9f50*/  HMMA.16816.F32.BF16 R116, R4.reuse, R190, R116 ;  /* 0x000000be0474723c */ /* 0x040fe20000041874 */
[----:B------:R-:W-:Y:S01]  /*9f60*/  MOV R167, R157 ;  /* 0x0000009d00a77202 */ /* 0x000fe20000000f00 */
[----:B------:R2:W-:Y:S01]  /*9f70*/  MUFU.EX2 R203, R133 ;  /* 0x0000008500cb7308 */ /* 0x0005e20000000800 */
[----:B------:R-:W-:Y:S01]  /*9f80*/  MOV R174, R156 ;  /* 0x0000009c00ae7202 */ /* 0x000fe20000000f00 */
[----:B------:R-:W-:Y:S01]  /*9f90*/  IMAD.MOV.U32 R165, RZ, RZ, R152 ;  /* 0x000000ffffa57224 */ /* 0x000fe200078e0098 */
[----:B------:R-:W-:Y:S01]  /*9fa0*/  MOV R175, R155 ;  /* 0x0000009b00af7202 */ /* 0x000fe20000000f00 */
[----:B------:R-:W4:Y:S01]  /*9fb0*/  MUFU.EX2 R199, R134 ;  /* 0x0000008600c77308 */ /* 0x000f220000000800 */
[----:B------:R-:W-:Y:S01]  /*9fc0*/  MOV R193, R154 ;  /* 0x0000009a00c17202 */ /* 0x000fe20000000f00 */
[----:B------:R-:W-:Y:S01]  /*9fd0*/  HMMA.16816.F32.BF16 R120, R4, R180, R120 ;  /* 0x000000b40478723c */ /* 0x000fe20000041878 */
[----:B------:R-:W-:-:S02]  /*9fe0*/  MOV R202, R153 ;  /* 0x0000009900ca7202 */ /* 0x000fc40000000f00 */
[----:B------:R-:W-:Y:S01]  /*9ff0*/  LDSM.16.MT88.4 R152, [R214+0xe800] ;  /* 0x00e80000d698783b */ /* 0x000fe20000004200 */
[--C-:B-1----:R-:W-:Y:S01]  /*a000*/  FFMA.FTZ R132, R140, UR22, -R234.reuse ;  /* 0x000000168c847c23 */ /* 0x102fe200080108ea */
[----:B--2---:R-:W-:-:S03]  /*a010*/  FFMA.FTZ R133, R142, UR22, -R234 ;  /* 0x000000168e857c23 */ /* 0x004fc600080108ea */
[C---:B------:R-:W-:Y:S01]  /*a020*/  HMMA.16816.F32.BF16 R124, R4.reuse, R182, R124 ;  /* 0x000000b6047c723c */ /* 0x040fe2000004187c */
[----:B------:R-:W1:Y:S01]  /*a030*/  LDSM.16.MT88.4 R140, [R212+0x800] ;  /* 0x00080000d48c783b */ /* 0x000e620000004200 */
[----:B------:R2:W-:Y:S06]  /*a040*/  MUFU.EX2 R201, R133 ;  /* 0x0000008500c97308 */ /* 0x0005ec0000000800 */
[C---:B------:R-:W-:Y:S08]  /*a050*/  HMMA.16816.F32.BF16 R128, R4.reuse, R136, R128 ;  /* 0x000000880480723c */ /* 0x040ff00000041880 */
[----:B------:R-:W-:Y:S01]  /*a060*/  HMMA.16816.F32.BF16 R4, R4, R138, R168 ;  /* 0x0000008a0404723c */ /* 0x000fe200000418a8 */
[----:B------:R4:W1:Y:S01]  /*a070*/  MUFU.EX2 R168, R132 ;  /* 0x0000008400a87308 */ /* 0x0008620000000800 */
[----:B--2---:R-:W-:Y:S01]  /*a080*/  FFMA.FTZ R133, R159, UR22, -R234 ;  /* 0x000000169f857c23 */ /* 0x004fe200080108ea */
[----:B------:R-:W-:-:S03]  /*a090*/  IMAD.MOV.U32 R171, RZ, RZ, R135 ;  /* 0x000000ffffab7224 */ /* 0x000fc600078e0087 */
[----:B------:R2:W-:Y:S01]  /*a0a0*/  MUFU.EX2 R169, R133 ;  /* 0x0000008500a97308 */ /* 0x0005e20000000800 */
[----:B----4-:R-:W-:Y:S01]  /*a0b0*/  FFMA.FTZ R132, R158, UR22, -R234 ;  /* 0x000000169e847c23 */ /* 0x010fe200080108ea */
[----:B------:R-:W-:Y:S01]  /*a0c0*/  F2FP.BF16.F32.PACK_AB R134, R173, R161 ;  /* 0x000000a1ad86723e */ /* 0x000fe200000010ff */
[----:B------:R-:W4:Y:S02]  /*a0d0*/  LDSM.16.MT88.4 R156, [R164+0x800] ;  /* 0x00080000a49c783b */ /* 0x000f240000004200 */
[----:B------:R1:W1:Y:S01]  /*a0e0*/  MUFU.EX2 R198, R132 ;  /* 0x0000008400c67308 */ /* 0x0002620000000800 */
[----:B--2---:R-:W-:Y:S02]  /*a0f0*/  F2FP.BF16.F32.PACK_AB R133, R192, R195 ;  /* 0x000000c3c085723e */ /* 0x004fe400000010ff */
[----:B------:R-:W-:Y:S02]  /*a100*/  F2FP.BF16.F32.PACK_AB R135, R199, R171 ;  /* 0x000000abc787723e */ /* 0x000fe400000010ff */
[----:B------:R-:W-:-:S02]  /*a110*/  F2FP.BF16.F32.PACK_AB R136, R160, R162 ;  /* 0x000000a2a088723e */ /* 0x000fc400000010ff */
[----:B------:R-:W-:Y:S02]  /*a120*/  F2FP.BF16.F32.PACK_AB R138, R163, R203 ;  /* 0x000000cba38a723e */ /* 0x000fe400000010ff */
[----:B-1----:R-:W-:Y:S02]  /*a130*/  F2FP.BF16.F32.PACK_AB R137, R168, R201 ;  /* 0x000000c9a889723e */ /* 0x002fe400000010ff */
[----:B------:R-:W-:Y:S02]  /*a140*/  F2FP.BF16.F32.PACK_AB R132, R172, R200 ;  /* 0x000000c8ac84723e */ /* 0x000fe400000010ff */
[----:B------:R-:W-:-:S05]  /*a150*/  F2FP.BF16.F32.PACK_AB R139, R198, R169 ;  /* 0x000000a9c68b723e */ /* 0x000fca00000010ff */
[-C--:B------:R-:W-:Y:S08]  /*a160*/  HMMA.16816.F32.BF16 R12, R132, R148.reuse, R12 ;  /* 0x00000094840c723c */ /* 0x080ff0000004180c */
[C---:B------:R-:W-:Y:S08]  /*a170*/  HMMA.16816.F32.BF16 R8, R136.reuse, R148, R8 ;  /* 0x000000948808723c */ /* 0x040ff00000041808 */
[-C--:B------:R-:W-:Y:S08]  /*a180*/  HMMA.16816.F32.BF16 R16, R136, R150.reuse, R16 ;  /* 0x000000968810723c */ /* 0x080ff00000041810 */
[C---:B------:R-:W-:Y:S01]  /*a190*/  HMMA.16816.F32.BF16 R20, R132.reuse, R150, R20 ;  /* 0x000000968414723c */ /* 0x040fe20000041814 */
[----:B------:R-:W1:Y:S07]  /*a1a0*/  LDSM.16.MT88.4 R148, [R236+0xe800] ;  /* 0x00e80000ec94783b */ /* 0x000e6e0000004200 */
[-C--:B---3--:R-:W-:Y:S08]  /*a1b0*/  HMMA.16816.F32.BF16 R28, R132, R144.reuse, R28 ;  /* 0x00000090841c723c */ /* 0x088ff0000004181c */
[C---:B------:R-:W-:Y:S08]  /*a1c0*/  HMMA.16816.F32.BF16 R24, R136.reuse, R144, R24 ;  /* 0x000000908818723c */ /* 0x040ff00000041818 */
[-C--:B------:R-:W-:Y:S08]  /*a1d0*/  HMMA.16816.F32.BF16 R32, R136, R146.reuse, R32 ;  /* 0x000000928820723c */ /* 0x080ff00000041820 */
[C---:B------:R-:W-:Y:S01]  /*a1e0*/  HMMA.16816.F32.BF16 R36, R132.reuse, R146, R36 ;  /* 0x000000928424723c */ /* 0x040fe20000041824 */
[----:B------:R-:W2:Y:S07]  /*a1f0*/  LDSM.16.MT88.4 R144, [R212+0x2800] ;  /* 0x00280000d490783b */ /* 0x000eae0000004200 */
[-C--:B------:R-:W-:Y:S08]  /*a200*/  HMMA.16816.F32.BF16 R40, R132, R140.reuse, R40 ;  /* 0x0000008c8428723c */ /* 0x080ff00000041828 */
[C---:B------:R-:W-:Y:S08]  /*a210*/  HMMA.16816.F32.BF16 R44, R136.reuse, R140, R44 ;  /* 0x0000008c882c723c */ /* 0x040ff0000004182c */
[-C--:B------:R-:W-:Y:S08]  /*a220*/  HMMA.16816.F32.BF16 R48, R136, R142.reuse, R48 ;  /* 0x0000008e8830723c */ /* 0x080ff00000041830 */
[----:B------:R-:W-:Y:S01]  /*a230*/  HMMA.16816.F32.BF16 R52, R132, R142, R52 ;  /* 0x0000008e8434723c */ /* 0x000fe20000041834 */
[----:B------:R-:W3:Y:S07]  /*a240*/  LDSM.16.MT88.4 R140, [R164+0x2800] ;  /* 0x00280000a48c783b */ /* 0x000eee0000004200 */
[C---:B----4-:R-:W-:Y:S08]  /*a250*/  HMMA.16816.F32.BF16 R56, R136.reuse, R156, R56 ;  /* 0x0000009c8838723c */ /* 0x050ff00000041838 */
[C---:B------:R-:W-:Y:S08]  /*a260*/  HMMA.16816.F32.BF16 R60, R136.reuse, R158, R60 ;  /* 0x0000009e883c723c */ /* 0x040ff0000004183c */
[C---:B------:R-:W-:Y:S08]  /*a270*/  HMMA.16816.F32.BF16 R64, R136.reuse, R152, R64 ;  /* 0x000000988840723c */ /* 0x040ff00000041840 */
[C---:B------:R-:W-:Y:S08]  /*a280*/  HMMA.16816.F32.BF16 R72, R136.reuse, R154, R72 ;  /* 0x0000009a8848723c */ /* 0x040ff00000041848 */
[C---:B-1----:R-:W-:Y:S08]  /*a290*/  HMMA.16816.F32.BF16 R68, R136.reuse, R148, R68 ;  /* 0x000000948844723c */ /* 0x042ff00000041844 */
[C---:B------:R-:W-:Y:S08]  /*a2a0*/  HMMA.16816.F32.BF16 R76, R136.reuse, R150, R76 ;  /* 0x00000096884c723c */ /* 0x040ff0000004184c */
[C---:B--2---:R-:W-:Y:S08]  /*a2b0*/  HMMA.16816.F32.BF16 R80, R136.reuse, R144, R80 ;  /* 0x000000908850723c */ /* 0x044ff00000041850 */
[C---:B------:R-:W-:Y:S08]  /*a2c0*/  HMMA.16816.F32.BF16 R84, R136.reuse, R146, R84 ;  /* 0x000000928854723c */ /* 0x040ff00000041854 */
[C---:B---3--:R-:W-:Y:S08]  /*a2d0*/  HMMA.16816.F32.BF16 R88, R136.reuse, R140, R88 ;  /* 0x0000008c8858723c */ /* 0x048ff00000041858 */
[----:B------:R-:W-:Y:S01]  /*a2e0*/  HMMA.16816.F32.BF16 R92, R136, R142, R92 ;  /* 0x0000008e885c723c */ /* 0x000fe2000004185c */
[--C-:B------:R-:W-:Y:S01]  /*a2f0*/  FFMA.FTZ R137, R194, UR22, -R232.reuse ;  /* 0x00000016c2897c23 */ /* 0x100fe200080108e8 */
[----:B------:R-:W-:-:S03]  /*a300*/  FFMA.FTZ R136, R165, UR22, -R232 ;  /* 0x00000016a5887c23 */ /* 0x000fc600080108e8 */
[----:B------:R1:W-:Y:S03]  /*a310*/  MUFU.EX2 R165, R137 ;  /* 0x0000008900a57308 */ /* 0x0003e60000000800 */
[----:B------:R-:W-:Y:S01]  /*a320*/  HMMA.16816.F32.BF16 R116, R132, R150, R116 ;  /* 0x000000968474723c */ /* 0x000fe20000041874 */
[--C-:B-1----:R-:W-:Y:S02]  /*a330*/  FFMA.FTZ R137, R202, UR22, -R232.reuse ;  /* 0x00000016ca897c23 */ /* 0x102fe400080108e8 */
[----:B------:R1:W-:Y:S04]  /*a340*/  MUFU.EX2 R202, R136 ;  /* 0x0000008800ca7308 */ /* 0x0003e80000000800 */
[----:B------:R2:W-:Y:S01]  /*a350*/  MUFU.EX2 R179, R137 ;  /* 0x0000008900b37308 */ /* 0x0005e20000000800 */
[----:B-1----:R-:W-:-:S04]  /*a360*/  FFMA.FTZ R136, R193, UR22, -R232 ;  /* 0x00000016c1887c23 */ /* 0x002fc800080108e8 */
[----:B------:R1:W3:Y:S01]  /*a370*/  MUFU.EX2 R193, R136 ;  /* 0x0000008800c17308 */ /* 0x0002e20000000800 */
[----:B--2---:R-:W-:-:S04]  /*a380*/  FFMA.FTZ R137, R175, UR22, -R231 ;  /* 0x00000016af897c23 */ /* 0x004fc800080108e7 */
[----:B------:R-:W-:Y:S01]  /*a390*/  MUFU.EX2 R183, R137 ;  /* 0x0000008900b77308 */ /* 0x000fe20000000800 */
[----:B-1----:R-:W-:-:S04]  /*a3a0*/  FFMA.FTZ R136, R174, UR22, -R231 ;  /* 0x00000016ae887c23 */ /* 0x002fc800080108e7 */
[----:B------:R1:W-:Y:S02]  /*a3b0*/  MUFU.EX2 R150, R136 ;  /* 0x0000008800967308 */ /* 0x0003e40000000800 */
[----:B-1----:R-:W-:Y:S01]  /*a3c0*/  HMMA.16816.F32.BF16 R136, R132, R140, R128 ;  /* 0x0000008c8488723c */ /* 0x002fe20000041880 */
[----:B------:R-:W-:Y:S01]  /*a3d0*/  FFMA.FTZ R128, R166, UR22, -R231 ;  /* 0x00000016a6807c23 */ /* 0x000fe200080108e7 */
[--C-:B------:R-:W-:Y:S02]  /*a3e0*/  FFMA.FTZ R129, R205, UR22, -R238.reuse ;  /* 0x00000016cd817c23 */ /* 0x100fe400080108ee */
[----:B------:R-:W2:Y:S01]  /*a3f0*/  LDL.LU R205, [R1+0x64] ;  /* 0x0000640001cd7983 */ /* 0x000ea20000300800 */
[----:B------:R1:W-:Y:S04]  /*a400*/  MUFU.EX2 R194, R128 ;  /* 0x0000008000c27308 */ /* 0x0003e80000000800 */
[----:B------:R4:W-:Y:S01]  /*a410*/  MUFU.EX2 R182, R129 ;  /* 0x0000008100b67308 */ /* 0x0009e20000000800 */
[----:B-1----:R-:W-:-:S02]  /*a420*/  FFMA.FTZ R128, R208, UR22, -R238 ;  /* 0x00000016d0807c23 */ /* 0x002fc400080108ee */
[----:B------:R-:W2:Y:S01]  /*a430*/  LDL.LU R208, [R1+0x60] ;  /* 0x0000600001d07983 */ /* 0x000ea20000300800 */
[----:B----4-:R-:W-:-:S03]  /*a440*/  FFMA.FTZ R129, R210, UR22, -R238 ;  /* 0x00000016d2817c23 */ /* 0x010fc600080108ee */
[----:B------:R-:W4:Y:S01]  /*a450*/  LDL.LU R210, [R1+0x5c] ;  /* 0x00005c0001d27983 */ /* 0x000f220000300800 */
[C---:B------:R-:W-:Y:S01]  /*a460*/  HMMA.16816.F32.BF16 R96, R132.reuse, R156, R96 ;  /* 0x0000009c8460723c */ /* 0x040fe20000041860 */
[----:B------:R1:W3:Y:S07]  /*a470*/  MUFU.EX2 R166, R128 ;  /* 0x0000008000a67308 */ /* 0x0002ee0000000800 */
[C---:B------:R-:W-:Y:S08]  /*a480*/  HMMA.16816.F32.BF16 R100, R132.reuse, R158, R100 ;  /* 0x0000009e8464723c */ /* 0x040ff00000041864 */
[----:B------:R-:W-:Y:S01]  /*a490*/  HMMA.16816.F32.BF16 R104, R132, R152, R104 ;  /* 0x000000988468723c */ /* 0x000fe20000041868 */
[----:B-1----:R-:W-:-:S07]  /*a4a0*/  FFMA.FTZ R128, R246, UR22, -R238 ;  /* 0x00000016f6807c23 */ /* 0x002fce00080108ee */
[C---:B------:R-:W-:Y:S08]  /*a4b0*/  HMMA.16816.F32.BF16 R108, R132.reuse, R154, R108 ;  /* 0x0000009a846c723c */ /* 0x040ff0000004186c */
[C---:B------:R-:W-:Y:S08]  /*a4c0*/  HMMA.16816.F32.BF16 R112, R132.reuse, R148, R112 ;  /* 0x000000948470723c */ /* 0x040ff00000041870 */
[----:B------:R-:W-:Y:S01]  /*a4d0*/  HMMA.16816.F32.BF16 R120, R132, R144, R120 ;  /* 0x000000908478723c */ /* 0x000fe20000041878 */
[----:B------:R-:W-:-:S07]  /*a4e0*/  FFMA.FTZ R144, R167, UR22, -R231 ;  /* 0x00000016a7907c23 */ /* 0x000fce00080108e7 */
[C---:B------:R-:W-:Y:S01]  /*a4f0*/  HMMA.16816.F32.BF16 R124, R132.reuse, R146, R124 ;  /* 0x00000092847c723c */ /* 0x040fe2000004187c */
[----:B------:R1:W3:Y:S01]  /*a500*/  MUFU.EX2 R178, R144 ;  /* 0x0000009000b27308 */ /* 0x0002e20000000800 */
[--C-:B------:R-:W-:Y:S01]  /*a510*/  FFMA.FTZ R140, R243, UR22, -R234.reuse ;  /* 0x00000016f38c7c23 */ /* 0x100fe200080108ea */
[----:B------:R-:W-:Y:S01]  /*a520*/  FFMA.FTZ R141, R242, UR22, -R234 ;  /* 0x00000016f28d7c23 */ /* 0x000fe200080108ea */
[----:B------:R-:W-:Y:S01]  /*a530*/  MOV R151, R172 ;  /* 0x000000ac00977202 */ /* 0x000fe20000000f00 */
[----:B------:R-:W-:Y:S01]  /*a540*/  MUFU.EX2 R177, R129 ;  /* 0x0000008100b17308 */ /* 0x000fe20000000800 */
[----:B------:R-:W-:Y:S01]  /*a550*/  FFMA.FTZ R251, R251, UR22, -R238 ;  /* 0x00000016fbfb7c23 */ /* 0x000fe200080108ee */
[--C-:B------:R-:W-:Y:S01]  /*a560*/  FFMA.FTZ R235, R235, UR22, -R234.reuse ;  /* 0x00000016ebeb7c23 */ /* 0x100fe200080108ea */
[----:B------:R-:W-:Y:S01]  /*a570*/  HMMA.16816.F32.BF16 R132, R132, R142, R4 ;  /* 0x0000008e8484723c */ /* 0x000fe20000041804 */
[--C-:B------:R-:W-:Y:S01]  /*a580*/  FFMA.FTZ R4, R245, UR22, -R234.reuse ;  /* 0x00000016f5047c23 */ /* 0x100fe200080108ea */
[----:B------:R3:W3:Y:S01]  /*a590*/  MUFU.EX2 R167, R128 ;  /* 0x0000008000a77308 */ /* 0x0006e20000000800 */
[----:B------:R-:W-:Y:S01]  /*a5a0*/  FFMA.FTZ R209, R209, UR22, -R231 ;  /* 0x00000016d1d17c23 */ /* 0x000fe200080108e7 */
[----:B------:R2:W5:Y:S02]  /*a5b0*/  LDL.LU R246, [R1+0x58] ;  /* 0x0000580001f67983 */ /* 0x0005640000300800 */
[----:B------:R3:W-:Y:S02]  /*a5c0*/  MUFU.EX2 R181, R4 ;  /* 0x0000000400b57308 */ /* 0x0007e40000000800 */
[----:B-1----:R-:W1:Y:S02]  /*a5d0*/  LDSM.16.MT88.4 R144, [R214+0xd000] ;  /* 0x00d00000d690783b */ /* 0x002e640000004200 */
[----:B------:R3:W3:Y:S04]  /*a5e0*/  MUFU.EX2 R180, R140 ;  /* 0x0000008c00b47308 */ /* 0x0006e80000000800 */
[----:B------:R3:W-:Y:S01]  /*a5f0*/  MUFU.EX2 R176, R141 ;  /* 0x0000008d00b07308 */ /* 0x0007e20000000800 */
[----:B------:R-:W-:Y:S01]  /*a600*/  MOV R148, R173 ;  /* 0x000000ad00947202 */ /* 0x000fe20000000f00 */
[----:B---3--:R-:W-:Y:S04]  /*a610*/  LDSM.16.MT88.4 R128, [R236+0xd000] ;  /* 0x00d00000ec80783b */ /* 0x008fe80000004200 */
[----:B------:R-:W3:Y:S01]  /*a620*/  LDSM.16.MT88.4 R4, [R212+0x1000] ;  /* 0x00100000d404783b */ /* 0x000ee20000004200 */
[----:B------:R-:W-:Y:S01]  /*a630*/  FFMA.FTZ R140, R197, UR22, -R234 ;  /* 0x00000016c58c7c23 */ /* 0x000fe200080108ea */
[----:B------:R-:W-:-:S02]  /*a640*/  F2FP.BF16.F32.PACK_AB R142, R193, R179 ;  /* 0x000000b3c18e723e */ /* 0x000fc400000010ff */
[----:B------:R-:W-:Y:S01]  /*a650*/  F2FP.BF16.F32.PACK_AB R172, R166, R182 ;  /* 0x000000b6a6ac723e */ /* 0x000fe200000010ff */
[----:B------:R1:W1:Y:S01]  /*a660*/  MUFU.EX2 R197, R140 ;  /* 0x0000008c00c57308 */ /* 0x0002620000000800 */
[----:B------:R-:W-:Y:S01]  /*a670*/  F2FP.BF16.F32.PACK_AB R141, R150, R183 ;  /* 0x000000b7968d723e */ /* 0x000fe200000010ff */
[----:B------:R2:W5:Y:S01]  /*a680*/  LDL.LU R245, [R1+0x54] ;  /* 0x0000540001f57983 */ /* 0x0005620000300800 */
[----:B------:R-:W-:Y:S02]  /*a690*/  F2FP.BF16.F32.PACK_AB R143, R194, R178 ;  /* 0x000000b2c28f723e */ /* 0x000fe400000010ff */
[----:B------:R-:W-:Y:S02]  /*a6a0*/  F2FP.BF16.F32.PACK_AB R174, R167, R177 ;  /* 0x000000b1a7ae723e */ /* 0x000fe400000010ff */
[----:B------:R-:W-:Y:S01]  /*a6b0*/  MOV R149, R169 ;  /* 0x000000a900957202 */ /* 0x000fe20000000f00 */
[----:B------:R-:W-:Y:S01]  /*a6c0*/  MUFU.EX2 R235, R235 ;  /* 0x000000eb00eb7308 */ /* 0x000fe20000000800 */
[----:B------:R-:W-:Y:S01]  /*a6d0*/  F2FP.BF16.F32.PACK_AB R173, R180, R181 ;  /* 0x000000b5b4ad723e */ /* 0x000fe200000010ff */
[----:B------:R2:W5:Y:S01]  /*a6e0*/  LDL.LU R243, [R1+0x50] ;  /* 0x0000500001f37983 */ /* 0x0005620000300800 */
[----:B-1----:R-:W-:-:S03]  /*a6f0*/  F2FP.BF16.F32.PACK_AB R140, R202, R165 ;  /* 0x000000a5ca8c723e */ /* 0x002fc600000010ff */
[----:B------:R1:W5:Y:S01]  /*a700*/  LDL.LU R242, [R1+0x4c] ;  /* 0x00004c0001f27983 */ /* 0x0003620000300800 */
[----:B------:R-:W-:-:S03]  /*a710*/  F2FP.BF16.F32.PACK_AB R175, R197, R176 ;  /* 0x000000b0c5af723e */ /* 0x000fc600000010ff */
[-C--:B------:R-:W-:Y:S08]  /*a720*/  HMMA.16816.F32.BF16 R12, R140, R144.reuse, R12 ;  /* 0x000000908c0c723c */ /* 0x080ff0000004180c */
[C---:B------:R-:W-:Y:S01]  /*a730*/  HMMA.16816.F32.BF16 R188, R172.reuse, R144, R8 ;  /* 0x00000090acbc723c */ /* 0x040fe20000041808 */
[----:B------:R-:W1:Y:S07]  /*a740*/  LDSM.16.MT88.4 R8, [R164+0x1000] ;  /* 0x00100000a408783b */ /* 0x000e6e0000004200 */
[----:B------:R-:W-:Y:S01]  /*a750*/  HMMA.16816.F32.BF16 R184, R172, R146, R16 ;  /* 0x00000092acb8723c */ /* 0x000fe20000041810 */
[----:B------:R-:W-:-:S02]  /*a760*/  MOV R16, R168 ;  /* 0x000000a800107202 */ /* 0x000fc40000000f00 */
[----:B------:R-:W-:Y:S02]  /*a770*/  MOV R17, R171 ;  /* 0x000000ab00117202 */ /* 0x000fe40000000f00 */
[----:B------:R-:W-:Y:S03]  /*a780*/  LDSM.16.MT88.4 R168, [R164+0x3000] ;  /* 0x00300000a4a8783b */ /* 0x000fe60000004200 */
[----:B------:R-:W-:Y:S01]  /*a790*/  HMMA.16816.F32.BF16 R20, R140, R146, R20 ;  /* 0x000000928c14723c */ /* 0x000fe20000041814 */
[----:B------:R-:W-:-:S07]  /*a7a0*/  IMAD.MOV.U32 R19, RZ, RZ, R163 ;  /* 0x000000ffff137224 */ /* 0x000fce00078e00a3 */
[----:B---3--:R-:W-:Y:S01]  /*a7b0*/  HMMA.16816.F32.BF16 R144, R172, R4, R44 ;  /* 0x00000004ac90723c */ /* 0x008fe2000004182c */
[----:B------:R-:W3:Y:S01]  /*a7c0*/  LDSM.16.MT88.4 R44, [R236+0xf000] ;  /* 0x00f00000ec2c783b */ /* 0x000ee20000004200 */
[----:B------:R-:W-:-:S06]  /*a7d0*/  MOV R18, R162 ;  /* 0x000000a200127202 */ /* 0x000fcc0000000f00 */
[-C--:B------:R-:W-:Y:S08]  /*a7e0*/  HMMA.16816.F32.BF16 R28, R140, R128.reuse, R28 ;  /* 0x000000808c1c723c */ /* 0x080ff0000004181c */
[C---:B------:R-:W-:Y:S08]  /*a7f0*/  HMMA.16816.F32.BF16 R24, R172.reuse, R128, R24 ;  /* 0x00000080ac18723c */ /* 0x040ff00000041818 */
[-C--:B------:R-:W-:Y:S08]  /*a800*/  HMMA.16816.F32.BF16 R32, R172, R130.reuse, R32 ;  /* 0x00000082ac20723c */ /* 0x080ff00000041820 */
[C---:B------:R-:W-:Y:S01]  /*a810*/  HMMA.16816.F32.BF16 R36, R140.reuse, R130, R36 ;  /* 0x000000828c24723c */ /* 0x040fe20000041824 */
[----:B------:R-:W3:Y:S07]  /*a820*/  LDSM.16.MT88.4 R128, [R214+0xf000] ;  /* 0x00f00000d680783b */ /* 0x000eee0000004200 */
[----:B------:R-:W-:Y:S01]  /*a830*/  HMMA.16816.F32.BF16 R40, R140, R4, R40 ;  /* 0x000000048c28723c */ /* 0x000fe20000041828 */
[----:B------:R-:W-:-:S02]  /*a840*/  MOV R4, R161 ;  /* 0x000000a100047202 */ /* 0x000fc40000000f00 */
[----:B------:R-:W-:Y:S02]  /*a850*/  MOV R5, R160 ;  /* 0x000000a000057202 */ /* 0x000fe40000000f00 */
[----:B------:R-:W2:Y:S03]  /*a860*/  LDSM.16.MT88.4 R160, [R212+0x3000] ;  /* 0x00300000d4a0783b */ /* 0x000ea60000004200 */
[C---:B-1----:R-:W-:Y:S08]  /*a870*/  HMMA.16816.F32.BF16 R156, R172.reuse, R8, R56 ;  /* 0x00000008ac9c723c */ /* 0x042ff00000041838 */
[----:B---3--:R-:W-:Y:S01]  /*a880*/  HMMA.16816.F32.BF16 R56, R172, R46, R76 ;  /* 0x0000002eac38723c */ /* 0x008fe2000004184c */
[----:B------:R-:W-:-:S02]  /*a890*/  MOV R78, R167 ;  /* 0x000000a7004e7202 */ /* 0x000fc40000000f00 */
[----:B------:R-:W-:Y:S02]  /*a8a0*/  MOV R77, R166 ;  /* 0x000000a6004d7202 */ /* 0x000fe40000000f00 */
[----:B------:R-:W-:Y:S02]  /*a8b0*/  MOV R76, R165 ;  /* 0x000000a5004c7202 */ /* 0x000fe40000000f00 */
[----:B------:R-:W-:Y:S01]  /*a8c0*/  MOV R79, R164 ;  /* 0x000000a4004f7202 */ /* 0x000fe20000000f00 */
[C---:B------:R-:W-:Y:S08]  /*a8d0*/  HMMA.16816.F32.BF16 R152, R172.reuse, R10, R60 ;  /* 0x0000000aac98723c */ /* 0x040ff0000004183c */
[----:B------:R-:W-:Y:S01]  /*a8e0*/  HMMA.16816.F32.BF16 R164, R172, R168, R88 ;  /* 0x000000a8aca4723c */ /* 0x000fe20000041858 */
[----:B------:R-:W-:-:S02]  /*a8f0*/  MOV R91, R18 ;  /* 0x00000012005b7202 */ /* 0x000fc40000000f00 */
[----:B------:R-:W-:-:S05]  /*a900*/  MOV R90, R19 ;  /* 0x00000013005a7202 */ /* 0x000fca0000000f00 */
[----:B------:R-:W-:Y:S01]  /*a910*/  HMMA.16816.F32.BF16 R60, R172, R130, R72 ;  /* 0x00000082ac3c723c */ /* 0x000fe20000041848 */
[----:B------:R-:W-:Y:S01]  /*a920*/  MOV R73, R16 ;  /* 0x0000001000497202 */ /* 0x000fe20000000f00 */
[----:B------:R-:W-:Y:S01]  /*a930*/  IMAD.MOV.U32 R72, RZ, RZ, R17 ;  /* 0x000000ffff487224 */ /* 0x000fe200078e0011 */
[----:B------:R-:W-:Y:S02]  /*a940*/  MOV R75, R4 ;  /* 0x00000004004b7202 */ /* 0x000fe40000000f00 */
[----:B------:R-:W-:-:S03]  /*a950*/  MOV R74, R5 ;  /* 0x00000005004a7202 */ /* 0x000fc60000000f00 */
[-C--:B------:R-:W-:Y:S08]  /*a960*/  HMMA.16816.F32.BF16 R48, R172, R6.reuse, R48 ;  /* 0x00000006ac30723c */ /* 0x080ff00000041830 */
[C---:B------:R-:W-:Y:S08]  /*a970*/  HMMA.16816.F32.BF16 R52, R140.reuse, R6, R52 ;  /* 0x000000068c34723c */ /* 0x040ff00000041834 */
[----:B------:R-:W-:Y:S01]  /*a980*/  HMMA.16816.F32.BF16 R16, R140, R8, R96 ;  /* 0x000000088c10723c */ /* 0x000fe20000041860 */
[----:B------:R-:W-:-:S07]  /*a990*/  IMAD.MOV.U32 R89, RZ, RZ, R150 ;  /* 0x000000ffff597224 */ /* 0x000fce00078e0096 */
[----:B------:R-:W-:Y:S01]  /*a9a0*/  HMMA.16816.F32.BF16 R64, R172, R128, R64 ;  /* 0x00000080ac40723c */ /* 0x000fe20000041840 */
[----:B------:R-:W-:-:S07]  /*a9b0*/  MOV R88, R151 ;  /* 0x0000009700587202 */ /* 0x000fce0000000f00 */
[----:B------:R-:W-:Y:S08]  /*a9c0*/  HMMA.16816.F32.BF16 R68, R172, R44, R68 ;  /* 0x0000002cac44723c */ /* 0x000ff00000041844 */
[----:B------:R-:W-:Y:S01]  /*a9d0*/  HMMA.16816.F32.BF16 R4, R140, R128, R104 ;  /* 0x000000808c04723c */ /* 0x000fe20000041868 */
[----:B------:R-:W-:-:S07]  /*a9e0*/  MOV R107, R176 ;  /* 0x000000b0006b7202 */ /* 0x000fce0000000f00 */
[----:B------:R-:W-:Y:S01]  /*a9f0*/  HMMA.16816.F32.BF16 R96, R140, R44, R112 ;  /* 0x0000002c8c60723c */ /* 0x000fe20000041870 */
[--C-:B------:R-:W-:Y:S01]  /*aa00*/  FFMA.FTZ R44, R215, UR22, -R238.reuse ;  /* 0x00000016d72c7c23 */ /* 0x100fe200080108ee */
[----:B------:R-:W-:-:S06]  /*aa10*/  FFMA.FTZ R45, R213, UR22, -R238 ;  /* 0x00000016d52d7c23 */ /* 0x000fcc00080108ee */
[----:B------:R-:W-:Y:S01]  /*aa20*/  HMMA.16816.F32.BF16 R128, R140, R130, R108 ;  /* 0x000000828c80723c */ /* 0x000fe2000004186c */
[----:B------:R-:W-:Y:S01]  /*aa30*/  MOV R110, R179 ;  /* 0x000000b3006e7202 */ /* 0x000fe20000000f00 */
[----:B------:R-:W-:Y:S01]  /*aa40*/  IMAD.MOV.U32 R108, RZ, RZ, R177 ;  /* 0x000000ffff6c7224 */ /* 0x000fe200078e00b1 */
[----:B------:R-:W-:Y:S01]  /*aa50*/  MOV R109, R178 ;  /* 0x000000b2006d7202 */ /* 0x000fe20000000f00 */
[----:B------:R-:W-:Y:S04]  /*aa60*/  LDSM.16.MT88.4 R112, [R79+0x1800] ;  /* 0x001800004f70783b */ /* 0x000fe80000004200 */
[C---:B--2---:R-:W-:Y:S08]  /*aa70*/  HMMA.16816.F32.BF16 R80, R172.reuse, R160, R80 ;  /* 0x000000a0ac50723c */ /* 0x044ff00000041850 */
[----:B------:R-:W-:Y:S01]  /*aa80*/  HMMA.16816.F32.BF16 R84, R172, R162, R84 ;  /* 0x000000a2ac54723c */ /* 0x000fe20000041854 */
[----:B------:R-:W-:Y:S01]  /*aa90*/  MOV R105, R194 ;  /* 0x000000c200697202 */ /* 0x000fe20000000f00 */
[----:B------:R-:W-:-:S06]  /*aaa0*/  FFMA.FTZ R208, R208, UR22, -R232 ;  /* 0x00000016d0d07c23 */ /* 0x000fcc00080108e8 */
[----:B------:R-:W-:Y:S01]  /*aab0*/  HMMA.16816.F32.BF16 R8, R140, R10, R100 ;  /* 0x0000000a8c08723c */ /* 0x000fe20000041864 */
[----:B------:R-:W-:Y:S01]  /*aac0*/  MOV R103, R212 ;  /* 0x000000d400677202 */ /* 0x000fe20000000f00 */
[----:B----4-:R-:W-:Y:S01]  /*aad0*/  FFMA.FTZ R210, R210, UR22, -R232 ;  /* 0x00000016d2d27c23 */ /* 0x010fe200080108e8 */
[----:B------:R1:W-:Y:S01]  /*aae0*/  MUFU.EX2 R212, R44 ;  /* 0x0000002c00d47308 */ /* 0x0003e20000000800 */
[----:B------:R-:W-:Y:S01]  /*aaf0*/  MOV R106, R193 ;  /* 0x000000c1006a7202 */ /* 0x000fe20000000f00 */
[----:B------:R2:W5:Y:S03]  /*ab00*/  LDL.LU R215, [R1+0x48] ;  /* 0x0000480001d77983 */ /* 0x0005660000300800 */
[----:B------:R-:W-:Y:S01]  /*ab10*/  HMMA.16816.F32.BF16 R172, R172, R170, R92 ;  /* 0x000000aaacac723c */ /* 0x000fe2000004185c */
[----:B------:R-:W-:Y:S01]  /*ab20*/  MOV R95, R149 ;  /* 0x00000095005f7202 */ /* 0x000fe20000000f00 */
[----:B------:R2:W5:Y:S01]  /*ab30*/  LDL.LU R213, [R1+0x44] ;  /* 0x0000440001d57983 */ /* 0x0005620000300800 */
[----:B------:R-:W-:-:S05]  /*ab40*/  MOV R94, R148 ;  /* 0x00000094005e7202 */ /* 0x000fca0000000f00 */
[C---:B------:R-:W-:Y:S01]  /*ab50*/  HMMA.16816.F32.BF16 R176, R140.reuse, R168, R136 ;  /* 0x000000a88cb0723c */ /* 0x040fe20000041888 */
[----:B-1----:R-:W-:Y:S02]  /*ab60*/  FFMA.FTZ R44, R252, UR22, -R238 ;  /* 0x00000016fc2c7c23 */ /* 0x002fe400080108ee */
[----:B------:R1:W-:Y:S05]  /*ab70*/  MUFU.EX2 R252, R45 ;  /* 0x0000002d00fc7308 */ /* 0x0003ea0000000800 */
[----:B------:R-:W-:Y:S01]  /*ab80*/  HMMA.16816.F32.BF16 R168, R140, R170, R132 ;  /* 0x000000aa8ca8723c */ /* 0x000fe20000041884 */
[----:B------:R-:W3:Y:S01]  /*ab90*/  LDSM.16.MT88.4 R132, [R236+0xd800] ;  /* 0x00d80000ec84783b */ /* 0x000ee20000004200 */
[----:B------:R-:W-:Y:S01]  /*aba0*/  MOV R104, R95 ;  /* 0x0000005f00687202 */ /* 0x000fe20000000f00 */
[----:B------:R4:W-:Y:S01]  /*abb0*/  MUFU.EX2 R238, R44 ;  /* 0x0000002c00ee7308 */ /* 0x0009e20000000800 */
[----:B------:R-:W-:-:S04]  /*abc0*/  MOV R95, R195 ;  /* 0x000000c3005f7202 */ /* 0x000fc80000000f00 */
[----:B------:R-:W-:Y:S01]  /*abd0*/  HMMA.16816.F32.BF16 R148, R140, R160, R120 ;  /* 0x000000a08c94723c */ /* 0x000fe20000041878 */
[----:B-1----:R-:W-:-:S07]  /*abe0*/  FFMA.FTZ R45, R250, UR22, -R234 ;  /* 0x00000016fa2d7c23 */ /* 0x002fce00080108ea */
[C---:B------:R-:W-:Y:S01]  /*abf0*/  HMMA.16816.F32.BF16 R160, R140.reuse, R162, R124 ;  /* 0x000000a28ca0723c */ /* 0x040fe2000004187c */
[----:B------:R-:W-:Y:S02]  /*ac00*/  IMAD.MOV.U32 R126, RZ, RZ, R192 ;  /* 0x000000ffff7e7224 */ /* 0x000fe400078e00c0 */
[----:B----4-:R-:W-:Y:S01]  /*ac10*/  FFMA.FTZ R44, R239, UR22, -R234 ;  /* 0x00000016ef2c7c23 */ /* 0x010fe200080108ea */
[----:B------:R-:W1:Y:S01]  /*ac20*/  LDSM.16.MT88.4 R192, [R103+0x1800] ;  /* 0x0018000067c0783b */ /* 0x000e620000004200 */
[----:B------:R4:W-:Y:S01]  /*ac30*/  MUFU.EX2 R239, R45 ;  /* 0x0000002d00ef7308 */ /* 0x0009e20000000800 */
[----:B------:R-:W-:Y:S02]  /*ac40*/  MOV R92, R94 ;  /* 0x0000005e005c7202 */ /* 0x000fe40000000f00 */
[----:B------:R-:W-:Y:S01]  /*ac50*/  HMMA.16816.F32.BF16 R116, R140, R46, R116 ;  /* 0x0000002e8c74723c */ /* 0x000fe20000041874 */
[----:B------:R-:W-:Y:S01]  /*ac60*/  MOV R123, R203 ;  /* 0x000000cb007b7202 */ /* 0x000fe20000000f00 */
[----:B------:R-:W-:Y:S01]  /*ac70*/  IMAD.MOV.U32 R122, RZ, RZ, R202 ;  /* 0x000000ffff7a7224 */ /* 0x000fe200078e00ca */
[----:B------:R-:W-:Y:S01]  /*ac80*/  MOV R93, R201 ;  /* 0x000000c9005d7202 */ /* 0x000fe20000000f00 */
[----:B------:R-:W-:Y:S01]  /*ac90*/  MUFU.EX2 R250, R251 ;  /* 0x000000fb00fa7308 */ /* 0x000fe20000000800 */
[----:B------:R-:W-:Y:S01]  /*aca0*/  MOV R121, R181 ;  /* 0x000000b500797202 */ /* 0x000fe20000000f00 */
[----:B------:R-:W-:Y:S01]  /*acb0*/  LDSM.16.MT88.4 R100, [R103+0x3800] ;  /* 0x003800006764783b */ /* 0x000fe20000004200 */
[----:B----4-:R-:W-:-:S02]  /*acc0*/  FFMA.FTZ R45, R237, UR22, -R234 ;  /* 0x00000016ed2d7c23 */ /* 0x010fc400080108ea */
[----:B------:R-:W4:Y:S04]  /*acd0*/  MUFU.EX2 R237, R44 ;  /* 0x0000002c00ed7308 */ /* 0x000f280000000800 */
[----:B------:R2:W3:Y:S01]  /*ace0*/  MUFU.EX2 R234, R45 ;  /* 0x0000002d00ea7308 */ /* 0x0004e20000000800 */
[----:B------:R-:W-:Y:S02]  /*acf0*/  MOV R94, R200 ;  /* 0x000000c8005e7202 */ /* 0x000fe40000000f00 */
[----:B------:R3:W-:Y:S04]  /*ad00*/  LDSM.16.MT88.4 R200, [R236+0xf800] ;  /* 0x00f80000ecc8783b */ /* 0x0007e80000004200 */
[----:B--2---:R-:W2:Y:S01]  /*ad10*/  LDSM.16.MT88.4 R44, [R214+0xf800] ;  /* 0x00f80000d62c783b */ /* 0x004ea20000004200 */
[----:B------:R-:W-:Y:S01]  /*ad20*/  MOV R140, R121 ;  /* 0x00000079008c7202 */ /* 0x000fe20000000f00 */
[----:B------:R-:W-:Y:S01]  /*ad30*/  FFMA.FTZ R251, R205, UR22, -R232 ;  /* 0x00000016cdfb7c23 */ /* 0x000fe200080108e8 */
[----:B------:R-:W-:Y:S01]  /*ad40*/  MOV R121, R104 ;  /* 0x0000006800797202 */ /* 0x000fe20000000f00 */
[----:B------:R-:W-:Y:S01]  /*ad50*/  FFMA.FTZ R104, R207, UR22, -R231 ;  /* 0x00000016cf687c23 */ /* 0x000fe200080108e7 */
[----:B------:R-:W-:-:S02]  /*ad60*/  MOV R120, R182 ;  /* 0x000000b600787202 */ /* 0x000fc40000000f00 */
[----:B------:R-:W-:Y:S02]  /*ad70*/  MOV R127, R183 ;  /* 0x000000b7007f7202 */ /* 0x000fe40000000f00 */
[----:B----4-:R-:W-:Y:S01]  /*ad80*/  F2FP.BF16.F32.PACK_AB R205, R237, R239 ;  /* 0x000000efedcd723e */ /* 0x010fe200000010ff */
[----:B---3--:R-:W-:Y:S01]  /*ad90*/  FFMA.FTZ R236, R206, UR22, -R232 ;  /* 0x00000016ceec7c23 */ /* 0x008fe200080108e8 */
[----:B------:R-:W-:Y:S01]  /*ada0*/  FFMA.FTZ R232, R204, UR22, -R231 ;  /* 0x00000016cce87c23 */ /* 0x000fe200080108e7 */
[----:B------:R-:W-:Y:S02]  /*adb0*/  F2FP.BF16.F32.PACK_AB R204, R252, R212 ;  /* 0x000000d4fccc723e */ /* 0x000fe400000010ff */
[----:B------:R-:W-:Y:S02]  /*adc0*/  F2FP.BF16.F32.PACK_AB R206, R250, R238 ;  /* 0x000000eeface723e */ /* 0x000fe400000010ff */
[----:B------:R-:W-:Y:S02]  /*add0*/  F2FP.BF16.F32.PACK_AB R207, R235, R234 ;  /* 0x000000eaebcf723e */ /* 0x000fe400000010ff */
[----:B------:R-:W-:-:S02]  /*ade0*/  MOV R143, R126 ;  /* 0x0000007e008f7202 */ /* 0x000fc40000000f00 */
[----:B------:R-:W-:Y:S01]  /*adf0*/  MOV R141, R120 ;  /* 0x00000078008d7202 */ /* 0x000fe20000000f00 */
[----:B------:R-:W-:Y:S01]  /*ae00*/  IMAD.MOV.U32 R120, RZ, RZ, R123 ;  /* 0x000000ffff787224 */ /* 0x000fe200078e007b */
[----:B------:R-:W-:Y:S02]  /*ae10*/  MOV R125, R122 ;  /* 0x0000007a007d7202 */ /* 0x000fe40000000f00 */
[----:B------:R-:W-:Y:S02]  /*ae20*/  MOV R142, R127 ;  /* 0x0000007f008e7202 */ /* 0x000fe40000000f00 */
[----:B------:R-:W-:Y:S02]  /*ae30*/  MOV R122, R92 ;  /* 0x0000005c007a7202 */ /* 0x000fe40000000f00 */
[----:B------:R-:W-:Y:S02]  /*ae40*/  MOV R126, R89 ;  /* 0x00000059007e7202 */ /* 0x000fe40000000f00 */
[----:B------:R-:W-:-:S02]  /*ae50*/  MOV R123, R88 ;  /* 0x00000058007b7202 */ /* 0x000fc40000000f00 */
[----:B------:R-:W-:Y:S02]  /*ae60*/  MOV R127, R90 ;  /* 0x0000005a007f7202 */ /* 0x000fe40000000f00 */
[----:B------:R-:W-:Y:S01]  /*ae70*/  MOV R92, R91 ;  /* 0x0000005b005c7202 */ /* 0x000fe20000000f00 */
[----:B------:R-:W-:Y:S01]  /*ae80*/  IMAD.MOV.U32 R91, RZ, RZ, R72 ;  /* 0x000000ffff5b7224 */ /* 0x000fe200078e0048 */
[----:B------:R-:W-:Y:S02]  /*ae90*/  MOV R88, R73 ;  /* 0x0000004900587202 */ /* 0x000fe40000000f00 */
[----:B------:R-:W-:Y:S02]  /*aea0*/  MOV R89, R74 ;  /* 0x0000004a00597202 */ /* 0x000fe40000000f00 */
[----:B------:R-:W-:Y:S02]  /*aeb0*/  MOV R90, R75 ;  /* 0x0000004b005a7202 */ /* 0x000fe40000000f00 */
[----:B------:R-:W-:Y:S01]  /*aec0*/  HMMA.16816.F32.BF16 R72, R204, R132, R24 ;  /* 0x00000084cc48723c */ /* 0x000fe20000041818 */
[----:B------:R-:W-:Y:S01]  /*aed0*/  MOV R25, R126 ;  /* 0x0000007e00197202 */ /* 0x000fe20000000f00 */
[----:B------:R-:W-:Y:S01]  /*aee0*/  FFMA.FTZ R231, R233, UR22, -R231 ;  /* 0x00000016e9e77c23 */ /* 0x000fe200080108e7 */
[----:B------:R-:W-:Y:S01]  /*aef0*/  MOV R126, R127 ;  /* 0x0000007f007e7202 */ /* 0x000fe20000000f00 */
[----:B------:R-:W-:Y:S01]  /*af00*/  IMAD.MOV.U32 R24, RZ, RZ, R77 ;  /* 0x000000ffff187224 */ /* 0x000fe200078e004d */
[----:B------:R-:W-:-:S02]  /*af10*/  MOV R127, R76 ;  /* 0x0000004c007f7202 */ /* 0x000fc40000000f00 */
[----:B------:R-:W-:Y:S02]  /*af20*/  MOV R233, R78 ;  /* 0x0000004e00e97202 */ /* 0x000fe40000000f00 */
[----:B------:R-:W-:Y:S02]  /*af30*/  MOV R27, R79 ;  /* 0x0000004f001b7202 */ /* 0x000fe40000000f00 */
[----:B------:R-:W-:Y:S01]  /*af40*/  HMMA.16816.F32.BF16 R76, R204, R134, R32 ;  /* 0x00000086cc4c723c */ /* 0x000fe20000041820 */
[----:B------:R-:W-:Y:S02]  /*af50*/  MOV R34, R88 ;  /* 0x0000005800227202 */ /* 0x000fe40000000f00 */
[----:B------:R-:W-:Y:S02]  /*af60*/  MOV R35, R89 ;  /* 0x0000005900237202 */ /* 0x000fe40000000f00 */
[----:B------:R-:W-:Y:S02]  /*af70*/  MOV R33, R90 ;  /* 0x0000005a00217202 */ /* 0x000fe40000000f00 */
[----:B------:R-:W-:-:S02]  /*af80*/  MOV R32, R91 ;  /* 0x0000005b00207202 */ /* 0x000fc40000000f00 */
[C---:B-1----:R-:W-:Y:S01]  /*af90*/  HMMA.16816.F32.BF16 R88, R204.reuse, R192, R144 ;  /* 0x000000c0cc58723c */ /* 0x042fe20000041890 */
[----:B------:R-:W-:Y:S01]  /*afa0*/  MOV R111, R180 ;  /* 0x000000b4006f7202 */ /* 0x000fe20000000f00 */
[----:B------:R-:W-:Y:S01]  /*afb0*/  IMAD.MOV.U32 R145, RZ, RZ, R93 ;  /* 0x000000ffff917224 */ /* 0x000fe200078e005d */
[----:B------:R-:W-:Y:S01]  /*afc0*/  MOV R144, R92 ;  /* 0x0000005c00907202 */ /* 0x000fe20000000f00 */
[----:B------:R-:W1:Y:S01]  /*afd0*/  LDSM.16.MT88.4 R180, [R214+0xd800] ;  /* 0x00d80000d6b4783b */ /* 0x000e620000004200 */
[----:B------:R-:W-:Y:S02]  /*afe0*/  MOV R146, R94 ;  /* 0x0000005e00927202 */ /* 0x000fe40000000f00 */
[----:B------:R-:W-:Y:S02]  /*aff0*/  MOV R147, R95 ;  /* 0x0000005f00937202 */ /* 0x000fe40000000f00 */
[----:B------:R-:W-:Y:S01]  /*b000*/  HMMA.16816.F32.BF16 R92, R204, R194, R48 ;  /* 0x000000c2cc5c723c */ /* 0x000fe20000041830 */
[----:B------:R-:W-:-:S02]  /*b010*/  MOV R48, R104 ;  /* 0x0000006800307202 */ /* 0x000fc40000000f00 */
[----:B------:R-:W-:Y:S02]  /*b020*/  MOV R51, R105 ;  /* 0x0000006900337202 */ /* 0x000fe40000000f00 */
[----:B------:R-:W-:Y:S02]  /*b030*/  MOV R50, R106 ;  /* 0x0000006a00327202 */ /* 0x000fe40000000f00 */
[----:B------:R-:W-:Y:S02]  /*b040*/  MOV R49, R107 ;  /* 0x0000006b00317202 */ /* 0x000fe40000000f00 */
[----:B------:R-:W-:Y:S01]  /*b050*/  HMMA.16816.F32.BF16 R104, R204, R112, R156 ;  /* 0x00000070cc68723c */ /* 0x000fe2000004189c */
[----:B------:R-:W-:Y:S01]  /*b060*/  MOV R156, R108 ;  /* 0x0000006c009c7202 */ /* 0x000fe20000000f00 */
[----:B------:R-:W-:Y:S01]  /*b070*/  IMAD.MOV.U32 R157, RZ, RZ, R109 ;  /* 0x000000ffff9d7224 */ /* 0x000fe200078e006d */
[----:B------:R-:W-:Y:S02]  /*b080*/  MOV R158, R110 ;  /* 0x0000006e009e7202 */ /* 0x000fe40000000f00 */
[----:B------:R-:W-:-:S03]  /*b090*/  MOV R159, R111 ;  /* 0x0000006f009f7202 */ /* 0x000fc60000000f00 */
[C---:B------:R-:W-:Y:S01]  /*b0a0*/  HMMA.16816.F32.BF16 R108, R204.reuse, R114, R152 ;  /* 0x00000072cc6c723c */ /* 0x040fe20000041898 */
[----:B------:R-:W-:Y:S02]  /*b0b0*/  MOV R152, R120 ;  /* 0x0000007800987202 */ /* 0x000fe40000000f00 */
[----:B------:R-:W-:Y:S02]  /*b0c0*/  MOV R153, R121 ;  /* 0x0000007900997202 */ /* 0x000fe40000000f00 */
[----:B------:R-:W-:Y:S02]  /*b0d0*/  MOV R154, R122 ;  /* 0x0000007a009a7202 */ /* 0x000fe40000000f00 */
[----:B------:R-:W-:Y:S02]  /*b0e0*/  MOV R155, R123 ;  /* 0x0000007b009b7202 */ /* 0x000fe40000000f00 */
[----:B--2---:R-:W-:Y:S01]  /*b0f0*/  HMMA.16816.F32.BF16 R120, R204, R44, R64 ;  /* 0x0000002ccc78723c */ /* 0x004fe20000041840 */
[----:B------:R-:W-:Y:S01]  /*b100*/  MOV R66, R126 ;  /* 0x0000007e00427202 */ /* 0x000fe20000000f00 */
[----:B------:R-:W-:Y:S01]  /*b110*/  IMAD.MOV.U32 R67, RZ, RZ, R127 ;  /* 0x000000ffff437224 */ /* 0x000fe200078e007f */
[----:B------:R-:W-:-:S02]  /*b120*/  MOV R26, R125 ;  /* 0x0000007d001a7202 */ /* 0x000fc40000000f00 */
[----:B------:R-:W-:-:S03]  /*b130*/  MOV R64, R152 ;  /* 0x0000009800407202 */ /* 0x000fc60000000f00 */
[----:B------:R-:W-:Y:S01]  /*b140*/  HMMA.16816.F32.BF16 R136, R204, R200, R68 ;  /* 0x000000c8cc88723c */ /* 0x000fe20000041844 */
[----:B------:R-:W-:Y:S02]  /*b150*/  MOV R68, R66 ;  /* 0x0000004200447202 */ /* 0x000fe40000000f00 */
[----:B------:R-:W-:Y:S01]  /*b160*/  MOV R65, R153 ;  /* 0x0000009900417202 */ /* 0x000fe20000000f00 */
[----:B------:R-:W-:Y:S01]  /*b170*/  IMAD.MOV.U32 R153, RZ, RZ, R157 ;  /* 0x000000ffff997224 */ /* 0x000fe200078e009d */
[----:B------:R-:W-:-:S03]  /*b180*/  MOV R66, R154 ;  /* 0x0000009a00427202 */ /* 0x000fc60000000f00 */
[----:B------:R-:W-:Y:S01]  /*b190*/  HMMA.16816.F32.BF16 R124, R204, R46, R60 ;  /* 0x0000002ecc7c723c */ /* 0x000fe2000004183c */
[----:B------:R-:W-:Y:S02]  /*b1a0*/  MOV R63, R67 ;  /* 0x00000043003f7202 */ /* 0x000fe40000000f00 */
[----:B------:R-:W-:Y:S02]  /*b1b0*/  MOV R67, R155 ;  /* 0x0000009b00437202 */ /* 0x000fe40000000f00 */
[----:B------:R-:W-:Y:S02]  /*b1c0*/  MOV R152, R156 ;  /* 0x0000009c00987202 */ /* 0x000fe40000000f00 */
[----:B------:R-:W-:Y:S02]  /*b1d0*/  MOV R154, R158 ;  /* 0x0000009e009a7202 */ /* 0x000fe40000000f00 */
[----:B------:R-:W-:Y:S02]  /*b1e0*/  MOV R155, R159 ;  /* 0x0000009f009b7202 */ /* 0x000fe40000000f00 */
[----:B------:R-:W-:-:S02]  /*b1f0*/  MOV R156, R24 ;  /* 0x00000018009c7202 */ /* 0x000fc40000000f00 */
[----:B------:R-:W-:Y:S01]  /*b200*/  MOV R157, R25 ;  /* 0x00000019009d7202 */ /* 0x000fe20000000f00 */
[----:B------:R-:W-:Y:S01]  /*b210*/  IMAD.MOV.U32 R25, RZ, RZ, R142 ;  /* 0x000000ffff197224 */ /* 0x000fe200078e008e */
[----:B------:R-:W-:Y:S02]  /*b220*/  MOV R158, R26 ;  /* 0x0000001a009e7202 */ /* 0x000fe40000000f00 */
[----:B------:R-:W-:Y:S02]  /*b230*/  MOV R159, R140 ;  /* 0x0000008c009f7202 */ /* 0x000fe40000000f00 */
[----:B------:R-:W-:Y:S02]  /*b240*/  MOV R24, R141 ;  /* 0x0000008d00187202 */ /* 0x000fe40000000f00 */
[----:B------:R-:W-:Y:S02]  /*b250*/  MOV R26, R143 ;  /* 0x0000008f001a7202 */ /* 0x000fe40000000f00 */
[----:B------:R-:W-:Y:S01]  /*b260*/  HMMA.16816.F32.BF16 R140, R204, R202, R56 ;  /* 0x000000cacc8c723c */ /* 0x000fe20000041838 */
[----:B------:R-:W-:-:S02]  /*b270*/  MOV R71, R64 ;  /* 0x0000004000477202 */ /* 0x000fc40000000f00 */
[----:B------:R-:W-:Y:S02]  /*b280*/  MOV R70, R65 ;  /* 0x0000004100467202 */ /* 0x000fe40000000f00 */
[----:B------:R-:W-:Y:S01]  /*b290*/  MOV R69, R66 ;  /* 0x0000004200457202 */ /* 0x000fe20000000f00 */
[----:B------:R-:W-:Y:S01]  /*b2a0*/  IMAD.MOV.U32 R66, RZ, RZ, R153 ;  /* 0x000000ffff427224 */ /* 0x000fe200078e0099 */
[----:B------:R-:W-:Y:S02]  /*b2b0*/  MOV R56, R67 ;  /* 0x0000004300387202 */ /* 0x000fe40000000f00 */
[----:B------:R-:W-:Y:S02]  /*b2c0*/  MOV R67, R152 ;  /* 0x0000009800437202 */ /* 0x000fe40000000f00 */
[----:B------:R-:W-:Y:S02]  /*b2d0*/  MOV R65, R154 ;  /* 0x0000009a00417202 */ /* 0x000fe40000000f00 */
[----:B------:R-:W-:-:S02]  /*b2e0*/  MOV R64, R155 ;  /* 0x0000009b00407202 */ /* 0x000fc40000000f00 */
[----:B------:R-:W-:Y:S01]  /*b2f0*/  HMMA.16816.F32.BF16 R152, R204, R100, R80 ;  /* 0x00000064cc98723c */ /* 0x000fe20000041850 */
[----:B------:R-:W-:-:S04]  /*b300*/  MOV R83, R26 ;  /* 0x0000001a00537202 */ /* 0x000fc80000000f00 */
[----:B------:R-:W-:Y:S02]  /*b310*/  MOV R82, R83 ;  /* 0x0000005300527202 */ /* 0x000fe40000000f00 */
[----:B------:R-:W-:Y:S02]  /*b320*/  MOV R83, R56 ;  /* 0x0000003800537202 */ /* 0x000fe40000000f00 */
[----:B------:R-:W-:Y:S02]  /*b330*/  MOV R56, R68 ;  /* 0x0000004400387202 */ /* 0x000fe40000000f00 */
[----:B------:R-:W-:Y:S02]  /*b340*/  MOV R68, R199 ;  /* 0x000000c700447202 */ /* 0x000fe40000000f00 */
[----:B------:R2:W5:Y:S04]  /*b350*/  LDL.LU R199, [R1+0x40] ;  /* 0x0000400001c77983 */ /* 0x0005680000300800 */
[----:B------:R-:W3:Y:S02]  /*b360*/  LDL.LU R81, [R1+0xc] ;  /* 0x00000c0001517983 */ /* 0x000ee40000300800 */
[----:B---3--:R-:W-:-:S02]  /*b370*/  FFMA.FTZ R2, R81, R2, R227 ;  /* 0x0000000251027223 */ /* 0x008fc400000100e3 */
[----:B------:R-:W3:Y:S02]  /*b380*/  LDL.LU R81, [R1+0x8] ;  /* 0x0000080001517983 */ /* 0x000ee40000300800 */
[----:B---3--:R-:W-:Y:S02]  /*b390*/  FFMA.FTZ R226, R81, R230, R226 ;  /* 0x000000e651e27223 */ /* 0x008fe400000100e2 */
[----:B------:R-:W3:Y:S01]  /*b3a0*/  LDL.LU R81, [R1+0x4] ;  /* 0x0000040001517983 */ /* 0x000ee20000300800 */
[----:B------:R-:W-:Y:S01]  /*b3b0*/  MOV R59, R24 ;  /* 0x00000018003b7202 */ /* 0x000fe20000000f00 */
[----:B------:R-:W-:Y:S02]  /*b3c0*/  IMAD.MOV.U32 R58, RZ, RZ, R25 ;  /* 0x000000ffff3a7224 */ /* 0x000fe400078e0019 */
[----:B------:R-:W4:Y:S01]  /*b3d0*/  LDSM.16.MT88.4 R24, [R27+0x3800] ;  /* 0x003800001b18783b */ /* 0x000f220000004200 */
[----:B------:R-:W-:Y:S04]  /*b3e0*/  MUFU.EX2 R236, R236 ;  /* 0x000000ec00ec7308 */ /* 0x000fe80000000800 */
[----:B------:R-:W1:Y:S01]  /*b3f0*/  MUFU.EX2 R251, R251 ;  /* 0x000000fb00fb7308 */ /* 0x000e620000000800 */
[----:B---3--:R-:W-:-:S02]  /*b400*/  FFMA.FTZ R225, R81, R229, R225 ;  /* 0x000000e551e17223 */ /* 0x008fc400000100e1 */
[----:B------:R-:W3:Y:S01]  /*b410*/  LDL.LU R81, [R1] ;  /* 0x0000000001517983 */ /* 0x000ee20000300800 */
[----:B------:R-:W-:Y:S04]  /*b420*/  MUFU.EX2 R208, R208 ;  /* 0x000000d000d07308 */ /* 0x000fe80000000800 */
[----:B------:R-:W-:Y:S04]  /*b430*/  MUFU.EX2 R210, R210 ;  /* 0x000000d200d27308 */ /* 0x000fe80000000800 */
[----:B------:R-:W-:Y:S04]  /*b440*/  MUFU.EX2 R232, R232 ;  /* 0x000000e800e87308 */ /* 0x000fe80000000800 */
[----:B------:R-:W2:Y:S04]  /*b450*/  MUFU.EX2 R48, R48 ;  /* 0x0000003000307308 */ /* 0x000ea80000000800 */
[----:B------:R-:W-:Y:S04]  /*b460*/  MUFU.EX2 R209, R209 ;  /* 0x000000d100d17308 */ /* 0x000fe80000000800 */
[----:B------:R-:W3:Y:S01]  /*b470*/  MUFU.EX2 R231, R231 ;  /* 0x000000e700e77308 */ /* 0x000ee20000000800 */
[----:B------:R-:W-:-:S02]  /*b480*/  MOV R227, R32 ;  /* 0x0000002000e37202 */ /* 0x000fc40000000f00 */
[----:B------:R-:W-:Y:S02]  /*b490*/  MOV R230, R33 ;  /* 0x0000002100e67202 */ /* 0x000fe40000000f00 */
[----:B------:R-:W-:Y:S02]  /*b4a0*/  MOV R229, R34 ;  /* 0x0000002200e57202 */ /* 0x000fe40000000f00 */
[----:B-1----:R-:W-:Y:S02]  /*b4b0*/  F2FP.BF16.F32.PACK_AB R32, R251, R236 ;  /* 0x000000ecfb20723e */ /* 0x002fe400000010ff */
[----:B--2---:R-:W-:Y:S02]  /*b4c0*/  F2FP.BF16.F32.PACK_AB R33, R48, R232 ;  /* 0x000000e83021723e */ /* 0x004fe400000010ff */
[----:B------:R-:W-:Y:S01]  /*b4d0*/  F2FP.BF16.F32.PACK_AB R34, R210, R208 ;  /* 0x000000d0d222723e */ /* 0x000fe200000010ff */
[----:B------:R-:W-:Y:S01]  /*b4e0*/  FADD.FTZ R2, R221, R2 ;  /* 0x00000002dd027221 */ /* 0x000fe20000010000 */
[----:B------:R-:W-:Y:S01]  /*b4f0*/  MOV R57, R63 ;  /* 0x0000003f00397202 */ /* 0x000fe20000000f00 */
[----:B------:R-:W-:Y:S01]  /*b500*/  HMMA.16816.F32.BF16 R188, R204, R180, R188 ;  /* 0x000000b4ccbc723c */ /* 0x000fe200000418bc */
[----:B------:R-:W-:-:S02]  /*b510*/  MOV R63, R156 ;  /* 0x0000009c003f7202 */ /* 0x000fc40000000f00 */
[----:B------:R-:W-:Y:S02]  /*b520*/  MOV R62, R157 ;  /* 0x0000009d003e7202 */ /* 0x000fe40000000f00 */
[----:B------:R-:W-:Y:S02]  /*b530*/  MOV R61, R158 ;  /* 0x0000009e003d7202 */ /* 0x000fe40000000f00 */
[----:B------:R-:W-:Y:S01]  /*b540*/  MOV R60, R159 ;  /* 0x0000009f003c7202 */ /* 0x000fe20000000f00 */
[----:B------:R-:W-:Y:S01]  /*b550*/  HMMA.16816.F32.BF16 R184, R204, R182, R184 ;  /* 0x000000b6ccb8723c */ /* 0x000fe200000418b8 */
[----:B------:R-:W-:Y:S01]  /*b560*/  FADD.FTZ R225, R211, R225 ;  /* 0x000000e1d3e17221 */ /* 0x000fe20000010000 */
[----:B------:R-:W-:Y:S01]  /*b570*/  FADD.FTZ R226, R218, R226 ;  /* 0x000000e2dae27221 */ /* 0x000fe20000010000 */
[----:B------:R-:W-:-:S05]  /*b580*/  FADD.FTZ R2, R220, R2 ;  /* 0x00000002dc027221 */ /* 0x000fca0000010000 */
[----:B------:R-:W-:Y:S01]  /*b590*/  HMMA.16816.F32.BF16 R156, R204, R102, R84 ;  /* 0x00000066cc9c723c */ /* 0x000fe20000041854 */
[----:B------:R-:W-:Y:S01]  /*b5a0*/  FADD.FTZ R225, R224, R225 ;  /* 0x000000e1e0e17221 */ /* 0x000fe20000010000 */
[----:B------:R-:W-:-:S06]  /*b5b0*/  FADD.FTZ R226, R217, R226 ;  /* 0x000000e2d9e27221 */ /* 0x000fcc0000010000 */
[----:B----4-:R-:W-:Y:S01]  /*b5c0*/  HMMA.16816.F32.BF16 R164, R204, R24, R164 ;  /* 0x00000018cca4723c */ /* 0x010fe200000418a4 */
[----:B------:R-:W-:-:S07]  /*b5d0*/  FADD.FTZ R2, R219, R2 ;  /* 0x00000002db027221 */ /* 0x000fce0000010000 */
[----:B------:R-:W-:Y:S01]  /*b5e0*/  HMMA.16816.F32.BF16 R172, R204, R26, R172 ;  /* 0x0000001accac723c */ /* 0x000fe200000418ac */
[----:B------:R-:W-:Y:S01]  /*b5f0*/  MOV R207, R68 ;  /* 0x0000004400cf7202 */ /* 0x000fe20000000f00 */
[----:B------:R-:W-:Y:S01]  /*b600*/  IMAD.MOV.U32 R205, RZ, RZ, R70 ;  /* 0x000000ffffcd7224 */ /* 0x000fe200078e0046 */
[----:B------:R-:W-:Y:S02]  /*b610*/  MOV R206, R69 ;  /* 0x0000004500ce7202 */ /* 0x000fe40000000f00 */
[----:B------:R-:W-:Y:S01]  /*b620*/  MOV R204, R71 ;  /* 0x0000004700cc7202 */ /* 0x000fe20000000f00 */
[----:B------:R-:W-:Y:S01]  /*b630*/  FADD.FTZ R225, R223, R225 ;  /* 0x000000e1dfe17221 */ /* 0x000fe20000010000 */
[----:B------:R-:W-:Y:S01]  /*b640*/  FADD.FTZ R226, R216, R226 ;  /* 0x000000e2d8e27221 */ /* 0x000fe20000010000 */
[----:B---3--:R-:W-:Y:S01]  /*b650*/  FFMA.FTZ R0, R81, R0, R228 ;  /* 0x0000000051007223 */ /* 0x008fe200000100e4 */
[----:B------:R-:W-:Y:S02]  /*b660*/  MOV R228, R35 ;  /* 0x0000002300e47202 */ /* 0x000fe40000000f00 */
[----:B------:R-:W-:Y:S01]  /*b670*/  F2FP.BF16.F32.PACK_AB R35, R231, R209 ;  /* 0x000000d1e723723e */ /* 0x000fe200000010ff */
[----:B------:R-:W-:-:S06]  /*b680*/  FADD.FTZ R0, R222, R0 ;  /* 0x00000000de007221 */ /* 0x000fcc0000010000 */
[----:B------:R-:W-:Y:S01]  /*b690*/  HMMA.16816.F32.BF16 R68, R32, R132, R28 ;  /* 0x000000842044723c */ /* 0x000fe2000004181c */
[----:B------:R-:W-:Y:S02]  /*b6a0*/  MOV R31, R82 ;  /* 0x00000052001f7202 */ /* 0x000fe40000000f00 */
[----:B------:R-:W-:Y:S01]  /*b6b0*/  MOV R30, R83 ;  /* 0x00000053001e7202 */ /* 0x000fe20000000f00 */
[----:B------:R-:W-:-:S04]  /*b6c0*/  FADD.FTZ R0, R196, R0 ;  /* 0x00000000c4007221 */ /* 0x000fc80000010000 */
[C---:B------:R-:W-:Y:S01]  /*b6d0*/  HMMA.16816.F32.BF16 R80, R32.reuse, R134, R36 ;  /* 0x000000862050723c */ /* 0x040fe20000041824 */
[----:B------:R-:W-:Y:S01]  /*b6e0*/  MOV R38, R146 ;  /* 0x0000009200267202 */ /* 0x000fe20000000f00 */
[----:B------:R-:W-:Y:S01]  /*b6f0*/  IMAD.MOV.U32 R28, RZ, RZ, R144 ;  /* 0x000000ffff1c7224 */ /* 0x000fe200078e0090 */
[----:B------:R-:W-:Y:S01]  /*b700*/  MOV R39, R147 ;  /* 0x0000009300277202 */ /* 0x000fe20000000f00 */
        /* <DEDUP_REMOVED lines=37> */
[----:B------:R-:W-:Y:S01]  /*b960*/  FADD.FTZ R226, R232, R226 ;  /* 0x000000e2e8e27221 */ /* 0x000fe20000010000 */
[----:B------:R-:W1:Y:S01]  /*b970*/  S2R R212, SR_TID.X ;  /* 0x0000000000d47919 */ /* 0x000e620000002100 */
[----:B------:R-:W-:Y:S01]  /*b980*/  FADD.FTZ R2, R251, R2 ;  /* 0x00000002fb027221 */ /* 0x000fe20000010000 */
[----:B------:R-:W-:Y:S01]  /*b990*/  FADD.FTZ R0, R239, R0 ;  /* 0x00000000ef007221 */ /* 0x000fe20000010000 */
[----:B------:R2:W5:Y:S02]  /*b9a0*/  LDL.LU R198, [R1+0x3c] ;  /* 0x00003c0001c67983 */ /* 0x0005640000300800 */
[----:B------:R-:W-:Y:S01]  /*b9b0*/  HMMA.16816.F32.BF16 R84, R32, R192, R40 ;  /* 0x000000c02054723c */ /* 0x000fe20000041828 */
[----:B------:R-:W-:Y:S01]  /*b9c0*/  FADD.FTZ R226, R48, R226 ;  /* 0x000000e230e27221 */ /* 0x000fe20000010000 */
[----:B------:R-:W-:Y:S01]  /*b9d0*/  FADD.FTZ R2, R208, R2 ;  /* 0x00000002d0027221 */ /* 0x000fe20000010000 */
[----:B------:R-:W-:-:S05]  /*b9e0*/  FADD.FTZ R225, R252, R225 ;  /* 0x000000e1fce17221 */ /* 0x000fca0000010000 */
[C---:B------:R-:W-:Y:S01]  /*b9f0*/  HMMA.16816.F32.BF16 R96, R32.reuse, R194, R52 ;  /* 0x000000c22060723c */ /* 0x040fe20000041834 */
[----:B------:R-:W-:Y:S01]  /*ba00*/  FADD.FTZ R0, R237, R0 ;  /* 0x00000000ed007221 */ /* 0x000fe20000010000 */
[----:B------:R2:W5:Y:S06]  /*ba10*/  LDL.LU R197, [R1+0x38] ;  /* 0x0000380001c57983 */ /* 0x00056c0000300800 */
[C---:B------:R-:W-:Y:S08]  /*ba20*/  HMMA.16816.F32.BF16 R148, R32.reuse, R100, R148 ;  /* 0x000000642094723c */ /* 0x040ff00000041894 */
[----:B------:R-:W-:Y:S01]  /*ba30*/  HMMA.16816.F32.BF16 R160, R32, R102, R160 ;  /* 0x0000006620a0723c */ /* 0x000fe200000418a0 */
[----:B------:R-:W-:-:S07]  /*ba40*/  FADD.FTZ R226, R209, R226 ;  /* 0x000000e2d1e27221 */ /* 0x000fce0000010000 */
[----:B------:R-:W-:Y:S01]  /*ba50*/  HMMA.16816.F32.BF16 R192, R32, R180, R12 ;  /* 0x000000b420c0723c */ /* 0x000fe2000004180c */
[----:B------:R-:W-:-:S07]  /*ba60*/  FADD.FTZ R3, R210, R2 ;  /* 0x00000002d2037221 */ /* 0x000fce0000010000 */
[----:B------:R-:W-:Y:S01]  /*ba70*/  HMMA.16816.F32.BF16 R100, R32, R112, R16 ;  /* 0x000000702064723c */ /* 0x000fe20000041810 */
[----:B------:R-:W-:-:S07]  /*ba80*/  FADD.FTZ R225, R238, R225 ;  /* 0x000000e1eee17221 */ /* 0x000fce0000010000 */
[C---:B------:R-:W-:Y:S08]  /*ba90*/  HMMA.16816.F32.BF16 R180, R32.reuse, R182, R20 ;  /* 0x000000b620b4723c */ /* 0x040ff00000041814 */
[C---:B------:R-:W-:Y:S08]  /*baa0*/  HMMA.16816.F32.BF16 R112, R32.reuse, R114, R8 ;  /* 0x000000722070723c */ /* 0x040ff00000041808 */
[C---:B------:R-:W-:Y:S08]  /*bab0*/  HMMA.16816.F32.BF16 R128, R32.reuse, R46, R128 ;  /* 0x0000002e2080723c */ /* 0x040ff00000041880 */
[C---:B------:R-:W-:Y:S08]  /*bac0*/  HMMA.16816.F32.BF16 R176, R32.reuse, R24, R176 ;  /* 0x0000001820b0723c */ /* 0x040ff000000418b0 */
[C---:B------:R-:W-:Y:S01]  /*bad0*/  HMMA.16816.F32.BF16 R168, R32.reuse, R26, R168 ;  /* 0x0000001a20a8723c */ /* 0x040fe200000418a8 */
[----:B------:R-:W-:Y:S01]  /*bae0*/  FADD.FTZ R0, R234, R0 ;  /* 0x00000000ea007221 */ /* 0x000fe20000010000 */
[----:B------:R-:W-:Y:S01]  /*baf0*/  FADD.FTZ R2, R250, R225 ;  /* 0x000000e1fa027221 */ /* 0x000fe20000010000 */
[----:B------:R3:W-:Y:S05]  /*bb00*/  STL [R1+0xc], R3 ;  /* 0x00000c0301007387 */ /* 0x0007ea0000100800 */
[C---:B------:R-:W-:Y:S08]  /*bb10*/  HMMA.16816.F32.BF16 R144, R32.reuse, R202, R116 ;  /* 0x000000ca2090723c */ /* 0x040ff00000041874 */
[----:B------:R-:W-:Y:S01]  /*bb20*/  HMMA.16816.F32.BF16 R116, R32, R44, R4 ;  /* 0x0000002c2074723c */ /* 0x000fe20000041804 */
[----:B------:R-:W-:Y:S01]  /*bb30*/  FADD.FTZ R4, R231, R226 ;  /* 0x000000e2e7047221 */ /* 0x000fe20000010000 */
[----:B------:R-:W-:-:S04]  /*bb40*/  MOV R196, R249 ;  /* 0x000000f900c47202 */ /* 0x000fc80000000f00 */
[----:B------:R-:W-:Y:S01]  /*bb50*/  STL [R1+0x8], R4 ;  /* 0x0000080401007387 */ /* 0x000fe20000100800 */
[----:B---3--:R-:W-:-:S03]  /*bb60*/  FADD.FTZ R3, R235, R0 ;  /* 0x00000000eb037221 */ /* 0x008fc60000010000 */
[----:B------:R3:W-:Y:S01]  /*bb70*/  STL [R1+0x4], R2 ;  /* 0x0000040201007387 */ /* 0x0007e20000100800 */
[----:B------:R-:W-:-:S03]  /*bb80*/  MOV R0, R244 ;  /* 0x000000f400007202 */ /* 0x000fc60000000f00 */
[----:B------:R4:W-:Y:S01]  /*bb90*/  STL [R1], R3 ;  /* 0x0000000301007387 */ /* 0x0009e20000100800 */
[----:B---3--:R-:W-:Y:S02]  /*bba0*/  MOV R2, R247 ;  /* 0x000000f700027202 */ /* 0x008fe40000000f00 */
[----:B----4-:R-:W-:Y:S01]  /*bbb0*/  MOV R3, R248 ;  /* 0x000000f800037202 */ /* 0x010fe20000000f00 */
[----:B-12---:R-:W-:Y:S06]  /*bbc0*/  BRA.U !UP1, `(.L_x_92) ;  /* 0x0000005109447547 */ /* 0x006fec000b800000 */
[----:B------:R-:W1:Y:S01]  /*bbd0*/  LDCU.64 UR8, c[0x0][0x3c0] ;  /* 0x00007800ff0877ac */ /* 0x000e620008000a00 */
[C---:B-----5:R-:W-:Y:S01]  /*bbe0*/  IMAD.SHL.U32 R197, R212.reuse, 0x8, RZ ;  /* 0x00000008d4c57824 */ /* 0x060fe200078e00ff */
[----:B------:R-:W-:Y:S01]  /*bbf0*/  SHF.R.U32.HI R198, RZ, 0x3, R212 ;  /* 0x00000003ffc67819 */ /* 0x000fe200000116d4 */
[C---:B------:R-:W-:Y:S01]  /*bc00*/  IMAD.SHL.U32 R232, R212.reuse, 0x40, RZ ;  /* 0x00000040d4e87824 */ /* 0x040fe200078e00ff */
[----:B------:R-:W2:Y:S01]  /*bc10*/  LDCU.64 UR4, c[0x0][0x3d8] ;  /* 0x00007b00ff0477ac */ /* 0x000ea20008000a00 */
[----:B------:R-:W-:Y:S01]  /*bc20*/  IMAD.SHL.U32 R0, R212, 0x20, RZ ;  /* 0x00000020d4007824 */ /* 0x000fe200078e00ff */
[----:B------:R-:W-:Y:S01]  /*bc30*/  LOP3.LUT R197, R197, 0x38, RZ, 0xc0, !PT ;  /* 0x00000038c5c57812 */ /* 0x000fe200078ec0ff */
[----:B------:R-:W-:-:S04]  /*bc40*/  DEPBAR.LE SB0, 0x0 ;  /* 0x000080000000791a */ /* 0x000fc80000000000 */
[----:B------:R-:W-:Y:S01]  /*bc50*/  IADD3 R4, P1, PT, R197, UR20, RZ ;  /* 0x00000014c5047c10 */ /* 0x000fe2000ff3e0ff */
[----:B------:R-:W-:Y:S01]  /*bc60*/  USHF.R.S32.HI UR27, URZ, 0x1f, UR16 ;  /* 0x0000001fff1b7899 */ /* 0x000fe20008011410 */
[----:B------:R-:W-:Y:S01]  /*bc70*/  LOP3.LUT R3, R232, 0x200, RZ, 0xc0, !PT ;  /* 0x00000200e8037812 */ /* 0x000fe200078ec0ff */
[----:B------:R-:W3:Y:S01]  /*bc80*/  LDCU.64 UR6, c[0x0][0x390] ;  /* 0x00007200ff0677ac */ /* 0x000ee20008000a00 */
[----:B------:R-:W-:Y:S01]  /*bc90*/  SHF.R.U32.HI R228, RZ, 0x1, R212 ;  /* 0x00000001ffe47819 */ /* 0x000fe200000116d4 */
[----:B------:R-:W-:Y:S01]  /*bca0*/  IMAD.X R5, RZ, RZ, UR19, P1 ;  /* 0x00000013ff057e24 */ /* 0x000fe200088e06ff */
[----:B------:R-:W-:Y:S01]  /*bcb0*/  LOP3.LUT R0, R3, 0x7c00, R0, 0xf8, !PT ;  /* 0x00007c0003007812 */ /* 0x000fe200078ef800 */
[----:B------:R-:W-:Y:S01]  /*bcc0*/  UIADD3 UR22, UPT, UPT, UR17, -0x3, URZ ;  /* 0xfffffffd11167890 */ /* 0x000fe2000fffe0ff */
[C---:B-1----:R-:W-:Y:S01]  /*bcd0*/  IMAD R199, R198.reuse, UR9, RZ ;  /* 0x00000009c6c77c24 */ /* 0x042fe2000f8e02ff */
[----:B------:R-:W-:Y:S01]  /*bce0*/  USHF.L.U32 UR26, UR8, 0x4, URZ ;  /* 0x00000004081a7899 */ /* 0x000fe200080006ff */
[----:B------:R-:W-:Y:S01]  /*bcf0*/  IMAD.WIDE.U32 R4, R198, UR8, R4 ;  /* 0x00000008c6047c25 */ /* 0x000fe2000f8e0004 */
[----:B--2---:R-:W-:-:S02]  /*bd00*/  UIMAD UR23, UR27, UR4, URZ ;  /* 0x000000041b1772a4 */ /* 0x004fc4000f8e02ff */
[----:B------:R-:W-:Y:S01]  /*bd10*/  UIMAD.WIDE.U32 UR30, UR22, UR8, URZ ;  /* 0x00000008161e72a5 */ /* 0x000fe2000f8e00ff */
[----:B------:R-:W-:Y:S01]  /*bd20*/  IMAD.IADD R5, R5, 0x1, R199 ;  /* 0x0000000105057824 */ /* 0x000fe200078e02c7 */
[----:B------:R-:W-:Y:S01]  /*bd30*/  UIMAD UR22, UR22, UR9, URZ ;  /* 0x00000009161672a4 */ /* 0x000fe2000f8e02ff */
[----:B------:R-:W-:Y:S01]  /*bd40*/  IMAD.U32 R2, RZ, RZ, UR4 ;  /* 0x00000004ff027e24 */ /* 0x000fe2000f8e00ff */
[----:B------:R-:W-:Y:S01]  /*bd50*/  UIMAD UR23, UR16, UR5, UR23 ;  /* 0x00000005101772a4 */ /* 0x000fe2000f8e0217 */
[----:B------:R-:W-:Y:S01]  /*bd60*/  IMAD.MOV.U32 R251, RZ, RZ, 0x20 ;  /* 0x00000020fffb7424 */ /* 0x000fe200078e00ff */
[----:B------:R-:W-:Y:S01]  /*bd70*/  USHF.L.U64.HI UR18, UR8, 0x4, UR9 ;  /* 0x0000000408127899 */ /* 0x000fe20008010209 */
[----:B------:R-:W-:Y:S01]  /*bd80*/  IMAD.WIDE.U32 R2, R2, UR16, R4 ;  /* 0x0000001002027c25 */ /* 0x000fe2000f8e0004 */
[----:B------:R-:W-:Y:S01]  /*bd90*/  LOP3.LUT R5, R197, 0x1c0, R232, 0xf8, !PT ;  /* 0x000001c0c5057812 */ /* 0x000fe200078ef8e8 */
[----:B------:R-:W-:Y:S01]  /*bda0*/  UIADD3 UR22, UPT, UPT, UR31, UR22, URZ ;  /* 0x000000161f167290 */ /* 0x000fe2000fffe0ff */
[----:B------:R-:W-:Y:S01]  /*bdb0*/  LOP3.LUT R232, R232, 0x400, RZ, 0xc0, !PT ;  /* 0x00000400e8e87812 */ /* 0x000fe200078ec0ff */
[----:B------:R-:W-:Y:S01]  /*bdc0*/  ULEA UR25, UP0, UR30, UR26, 0x6 ;  /* 0x0000001a1e197291 */ /* 0x000fe2000f8030ff */
[----:B------:R-:W-:Y:S01]  /*bdd0*/  VIADD R8, R3, UR23 ;  /* 0x0000001703087c36 */ /* 0x000fe20008000000 */
[C---:B------:R-:W-:Y:S01]  /*bde0*/  LOP3.LUT R4, R5.reuse, 0x8, R212, 0x78, !PT ;  /* 0x0000000805047812 */ /* 0x040fe200078e78d4 */
[----:B------:R-:W-:Y:S01]  /*bdf0*/  IMAD.U32 R10, RZ, RZ, UR30 ;  /* 0x0000001eff0a7e24 */ /* 0x000fe2000f8e00ff */
[----:B------:R-:W-:Y:S01]  /*be00*/  ULEA.HI.X UR23, UR30, UR18, UR22, 0x6, UP0 ;  /* 0x000000121e177291 */ /* 0x000fe200080f3416 */
[----:B---3--:R-:W-:Y:S01]  /*be10*/  LEA R9, P1, R2, UR6, 0x1 ;  /* 0x0000000602097c11 */ /* 0x008fe2000f8208ff */
[----:B------:R-:W-:Y:S01]  /*be20*/  UIADD3 UR26, UP1, UPT, UR25, UR26, URZ ;  /* 0x0000001a191a7290 */ /* 0x000fe2000ff3e0ff */
[----:B------:R-:W-:Y:S01]  /*be30*/  IMAD.U32 R6, RZ, RZ, UR25 ;  /* 0x00000019ff067e24 */ /* 0x000fe2000f8e00ff */
[----:B------:R-:W-:Y:S01]  /*be40*/  ULEA UR28, UP0, UR8, UR25, 0x5 ;  /* 0x00000019081c7291 */ /* 0x000fe2000f8028ff */
[----:B------:R-:W-:Y:S01]  /*be50*/  IMAD R232, R4, 0x2, R232 ;  /* 0x0000000204e87824 */ /* 0x000fe200078e02e8 */
[----:B------:R-:W-:Y:S01]  /*be60*/  UIADD3.X UR18, UPT, UPT, UR23, UR18, URZ, UP1, !UPT ;  /* 0x0000001217127290 */ /* 0x000fe20008ffe4ff */
[----:B------:R-:W-:Y:S01]  /*be70*/  IMAD.U32 R7, RZ, RZ, UR22 ;  /* 0x00000016ff077e24 */ /* 0x000fe2000f8e00ff */
[----:B------:R-:W-:Y:S01]  /*be80*/  ULEA.HI.X UR22, UR8, UR23, UR9, 0x5, UP0 ;  /* 0x0000001708167291 */ /* 0x000fe200080f2c09 */
[----:B------:R-:W-:Y:S01]  /*be90*/  IMAD.U32 R4, RZ, RZ, UR26 ;  /* 0x0000001aff047e24 */ /* 0x000fe2000f8e00ff */
[----:B------:R-:W-:Y:S01]  /*bea0*/  LOP3.LUT R228, R5, 0x8, R228, 0x78, !PT ;  /* 0x0000000805e47812 */ /* 0x000fe200078e78e4 */
[----:B------:R-:W-:Y:S01]  /*beb0*/  IMAD.U32 R5, RZ, RZ, UR23 ;  /* 0x00000017ff057e24 */ /* 0x000fe2000f8e00ff */
[----:B------:R-:W-:Y:S01]  /*bec0*/  LEA.HI.X R8, R2, UR7, R8, 0x1, P1 ;  /* 0x0000000702087c11 */ /* 0x000fe200088f0c08 */
[----:B------:R-:W-:Y:S01]  /*bed0*/  IMAD.U32 R2, RZ, RZ, UR28 ;  /* 0x0000001cff027e24 */ /* 0x000fe2000f8e00ff */
[-C--:B------:R-:W-:Y:S01]  /*bee0*/  LEA R18, P4, R10, R9.reuse, 0x7 ;  /* 0x000000090a127211 */ /* 0x080fe200078838ff */
[----:B------:R-:W-:Y:S01]  /*bef0*/  IMAD.U32 R3, RZ, RZ, UR18 ;  /* 0x00000012ff037e24 */ /* 0x000fe2000f8e00ff */
[-C--:B------:R-:W-:Y:S01]  /*bf00*/  LEA R16, P3, R6, R9.reuse, 0x1 ;  /* 0x0000000906107211 */ /* 0x080fe200078608ff */
[----:B------:R-:W-:Y:S01]  /*bf10*/  VIADD R250, R232, UR21 ;  /* 0x00000015e8fa7c36 */ /* 0x000fe20008000000 */
[----:B------:R-:W-:Y:S01]  /*bf20*/  LOP3.LUT R228, R0, R228, RZ, 0xfc, !PT ;  /* 0x000000e400e47212 */ /* 0x000fe200078efcff */
[----:B------:R-:W-:Y:S01]  /*bf30*/  IMAD.U32 R0, RZ, RZ, UR22 ;  /* 0x00000016ff007e24 */ /* 0x000fe2000f8e00ff */
[-C--:B------:R-:W-:Y:S01]  /*bf40*/  LEA R14, P2, R4, R9.reuse, 0x1 ;  /* 0x00000009040e7211 */ /* 0x080fe200078408ff */
[----:B------:R-:W-:Y:S01]  /*bf50*/  IMAD.U32 R11, RZ, RZ, UR31 ;  /* 0x0000001fff0b7e24 */ /* 0x000fe2000f8e00ff */
[-C--:B------:R-:W-:Y:S01]  /*bf60*/  LEA.HI.X R19, R10, R8.reuse, R7, 0x7, P4 ;  /* 0x000000080a137211 */ /* 0x080fe200020f3c07 */
[----:B------:R-:W-:Y:S01]  /*bf70*/  BAR.SYNC.DEFER_BLOCKING 0x0 ;  /* 0x0000000000007b1d */ /* 0x000fe20000010000 */
[----:B------:R-:W-:Y:S01]  /*bf80*/  LEA R12, P1, R2, R9, 0x1 ;  /* 0x00000009020c7211 */ /* 0x000fe200078208ff */
[----:B------:R-:W-:Y:S01]  /*bf90*/  UISETP.NE.AND UP0, UPT, UR17, 0x3, UPT ;  /* 0x000000031100788c */ /* 0x000fe2000bf05270 */
[----:B------:R-:W-:-:S02]  /*bfa0*/  LEA.HI.X R17, R6, R8, R5, 0x1, P3 ;  /* 0x0000000806117211 */ /* 0x000fc400018f0c05 */
[-C--:B------:R-:W-:Y:S02]  /*bfb0*/  LEA.HI.X R15, R4, R8.reuse, R3, 0x1, P2 ;  /* 0x00000008040f7211 */ /* 0x080fe400010f0c03 */
[----:B------:R-:W-:Y:S01]  /*bfc0*/  LEA.HI.X R13, R2, R8, R0, 0x1, P1 ;  /* 0x00000008020d7211 */ /* 0x000fe200008f0c00 */
[----:B------:R-:W-:Y:S01]  /*bfd0*/  IMAD.MOV.U32 R0, RZ, RZ, 0x40 ;  /* 0x00000040ff007424 */ /* 0x000fe200078e00ff */
[----:B------:R-:W-:Y:S02]  /*bfe0*/  LEA R228, R228, UR21, 0x1 ;  /* 0x00000015e4e47c11 */ /* 0x000fe4000f8e08ff */
[----:B------:R-:W-:Y:S02]  /*bff0*/  SEL R251, R251, 0xffffffe0, !P0 ;  /* 0xffffffe0fbfb7807 */ /* 0x000fe40004000000 */
[----:B------:R-:W-:-:S03]  /*c000*/  SEL R0, R0, 0xffffffc0, !P6 ;  /* 0xffffffc000007807 */ /* 0x000fc60007000000 */
[----:B------:R-:W-:Y:S02]  /*c010*/  IMAD.IADD R3, R250, 0x1, R251 ;  /* 0x00000001fa037824 */ /* 0x000fe400078e02fb */
[C-C-:B------:R-:W-:Y:S02]  /*c020*/  IMAD.IADD R2, R251.reuse, 0x1, R228.reuse ;  /* 0x00000001fb027824 */ /* 0x140fe400078e02e4 */
[----:B------:R-:W-:Y:S02]  /*c030*/  IMAD.IADD R196, R0, 0x1, R228 ;  /* 0x0000000100c47824 */ /* 0x000fe400078e02e4 */
[----:B------:R-:W-:Y:S01]  /*c040*/  IMAD.IADD R250, R250, 0x1, R0 ;  /* 0x00000001fafa7824 */ /* 0x000fe200078e0200 */
[----:B------:R-:W-:Y:S01]  /*c050*/  @!PT LDS RZ, [RZ] ;  /* 0x00000000fffff984 */ /* 0x000fe20000000800 */
[----:B------:R-:W-:Y:S01]  /*c060*/  @!PT LDS RZ, [RZ] ;  /* 0x00000000fffff984 */ /* 0x000fe20000000800 */
[----:B------:R-:W-:Y:S01]  /*c070*/  @!PT LDS RZ, [RZ] ;  /* 0x00000000fffff984 */ /* 0x000fe20000000800 */
[----:B------:R-:W-:Y:S03]  /*c080*/  LDGSTS.E.BYPASS.LTC128B.128 [R215+0xc000], desc[UR14][R18.64] ;  /* 0x0c00000012d77fae */ /* 0x000fe6000b981a0e */
[C---:B------:R-:W-:Y:S01]  /*c090*/  IMAD.IADD R0, R251.reuse, 0x1, R250 ;  /* 0x00000001fb007824 */ /* 0x040fe200078e02fa */
[----:B------:R-:W-:Y:S01]  /*c0a0*/  LDGSTS.E.BYPASS.LTC128B.128 [R215+0xe000], desc[UR14][R18.64+0x80] ;  /* 0x0e00008012d77fae */ /* 0x000fe2000b981a0e */
[----:B------:R-:W-:-:S03]  /*c0b0*/  IMAD.IADD R251, R251, 0x1, R196 ;  /* 0x00000001fbfb7824 */ /* 0x000fc600078e02c4 */
[----:B------:R-:W-:Y:S04]  /*c0c0*/  LDGSTS.E.BYPASS.LTC128B.128 [R215+0xc800], desc[UR14][R16.64] ;  /* 0x0c80000010d77fae */ /* 0x000fe8000b981a0e */
[----:B------:R-:W-:Y:S04]  /*c0d0*/  LDGSTS.E.BYPASS.LTC128B.128 [R215+0xe800], desc[UR14][R16.64+0x80] ;  /* 0x0e80008010d77fae */ /* 0x000fe8000b981a0e */
[----:B------:R-:W-:Y:S04]  /*c0e0*/  LDGSTS.E.BYPASS.LTC128B.128 [R215+0xd000], desc[UR14][R14.64] ;  /* 0x0d0000000ed77fae */ /* 0x000fe8000b981a0e */
[----:B------:R-:W-:Y:S04]  /*c0f0*/  LDGSTS.E.BYPASS.LTC128B.128 [R215+0xf000], desc[UR14][R14.64+0x80] ;  /* 0x0f0000800ed77fae */ /* 0x000fe8000b981a0e */
[----:B------:R-:W-:Y:S04]  /*c100*/  LDGSTS.E.BYPASS.LTC128B.128 [R215+0xd800], desc[UR14][R12.64] ;  /* 0x0d8000000cd77fae */ /* 0x000fe8000b981a0e */
[----:B------:R1:W-:Y:S04]  /*c110*/  LDGSTS.E.BYPASS.LTC128B.128 [R215+0xf800], desc[UR14][R12.64+0x80] ;  /* 0x0f8000800cd77fae */ /* 0x0003e8000b981a0e */
[----:B------:R-:W-:Y:S04]  /*c120*/  LDSM.16.M88.4 R28, [R232+UR21+0x8000] ;  /* 0x00800015e81c783b */ /* 0x000fe80008000200 */
[----:B------:R-:W2:Y:S04]  /*c130*/  LDSM.16.M88.4 R60, [R228+0x2000] ;  /* 0x00200000e43c783b */ /* 0x000ea80000000200 */
[----:B------:R-:W3:Y:S04]  /*c140*/  LDSM.16.M88.4 R20, [R232+UR21+0x8800] ;  /* 0x00880015e814783b */ /* 0x000ee80008000200 */
[----:B------:R-:W4:Y:S04]  /*c150*/  LDSM.16.M88.4 R224, [R232+UR21+0x9800] ;  /* 0x00980015e8e0783b */ /* 0x000f280008000200 */
[----:B------:R-:W-:Y:S04]  /*c160*/  LDSM.16.M88.4 R220, [R3+0x8000] ;  /* 0x0080000003dc783b */ /* 0x000fe80000000200 */
[----:B------:R-:W-:Y:S04]  /*c170*/  LDSM.16.M88.4 R8, [R2+0x2000] ;  /* 0x002000000208783b */ /* 0x000fe80000000200 */
[----:B-1----:R-:W1:Y:S04]  /*c180*/  LDSM.16.M88.4 R12, [R232+UR21+0x9000] ;  /* 0x00900015e80c783b */ /* 0x002e680008000200 */
[----:B------:R-:W1:Y:S04]  /*c190*/  LDSM.16.M88.4 R56, [R3+0x8800] ;  /* 0x008800000338783b */ /* 0x000e680000000200 */
[----:B------:R-:W1:Y:S04]  /*c1a0*/  LDSM.16.M88.4 R52, [R3+0x9000] ;  /* 0x009000000334783b */ /* 0x000e680000000200 */
[----:B------:R-:W1:Y:S04]  /*c1b0*/  LDSM.16.M88.4 R48, [R3+0x9800] ;  /* 0x009800000330783b */ /* 0x000e680000000200 */
[----:B------:R-:W1:Y:S01]  /*c1c0*/  LDSM.16.M88.4 R4, [R228] ;  /* 0x00000000e404783b */ /* 0x000e620000000200 */
[C---:B--2---:R-:W-:Y:S03]  /*c1d0*/  HMMA.16816.F32.BF16 R36, R60.reuse, R28, RZ ;  /* 0x0000001c3c24723c */ /* 0x044fe600000418ff */
[----:B------:R-:W2:Y:S04]  /*c1e0*/  LDSM.16.M88.4 R44, [R2] ;  /* 0x00000000022c783b */ /* 0x000ea80000000200 */
[----:B------:R-:W-:Y:S01]  /*c1f0*/  LDSM.16.M88.4 R236, [R250+0xa000] ;  /* 0x00a00000faec783b */ /* 0x000fe20000000200 */
[C---:B---3--:R-:W-:Y:S03]  /*c200*/  HMMA.16816.F32.BF16 R216, R60.reuse, R20, RZ ;  /* 0x000000143cd8723c */ /* 0x048fe600000418ff */
[----:B------:R-:W0:Y:S05]  /*c210*/  LDGDEPBAR ;  /* 0x00000000000079af */ /* 0x000e2a0000000000 */
[C---:B----4-:R-:W-:Y:S08]  /*c220*/  HMMA.16816.F32.BF16 R64, R60.reuse, R224, RZ ;  /* 0x000000e03c40723c */ /* 0x050ff000000418ff */
[C---:B-1----:R-:W-:Y:S08]  /*c230*/  HMMA.16816.F32.BF16 R204, R60.reuse, R12, RZ ;  /* 0x0000000c3ccc723c */ /* 0x042ff000000418ff */
        /* <DEDUP_REMOVED lines=21> */
[C---:B--2---:R-:W-:Y:S08]  /*c390*/  HMMA.16816.F32.BF16 R40, R44.reuse, R220, R40 ;  /* 0x000000dc2c28723c */ /* 0x044ff00000041828 */
        /* <DEDUP_REMOVED lines=43> */
[----:B------:R-:W-:Y:S04]  /*c650*/  LDSM.16.M88.4 R56, [R228+0x4000] ;  /* 0x00400000e438783b */ /* 0x000fe80000000200 */
[----:B------:R-:W-:Y:S03]  /*c660*/  LDSM.16.M88.4 R228, [R228+0x6000] ;  /* 0x00600000e4e4783b */ /* 0x000fe60000000200 */
        /* <DEDUP_REMOVED lines=9> */
[----:B------:R-:W4:Y:S03]  /*c700*/  LDSM.16.M88.4 R232, [R232+UR21+0xb800] ;  /* 0x00b80015e8e8783b */ /* 0x000f260008000200 */
[----:B------:R-:W-:Y:S01]  /*c710*/  HMMA.16816.F32.BF16 R60, R220, R226, R60 ;  /* 0x000000e2dc3c723c */ /* 0x000fe2000004183c */
[----:B------:R-:W-:Y:S04]  /*c720*/  LDSM.16.M88.4 R224, [R2+0x4000] ;  /* 0x0040000002e0783b */ /* 0x000fe80000000200 */
[----:B------:R-:W-:Y:S03]  /*c730*/  LDSM.16.M88.4 R220, [R3+0xa000] ;  /* 0x00a0000003dc783b */ /* 0x000fe60000000200 */
[C---:B-1----:R-:W-:Y:S08]  /*c740*/  HMMA.16816.F32.BF16 R24, R56.reuse, R48, R24 ;  /* 0x000000303818723c */ /* 0x042ff00000041818 */
[C---:B------:R-:W-:Y:S08]  /*c750*/  HMMA.16816.F32.BF16 R20, R56.reuse, R50, R20 ;  /* 0x000000323814723c */ /* 0x040ff00000041814 */
[C---:B--2---:R-:W-:Y:S08]  /*c760*/  HMMA.16816.F32.BF16 R16, R56.reuse, R44, R16 ;  /* 0x0000002c3810723c */ /* 0x044ff00000041810 */
[----:B------:R-:W-:Y:S08]  /*c770*/  HMMA.16816.F32.BF16 R12, R56, R46, R12 ;  /* 0x0000002e380c723c */ /* 0x000ff0000004180c */
[C---:B------:R-:W-:Y:S08]  /*c780*/  HMMA.16816.F32.BF16 R216, R228.reuse, R48, R216 ;  /* 0x00000030e4d8723c */ /* 0x040ff000000418d8 */
[C---:B------:R-:W-:Y:S01]  /*c790*/  HMMA.16816.F32.BF16 R208, R228.reuse, R50, R208 ;  /* 0x00000032e4d0723c */ /* 0x040fe200000418d0 */
[----:B------:R1:W-:Y:S07]  /*c7a0*/  LDSM.16.M88.4 R48, [R2+0x6000] ;  /* 0x006000000230783b */ /* 0x0003ee0000000200 */
[C---:B------:R-:W-:Y:S08]  /*c7b0*/  HMMA.16816.F32.BF16 R204, R228.reuse, R44, R204 ;  /* 0x0000002ce4cc723c */ /* 0x040ff000000418cc */
[----:B------:R-:W-:Y:S01]  /*c7c0*/  HMMA.16816.F32.BF16 R200, R228, R46, R200 ;  /* 0x0000002ee4c8723c */ /* 0x000fe200000418c8 */
[----:B------:R-:W2:Y:S07]  /*c7d0*/  LDSM.16.M88.4 R44, [R3+0xa800] ;  /* 0x00a80000032c783b */ /* 0x000eae0000000200 */
[----:B---3--:R-:W-:Y:S01]  /*c7e0*/  HMMA.16816.F32.BF16 R40, R56, R52, R40 ;  /* 0x000000343828723c */ /* 0x008fe20000041828 */
[----:B-1----:R-:W-:-:S05]  /*c7f0*/  IMAD.SHL.U32 R2, R212, 0x2, RZ ;  /* 0x00000002d4027824 */ /* 0x002fca00078e00ff */
[----:B------:R-:W-:Y:S02]  /*c800*/  LOP3.LUT R2, R2, 0x6, RZ, 0xc0, !PT ;  /* 0x0000000602027812 */ /* 0x000fe400078ec0ff */
[C---:B------:R-:W-:Y:S08]  /*c810*/  HMMA.16816.F32.BF16 R28, R56.reuse, R54, R28 ;  /* 0x00000036381c723c */ /* 0x040ff0000004181c */
[C---:B----4-:R-:W-:Y:S08]  /*c820*/  HMMA.16816.F32.BF16 R8, R56.reuse, R232, R8 ;  /* 0x000000e83808723c */ /* 0x050ff00000041808 */
[----:B------:R-:W-:Y:S01]  /*c830*/  HMMA.16816.F32.BF16 R4, R56, R234, R4 ;  /* 0x000000ea3804723c */ /* 0x000fe20000041804 */
[----:B------:R-:W1:Y:S07]  /*c840*/  LDSM.16.M88.4 R56, [R3+0xb000] ;  /* 0x00b000000338783b */ /* 0x000e6e0000000200 */
[C---:B------:R-:W-:Y:S08]  /*c850*/  HMMA.16816.F32.BF16 R36, R228.reuse, R52, R36 ;  /* 0x00000034e424723c */ /* 0x040ff00000041824 */
[C---:B------:R-:W-:Y:S01]  /*c860*/  HMMA.16816.F32.BF16 R32, R228.reuse, R54, R32 ;  /* 0x00000036e420723c */ /* 0x040fe20000041820 */
[----:B------:R3:W4:Y:S07]  /*c870*/  LDSM.16.M88.4 R52, [R3+0xb800] ;  /* 0x00b800000334783b */ /* 0x00072e0000000200 */
[C---:B------:R-:W-:Y:S08]  /*c880*/  HMMA.16816.F32.BF16 R64, R228.reuse, R232, R64 ;  /* 0x000000e8e440723c */ /* 0x040ff00000041840 */
[----:B------:R-:W-:Y:S01]  /*c890*/  HMMA.16816.F32.BF16 R60, R228, R234, R60 ;  /* 0x000000eae43c723c */ /* 0x000fe2000004183c */
[----:B------:R-:W-:Y:S04]  /*c8a0*/  LDSM.16.M88.4 R232, [R196+0x6000] ;  /* 0x00600000c4e8783b */ /* 0x000fe80000000200 */
[----:B------:R-:W-:Y:S03]  /*c8b0*/  LDSM.16.M88.4 R228, [R250+0xa800] ;  /* 0x00a80000fae4783b */ /* 0x000fe60000000200 */
[----:B--2---:R-:W-:Y:S01]  /*c8c0*/  HMMA.16816.F32.BF16 R24, R224, R44, R24 ;  /* 0x0000002ce018723c */ /* 0x004fe20000041818 */
[----:B---3--:R-:W-:-:S04]  /*c8d0*/  IMAD.U32 R3, RZ, RZ, UR17 ;  /* 0x00000011ff037e24 */ /* 0x008fc8000f8e00ff */
[----:B------:R-:W-:-:S03]  /*c8e0*/  IMAD R2, R3, 0x40, R2 ;  /* 0x0000004003027824 */ /* 0x000fc600078e0202 */
[----:B------:R-:W-:Y:S01]  /*c8f0*/  HMMA.16816.F32.BF16 R20, R224, R46, R20 ;  /* 0x0000002ee014723c */ /* 0x000fe20000041814 */
[----:B------:R-:W-:-:S05]  /*c900*/  VIADD R3, R2, 0xffffff40 ;  /* 0xffffff4002037836 */ /* 0x000fca0000000000 */
[C---:B------:R-:W-:Y:S02]  /*c910*/  ISETP.GE.AND P5, PT, R3.reuse, R243, PT ;  /* 0x000000f30300720c */ /* 0x040fe40003fa6270 */
[C---:B------:R-:W-:Y:S01]  /*c920*/  HMMA.16816.F32.BF16 R216, R48.reuse, R44, R216 ;  /* 0x0000002c30d8723c */ /* 0x040fe200000418d8 */
[C---:B------:R-:W-:Y:S02]  /*c930*/  ISETP.GE.AND P2, PT, R3.reuse, R242, PT ;  /* 0x000000f20300720c */ /* 0x040fe40003f46270 */
[C---:B------:R-:W-:Y:S02]  /*c940*/  ISETP.GE.AND P4, PT, R3.reuse, R241, PT ;  /* 0x000000f10300720c */ /* 0x040fe40003f86270 */
[----:B------:R-:W-:Y:S01]  /*c950*/  ISETP.GE.AND P1, PT, R3, R240, PT ;  /* 0x000000f00300720c */ /* 0x000fe20003f26270 */
[----:B------:R-:W-:Y:S02]  /*c960*/  VIADD R3, R2, 0xffffff41 ;  /* 0xffffff4102037836 */ /* 0x000fe40000000000 */
[----:B------:R-:W-:Y:S01]  /*c970*/  HMMA.16816.F32.BF16 R208, R48, R46, R208 ;  /* 0x0000002e30d0723c */ /* 0x000fe200000418d0 */
[----:B------:R-:W2:Y:S02]  /*c980*/  LDSM.16.M88.4 R44, [R196+0x4000] ;  /* 0x00400000c42c783b */ /* 0x000ea40000000200 */
[----:B------:R-:W-:-:S05]  /*c990*/  ISETP.GE.AND P3, PT, R3, R243, PT ;  /* 0x000000f30300720c */ /* 0x000fca0003f66270 */
[C---:B------:R-:W-:Y:S08]  /*c9a0*/  HMMA.16816.F32.BF16 R40, R224.reuse, R220, R40 ;  /* 0x000000dce028723c */ /* 0x040ff00000041828 */
[C---:B------:R-:W-:Y:S08]  /*c9b0*/  HMMA.16816.F32.BF16 R28, R224.reuse, R222, R28 ;  /* 0x000000dee01c723c */ /* 0x040ff0000004181c */
[C---:B-1----:R-:W-:Y:S08]  /*c9c0*/  HMMA.16816.F32.BF16 R16, R224.reuse, R56, R16 ;  /* 0x00000038e010723c */ /* 0x042ff00000041810 */
[C---:B------:R-:W-:Y:S08]  /*c9d0*/  HMMA.16816.F32.BF16 R12, R224.reuse, R58, R12 ;  /* 0x0000003ae00c723c */ /* 0x040ff0000004180c */
[C---:B----4-:R-:W-:Y:S08]  /*c9e0*/  HMMA.16816.F32.BF16 R8, R224.reuse, R52, R8 ;  /* 0x00000034e008723c */ /* 0x050ff00000041808 */
[----:B------:R-:W-:Y:S01]  /*c9f0*/  HMMA.16816.F32.BF16 R4, R224, R54, R4 ;  /* 0x00000036e004723c */ /* 0x000fe20000041804 */
[----:B------:R-:W1:Y:S07]  /*ca00*/  LDSM.16.M88.4 R224, [R250+0xb000] ;  /* 0x00b00000fae0783b */ /* 0x000e6e0000000200 */
[C---:B------:R-:W-:Y:S08]  /*ca10*/  HMMA.16816.F32.BF16 R36, R48.reuse, R220, R36 ;  /* 0x000000dc3024723c */ /* 0x040ff00000041824 */
[C---:B------:R-:W-:Y:S01]  /*ca20*/  HMMA.16816.F32.BF16 R32, R48.reuse, R222, R32 ;  /* 0x000000de3020723c */ /* 0x040fe20000041820 */
[----:B------:R-:W3:Y:S07]  /*ca30*/  LDSM.16.M88.4 R220, [R250+0xb800] ;  /* 0x00b80000fadc783b */ /* 0x000eee0000000200 */
[C---:B------:R-:W-:Y:S08]  /*ca40*/  HMMA.16816.F32.BF16 R204, R48.reuse, R56, R204 ;  /* 0x0000003830cc723c */ /* 0x040ff000000418cc */
[C---:B------:R-:W-:Y:S01]  /*ca50*/  HMMA.16816.F32.BF16 R200, R48.reuse, R58, R200 ;  /* 0x0000003a30c8723c */ /* 0x040fe200000418c8 */
[----:B------:R-:W-:Y:S07]  /*ca60*/  LDSM.16.M88.4 R56, [R251+0x4000] ;  /* 0x00400000fb38783b */ /* 0x000fee0000000200 */
[C---:B------:R-:W-:Y:S08]  /*ca70*/  HMMA.16816.F32.BF16 R64, R48.reuse, R52, R64 ;  /* 0x000000343040723c */ /* 0x040ff00000041840 */
[----:B------:R-:W-:Y:S01]  /*ca80*/  HMMA.16816.F32.BF16 R60, R48, R54, R60 ;  /* 0x00000036303c723c */ /* 0x000fe2000004183c */
[----:B------:R-:W-:Y:S04]  /*ca90*/  LDSM.16.M88.4 R52, [R251+0x6000] ;  /* 0x00600000fb34783b */ /* 0x000fe80000000200 */
[----:B------:R-:W4:Y:S03]  /*caa0*/  LDSM.16.M88.4 R48, [R0+0xa000] ;  /* 0x00a000000030783b */ /* 0x000f260000000200 */
[C---:B--2---:R-:W-:Y:S08]  /*cab0*/  HMMA.16816.F32.BF16 R40, R44.reuse, R236, R40 ;  /* 0x000000ec2c28723c */ /* 0x044ff00000041828 */
[----:B------:R-:W-:Y:S08]  /*cac0*/  HMMA.16816.F32.BF16 R28, R44, R238, R28 ;  /* 0x000000ee2c1c723c */ /* 0x000ff0000004181c */
[C---:B------:R-:W-:Y:S08]  /*cad0*/  HMMA.16816.F32.BF16 R36, R232.reuse, R236, R36 ;  /* 0x000000ece824723c */ /* 0x040ff00000041824 */
[----:B------:R-:W-:Y:S08]  /*cae0*/  HMMA.16816.F32.BF16 R32, R232, R238, R32 ;  /* 0x000000eee820723c */ /* 0x000ff00000041820 */
[C---:B------:R-:W-:Y:S08]  /*caf0*/  HMMA.16816.F32.BF16 R24, R44.reuse, R228, R24 ;  /* 0x000000e42c18723c */ /* 0x040ff00000041818 */
[C---:B------:R-:W-:Y:S08]  /*cb00*/  HMMA.16816.F32.BF16 R20, R44.reuse, R230, R20 ;  /* 0x000000e62c14723c */ /* 0x040ff00000041814 */
[C---:B-1----:R-:W-:Y:S08]  /*cb10*/  HMMA.16816.F32.BF16 R16, R44.reuse, R224, R16 ;  /* 0x000000e02c10723c */ /* 0x042ff00000041810 */
[C---:B------:R-:W-:Y:S08]  /*cb20*/  HMMA.16816.F32.BF16 R12, R44.reuse, R226, R12 ;  /* 0x000000e22c0c723c */ /* 0x040ff0000004180c */
[C---:B---3--:R-:W-:Y:S08]  /*cb30*/  HMMA.16816.F32.BF16 R8, R44.reuse, R220, R8 ;  /* 0x000000dc2c08723c */ /* 0x048ff00000041808 */
[----:B------:R-:W-:Y:S01]  /*cb40*/  HMMA.16816.F32.BF16 R4, R44, R222, R4 ;  /* 0x000000de2c04723c */ /* 0x000fe20000041804 */
[----:B------:R-:W1:Y:S07]  /*cb50*/  LDSM.16.M88.4 R44, [R0+0xa800] ;  /* 0x00a80000002c783b */ /* 0x000e6e0000000200 */
[-C--:B----4-:R-:W-:Y:S08]  /*cb60*/  HMMA.16816.F32.BF16 R36, R52, R48.reuse, R36 ;  /* 0x000000303424723c */ /* 0x090ff00000041824 */
[----:B------:R-:W-:Y:S08]  /*cb70*/  HMMA.16816.F32.BF16 R40, R56, R48, R40 ;  /* 0x000000303828723c */ /* 0x000ff00000041828 */
[----:B------:R-:W-:Y:S03]  /*cb80*/  HMMA.16816.F32.BF16 R32, R52, R50, R32 ;  /* 0x000000323420723c */ /* 0x000fe60000041820 */
[----:B------:R-:W-:-:S02]  /*cb90*/  FSEL R36, R36, -INF , !P4 ;  /* 0xff80000024247808 */ /* 0x000fc40006000000 */
[----:B------:R-:W-:-:S03]  /*cba0*/  FSEL R38, R38, -INF , !P1 ;  /* 0xff80000026267808 */ /* 0x000fc60004800000 */
[----:B------:R-:W-:Y:S01]  /*cbb0*/  HMMA.16816.F32.BF16 R28, R56, R50, R28 ;  /* 0x00000032381c723c */ /* 0x000fe2000004181c */
[----:B------:R-:W2:Y:S02]  /*cbc0*/  LDSM.16.M88.4 R48, [R0+0xb000] ;  /* 0x00b000000030783b */ /* 0x000ea40000000200 */
[----:B------:R-:W-:Y:S02]  /*cbd0*/  FSEL R40, R40, -INF , !P5 ;  /* 0xff80000028287808 */ /* 0x000fe40006800000 */
[----:B------:R-:W-:Y:S02]  /*cbe0*/  FSEL R42, R42, -INF , !P2 ;  /* 0xff8000002a2a7808 */ /* 0x000fe40005000000 */
[----:B------:R-:W-:Y:S01]  /*cbf0*/  FSEL R41, R41, -INF , !P3 ;  /* 0xff80000029297808 */ /* 0x000fe20005800000 */
[----:B------:R-:W-:Y:S01]  /*cc00*/  HMMA.16816.F32.BF16 R216, R232, R228, R216 ;  /* 0x000000e4e8d8723c */ /* 0x000fe200000418d8 */
        /* <DEDUP_REMOVED lines=14> */
[----:B------:R-:W-:Y:S02]  /*ccf0*/  FSEL R28, R28, -INF , !P5 ;  /* 0xff8000001c1c7808 */ /* 0x000fe40006800000 */
[C---:B------:R-:W-:Y:S01]  /*cd00*/  ISETP.GE.AND P3, PT, R3.reuse, R243, PT ;  /* 0x000000f30300720c */ /* 0x040fe20003f66270 */
[----:B------:R-:W-:Y:S01]  /*cd10*/  HMMA.16816.F32.BF16 R208, R232, R230, R208 ;  /* 0x000000e6e8d0723c */ /* 0x000fe200000418d0 */
[----:B------:R-:W-:Y:S02]  /*cd20*/  ISETP.GE.AND P5, PT, R3, R242, PT ;  /* 0x000000f20300720c */ /* 0x000fe40003fa6270 */
[----:B------:R-:W-:Y:S02]  /*cd30*/  FSEL R30, R30, -INF , !P1 ;  /* 0xff8000001e1e7808 */ /* 0x000fe40004800000 */
[----:B------:R-:W-:Y:S02]  /*cd40*/  FSEL R29, R29, -INF , !P3 ;  /* 0xff8000001d1d7808 */ /* 0x000fe40005800000 */
[C---:B------:R-:W-:Y:S01]  /*cd50*/  ISETP.GE.AND P1, PT, R3.reuse, R241, PT ;  /* 0x000000f10300720c */ /* 0x040fe20003f26270 */
[----:B------:R-:W-:Y:S01]  /*cd60*/  HMMA.16816.F32.BF16 R216, R52, R44, R216 ;  /* 0x0000002c34d8723c */ /* 0x000fe200000418d8 */
[C---:B------:R-:W-:Y:S01]  /*cd70*/  VIADD R44, R2.reuse, 0xffffff50 ;  /* 0xffffff50022c7836 */ /* 0x040fe20000000000 */
[----:B------:R-:W-:Y:S01]  /*cd80*/  ISETP.GE.AND P3, PT, R3, R240, PT ;  /* 0x000000f00300720c */ /* 0x000fe20003f66270 */
[----:B------:R-:W-:Y:S01]  /*cd90*/  VIADD R3, R2, 0xffffff51 ;  /* 0xffffff5102037836 */ /* 0x000fe20000000000 */
[----:B------:R-:W-:-:S02]  /*cda0*/  FSEL R31, R31, -INF , !P5 ;  /* 0xff8000001f1f7808 */ /* 0x000fc40006800000 */
[-C--:B------:R-:W-:Y:S02]  /*cdb0*/  ISETP.GE.AND P5, PT, R44, R243.reuse, PT ;  /* 0x000000f32c00720c */ /* 0x080fe40003fa6270 */
[-C--:B--2---:R-:W-:Y:S01]  /*cdc0*/  HMMA.16816.F32.BF16 R16, R56, R48.reuse, R16 ;  /* 0x000000303810723c */ /* 0x084fe20000041810 */
[----:B------:R-:W-:Y:S02]  /*cdd0*/  FSEL R34, R34, -INF , !P2 ;  /* 0xff80000022227808 */ /* 0x000fe40005000000 */
[----:B------:R-:W-:Y:S02]  /*cde0*/  FSEL R35, R35, -INF , !P3 ;  /* 0xff80000023237808 */ /* 0x000fe40005800000 */
[----:B------:R-:W-:Y:S02]  /*cdf0*/  ISETP.GE.AND P2, PT, R44, R242, PT ;  /* 0x000000f22c00720c */ /* 0x000fe40003f46270 */
[----:B------:R-:W-:Y:S01]  /*ce00*/  ISETP.GE.AND P3, PT, R3, R243, PT ;  /* 0x000000f30300720c */ /* 0x000fe20003f66270 */
[----:B------:R-:W-:Y:S01]  /*ce10*/  HMMA.16816.F32.BF16 R204, R52, R48, R204 ;  /* 0x0000003034cc723c */ /* 0x000fe200000418cc */
[----:B------:R-:W-:-:S02]  /*ce20*/  FSEL R49, R24, -INF , !P5 ;  /* 0xff80000018317808 */ /* 0x000fc40006800000 */
[----:B------:R-:W-:Y:S02]  /*ce30*/  ISETP.GE.AND P5, PT, R3, R242, PT ;  /* 0x000000f20300720c */ /* 0x000fe40003fa6270 */
[----:B------:R-:W-:Y:S02]  /*ce40*/  FSEL R238, R26, -INF , !P2 ;  /* 0xff8000001aee7808 */ /* 0x000fe40005000000 */
[----:B------:R-:W-:Y:S01]  /*ce50*/  FSEL R231, R25, -INF , !P3 ;  /* 0xff80000019e77808 */ /* 0x000fe20005800000 */
[-C--:B------:R-:W-:Y:S01]  /*ce60*/  HMMA.16816.F32.BF16 R208, R52, R46.reuse, R208 ;  /* 0x0000002e34d0723c */ /* 0x080fe200000418d0 */
[----:B------:R-:W-:Y:S02]  /*ce70*/  FSEL R33, R33, -INF , !P1 ;  /* 0xff80000021217808 */ /* 0x000fe40004800000 */
[C---:B------:R-:W-:Y:S02]  /*ce80*/  ISETP.GE.AND P2, PT, R3.reuse, R241, PT ;  /* 0x000000f10300720c */ /* 0x040fe40003f46270 */
[-C--:B------:R-:W-:Y:S01]  /*ce90*/  ISETP.GE.AND P3, PT, R3, R240.reuse, PT ;  /* 0x000000f00300720c */ /* 0x080fe20003f66270 */
[----:B------:R-:W-:Y:S01]  /*cea0*/  VIADD R3, R2, 0xffffff58 ;  /* 0xffffff5802037836 */ /* 0x000fe20000000000 */
[----:B------:R-:W-:Y:S01]  /*ceb0*/  ISETP.GE.AND P1, PT, R44, R240, PT ;  /* 0x000000f02c00720c */ /* 0x000fe20003f26270 */
[----:B------:R-:W-:Y:S01]  /*cec0*/  HMMA.16816.F32.BF16 R20, R56, R46, R20 ;  /* 0x0000002e3814723c */ /* 0x000fe20000041814 */
[----:B------:R-:W-:-:S02]  /*ced0*/  FSEL R47, R27, -INF , !P5 ;  /* 0xff8000001b2f7808 */ /* 0x000fc40006800000 */
[----:B------:R1:W2:Y:S01]  /*cee0*/  LDSM.16.M88.4 R24, [R0+0xb800] ;  /* 0x00b800000018783b */ /* 0x0002a20000000200 */
[----:B------:R-:W-:Y:S01]  /*cef0*/  FSEL R32, R32, -INF , !P4 ;  /* 0xff80000020207808 */ /* 0x000fe20006000000 */
[----:B------:R-:W-:-:S04]  /*cf00*/  DEPBAR.LE SB0, 0x0 ;  /* 0x000080000000791a */ /* 0x000fc80000000000 */
[----:B------:R-:W-:Y:S01]  /*cf10*/  HMMA.16816.F32.BF16 R200, R232, R226, R200 ;  /* 0x000000e2e8c8723c */ /* 0x000fe200000418c8 */
[----:B------:R-:W-:Y:S02]  /*cf20*/  FSEL R236, R218, -INF , !P1 ;  /* 0xff800000daec7808 */ /* 0x000fe40004800000 */
[----:B------:R-:W-:Y:S02]  /*cf30*/  FSEL R250, R219, -INF , !P3 ;  /* 0xff800000dbfa7808 */ /* 0x000fe40005800000 */
[----:B------:R-:W-:Y:S02]  /*cf40*/  ISETP.GE.AND P4, PT, R44, R241, PT ;  /* 0x000000f12c00720c */ /* 0x000fe40003f86270 */
[C---:B------:R-:W-:Y:S01]  /*cf50*/  ISETP.GE.AND P5, PT, R3.reuse, R243, PT ;  /* 0x000000f30300720c */ /* 0x040fe20003fa6270 */
[----:B------:R-:W-:Y:S01]  /*cf60*/  HMMA.16816.F32.BF16 R12, R56, R50, R12 ;  /* 0x00000032380c723c */ /* 0x000fe2000004180c */
[----:B------:R-:W-:Y:S02]  /*cf70*/  ISETP.GE.AND P1, PT, R3, R242, PT ;  /* 0x000000f20300720c */ /* 0x000fe40003f26270 */
[----:B------:R-:W-:-:S02]  /*cf80*/  FSEL R228, R216, -INF , !P4 ;  /* 0xff800000d8e47808 */ /* 0x000fc40006000000 */
[----:B------:R-:W-:Y:S02]  /*cf90*/  FSEL R251, R217, -INF , !P2 ;  /* 0xff800000d9fb7808 */ /* 0x000fe40005000000 */
[----:B------:R-:W-:Y:S01]  /*cfa0*/  FSEL R230, R20, -INF , !P5 ;  /* 0xff80000014e67808 */ /* 0x000fe20006800000 */
[----:B------:R-:W-:Y:S01]  /*cfb0*/  HMMA.16816.F32.BF16 R64, R232, R220, R64 ;  /* 0x000000dce840723c */ /* 0x000fe20000041840 */
[C---:B-1----:R-:W-:Y:S01]  /*cfc0*/  VIADD R0, R2.reuse, 0xffffff59 ;  /* 0xffffff5902007836 */ /* 0x042fe20000000000 */
[C---:B------:R-:W-:Y:S02]  /*cfd0*/  ISETP.GE.AND P4, PT, R3.reuse, R241, PT ;  /* 0x000000f10300720c */ /* 0x040fe40003f86270 */
[----:B------:R-:W-:Y:S01]  /*cfe0*/  ISETP.GE.AND P2, PT, R3, R240, PT ;  /* 0x000000f00300720c */ /* 0x000fe20003f46270 */
[----:B------:R-:W-:Y:S01]  /*cff0*/  VIADD R3, R2, 0xffffff60 ;  /* 0xffffff6002037836 */ /* 0x000fe20000000000 */
[----:B------:R-:W-:Y:S02]  /*d000*/  ISETP.GE.AND P3, PT, R0, R243, PT ;  /* 0x000000f30000720c */ /* 0x000fe40003f66270 */
[----:B------:R-:W-:Y:S01]  /*d010*/  HMMA.16816.F32.BF16 R200, R52, R50, R200 ;  /* 0x0000003234c8723c */ /* 0x000fe200000418c8 */
[----:B------:R-:W-:-:S02]  /*d020*/  FSEL R51, R22, -INF , !P1 ;  /* 0xff80000016337808 */ /* 0x000fc40004800000 */
[----:B------:R-:W-:Y:S02]  /*d030*/  FSEL R225, R21, -INF , !P3 ;  /* 0xff80000015e17808 */ /* 0x000fe40005800000 */
[C---:B------:R-:W-:Y:S02]  /*d040*/  ISETP.GE.AND P5, PT, R0.reuse, R242, PT ;  /* 0x000000f20000720c */ /* 0x040fe40003fa6270 */
[C---:B------:R-:W-:Y:S01]  /*d050*/  ISETP.GE.AND P1, PT, R0.reuse, R241, PT ;  /* 0x000000f10000720c */ /* 0x040fe20003f26270 */
[----:B------:R-:W-:Y:S01]  /*d060*/  HMMA.16816.F32.BF16 R60, R232, R222, R60 ;  /* 0x000000dee83c723c */ /* 0x000fe2000004183c */
[----:B------:R-:W-:Y:S01]  /*d070*/  ISETP.GE.AND P3, PT, R0, R240, PT ;  /* 0x000000f00000720c */ /* 0x000fe20003f66270 */
[----:B------:R-:W-:Y:S01]  /*d080*/  VIADD R0, R2, 0xffffff61 ;  /* 0xffffff6102007836 */ /* 0x000fe20000000000 */
[----:B------:R-:W-:Y:S02]  /*d090*/  FSEL R229, R23, -INF , !P5 ;  /* 0xff80000017e57808 */ /* 0x000fe40006800000 */
[----:B------:R-:W-:-:S02]  /*d0a0*/  FSEL R239, R208, -INF , !P4 ;  /* 0xff800000d0ef7808 */ /* 0x000fc40006000000 */
[----:B------:R-:W-:Y:S01]  /*d0b0*/  FSEL R237, R211, -INF , !P3 ;  /* 0xff800000d3ed7808 */ /* 0x000fe20005800000 */
[C---:B--2---:R-:W-:Y:S01]  /*d0c0*/  HMMA.16816.F32.BF16 R4, R56.reuse, R26, R4 ;  /* 0x0000001a3804723c */ /* 0x044fe20000041804 */
[CC--:B------:R-:W-:Y:S02]  /*d0d0*/  ISETP.GE.AND P5, PT, R3.reuse, R243.reuse, PT ;  /* 0x000000f30300720c */ /* 0x0c0fe40003fa6270 */
[----:B------:R-:W-:Y:S01]  /*d0e0*/  ISETP.GE.AND P4, PT, R3, R242, PT ;  /* 0x000000f20300720c */ /* 0x000fe20003f86270 */
[----:B------:R-:W-:Y:S01]  /*d0f0*/  BAR.SYNC.DEFER_BLOCKING 0x0 ;  /* 0x0000000000007b1d */ /* 0x000fe20000010000 */
[----:B------:R-:W-:Y:S02]  /*d100*/  ISETP.GE.AND P3, PT, R0, R243, PT ;  /* 0x000000f30000720c */ /* 0x000fe40003f66270 */
[----:B------:R-:W-:Y:S01]  /*d110*/  FSEL R252, R210, -INF , !P2 ;  /* 0xff800000d2fc7808 */ /* 0x000fe20005000000 */
[----:B------:R-:W-:Y:S01]  /*d120*/  HMMA.16816.F32.BF16 R8, R56, R24, R8 ;  /* 0x000000183808723c */ /* 0x000fe20000041808 */
[----:B------:R-:W-:Y:S01]  /*d130*/  FSEL R45, R209, -INF , !P1 ;  /* 0xff800000d12d7808 */ /* 0x000fe20004800000 */
[----:B------:R-:W-:Y:S01]  /*d140*/  IMAD.MOV.U32 R59, RZ, RZ, R225 ;  /* 0x000000ffff3b7224 */ /* 0x000fe200078e00e1 */
[C---:B------:R-:W-:Y:S01]  /*d150*/  ISETP.GE.AND P2, PT, R3.reuse, R241, PT ;  /* 0x000000f10300720c */ /* 0x040fe20003f46270 */
[----:B------:R-:W-:Y:S01]  /*d160*/  IMAD.MOV.U32 R58, RZ, RZ, R230 ;  /* 0x000000ffff3a7224 */ /* 0x000fe200078e00e6 */
[----:B------:R-:W-:-:S02]  /*d170*/  ISETP.GE.AND P1, PT, R3, R240, PT ;  /* 0x000000f00300720c */ /* 0x000fc40003f26270 */
[----:B------:R-:W-:Y:S01]  /*d180*/  FSEL R196, R16, -INF , !P5 ;  /* 0xff80000010c47808 */ /* 0x000fe20006800000 */
[C---:B------:R-:W-:Y:S01]  /*d190*/  HMMA.16816.F32.BF16 R64, R52.reuse, R24, R64 ;  /* 0x000000183440723c */ /* 0x040fe20000041840 */
[----:B------:R-:W-:Y:S02]  /*d1a0*/  FSEL R3, R18, -INF , !P4 ;  /* 0xff80000012037808 */ /* 0x000fe40006000000 */
[----:B------:R-:W-:Y:S02]  /*d1b0*/  FSEL R20, R17, -INF , !P3 ;  /* 0xff80000011147808 */ /* 0x000fe40005800000 */
[C---:B------:R-:W-:Y:S01]  /*d1c0*/  ISETP.GE.AND P5, PT, R0.reuse, R242, PT ;  /* 0x000000f20000720c */ /* 0x040fe20003fa6270 */
[----:B------:R1:W-:Y:S01]  /*d1d0*/  STL [R1+0x30], R3 ;  /* 0x0000300301007387 */ /* 0x0003e20000100800 */
[C---:B------:R-:W-:Y:S01]  /*d1e0*/  ISETP.GE.AND P4, PT, R0.reuse, R241, PT ;  /* 0x000000f10000720c */ /* 0x040fe20003f86270 */
[----:B------:R-:W-:Y:S01]  /*d1f0*/  HMMA.16816.F32.BF16 R60, R52, R26, R60 ;  /* 0x0000001a343c723c */ /* 0x000fe2000004183c */
[----:B------:R-:W-:Y:S01]  /*d200*/  ISETP.GE.AND P3, PT, R0, R240, PT ;  /* 0x000000f00000720c */ /* 0x000fe20003f66270 */
[----:B------:R-:W-:Y:S01]  /*d210*/  VIADD R0, R2, 0xffffff68 ;  /* 0xffffff6802007836 */ /* 0x000fe20000000000 */
[----:B------:R-:W-:-:S02]  /*d220*/  FSEL R50, R19, -INF , !P5 ;  /* 0xff80000013327808 */ /* 0x000fc40006800000 */
[----:B------:R-:W-:Y:S01]  /*d230*/  FSEL R48, R204, -INF , !P2 ;  /* 0xff800000cc307808 */ /* 0x000fe20005000000 */
[----:B------:R-:W-:Y:S01]  /*d240*/  IMAD.MOV.U32 R204, RZ, RZ, R231 ;  /* 0x000000ffffcc7224 */ /* 0x000fe200078e00e7 */
[----:B------:R-:W-:Y:S02]  /*d250*/  FSEL R46, R205, -INF , !P4 ;  /* 0xff800000cd2e7808 */ /* 0x000fe40006000000 */
[C---:B------:R-:W-:Y:S02]  /*d260*/  ISETP.GE.AND P2, PT, R0.reuse, R243, PT ;  /* 0x000000f30000720c */ /* 0x040fe40003f46270 */
[C---:B------:R-:W-:Y:S02]  /*d270*/  ISETP.GE.AND P5, PT, R0.reuse, R242, PT ;  /* 0x000000f20000720c */ /* 0x040fe40003fa6270 */
[----:B------:R-:W-:Y:S02]  /*d280*/  ISETP.GE.AND P4, PT, R0, R240, PT ;  /* 0x000000f00000720c */ /* 0x000fe40003f86270 */
[----:B------:R-:W-:-:S02]  /*d290*/  FSEL R18, R207, -INF , !P3 ;  /* 0xff800000cf127808 */ /* 0x000fc40005800000 */
[----:B------:R-:W-:Y:S01]  /*d2a0*/  FSEL R21, R12, -INF , !P2 ;  /* 0xff8000000c157808 */ /* 0x000fe20005000000 */
[----:B------:R-:W-:Y:S01]  /*d2b0*/  VIADD R12, R2, 0xffffff70 ;  /* 0xffffff70020c7836 */ /* 0x000fe20000000000 */
[----:B------:R-:W-:Y:S02]  /*d2c0*/  FSEL R44, R14, -INF , !P5 ;  /* 0xff8000000e2c7808 */ /* 0x000fe40006800000 */
[----:B-1----:R-:W-:Y:S02]  /*d2d0*/  FSEL R3, R206, -INF , !P1 ;  /* 0xff800000ce037808 */ /* 0x002fe40004800000 */
[----:B------:R-:W-:Y:S01]  /*d2e0*/  ISETP.GE.AND P1, PT, R0, R241, PT ;  /* 0x000000f10000720c */ /* 0x000fe20003f26270 */
[----:B------:R-:W-:Y:S02]  /*d2f0*/  VIADD R0, R2, 0xffffff69 ;  /* 0xffffff6902007836 */ /* 0x000fe40000000000 */
[----:B------:R1:W-:Y:S01]  /*d300*/  STL [R1+0x24], R3 ;  /* 0x0000240301007387 */ /* 0x0003e20000100800 */
[----:B------:R-:W-:-:S02]  /*d310*/  FSEL R19, R200, -INF , !P1 ;  /* 0xff800000c8137808 */ /* 0x000fc40004800000 */
[C---:B------:R-:W-:Y:S02]  /*d320*/  ISETP.GE.AND P3, PT, R0.reuse, R243, PT ;  /* 0x000000f30000720c */ /* 0x040fe40003f66270 */
[C---:B------:R-:W-:Y:S02]  /*d330*/  ISETP.GE.AND P2, PT, R0.reuse, R242, PT ;  /* 0x000000f20000720c */ /* 0x040fe40003f46270 */
[----:B------:R-:W-:Y:S02]  /*d340*/  FSEL R23, R13, -INF , !P3 ;  /* 0xff8000000d177808 */ /* 0x000fe40005800000 */
[C---:B------:R-:W-:Y:S02]  /*d350*/  ISETP.GE.AND P5, PT, R0.reuse, R241, PT ;  /* 0x000000f10000720c */ /* 0x040fe40003fa6270 */
[----:B------:R-:W-:Y:S01]  /*d360*/  ISETP.GE.AND P3, PT, R0, R240, PT ;  /* 0x000000f00000720c */ /* 0x000fe20003f66270 */
[----:B------:R-:W-:Y:S01]  /*d370*/  VIADD R0, R2, 0xffffff78 ;  /* 0xffffff7802007836 */ /* 0x000fe20000000000 */
[----:B------:R-:W-:-:S02]  /*d380*/  FSEL R22, R201, -INF , !P5 ;  /* 0xff800000c9167808 */ /* 0x000fc40006800000 */
[----:B------:R-:W-:Y:S02]  /*d390*/  FSEL R56, R15, -INF , !P2 ;  /* 0xff8000000f387808 */ /* 0x000fe40005000000 */
[-C--:B------:R-:W-:Y:S02]  /*d3a0*/  ISETP.GE.AND P5, PT, R0, R243.reuse, PT ;  /* 0x000000f30000720c */ /* 0x080fe40003fa6270 */
[----:B------:R-:W-:Y:S02]  /*d3b0*/  ISETP.GE.AND P2, PT, R12, R243, PT ;  /* 0x000000f30c00720c */ /* 0x000fe40003f46270 */
[----:B------:R-:W-:Y:S02]  /*d3c0*/  FSEL R219, R4, -INF , !P5 ;  /* 0xff80000004db7808 */ /* 0x000fe40006800000 */
[----:B------:R-:W-:Y:S01]  /*d3d0*/  FMNMX3.FTZ R4, R249, R40, R41, !PT ;  /* 0x00000028f9047276 */ /* 0x000fe20007810029 */
[----:B-1----:R-:W-:Y:S01]  /*d3e0*/  VIADD R3, R2, 0xffffff71 ;  /* 0xffffff7102037836 */ /* 0x002fe20000000000 */
[----:B------:R-:W-:Y:S01]  /*d3f0*/  FSEL R216, R8, -INF , !P2 ;  /* 0xff80000008d87808 */ /* 0x000fe20005000000 */
[----:B------:R-:W-:Y:S01]  /*d400*/  VIADD R2, R2, 0xffffff79 ;  /* 0xffffff7902027836 */ /* 0x000fe20000000000 */
[----:B------:R-:W-:-:S02]  /*d410*/  FMNMX3.FTZ R4, R4, R28, R29, !PT ;  /* 0x0000001c04047276 */ /* 0x000fc4000781001d */
[-C--:B------:R-:W-:Y:S02]  /*d420*/  ISETP.GE.AND P1, PT, R3, R243.reuse, PT ;  /* 0x000000f30300720c */ /* 0x080fe40003f26270 */
[----:B------:R-:W-:Y:S02]  /*d430*/  ISETP.GE.AND P2, PT, R2, R243, PT ;  /* 0x000000f30200720c */ /* 0x000fe40003f46270 */
[----:B------:R-:W-:Y:S02]  /*d440*/  FSEL R220, R9, -INF , !P1 ;  /* 0xff80000009dc7808 */ /* 0x000fe40004800000 */
[----:B------:R-:W-:Y:S02]  /*d450*/  ISETP.GE.AND P1, PT, R12, R242, PT ;  /* 0x000000f20c00720c */ /* 0x000fe40003f26270 */
[----:B------:R-:W-:Y:S02]  /*d460*/  FMNMX3.FTZ R4, R4, R49, R204, !PT ;  /* 0x0000003104047276 */ /* 0x000fe400078100cc */
[----:B------:R-:W-:-:S02]  /*d470*/  FSEL R217, R10, -INF , !P1 ;  /* 0xff8000000ad97808 */ /* 0x000fc40004800000 */
[-C--:B------:R-:W-:Y:S02]  /*d480*/  ISETP.GE.AND P1, PT, R2, R242.reuse, PT ;  /* 0x000000f20200720c */ /* 0x080fe40003f26270 */
[----:B------:R-:W-:Y:S02]  /*d490*/  FSEL R218, R5, -INF , !P2 ;  /* 0xff80000005da7808 */ /* 0x000fe40005000000 */
[-C--:B------:R-:W-:Y:S02]  /*d4a0*/  ISETP.GE.AND P5, PT, R3, R242.reuse, PT ;  /* 0x000000f20300720c */ /* 0x080fe40003fa6270 */
[----:B------:R-:W-:Y:S02]  /*d4b0*/  ISETP.GE.AND P2, PT, R0, R242, PT ;  /* 0x000000f20000720c */ /* 0x000fe40003f46270 */
[----:B------:R-:W-:Y:S02]  /*d4c0*/  FSEL R223, R7, -INF , !P1 ;  /* 0xff80000007df7808 */ /* 0x000fe40004800000 */
[----:B------:R-:W-:-:S02]  /*d4d0*/  FMNMX3.FTZ R7, R248, R42, R43, !PT ;  /* 0x0000002af8077276 */ /* 0x000fc4000781002b */
[----:B------:R-:W-:Y:S02]  /*d4e0*/  FMNMX3.FTZ R8, R4, R58, R59, !PT ;  /* 0x0000003a04087276 */ /* 0x000fe4000781003b */
[----:B------:R-:W-:Y:S02]  /*d4f0*/  FSEL R222, R11, -INF , !P5 ;  /* 0xff8000000bde7808 */ /* 0x000fe40006800000 */
[----:B------:R-:W-:Y:S02]  /*d500*/  FSEL R221, R6, -INF , !P2 ;  /* 0xff80000006dd7808 */ /* 0x000fe40005000000 */
[C---:B------:R-:W-:Y:S02]  /*d510*/  ISETP.GE.AND P5, PT, R12.reuse, R241, PT ;  /* 0x000000f10c00720c */ /* 0x040fe40003fa6270 */
[----:B------:R-:W-:Y:S02]  /*d520*/  ISETP.GE.AND P2, PT, R12, R240, PT ;  /* 0x000000f00c00720c */ /* 0x000fe40003f46270 */
[----:B------:R-:W-:-:S02]  /*d530*/  FMNMX3.FTZ R7, R7, R30, R31, !PT ;  /* 0x0000001e07077276 */ /* 0x000fc4000781001f */
[----:B------:R-:W-:Y:S01]  /*d540*/  FMNMX3.FTZ R8, R8, R196, R20, !PT ;  /* 0x000000c408087276 */ /* 0x000fe20007810014 */
[----:B------:R-:W-:Y:S08]  /*d550*/  BRA.U !UP0, `(.L_x_94) ;  /* 0x0000000108a47547 */ /* 0x000ff0000b800000 */
        /* <DEDUP_REMOVED lines=41> */
.L_x_94:
[----:B------:R2:W-:Y:S01]  /*d7f0*/  STL [R1+0x4c], R246 ;  /* 0x00004cf601007387 */ /* 0x0005e20000100800 */
[----:B------:R-:W-:Y:S01]  /*d800*/  MOV R55, R50 ;  /* 0x0000003200377202 */ /* 0x000fe20000000f00 */
[----:B------:R-:W3:Y:S01]  /*d810*/  LDCU UR10, c[0x0][0x45c] ;  /* 0x00008b80ff0a77ac */ /* 0x000ee20008000800 */
[----:B------:R-:W-:Y:S02]  /*d820*/  MOV R50, R238 ;  /* 0x000000ee00327202 */ /* 0x000fe40000000f00 */
[----:B------:R-:W-:Y:S02]  /*d830*/  MOV R54, R229 ;  /* 0x000000e500367202 */ /* 0x000fe40000000f00 */
[----:B------:R-:W-:Y:S01]  /*d840*/  MOV R57, R228 ;  /* 0x000000e400397202 */ /* 0x000fe20000000f00 */
[----:B--2---:R-:W2:Y:S01]  /*d850*/  LDL.LU R246, [R1+0x30] ;  /* 0x0000300001f67983 */ /* 0x004ea20000300800 */
[----:B------:R-:W-:Y:S02]  /*d860*/  FMNMX3.FTZ R4, R247, R36, R37, !PT ;  /* 0x00000024f7047276 */ /* 0x000fe40007810025 */
[----:B------:R-:W-:Y:S01]  /*d870*/  FMNMX3.FTZ R5, R8, R21, R23, !PT ;  /* 0x0000001508057276 */ /* 0x000fe20007810017 */
[----:B------:R4:W-:Y:S01]  /*d880*/  STL [R1+0x48], R245 ;  /* 0x000048f501007387 */ /* 0x0009e20000100800 */
[----:B------:R-:W-:-:S02]  /*d890*/  FMNMX3.FTZ R6, R7, R50, R47, !PT ;  /* 0x0000003207067276 */ /* 0x000fc4000781002f */
[----:B------:R-:W-:Y:S01]  /*d8a0*/  FMNMX3.FTZ R8, R4, R32, R33, !PT ;  /* 0x0000002004087276 */ /* 0x000fe20007810021 */
[----:B------:R3:W-:Y:S01]  /*d8b0*/  STL [R1+0x44], R213 ;  /* 0x000044d501007387 */ /* 0x0007e20000100800 */
[----:B------:R-:W-:Y:S02]  /*d8c0*/  FMNMX3.FTZ R4, R5, R216, R220, !PT ;  /* 0x000000d805047276 */ /* 0x000fe400078100dc */
[----:B------:R-:W-:Y:S01]  /*d8d0*/  FMNMX3.FTZ R6, R6, R51, R54, !PT ;  /* 0x0000003306067276 */ /* 0x000fe20007810036 */
[----:B------:R1:W-:Y:S01]  /*d8e0*/  STL [R1+0x40], R199 ;  /* 0x000040c701007387 */ /* 0x0003e20000100800 */
[----:B------:R-:W-:Y:S02]  /*d8f0*/  FSEL R5, R64, -INF , !P5 ;  /* 0xff80000040057808 */ /* 0x000fe40006800000 */
[----:B------:R-:W-:Y:S01]  /*d900*/  ISETP.GE.AND P1, PT, R3, R241, PT ;  /* 0x000000f10300720c */ /* 0x000fe20003f26270 */
[----:B------:R-:W-:Y:S01]  /*d910*/  STL [R1+0x3c], R198 ;  /* 0x00003cc601007387 */ /* 0x000fe20000100800 */
[----:B------:R-:W-:-:S02]  /*d920*/  FMNMX3.FTZ R4, R4, R219, R218, !PT ;  /* 0x000000db04047276 */ /* 0x000fc400078100da */
[----:B------:R-:W-:Y:S01]  /*d930*/  FMNMX3.FTZ R7, R244, R38, R39, !PT ;  /* 0x00000026f4077276 */ /* 0x000fe20007810027 */
[----:B------:R1:W-:Y:S01]  /*d940*/  STL [R1+0x38], R197 ;  /* 0x000038c501007387 */ /* 0x0003e20000100800 */
[----:B------:R-:W-:Y:S02]  /*d950*/  MOV R52, R250 ;  /* 0x000000fa00347202 */ /* 0x000fe40000000f00 */
[----:B------:R-:W-:Y:S01]  /*d960*/  MOV R64, R237 ;  /* 0x000000ed00407202 */ /* 0x000fe20000000f00 */
[----:B------:R-:W-:Y:S01]  /*d970*/  STL [R1+0x54], R216 ;  /* 0x000054d801007387 */ /* 0x000fe20000100800 */
[----:B------:R-:W-:-:S03]  /*d980*/  MOV R53, R252 ;  /* 0x000000fc00357202 */ /* 0x000fc60000000f00 */
[----:B------:R-:W-:Y:S01]  /*d990*/  STL [R1+0x50], R220 ;  /* 0x000050dc01007387 */ /* 0x000fe20000100800 */
[----:B----4-:R-:W-:-:S03]  /*d9a0*/  MOV R245, R239 ;  /* 0x000000ef00f57202 */ /* 0x010fc60000000f00 */
[----:B------:R4:W-:Y:S01]  /*d9b0*/  STL [R1+0x1c], R5 ;  /* 0x00001c0501007387 */ /* 0x0009e20000100800 */
[----:B---3--:R-:W-:Y:S02]  /*d9c0*/  MOV R213, R251 ;  /* 0x000000fb00d57202 */ /* 0x008fe40000000f00 */
[----:B-1----:R-:W-:Y:S01]  /*d9d0*/  MOV R199, R236 ;  /* 0x000000ec00c77202 */ /* 0x002fe20000000f00 */
[----:B------:R-:W3:Y:S01]  /*d9e0*/  LDL.LU R197, [R1+0x24] ;  /* 0x0000240001c57983 */ /* 0x000ee20000300800 */
[----:B--2---:R-:W-:-:S03]  /*d9f0*/  FMNMX3.FTZ R6, R6, R246, R55, !PT ;  /* 0x000000f606067276 */ /* 0x004fc60007810037 */
[----:B------:R-:W-:Y:S01]  /*da00*/  STL [R1+0x5c], R219 ;  /* 0x00005cdb01007387 */ /* 0x000fe20000100800 */
[----:B----4-:R-:W-:Y:S02]  /*da10*/  FSEL R5, R65, -INF , !P1 ;  /* 0xff80000041057808 */ /* 0x010fe40004800000 */
[----:B------:R-:W-:Y:S01]  /*da20*/  FMNMX3.FTZ R6, R6, R44, R56, !PT ;  /* 0x0000002c06067276 */ /* 0x000fe20007810038 */
[----:B------:R-:W-:Y:S01]  /*da30*/  STL [R1+0x58], R218 ;  /* 0x000058da01007387 */ /* 0x000fe20000100800 */
[----:B------:R-:W-:Y:S02]  /*da40*/  FMNMX3.FTZ R7, R7, R34, R35, !PT ;  /* 0x0000002207077276 */ /* 0x000fe40007810023 */
[----:B------:R-:W-:Y:S01]  /*da50*/  FMNMX3.FTZ R6, R6, R217, R222, !PT ;  /* 0x000000d906067276 */ /* 0x000fe200078100de */
[----:B------:R-:W-:Y:S01]  /*da60*/  STL [R1+0x14], R5 ;  /* 0x0000140501007387 */ /* 0x000fe20000100800 */
[----:B------:R-:W-:Y:S02]  /*da70*/  FMNMX3.FTZ R8, R8, R57, R213, !PT ;  /* 0x0000003908087276 */ /* 0x000fe400078100d5 */
[----:B------:R-:W-:Y:S01]  /*da80*/  ISETP.GE.AND P5, PT, R0, R241, PT ;  /* 0x000000f10000720c */ /* 0x000fe20003fa6270 */
[----:B------:R1:W-:Y:S01]  /*da90*/  STL [R1+0x64], R217 ;  /* 0x000064d901007387 */ /* 0x0003e20000100800 */
[----:B------:R-:W-:-:S02]  /*daa0*/  FMNMX3.FTZ R6, R6, R221, R223, !PT ;  /* 0x000000dd06067276 */ /* 0x000fc400078100df */
[----:B------:R-:W-:Y:S01]  /*dab0*/  FMNMX3.FTZ R7, R7, R199, R52, !PT ;  /* 0x000000c707077276 */ /* 0x000fe20007810034 */
[----:B------:R-:W2:Y:S01]  /*dac0*/  SHFL.BFLY PT, R5, R4, 0x2, 0x1f ;  /* 0x0c401f0004057f89 */ /* 0x000ea200000e0000 */
[----:B------:R-:W-:Y:S02]  /*dad0*/  FMNMX3.FTZ R8, R8, R245, R45, !PT ;  /* 0x000000f508087276 */ /* 0x000fe4000781002d */
[----:B------:R-:W-:Y:S02]  /*dae0*/  ISETP.GE.AND P1, PT, R2, R241, PT ;  /* 0x000000f10200720c */ /* 0x000fe40003f26270 */
[----:B------:R-:W-:Y:S02]  /*daf0*/  FSEL R212, R203, -INF , !P3 ;  /* 0xff800000cbd47808 */ /* 0x000fe40005800000 */
[----:B------:R-:W-:Y:S02]  /*db00*/  FSEL R216, R66, -INF , !P2 ;  /* 0xff80000042d87808 */ /* 0x000fe40005000000 */
[----:B------:R-:W-:-:S02]  /*db10*/  MOV R198, R196 ;  /* 0x000000c400c67202 */ /* 0x000fc40000000f00 */
[----:B------:R-:W-:Y:S01]  /*db20*/  MOV R65, R23 ;  /* 0x0000001700417202 */ /* 0x000fe20000000f00 */
[----:B-1----:R-:W4:Y:S01]  /*db30*/  LDL.LU R217, [R1+0x14] ;  /* 0x0000140001d97983 */ /* 0x002f220000300800 */
[----:B------:R-:W-:Y:S02]  /*db40*/  FMNMX3.FTZ R7, R7, R53, R64, !PT ;  /* 0x0000003507077276 */ /* 0x000fe40007810040 */
[----:B------:R-:W-:Y:S01]  /*db50*/  FMNMX3.FTZ R8, R8, R48, R46, !PT ;  /* 0x0000003008087276 */ /* 0x000fe2000781002e */
[----:B------:R-:W-:Y:S04]  /*db60*/  STL [R1+0x60], R222 ;  /* 0x000060de01007387 */ /* 0x000fe80000100800 */
[----:B------:R-:W-:Y:S04]  /*db70*/  STL [R1+0x6c], R221 ;  /* 0x00006cdd01007387 */ /* 0x000fe80000100800 */
[----:B------:R1:W-:Y:S04]  /*db80*/  STL [R1+0x68], R223 ;  /* 0x000068df01007387 */ /* 0x0003e80000100800 */
[----:B-1----:R-:W4:Y:S01]  /*db90*/  LDL.LU R223, [R1+0x1c] ;  /* 0x00001c0001df7983 */ /* 0x002f220000300800 */
[----:B------:R-:W-:-:S02]  /*dba0*/  FSEL R222, R60, -INF , !P5 ;  /* 0xff8000003cde7808 */ /* 0x000fc40006800000 */
[----:B------:R-:W-:Y:S02]  /*dbb0*/  ISETP.GE.AND P5, PT, R3, R240, PT ;  /* 0x000000f00300720c */ /* 0x000fe40003fa6270 */
[----:B------:R-:W-:Y:S02]  /*dbc0*/  FSEL R221, R202, -INF , !P4 ;  /* 0xff800000cadd7808 */ /* 0x000fe40006000000 */
[----:B---3--:R-:W-:Y:S02]  /*dbd0*/  FMNMX3.FTZ R7, R7, R197, R18, !PT ;  /* 0x000000c507077276 */ /* 0x008fe40007810012 */
[----:B------:R-:W-:Y:S02]  /*dbe0*/  MOV R60, R22 ;  /* 0x00000016003c7202 */ /* 0x000fe40000000f00 */
[----:B------:R-:W-:Y:S02]  /*dbf0*/  FSEL R218, R61, -INF , !P1 ;  /* 0xff8000003dda7808 */ /* 0x000fe40004800000 */
[----:B------:R-:W-:-:S02]  /*dc00*/  ISETP.GE.AND P4, PT, R0, R240, PT ;  /* 0x000000f00000720c */ /* 0x000fc40003f86270 */
[----:B------:R-:W-:Y:S02]  /*dc10*/  ISETP.GE.AND P1, PT, R2, R240, PT ;  /* 0x000000f00200720c */ /* 0x000fe40003f26270 */
[----:B------:R-:W-:Y:S02]  /*dc20*/  FSEL R252, R67, -INF , !P5 ;  /* 0xff80000043fc7808 */ /* 0x000fe40006800000 */
[----:B------:R-:W-:Y:S02]  /*dc30*/  FMNMX3.FTZ R7, R7, R221, R212, !PT ;  /* 0x000000dd07077276 */ /* 0x000fe400078100d4 */
[----:B------:R-:W-:Y:S02]  /*dc40*/  FMNMX3.FTZ R8, R8, R19, R60, !PT ;  /* 0x0000001308087276 */ /* 0x000fe4000781003c */
[----:B------:R-:W-:Y:S02]  /*dc50*/  FSEL R251, R62, -INF , !P4 ;  /* 0xff8000003efb7808 */ /* 0x000fe40006000000 */
[----:B------:R-:W-:-:S02]  /*dc60*/  FSEL R250, R63, -INF , !P1 ;  /* 0xff8000003ffa7808 */ /* 0x000fc40004800000 */
[----:B------:R-:W-:Y:S02]  /*dc70*/  FMNMX3.FTZ R7, R7, R216, R252, !PT ;  /* 0x000000d807077276 */ /* 0x000fe400078100fc */
[----:B--2---:R-:W-:Y:S02]  /*dc80*/  FMNMX.FTZ R4, R4, R5, !PT ;  /* 0x0000000504047209 */ /* 0x004fe40007810000 */
[----:B------:R-:W-:-:S03]  /*dc90*/  FMNMX3.FTZ R7, R7, R251, R250, !PT ;  /* 0x000000fb07077276 */ /* 0x000fc600078100fa */
[----:B------:R-:W1:Y:S04]  /*dca0*/  SHFL.BFLY PT, R196, R4, 0x1, 0x1f ;  /* 0x0c201f0004c47f89 */ /* 0x000e6800000e0000 */
[----:B------:R-:W2:Y:S01]  /*dcb0*/  SHFL.BFLY PT, R3, R6, 0x2, 0x1f ;  /* 0x0c401f0006037f89 */ /* 0x000ea200000e0000 */
[----:B-1----:R-:W-:Y:S02]  /*dcc0*/  FMNMX.FTZ R196, R4, R196, !PT ;  /* 0x000000c404c47209 */ /* 0x002fe40007810000 */
[----:B--2---:R-:W-:-:S05]  /*dcd0*/  FMNMX.FTZ R6, R6, R3, !PT ;  /* 0x0000000306067209 */ /* 0x004fca0007810000 */
[----:B------:R-:W1:Y:S01]  /*dce0*/  SHFL.BFLY PT, R3, R6, 0x1, 0x1f ;  /* 0x0c201f0006037f89 */ /* 0x000e6200000e0000 */
[C---:B------:R-:W-:Y:S02]  /*dcf0*/  FSETP.NEU.FTZ.AND P4, PT, R196.reuse, -INF , PT ;  /* 0xff800000c400780b */ /* 0x040fe40003f9d000 */
[----:B------:R-:W-:Y:S02]  /*dd00*/  MOV R61, R21 ;  /* 0x00000015003d7202 */ /* 0x000fe40000000f00 */
[----:B------:R-:W-:Y:S02]  /*dd10*/  MOV R62, R20 ;  /* 0x00000014003e7202 */ /* 0x000fe40000000f00 */
[----:B------:R-:W-:Y:S01]  /*dd20*/  LDSM.16.MT88.4 R20, [R214+0xc000] ;  /* 0x00c00000d614783b */ /* 0x000fe20000004200 */
[----:B------:R-:W-:-:S05]  /*dd30*/  FMUL.FTZ R240, R196, UR10 ;  /* 0x0000000ac4f07c20 */ /* 0x000fca0008410000 */
[----:B------:R-:W-:Y:S02]  /*dd40*/  FSEL R240, R240, RZ, P4 ;  /* 0x000000fff0f07208 */ /* 0x000fe40002000000 */
[----:B-1----:R-:W-:-:S04]  /*dd50*/  FMNMX.FTZ R3, R6, R3, !PT ;  /* 0x0000000306037209 */ /* 0x002fc80007810000 */
[C---:B------:R-:W-:Y:S01]  /*dd60*/  FSETP.NEU.FTZ.AND P3, PT, R3.reuse, -INF , PT ;  /* 0xff8000000300780b */ /* 0x040fe20003f7d000 */
[----:B------:R-:W-:-:S03]  /*dd70*/  FMUL.FTZ R238, R3, UR10 ;  /* 0x0000000a03ee7c20 */ /* 0x000fc60008410000 */
[----:B------:R-:W-:Y:S02]  /*dd80*/  FSEL R6, R3, RZ, P3 ;  /* 0x000000ff03067208 */ /* 0x000fe40001800000 */
[----:B------:R-:W-:Y:S01]  /*dd90*/  FSEL R238, R238, RZ, P3 ;  /* 0x000000ffeeee7208 */ /* 0x000fe20001800000 */
[----:B------:R-:W-:Y:S02]  /*dda0*/  FFMA.FTZ R239, R40, UR10, -R240 ;  /* 0x0000000a28ef7c23 */ /* 0x000fe400080108f0 */
[----:B------:R-:W-:Y:S01]  /*ddb0*/  FADD.FTZ R6, R248, -R6 ;  /* 0x80000006f8067221 */ /* 0x000fe20000010000 */
[--C-:B------:R-:W-:Y:S01]  /*ddc0*/  FFMA.FTZ R234, R41, UR10, -R240.reuse ;  /* 0x0000000a29ea7c23 */ /* 0x100fe200080108f0 */
[--C-:B------:R-:W-:Y:S01]  /*ddd0*/  FFMA.FTZ R233, R28, UR10, -R240.reuse ;  /* 0x0000000a1ce97c23 */ /* 0x100fe200080108f0 */
[----:B------:R-:W-:Y:S01]  /*dde0*/  FFMA.FTZ R232, R29, UR10, -R240 ;  /* 0x0000000a1de87c23 */ /* 0x000fe200080108f0 */
[--C-:B------:R-:W-:Y:S01]  /*ddf0*/  FFMA.FTZ R231, R42, UR10, -R238.reuse ;  /* 0x0000000a2ae77c23 */ /* 0x100fe200080108ee */
[--C-:B------:R-:W-:Y:S01]  /*de00*/  FFMA.FTZ R230, R43, UR10, -R238.reuse ;  /* 0x0000000a2be67c23 */ /* 0x100fe200080108ee */
[--C-:B------:R-:W-:Y:S01]  /*de10*/  FFMA.FTZ R229, R30, UR10, -R238.reuse ;  /* 0x0000000a1ee57c23 */ /* 0x100fe200080108ee */
[----:B------:R-:W-:Y:S01]  /*de20*/  FFMA.FTZ R228, R31, UR10, -R238 ;  /* 0x0000000a1fe47c23 */ /* 0x000fe200080108ee */
[----:B------:R-:W-:Y:S01]  /*de30*/  FMUL.FTZ R6, R6, UR10 ;  /* 0x0000000a06067c20 */ /* 0x000fe20008410000 */
[----:B------:R-:W-:Y:S04]  /*de40*/  MUFU.EX2 R239, R239 ;  /* 0x000000ef00ef7308 */ /* 0x000fe80000000800 */
[----:B------:R-:W-:Y:S04]  /*de50*/  MUFU.EX2 R234, R234 ;  /* 0x000000ea00ea7308 */ /* 0x000fe80000000800 */
[----:B------:R-:W-:Y:S04]  /*de60*/  MUFU.EX2 R233, R233 ;  /* 0x000000e900e97308 */ /* 0x000fe80000000800 */
[----:B------:R-:W1:Y:S04]  /*de70*/  MUFU.EX2 R232, R232 ;  /* 0x000000e800e87308 */ /* 0x000e680000000800 */
[----:B------:R-:W-:Y:S04]  /*de80*/  MUFU.EX2 R231, R231 ;  /* 0x000000e700e77308 */ /* 0x000fe80000000800 */
[----:B------:R-:W-:Y:S04]  /*de90*/  MUFU.EX2 R230, R230 ;  /* 0x000000e600e67308 */ /* 0x000fe80000000800 */
[----:B------:R-:W-:Y:S04]  /*dea0*/  MUFU.EX2 R229, R229 ;  /* 0x000000e500e57308 */ /* 0x000fe80000000800 */
[----:B------:R-:W-:Y:S04]  /*deb0*/  MUFU.EX2 R228, R228 ;  /* 0x000000e400e47308 */ /* 0x000fe80000000800 */
[----:B------:R1:W2:Y:S01]  /*dec0*/  MUFU.EX2 R243, R6 ;  /* 0x0000000600f37308 */ /* 0x0002a20000000800 */
[----:B------:R-:W-:Y:S01]  /*ded0*/  IMAD.MOV.U32 R66, RZ, RZ, R19 ;  /* 0x000000ffff427224 */ /* 0x000fe200078e0013 */
[----:B------:R-:W-:Y:S01]  /*dee0*/  MOV R63, R18 ;  /* 0x00000012003f7202 */ /* 0x000fe20000000f00 */
[----:B------:R-:W-:Y:S01]  /*def0*/  IMAD.MOV.U32 R67, RZ, RZ, R54 ;  /* 0x000000ffff437224 */ /* 0x000fe200078e0036 */
[----:B-1----:R-:W-:Y:S01]  /*df00*/  F2FP.BF16.F32.PACK_AB R6, R232, R233 ;  /* 0x000000e9e806723e */ /* 0x002fe200000010ff */
[-C--:B--2---:R-:W-:Y:S01]  /*df10*/  FMUL.FTZ R14, R194, R243.reuse ;  /* 0x000000f3c20e7220 */ /* 0x084fe20000410000 */
[-C--:B------:R-:W-:Y:S01]  /*df20*/  FMUL.FTZ R15, R195, R243.reuse ;  /* 0x000000f3c30f7220 */ /* 0x080fe20000410000 */
[-C--:B------:R-:W-:Y:S01]  /*df30*/  FMUL.FTZ R182, R182, R243.reuse ;  /* 0x000000f3b6b67220 */ /* 0x080fe20000410000 */
[-C--:B------:R-:W-:Y:S01]  /*df40*/  FMUL.FTZ R183, R183, R243.reuse ;  /* 0x000000f3b7b77220 */ /* 0x080fe20000410000 */
[----:B------:R-:W-:Y:S01]  /*df50*/  IADD3 R248, PT, PT, R214, 0xc040, RZ ;  /* 0x0000c040d6f87810 */ /* 0x000fe20007ffe0ff */
[-C--:B------:R-:W-:Y:S01]  /*df60*/  FMUL.FTZ R26, R70, R243.reuse ;  /* 0x000000f3461a7220 */ /* 0x080fe20000410000 */
[----:B------:R-:W-:Y:S01]  /*df70*/  FMUL.FTZ R27, R71, R243 ;  /* 0x000000f3471b7220 */ /* 0x000fe20000410000 */
[----:B------:R-:W-:-:S02]  /*df80*/  MOV R70, R48 ;  /* 0x0000003000467202 */ /* 0x000fc40000000f00 */
[----:B------:R-:W-:Y:S02]  /*df90*/  MOV R71, R44 ;  /* 0x0000002c00477202 */ /* 0x000fe40000000f00 */
[----:B----4-:R-:W-:-:S04]  /*dfa0*/  FMNMX3.FTZ R8, R8, R223, R217, !PT ;  /* 0x000000df08087276 */ /* 0x010fc800078100d9 */
[----:B------:R-:W-:Y:S02]  /*dfb0*/  FMNMX3.FTZ R0, R8, R222, R218, !PT ;  /* 0x000000de08007276 */ /* 0x000fe400078100da */
[----:B------:R-:W1:Y:S04]  /*dfc0*/  SHFL.BFLY PT, R8, R7, 0x2, 0x1f ;  /* 0x0c401f0007087f89 */ /* 0x000e6800000e0000 */
[----:B------:R-:W2:Y:S01]  /*dfd0*/  SHFL.BFLY PT, R2, R0, 0x2, 0x1f ;  /* 0x0c401f0000027f89 */ /* 0x000ea200000e0000 */
[----:B-1----:R-:W-:Y:S02]  /*dfe0*/  FMNMX.FTZ R4, R7, R8, !PT ;  /* 0x0000000807047209 */ /* 0x002fe40007810000 */
[----:B--2---:R-:W-:-:S03]  /*dff0*/  FMNMX.FTZ R5, R0, R2, !PT ;  /* 0x0000000200057209 */ /* 0x004fc60007810000 */
[----:B------:R-:W1:Y:S04]  /*e000*/  SHFL.BFLY PT, R0, R4, 0x1, 0x1f ;  /* 0x0c201f0004007f89 */ /* 0x000e6800000e0000 */
[----:B------:R-:W2:Y:S01]  /*e010*/  SHFL.BFLY PT, R2, R5, 0x1, 0x1f ;  /* 0x0c201f0005027f89 */ /* 0x000ea200000e0000 */
[----:B------:R-:W-:-:S05]  /*e020*/  FSEL R7, R196, RZ, P4 ;  /* 0x000000ffc4077208 */ /* 0x000fca0002000000 */
[----:B------:R-:W-:Y:S01]  /*e030*/  FADD.FTZ R7, R249, -R7 ;  /* 0x80000007f9077221 */ /* 0x000fe20000010000 */
[----:B------:R-:W-:Y:S02]  /*e040*/  MOV R249, 0x20 ;  /* 0x0000002000f97802 */ /* 0x000fe40000000f00 */
[----:B-1----:R-:W-:Y:S02]  /*e050*/  FMNMX.FTZ R0, R4, R0, !PT ;  /* 0x0000000004007209 */ /* 0x002fe40007810000 */
[----:B--2---:R-:W-:-:S03]  /*e060*/  FMNMX.FTZ R2, R5, R2, !PT ;  /* 0x0000000205027209 */ /* 0x004fc60007810000 */
[C---:B------:R-:W-:Y:S01]  /*e070*/  FMUL.FTZ R4, R0.reuse, UR10 ;  /* 0x0000000a00047c20 */ /* 0x040fe20008410000 */
[----:B------:R-:W-:Y:S02]  /*e080*/  FSETP.NEU.FTZ.AND P1, PT, R0, -INF , PT ;  /* 0xff8000000000780b */ /* 0x000fe40003f3d000 */
[C---:B------:R-:W-:Y:S01]  /*e090*/  FSETP.NEU.FTZ.AND P2, PT, R2.reuse, -INF , PT ;  /* 0xff8000000200780b */ /* 0x040fe20003f5d000 */
[----:B------:R-:W-:Y:S01]  /*e0a0*/  FMUL.FTZ R5, R2, UR10 ;  /* 0x0000000a02057c20 */ /* 0x000fe20008410000 */
[----:B------:R-:W-:Y:S02]  /*e0b0*/  FSEL R220, R4, RZ, P1 ;  /* 0x000000ff04dc7208 */ /* 0x000fe40000800000 */
[----:B------:R-:W-:Y:S02]  /*e0c0*/  FSEL R4, R0, RZ, P1 ;  /* 0x000000ff00047208 */ /* 0x000fe40000800000 */
[----:B------:R-:W-:Y:S02]  /*e0d0*/  SEL R249, R249, 0xffffffe0, !P0 ;  /* 0xffffffe0f9f97807 */ /* 0x000fe40004000000 */
[----:B------:R-:W-:Y:S01]  /*e0e0*/  FSEL R219, R5, RZ, P2 ;  /* 0x000000ff05db7208 */ /* 0x000fe20001000000 */
[----:B------:R-:W-:Y:S01]  /*e0f0*/  FADD.FTZ R4, R244, -R4 ;  /* 0x80000004f4047221 */ /* 0x000fe20000010000 */
[----:B------:R-:W-:-:S02]  /*e100*/  FSEL R5, R2, RZ, P2 ;  /* 0x000000ff02057208 */ /* 0x000fc40001000000 */
[----:B------:R-:W-:Y:S01]  /*e110*/  IADD3 R244, PT, PT, R249, R214, RZ ;  /* 0x000000d6f9f47210 */ /* 0x000fe20007ffe0ff */
[----:B------:R-:W-:Y:S02]  /*e120*/  FFMA.FTZ R227, R36, UR10, -R219 ;  /* 0x0000000a24e37c23 */ /* 0x000fe400080108db */
[----:B------:R-:W-:Y:S01]  /*e130*/  FADD.FTZ R5, R247, -R5 ;  /* 0x80000005f7057221 */ /* 0x000fe20000010000 */
[--C-:B------:R-:W-:Y:S01]  /*e140*/  FFMA.FTZ R226, R37, UR10, -R219.reuse ;  /* 0x0000000a25e27c23 */ /* 0x100fe200080108db */
[----:B------:R-:W1:Y:S01]  /*e150*/  LDSM.16.MT88.4 R208, [R244+0xc000] ;  /* 0x00c00000f4d0783b */ /* 0x000e620000004200 */
[--C-:B------:R-:W-:Y:S01]  /*e160*/  FFMA.FTZ R225, R32, UR10, -R219.reuse ;  /* 0x0000000a20e17c23 */ /* 0x100fe200080108db */
[----:B------:R-:W-:Y:S01]  /*e170*/  FFMA.FTZ R224, R33, UR10, -R219 ;  /* 0x0000000a21e07c23 */ /* 0x000fe200080108db */
[--C-:B------:R-:W-:Y:S01]  /*e180*/  FFMA.FTZ R215, R38, UR10, -R220.reuse ;  /* 0x0000000a26d77c23 */ /* 0x100fe200080108dc */
[--C-:B------:R-:W-:Y:S01]  /*e190*/  FFMA.FTZ R235, R39, UR10, -R220.reuse ;  /* 0x0000000a27eb7c23 */ /* 0x100fe200080108dc */
[--C-:B------:R-:W-:Y:S01]  /*e1a0*/  FFMA.FTZ R237, R34, UR10, -R220.reuse ;  /* 0x0000000a22ed7c23 */ /* 0x100fe200080108dc */
[----:B------:R-:W-:Y:S01]  /*e1b0*/  FFMA.FTZ R236, R35, UR10, -R220 ;  /* 0x0000000a23ec7c23 */ /* 0x000fe200080108dc */
[----:B------:R-:W-:Y:S01]  /*e1c0*/  FMUL.FTZ R241, R4, UR10 ;  /* 0x0000000a04f17c20 */ /* 0x000fe20008410000 */
[----:B------:R-:W-:Y:S01]  /*e1d0*/  FMUL.FTZ R7, R7, UR10 ;  /* 0x0000000a07077c20 */ /* 0x000fe20008410000 */
[----:B------:R-:W-:Y:S01]  /*e1e0*/  FMUL.FTZ R5, R5, UR10 ;  /* 0x0000000a05057c20 */ /* 0x000fe20008410000 */
[----:B------:R-:W-:Y:S04]  /*e1f0*/  MUFU.EX2 R227, R227 ;  /* 0x000000e300e37308 */ /* 0x000fe80000000800 */
[----:B------:R-:W2:Y:S04]  /*e200*/  MUFU.EX2 R226, R226 ;  /* 0x000000e200e27308 */ /* 0x000ea80000000800 */
[----:B------:R-:W-:Y:S04]  /*e210*/  MUFU.EX2 R225, R225 ;  /* 0x000000e100e17308 */ /* 0x000fe80000000800 */
[----:B------:R-:W-:Y:S04]  /*e220*/  MUFU.EX2 R224, R224 ;  /* 0x000000e000e07308 */ /* 0x000fe80000000800 */
[----:B------:R-:W-:Y:S04]  /*e230*/  MUFU.EX2 R215, R215 ;  /* 0x000000d700d77308 */ /* 0x000fe80000000800 */
[----:B------:R-:W3:Y:S04]  /*e240*/  MUFU.EX2 R235, R235 ;  /* 0x000000eb00eb7308 */ /* 0x000ee80000000800 */
[----:B------:R-:W-:Y:S04]  /*e250*/  MUFU.EX2 R237, R237 ;  /* 0x000000ed00ed7308 */ /* 0x000fe80000000800 */
[----:B------:R-:W-:Y:S04]  /*e260*/  MUFU.EX2 R236, R236 ;  /* 0x000000ec00ec7308 */ /* 0x000fe80000000800 */
[----:B------:R-:W4:Y:S04]  /*e270*/  MUFU.EX2 R247, R7 ;  /* 0x0000000700f77308 */ /* 0x000f280000000800 */
[----:B------:R-:W1:Y:S04]  /*e280*/  MUFU.EX2 R242, R5 ;  /* 0x0000000500f27308 */ /* 0x000e680000000800 */
[----:B------:R-:W1:Y:S01]  /*e290*/  MUFU.EX2 R241, R241 ;  /* 0x000000f100f17308 */ /* 0x000e620000000800 */
[----:B------:R-:W-:-:S02]  /*e2a0*/  F2FP.BF16.F32.PACK_AB R4, R234, R239 ;  /* 0x000000efea04723e */ /* 0x000fc400000010ff */
[----:B--2---:R-:W-:Y:S02]  /*e2b0*/  F2FP.BF16.F32.PACK_AB R200, R226, R227 ;  /* 0x000000e3e2c8723e */ /* 0x004fe400000010ff */
[----:B---3--:R-:W-:Y:S01]  /*e2c0*/  F2FP.BF16.F32.PACK_AB R201, R235, R215 ;  /* 0x000000d7ebc9723e */ /* 0x008fe200000010ff */
[----:B----4-:R-:W-:Y:S01]  /*e2d0*/  FMUL.FTZ R12, R192, R247 ;  /* 0x000000f7c00c7220 */ /* 0x010fe20000410000 */
[----:B------:R-:W-:Y:S01]  /*e2e0*/  F2FP.BF16.F32.PACK_AB R7, R228, R229 ;  /* 0x000000e5e407723e */ /* 0x000fe200000010ff */
[----:B------:R-:W-:Y:S01]  /*e2f0*/  FMUL.FTZ R13, R193, R247 ;  /* 0x000000f7c10d7220 */ /* 0x000fe20000410000 */
[----:B------:R-:W-:Y:S01]  /*e300*/  F2FP.BF16.F32.PACK_AB R202, R224, R225 ;  /* 0x000000e1e0ca723e */ /* 0x000fe200000010ff */
[-C--:B-1----:R-:W-:Y:S01]  /*e310*/  FMUL.FTZ R8, R188, R242.reuse ;  /* 0x000000f2bc087220 */ /* 0x082fe20000410000 */
[----:B------:R-:W-:Y:S01]  /*e320*/  F2FP.BF16.F32.PACK_AB R5, R230, R231 ;  /* 0x000000e7e605723e */ /* 0x000fe200000010ff */
[-C--:B------:R-:W-:Y:S01]  /*e330*/  FMUL.FTZ R9, R189, R242.reuse ;  /* 0x000000f2bd097220 */ /* 0x080fe20000410000 */
[----:B------:R-:W-:Y:S01]  /*e340*/  F2FP.BF16.F32.PACK_AB R203, R236, R237 ;  /* 0x000000edeccb723e */ /* 0x000fe200000010ff */
[-C--:B------:R-:W-:Y:S01]  /*e350*/  FMUL.FTZ R10, R190, R241.reuse ;  /* 0x000000f1be0a7220 */ /* 0x080fe20000410000 */
[-C--:B------:R-:W-:Y:S01]  /*e360*/  FMUL.FTZ R11, R191, R241.reuse ;  /* 0x000000f1bf0b7220 */ /* 0x080fe20000410000 */
[-C--:B------:R-:W-:Y:S01]  /*e370*/  FMUL.FTZ R16, R184, R242.reuse ;  /* 0x000000f2b8107220 */ /* 0x080fe20000410000 */
[-C--:B------:R-:W-:Y:S01]  /*e380*/  FMUL.FTZ R17, R185, R242.reuse ;  /* 0x000000f2b9117220 */ /* 0x080fe20000410000 */
[----:B------:R-:W-:Y:S01]  /*e390*/  HMMA.16816.F32.BF16 R12, R4, R20, R12 ;  /* 0x00000014040c723c */ /* 0x000fe2000004180c */
[-C--:B------:R-:W-:Y:S01]  /*e3a0*/  FMUL.FTZ R18, R186, R241.reuse ;  /* 0x000000f1ba127220 */ /* 0x080fe20000410000 */
[----:B------:R-:W-:Y:S01]  /*e3b0*/  FMUL.FTZ R19, R187, R241 ;  /* 0x000000f1bb137220 */ /* 0x000fe20000410000 */
[-C--:B------:R-:W-:Y:S01]  /*e3c0*/  FMUL.FTZ R180, R180, R247.reuse ;  /* 0x000000f7b4b47220 */ /* 0x080fe20000410000 */
[----:B------:R-:W-:Y:S01]  /*e3d0*/  FMUL.FTZ R181, R181, R247 ;  /* 0x000000f7b5b57220 */ /* 0x000fe20000410000 */
[-C--:B------:R-:W-:Y:S01]  /*e3e0*/  FMUL.FTZ R28, R72, R242.reuse ;  /* 0x000000f2481c7220 */ /* 0x080fe20000410000 */
[----:B------:R-:W-:-:S02]  /*e3f0*/  FMUL.FTZ R33, R77, R242 ;  /* 0x000000f24d217220 */ /* 0x000fc40000410000 */
[----:B------:R-:W-:Y:S01]  /*e400*/  HMMA.16816.F32.BF16 R8, R200, R20, R8 ;  /* 0x00000014c808723c */ /* 0x000fe20000041808 */
[----:B------:R-:W-:Y:S01]  /*e410*/  IADD3 R20, PT, PT, R214, 0xc000, RZ ;  /* 0x0000c000d6147810 */ /* 0x000fe20007ffe0ff */
[----:B------:R-:W-:Y:S01]  /*e420*/  FMUL.FTZ R25, R69, R247 ;  /* 0x000000f745197220 */ /* 0x000fe20000410000 */
[----:B------:R-:W-:Y:S01]  /*e430*/  MOV R77, R56 ;  /* 0x00000038004d7202 */ /* 0x000fe20000000f00 */
[-C--:B------:R-:W-:Y:S01]  /*e440*/  FMUL.FTZ R56, R124, R242.reuse ;  /* 0x000000f27c387220 */ /* 0x080fe20000410000 */
[----:B------:R-:W-:Y:S01]  /*e450*/  MOV R72, R47 ;  /* 0x0000002f00487202 */ /* 0x000fe20000000f00 */
[----:B------:R-:W-:Y:S01]  /*e460*/  FMUL.FTZ R24, R68, R247 ;  /* 0x000000f744187220 */ /* 0x000fe20000410000 */
[----:B------:R-:W-:Y:S01]  /*e470*/  MOV R69, R49 ;  /* 0x0000003100457202 */ /* 0x000fe20000000f00 */
[----:B------:R-:W-:Y:S01]  /*e480*/  FMUL.FTZ R29, R73, R242 ;  /* 0x000000f2491d7220 */ /* 0x000fe20000410000 */
[----:B------:R-:W-:Y:S01]  /*e490*/  @P6 IADD3 R248, PT, PT, R20, -0x40, RZ ;  /* 0xffffffc014f86810 */ /* 0x000fe20007ffe0ff */
[-C--:B------:R-:W-:Y:S01]  /*e4a0*/  FMUL.FTZ R30, R74, R241.reuse ;  /* 0x000000f14a1e7220 */ /* 0x080fe20000410000 */
[----:B------:R-:W-:Y:S01]  /*e4b0*/  FMUL.FTZ R31, R75, R241 ;  /* 0x000000f14b1f7220 */ /* 0x000fe20000410000 */
[----:B------:R-:W-:-:S02]  /*e4c0*/  IMAD.MOV.U32 R124, RZ, RZ, R58 ;  /* 0x000000ffff7c7224 */ /* 0x000fc400078e003a */
[-C--:B------:R-:W-:Y:S01]  /*e4d0*/  FMUL.FTZ R58, R126, R241.reuse ;  /* 0x000000f17e3a7220 */ /* 0x080fe20000410000 */
[-C--:B------:R-:W-:Y:S01]  /*e4e0*/  HMMA.16816.F32.BF16 R16, R200, R22.reuse, R16 ;  /* 0x00000016c810723c */ /* 0x080fe20000041810 */
[----:B------:R-:W-:Y:S01]  /*e4f0*/  MOV R126, R72 ;  /* 0x00000048007e7202 */ /* 0x000fe20000000f00 */
[----:B------:R-:W-:Y:S01]  /*e500*/  FMUL.FTZ R38, R90, R241 ;  /* 0x000000f15a267220 */ /* 0x000fe20000410000 */
[----:B------:R-:W-:Y:S01]  /*e510*/  MOV R72, R69 ;  /* 0x0000004500487202 */ /* 0x000fe20000000f00 */
[----:B------:R-:W-:Y:S01]  /*e520*/  FMUL.FTZ R41, R93, R242 ;  /* 0x000000f25d297220 */ /* 0x000fe20000410000 */
[----:B------:R-:W-:Y:S01]  /*e530*/  IADD3 R249, PT, PT, R249, R248, RZ ;  /* 0x000000f8f9f97210 */ /* 0x000fe20007ffe0ff */
[----:B------:R-:W-:Y:S01]  /*e540*/  FMUL.FTZ R42, R94, R241 ;  /* 0x000000f15e2a7220 */ /* 0x000fe20000410000 */
[----:B------:R-:W-:Y:S01]  /*e550*/  MOV R73, R45 ;  /* 0x0000002d00497202 */ /* 0x000fe20000000f00 */
[----:B------:R-:W-:Y:S01]  /*e560*/  HMMA.16816.F32.BF16 R20, R4, R22, R180 ;  /* 0x000000160414723c */ /* 0x000fe200000418b4 */
[----:B------:R-:W-:Y:S01]  /*e570*/  MOV R183, R53 ;  /* 0x0000003500b77202 */ /* 0x000fe20000000f00 */
[----:B------:R-:W1:Y:S01]  /*e580*/  LDSM.16.MT88.4 R192, [R249] ;  /* 0x00000000f9c0783b */ /* 0x000e620000004200 */
[----:B------:R-:W-:-:S02]  /*e590*/  MOV R182, R52 ;  /* 0x0000003400b67202 */ /* 0x000fc40000000f00 */
[----:B------:R-:W-:Y:S01]  /*e5a0*/  MOV R181, R204 ;  /* 0x000000cc00b57202 */ /* 0x000fe20000000f00 */
[----:B------:R-:W2:Y:S01]  /*e5b0*/  LDSM.16.MT88.4 R188, [R248] ;  /* 0x00000000f8bc783b */ /* 0x000ea20000004200 */
[----:B------:R-:W-:Y:S01]  /*e5c0*/  MOV R180, R50 ;  /* 0x0000003200b47202 */ /* 0x000fe20000000f00 */
[----:B------:R-:W-:Y:S01]  /*e5d0*/  FMUL.FTZ R50, R122, R241 ;  /* 0x000000f17a327220 */ /* 0x000fe20000410000 */
[----:B------:R-:W-:Y:S01]  /*e5e0*/  MOV R69, R67 ;  /* 0x0000004300457202 */ /* 0x000fe20000000f00 */
[-C--:B------:R-:W-:Y:S01]  /*e5f0*/  HMMA.16816.F32.BF16 R24, R4, R208.reuse, R24 ;  /* 0x000000d00418723c */ /* 0x080fe20000041818 */
[----:B------:R-:W-:Y:S01]  /*e600*/  MOV R67, R59 ;  /* 0x0000003b00437202 */ /* 0x000fe20000000f00 */
[----:B------:R-:W-:Y:S01]  /*e610*/  FMUL.FTZ R59, R127, R241 ;  /* 0x000000f17f3b7220 */ /* 0x000fe20000410000 */
[----:B------:R-:W-:Y:S01]  /*e620*/  MOV R122, R51 ;  /* 0x00000033007a7202 */ /* 0x000fe20000000f00 */
[----:B------:R-:W-:Y:S01]  /*e630*/  FMUL.FTZ R51, R123, R241 ;  /* 0x000000f17b337220 */ /* 0x000fe20000410000 */
[----:B------:R-:W-:Y:S01]  /*e640*/  MOV R127, R77 ;  /* 0x0000004d007f7202 */ /* 0x000fe20000000f00 */
[----:B------:R-:W3:Y:S01]  /*e650*/  LDSM.16.MT88.4 R204, [R214+0xe000] ;  /* 0x00e00000d6cc783b */ /* 0x000ee20000004200 */
[----:B------:R-:W-:Y:S01]  /*e660*/  MOV R123, R73 ;  /* 0x00000049007b7202 */ /* 0x000fe20000000f00 */
[----:B------:R-:W-:Y:S01]  /*e670*/  HMMA.16816.F32.BF16 R28, R200, R208, R28 ;  /* 0x000000d0c81c723c */ /* 0x000fe2000004181c */
[----:B------:R-:W-:Y:S01]  /*e680*/  MOV R208, R71 ;  /* 0x0000004700d07202 */ /* 0x000fe20000000f00 */
[----:B------:R-:W4:Y:S01]  /*e690*/  LDSM.16.MT88.4 R184, [R244+0xe000] ;  /* 0x00e00000f4b8783b */ /* 0x000f220000004200 */
[----:B------:R-:W-:-:S02]  /*e6a0*/  MOV R75, R70 ;  /* 0x00000046004b7202 */ /* 0x000fc40000000f00 */
        /* <DEDUP_REMOVED lines=9> */
[----:B------:R-:W-:Y:S01]  /*e740*/  LDSM.16.MT88.4 R136, [R249+0x2000] ;  /* 0x00200000f988783b */ /* 0x000fe20000004200 */
[----:B------:R-:W-:-:S02]  /*e750*/  MOV R73, R181 ;  /* 0x000000b500497202 */ /* 0x000fc40000000f00 */
[----:B------:R-:W-:Y:S02]  /*e760*/  MOV R71, R182 ;  /* 0x000000b600477202 */ /* 0x000fe40000000f00 */
[----:B------:R-:W-:Y:S02]  /*e770*/  MOV R70, R183 ;  /* 0x000000b700467202 */ /* 0x000fe40000000f00 */
[----:B------:R-:W4:Y:S01]  /*e780*/  LDSM.16.MT88.4 R180, [R248+0x2000] ;  /* 0x00200000f8b4783b */ /* 0x000f220000004200 */
[----:B------:R-:W-:Y:S01]  /*e790*/  FMUL.FTZ R32, R76, R242 ;  /* 0x000000f24c207220 */ /* 0x000fe20000410000 */
[----:B------:R-:W-:Y:S02]  /*e7a0*/  MOV R209, R57 ;  /* 0x0000003900d17202 */ /* 0x000fe40000000f00 */
[----:B------:R-:W-:Y:S01]  /*e7b0*/  MOV R76, R55 ;  /* 0x00000037004c7202 */ /* 0x000fe20000000f00 */
[-C--:B------:R-:W-:Y:S01]  /*e7c0*/  FMUL.FTZ R34, R78, R241.reuse ;  /* 0x000000f14e227220 */ /* 0x080fe20000410000 */
[----:B------:R-:W-:Y:S01]  /*e7d0*/  MOV R68, R46 ;  /* 0x0000002e00447202 */ /* 0x000fe20000000f00 */
[----:B------:R-:W-:Y:S01]  /*e7e0*/  FMUL.FTZ R39, R91, R241 ;  /* 0x000000f15b277220 */ /* 0x000fe20000410000 */
[----:B------:R-:W-:Y:S01]  /*e7f0*/  MOV R78, R73 ;  /* 0x00000049004e7202 */ /* 0x000fe20000000f00 */
[----:B------:R-:W-:Y:S01]  /*e800*/  FMUL.FTZ R40, R92, R242 ;  /* 0x000000f25c287220 */ /* 0x000fe20000410000 */
[----:B------:R-:W-:Y:S01]  /*e810*/  MOV R91, R76 ;  /* 0x0000004c005b7202 */ /* 0x000fe20000000f00 */
[----:B------:R-:W-:Y:S01]  /*e820*/  IMAD.MOV.U32 R92, RZ, RZ, R209 ;  /* 0x000000ffff5c7224 */ /* 0x000fe200078e00d1 */
[----:B------:R-:W-:Y:S01]  /*e830*/  MOV R73, R67 ;  /* 0x0000004300497202 */ /* 0x000fe20000000f00 */
[-C--:B------:R-:W-:Y:S01]  /*e840*/  FMUL.FTZ R67, R143, R241.reuse ;  /* 0x000000f18f437220 */ /* 0x080fe20000410000 */
[----:B------:R-:W-:Y:S01]  /*e850*/  MOV R76, R66 ;  /* 0x00000042004c7202 */ /* 0x000fe20000000f00 */
[-C--:B------:R-:W-:Y:S01]  /*e860*/  FMUL.FTZ R35, R79, R241.reuse ;  /* 0x000000f14f237220 */ /* 0x080fe20000410000 */
[----:B------:R-:W-:Y:S01]  /*e870*/  MOV R143, R68 ;  /* 0x00000044008f7202 */ /* 0x000fe20000000f00 */
[----:B------:R-:W-:Y:S01]  /*e880*/  FMUL.FTZ R37, R89, R242 ;  /* 0x000000f259257220 */ /* 0x000fe20000410000 */
[----:B------:R-:W-:Y:S01]  /*e890*/  MOV R79, R74 ;  /* 0x0000004a004f7202 */ /* 0x000fe20000000f00 */
[-C--:B------:R-:W-:Y:S01]  /*e8a0*/  FMUL.FTZ R68, R152, R242.reuse ;  /* 0x000000f298447220 */ /* 0x080fe20000410000 */
[-C--:B------:R-:W-:Y:S01]  /*e8b0*/  FMUL.FTZ R43, R95, R241.reuse ;  /* 0x000000f15f2b7220 */ /* 0x080fe20000410000 */
[----:B------:R-:W-:Y:S01]  /*e8c0*/  FMUL.FTZ R44, R104, R242 ;  /* 0x000000f2682c7220 */ /* 0x000fe20000410000 */
[----:B------:R-:W-:Y:S01]  /*e8d0*/  FMUL.FTZ R66, R142, R241 ;  /* 0x000000f18e427220 */ /* 0x000fe20000410000 */
[----:B------:R-:W-:-:S02]  /*e8e0*/  IMAD.MOV.U32 R74, RZ, RZ, R69 ;  /* 0x000000ffff4a7224 */ /* 0x000fc400078e0045 */
[----:B------:R-:W-:Y:S01]  /*e8f0*/  FMUL.FTZ R89, R157, R242 ;  /* 0x000000f29d597220 */ /* 0x000fe20000410000 */
[----:B------:R-:W-:Y:S01]  /*e900*/  MOV R152, R90 ;  /* 0x0000005a00987202 */ /* 0x000fe20000000f00 */
[----:B------:R-:W-:Y:S01]  /*e910*/  FMUL.FTZ R36, R88, R242 ;  /* 0x000000f258247220 */ /* 0x000fe20000410000 */
[----:B------:R-:W-:Y:S01]  /*e920*/  MOV R95, R65 ;  /* 0x00000041005f7202 */ /* 0x000fe20000000f00 */
[----:B------:R-:W-:Y:S01]  /*e930*/  FMUL.FTZ R90, R158, R241 ;  /* 0x000000f19e5a7220 */ /* 0x000fe20000410000 */
[----:B------:R-:W-:Y:S01]  /*e940*/  MOV R104, R64 ;  /* 0x0000004000687202 */ /* 0x000fe20000000f00 */
[----:B------:R-:W-:Y:S01]  /*e950*/  FMUL.FTZ R88, R156, R242 ;  /* 0x000000f29c587220 */ /* 0x000fe20000410000 */
[----:B------:R-:W-:Y:S02]  /*e960*/  MOV R142, R75 ;  /* 0x0000004b008e7202 */ /* 0x000fe40000000f00 */
        /* <DEDUP_REMOVED lines=32> */
[-C--:B------:R-:W-:Y:S01]  /*eb70*/  FMUL.FTZ R46, R106, R241.reuse ;  /* 0x000000f16a2e7220 */ /* 0x080fe20000410000 */
[----:B------:R-:W-:Y:S01]  /*eb80*/  FMUL.FTZ R47, R107, R241 ;  /* 0x000000f16b2f7220 */ /* 0x000fe20000410000 */
[----:B------:R-:W-:Y:S01]  /*eb90*/  IMAD.MOV.U32 R120, RZ, RZ, R78 ;  /* 0x000000ffff787224 */ /* 0x000fe200078e004e */
[----:B------:R-:W-:Y:S01]  /*eba0*/  MOV R121, R72 ;  /* 0x0000004800797202 */ /* 0x000fe20000000f00 */
[-C--:B------:R-:W-:Y:S01]  /*ebb0*/  FMUL.FTZ R96, R100, R247.reuse ;  /* 0x000000f764607220 */ /* 0x080fe20000410000 */
[----:B------:R-:W-:Y:S01]  /*ebc0*/  FMUL.FTZ R97, R101, R247 ;  /* 0x000000f765617220 */ /* 0x000fe20000410000 */
[-C--:B------:R-:W-:Y:S01]  /*ebd0*/  FMUL.FTZ R98, R102, R243.reuse ;  /* 0x000000f366627220 */ /* 0x080fe20000410000 */
[----:B------:R-:W-:Y:S01]  /*ebe0*/  FMUL.FTZ R99, R103, R243 ;  /* 0x000000f367637220 */ /* 0x000fe20000410000 */
[----:B------:R-:W-:Y:S01]  /*ebf0*/  MOV R158, R157 ;  /* 0x0000009d009e7202 */ /* 0x000fe20000000f00 */
[-C--:B------:R-:W-:Y:S01]  /*ec00*/  FMUL.FTZ R52, R108, R242.reuse ;  /* 0x000000f26c347220 */ /* 0x080fe20000410000 */
[-C--:B------:R-:W-:Y:S01]  /*ec10*/  FMUL.FTZ R53, R109, R242.reuse ;  /* 0x000000f26d357220 */ /* 0x080fe20000410000 */
[-C--:B------:R-:W-:Y:S01]  /*ec20*/  FMUL.FTZ R54, R110, R241.reuse ;  /* 0x000000f16e367220 */ /* 0x080fe20000410000 */
[-C--:B------:R-:W-:Y:S01]  /*ec30*/  FMUL.FTZ R55, R111, R241.reuse ;  /* 0x000000f16f377220 */ /* 0x080fe20000410000 */
[----:B------:R-:W-:Y:S01]  /*ec40*/  FMUL.FTZ R72, R172, R242 ;  /* 0x000000f2ac487220 */ /* 0x000fe20000410000 */
[-C--:B------:R-:W-:Y:S01]  /*ec50*/  FMUL.FTZ R78, R166, R241.reuse ;  /* 0x000000f1a64e7220 */ /* 0x080fe20000410000 */
[-C--:B------:R-:W-:Y:S01]  /*ec60*/  FMUL.FTZ R79, R167, R241.reuse ;  /* 0x000000f1a74f7220 */ /* 0x080fe20000410000 */
[-C--:B------:R-:W-:Y:S01]  /*ec70*/  FMUL.FTZ R74, R174, R241.reuse ;  /* 0x000000f1ae4a7220 */ /* 0x080fe20000410000 */
[----:B------:R-:W-:Y:S01]  /*ec80*/  FMUL.FTZ R75, R175, R241 ;  /* 0x000000f1af4b7220 */ /* 0x000fe20000410000 */
[----:B------:R-:W-:Y:S01]  /*ec90*/  MOV R157, R142 ;  /* 0x0000008e009d7202 */ /* 0x000fe20000000f00 */
[----:B------:R-:W-:Y:S01]  /*eca0*/  FMUL.FTZ R108, R128, R247 ;  /* 0x000000f7806c7220 */ /* 0x000fe20000410000 */
[----:B------:R-:W-:-:S02]  /*ecb0*/  MOV R166, R159 ;  /* 0x0000009f00a67202 */ /* 0x000fc40000000f00 */
[----:B------:R-:W-:Y:S02]  /*ecc0*/  MOV R172, R165 ;  /* 0x000000a500ac7202 */ /* 0x000fe40000000f00 */
[----:B------:R-:W-:Y:S01]  /*ecd0*/  MOV R142, R141 ;  /* 0x0000008d008e7202 */ /* 0x000fe20000000f00 */
[----:B------:R-:W-:Y:S01]  /*ece0*/  FFMA.FTZ R128, R126, UR10, -R238 ;  /* 0x0000000a7e807c23 */ /* 0x000fe200080108ee */
[----:B------:R-:W-:Y:S01]  /*ecf0*/  MOV R159, R164 ;  /* 0x000000a4009f7202 */ /* 0x000fe20000000f00 */
[----:B------:R-:W-:Y:S01]  /*ed00*/  IMAD.MOV.U32 R164, RZ, RZ, R122 ;  /* 0x000000ffffa47224 */ /* 0x000fe200078e007a */
[----:B------:R-:W-:Y:S02]  /*ed10*/  MOV R165, R143 ;  /* 0x0000008f00a57202 */ /* 0x000fe40000000f00 */
[----:B------:R-:W-:Y:S02]  /*ed20*/  MOV R141, R140 ;  /* 0x0000008c008d7202 */ /* 0x000fe40000000f00 */
[----:B------:R-:W-:-:S02]  /*ed30*/  MOV R143, R123 ;  /* 0x0000007b008f7202 */ /* 0x000fc40000000f00 */
[----:B------:R-:W-:Y:S01]  /*ed40*/  MOV R140, R209 ;  /* 0x000000d1008c7202 */ /* 0x000fe20000000f00 */
[-C--:B------:R-:W-:Y:S01]  /*ed50*/  FMUL.FTZ R100, R112, R247.reuse ;  /* 0x000000f770647220 */ /* 0x080fe20000410000 */
[----:B------:R-:W-:Y:S01]  /*ed60*/  FMUL.FTZ R101, R113, R247 ;  /* 0x000000f771657220 */ /* 0x000fe20000410000 */
[-C--:B------:R-:W-:Y:S01]  /*ed70*/  FMUL.FTZ R102, R114, R243.reuse ;  /* 0x000000f372667220 */ /* 0x080fe20000410000 */
[----:B------:R-:W-:Y:S01]  /*ed80*/  FMUL.FTZ R103, R115, R243 ;  /* 0x000000f373677220 */ /* 0x000fe20000410000 */
[----:B-1----:R-:W-:Y:S01]  /*ed90*/  HMMA.16816.F32.BF16 R44, R200, R192, R44 ;  /* 0x000000c0c82c723c */ /* 0x002fe2000004182c */
[-C--:B------:R-:W-:Y:S01]  /*eda0*/  FMUL.FTZ R109, R129, R247.reuse ;  /* 0x000000f7816d7220 */ /* 0x080fe20000410000 */
[----:B------:R-:W-:Y:S01]  /*edb0*/  FFMA.FTZ R129, R164, UR10, -R238 ;  /* 0x0000000aa4817c23 */ /* 0x000fe200080108ee */
[----:B------:R-:W-:Y:S01]  /*edc0*/  FMUL.FTZ R113, R133, R247 ;  /* 0x000000f785717220 */ /* 0x000fe20000410000 */
[----:B------:R-:W-:Y:S01]  /*edd0*/  MOV R164, R143 ;  /* 0x0000008f00a47202 */ /* 0x000fe20000000f00 */
[----:B------:R-:W-:-:S03]  /*ede0*/  FFMA.FTZ R133, R213, UR10, -R219 ;  /* 0x0000000ad5857c23 */ /* 0x000fc600080108db */
[----:B------:R-:W-:Y:S01]  /*edf0*/  HMMA.16816.F32.BF16 R96, R4, R192, R96 ;  /* 0x000000c00460723c */ /* 0x000fe20000041860 */
[----:B------:R1:W-:Y:S01]  /*ee00*/  MUFU.EX2 R193, R128 ;  /* 0x0000008000c17308 */ /* 0x0003e20000000800 */
[----:B------:R-:W-:Y:S01]  /*ee10*/  MOV R174, R173 ;  /* 0x000000ad00ae7202 */ /* 0x000fe20000000f00 */
[-C--:B------:R-:W-:Y:S01]  /*ee20*/  FMUL.FTZ R104, R116, R247.reuse ;  /* 0x000000f774687220 */ /* 0x080fe20000410000 */
[----:B------:R-:W-:-:S04]  /*ee30*/  FMUL.FTZ R105, R117, R247 ;  /* 0x000000f775697220 */ /* 0x000fc80000410000 */
[----:B------:R-:W-:Y:S01]  /*ee40*/  HMMA.16816.F32.BF16 R32, R200, R210, R32 ;  /* 0x000000d2c820723c */ /* 0x000fe20000041820 */
[-C--:B------:R-:W-:Y:S01]  /*ee50*/  FMUL.FTZ R106, R118, R243.reuse ;  /* 0x000000f3766a7220 */ /* 0x080fe20000410000 */
[----:B------:R-:W-:Y:S01]  /*ee60*/  FMUL.FTZ R107, R119, R243 ;  /* 0x000000f3776b7220 */ /* 0x000fe20000410000 */
[----:B------:R-:W-:Y:S01]  /*ee70*/  MOV R167, R172 ;  /* 0x000000ac00a77202 */ /* 0x000fe20000000f00 */
[----:B-1----:R-:W-:-:S04]  /*ee80*/  FFMA.FTZ R128, R142, UR10, -R238 ;  /* 0x0000000a8e807c23 */ /* 0x002fc800080108ee */
[----:B--2---:R-:W-:Y:S01]  /*ee90*/  HMMA.16816.F32.BF16 R36, R200, R188, R36 ;  /* 0x000000bcc824723c */ /* 0x004fe20000041824 */
[----:B------:R-:W-:Y:S01]  /*eea0*/  FMUL.FTZ R112, R132, R247 ;  /* 0x000000f784707220 */ /* 0x000fe20000410000 */
[----:B------:R-:W-:-:S06]  /*eeb0*/  MOV R172, R165 ;  /* 0x000000a500ac7202 */ /* 0x000fcc0000000f00 */
[----:B------:R-:W-:Y:S01]  /*eec0*/  HMMA.16816.F32.BF16 R40, R200, R190, R40 ;  /* 0x000000bec828723c */ /* 0x000fe20000041828 */
[----:B------:R-:W-:-:S07]  /*eed0*/  MOV R165, R245 ;  /* 0x000000f500a57202 */ /* 0x000fce0000000f00 */
[----:B------:R-:W-:Y:S01]  /*eee0*/  HMMA.16816.F32.BF16 R52, R200, R194, R52 ;  /* 0x000000c2c834723c */ /* 0x000fe20000041834 */
[----:B------:R-:W-:-:S07]  /*eef0*/  FFMA.FTZ R132, R174, UR10, -R219 ;  /* 0x0000000aae847c23 */ /* 0x000fce00080108db */
[C---:B---3--:R-:W-:Y:S08]  /*ef00*/  HMMA.16816.F32.BF16 R48, R200.reuse, R204, R48 ;  /* 0x000000ccc830723c */ /* 0x048ff00000041830 */
[C---:B------:R-:W-:Y:S08]  /*ef10*/  HMMA.16816.F32.BF16 R56, R200.reuse, R206, R56 ;  /* 0x000000cec838723c */ /* 0x040ff00000041838 */
[C---:B----4-:R-:W-:Y:S08]  /*ef20*/  HMMA.16816.F32.BF16 R60, R200.reuse, R184, R60 ;  /* 0x000000b8c83c723c */ /* 0x050ff0000004183c */
[C---:B------:R-:W-:Y:S08]  /*ef30*/  HMMA.16816.F32.BF16 R64, R200.reuse, R186, R64 ;  /* 0x000000bac840723c */ /* 0x040ff00000041840 */
[C---:B------:R-:W-:Y:S08]  /*ef40*/  HMMA.16816.F32.BF16 R68, R200.reuse, R180, R68 ;  /* 0x000000b4c844723c */ /* 0x040ff00000041844 */
[C---:B------:R-:W-:Y:S08]  /*ef50*/  HMMA.16816.F32.BF16 R88, R200.reuse, R182, R88 ;  /* 0x000000b6c858723c */ /* 0x040ff00000041858 */
[C---:B------:R-:W-:Y:S08]  /*ef60*/  HMMA.16816.F32.BF16 R76, R200.reuse, R136, R76 ;  /* 0x00000088c84c723c */ /* 0x040ff0000004184c */
[----:B------:R-:W-:Y:S01]  /*ef70*/  HMMA.16816.F32.BF16 R72, R200, R138, R72 ;  /* 0x0000008ac848723c */ /* 0x000fe20000041848 */
[----:B------:R-:W-:Y:S01]  /*ef80*/  IMAD.MOV.U32 R203, RZ, RZ, R141 ;  /* 0x000000ffffcb7224 */ /* 0x000fe200078e008d */
[----:B------:R-:W-:-:S02]  /*ef90*/  MOV R202, R140 ;  /* 0x0000008c00ca7202 */ /* 0x000fc40000000f00 */
[----:B------:R-:W1:Y:S01]  /*efa0*/  LDSM.16.MT88.4 R140, [R214+0xc800] ;  /* 0x00c80000d68c783b */ /* 0x000e620000004200 */
[----:B------:R-:W-:-:S03]  /*efb0*/  FMUL.FTZ R110, R130, R243 ;  /* 0x000000f3826e7220 */ /* 0x000fc60000410000 */
[C---:B------:R-:W-:Y:S01]  /*efc0*/  HMMA.16816.F32.BF16 R100, R4.reuse, R194, R100 ;  /* 0x000000c20464723c */ /* 0x040fe20000041864 */
[----:B------:R2:W-:Y:S01]  /*efd0*/  MUFU.EX2 R194, R133 ;  /* 0x0000008500c27308 */ /* 0x0005e20000000800 */
[-C--:B------:R-:W-:Y:S01]  /*efe0*/  FMUL.FTZ R111, R131, R243.reuse ;  /* 0x000000f3836f7220 */ /* 0x080fe20000410000 */
[--C-:B------:R-:W-:Y:S01]  /*eff0*/  FFMA.FTZ R121, R121, UR10, -R240.reuse ;  /* 0x0000000a79797c23 */ /* 0x100fe200080108f0 */
[----:B------:R-:W-:Y:S01]  /*f000*/  FFMA.FTZ R120, R120, UR10, -R240 ;  /* 0x0000000a78787c23 */ /* 0x000fe200080108f0 */
[----:B------:R-:W-:Y:S01]  /*f010*/  FMUL.FTZ R114, R134, R243 ;  /* 0x000000f386727220 */ /* 0x000fe20000410000 */
[----:B------:R-:W-:Y:S01]  /*f020*/  FFMA.FTZ R134, R199, UR10, -R220 ;  /* 0x0000000ac7867c23 */ /* 0x000fe200080108dc */
[----:B------:R3:W-:Y:S01]  /*f030*/  MUFU.EX2 R213, R132 ;  /* 0x0000008400d57308 */ /* 0x0007e20000000800 */
[----:B------:R-:W-:Y:S01]  /*f040*/  HMMA.16816.F32.BF16 R104, R4, R204, R104 ;  /* 0x000000cc0468723c */ /* 0x000fe20000041868 */
[----:B------:R-:W-:Y:S01]  /*f050*/  FFMA.FTZ R124, R124, UR10, -R240 ;  /* 0x0000000a7c7c7c23 */ /* 0x000fe200080108f0 */
[----:B------:R-:W-:Y:S01]  /*f060*/  MOV R175, R167 ;  /* 0x000000a700af7202 */ /* 0x000fe20000000f00 */
[----:B--2---:R-:W-:Y:S01]  /*f070*/  FFMA.FTZ R133, R164, UR10, -R219 ;  /* 0x0000000aa4857c23 */ /* 0x004fe200080108db */
[----:B------:R2:W-:Y:S01]  /*f080*/  MUFU.EX2 R204, R121 ;  /* 0x0000007900cc7308 */ /* 0x0005e20000000800 */
[-C--:B------:R-:W-:Y:S01]  /*f090*/  FMUL.FTZ R122, R150, R243.reuse ;  /* 0x000000f3967a7220 */ /* 0x080fe20000410000 */
[----:B------:R-:W-:-:S02]  /*f0a0*/  FMUL.FTZ R123, R151, R243 ;  /* 0x000000f3977b7220 */ /* 0x000fc40000410000 */
[----:B------:R4:W-:Y:S01]  /*f0b0*/  MUFU.EX2 R199, R133 ;  /* 0x0000008500c77308 */ /* 0x0009e20000000800 */
[----:B---3--:R-:W-:-:S03]  /*f0c0*/  FFMA.FTZ R132, R165, UR10, -R219 ;  /* 0x0000000aa5847c23 */ /* 0x008fc600080108db */
[----:B------:R3:W1:Y:S01]  /*f0d0*/  MUFU.EX2 R192, R120 ;  /* 0x0000007800c07308 */ /* 0x0006620000000800 */
[----:B------:R-:W-:Y:S01]  /*f0e0*/  HMMA.16816.F32.BF16 R108, R4, R206, R108 ;  /* 0x000000ce046c723c */ /* 0x000fe2000004186c */
[----:B------:R-:W-:Y:S01]  /*f0f0*/  FFMA.FTZ R125, R125, UR10, -R240 ;  /* 0x0000000a7d7d7c23 */ /* 0x000fe200080108f0 */
[-C--:B--2---:R-:W-:Y:S01]  /*f100*/  FMUL.FTZ R121, R149, R247.reuse ;  /* 0x000000f795797220 */ /* 0x084fe20000410000 */
[----:B----4-:R-:W-:Y:S01]  /*f110*/  FFMA.FTZ R133, R202, UR10, -R220 ;  /* 0x0000000aca857c23 */ /* 0x010fe200080108dc */
[----:B------:R2:W-:Y:S01]  /*f120*/  MUFU.EX2 R209, R124 ;  /* 0x0000007c00d17308 */ /* 0x0005e20000000800 */
[----:B---3--:R-:W-:-:S03]  /*f130*/  FMUL.FTZ R120, R148, R247 ;  /* 0x000000f794787220 */ /* 0x008fc60000410000 */
[----:B------:R3:W-:Y:S01]  /*f140*/  MUFU.EX2 R207, R132 ;  /* 0x0000008400cf7308 */ /* 0x0007e20000000800 */
[----:B------:R-:W-:-:S03]  /*f150*/  MOV R173, R159 ;  /* 0x0000009f00ad7202 */ /* 0x000fc60000000f00 */
[----:B------:R4:W-:Y:S01]  /*f160*/  MUFU.EX2 R195, R133 ;  /* 0x0000008500c37308 */ /* 0x0009e20000000800 */
[----:B------:R-:W-:Y:S01]  /*f170*/  HMMA.16816.F32.BF16 R92, R4, R190, R92 ;  /* 0x000000be045c723c */ /* 0x000fe2000004185c */
[----:B------:R-:W-:Y:S01]  /*f180*/  MOV R159, R157 ;  /* 0x0000009d009f7202 */ /* 0x000fe20000000f00 */
[----:B------:R-:W-:Y:S01]  /*f190*/  FMUL.FTZ R131, R179, R243 ;  /* 0x000000f3b3837220 */ /* 0x000fe20000410000 */
[----:B--2---:R-:W-:Y:S01]  /*f1a0*/  FFMA.FTZ R124, R166, UR10, -R238 ;  /* 0x0000000aa67c7c23 */ /* 0x004fe200080108ee */
[----:B------:R-:W-:Y:S01]  /*f1b0*/  MOV R157, R208 ;  /* 0x000000d0009d7202 */ /* 0x000fe20000000f00 */
[----:B---3--:R-:W-:-:S03]  /*f1c0*/  FFMA.FTZ R132, R203, UR10, -R220 ;  /* 0x0000000acb847c23 */ /* 0x008fc600080108dc */
[----:B------:R-:W-:Y:S01]  /*f1d0*/  HMMA.16816.F32.BF16 R120, R4, R180, R120 ;  /* 0x000000b40478723c */ /* 0x000fe20000041878 */
[----:B----4-:R-:W-:Y:S01]  /*f1e0*/  FFMA.FTZ R133, R175, UR10, -R220 ;  /* 0x0000000aaf857c23 */ /* 0x010fe200080108dc */
[----:B------:R-:W-:Y:S01]  /*f1f0*/  MOV R191, R198 ;  /* 0x000000c600bf7202 */ /* 0x000fe20000000f00 */
[----:B------:R-:W-:Y:S04]  /*f200*/  MUFU.EX2 R208, R125 ;  /* 0x0000007d00d07308 */ /* 0x000fe80000000800 */
[----:B------:R2:W3:Y:S04]  /*f210*/  MUFU.EX2 R245, R124 ;  /* 0x0000007c00f57308 */ /* 0x0004e80000000800 */
[----:B------:R-:W-:Y:S04]  /*f220*/  MUFU.EX2 R180, R129 ;  /* 0x0000008100b47308 */ /* 0x000fe80000000800 */
[----:B------:R4:W3:Y:S04]  /*f230*/  MUFU.EX2 R181, R128 ;  /* 0x0000008000b57308 */ /* 0x0008e80000000800 */
[----:B------:R-:W3:Y:S04]  /*f240*/  MUFU.EX2 R203, R134 ;  /* 0x0000008600cb7308 */ /* 0x000ee80000000800 */
[----:B------:R1:W-:Y:S04]  /*f250*/  MUFU.EX2 R179, R132 ;  /* 0x0000008400b37308 */ /* 0x0003e80000000800 */
[----:B------:R3:W3:Y:S01]  /*f260*/  MUFU.EX2 R198, R133 ;  /* 0x0000008500c67308 */ /* 0x0006e20000000800 */
[----:B------:R-:W-:Y:S01]  /*f270*/  MOV R166, R158 ;  /* 0x0000009e00a67202 */ /* 0x000fe20000000f00 */
        /* <DEDUP_REMOVED lines=14> */
[-C--:B--2---:R-:W-:Y:S01]  /*f360*/  FMUL.FTZ R124, R160, R247.reuse ;  /* 0x000000f7a07c7220 */ /* 0x084fe20000410000 */
[----:B------:R-:W-:Y:S01]  /*f370*/  FMUL.FTZ R125, R161, R247 ;  /* 0x000000f7a17d7220 */ /* 0x000fe20000410000 */
[-C--:B------:R-:W-:Y:S01]  /*f380*/  FMUL.FTZ R126, R162, R243.reuse ;  /* 0x000000f3a27e7220 */ /* 0x080fe20000410000 */
[----:B------:R-:W-:Y:S01]  /*f390*/  FMUL.FTZ R127, R163, R243 ;  /* 0x000000f3a37f7220 */ /* 0x000fe20000410000 */
[-C--:B----4-:R-:W-:Y:S01]  /*f3a0*/  FMUL.FTZ R128, R176, R247.reuse ;  /* 0x000000f7b0807220 */ /* 0x090fe20000410000 */
[----:B------:R-:W-:Y:S01]  /*f3b0*/  FMUL.FTZ R129, R177, R247 ;  /* 0x000000f7b1817220 */ /* 0x000fe20000410000 */
[----:B------:R-:W-:Y:S01]  /*f3c0*/  FMUL.FTZ R130, R178, R243 ;  /* 0x000000f3b2827220 */ /* 0x000fe20000410000 */
[----:B-1----:R-:W-:Y:S01]  /*f3d0*/  F2FP.BF16.F32.PACK_AB R132, R192, R204 ;  /* 0x000000ccc084723e */ /* 0x002fe200000010ff */
[----:B------:R-:W-:Y:S01]  /*f3e0*/  FMUL.FTZ R168, R168, R247 ;  /* 0x000000f7a8a87220 */ /* 0x000fe20000410000 */
[----:B---3--:R-:W-:Y:S01]  /*f3f0*/  F2FP.BF16.F32.PACK_AB R133, R193, R245 ;  /* 0x000000f5c185723e */ /* 0x008fe200000010ff */
[----:B------:R-:W-:Y:S01]  /*f400*/  FMUL.FTZ R169, R169, R247 ;  /* 0x000000f7a9a97220 */ /* 0x000fe20000410000 */
[----:B------:R-:W-:Y:S01]  /*f410*/  F2FP.BF16.F32.PACK_AB R134, R208, R209 ;  /* 0x000000d1d086723e */ /* 0x000fe200000010ff */
[-C--:B------:R-:W-:Y:S01]  /*f420*/  FMUL.FTZ R170, R170, R243.reuse ;  /* 0x000000f3aaaa7220 */ /* 0x080fe20000410000 */
[----:B------:R-:W-:Y:S01]  /*f430*/  F2FP.BF16.F32.PACK_AB R135, R181, R180 ;  /* 0x000000b4b587723e */ /* 0x000fe200000010ff */
[----:B------:R-:W-:Y:S01]  /*f440*/  FMUL.FTZ R171, R171, R243 ;  /* 0x000000f3abab7220 */ /* 0x000fe20000410000 */
[----:B------:R-:W-:-:S02]  /*f450*/  F2FP.BF16.F32.PACK_AB R148, R194, R213 ;  /* 0x000000d5c294723e */ /* 0x000fc400000010ff */
[----:B------:R-:W-:Y:S02]  /*f460*/  F2FP.BF16.F32.PACK_AB R149, R195, R203 ;  /* 0x000000cbc395723e */ /* 0x000fe400000010ff */
[----:B------:R-:W-:Y:S02]  /*f470*/  F2FP.BF16.F32.PACK_AB R150, R199, R207 ;  /* 0x000000cfc796723e */ /* 0x000fe400000010ff */
[----:B------:R-:W-:Y:S01]  /*f480*/  F2FP.BF16.F32.PACK_AB R151, R198, R179 ;  /* 0x000000b3c697723e */ /* 0x000fe200000010ff */
[C---:B------:R-:W-:Y:S01]  /*f490*/  HMMA.16816.F32.BF16 R80, R4.reuse, R210, R80 ;  /* 0x000000d20450723c */ /* 0x040fe20000041850 */
[----:B------:R-:W-:Y:S01]  /*f4a0*/  MOV R175, R172 ;  /* 0x000000ac00af7202 */ /* 0x000fe20000000f00 */
[----:B------:R-:W-:Y:S01]  /*f4b0*/  LDSM.16.MT88.4 R144, [R214+0xe800] ;  /* 0x00e80000d690783b */ /* 0x000fe20000004200 */
[----:B------:R-:W-:Y:S02]  /*f4c0*/  MOV R200, R153 ;  /* 0x0000009900c87202 */ /* 0x000fe40000000f00 */
[----:B------:R-:W-:Y:S01]  /*f4d0*/  MOV R201, R156 ;  /* 0x0000009c00c97202 */ /* 0x000fe20000000f00 */
[----:B------:R-:W-:Y:S02]  /*f4e0*/  LDSM.16.MT88.4 R160, [R249+0x2800] ;  /* 0x00280000f9a0783b */ /* 0x000fe40000004200 */
[C---:B------:R-:W-:Y:S08]  /*f4f0*/  HMMA.16816.F32.BF16 R84, R4.reuse, R188, R84 ;  /* 0x000000bc0454723c */ /* 0x040ff00000041854 */
[C---:B------:R-:W-:Y:S08]  /*f500*/  HMMA.16816.F32.BF16 R112, R4.reuse, R184, R112 ;  /* 0x000000b80470723c */ /* 0x040ff00000041870 */
[C---:B------:R-:W-:Y:S08]  /*f510*/  HMMA.16816.F32.BF16 R116, R4.reuse, R186, R116 ;  /* 0x000000ba0474723c */ /* 0x040ff00000041874 */
[C---:B------:R-:W-:Y:S08]  /*f520*/  HMMA.16816.F32.BF16 R124, R4.reuse, R182, R124 ;  /* 0x000000b6047c723c */ /* 0x040ff0000004187c */
[----:B------:R-:W-:Y:S08]  /*f530*/  HMMA.16816.F32.BF16 R128, R4, R136, R128 ;  /* 0x000000880480723c */ /* 0x000ff00000041880 */
[-C--:B------:R-:W-:Y:S08]  /*f540*/  HMMA.16816.F32.BF16 R12, R132, R140.reuse, R12 ;  /* 0x0000008c840c723c */ /* 0x080ff0000004180c */
[C---:B------:R-:W-:Y:S08]  /*f550*/  HMMA.16816.F32.BF16 R8, R148.reuse, R140, R8 ;  /* 0x0000008c9408723c */ /* 0x040ff00000041808 */
[-C--:B------:R-:W-:Y:S08]  /*f560*/  HMMA.16816.F32.BF16 R16, R148, R142.reuse, R16 ;  /* 0x0000008e9410723c */ /* 0x080ff00000041810 */
[----:B------:R-:W-:Y:S01]  /*f570*/  HMMA.16816.F32.BF16 R20, R132, R142, R20 ;  /* 0x0000008e8414723c */ /* 0x000fe20000041814 */
[----:B------:R-:W1:Y:S07]  /*f580*/  LDSM.16.MT88.4 R140, [R244+0xe800] ;  /* 0x00e80000f48c783b */ /* 0x000e6e0000004200 */
[----:B------:R-:W-:Y:S01]  /*f590*/  HMMA.16816.F32.BF16 R4, R4, R138, R168 ;  /* 0x0000008a0404723c */ /* 0x000fe200000418a8 */
[----:B------:R-:W2:Y:S01]  /*f5a0*/  LDSM.16.MT88.4 R136, [R248+0x2800] ;  /* 0x00280000f888783b */ /* 0x000ea20000004200 */
[----:B------:R-:W-:-:S02]  /*f5b0*/  MOV R189, R155 ;  /* 0x0000009b00bd7202 */ /* 0x000fc40000000f00 */
[----:B------:R-:W-:Y:S01]  /*f5c0*/  MOV R188, R154 ;  /* 0x0000009a00bc7202 */ /* 0x000fe20000000f00 */
[----:B------:R-:W-:Y:S01]  /*f5d0*/  LDSM.16.MT88.4 R168, [R249+0x3000] ;  /* 0x00300000f9a8783b */ /* 0x000fe20000004200 */
[----:B------:R-:W-:-:S03]  /*f5e0*/  MOV R172, R152 ;  /* 0x0000009800ac7202 */ /* 0x000fc60000000f00 */
[----:B------:R-:W3:Y:S01]  /*f5f0*/  LDSM.16.MT88.4 R152, [R249+0x800] ;  /* 0x00080000f998783b */ /* 0x000ee20000004200 */
[----:B------:R-:W-:Y:S02]  /*f600*/  MOV R210, R157 ;  /* 0x0000009d00d27202 */ /* 0x000fe40000000f00 */
[----:B------:R-:W-:Y:S02]  /*f610*/  MOV R202, R159 ;  /* 0x0000009f00ca7202 */ /* 0x000fe40000000f00 */
[----:B------:R-:W-:Y:S02]  /*f620*/  MOV R174, R166 ;  /* 0x000000a600ae7202 */ /* 0x000fe40000000f00 */
[----:B------:R-:W-:Y:S01]  /*f630*/  MOV R211, R158 ;  /* 0x0000009e00d37202 */ /* 0x000fe20000000f00 */
[----:B------:R-:W4:Y:S04]  /*f640*/  LDSM.16.MT88.4 R164, [R244+0xc800] ;  /* 0x00c80000f4a4783b */ /* 0x000f280000004200 */
[----:B------:R-:W4:Y:S01]  /*f650*/  LDSM.16.MT88.4 R156, [R248+0x800] ;  /* 0x00080000f89c783b */ /* 0x000f220000004200 */
[-C--:B-1----:R-:W-:Y:S08]  /*f660*/  HMMA.16816.F32.BF16 R60, R148, R140.reuse, R60 ;  /* 0x0000008c943c723c */ /* 0x082ff0000004183c */
[----:B------:R-:W-:Y:S01]  /*f670*/  HMMA.16816.F32.BF16 R112, R132, R140, R112 ;  /* 0x0000008c8470723c */ /* 0x000fe20000041870 */
[--C-:B------:R-:W-:Y:S01]  /*f680*/  FFMA.FTZ R140, R191, UR10, -R240.reuse ;  /* 0x0000000abf8c7c23 */ /* 0x100fe200080108f0 */
[----:B------:R-:W-:-:S06]  /*f690*/  FFMA.FTZ R141, R188, UR10, -R240 ;  /* 0x0000000abc8d7c23 */ /* 0x000fcc00080108f0 */
[-C--:B--2---:R-:W-:Y:S08]  /*f6a0*/  HMMA.16816.F32.BF16 R68, R148, R136.reuse, R68 ;  /* 0x000000889444723c */ /* 0x084ff00000041844 */
[----:B------:R-:W-:Y:S01]  /*f6b0*/  HMMA.16816.F32.BF16 R120, R132, R136, R120 ;  /* 0x000000888478723c */ /* 0x000fe20000041878 */
[--C-:B------:R-:W-:Y:S01]  /*f6c0*/  FFMA.FTZ R136, R246, UR10, -R238.reuse ;  /* 0x0000000af6887c23 */ /* 0x100fe200080108ee */
[----:B------:R-:W-:-:S03]  /*f6d0*/  FFMA.FTZ R137, R201, UR10, -R238 ;  /* 0x0000000ac9897c23 */ /* 0x000fc600080108ee */
[----:B------:R1:W-:Y:S03]  /*f6e0*/  MUFU.EX2 R201, R136 ;  /* 0x0000008800c97308 */ /* 0x0003e60000000800 */
[-C--:B------:R-:W-:Y:S08]  /*f6f0*/  HMMA.16816.F32.BF16 R64, R148, R142.reuse, R64 ;  /* 0x0000008e9440723c */ /* 0x080ff00000041840 */
[----:B------:R-:W-:Y:S01]  /*f700*/  HMMA.16816.F32.BF16 R116, R132, R142, R116 ;  /* 0x0000008e8474723c */ /* 0x000fe20000041874 */
[----:B------:R-:W-:-:S02]  /*f710*/  FFMA.FTZ R142, R200, UR10, -R240 ;  /* 0x0000000ac88e7c23 */ /* 0x000fc400080108f0 */
[----:B------:R2:W-:Y:S01]  /*f720*/  MUFU.EX2 R200, R140 ;  /* 0x0000008c00c87308 */ /* 0x0005e20000000800 */
[----:B-1----:R-:W-:-:S04]  /*f730*/  FFMA.FTZ R136, R210, UR10, -R238 ;  /* 0x0000000ad2887c23 */ /* 0x002fc800080108ee */
[----:B---3--:R-:W-:Y:S01]  /*f740*/  HMMA.16816.F32.BF16 R52, R148, R154, R52 ;  /* 0x0000009a9434723c */ /* 0x008fe20000041834 */
[----:B------:R-:W-:Y:S01]  /*f750*/  MUFU.EX2 R176, R141 ;  /* 0x0000008d00b07308 */ /* 0x000fe20000000800 */
[----:B--2---:R-:W-:-:S06]  /*f760*/  FFMA.FTZ R140, R189, UR10, -R240 ;  /* 0x0000000abd8c7c23 */ /* 0x004fcc00080108f0 */
[----:B------:R-:W-:Y:S01]  /*f770*/  HMMA.16816.F32.BF16 R100, R132, R154, R100 ;  /* 0x0000009a8464723c */ /* 0x000fe20000041864 */
[----:B------:R1:W-:Y:S04]  /*f780*/  MUFU.EX2 R155, R137 ;  /* 0x00000089009b7308 */ /* 0x0003e80000000800 */
[----:B------:R-:W-:Y:S04]  /*f790*/  MUFU.EX2 R154, R142 ;  /* 0x0000008e009a7308 */ /* 0x000fe80000000800 */
[----:B------:R2:W-:Y:S01]  /*f7a0*/  MUFU.EX2 R246, R140 ;  /* 0x0000008c00f67308 */ /* 0x0005e20000000800 */
[----:B------:R-:W-:Y:S03]  /*f7b0*/  HMMA.16816.F32.BF16 R44, R148, R152, R44 ;  /* 0x00000098942c723c */ /* 0x000fe6000004182c */
[----:B------:R3:W-:Y:S01]  /*f7c0*/  MUFU.EX2 R177, R136 ;  /* 0x0000008800b17308 */ /* 0x0007e20000000800 */
[----:B-1----:R-:W-:-:S04]  /*f7d0*/  FFMA.FTZ R137, R202, UR10, -R219 ;  /* 0x0000000aca897c23 */ /* 0x002fc800080108db */
[----:B------:R-:W-:Y:S01]  /*f7e0*/  HMMA.16816.F32.BF16 R96, R132, R152, R96 ;  /* 0x000000988460723c */ /* 0x000fe20000041860 */
[----:B------:R1:W-:Y:S01]  /*f7f0*/  MUFU.EX2 R152, R137 ;  /* 0x0000008900987308 */ /* 0x0003e20000000800 */
[----:B--2---:R-:W2:Y:S01]  /*f800*/  LDSM.16.MT88.4 R140, [R214+0xd000] ;  /* 0x00d00000d68c783b */ /* 0x004ea20000004200 */
[----:B---3--:R-:W-:-:S04]  /*f810*/  FFMA.FTZ R136, R175, UR10, -R219 ;  /* 0x0000000aaf887c23 */ /* 0x008fc800080108db */
[----:B------:R3:W4:Y:S01]  /*f820*/  MUFU.EX2 R206, R136 ;  /* 0x0000008800ce7308 */ /* 0x0007220000000800 */
[----:B-1----:R-:W-:-:S04]  /*f830*/  FFMA.FTZ R137, R174, UR10, -R219 ;  /* 0x0000000aae897c23 */ /* 0x002fc800080108db */
[----:B------:R1:W-:Y:S01]  /*f840*/  MUFU.EX2 R182, R137 ;  /* 0x0000008900b67308 */ /* 0x0003e20000000800 */
[----:B---3--:R-:W-:Y:S01]  /*f850*/  FFMA.FTZ R136, R173, UR10, -R219 ;  /* 0x0000000aad887c23 */ /* 0x008fe200080108db */
[----:B-1----:R-:W-:-:S03]  /*f860*/  FFMA.FTZ R137, R197, UR10, -R220 ;  /* 0x0000000ac5897c23 */ /* 0x002fc600080108dc */
[----:B------:R1:W3:Y:S01]  /*f870*/  MUFU.EX2 R197, R136 ;  /* 0x0000008800c57308 */ /* 0x0002e20000000800 */
[-C--:B------:R-:W-:Y:S03]  /*f880*/  HMMA.16816.F32.BF16 R88, R148, R138.reuse, R88 ;  /* 0x0000008a9458723c */ /* 0x080fe60000041858 */
[----:B------:R4:W-:Y:S05]  /*f890*/  MUFU.EX2 R153, R137 ;  /* 0x0000008900997308 */ /* 0x0009ea0000000800 */
[----:B------:R-:W-:Y:S01]  /*f8a0*/  HMMA.16816.F32.BF16 R124, R132, R138, R124 ;  /* 0x0000008a847c723c */ /* 0x000fe2000004187c */
[----:B-1----:R-:W-:Y:S01]  /*f8b0*/  FFMA.FTZ R136, R172, UR10, -R220 ;  /* 0x0000000aac887c23 */ /* 0x002fe200080108dc */
[----:B------:R-:W-:-:S03]  /*f8c0*/  FFMA.FTZ R138, R211, UR10, -R238 ;  /* 0x0000000ad38a7c23 */ /* 0x000fc600080108ee */
[----:B------:R1:W-:Y:S01]  /*f8d0*/  MUFU.EX2 R202, R136 ;  /* 0x0000008800ca7308 */ /* 0x0003e20000000800 */
[--C-:B----4-:R-:W-:Y:S01]  /*f8e0*/  FFMA.FTZ R137, R221, UR10, -R220.reuse ;  /* 0x0000000add897c23 */ /* 0x110fe200080108dc */
[----:B------:R-:W-:Y:S01]  /*f8f0*/  F2FP.BF16.F32.PACK_AB R172, R206, R152 ;  /* 0x00000098ceac723e */ /* 0x000fe200000010ff */
[----:B------:R-:W-:Y:S01]  /*f900*/  HMMA.16816.F32.BF16 R24, R132, R164, R24 ;  /* 0x000000a48418723c */ /* 0x000fe20000041818 */
[----:B------:R4:W2:Y:S01]  /*f910*/  MUFU.EX2 R205, R138 ;  /* 0x0000008a00cd7308 */ /* 0x0008a20000000800 */
[----:B---3--:R-:W-:Y:S01]  /*f920*/  F2FP.BF16.F32.PACK_AB R174, R197, R182 ;  /* 0x000000b6c5ae723e */ /* 0x008fe200000010ff */
[----:B------:R-:W3:Y:S02]  /*f930*/  LDL.LU R221, [R1+0x6c] ;  /* 0x00006c0001dd7983 */ /* 0x000ee40000300800 */
[----:B------:R2:W-:Y:S01]  /*f940*/  MUFU.EX2 R178, R137 ;  /* 0x0000008900b27308 */ /* 0x0005e20000000800 */
[----:B-1----:R-:W-:-:S04]  /*f950*/  FFMA.FTZ R136, R212, UR10, -R220 ;  /* 0x0000000ad4887c23 */ /* 0x002fc800080108dc */
[----:B------:R1:W1:Y:S01]  /*f960*/  MUFU.EX2 R212, R136 ;  /* 0x0000008800d47308 */ /* 0x0002620000000800 */
[----:B----4-:R-:W-:Y:S02]  /*f970*/  F2FP.BF16.F32.PACK_AB R138, R246, R176 ;  /* 0x000000b0f68a723e */ /* 0x010fe400000010ff */
[----:B--2---:R-:W-:Y:S02]  /*f980*/  F2FP.BF16.F32.PACK_AB R139, R205, R177 ;  /* 0x000000b1cd8b723e */ /* 0x004fe400000010ff */
[----:B------:R-:W-:Y:S02]  /*f990*/  F2FP.BF16.F32.PACK_AB R137, R155, R201 ;  /* 0x000000c99b89723e */ /* 0x000fe400000010ff */
[----:B------:R-:W-:Y:S01]  /*f9a0*/  F2FP.BF16.F32.PACK_AB R173, R202, R153 ;  /* 0x00000099caad723e */ /* 0x000fe200000010ff */
[----:B------:R-:W-:Y:S01]  /*f9b0*/  HMMA.16816.F32.BF16 R80, R132, R166, R80 ;  /* 0x000000a68450723c */ /* 0x000fe20000041850 */
[----:B-1----:R-:W-:Y:S02]  /*f9c0*/  F2FP.BF16.F32.PACK_AB R136, R154, R200 ;  /* 0x000000c89a88723e */ /* 0x002fe400000010ff */
[----:B------:R-:W-:-:S05]  /*f9d0*/  F2FP.BF16.F32.PACK_AB R175, R212, R178 ;  /* 0x000000b2d4af723e */ /* 0x000fca00000010ff */
        /* <DEDUP_REMOVED lines=10> */
[C---:B------:R-:W-:Y:S01]  /*fa80*/  HMMA.16816.F32.BF16 R56, R148.reuse, R146, R56 ;  /* 0x000000929438723c */ /* 0x040fe20000041838 */
[----:B------:R-:W-:Y:S07]  /*fa90*/  LDSM.16.MT88.4 R144, [R244+0xf000] ;  /* 0x00f00000f490783b */ /* 0x000fee0000004200 */
[C---:B------:R-:W-:Y:S08]  /*faa0*/  HMMA.16816.F32.BF16 R76, R148.reuse, R160, R76 ;  /* 0x000000a0944c723c */ /* 0x040ff0000004184c */
[-C--:B------:R-:W-:Y:S01]  /*fab0*/  HMMA.16816.F32.BF16 R72, R148, R162.reuse, R72 ;  /* 0x000000a29448723c */ /* 0x080fe20000041848 */
[----:B------:R-:W1:Y:S07]  /*fac0*/  LDSM.16.MT88.4 R148, [R244+0xd000] ;  /* 0x00d00000f494783b */ /* 0x000e6e0000004200 */
[----:B------:R-:W-:Y:S01]  /*fad0*/  HMMA.16816.F32.BF16 R132, R132, R162, R4 ;  /* 0x000000a28484723c */ /* 0x000fe20000041804 */
[----:B------:R-:W2:Y:S04]  /*fae0*/  LDSM.16.MT88.4 R4, [R249+0x1000] ;  /* 0x00100000f904783b */ /* 0x000ea80000004200 */
[----:B------:R-:W-:Y:S03]  /*faf0*/  LDSM.16.MT88.4 R160, [R248+0x3000] ;  /* 0x00300000f8a0783b */ /* 0x000fe60000004200 */
[-C--:B------:R-:W-:Y:S08]  /*fb00*/  HMMA.16816.F32.BF16 R12, R136, R140.reuse, R12 ;  /* 0x0000008c880c723c */ /* 0x080ff0000004180c */
[C---:B------:R-:W-:Y:S08]  /*fb10*/  HMMA.16816.F32.BF16 R188, R172.reuse, R140, R8 ;  /* 0x0000008cacbc723c */ /* 0x040ff00000041808 */
[-C--:B------:R-:W-:Y:S01]  /*fb20*/  HMMA.16816.F32.BF16 R184, R172, R142.reuse, R16 ;  /* 0x0000008eacb8723c */ /* 0x080fe20000041810 */
[----:B------:R-:W4:Y:S07]  /*fb30*/  LDSM.16.MT88.4 R16, [R248+0x1000] ;  /* 0x00100000f810783b */ /* 0x000f2e0000004200 */
[----:B------:R-:W-:Y:S01]  /*fb40*/  HMMA.16816.F32.BF16 R20, R136, R142, R20 ;  /* 0x0000008e8814723c */ /* 0x000fe20000041814 */
[----:B------:R-:W4:Y:S07]  /*fb50*/  LDSM.16.MT88.4 R140, [R214+0xf000] ;  /* 0x00f00000d68c783b */ /* 0x000f2e0000004200 */
[C---:B-1----:R-:W-:Y:S08]  /*fb60*/  HMMA.16816.F32.BF16 R28, R172.reuse, R148, R28 ;  /* 0x00000094ac1c723c */ /* 0x042ff0000004181c */
[C---:B------:R-:W-:Y:S08]  /*fb70*/  HMMA.16816.F32.BF16 R32, R172.reuse, R150, R32 ;  /* 0x00000096ac20723c */ /* 0x040ff00000041820 */
[C---:B--2---:R-:W-:Y:S08]  /*fb80*/  HMMA.16816.F32.BF16 R44, R172.reuse, R4, R44 ;  /* 0x00000004ac2c723c */ /* 0x044ff0000004182c */
[C---:B------:R-:W-:Y:S08]  /*fb90*/  HMMA.16816.F32.BF16 R52, R172.reuse, R6, R52 ;  /* 0x00000006ac34723c */ /* 0x040ff00000041834 */
[C---:B----4-:R-:W-:Y:S08]  /*fba0*/  HMMA.16816.F32.BF16 R36, R172.reuse, R16, R36 ;  /* 0x00000010ac24723c */ /* 0x050ff00000041824 */
        /* <DEDUP_REMOVED lines=9> */
[--C-:B------:R-:W-:Y:S01]  /*fc40*/  FFMA.FTZ R72, R223, UR10, -R219.reuse ;  /* 0x0000000adf487c23 */ /* 0x100fe200080108db */
[--C-:B------:R-:W-:Y:S01]  /*fc50*/  FFMA.FTZ R73, R217, UR10, -R219.reuse ;  /* 0x0000000ad9497c23 */ /* 0x100fe200080108db */
[----:B------:R-:W2:Y:S02]  /*fc60*/  LDL.LU R223, [R1+0x68] ;  /* 0x0000680001df7983 */ /* 0x000ea40000300800 */
[----:B------:R1:W-:Y:S02]  /*fc70*/  MUFU.EX2 R75, R72 ;  /* 0x00000048004b7308 */ /* 0x0003e40000000800 */
[----:B------:R-:W4:Y:S01]  /*fc80*/  LDL.LU R217, [R1+0x64] ;  /* 0x0000640001d97983 */ /* 0x000f220000300800 */
[C---:B------:R-:W-:Y:S08]  /*fc90*/  HMMA.16816.F32.BF16 R8, R136.reuse, R4, R96 ;  /* 0x000000048808723c */ /* 0x040ff00000041860 */
[----:B------:R-:W-:Y:S01]  /*fca0*/  HMMA.16816.F32.BF16 R4, R136, R6, R100 ;  /* 0x000000068804723c */ /* 0x000fe20000041864 */
[----:B-1----:R-:W-:-:S02]  /*fcb0*/  FFMA.FTZ R72, R222, UR10, -R219 ;  /* 0x0000000ade487c23 */ /* 0x002fc400080108db */
[----:B------:R-:W3:Y:S05]  /*fcc0*/  LDL.LU R222, [R1+0x60] ;  /* 0x0000600001de7983 */ /* 0x000eea0000300800 */
[C---:B------:R-:W-:Y:S01]  /*fcd0*/  HMMA.16816.F32.BF16 R100, R136.reuse, R140, R104 ;  /* 0x0000008c8864723c */ /* 0x040fe20000041868 */
[----:B------:R1:W-:Y:S02]  /*fce0*/  MUFU.EX2 R104, R73 ;  /* 0x0000004900687308 */ /* 0x0003e40000000800 */
[----:B-1----:R-:W-:Y:S02]  /*fcf0*/  FFMA.FTZ R73, R218, UR10, -R219 ;  /* 0x0000000ada497c23 */ /* 0x002fe400080108db */
[----:B------:R-:W2:Y:S03]  /*fd00*/  LDL.LU R219, [R1+0x5c] ;  /* 0x00005c0001db7983 */ /* 0x000ea60000300800 */
[----:B------:R-:W-:Y:S01]  /*fd10*/  HMMA.16816.F32.BF16 R84, R136, R16, R84 ;  /* 0x000000108854723c */ /* 0x000fe20000041854 */
[----:B------:R-:W-:-:S02]  /*fd20*/  MOV R77, R179 ;  /* 0x000000b3004d7202 */ /* 0x000fc40000000f00 */
[----:B------:R-:W-:Y:S02]  /*fd30*/  MOV R89, R178 ;  /* 0x000000b200597202 */ /* 0x000fe40000000f00 */
[----:B------:R-:W-:Y:S01]  /*fd40*/  MOV R91, R176 ;  /* 0x000000b0005b7202 */ /* 0x000fe20000000f00 */
[----:B------:R1:W1:Y:S02]  /*fd50*/  MUFU.EX2 R74, R72 ;  /* 0x00000048004a7308 */ /* 0x0002640000000800 */
[C---:B------:R-:W-:Y:S08]  /*fd60*/  HMMA.16816.F32.BF16 R24, R136.reuse, R148, R24 ;  /* 0x000000948818723c */ /* 0x040ff00000041818 */
[C---:B------:R-:W-:Y:S08]  /*fd70*/  HMMA.16816.F32.BF16 R80, R136.reuse, R150, R80 ;  /* 0x000000968850723c */ /* 0x040ff00000041850 */
[C---:B------:R-:W-:Y:S01]  /*fd80*/  HMMA.16816.F32.BF16 R96, R136.reuse, R142, R108 ;  /* 0x0000008e8860723c */ /* 0x040fe2000004186c */
[----:B------:R-:W-:Y:S01]  /*fd90*/  MOV R143, R206 ;  /* 0x000000ce008f7202 */ /* 0x000fe20000000f00 */
[----:B------:R1:W-:Y:S01]  /*fda0*/  MUFU.EX2 R140, R73 ;  /* 0x00000049008c7308 */ /* 0x0003e20000000800 */
[----:B------:R-:W-:Y:S01]  /*fdb0*/  IMAD.MOV.U32 R90, RZ, RZ, R182 ;  /* 0x000000ffff5a7224 */ /* 0x000fe200078e00b6 */
[----:B------:R-:W-:Y:S01]  /*fdc0*/  MOV R76, R209 ;  /* 0x000000d1004c7202 */ /* 0x000fe20000000f00 */
[----:B------:R-:W3:Y:S03]  /*fdd0*/  LDL.LU R218, [R1+0x58] ;  /* 0x0000580001da7983 */ /* 0x000ee60000300800 */
[----:B------:R-:W-:Y:S01]  /*fde0*/  HMMA.16816.F32.BF16 R16, R136, R18, R92 ;  /* 0x000000128810723c */ /* 0x000fe2000004185c */
[----:B------:R-:W-:-:S07]  /*fdf0*/  MOV R95, R177 ;  /* 0x000000b1005f7202 */ /* 0x000fce0000000f00 */
[C---:B------:R-:W-:Y:S08]  /*fe00*/  HMMA.16816.F32.BF16 R176, R136.reuse, R168, R128 ;  /* 0x000000a888b0723c */ /* 0x040ff00000041880 */
[----:B------:R-:W-:Y:S01]  /*fe10*/  HMMA.16816.F32.BF16 R148, R136, R160, R120 ;  /* 0x000000a08894723c */ /* 0x000fe20000041878 */
[----:B------:R-:W-:Y:S01]  /*fe20*/  MOV R120, R205 ;  /* 0x000000cd00787202 */ /* 0x000fe20000000f00 */
[--C-:B-1----:R-:W-:Y:S01]  /*fe30*/  FFMA.FTZ R72, R216, UR10, -R220.reuse ;  /* 0x0000000ad8487c23 */ /* 0x102fe200080108dc */
[----:B------:R-:W-:Y:S01]  /*fe40*/  MOV R121, R204 ;  /* 0x000000cc00797202 */ /* 0x000fe20000000f00 */
[----:B------:R-:W-:-:S04]  /*fe50*/  FFMA.FTZ R73, R251, UR10, -R220 ;  /* 0x0000000afb497c23 */ /* 0x000fc800080108dc */
[C---:B------:R-:W-:Y:S01]  /*fe60*/  HMMA.16816.F32.BF16 R112, R136.reuse, R144, R112 ;  /* 0x000000908870723c */ /* 0x040fe20000041870 */
[----:B------:R-:W-:Y:S01]  /*fe70*/  MOV R78, R208 ;  /* 0x000000d0004e7202 */ /* 0x000fe20000000f00 */
[----:B------:R-:W-:Y:S06]  /*fe80*/  LDSM.16.MT88.4 R128, [R214+0xf800] ;  /* 0x00f80000d680783b */ /* 0x000fec0000004200 */
[C---:B------:R-:W-:Y:S01]  /*fe90*/  HMMA.16816.F32.BF16 R168, R136.reuse, R170, R132 ;  /* 0x000000aa88a8723c */ /* 0x040fe20000041884 */
[----:B------:R-:W-:Y:S01]  /*fea0*/  MOV R132, R207 ;  /* 0x000000cf00847202 */ /* 0x000fe20000000f00 */
[----:B------:R-:W-:Y:S04]  /*feb0*/  LDSM.16.MT88.4 R208, [R244+0xd800] ;  /* 0x00d80000f4d0783b */ /* 0x000fe80000004200 */
[----:B------:R-:W1:Y:S02]  /*fec0*/  LDSM.16.MT88.4 R204, [R248+0x1800] ;  /* 0x00180000f8cc783b */ /* 0x000e640000004200 */
[----:B------:R-:W-:Y:S01]  /*fed0*/  HMMA.16816.F32.BF16 R160, R136, R162, R124 ;  /* 0x000000a288a0723c */ /* 0x000fe2000004187c */
[----:B------:R-:W-:Y:S01]  /*fee0*/  MOV R126, R74 ;  /* 0x0000004a007e7202 */ /* 0x000fe20000000f00 */
[--C-:B------:R-:W-:Y:S01]  /*fef0*/  FFMA.FTZ R74, R252, UR10, -R220.reuse ;  /* 0x0000000afc4a7c23 */ /* 0x100fe200080108dc */
[----:B------:R-:W-:Y:S01]  /*ff00*/  MOV R88, R180 ;  /* 0x000000b400587202 */ /* 0x000fe20000000f00 */
[----:B------:R1:W-:Y:S01]  /*ff10*/  MUFU.EX2 R252, R72 ;  /* 0x0000004800fc7308 */ /* 0x0003e20000000800 */
[----:B------:R-:W-:Y:S01]  /*ff20*/  MOV R122, R203 ;  /* 0x000000cb007a7202 */ /* 0x000fe20000000f00 */
[----:B------:R-:W3:Y:S02]  /*ff30*/  LDL.LU R216, [R1+0x54] ;  /* 0x0000540001d87983 */ /* 0x000ee40000300800 */
[----:B------:R-:W1:Y:S02]  /*ff40*/  MUFU.EX2 R251, R74 ;  /* 0x0000004a00fb7308 */ /* 0x000e640000000800 */
[----:B-1----:R-:W-:-:S02]  /*ff50*/  FFMA.FTZ R72, R250, UR10, -R220 ;  /* 0x0000000afa487c23 */ /* 0x002fc400080108dc */
[----:B------:R-:W-:Y:S01]  /*ff60*/  MUFU.EX2 R250, R73 ;  /* 0x0000004900fa7308 */ /* 0x000fe20000000800 */
[----:B------:R-:W-:Y:S01]  /*ff70*/  MOV R135, R75 ;  /* 0x0000004b00877202 */ /* 0x000fe20000000f00 */
[----:B------:R-:W-:Y:S01]  /*ff80*/  HMMA.16816.F32.BF16 R144, R136, R146, R116 ;  /* 0x000000928890723c */ /* 0x000fe20000041874 */
[----:B------:R-:W-:Y:S01]  /*ff90*/  MOV R142, R202 ;  /* 0x000000ca008e7202 */ /* 0x000fe20000000f00 */
[----:B------:R-:W1:Y:S01]  /*ffa0*/  MUFU.EX2 R141, R72 ;  /* 0x00000048008d7308 */ /* 0x000e620000000800 */
[----:B------:R-:W-:Y:S01]  /*ffb0*/  F2FP.BF16.F32.PACK_AB R116, R104, R135 ;  /* 0x000000876874723e */ /* 0x000fe200000010ff */
[----:B------:R-:W3:Y:S01]  /*ffc0*/  LDL.LU R220, [R1+0x50] ;  /* 0x0000500001dc7983 */ /* 0x000ee20000300800 */
[----:B------:R-:W-:Y:S02]  /*ffd0*/  F2FP.BF16.F32.PACK_AB R117, R251, R252 ;  /* 0x000000fcfb75723e */ /* 0x000fe400000010ff */
[----:B------:R-:W-:Y:S02]  /*ffe0*/  F2FP.BF16.F32.PACK_AB R118, R140, R126 ;  /* 0x0000007e8c76723e */ /* 0x000fe400000010ff */
[----:B------:R-:W-:-:S02]  /*fff0*/  MOV R123, R201 ;  /* 0x000000c9007b7202 */ /* 0x000fc40000000f00 */
[----:B------:R-:W-:Y:S02]  /*10000*/  MOV R127, R200 ;  /* 0x000000c8007f7202 */ /* 0x000fe40000000f00 */
[----:B------:R-:W-:Y:S01]  /*10010*/  MOV R79, R181 ;  /* 0x000000b5004f7202 */ /* 0x000fe20000000f00 */
[----:B------:R-:W1:Y:S02]  /*10020*/  LDSM.16.MT88.4 R200, [R249+0x1800] ;  /* 0x00180000f9c8783b */ /* 0x000e640000004200 */
[----:B-1----:R-:W-:Y:S02]  /*10030*/  F2FP.BF16.F32.PACK_AB R119, R141, R250 ;  /* 0x000000fa8d77723e */ /* 0x002fe400000010ff */
[----:B------:R1:W-:Y:S01]  /*10040*/  LDSM.16.MT88.4 R180, [R214+0xd800] ;  /* 0x00d80000d6b4783b */ /* 0x0003e20000004200 */
[----:B------:R-:W-:Y:S02]  /*10050*/  MOV R133, R88 ;  /* 0x0000005800857202 */ /* 0x000fe40000000f00 */
[----:B------:R-:W-:-:S02]  /*10060*/  MOV R110, R89 ;  /* 0x00000059006e7202 */ /* 0x000fc40000000f00 */
[----:B------:R-:W-:Y:S02]  /*10070*/  MOV R111, R90 ;  /* 0x0000005a006f7202 */ /* 0x000fe40000000f00 */
[----:B-1----:R-:W-:Y:S02]  /*10080*/  MOV R214, R91 ;  /* 0x0000005b00d67202 */ /* 0x002fe40000000f00 */
[----:B------:R-:W-:Y:S01]  /*10090*/  HMMA.16816.F32.BF16 R88, R116, R204, R36 ;  /* 0x000000cc7458723c */ /* 0x000fe20000041824 */
[----:B------:R1:W1:Y:S01]  /*100a0*/  LDSM.16.MT88.4 R36, [R244+0xf800] ;  /* 0x00f80000f424783b */ /* 0x0002620000004200 */
[----:B------:R-:W-:Y:S01]  /*100b0*/  IMAD.MOV.U32 R107, RZ, RZ, R79 ;  /* 0x000000ffff6b7224 */ /* 0x000fe200078e004f */
[----:B------:R-:W-:Y:S02]  /*100c0*/  MOV R105, R77 ;  /* 0x0000004d00697202 */ /* 0x000fe40000000f00 */
[----:B------:R-:W-:Y:S02]  /*100d0*/  MOV R106, R78 ;  /* 0x0000004e006a7202 */ /* 0x000fe40000000f00 */
[----:B------:R-:W-:-:S02]  /*100e0*/  MOV R134, R76 ;  /* 0x0000004c00867202 */ /* 0x000fc40000000f00 */
[----:B------:R-:W-:Y:S01]  /*100f0*/  HMMA.16816.F32.BF16 R76, R116, R210, R32 ;  /* 0x000000d2744c723c */ /* 0x000fe20000041820 */
[----:B------:R1:W3:Y:S02]  /*10100*/  LDSM.16.MT88.4 R32, [R248+0x3800] ;  /* 0x00380000f820783b */ /* 0x0002e40000004200 */
[----:B-1----:R-:W-:-:S05]  /*10110*/  MOV R244, R95 ;  /* 0x0000005f00f47202 */ /* 0x002fca0000000f00 */
[C---:B------:R-:W-:Y:S01]  /*10120*/  HMMA.16816.F32.BF16 R92, R116.reuse, R206, R40 ;  /* 0x000000ce745c723c */ /* 0x040fe20000041828 */
[----:B------:R-:W-:Y:S01]  /*10130*/  IMAD.MOV.U32 R43, RZ, RZ, R104 ;  /* 0x000000ffff2b7224 */ /* 0x000fe200078e0068 */
[----:B------:R-:W-:Y:S02]  /*10140*/  MOV R42, R105 ;  /* 0x00000069002a7202 */ /* 0x000fe40000000f00 */
[----:B------:R-:W-:Y:S02]  /*10150*/  MOV R41, R106 ;  /* 0x0000006a00297202 */ /* 0x000fe40000000f00 */
[----:B------:R-:W-:Y:S02]  /*10160*/  MOV R40, R107 ;  /* 0x0000006b00287202 */ /* 0x000fe40000000f00 */
[----:B------:R-:W-:Y:S01]  /*10170*/  HMMA.16816.F32.BF16 R104, R116, R200, R44 ;  /* 0x000000c87468723c */ /* 0x000fe2000004182c */
[----:B------:R-:W-:Y:S02]  /*10180*/  MOV R45, R110 ;  /* 0x0000006e002d7202 */ /* 0x000fe40000000f00 */
[----:B------:R-:W-:-:S05]  /*10190*/  MOV R248, R123 ;  /* 0x0000007b00f87202 */ /* 0x000fca0000000f00 */
[----:B------:R-:W-:Y:S01]  /*101a0*/  HMMA.16816.F32.BF16 R136, R116, R36, R60 ;  /* 0x000000247488723c */ /* 0x000fe2000004183c */
[----:B------:R-:W-:Y:S01]  /*101b0*/  MOV R61, R248 ;  /* 0x000000f8003d7202 */ /* 0x000fe20000000f00 */
[----:B------:R-:W-:Y:S02]  /*101c0*/  IMAD.MOV.U32 R248, RZ, RZ, R45 ;  /* 0x000000fffff87224 */ /* 0x000fe400078e002d */
[----:B--2---:R-:W-:Y:S02]  /*101d0*/  FFMA.FTZ R45, R219, UR10, -R240 ;  /* 0x0000000adb2d7c23 */ /* 0x004fe400080108f0 */
[----:B------:R-:W2:Y:S02]  /*101e0*/  LDL.LU R219, [R1+0xc] ;  /* 0x00000c0001db7983 */ /* 0x000ea40000300800 */
[----:B--2---:R-:W-:Y:S02]  /*101f0*/  FFMA.FTZ R239, R219, R247, R239 ;  /* 0x000000f7dbef7223 */ /* 0x004fe400000100ef */
[----:B------:R-:W2:Y:S02]  /*10200*/  LDL.LU R247, [R1+0x8] ;  /* 0x0000080001f77983 */ /* 0x000ea40000300800 */
[----:B--2---:R-:W-:-:S02]  /*10210*/  FFMA.FTZ R231, R247, R243, R231 ;  /* 0x000000f3f7e77223 */ /* 0x004fc400000100e7 */
[----:B------:R-:W2:Y:S01]  /*10220*/  LDL.LU R247, [R1+0x4] ;  /* 0x0000040001f77983 */ /* 0x000ea20000300800 */
[----:B------:R-:W-:Y:S02]  /*10230*/  MOV R47, R111 ;  /* 0x0000006f002f7202 */ /* 0x000fe40000000f00 */
[----:B------:R-:W-:Y:S01]  /*10240*/  HMMA.16816.F32.BF16 R108, R116, R202, R52 ;  /* 0x000000ca746c723c */ /* 0x000fe20000041834 */
[----:B------:R-:W-:Y:S02]  /*10250*/  MOV R54, R120 ;  /* 0x0000007800367202 */ /* 0x000fe40000000f00 */
[----:B------:R-:W-:Y:S01]  /*10260*/  MOV R53, R121 ;  /* 0x0000007900357202 */ /* 0x000fe20000000f00 */
[----:B--2---:R-:W-:Y:S02]  /*10270*/  FFMA.FTZ R227, R247, R242, R227 ;  /* 0x000000f2f7e37223 */ /* 0x004fe400000100e3 */
[----:B------:R-:W2:Y:S01]  /*10280*/  LDL.LU R247, [R1] ;  /* 0x0000000001f77983 */ /* 0x000ea20000300800 */
[----:B------:R-:W-:-:S02]  /*10290*/  MOV R52, R122 ;  /* 0x0000007a00347202 */ /* 0x000fc40000000f00 */
[----:B------:R-:W-:Y:S01]  /*102a0*/  HMMA.16816.F32.BF16 R120, R116, R128, R48 ;  /* 0x000000807478723c */ /* 0x000fe20000041830 */
[----:B------:R-:W-:Y:S01]  /*102b0*/  MOV R51, R127 ;  /* 0x0000007f00337202 */ /* 0x000fe20000000f00 */
[----:B------:R-:W-:-:S03]  /*102c0*/  FADD.FTZ R239, R234, R239 ;  /* 0x000000efeaef7221 */ /* 0x000fc60000010000 */
[----:B------:R-:W-:Y:S01]  /*102d0*/  MOV R60, R51 ;  /* 0x00000033003c7202 */ /* 0x000fe20000000f00 */
[--C-:B------:R-:W-:Y:S01]  /*102e0*/  FFMA.FTZ R51, R223, UR10, -R238.reuse ;  /* 0x0000000adf337c23 */ /* 0x100fe200080108ee */
[----:B------:R-:W-:Y:S01]  /*102f0*/  MOV R223, R53 ;  /* 0x0000003500df7202 */ /* 0x000fe20000000f00 */
[----:B------:R-:W-:Y:S01]  /*10300*/  FADD.FTZ R239, R233, R239 ;  /* 0x000000efe9ef7221 */ /* 0x000fe20000010000 */
[----:B------:R-:W-:Y:S01]  /*10310*/  FADD.FTZ R231, R230, R231 ;  /* 0x000000e7e6e77221 */ /* 0x000fe20000010000 */
[----:B------:R-:W-:Y:S01]  /*10320*/  FADD.FTZ R227, R226, R227 ;  /* 0x000000e3e2e37221 */ /* 0x000fe20000010000 */
[----:B------:R-:W-:Y:S01]  /*10330*/  MOV R219, R52 ;  /* 0x0000003400db7202 */ /* 0x000fe20000000f00 */
[----:B------:R-:W-:Y:S01]  /*10340*/  FADD.FTZ R239, R232, R239 ;  /* 0x000000efe8ef7221 */ /* 0x000fe20000010000 */
[----:B------:R-:W-:Y:S01]  /*10350*/  FADD.FTZ R231, R229, R231 ;  /* 0x000000e7e5e77221 */ /* 0x000fe20000010000 */
[----:B------:R-:W-:Y:S01]  /*10360*/  MOV R55, R126 ;  /* 0x0000007e00377202 */ /* 0x000fe20000000f00 */
[--C-:B----4-:R-:W-:Y:S01]  /*10370*/  FFMA.FTZ R48, R217, UR10, -R238.reuse ;  /* 0x0000000ad9307c23 */ /* 0x110fe200080108ee */
[--C-:B---3--:R-:W-:Y:S01]  /*10380*/  FFMA.FTZ R50, R222, UR10, -R238.reuse ;  /* 0x0000000ade327c23 */ /* 0x108fe200080108ee */
[----:B------:R-:W-:Y:S01]  /*10390*/  FFMA.FTZ R49, R221, UR10, -R238 ;  /* 0x0000000add317c23 */ /* 0x000fe200080108ee */
[----:B------:R-:W-:Y:S01]  /*103a0*/  HMMA.16816.F32.BF16 R124, R116, R130, R56 ;  /* 0x00000082747c723c */ /* 0x000fe20000041838 */
[----:B------:R-:W-:Y:S01]  /*103b0*/  MOV R238, R192 ;  /* 0x000000c000ee7202 */ /* 0x000fe20000000f00 */
[----:B------:R-:W-:Y:S01]  /*103c0*/  FADD.FTZ R227, R225, R227 ;  /* 0x000000e3e1e37221 */ /* 0x000fe20000010000 */
[----:B------:R-:W-:Y:S01]  /*103d0*/  MOV R59, R244 ;  /* 0x000000f4003b7202 */ /* 0x000fe20000000f00 */
[----:B------:R-:W-:Y:S01]  /*103e0*/  FADD.FTZ R231, R228, R231 ;  /* 0x000000e7e4e77221 */ /* 0x000fe20000010000 */
[----:B------:R-:W-:-:S02]  /*103f0*/  MOV R58, R214 ;  /* 0x000000d6003a7202 */ /* 0x000fc40000000f00 */
[----:B------:R-:W-:Y:S02]  /*10400*/  MOV R57, R142 ;  /* 0x0000008e00397202 */ /* 0x000fe40000000f00 */
[----:B------:R-:W-:Y:S02]  /*10410*/  MOV R56, R143 ;  /* 0x0000008f00387202 */ /* 0x000fe40000000f00 */
[----:B------:R-:W-:Y:S02]  /*10420*/  MOV R214, R141 ;  /* 0x0000008d00d67202 */ /* 0x000fe40000000f00 */
[----:B------:R-:W-:Y:S01]  /*10430*/  MOV R244, R140 ;  /* 0x0000008c00f47202 */ /* 0x000fe20000000f00 */
[----:B------:R-:W-:Y:S01]  /*10440*/  HMMA.16816.F32.BF16 R72, R116, R208, R28 ;  /* 0x000000d07448723c */ /* 0x000fe2000004181c */
[----:B------:R-:W-:Y:S01]  /*10450*/  FADD.FTZ R227, R224, R227 ;  /* 0x000000e3e0e37221 */ /* 0x000fe20000010000 */
[----:B------:R1:W3:Y:S01]  /*10460*/  LDSM.16.MT88.4 R28, [R249+0x3800] ;  /* 0x00380000f91c783b */ /* 0x0002e20000004200 */
[----:B------:R-:W-:Y:S01]  /*10470*/  MOV R221, R193 ;  /* 0x000000c100dd7202 */ /* 0x000fe20000000f00 */
[----:B------:R-:W-:-:S04]  /*10480*/  FADD.FTZ R231, R245, R231 ;  /* 0x000000e7f5e77221 */ /* 0x000fc80000010000 */
[----:B------:R-:W-:Y:S01]  /*10490*/  HMMA.16816.F32.BF16 R140, R116, R38, R64 ;  /* 0x00000026748c723c */ /* 0x000fe20000041840 */
[----:B------:R-:W-:Y:S02]  /*104a0*/  MOV R65, R134 ;  /* 0x0000008600417202 */ /* 0x000fe40000000f00 */
[----:B------:R-:W-:Y:S01]  /*104b0*/  MOV R64, R195 ;  /* 0x000000c300407202 */ /* 0x000fe20000000f00 */
[----:B------:R-:W-:Y:S01]  /*104c0*/  FADD.FTZ R227, R213, R227 ;  /* 0x000000e3d5e37221 */ /* 0x000fe20000010000 */
[----:B------:R-:W-:Y:S01]  /*104d0*/  MOV R222, R194 ;  /* 0x000000c200de7202 */ /* 0x000fe20000000f00 */
[----:B------:R-:W-:Y:S01]  /*104e0*/  FADD.FTZ R231, R221, R231 ;  /* 0x000000e7dde77221 */ /* 0x000fe20000010000 */
[----:B------:R-:W-:Y:S01]  /*104f0*/  MOV R66, R133 ;  /* 0x0000008500427202 */ /* 0x000fe20000000f00 */
[----:B------:R-:W-:Y:S01]  /*10500*/  FFMA.FTZ R46, R220, UR10, -R240 ;  /* 0x0000000adc2e7c23 */ /* 0x000fe200080108f0 */
[----:B------:R-:W-:Y:S02]  /*10510*/  MOV R62, R152 ;  /* 0x00000098003e7202 */ /* 0x000fe40000000f00 */
[----:B------:R-:W-:-:S02]  /*10520*/  MOV R217, R42 ;  /* 0x0000002a00d97202 */ /* 0x000fc40000000f00 */
[----:B-1----:R-:W-:Y:S01]  /*10530*/  MOV R249, R47 ;  /* 0x0000002f00f97202 */ /* 0x002fe20000000f00 */
[--C-:B------:R-:W-:Y:S01]  /*10540*/  FFMA.FTZ R47, R218, UR10, -R240.reuse ;  /* 0x0000000ada2f7c23 */ /* 0x100fe200080108f0 */
[----:B------:R-:W-:Y:S01]  /*10550*/  MOV R218, R41 ;  /* 0x0000002900da7202 */ /* 0x000fe20000000f00 */
[----:B------:R-:W-:Y:S01]  /*10560*/  FFMA.FTZ R44, R216, UR10, -R240 ;  /* 0x0000000ad82c7c23 */ /* 0x000fe200080108f0 */
[----:B------:R-:W-:Y:S01]  /*10570*/  MOV R63, R153 ;  /* 0x00000099003f7202 */ /* 0x000fe20000000f00 */
[----:B------:R-:W-:Y:S01]  /*10580*/  FADD.FTZ R227, R222, R227 ;  /* 0x000000e3dee37221 */ /* 0x000fe20000010000 */
[----:B------:R-:W-:Y:S02]  /*10590*/  MOV R67, R132 ;  /* 0x0000008400437202 */ /* 0x000fe40000000f00 */
[----:B------:R-:W-:Y:S01]  /*105a0*/  MOV R220, R154 ;  /* 0x0000009a00dc7202 */ /* 0x000fe20000000f00 */
[----:B------:R-:W-:Y:S01]  /*105b0*/  FADD.FTZ R231, R66, R231 ;  /* 0x000000e742e77221 */ /* 0x000fe20000010000 */
[----:B------:R-:W-:-:S02]  /*105c0*/  MOV R216, R155 ;  /* 0x0000009b00d87202 */ /* 0x000fc40000000f00 */
[----:B------:R-:W-:Y:S01]  /*105d0*/  MOV R240, R40 ;  /* 0x0000002800f07202 */ /* 0x000fe20000000f00 */
[----:B------:R-:W-:Y:S01]  /*105e0*/  FADD.FTZ R227, R67, R227 ;  /* 0x000000e343e37221 */ /* 0x000fe20000010000 */
[----:B------:R-:W-:Y:S03]  /*105f0*/  MUFU.EX2 R44, R44 ;  /* 0x0000002c002c7308 */ /* 0x000fe60000000800 */
[----:B------:R-:W-:Y:S01]  /*10600*/  FADD.FTZ R231, R240, R231 ;  /* 0x000000e7f0e77221 */ /* 0x000fe20000010000 */
[----:B------:R-:W-:Y:S01]  /*10610*/  FADD.FTZ R227, R199, R227 ;  /* 0x000000e3c7e37221 */ /* 0x000fe20000010000 */
[----:B------:R-:W1:Y:S04]  /*10620*/  MUFU.EX2 R46, R46 ;  /* 0x0000002e002e7308 */ /* 0x000e680000000800 */
[----:B------:R-:W-:Y:S04]  /*10630*/  MUFU.EX2 R45, R45 ;  /* 0x0000002d002d7308 */ /* 0x000fe80000000800 */
[----:B------:R-:W-:Y:S04]  /*10640*/  MUFU.EX2 R47, R47 ;  /* 0x0000002f002f7308 */ /* 0x000fe80000000800 */
[----:B------:R-:W-:Y:S04]  /*10650*/  MUFU.EX2 R48, R48 ;  /* 0x0000003000307308 */ /* 0x000fe80000000800 */
[----:B------:R-:W4:Y:S04]  /*10660*/  MUFU.EX2 R50, R50 ;  /* 0x0000003200327308 */ /* 0x000f280000000800 */
[----:B------:R-:W-:Y:S04]  /*10670*/  MUFU.EX2 R49, R49 ;  /* 0x0000003100317308 */ /* 0x000fe80000000800 */
[----:B------:R-:W3:Y:S01]  /*10680*/  MUFU.EX2 R51, R51 ;  /* 0x0000003300337308 */ /* 0x000ee20000000800 */
[----:B------:R-:W-:Y:S01]  /*10690*/  IMAD.MOV.U32 R52, RZ, RZ, R54 ;  /* 0x000000ffff347224 */ /* 0x000fe200078e0036 */
[----:B------:R-:W-:-:S02]  /*106a0*/  MOV R54, R43 ;  /* 0x0000002b00367202 */ /* 0x000fc40000000f00 */
[----:B------:R-:W-:Y:S02]  /*106b0*/  MOV R53, R135 ;  /* 0x0000008700357202 */ /* 0x000fe40000000f00 */
[----:B-1----:R-:W-:Y:S02]  /*106c0*/  F2FP.BF16.F32.PACK_AB R40, R46, R44 ;  /* 0x0000002c2e28723e */ /* 0x002fe400000010ff */
[----:B----4-:R-:W-:Y:S02]  /*106d0*/  F2FP.BF16.F32.PACK_AB R41, R50, R48 ;  /* 0x000000303229723e */ /* 0x010fe400000010ff */
[----:B------:R-:W-:Y:S02]  /*106e0*/  F2FP.BF16.F32.PACK_AB R42, R47, R45 ;  /* 0x0000002d2f2a723e */ /* 0x000fe400000010ff */
[----:B---3--:R-:W-:-:S07]  /*106f0*/  F2FP.BF16.F32.PACK_AB R43, R51, R49 ;  /* 0x00000031332b723e */ /* 0x008fce00000010ff */
[C---:B------:R-:W-:Y:S08]  /*10700*/  HMMA.16816.F32.BF16 R132, R40.reuse, R36, R112 ;  /* 0x000000242884723c */ /* 0x040ff00000041870 */
[----:B------:R-:W-:Y:S08]  /*10710*/  HMMA.16816.F32.BF16 R112, R40, R202, R4 ;  /* 0x000000ca2870723c */ /* 0x000ff00000041804 */
        /* <DEDUP_REMOVED lines=11> */
[----:B------:R-:W-:Y:S01]  /*107d0*/  HMMA.16816.F32.BF16 R80, R40, R210, R80 ;  /* 0x000000d22850723c */ /* 0x000fe20000041850 */
[----:B--2---:R-:W-:Y:S01]  /*107e0*/  FFMA.FTZ R215, R247, R241, R215 ;  /* 0x000000f1f7d77223 */ /* 0x004fe200000100d7 */
[----:B------:R-:W-:-:S03]  /*107f0*/  MOV R247, R223 ;  /* 0x000000df00f77202 */ /* 0x000fc60000000f00 */
[----:B------:R-:W-:Y:S02]  /*10800*/  FADD.FTZ R215, R235, R215 ;  /* 0x000000d7ebd77221 */ /* 0x000fe40000010000 */
[----:B------:R-:W-:Y:S02]  /*10810*/  FADD.FTZ R239, R247, R239 ;  /* 0x000000eff7ef7221 */ /* 0x000fe40000010000 */
[----:B------:R-:W-:Y:S01]  /*10820*/  FADD.FTZ R215, R237, R215 ;  /* 0x000000d7edd77221 */ /* 0x000fe20000010000 */
[----:B------:R-:W-:Y:S02]  /*10830*/  IMAD.MOV.U32 R223, RZ, RZ, R219 ;  /* 0x000000ffffdf7224 */ /* 0x000fe400078e00db */
[----:B------:R-:W-:Y:S01]  /*10840*/  FADD.FTZ R239, R238, R239 ;  /* 0x000000efeeef7221 */ /* 0x000fe20000010000 */
[----:B------:R-:W-:-:S03]  /*10850*/  FADD.FTZ R215, R236, R215 ;  /* 0x000000d7ecd77221 */ /* 0x000fc60000010000 */
[----:B------:R-:W-:Y:S01]  /*10860*/  FADD.FTZ R239, R65, R239 ;  /* 0x000000ef41ef7221 */ /* 0x000fe20000010000 */
[----:B------:R-:W-:Y:S01]  /*10870*/  FADD.FTZ R215, R223, R215 ;  /* 0x000000d7dfd77221 */ /* 0x000fe20000010000 */
[----:B------:R-:W-:Y:S02]  /*10880*/  MOV R219, R60 ;  /* 0x0000003c00db7202 */ /* 0x000fe40000000f00 */
[----:B------:R-:W-:Y:S01]  /*10890*/  FADD.FTZ R239, R218, R239 ;  /* 0x000000efdaef7221 */ /* 0x000fe20000010000 */
[----:B------:R-:W-:Y:S01]  /*108a0*/  FADD.FTZ R215, R64, R215 ;  /* 0x000000d740d77221 */ /* 0x000fe20000010000 */
[----:B------:R-:W-:Y:S02]  /*108b0*/  MOV R60, R61 ;  /* 0x0000003d003c7202 */ /* 0x000fe40000000f00 */
[----:B------:R-:W-:Y:S01]  /*108c0*/  MOV R61, R62 ;  /* 0x0000003e003d7202 */ /* 0x000fe20000000f00 */
[----:B------:R-:W-:Y:S01]  /*108d0*/  FADD.FTZ R215, R217, R215 ;  /* 0x000000d7d9d77221 */ /* 0x000fe20000010000 */
[----:B------:R-:W-:Y:S01]  /*108e0*/  MOV R62, R63 ;  /* 0x0000003f003e7202 */ /* 0x000fe20000000f00 */
[----:B------:R-:W-:Y:S01]  /*108f0*/  FADD.FTZ R239, R219, R239 ;  /* 0x000000efdbef7221 */ /* 0x000fe20000010000 */
[----:B------:R-:W-:-:S02]  /*10900*/  MOV R63, R220 ;  /* 0x000000dc003f7202 */ /* 0x000fc40000000f00 */
[----:B------:R-:W-:Y:S01]  /*10910*/  MOV R220, R216 ;  /* 0x000000d800dc7202 */ /* 0x000fe20000000f00 */
[----:B------:R-:W-:Y:S01]  /*10920*/  FADD.FTZ R215, R198, R215 ;  /* 0x000000d7c6d77221 */ /* 0x000fe20000010000 */
        /* <DEDUP_REMOVED lines=13> */
[----:B------:R-:W-:Y:S01]  /*10a00*/  FADD.FTZ R215, R56, R215 ;  /* 0x000000d738d77221 */ /* 0x000fe20000010000 */
[----:B------:R-:W-:Y:S01]  /*10a10*/  FADD.FTZ R227, R216, R227 ;  /* 0x000000e3d8e37221 */ /* 0x000fe20000010000 */
[----:B------:R1:W5:Y:S01]  /*10a20*/  LDL.LU R246, [R1+0x4c] ;  /* 0x00004c0001f67983 */ /* 0x0003620000300800 */
        /* <DEDUP_REMOVED lines=19> */
[----:B------:R-:W-:Y:S01]  /*10b60*/  FADD.FTZ R215, R250, R215 ;  /* 0x000000d7fad77221 */ /* 0x000fe20000010000 */
[----:B------:R1:W5:Y:S01]  /*10b70*/  LDL.LU R213, [R1+0x44] ;  /* 0x0000440001d57983 */ /* 0x0003620000300800 */
[----:B------:R-:W-:-:S03]  /*10b80*/  FADD.FTZ R227, R55, R227 ;  /* 0x000000e337e37221 */ /* 0x000fc60000010000 */
[----:B------:R1:W5:Y:S01]  /*10b90*/  LDL.LU R199, [R1+0x40] ;  /* 0x0000400001c77983 */ /* 0x0003620000300800 */
[----:B------:R-:W-:-:S03]  /*10ba0*/  FADD.FTZ R6, R51, R231 ;  /* 0x000000e733067221 */ /* 0x000fc60000010000 */
[----:B------:R1:W5:Y:S01]  /*10bb0*/  LDL.LU R198, [R1+0x3c] ;  /* 0x00003c0001c67983 */ /* 0x0003620000300800 */
[----:B------:R-:W-:-:S03]  /*10bc0*/  FADD.FTZ R5, R244, R227 ;  /* 0x000000e3f4057221 */ /* 0x000fc60000010000 */
[----:B------:R1:W5:Y:S04]  /*10bd0*/  LDL.LU R197, [R1+0x38] ;  /* 0x0000380001c57983 */ /* 0x0003680000300800 */
[----:B------:R2:W-:Y:S04]  /*10be0*/  STL [R1+0xc], R4 ;  /* 0x00000c0401007387 */ /* 0x0005e80000100800 */
[----:B------:R1:W-:Y:S01]  /*10bf0*/  STL [R1+0x8], R6 ;  /* 0x0000080601007387 */ /* 0x0003e20000100800 */
[C---:B------:R-:W-:Y:S01]  /*10c00*/  HMMA.16816.F32.BF16 R144, R40.reuse, R38, R144 ;  /* 0x000000262890723c */ /* 0x040fe20000041890 */
[----:B------:R-:W3:Y:S07]  /*10c10*/  S2R R212, SR_TID.X ;  /* 0x0000000000d47919 */ /* 0x000eee0000002100 */
[----:B------:R-:W-:Y:S01]  /*10c20*/  HMMA.16816.F32.BF16 R84, R40, R204, R84 ;  /* 0x000000cc2854723c */ /* 0x000fe20000041854 */
[----:B--2---:R-:W-:-:S07]  /*10c30*/  FADD.FTZ R4, R214, R215 ;  /* 0x000000d7d6047221 */ /* 0x004fce0000010000 */
[C---:B------:R-:W-:Y:S01]  /*10c40*/  HMMA.16816.F32.BF16 R96, R40.reuse, R206, R16 ;  /* 0x000000ce2860723c */ /* 0x040fe20000041810 */
[----:B------:R1:W-:Y:S04]  /*10c50*/  STL [R1], R4 ;  /* 0x0000000401007387 */ /* 0x0003e80000100800 */
[----:B------:R1:W-:Y:S03]  /*10c60*/  STL [R1+0x4], R5 ;  /* 0x0000040501007387 */ /* 0x0003e60000100800 */
[C---:B------:R-:W-:Y:S08]  /*10c70*/  HMMA.16816.F32.BF16 R148, R40.reuse, R32, R148 ;  /* 0x000000202894723c */ /* 0x040ff00000041894 */
[C---:B------:R-:W-:Y:S08]  /*10c80*/  HMMA.16816.F32.BF16 R160, R40.reuse, R34, R160 ;  /* 0x0000002228a0723c */ /* 0x040ff000000418a0 */
[C---:B------:R-:W-:Y:S08]  /*10c90*/  HMMA.16816.F32.BF16 R100, R40.reuse, R200, R8 ;  /* 0x000000c82864723c */ /* 0x040ff00000041808 */
[C---:B------:R-:W-:Y:S08]  /*10ca0*/  HMMA.16816.F32.BF16 R176, R40.reuse, R28, R176 ;  /* 0x0000001c28b0723c */ /* 0x040ff000000418b0 */
[----:B------:R-:W-:Y:S01]  /*10cb0*/  HMMA.16816.F32.BF16 R168, R40, R30, R168 ;  /* 0x0000001e28a8723c */ /* 0x000fe200000418a8 */
[----:B-1-3--:R-:W-:-:S15]  /*10cc0*/  UIADD3 UR18, UPT, UPT, UR17, -0x4, URZ ;  /* 0xfffffffc11127890 */ /* 0x00afde000fffe0ff */
[----:B------:R-:W-:-:S04]  /*10cd0*/  NOP ;  /* 0x0000000000007918 */ /* 0x000fc80000000000 */
.L_x_92:
[----:B------:R-:W-:-:S09]  /*10ce0*/  UISETP.GE.AND UP0, UPT, UR18, URZ, UPT ;  /* 0x000000ff1200728c */ /* 0x000fd2000bf06270 */
[----:B------:R-:W-:Y:S05]  /*10cf0*/  BRA.U !UP0, `(.L_x_95) ;  /* 0x0000003908907547 */ /* 0x000fea000b800000 */
[----:B------:R-:W-:Y:S01]  /*10d00*/  IMAD.U32 R6, RZ, RZ, UR20 ;  /* 0x00000014ff067e24 */ /* 0x000fe2000f8e00ff */
[----:B------:R-:W-:Y:S01]  /*10d10*/  MOV R8, UR4 ;  /* 0x0000000400087c02 */ /* 0x000fe20008000f00 */
[----:B------:R-:W-:Y:S01]  /*10d20*/  IMAD.U32 R7, RZ, RZ, UR19 ;  /* 0x00000013ff077e24 */ /* 0x000fe2000f8e00ff */
[----:B------:R-:W-:Y:S01]  /*10d30*/  UIMAD UR4, UR27, UR4, URZ ;  /* 0x000000041b0472a4 */ /* 0x000fe2000f8e02ff */
[----:B------:R-:W-:Y:S01]  /*10d40*/  IMAD.SHL.U32 R203, R212, 0x40, RZ ;  /* 0x00000040d4cb7824 */ /* 0x000fe200078e00ff */
[----:B------:R-:W-:Y:S01]  /*10d50*/  UIMAD.WIDE.U32 UR10, UR18, UR8, URZ ;  /* 0x00000008120a72a5 */ /* 0x000fe2000f8e00ff */
[----:B-----5:R-:W-:Y:S01]  /*10d60*/  IMAD.WIDE.U32 R6, R198, UR8, R6 ;  /* 0x00000008c6067c25 */ /* 0x020fe2000f8e0006 */
[----:B------:R-:W-:Y:S01]  /*10d70*/  UIMAD UR4, UR16, UR5, UR4 ;  /* 0x00000005100472a4 */ /* 0x000fe2000f8e0204 */
[----:B------:R-:W1:Y:S01]  /*10d80*/  S2UR UR5, SR_CgaCtaId ;  /* 0x00000000000579c3 */ /* 0x000e620000008800 */
[----:B------:R-:W-:Y:S01]  /*10d90*/  LOP3.LUT R4, R203, 0x200, RZ, 0xc0, !PT ;  /* 0x00000200cb047812 */ /* 0x000fe200078ec0ff */
[----:B------:R-:W-:Y:S01]  /*10da0*/  IMAD.IADD R7, R199, 0x1, R7 ;  /* 0x00000001c7077824 */ /* 0x000fe200078e0207 */
[----:B------:R-:W-:Y:S01]  /*10db0*/  SHF.R.U32.HI R5, RZ, 0x1, R212 ;  /* 0x00000001ff057819 */ /* 0x000fe200000116d4 */
[----:B------:R-:W-:Y:S01]  /*10dc0*/  IMAD.SHL.U32 R240, R212, 0x20, RZ ;  /* 0x00000020d4f07824 */ /* 0x000fe200078e00ff */
[----:B------:R-:W-:Y:S01]  /*10dd0*/  LOP3.LUT R244, R203, 0x400, RZ, 0xc0, !PT ;  /* 0x00000400cbf47812 */ /* 0x000fe200078ec0ff */
[----:B------:R-:W-:Y:S01]  /*10de0*/  IMAD.WIDE.U32 R8, R8, UR16, R6 ;  /* 0x0000001008087c25 */ /* 0x000fe2000f8e0006 */
[C---:B------:R-:W-:Y:S01]  /*10df0*/  LOP3.LUT R6, R197.reuse, 0x1c0, R203, 0xf8, !PT ;  /* 0x000001c0c5067812 */ /* 0x040fe200078ef8cb */
[----:B------:R-:W-:Y:S01]  /*10e00*/  UIADD3 UR38, UP0, UPT, UR38, -0x80, URZ ;  /* 0xffffff8026267890 */ /* 0x000fe2000ff1e0ff */
[----:B------:R-:W-:Y:S01]  /*10e10*/  LOP3.LUT R240, R4, 0x7c00, R240, 0xf8, !PT ;  /* 0x00007c0004f07812 */ /* 0x000fe200078ef8f0 */
[----:B------:R-:W-:Y:S01]  /*10e20*/  IMAD.MOV.U32 R242, RZ, RZ, 0x20 ;  /* 0x00000020fff27424 */ /* 0x000fe200078e00ff */
[----:B------:R-:W-:Y:S01]  /*10e30*/  IADD3 R197, P1, PT, R197, R8, RZ ;  /* 0x00000008c5c57210 */ /* 0x000fe20007f3e0ff */
[----:B------:R-:W-:Y:S01]  /*10e40*/  IMAD.U32 R8, RZ, RZ, UR10 ;  /* 0x0000000aff087e24 */ /* 0x000fe2000f8e00ff */
[----:B------:R-:W-:Y:S01]  /*10e50*/  LOP3.LUT R4, R6, 0x8, R212, 0x78, !PT ;  /* 0x0000000806047812 */ /* 0x000fe200078e78d4 */
[----:B------:R-:W-:Y:S01]  /*10e60*/  IMAD.SHL.U32 R250, R212, 0x8, RZ ;  /* 0x00000008d4fa7824 */ /* 0x000fe200078e00ff */
[----:B------:R-:W-:Y:S01]  /*10e70*/  IADD3.X R7, PT, PT, R9, UR4, RZ, P1, !PT ;  /* 0x0000000409077c10 */ /* 0x000fe20008ffe4ff */
[----:B------:R-:W-:Y:S01]  /*10e80*/  UIMAD UR4, UR18, UR9, UR11 ;  /* 0x00000009120472a4 */ /* 0x000fe2000f8e020b */
[C---:B------:R-:W-:Y:S01]  /*10e90*/  IMAD.SHL.U32 R248, R197.reuse, 0x2, RZ ;  /* 0x00000002c5f87824 */ /* 0x040fe200078e00ff */
[----:B------:R-:W-:Y:S01]  /*10ea0*/  LOP3.LUT R5, R6, 0x8, R5, 0x78, !PT ;  /* 0x0000000806057812 */ /* 0x000fe200078e7805 */
[----:B------:R-:W-:Y:S01]  /*10eb0*/  IMAD R244, R4, 0x2, R244 ;  /* 0x0000000204f47824 */ /* 0x000fe200078e02f4 */
[----:B------:R-:W-:Y:S01]  /*10ec0*/  SHF.L.U64.HI R7, R197, 0x1, R7 ;  /* 0x00000001c5077819 */ /* 0x000fe20000010207 */
[----:B------:R-:W-:Y:S01]  /*10ed0*/  IMAD.MOV.U32 R200, RZ, RZ, R0 ;  /* 0x000000ffffc87224 */ /* 0x000fe200078e0000 */
[----:B------:R-:W-:Y:S01]  /*10ee0*/  MOV R6, UR4 ;  /* 0x0000000400067c02 */ /* 0x000fe20008000f00 */
[----:B------:R-:W-:Y:S01]  /*10ef0*/  IMAD.MOV.U32 R199, RZ, RZ, R2 ;  /* 0x000000ffffc77224 */ /* 0x000fe200078e0002 */
[----:B------:R-:W-:Y:S01]  /*10f00*/  LEA R248, P1, R8, R248, 0x7 ;  /* 0x000000f808f87211 */ /* 0x000fe200078238ff */
[----:B------:R-:W-:Y:S01]  /*10f10*/  IMAD.MOV.U32 R198, RZ, RZ, R3 ;  /* 0x000000ffffc67224 */ /* 0x000fe200078e0003 */
[----:B------:R-:W-:Y:S01]  /*10f20*/  LOP3.LUT R240, R240, R5, RZ, 0xfc, !PT ;  /* 0x00000005f0f07212 */ /* 0x000fe200078efcff */
[----:B------:R-:W-:Y:S01]  /*10f30*/  IMAD.MOV.U32 R197, RZ, RZ, R196 ;  /* 0x000000ffffc57224 */ /* 0x000fe200078e00c4 */
[----:B------:R-:W-:Y:S01]  /*10f40*/  LEA.HI.X R6, R8, R7, R6, 0x7, P1 ;  /* 0x0000000708067211 */ /* 0x000fe200008f3c06 */
[----:B------:R-:W-:Y:S01]  /*10f50*/  IMAD.U32 R9, RZ, RZ, UR11 ;  /* 0x0000000bff097e24 */ /* 0x000fe2000f8e00ff */
[----:B------:R-:W-:Y:S01]  /*10f60*/  IADD3 R248, P1, PT, R248, UR6, RZ ;  /* 0x00000006f8f87c10 */ /* 0x000fe2000ff3e0ff */
[----:B------:R-:W-:Y:S01]  /*10f70*/  UMOV UR6, 0x400 ;  /* 0x0000040000067882 */ /* 0x000fe20000000000 */
[----:B------:R-:W-:Y:S01]  /*10f80*/  MOV R243, 0x40 ;  /* 0x0000004000f37802 */ /* 0x000fe20000000f00 */
[----:B-1----:R-:W-:Y:S01]  /*10f90*/  ULEA UR5, UR5, UR6, 0x18 ;  /* 0x0000000605057291 */ /* 0x002fe2000f8ec0ff */
[----:B------:R-:W-:Y:S01]  /*10fa0*/  LOP3.LUT R203, R5, 0x200, R203, 0xf8, !PT ;  /* 0x0000020005cb7812 */ /* 0x000fe200078ef8cb */
[----:B------:R-:W-:Y:S01]  /*10fb0*/  USHF.L.U64.HI UR10, UR8, 0x5, UR9 ;  /* 0x00000005080a7899 */ /* 0x000fe20008010209 */
[----:B------:R-:W-:Y:S01]  /*10fc0*/  SEL R243, R243, 0xffffffc0, !P6 ;  /* 0xffffffc0f3f37807 */ /* 0x000fe20007000000 */
[----:B------:R-:W-:Y:S01]  /*10fd0*/  USHF.L.U32 UR11, UR8, 0x5, URZ ;  /* 0x00000005080b7899 */ /* 0x000fe200080006ff */
[----:B------:R-:W-:Y:S01]  /*10fe0*/  SEL R242, R242, 0xffffffe0, !P0 ;  /* 0xffffffe0f2f27807 */ /* 0x000fe20004000000 */
[----:B------:R-:W-:Y:S01]  /*10ff0*/  VIADD R237, R244, UR5 ;  /* 0x00000005f4ed7c36 */ /* 0x000fe20008000000 */
[----:B------:R-:W-:Y:S01]  /*11000*/  LEA R240, R240, UR5, 0x1 ;  /* 0x00000005f0f07c11 */ /* 0x000fe2000f8e08ff */
[----:B------:R-:W-:Y:S01]  /*11010*/  USHF.L.U64.HI UR9, UR8, 0x7, UR9 ;  /* 0x0000000708097899 */ /* 0x000fe20008010209 */
[----:B------:R-:W-:Y:S01]  /*11020*/  LEA R203, R203, UR5, 0x1 ;  /* 0x00000005cbcb7c11 */ /* 0x000fe2000f8e08ff */
[----:B------:R-:W-:Y:S01]  /*11030*/  USHF.L.U32 UR8, UR8, 0x7, URZ ;  /* 0x0000000708087899 */ /* 0x000fe200080006ff */
[----:B------:R-:W-:Y:S01]  /*11040*/  LOP3.LUT R250, R213, 0x1e00, R250, 0xf8, !PT ;  /* 0x00001e00d5fa7812 */ /* 0x000fe200078ef8fa */
[----:B------:R-:W-:Y:S01]  /*11050*/  IMAD.IADD R239, R243, 0x1, R240 ;  /* 0x00000001f3ef7824 */ /* 0x000fe200078e02f0 */
[C---:B------:R-:W-:Y:S01]  /*11060*/  IADD3 R243, PT, PT, R237.reuse, R243, RZ ;  /* 0x000000f3edf37210 */ /* 0x040fe20007ffe0ff */
[----:B------:R-:W-:Y:S01]  /*11070*/  IMAD.IADD R237, R237, 0x1, R242 ;  /* 0x00000001eded7824 */ /* 0x000fe200078e02f2 */
[----:B------:R-:W-:Y:S01]  /*11080*/  IADD3.X R247, PT, PT, R6, UR7, RZ, P1, !PT ;  /* 0x0000000706f77c10 */ /* 0x000fe20008ffe4ff */
[----:B------:R-:W-:Y:S01]  /*11090*/  IMAD.IADD R236, R242, 0x1, R240 ;  /* 0x00000001f2ec7824 */ /* 0x000fe200078e02f0 */
[----:B------:R-:W-:Y:S01]  /*110a0*/  LEA R250, R250, UR5, 0x1 ;  /* 0x00000005fafa7c11 */ /* 0x000fe2000f8e08ff */
[C---:B------:R-:W-:Y:S01]  /*110b0*/  VIADD R252, R203.reuse, 0xc000 ;  /* 0x0000c000cbfc7836 */ /* 0x040fe20000000000 */
[----:B------:R-:W-:Y:S01]  /*110c0*/  IADD3 R251, PT, PT, R203, 0xc040, RZ ;  /* 0x0000c040cbfb7810 */ /* 0x000fe20007ffe0ff */
[C---:B------:R-:W-:Y:S01]  /*110d0*/  IMAD.IADD R202, R242.reuse, 0x1, R203 ;  /* 0x00000001f2ca7824 */ /* 0x040fe200078e02cb */
[----:B------:R-:W-:Y:S01]  /*110e0*/  UIADD3 UR18, UPT, UPT, UR18, 0x1, URZ ;  /* 0x0000000112127890 */ /* 0x000fe2000fffe0ff */
[C---:B------:R-:W-:Y:S01]  /*110f0*/  IMAD.IADD R241, R242.reuse, 0x1, R243 ;  /* 0x00000001f2f17824 */ /* 0x040fe200078e02f3 */
[----:B------:R-:W1:Y:S01]  /*11100*/  LDCU UR4, c[0x0][0x45c] ;  /* 0x00008b80ff0477ac */ /* 0x000e620008000800 */
[----:B------:R-:W-:Y:S01]  /*11110*/  IMAD.IADD R238, R242, 0x1, R239 ;  /* 0x00000001f2ee7824 */ /* 0x000fe200078e02ef */
[----:B------:R-:W-:Y:S01]  /*11120*/  UIADD3.X UR24, UPT, UPT, UR24, -0x1, URZ, UP0, !UPT ;  /* 0xffffffff18187890 */ /* 0x000fe200087fe4ff */
[----:B------:R-:W-:Y:S11]  /*11130*/  BRA `(.L_x_96) ;  /* 0x0000000000847947 */ /* 0x000ff60003800000 */
.L_x_98:
[----:B------:R-:W1:Y:S01]  /*11140*/  LDC.64 R2, c[0x0][0x3b8] ;  /* 0x0000ee00ff027b82 */ /* 0x000e620000000a00 */
[----:B------:R-:W-:Y:S06]  /*11150*/  UIADD3 UR6, UPT, UPT, UR18, -0x2, URZ ;  /* 0xfffffffe12067890 */ /* 0x000fec000fffe0ff */
[C---:B-1----:R-:W-:Y:S01]  /*11160*/  IMAD.WIDE.U32 R212, R2.reuse, UR6, RZ ;  /* 0x0000000602d47c25 */ /* 0x042fe2000f8e00ff */
[C---:B------:R-:W-:Y:S03]  /*11170*/  SHF.L.U64.HI R206, R2.reuse, 0x4, R3 ;  /* 0x0000000402ce7819 */ /* 0x040fe60000010203 */
[----:B------:R-:W-:Y:S01]  /*11180*/  IMAD.SHL.U32 R201, R2, 0x10, RZ ;  /* 0x0000001002c97824 */ /* 0x000fe200078e00ff */
[C---:B------:R-:W-:Y:S01]  /*11190*/  LEA R214, P2, R212.reuse, R246, 0x7 ;  /* 0x000000f6d4d67211 */ /* 0x040fe200078438ff */
[----:B------:R-:W-:Y:S03]  /*111a0*/  IMAD R207, R3, UR6, R213 ;  /* 0x0000000603cf7c24 */ /* 0x000fe6000f8e02d5 */
[C---:B------:R-:W-:Y:S02]  /*111b0*/  LEA R209, P0, R212.reuse, R201, 0x6 ;  /* 0x000000c9d4d17211 */ /* 0x040fe400078030ff */
[C-C-:B------:R-:W-:Y:S02]  /*111c0*/  LEA.HI.X R215, R212.reuse, R245, R207.reuse, 0x7, P2 ;  /* 0x000000f5d4d77211 */ /* 0x140fe400010f3ccf */
[----:B------:R-:W-:Y:S02]  /*111d0*/  LEA.HI.X R208, R212, R206, R207, 0x6, P0 ;  /* 0x000000ced4d07211 */ /* 0x000fe400000f34cf */
[----:B------:R-:W-:Y:S01]  /*111e0*/  LEA R212, P2, R209, R246, 0x1 ;  /* 0x000000f6d1d47211 */ /* 0x000fe200078408ff */
[----:B------:R-:W-:Y:S01]  /*111f0*/  @!PT LDS RZ, [RZ] ;  /* 0x00000000fffff984 */ /* 0x000fe20000000800 */
[----:B------:R-:W-:Y:S01]  /*11200*/  @!PT LDS RZ, [RZ] ;  /* 0x00000000fffff984 */ /* 0x000fe20000000800 */
[----:B------:R-:W-:Y:S01]  /*11210*/  @!PT LDS RZ, [RZ] ;  /* 0x00000000fffff984 */ /* 0x000fe20000000800 */
[----:B------:R1:W-:Y:S01]  /*11220*/  LDGSTS.E.BYPASS.LTC128B.128 [R250+0x8000], desc[UR14][R214.64] ;  /* 0x08000000d6fa7fae */ /* 0x0003e2000b981a0e */
[-C--:B------:R-:W-:Y:S02]  /*11230*/  IADD3 R201, P0, PT, R201, R209.reuse, RZ ;  /* 0x000000d1c9c97210 */ /* 0x080fe40007f1e0ff */
[----:B------:R-:W-:Y:S01]  /*11240*/  LEA R210, P1, R2, R209, 0x5 ;  /* 0x000000d102d27211 */ /* 0x000fe200078228ff */
[----:B------:R1:W-:Y:S01]  /*11250*/  LDGSTS.E.BYPASS.LTC128B.128 [R250+0xa000], desc[UR14][R214.64+0x80] ;  /* 0x0a000080d6fa7fae */ /* 0x0003e2000b981a0e */
[-CC-:B------:R-:W-:Y:S01]  /*11260*/  LEA.HI.X R213, R209, R245.reuse, R208.reuse, 0x1, P2 ;  /* 0x000000f5d1d57211 */ /* 0x180fe200010f0cd0 */
        /* <DEDUP_REMOVED lines=14> */
.L_x_96:
        /* <DEDUP_REMOVED lines=233> */
.L_x_97:
        /* <DEDUP_REMOVED lines=598> */
.L_x_95:
[----:B----4-:R-:W2:Y:S01]  /*14740*/  LDL.LU R5, [R1+0xc] ;  /* 0x00000c0001057983 */ /* 0x010ea20000300800 */
[----:B------:R-:W1:Y:S01]  /*14750*/  S2UR UR11, SR_CgaCtaId ;  /* 0x00000000000b79c3 */ /* 0x000e620000008800 */
[----:B------:R-:W-:Y:S01]  /*14760*/  UMOV UR4, 0x400 ;  /* 0x0000040000047882 */ /* 0x000fe20000000000 */
[----:B------:R-:W-:Y:S01]  /*14770*/  UISETP.NE.AND UP3, UPT, UR13, -0x1, UPT ;  /* 0xffffffff0d00788c */ /* 0x000fe2000bf65270 */
[----:B------:R-:W3:Y:S01]  /*14780*/  LDL.LU R4, [R1+0x8] ;  /* 0x0000080001047983 */ /* 0x000ee20000300800 */
[----:B------:R-:W4:Y:S03]  /*14790*/  LDCU.U8 UR8, c[0x0][0x549] ;  /* 0x0000a920ff0877ac */ /* 0x000f260008000000 */
[----:B------:R-:W3:Y:S01]  /*147a0*/  LDL.LU R11, [R1+0x4] ;  /* 0x00000400010b7983 */ /* 0x000ee20000300800 */
[----:B------:R-:W1:Y:S01]  /*147b0*/  S2UR UR16, SR_CTAID.Y ;  /* 0x00000000001079c3 */ /* 0x000e620000002600 */
[----:B------:R-:W1:Y:S02]  /*147c0*/  LDCU UR9, c[0x0][0x434] ;  /* 0x00008680ff0977ac */ /* 0x000e640008000800 */
[----:B------:R-:W3:Y:S02]  /*147d0*/  LDL.LU R8, [R1] ;  /* 0x0000000001087983 */ /* 0x000ee40000300800 */
[----:B------:R-:W1:Y:S01]  /*147e0*/  @!UP3 LDCU.64 UR6, c[0x0][0x400] ;  /* 0x00008000ff06b7ac */ /* 0x000e620008000a00 */
[----:B------:R-:W1:Y:S01]  /*147f0*/  LDCU.U8 UR10, c[0x0][0x548] ;  /* 0x0000a900ff0a77ac */ /* 0x000e620008000000 */
[----:B------:R-:W-:-:S02]  /*14800*/  UISETP.NE.AND UP2, UPT, UR13, -0x1, UPT ;  /* 0xffffffff0d00788c */ /* 0x000fc4000bf45270 */
[----:B----4-:R-:W-:Y:S02]  /*14810*/  UISETP.NE.AND UP1, UPT, UR8, URZ, UPT ;  /* 0x000000ff0800728c */ /* 0x010fe4000bf25270 */
[----:B-1----:R-:W-:Y:S01]  /*14820*/  ULEA UR11, UR11, UR4, 0x18 ;  /* 0x000000040b0b7291 */ /* 0x002fe2000f8ec0ff */
[----:B------:R-:W1:Y:S01]  /*14830*/  @UP3 LDCU.64 UR4, c[0x0][0x408] ;  /* 0x00008100ff0437ac */ /* 0x000e620008000a00 */
[----:B------:R-:W4:Y:S01]  /*14840*/  LDCU UR17, c[0x0][0x434] ;  /* 0x00008680ff1177ac */ /* 0x000f220008000800 */
[----:B------:R-:W-:Y:S01]  /*14850*/  @!UP3 UIMAD.WIDE.U32 UR18, UR16, UR6, URZ ;  /* 0x000000061012b2a5 */ /* 0x000fe2000f8e00ff */
[----:B------:R-:W2:Y:S05]  /*14860*/  S2UR UR6, SR_CTAID.Z ;  /* 0x00000000000679c3 */ /* 0x000eaa0000002700 */
[----:B------:R-:W4:Y:S01]  /*14870*/  @UP1 LDCU UR8, c[0x0][0x430] ;  /* 0x00008600ff0817ac */ /* 0x000f220008000800 */
[----:B------:R-:W-:-:S02]  /*14880*/  @!UP3 UIMAD UR7, UR16, UR7, UR19 ;  /* 0x000000071007b2a4 */ /* 0x000fc4000f8e0213 */
[----:B------:R-:W-:Y:S02]  /*14890*/  UISETP.NE.AND UP0, UPT, UR10, URZ, !UP1 ;  /* 0x000000ff0a00728c */ /* 0x000fe4000cf05270 */
[----:B-1----:R-:W-:-:S03]  /*148a0*/  @UP3 UIMAD.WIDE.U32 UR20, UR13, UR4, URZ ;  /* 0x000000040d1432a5 */ /* 0x002fc6000f8e00ff */
[----:B------:R-:W-:Y:S01]  /*148b0*/  @UP1 UMOV UR4, 0x1 ;  /* 0x0000000100041882 */ /* 0x000fe20000000000 */
[----:B------:R-:W-:Y:S02]  /*148c0*/  @UP3 UIMAD UR7, UR13, UR5, UR21 ;  /* 0x000000050d0732a4 */ /* 0x000fe4000f8e0215 */
[----:B------:R-:W-:Y:S01]  /*148d0*/  @!UP2 UIMAD UR13, UR16, UR9, URZ ;  /* 0x00000009100da2a4 */ /* 0x000fe2000f8e02ff */
[----:B------:R-:W1:Y:S01]  /*148e0*/  @UP1 LDCU UR5, c[0x0][0x430] ;  /* 0x00008600ff0517ac */ /* 0x000e620008000800 */
[----:B----4-:R-:W-:Y:S01]  /*148f0*/  @UP1 UIMAD UR17, UR8, UR9, URZ ;  /* 0x00000009081112a4 */ /* 0x010fe2000f8e02ff */
[----:B------:R-:W-:Y:S01]  /*14900*/  @UP3 UMOV UR18, UR20 ;  /* 0x0000001400123c82 */ /* 0x000fe20008000000 */
[----:B------:R-:W-:Y:S01]  /*14910*/  USHF.R.S32.HI UR8, URZ, 0x1f, UR13 ;  /* 0x0000001fff087899 */ /* 0x000fe2000801140d */
[----:B--2---:R-:W2:Y:S04]  /*14920*/  SHFL.BFLY PT, R7, R5, 0x2, 0x1f ;  /* 0x0c401f0005077f89 */ /* 0x004ea800000e0000 */
[----:B---3--:R-:W3:Y:S04]  /*14930*/  SHFL.BFLY PT, R6, R4, 0x2, 0x1f ;  /* 0x0c401f0004067f89 */ /* 0x008ee800000e0000 */
[----:B------:R-:W4:Y:S01]  /*14940*/  SHFL.BFLY PT, R15, R8, 0x2, 0x1f ;  /* 0x0c401f00080f7f89 */ /* 0x000f2200000e0000 */
[----:B--2---:R-:W-:-:S03]  /*14950*/  FADD.FTZ R7, R7, R5 ;  /* 0x0000000507077221 */ /* 0x004fc60000010000 */
[----:B------:R-:W2:Y:S01]  /*14960*/  SHFL.BFLY PT, R5, R11, 0x2, 0x1f ;  /* 0x0c401f000b057f89 */ /* 0x000ea200000e0000 */
[----:B---3--:R-:W-:Y:S02]  /*14970*/  FADD.FTZ R6, R6, R4 ;  /* 0x0000000406067221 */ /* 0x008fe40000010000 */
[----:B------:R-:W3:Y:S01]  /*14980*/  S2R R4, SR_TID.X ;  /* 0x0000000000047919 */ /* 0x000ee20000002100 */
[----:B------:R-:W1:Y:S01]  /*14990*/  SHFL.BFLY PT, R10, R7, 0x1, 0x1f ;  /* 0x0c201f00070a7f89 */ /* 0x000e6200000e0000 */
[----:B----4-:R-:W-:-:S03]  /*149a0*/  FADD.FTZ R15, R15, R8 ;  /* 0x000000080f0f7221 */ /* 0x010fc60000010000 */
[----:B------:R-:W4:Y:S04]  /*149b0*/  SHFL.BFLY PT, R9, R6, 0x1, 0x1f ;  /* 0x0c201f0006097f89 */ /* 0x000f2800000e0000 */
[----:B------:R-:W-:Y:S01]  /*149c0*/  SHFL.BFLY PT, R14, R15, 0x1, 0x1f ;  /* 0x0c201f000f0e7f89 */ /* 0x000fe200000e0000 */
[----:B--2---:R-:W-:-:S05]  /*149d0*/  FADD.FTZ R5, R5, R11 ;  /* 0x0000000b05057221 */ /* 0x004fca0000010000 */
[----:B------:R-:W2:Y:S01]  /*149e0*/  SHFL.BFLY PT, R16, R5, 0x1, 0x1f ;  /* 0x0c201f0005107f89 */ /* 0x000ea200000e0000 */
[----:B-1----:R-:W-:Y:S01]  /*149f0*/  FADD.FTZ R10, R7, R10 ;  /* 0x0000000a070a7221 */ /* 0x002fe20000010000 */
[----:B---3--:R-:W-:Y:S01]  /*14a00*/  SHF.L.U32 R8, R4, 0x1, RZ ;  /* 0x0000000104087819 */ /* 0x008fe200000006ff */
[----:B----4-:R-:W-:Y:S01]  /*14a10*/  FADD.FTZ R9, R6, R9 ;  /* 0x0000000906097221 */ /* 0x010fe20000010000 */
[----:B------:R-:W-:Y:S01]  /*14a20*/  SHF.L.U32 R6, R4, 0x5, RZ ;  /* 0x0000000504067819 */ /* 0x000fe200000006ff */
[----:B------:R-:W1:Y:S01]  /*14a30*/  MUFU.RCP R13, R10 ;  /* 0x0000000a000d7308 */ /* 0x000e620000001000 */
[----:B------:R-:W-:Y:S02]  /*14a40*/  LOP3.LUT R7, R8, 0x6, RZ, 0xc0, !PT ;  /* 0x0000000608077812 */ /* 0x000fe400078ec0ff */
[----:B------:R-:W-:Y:S02]  /*14a50*/  SHF.L.U32 R11, R4, 0x4, RZ ;  /* 0x00000004040b7819 */ /* 0x000fe400000006ff */
[----:B------:R-:W-:-:S02]  /*14a60*/  LOP3.LUT R6, R7, 0x7c00, R6, 0xf8, !PT ;  /* 0x00007c0007067812 */ /* 0x000fc400078ef806 */
[----:B------:R-:W-:Y:S01]  /*14a70*/  LOP3.LUT R11, R11, 0x1c0, RZ, 0xc0, !PT ;  /* 0x000001c00b0b7812 */ /* 0x000fe200078ec0ff */
[----:B------:R-:W3:Y:S01]  /*14a80*/  MUFU.RCP R12, R9 ;  /* 0x00000009000c7308 */ /* 0x000ee20000001000 */
[----:B------:R-:W-:Y:S02]  /*14a90*/  LOP3.LUT P0, RZ, R4, 0x4, RZ, 0xc0, !PT ;  /* 0x0000000404ff7812 */ /* 0x000fe4000780c0ff */
[----:B------:R-:W-:Y:S02]  /*14aa0*/  LOP3.LUT R11, R11, 0x38, R8, 0xf8, !PT ;  /* 0x000000380b0b7812 */ /* 0x000fe400078ef808 */
[----:B------:R-:W-:Y:S01]  /*14ab0*/  FSETP.NE.FTZ.AND P4, PT, R10, RZ, PT ;  /* 0x000000ff0a00720b */ /* 0x000fe20003f95000 */
[----:B--2---:R-:W-:Y:S01]  /*14ac0*/  FADD.FTZ R16, R5, R16 ;  /* 0x0000001005107221 */ /* 0x004fe20000010000 */
[----:B------:R-:W-:Y:S01]  /*14ad0*/  FADD.FTZ R5, R15, R14 ;  /* 0x0000000e0f057221 */ /* 0x000fe20000010000 */
[----:B------:R-:W-:Y:S02]  /*14ae0*/  LOP3.LUT R6, R6, R11, RZ, 0xfc, !PT ;  /* 0x0000000b06067212 */ /* 0x000fe400078efcff */
[----:B------:R-:W2:Y:S01]  /*14af0*/  MUFU.RCP R7, R16 ;  /* 0x0000001000077308 */ /* 0x000ea20000001000 */
[----:B------:R-:W-:-:S02]  /*14b00*/  FSETP.NE.FTZ.AND P2, PT, R16, RZ, PT ;  /* 0x000000ff1000720b */ /* 0x000fc40003f55000 */
[----:B------:R-:W-:Y:S02]  /*14b10*/  MOV R11, 0x10 ;  /* 0x00000010000b7802 */ /* 0x000fe40000000f00 */
[----:B------:R-:W-:Y:S02]  /*14b20*/  FSETP.NE.FTZ.AND P3, PT, R9, RZ, PT ;  /* 0x000000ff0900720b */ /* 0x000fe40003f75000 */
[----:B------:R-:W-:Y:S01]  /*14b30*/  SEL R11, R11, 0xfffffff0, !P0 ;  /* 0xfffffff00b0b7807 */ /* 0x000fe20004000000 */
[----:B------:R-:W4:Y:S01]  /*14b40*/  MUFU.RCP R8, R5 ;  /* 0x0000000500087308 */ /* 0x000f220000001000 */
[----:B------:R-:W-:Y:S02]  /*14b50*/  LOP3.LUT P0, RZ, R4, 0x8, RZ, 0xc0, !PT ;  /* 0x0000000804ff7812 */ /* 0x000fe4000780c0ff */
[----:B------:R-:W-:Y:S02]  /*14b60*/  FSETP.NE.FTZ.AND P1, PT, R5, RZ, PT ;  /* 0x000000ff0500720b */ /* 0x000fe40003f35000 */
[----:B-1----:R-:W-:-:S02]  /*14b70*/  FSEL R13, R13, 1, P4 ;  /* 0x3f8000000d0d7808 */ /* 0x002fc40002000000 */
[----:B---3--:R-:W-:Y:S02]  /*14b80*/  FSEL R12, R12, 1, P3 ;  /* 0x3f8000000c0c7808 */ /* 0x008fe40001800000 */
[----:B------:R-:W-:Y:S01]  /*14b90*/  LEA R6, R6, UR11, 0x1 ;  /* 0x0000000b06067c11 */ /* 0x000fe2000f8e08ff */
[----:B------:R-:W-:Y:S01]  /*14ba0*/  FMUL.FTZ R192, R13, R192 ;  /* 0x000000c00dc07220 */ /* 0x000fe20000410000 */
[----:B--2---:R-:W-:Y:S01]  /*14bb0*/  FSEL R7, R7, 1, P2 ;  /* 0x3f80000007077808 */ /* 0x004fe20001000000 */
[C---:B------:R-:W-:Y:S01]  /*14bc0*/  FMUL.FTZ R193, R13.reuse, R193 ;  /* 0x000000c10dc17220 */ /* 0x040fe20000410000 */
[C---:B------:R-:W-:Y:S01]  /*14bd0*/  FMUL.FTZ R194, R12.reuse, R194 ;  /* 0x000000c20cc27220 */ /* 0x040fe20000410000 */
        /* <DEDUP_REMOVED lines=34> */
[----:B----4-:R-:W-:Y:S01]  /*14e00*/  FSEL R8, R8, 1, P1 ;  /* 0x3f80000008087808 */ /* 0x010fe20000800000 */
[----:B------:R-:W-:Y:S01]  /*14e10*/  FMUL.FTZ R181, R13, R181 ;  /* 0x000000b50db57220 */ /* 0x000fe20000410000 */
[C---:B------:R-:W-:Y:S01]  /*14e20*/  FMUL.FTZ R182, R12.reuse, R182 ;  /* 0x000000b60cb67220 */ /* 0x040fe20000410000 */
[----:B------:R-:W-:Y:S01]  /*14e30*/  FMUL.FTZ R183, R12, R183 ;  /* 0x000000b70cb77220 */ /* 0x000fe20000410000 */
[----:B------:R-:W-:Y:S01]  /*14e40*/  F2FP.BF16.F32.PACK_AB R172, R7, R172 ;  /* 0x000000ac07ac723e */ /* 0x000fe200000010ff */
[C---:B------:R-:W-:Y:S01]  /*14e50*/  FMUL.FTZ R190, R8.reuse, R190 ;  /* 0x000000be08be7220 */ /* 0x040fe20000410000 */
[----:B------:R-:W-:Y:S01]  /*14e60*/  MOV R7, 0x20 ;  /* 0x0000002000077802 */ /* 0x000fe20000000f00 */
[C---:B------:R-:W-:Y:S01]  /*14e70*/  FMUL.FTZ R191, R8.reuse, R191 ;  /* 0x000000bf08bf7220 */ /* 0x040fe20000410000 */
[C---:B------:R-:W-:Y:S01]  /*14e80*/  FMUL.FTZ R186, R8.reuse, R186 ;  /* 0x000000ba08ba7220 */ /* 0x040fe20000410000 */
[----:B------:R-:W-:Y:S01]  /*14e90*/  FMUL.FTZ R187, R8, R187 ;  /* 0x000000bb08bb7220 */ /* 0x000fe20000410000 */
[----:B------:R-:W-:Y:S01]  /*14ea0*/  SEL R7, R7, 0xffffffe0, !P0 ;  /* 0xffffffe007077807 */ /* 0x000fe20004000000 */
[C---:B------:R-:W-:Y:S01]  /*14eb0*/  FMUL.FTZ R68, R13.reuse, R68 ;  /* 0x000000440d447220 */ /* 0x040fe20000410000 */
[----:B------:R-:W-:Y:S01]  /*14ec0*/  LOP3.LUT P0, RZ, R4, 0x10, RZ, 0xc0, !PT ;  /* 0x0000001004ff7812 */ /* 0x000fe2000780c0ff */
[C---:B------:R-:W-:Y:S01]  /*14ed0*/  FMUL.FTZ R69, R13.reuse, R69 ;  /* 0x000000450d457220 */ /* 0x040fe20000410000 */
[C---:B------:R-:W-:Y:S01]  /*14ee0*/  FMUL.FTZ R70, R12.reuse, R70 ;  /* 0x000000460c467220 */ /* 0x040fe20000410000 */
[C---:B------:R-:W-:Y:S01]  /*14ef0*/  FMUL.FTZ R71, R12.reuse, R71 ;  /* 0x000000470c477220 */ /* 0x040fe20000410000 */
[C---:B------:R-:W-:Y:S01]  /*14f00*/  FMUL.FTZ R80, R13.reuse, R80 ;  /* 0x000000500d507220 */ /* 0x040fe20000410000 */
[----:B------:R-:W-:Y:S01]  /*14f10*/  FMUL.FTZ R81, R13, R81 ;  /* 0x000000510d517220 */ /* 0x000fe20000410000 */
[C---:B------:R-:W-:Y:S01]  /*14f20*/  FMUL.FTZ R82, R12.reuse, R82 ;  /* 0x000000520c527220 */ /* 0x040fe20000410000 */
[----:B------:R-:W-:Y:S01]  /*14f30*/  FMUL.FTZ R83, R12, R83 ;  /* 0x000000530c537220 */ /* 0x000fe20000410000 */
[----:B------:R-:W-:Y:S01]  /*14f40*/  F2FP.BF16.F32.PACK_AB R192, R193, R192 ;  /* 0x000000c0c1c0723e */ /* 0x000fe200000010ff */
[C---:B------:R-:W-:Y:S01]  /*14f50*/  FMUL.FTZ R74, R8.reuse, R74 ;  /* 0x0000004a084a7220 */ /* 0x040fe20000410000 */
[----:B------:R-:W-:Y:S01]  /*14f60*/  F2FP.BF16.F32.PACK_AB R194, R195, R194 ;  /* 0x000000c2c3c2723e */ /* 0x000fe200000010ff */
[C---:B------:R-:W-:Y:S01]  /*14f70*/  FMUL.FTZ R75, R8.reuse, R75 ;  /* 0x0000004b084b7220 */ /* 0x040fe20000410000 */
[----:B------:R-:W-:Y:S01]  /*14f80*/  F2FP.BF16.F32.PACK_AB R180, R181, R180 ;  /* 0x000000b4b5b4723e */ /* 0x000fe200000010ff */
[C---:B------:R-:W-:Y:S01]  /*14f90*/  FMUL.FTZ R78, R8.reuse, R78 ;  /* 0x0000004e084e7220 */ /* 0x040fe20000410000 */
[----:B------:R-:W-:Y:S01]  /*14fa0*/  F2FP.BF16.F32.PACK_AB R182, R183, R182 ;  /* 0x000000b6b7b6723e */ /* 0x000fe200000010ff */
[----:B------:R-:W-:Y:S01]  /*14fb0*/  FMUL.FTZ R79, R8, R79 ;  /* 0x0000004f084f7220 */ /* 0x000fe20000410000 */
[C---:B------:R-:W-:Y:S01]  /*14fc0*/  IADD3 R14, PT, PT, R6.reuse, R11, RZ ;  /* 0x0000000b060e7210 */ /* 0x040fe20007ffe0ff */
[C---:B------:R-:W-:Y:S01]  /*14fd0*/  FMUL.FTZ R84, R13.reuse, R84 ;  /* 0x000000540d547220 */ /* 0x040fe20000410000 */
[----:B------:R-:W-:Y:S01]  /*14fe0*/  IADD3 R15, PT, PT, R6, R7, RZ ;  /* 0x00000007060f7210 */ /* 0x000fe20007ffe0ff */
[----:B------:R-:W-:Y:S01]  /*14ff0*/  FMUL.FTZ R85, R13, R85 ;  /* 0x000000550d557220 */ /* 0x000fe20000410000 */
[----:B------:R-:W-:Y:S01]  /*15000*/  F2FP.BF16.F32.PACK_AB R188, R189, R188 ;  /* 0x000000bcbdbc723e */ /* 0x000fe200000010ff */
[C---:B------:R-:W-:Y:S01]  /*15010*/  FMUL.FTZ R86, R12.reuse, R86 ;  /* 0x000000560c567220 */ /* 0x040fe20000410000 */
[----:B------:R-:W-:Y:S01]  /*15020*/  F2FP.BF16.F32.PACK_AB R190, R191, R190 ;  /* 0x000000bebfbe723e */ /* 0x000fe200000010ff */
[C---:B------:R-:W-:Y:S01]  /*15030*/  FMUL.FTZ R87, R12.reuse, R87 ;  /* 0x000000570c577220 */ /* 0x040fe20000410000 */
[----:B------:R-:W-:Y:S01]  /*15040*/  F2FP.BF16.F32.PACK_AB R184, R185, R184 ;  /* 0x000000b8b9b8723e */ /* 0x000fe200000010ff */
[----:B------:R-:W-:Y:S01]  /*15050*/  FMUL.FTZ R96, R13, R96 ;  /* 0x000000600d607220 */ /* 0x000fe20000410000 */
[----:B------:R-:W-:Y:S01]  /*15060*/  F2FP.BF16.F32.PACK_AB R186, R187, R186 ;  /* 0x000000babbba723e */ /* 0x000fe200000010ff */
[----:B------:R-:W-:Y:S01]  /*15070*/  FMUL.FTZ R97, R13, R97 ;  /* 0x000000610d617220 */ /* 0x000fe20000410000 */
[C---:B------:R-:W-:Y:S01]  /*15080*/  FMUL.FTZ R98, R12.reuse, R98 ;  /* 0x000000620c627220 */ /* 0x040fe20000410000 */
[----:B------:R-:W-:Y:S01]  /*15090*/  FMUL.FTZ R99, R12, R99 ;  /* 0x000000630c637220 */ /* 0x000fe20000410000 */
[----:B------:R-:W-:Y:S01]  /*150a0*/  F2FP.BF16.F32.PACK_AB R68, R69, R68 ;  /* 0x000000444544723e */ /* 0x000fe200000010ff */
[C---:B------:R-:W-:Y:S01]  /*150b0*/  FMUL.FTZ R90, R8.reuse, R90 ;  /* 0x0000005a085a7220 */ /* 0x040fe20000410000 */
[----:B------:R-:W-:Y:S01]  /*150c0*/  F2FP.BF16.F32.PACK_AB R70, R71, R70 ;  /* 0x000000464746723e */ /* 0x000fe200000010ff */
[----:B------:R-:W-:Y:S01]  /*150d0*/  FMUL.FTZ R91, R8, R91 ;  /* 0x0000005b085b7220 */ /* 0x000fe20000410000 */
[----:B------:R-:W-:Y:S01]  /*150e0*/  IADD3 R18, PT, PT, R6, 0x40, RZ ;  /* 0x0000004006127810 */ /* 0x000fe20007ffe0ff */
[----:B------:R-:W-:Y:S01]  /*150f0*/  STS [R6], R192 ;  /* 0x000000c006007388 */ /* 0x000fe20000000800 */
[----:B------:R-:W-:Y:S01]  /*15100*/  F2FP.BF16.F32.PACK_AB R80, R81, R80 ;  /* 0x000000505150723e */ /* 0x000fe200000010ff */
[C---:B------:R-:W-:Y:S01]  /*15110*/  FMUL.FTZ R94, R8.reuse, R94 ;  /* 0x0000005e085e7220 */ /* 0x040fe20000410000 */
[----:B------:R-:W-:Y:S01]  /*15120*/  F2FP.BF16.F32.PACK_AB R82, R83, R82 ;  /* 0x000000525352723e */ /* 0x000fe200000010ff */
[----:B------:R-:W-:Y:S01]  /*15130*/  STS [R6+0x400], R194 ;  /* 0x000400c206007388 */ /* 0x000fe20000000800 */
[----:B------:R-:W-:Y:S01]  /*15140*/  IADD3 R17, PT, PT, R11, R15, RZ ;  /* 0x0000000f0b117210 */ /* 0x000fe20007ffe0ff */
[----:B------:R-:W-:Y:S01]  /*15150*/  FMUL.FTZ R95, R8, R95 ;  /* 0x0000005f085f7220 */ /* 0x000fe20000410000 */
[----:B------:R-:W-:Y:S01]  /*15160*/  @P0 IADD3 R18, PT, PT, R6, -0x40, RZ ;  /* 0xffffffc006120810 */ /* 0x000fe20007ffe0ff */
        /* <DEDUP_REMOVED lines=20> */
[C---:B------:R-:W-:Y:S01]  /*152b0*/  FMUL.FTZ R107, R8.reuse, R107 ;  /* 0x0000006b086b7220 */ /* 0x040fe20000410000 */
[----:B------:R-:W-:Y:S01]  /*152c0*/  STS [R14+0x2400], R186 ;  /* 0x002400ba0e007388 */ /* 0x000fe20000000800 */
[----:B------:R-:W-:Y:S01]  /*152d0*/  F2FP.BF16.F32.PACK_AB R96, R97, R96 ;  /* 0x000000606160723e */ /* 0x000fe200000010ff */
[C---:B------:R-:W-:Y:S01]  /*152e0*/  FMUL.FTZ R110, R8.reuse, R110 ;  /* 0x0000006e086e7220 */ /* 0x040fe20000410000 */
        /* <DEDUP_REMOVED lines=23> */
[C---:B------:R-:W-:Y:S01]  /*15460*/  FMUL.FTZ R122, R8.reuse, R122 ;  /* 0x0000007a087a7220 */ /* 0x040fe20000410000 */
[----:B------:R-:W-:Y:S01]  /*15470*/  F2FP.BF16.F32.PACK_AB R102, R103, R102 ;  /* 0x000000666766723e */ /* 0x000fe200000010ff */
[----:B------:R-:W-:Y:S01]  /*15480*/  STS [R17+0x2000], R76 ;  /* 0x0020004c11007388 */ /* 0x000fe20000000800 */
[C---:B------:R-:W-:Y:S01]  /*15490*/  FMUL.FTZ R123, R8.reuse, R123 ;  /* 0x0000007b087b7220 */ /* 0x040fe20000410000 */
[----:B------:R-:W-:Y:S01]  /*154a0*/  F2FP.BF16.F32.PACK_AB R112, R113, R112 ;  /* 0x000000707170723e */ /* 0x000fe200000010ff */
[C---:B------:R-:W-:Y:S01]  /*154b0*/  FMUL.FTZ R126, R8.reuse, R126 ;  /* 0x0000007e087e7220 */ /* 0x040fe20000410000 */
        /* <DEDUP_REMOVED lines=75> */
[C---:B------:R-:W-:Y:S01]  /*15970*/  FMUL.FTZ R166, R8.reuse, R166 ;  /* 0x000000a608a67220 */ /* 0x040fe20000410000 */
[----:B------:R-:W-:Y:S01]  /*15980*/  STS [R14+0x4000], R128 ;  /* 0x004000800e007388 */ /* 0x000fe20000000800 */
[----:B------:R-:W-:Y:S01]  /*15990*/  F2FP.BF16.F32.PACK_AB R150, R151, R150 ;  /* 0x000000969796723e */ /* 0x000fe200000010ff */
[C---:B------:R-:W-:Y:S01]  /*159a0*/  FMUL.FTZ R167, R8.reuse, R167 ;  /* 0x000000a708a77220 */ /* 0x040fe20000410000 */
[----:B------:R-:W-:Y:S01]  /*159b0*/  F2FP.BF16.F32.PACK_AB R160, R161, R160 ;  /* 0x000000a0a1a0723e */ /* 0x000fe200000010ff */
[----:B------:R-:W-:Y:S01]  /*159c0*/  STS [R14+0x4400], R130 ;  /* 0x004400820e007388 */ /* 0x000fe20000000800 */
[----:B------:R-:W-:Y:S01]  /*159d0*/  F2FP.BF16.F32.PACK_AB R162, R163, R162 ;  /* 0x000000a2a3a2723e */ /* 0x000fe200000010ff */
[C---:B------:R-:W-:Y:S01]  /*159e0*/  FMUL.FTZ R174, R8.reuse, R174 ;  /* 0x000000ae08ae7220 */ /* 0x040fe20000410000 */
[----:B------:R-:W-:Y:S01]  /*159f0*/  F2FP.BF16.F32.PACK_AB R152, R153, R152 ;  /* 0x000000989998723e */ /* 0x000fe200000010ff */
[----:B------:R-:W-:Y:S01]  /*15a00*/  STS [R6+0x6000], R120 ;  /* 0x0060007806007388 */ /* 0x000fe20000000800 */
[----:B------:R-:W-:Y:S01]  /*15a10*/  F2FP.BF16.F32.PACK_AB R154, R155, R154 ;  /* 0x0000009a9b9a723e */ /* 0x000fe200000010ff */
[----:B------:R-:W-:Y:S01]  /*15a20*/  FMUL.FTZ R8, R8, R175 ;  /* 0x000000af08087220 */ /* 0x000fe20000410000 */
        /* <DEDUP_REMOVED lines=10> */
[----:B------:R-:W-:Y:S01]  /*15ad0*/  STS [R15+0x4000], R132 ;  /* 0x004000840f007388 */ /* 0x000fe20000000800 */
[----:B------:R-:W-:-:S02]  /*15ae0*/  F2FP.BF16.F32.PACK_AB R166, R167, R166 ;  /* 0x000000a6a7a6723e */ /* 0x000fc400000010ff */
[----:B------:R-:W-:Y:S01]  /*15af0*/  F2FP.BF16.F32.PACK_AB R8, R8, R174 ;  /* 0x000000ae0808723e */ /* 0x000fe200000010ff */
[----:B------:R-:W-:Y:S04]  /*15b00*/  STS [R15+0x4400], R134 ;  /* 0x004400860f007388 */ /* 0x000fe80000000800 */
[----:B------:R-:W-:Y:S04]  /*15b10*/  STS [R17+0x4000], R144 ;  /* 0x0040009011007388 */ /* 0x000fe80000000800 */
[----:B------:R-:W-:Y:S01]  /*15b20*/  STS [R17+0x4400], R146 ;  /* 0x0044009211007388 */ /* 0x000fe20000000800 */
[----:B-1----:R-:W1:Y:S03]  /*15b30*/  @P4 LDC R6, c[0x0][0x458] ;  /* 0x00011600ff064b82 */ /* 0x002e660000000800 */
[----:B------:R-:W-:Y:S04]  /*15b40*/  STS [R15+0x6000], R136 ;  /* 0x006000880f007388 */ /* 0x000fe80000000800 */
[----:B------:R3:W-:Y:S01]  /*15b50*/  STS [R15+0x6400], R138 ;  /* 0x0064008a0f007388 */ /* 0x0007e20000000800 */
[----:B--2---:R-:W-:-:S03]  /*15b60*/  SHF.L.U32 R14, R4, 0x3, RZ ;  /* 0x00000003040e7819 */ /* 0x004fc600000006ff */
[----:B------:R-:W-:Y:S04]  /*15b70*/  STS [R17+0x6000], R140 ;  /* 0x0060008c11007388 */ /* 0x000fe80000000800 */
[----:B------:R-:W-:Y:S04]  /*15b80*/  STS [R17+0x6400], R142 ;  /* 0x0064008e11007388 */ /* 0x000fe80000000800 */
[----:B------:R-:W-:Y:S04]  /*15b90*/  STS [R18+0x4000], R148 ;  /* 0x0040009412007388 */ /* 0x000fe80000000800 */
[----:B------:R-:W-:Y:S04]  /*15ba0*/  STS [R18+0x4400], R150 ;  /* 0x0044009612007388 */ /* 0x000fe80000000800 */
[----:B------:R-:W-:Y:S04]  /*15bb0*/  STS [R19+0x4000], R160 ;  /* 0x004000a013007388 */ /* 0x000fe80000000800 */
[----:B------:R-:W-:Y:S01]  /*15bc0*/  STS [R19+0x4400], R162 ;  /* 0x004400a213007388 */ /* 0x000fe20000000800 */
[----:B---3--:R-:W-:-:S03]  /*15bd0*/  LOP3.LUT R15, R14, 0x1f8, RZ, 0xc0, !PT ;  /* 0x000001f80e0f7812 */ /* 0x008fc600078ec0ff */
[----:B------:R-:W-:Y:S01]  /*15be0*/  STS [R18+0x6000], R152 ;  /* 0x0060009812007388 */ /* 0x000fe20000000800 */
[----:B------:R-:W-:-:S03]  /*15bf0*/  LOP3.LUT R15, R15, 0x38, R4, 0x78, !PT ;  /* 0x000000380f0f7812 */ /* 0x000fc600078e7804 */
[----:B------:R-:W-:Y:S01]  /*15c00*/  STS [R18+0x6400], R154 ;  /* 0x0064009a12007388 */ /* 0x000fe20000000800 */
[----:B------:R-:W-:-:S03]  /*15c10*/  LOP3.LUT R15, R15, 0x1e00, R14, 0xf8, !PT ;  /* 0x00001e000f0f7812 */ /* 0x000fc600078ef80e */
[----:B------:R-:W-:Y:S04]  /*15c20*/  STS [R19+0x6000], R156 ;  /* 0x0060009c13007388 */ /* 0x000fe80000000800 */
[----:B------:R-:W-:Y:S04]  /*15c30*/  STS [R19+0x6400], R158 ;  /* 0x0064009e13007388 */ /* 0x000fe80000000800 */
[----:B------:R-:W-:Y:S04]  /*15c40*/  STS [R7+0x4000], R176 ;  /* 0x004000b007007388 */ /* 0x000fe80000000800 */
[----:B------:R-:W-:Y:S04]  /*15c50*/  STS [R7+0x4400], R178 ;  /* 0x004400b207007388 */ /* 0x000fe80000000800 */
[----:B------:R-:W-:Y:S04]  /*15c60*/  STS [R11+0x4000], R13 ;  /* 0x0040000d0b007388 */ /* 0x000fe80000000800 */
[----:B------:R2:W-:Y:S04]  /*15c70*/  STS [R11+0x4400], R12 ;  /* 0x0044000c0b007388 */ /* 0x0005e80000000800 */
[----:B------:R-:W-:Y:S04]  /*15c80*/  STS [R7+0x6000], R164 ;  /* 0x006000a407007388 */ /* 0x000fe80000000800 */
[----:B------:R3:W-:Y:S04]  /*15c90*/  STS [R7+0x6400], R166 ;  /* 0x006400a607007388 */ /* 0x0007e80000000800 */
[----:B------:R4:W-:Y:S01]  /*15ca0*/  STS [R11+0x6000], R172 ;  /* 0x006000ac0b007388 */ /* 0x0009e20000000800 */
[----:B--2---:R4:W2:Y:S08]  /*15cb0*/  @P3 MUFU.LG2 R12, R9 ;  /* 0x00000009000c3308 */ /* 0x0048b00000000c00 */
[----:B---3--:R4:W3:Y:S01]  /*15cc0*/  @P4 MUFU.LG2 R7, R10 ;  /* 0x0000000a00074308 */ /* 0x0088e20000000c00 */
[----:B-1----:R-:W-:Y:S05]  /*15cd0*/  BRA.U UP1, `(.L_x_99) ;  /* 0x0000000101207547 */ /* 0x002fea000b800000 */
[----:B------:R-:W-:Y:S01]  /*15ce0*/  UISETP.NE.AND UP1, UPT, UR10, URZ, UPT ;  /* 0x000000ff0a00728c */ /* 0x000fe2000bf25270 */
[----:B------:R-:W1:Y:S10]  /*15cf0*/  LDCU UR5, c[0x0][0x3e0] ;  /* 0x00007c00ff0577ac */ /* 0x000e740008000800 */
[----:B------:R-:W1:Y:S01]  /*15d00*/  @UP1 LDCU UR4, c[0x0][0x454] ;  /* 0x00008a80ff0417ac */ /* 0x000e620008000800 */
[----:B------:R-:W2:Y:S01]  /*15d10*/  @UP1 LDCU UR17, c[0x0][0x454] ;  /* 0x00008a80ff1117ac */ /* 0x000ea20008000800 */
[----:B-1----:R-:W-:-:S02]  /*15d20*/  @UP1 UIMAD UR4, UR4, UR5, URZ ;  /* 0x00000005040412a4 */ /* 0x002fc4000f8e02ff */
[----:B------:R-:W-:-:S03]  /*15d30*/  @!UP1 UIMAD UR4, UR9, UR5, URZ ;  /* 0x00000005090492a4 */ /* 0x000fc6000f8e02ff */
[----:B------:R-:W-:Y:S01]  /*15d40*/  @UP1 UMOV UR5, 0x1 ;  /* 0x0000000100051882 */ /* 0x000fe20000000000 */
[----:B--2---:R-:W-:-:S08]  /*15d50*/  @!UP1 UMOV UR5, 0x1 ;  /* 0x0000000100059882 */ /* 0x004fd00000000000 */
.L_x_99:
[----:B------:R1:W-:Y:S01]  /*15d60*/  STS [R11+0x6400], R8 ;  /* 0x006400080b007388 */ /* 0x0003e20000000800 */
[----:B------:R-:W-:Y:S01]  /*15d70*/  LEA R15, R15, UR11, 0x1 ;  /* 0x0000000b0f0f7c11 */ /* 0x000fe2000f8e08ff */
[----:B------:R-:W4:Y:S01]  /*15d80*/  S2UR UR9, SR_CTAID.X ;  /* 0x00000000000979c3 */ /* 0x000f220000002500 */
[----:B------:R-:W1:Y:S07]  /*15d90*/  @P1 MUFU.LG2 R22, R5 ;  /* 0x0000000500161308 */ /* 0x000e6e0000000c00 */
[----:B------:R-:W-:Y:S01]  /*15da0*/  BAR.SYNC.DEFER_BLOCKING 0x0 ;  /* 0x0000000000007b1d */ /* 0x000fe20000010000 */
[----:B------:R-:W-:Y:S01]  /*15db0*/  UIMAD UR17, UR6, UR17, URZ ;  /* 0x00000011061172a4 */ /* 0x000fe2000f8e02ff */
[----:B------:R-:W-:Y:S01]  /*15dc0*/  LOP3.LUT P0, RZ, R4, 0x3, RZ, 0xc0, !PT ;  /* 0x0000000304ff7812 */ /* 0x000fe2000780c0ff */
[----:B------:R-:W-:Y:S01]  /*15dd0*/  USEL UR13, UR13, URZ, UP0 ;  /* 0x000000ff0d0d7287 */ /* 0x000fe20008000000 */
[----:B---3--:R-:W-:Y:S01]  /*15de0*/  @P4 FMUL.FTZ R7, R7, 0.69314718246459960938 ;  /* 0x3f31721807074820 */ /* 0x008fe20000410000 */
[----:B------:R-:W-:-:S03]  /*15df0*/  @!UP0 UIMAD UR17, UR16, UR4, UR17 ;  /* 0x00000004101182a4 */ /* 0x000fc6000f8e0211 */
[----:B------:R-:W3:Y:S01]  /*15e00*/  @P3 LDC R13, c[0x0][0x458] ;  /* 0x00011600ff0d3b82 */ /* 0x000ee20000000800 */
[----:B------:R-:W4:Y:S01]  /*15e10*/  @P2 MUFU.LG2 R20, R16 ;  /* 0x0000001000142308 */ /* 0x000f220000000c00 */
[----:B------:R-:W-:Y:S01]  /*15e20*/  USEL UR8, UR8, URZ, UP0 ;  /* 0x000000ff08087287 */ /* 0x000fe20008000000 */
[----:B--2---:R-:W-:Y:S01]  /*15e30*/  @P3 FMUL.FTZ R12, R12, 0.69314718246459960938 ;  /* 0x3f3172180c0c3820 */ /* 0x004fe20000410000 */
[----:B------:R-:W-:Y:S01]  /*15e40*/  USHF.R.S32.HI UR10, URZ, 0x1f, UR17 ;  /* 0x0000001fff0a7899 */ /* 0x000fe20008011411 */
[----:B------:R-:W-:Y:S01]  /*15e50*/  BSSY.RECONVERGENT B0, `(.L_x_100) ;  /* 0x000003c000007945 */ /* 0x000fe20003800200 */
[----:B------:R-:W-:Y:S02]  /*15e60*/  MOV R17, 0x7f800000 ;  /* 0x7f80000000117802 */ /* 0x000fe40000000f00 */
[----:B------:R-:W2:Y:S01]  /*15e70*/  @P2 LDC R21, c[0x0][0x458] ;  /* 0x00011600ff152b82 */ /* 0x000ea20000000800 */
[----:B------:R-:W-:Y:S01]  /*15e80*/  MOV R19, 0x7f800000 ;  /* 0x7f80000000137802 */ /* 0x000fe20000000f00 */
[----:B-1----:R-:W-:Y:S01]  /*15e90*/  @P1 FMUL.FTZ R22, R22, 0.69314718246459960938 ;  /* 0x3f31721816161820 */ /* 0x002fe20000410000 */
[----:B------:R-:W-:-:S05]  /*15ea0*/  MOV R18, 0x7f800000 ;  /* 0x7f80000000127802 */ /* 0x000fca0000000f00 */
[----:B------:R-:W1:Y:S01]  /*15eb0*/  @P1 LDC R5, c[0x0][0x458] ;  /* 0x00011600ff051b82 */ /* 0x000e620000000800 */
[----:B----4-:R-:W-:Y:S01]  /*15ec0*/  UIMAD UR11, UR9, UR5, URZ ;  /* 0x00000005090b72a4 */ /* 0x010fe2000f8e02ff */
[----:B------:R4:W1:Y:S01]  /*15ed0*/  LDS.128 R8, [R15+0x3800] ;  /* 0x003800000f087984 */ /* 0x0008620000000c00 */
[----:B------:R-:W-:Y:S01]  /*15ee0*/  @P2 FMUL.FTZ R20, R20, 0.69314718246459960938 ;  /* 0x3f31721814142820 */ /* 0x000fe20000410000 */
[----:B------:R-:W-:Y:S01]  /*15ef0*/  MOV R16, 0x7f800000 ;  /* 0x7f80000000107802 */ /* 0x000fe20000000f00 */
[----:B------:R-:W-:Y:S01]  /*15f00*/  USHF.L.U32 UR11, UR11, 0x7, URZ ;  /* 0x000000070b0b7899 */ /* 0x000fe200080006ff */
[----:B------:R-:W-:Y:S01]  /*15f10*/  @P4 FFMA.FTZ R16, R196, R6, R7 ;  /* 0x00000006c4104223 */ /* 0x000fe20000010007 */
[----:B---3--:R-:W-:Y:S02]  /*15f20*/  @P3 FFMA.FTZ R19, R3, R13, R12 ;  /* 0x0000000d03133223 */ /* 0x008fe4000001000c */
[----:B------:R-:W-:Y:S02]  /*15f30*/  USHF.R.S32.HI UR4, URZ, 0x1f, UR11 ;  /* 0x0000001fff047899 */ /* 0x000fe4000801140b */
[----:B------:R-:W-:-:S04]  /*15f40*/  UIADD3 UR13, UP1, UP0, UR11, UR13, UR17 ;  /* 0x0000000d0b0d7290 */ /* 0x000fc8000f83e011 */
[----:B------:R-:W-:Y:S01]  /*15f50*/  UIADD3.X UR4, UPT, UPT, UR4, UR8, UR10, UP1, UP0 ;  /* 0x0000000804047290 */ /* 0x000fe20008fe040a */
[----:B--2---:R-:W-:Y:S01]  /*15f60*/  @P2 FFMA.FTZ R18, R2, R21, R20 ;  /* 0x0000001502122223 */ /* 0x004fe20000010014 */
[----:B-1----:R-:W-:Y:S01]  /*15f70*/  @P1 FFMA.FTZ R17, R0, R5, R22 ;  /* 0x0000000500111223 */ /* 0x002fe20000010016 */
[----:B------:R-:W-:Y:S01]  /*15f80*/  SHF.R.U32.HI R0, RZ, 0x3, R4 ;  /* 0x00000003ff007819 */ /* 0x000fe20000011604 */
[----:B----4-:R-:W-:Y:S08]  /*15f90*/  @P0 BRA `(.L_x_101) ;  /* 0x00000000009c0947 */ /* 0x010ff00003800000 */
[--C-:B------:R-:W-:Y:S02]  /*15fa0*/  SHF.R.U32.HI R2, RZ, 0x1, R4.reuse ;  /* 0x00000001ff027819 */ /* 0x100fe40000011604 */
        /* <DEDUP_REMOVED lines=17> */
[----:B------:R-:W-:-:S05]  /*160c0*/  @!P3 IMAD R22, R22, UR5, RZ ;  /* 0x000000051616bc24 */ /* 0x000fca000f8e02ff */
[----:B------:R-:W3:Y:S08]  /*160d0*/  @!P4 LDC.64 R4, c[0x0][0x420] ;  /* 0x00010800ff04cb82 */ /* 0x000ef00000000a00 */
[----:B------:R-:W4:Y:S01]  /*160e0*/  @!P3 LDC.64 R2, c[0x0][0x420] ;  /* 0x00010800ff02bb82 */ /* 0x000f220000000a00 */
[----:B-1----:R-:W-:Y:S02]  /*160f0*/  @!P6 LEA R26, P1, R21, R12, 0x2 ;  /* 0x0000000c151ae211 */ /* 0x002fe400078210ff */
[----:B------:R-:W-:-:S02]  /*16100*/  @!P5 IADD3 R12, P0, PT, R24, UR13, RZ ;  /* 0x0000000d180cdc10 */ /* 0x000fc4000ff1e0ff */
[----:B------:R-:W-:Y:S02]  /*16110*/  @!P6 LEA.HI.X R27, R21, R13, R20, 0x2, P1 ;  /* 0x0000000d151be211 */ /* 0x000fe400008f1414 */
[----:B------:R-:W-:Y:S02]  /*16120*/  @!P5 LEA.HI.X.SX32 R24, R24, UR4, 0x1, P0 ;  /* 0x000000041818dc11 */ /* 0x000fe400080f0eff */
[----:B--2---:R-:W-:Y:S01]  /*16130*/  @!P5 LEA R20, P2, R12, R6, 0x2 ;  /* 0x000000060c14d211 */ /* 0x004fe200078410ff */
[----:B------:R1:W-:Y:S01]  /*16140*/  @!P6 STG.E desc[UR14][R26.64], R16 ;  /* 0x000000101a00e986 */ /* 0x0003e2000c10190e */
[C---:B------:R-:W-:Y:S02]  /*16150*/  @!P4 IADD3 R6, P1, PT, R23.reuse, UR13, RZ ;  /* 0x0000000d1706cc10 */ /* 0x040fe4000ff3e0ff */
[----:B------:R-:W-:Y:S02]  /*16160*/  @!P3 IADD3 R13, P0, PT, R22, UR13, RZ ;  /* 0x0000000d160dbc10 */ /* 0x000fe4000ff1e0ff */
[----:B------:R-:W-:-:S02]  /*16170*/  @!P4 LEA.HI.X.SX32 R23, R23, UR4, 0x1, P1 ;  /* 0x000000041717cc11 */ /* 0x000fc400088f0eff */
[----:B------:R-:W-:Y:S02]  /*16180*/  @!P3 LEA.HI.X.SX32 R22, R22, UR4, 0x1, P0 ;  /* 0x000000041616bc11 */ /* 0x000fe400080f0eff */
[----:B---3--:R-:W-:Y:S02]  /*16190*/  @!P4 LEA R4, P1, R6, R4, 0x2 ;  /* 0x000000040604c211 */ /* 0x008fe400078210ff */
[----:B------:R-:W-:Y:S02]  /*161a0*/  @!P5 LEA.HI.X R21, R12, R7, R24, 0x2, P2 ;  /* 0x000000070c15d211 */ /* 0x000fe400010f1418 */
[----:B------:R-:W-:Y:S02]  /*161b0*/  @!P4 LEA.HI.X R5, R6, R5, R23, 0x2, P1 ;  /* 0x000000050605c211 */ /* 0x000fe400008f1417 */
[C---:B----4-:R-:W-:Y:S01]  /*161c0*/  @!P3 LEA R2, P0, R13.reuse, R2, 0x2 ;  /* 0x000000020d02b211 */ /* 0x050fe200078010ff */
[----:B------:R1:W-:Y:S03]  /*161d0*/  @!P5 STG.E desc[UR14][R20.64], R19 ;  /* 0x000000131400d986 */ /* 0x0003e6000c10190e */
[----:B------:R-:W-:Y:S01]  /*161e0*/  @!P3 LEA.HI.X R3, R13, R3, R22, 0x2, P0 ;  /* 0x000000030d03b211 */ /* 0x000fe200000f1416 */
[----:B------:R1:W-:Y:S04]  /*161f0*/  @!P4 STG.E desc[UR14][R4.64], R18 ;  /* 0x000000120400c986 */ /* 0x0003e8000c10190e */
[----:B------:R1:W-:Y:S04]  /*16200*/  @!P3 STG.E desc[UR14][R2.64], R17 ;  /* 0x000000110200b986 */ /* 0x0003e8000c10190e */
.L_x_101:
[----:B------:R-:W-:Y:S05]  /*16210*/  BSYNC.RECONVERGENT B0 ;  /* 0x0000000000007941 */ /* 0x000fea0003800200 */
.L_x_100:
[----:B------:R-:W2:Y:S01]  /*16220*/  LDCU.64 UR4, c[0x0][0x410] ;  /* 0x00008200ff0477ac */ /* 0x000ea20008000a00 */
[----:B------:R-:W-:Y:S01]  /*16230*/  LOP3.LUT R14, R14, 0x38, RZ, 0xc0, !PT ;  /* 0x000000380e0e7812 */ /* 0x000fe200078ec0ff */
[C---:B-1----:R-:W-:Y:S01]  /*16240*/  VIADD R4, R0.reuse, 0x40 ;  /* 0x0000004000047836 */ /* 0x042fe20000000000 */
[----:B------:R1:W3:Y:S01]  /*16250*/  LDS.128 R16, [R15] ;  /* 0x000000000f107984 */ /* 0x0002e20000000c00 */
[----:B------:R-:W-:Y:S01]  /*16260*/  VIADD R2, R0, 0x20 ;  /* 0x0000002000027836 */ /* 0x000fe20000000000 */
[----:B------:R-:W-:Y:S01]  /*16270*/  IADD3 R6, P0, PT, R14, UR18, RZ ;  /* 0x000000120e067c10 */ /* 0x000fe2000ff1e0ff */
[----:B------:R-:W-:Y:S01]  /*16280*/  VIADD R3, R0, 0x10 ;  /* 0x0000001000037836 */ /* 0x000fe20000000000 */
[----:B------:R-:W-:Y:S01]  /*16290*/  ISETP.GE.AND P3, PT, R4, UR12, PT ;  /* 0x0000000c04007c0c */ /* 0x000fe2000bf66270 */
[----:B------:R-:W-:Y:S01]  /*162a0*/  UIMAD.WIDE.U32 UR8, UR9, 0x80, URZ ;  /* 0x00000080090878a5 */ /* 0x000fe2000f8e00ff */
[----:B------:R-:W-:Y:S01]  /*162b0*/  ISETP.GE.AND P5, PT, R2, UR12, PT ;  /* 0x0000000c02007c0c */ /* 0x000fe2000bfa6270 */
[----:B------:R-:W-:Y:S01]  /*162c0*/  IMAD.X R7, RZ, RZ, UR7, P0 ;  /* 0x00000007ff077e24 */ /* 0x000fe200080e06ff */
[C---:B------:R-:W-:Y:S01]  /*162d0*/  ISETP.GE.AND P0, PT, R0.reuse, UR12, PT ;  /* 0x0000000c00007c0c */ /* 0x040fe2000bf06270 */
[C---:B------:R-:W-:Y:S01]  /*162e0*/  VIADD R2, R0.reuse, 0x30 ;  /* 0x0000003000027836 */ /* 0x040fe20000000000 */
[----:B------:R-:W-:Y:S01]  /*162f0*/  ISETP.GE.AND P6, PT, R3, UR12, PT ;  /* 0x0000000c03007c0c */ /* 0x000fe2000bfc6270 */
[----:B------:R-:W-:Y:S01]  /*16300*/  VIADD R3, R0, 0x50 ;  /* 0x0000005000037836 */ /* 0x000fe20000000000 */
[----:B------:R-:W-:Y:S02]  /*16310*/  BSSY.RECONVERGENT B0, `(.L_x_102) ;  /* 0x0000019000007945 */ /* 0x000fe40003800200 */
[----:B------:R-:W-:Y:S01]  /*16320*/  ISETP.GE.AND P4, PT, R2, UR12, PT ;  /* 0x0000000c02007c0c */ /* 0x000fe2000bf86270 */
[----:B--2---:R-:W-:Y:S01]  /*16330*/  IMAD.U32 R12, RZ, RZ, UR4 ;  /* 0x00000004ff0c7e24 */ /* 0x004fe2000f8e00ff */
[----:B------:R-:W-:-:S02]  /*16340*/  IADD3 R2, PT, PT, R0, 0x60, RZ ;  /* 0x0000006000027810 */ /* 0x000fc40007ffe0ff */
[----:B------:R-:W-:Y:S01]  /*16350*/  MOV R20, UR5 ;  /* 0x0000000500147c02 */ /* 0x000fe20008000f00 */
[----:B------:R-:W-:Y:S01]  /*16360*/  IMAD.WIDE.U32 R12, R12, UR6, R6 ;  /* 0x000000060c0c7c25 */ /* 0x000fe2000f8e0006 */
[----:B------:R-:W-:Y:S01]  /*16370*/  ISETP.GE.AND P2, PT, R3, UR12, PT ;  /* 0x0000000c03007c0c */ /* 0x000fe2000bf46270 */
[----:B------:R1:W2:Y:S01]  /*16380*/  LDS.128 R4, [R15+0x4000] ;  /* 0x004000000f047984 */ /* 0x0002a20000000c00 */
[----:B------:R-:W-:Y:S01]  /*16390*/  ISETP.GE.AND P1, PT, R2, UR12, PT ;  /* 0x0000000c02007c0c */ /* 0x000fe2000bf26270 */
[C---:B------:R-:W-:Y:S01]  /*163a0*/  VIADD R3, R0.reuse, 0x70 ;  /* 0x0000007000037836 */ /* 0x040fe20000000000 */
[----:B------:R-:W-:Y:S01]  /*163b0*/  LOP3.LUT R2, R0, UR8, RZ, 0xfc, !PT ;  /* 0x0000000800027c12 */ /* 0x000fe2000f8efcff */
[----:B------:R-:W-:Y:S01]  /*163c0*/  IMAD R21, R20, UR6, R13 ;  /* 0x0000000614157c24 */ /* 0x000fe2000f8e020d */
[----:B------:R-:W-:Y:S09]  /*163d0*/  @P0 BRA `(.L_x_103) ;  /* 0x0000000000300947 */ /* 0x000ff20003800000 */
[----:B------:R-:W4:Y:S01]  /*163e0*/  LDCU.64 UR6, c[0x0][0x408] ;  /* 0x00008100ff0677ac */ /* 0x000f220008000a00 */
[----:B------:R-:W-:Y:S01]  /*163f0*/  MOV R20, R12 ;  /* 0x0000000c00147202 */ /* 0x000fe20000000f00 */
[----:B------:R-:W3:Y:S01]  /*16400*/  LDCU.64 UR4, c[0x0][0x3f0] ;  /* 0x00007e00ff0477ac */ /* 0x000ee20008000a00 */
[----:B----4-:R-:W-:-:S03]  /*16410*/  UIMAD UR10, UR9, UR6, URZ ;  /* 0x00000006090a72a4 */ /* 0x010fc6000f8e02ff */
[----:B------:R-:W-:-:S03]  /*16420*/  IMAD.WIDE.U32 R22, R2, UR6, R20 ;  /* 0x0000000602167c25 */ /* 0x000fc6000f8e0014 */
[----:B------:R-:W-:Y:S02]  /*16430*/  MOV R0, UR10 ;  /* 0x0000000a00007c02 */ /* 0x000fe40008000f00 */
[----:B---3--:R-:W-:-:S03]  /*16440*/  LEA R24, P0, R22, UR4, 0x1 ;  /* 0x0000000416187c11 */ /* 0x008fc6000f8008ff */
[----:B------:R-:W-:-:S05]  /*16450*/  IMAD R0, R2, UR7, R0 ;  /* 0x0000000702007c24 */ /* 0x000fca000f8e0200 */
[----:B------:R-:W-:-:S04]  /*16460*/  IADD3 R0, PT, PT, R0, R23, RZ ;  /* 0x0000001700007210 */ /* 0x000fc80007ffe0ff */
[----:B------:R-:W-:-:S05]  /*16470*/  LEA.HI.X R25, R22, UR5, R0, 0x1, P0 ;  /* 0x0000000516197c11 */ /* 0x000fca00080f0c00 */
[----:B------:R4:W-:Y:S04]  /*16480*/  STG.E.128 desc[UR14][R24.64], R16 ;  /* 0x0000001018007986 */ /* 0x0009e8000c101d0e */
[----:B--2---:R4:W-:Y:S02]  /*16490*/  STG.E.128 desc[UR14][R24.64+0x80], R4 ;  /* 0x0000800418007986 */ /* 0x0049e4000c101d0e */
.L_x_103:
[----:B------:R-:W-:Y:S05]  /*164a0*/  BSYNC.RECONVERGENT B0 ;  /* 0x0000000000007941 */ /* 0x000fea0003800200 */
.L_x_102:
[----:B---34-:R3:W4:Y:S01]  /*164b0*/  LDS.128 R16, [R15+0x800] ;  /* 0x000800000f107984 */ /* 0x0187220000000c00 */
[----:B------:R-:W-:Y:S01]  /*164c0*/  BSSY.RECONVERGENT B0, `(.L_x_104) ;  /* 0x0000012000007945 */ /* 0x000fe20003800200 */
[----:B------:R-:W-:Y:S02]  /*164d0*/  ISETP.GE.AND P0, PT, R3, UR12, PT ;  /* 0x0000000c03007c0c */ /* 0x000fe4000bf06270 */
[----:B--2---:R3:W2:Y:S01]  /*164e0*/  LDS.128 R4, [R15+0x4800] ;  /* 0x004800000f047984 */ /* 0x0046a20000000c00 */
[----:B------:R-:W-:Y:S10]  /*164f0*/  @P6 BRA `(.L_x_105) ;  /* 0x0000000000386947 */ /* 0x000ff40003800000 */
[----:B------:R-:W1:Y:S01]  /*16500*/  LDCU.64 UR6, c[0x0][0x408] ;  /* 0x00008100ff0677ac */ /* 0x000e620008000a00 */
[----:B------:R-:W-:Y:S01]  /*16510*/  IADD3 R3, P6, PT, R2, 0x10, RZ ;  /* 0x0000001002037810 */ /* 0x000fe20007fde0ff */
[----:B------:R-:W-:Y:S01]  /*16520*/  IMAD.MOV.U32 R22, RZ, RZ, R12 ;  /* 0x000000ffff167224 */ /* 0x000fe200078e000c */
[----:B------:R-:W-:Y:S01]  /*16530*/  MOV R23, R21 ;  /* 0x0000001500177202 */ /* 0x000fe20000000f00 */
[----:B------:R-:W3:Y:S02]  /*16540*/  LDCU.64 UR4, c[0x0][0x3f0] ;  /* 0x00007e00ff0477ac */ /* 0x000ee40008000a00 */
[----:B------:R-:W-:-:S04]  /*16550*/  IMAD.X R0, RZ, RZ, UR9, P6 ;  /* 0x00000009ff007e24 */ /* 0x000fc8000b0e06ff */
[----:B-1----:R-:W-:Y:S02]  /*16560*/  IMAD R0, R0, UR6, RZ ;  /* 0x0000000600007c24 */ /* 0x002fe4000f8e02ff */
[----:B------:R-:W-:-:S04]  /*16570*/  IMAD.WIDE.U32 R22, R3, UR6, R22 ;  /* 0x0000000603167c25 */ /* 0x000fc8000f8e0016 */
[----:B------:R-:W-:Y:S01]  /*16580*/  IMAD R0, R3, UR7, R0 ;  /* 0x0000000703007c24 */ /* 0x000fe2000f8e0200 */
[----:B---3--:R-:W-:-:S04]  /*16590*/  LEA R24, P6, R22, UR4, 0x1 ;  /* 0x0000000416187c11 */ /* 0x008fc8000f8c08ff */
[----:B------:R-:W-:-:S04]  /*165a0*/  IADD3 R0, PT, PT, R0, R23, RZ ;  /* 0x0000001700007210 */ /* 0x000fc80007ffe0ff */
[----:B------:R-:W-:-:S05]  /*165b0*/  LEA.HI.X R25, R22, UR5, R0, 0x1, P6 ;  /* 0x0000000516197c11 */ /* 0x000fca000b0f0c00 */
[----:B----4-:R1:W-:Y:S04]  /*165c0*/  STG.E.128 desc[UR14][R24.64], R16 ;  /* 0x0000001018007986 */ /* 0x0103e8000c101d0e */
[----:B--2---:R1:W-:Y:S02]  /*165d0*/  STG.E.128 desc[UR14][R24.64+0x80], R4 ;  /* 0x0000800418007986 */ /* 0x0043e4000c101d0e */
.L_x_105:
[----:B------:R-:W-:Y:S05]  /*165e0*/  BSYNC.RECONVERGENT B0 ;  /* 0x0000000000007941 */ /* 0x000fea0003800200 */
.L_x_104:
[----:B-1--4-:R1:W4:Y:S01]  /*165f0*/  LDS.128 R16, [R15+0x1000] ;  /* 0x001000000f107984 */ /* 0x0123220000000c00 */
[----:B------:R-:W-:Y:S03]  /*16600*/  BSSY.RECONVERGENT B0, `(.L_x_106) ;  /* 0x0000011000007945 */ /* 0x000fe60003800200 */
[----:B--2---:R1:W2:Y:S01]  /*16610*/  LDS.128 R4, [R15+0x5000] ;  /* 0x005000000f047984 */ /* 0x0042a20000000c00 */
        /* <DEDUP_REMOVED lines=10> */
[----:B-1----:R-:W-:-:S04]  /*166c0*/  LEA R24, P5, R22, UR4, 0x1 ;  /* 0x0000000416187c11 */ /* 0x002fc8000f8a08ff */
[----:B------:R-:W-:-:S04]  /*166d0*/  IADD3 R0, PT, PT, R0, R23, RZ ;  /* 0x0000001700007210 */ /* 0x000fc80007ffe0ff */
[----:B------:R-:W-:-:S05]  /*166e0*/  LEA.HI.X R25, R22, UR5, R0, 0x1, P5 ;  /* 0x0000000516197c11 */ /* 0x000fca000a8f0c00 */
[----:B----4-:R1:W-:Y:S04]  /*166f0*/  STG.E.128 desc[UR14][R24.64], R16 ;  /* 0x0000001018007986 */ /* 0x0103e8000c101d0e */
[----:B--2---:R1:W-:Y:S02]  /*16700*/  STG.E.128 desc[UR14][R24.64+0x80], R4 ;  /* 0x0000800418007986 */ /* 0x0043e4000c101d0e */
.L_x_107:
[----:B------:R-:W-:Y:S05]  /*16710*/  BSYNC.RECONVERGENT B0 ;  /* 0x0000000000007941 */ /* 0x000fea0003800200 */
.L_x_106:
        /* <DEDUP_REMOVED lines=18> */
.L_x_109:
[----:B------:R-:W-:Y:S05]  /*16840*/  BSYNC.RECONVERGENT B0 ;  /* 0x0000000000007941 */ /* 0x000fea0003800200 */
.L_x_108:
        /* <DEDUP_REMOVED lines=18> */
.L_x_111:
[----:B------:R-:W-:Y:S05]  /*16970*/  BSYNC.RECONVERGENT B0 ;  /* 0x0000000000007941 */ /* 0x000fea0003800200 */
.L_x_110:
        /* <DEDUP_REMOVED lines=18> */
.L_x_113:
[----:B------:R-:W-:Y:S05]  /*16aa0*/  BSYNC.RECONVERGENT B0 ;  /* 0x0000000000007941 */ /* 0x000fea0003800200 */
.L_x_112:
        /* <DEDUP_REMOVED lines=18> */
.L_x_115:
[----:B------:R-:W-:Y:S05]  /*16bd0*/  BSYNC.RECONVERGENT B0 ;  /* 0x0000000000007941 */ /* 0x000fea0003800200 */
.L_x_114:
[----:B-12---:R1:W2:Y:S01]  /*16be0*/  LDS.128 R4, [R15+0x7800] ;  /* 0x007800000f047984 */ /* 0x0062a20000000c00 */
[----:B------:R-:W-:Y:S05]  /*16bf0*/  @P0 EXIT ;  /* 0x000000000000094d */ /* 0x000fea0003800000 */
[----:B------:R-:W1:Y:S01]  /*16c00*/  LDCU.64 UR6, c[0x0][0x408] ;  /* 0x00008100ff0677ac */ /* 0x000e620008000a00 */
[----:B------:R-:W-:Y:S02]  /*16c10*/  IADD3 R2, P0, PT, R2, 0x70, RZ ;  /* 0x0000007002027810 */ /* 0x000fe40007f1e0ff */
[----:B------:R-:W-:Y:S01]  /*16c20*/  MOV R13, R21 ;  /* 0x00000015000d7202 */ /* 0x000fe20000000f00 */
[----:B------:R-:W3:Y:S01]  /*16c30*/  LDCU.64 UR4, c[0x0][0x3f0] ;  /* 0x00007e00ff0477ac */ /* 0x000ee20008000a00 */
[----:B------:R-:W-:-:S05]  /*16c40*/  IADD3.X R0, PT, PT, RZ, UR9, RZ, P0, !PT ;  /* 0x00000009ff007c10 */ /* 0x000fca00087fe4ff */
[----:B-1----:R-:W-:Y:S02]  /*16c50*/  IMAD R0, R0, UR6, RZ ;  /* 0x0000000600007c24 */ /* 0x002fe4000f8e02ff */
[----:B------:R-:W-:-:S04]  /*16c60*/  IMAD.WIDE.U32 R12, R2, UR6, R12 ;  /* 0x00000006020c7c25 */ /* 0x000fc8000f8e000c */
[----:B------:R-:W-:Y:S01]  /*16c70*/  IMAD R0, R2, UR7, R0 ;  /* 0x0000000702007c24 */ /* 0x000fe2000f8e0200 */
[----:B---3--:R-:W-:-:S04]  /*16c80*/  LEA R2, P0, R12, UR4, 0x1 ;  /* 0x000000040c027c11 */ /* 0x008fc8000f8008ff */
[----:B------:R-:W-:-:S04]  /*16c90*/  IADD3 R0, PT, PT, R0, R13, RZ ;  /* 0x0000000d00007210 */ /* 0x000fc80007ffe0ff */
[----:B------:R-:W-:-:S05]  /*16ca0*/  LEA.HI.X R3, R12, UR5, R0, 0x1, P0 ;  /* 0x000000050c037c11 */ /* 0x000fca00080f0c00 */
[----:B------:R-:W-:Y:S04]  /*16cb0*/  STG.E.128 desc[UR14][R2.64], R8 ;  /* 0x0000000802007986 */ /* 0x000fe8000c101d0e */
[----:B--2---:R-:W-:Y:S01]  /*16cc0*/  STG.E.128 desc[UR14][R2.64+0x80], R4 ;  /* 0x0000800402007986 */ /* 0x004fe2000c101d0e */
[----:B------:R-:W-:Y:S05]  /*16cd0*/  EXIT ;  /* 0x000000000000794d */ /* 0x000fea0003800000 */
.L_x_116:
        /* <DEDUP_REMOVED lines=10> */
.L_x_1656:


//--------------------- .text._ZN5flash16flash_fwd_kernelI23Flash_fwd_kernel_traitsILi128ELi128ELi64ELi4ELb0ELb0EN7cutlass10bfloat16_tE19Flash_kernel_traitsILi128ELi128ELi64ELi4ES3_EELb0ELb1ELb0ELb0ELb0ELb1ELb1ELb0EEEvNS_16Flash_fwd_paramsE --------------------------
	.section	.text._ZN5flash16flash_fwd_kernelI23Flash_fwd_kernel_traitsILi128ELi128ELi64ELi4ELb0ELb0EN7cutlass10bfloat16_tE19Flash_kernel_traitsILi128ELi128ELi64ELi4ES3_EELb0ELb1ELb0ELb0ELb0ELb1ELb1ELb0EEEvNS_16Flash_fwd_paramsE,"ax",@progbits
	.align	128
        .global         _ZN5flash16flash_fwd_kernelI23Flash_fwd_kernel_traitsILi128ELi128ELi64ELi4ELb0ELb0EN7cutlass10bfloat16_tE19Flash_kernel_traitsILi128ELi128ELi64ELi4ES3_EELb0ELb1ELb0ELb0ELb0ELb1ELb1ELb0EEEvNS_16Flash_fwd_paramsE
        .type           _ZN5flash16flash_fwd_kernelI23Flash_fwd_kernel_traitsILi128ELi128ELi64ELi4ELb0ELb0EN7cutlass10bfloat16_tE19Flash_kernel_traitsILi128ELi128ELi64ELi4ES3_EELb0ELb1ELb0ELb0ELb0ELb1ELb1ELb0EEEvNS_16Flash_fwd_paramsE,@function
        .size           _ZN5flash16flash_fwd_kernelI23Flash_fwd_kernel_traitsILi128ELi128ELi64ELi4ELb0ELb0EN7cutlass10bfloat16_tE19Flash_kernel_traitsILi128ELi128ELi64ELi4ES3_EELb0ELb1ELb0ELb0ELb0ELb1ELb1ELb0EEEvNS_16Flash_fwd_paramsE,(.L_x_1657 - _ZN5flash16flash_fwd_kernelI23Flash_fwd_kernel_traitsILi128ELi128ELi64ELi4ELb0ELb0EN7cutlass10bfloat16_tE19Flash_kernel_traitsILi128ELi128ELi64ELi4ES3_EELb0ELb1ELb0ELb0ELb0ELb1ELb1ELb0EEEvNS_16Flash_fwd_paramsE)
        .other          _ZN5flash16flash_fwd_kernelI23Flash_fwd_kernel_traitsILi128ELi128ELi64ELi4ELb0ELb0EN7cutlass10bfloat16_tE19Flash_kernel_traitsILi128ELi128ELi64ELi4ES3_EELb0ELb1ELb0ELb0ELb0ELb1ELb1ELb0EEEvNS_16Flash_fwd_paramsE,@"STO_CUDA_ENTRY STV_DEFAULT"
_ZN5flash16flash_fwd_kernelI23Flash_fwd_kernel_traitsILi128ELi128ELi64ELi4ELb0ELb0EN7cutlass10bfloat16_tE19Flash_kernel_traitsILi128ELi128ELi64ELi4ES3_EELb0ELb1ELb0ELb0ELb0ELb1ELb1ELb0EEEvNS_16Flash_fwd_paramsE:
.text._ZN5flash16flash_fwd_kernelI23Flash_fwd_kernel_traitsILi128ELi128ELi64ELi4ELb0ELb0EN7cutlass10bfloat16_tE19Flash_kernel_traitsILi128ELi128ELi64ELi4ES3_EELb0ELb1ELb0ELb0ELb0ELb1ELb1ELb0EEEvNS_16Flash_fwd_paramsE:
[----:B------:R-:W1:Y:S01]  /*0000*/  LDC R1, c[0x0][0x37c] ;  /* 0x0000df00ff017b82 */ /* 0x000e620000000800 */
[----:B------:R-:W2:Y:S07]  /*0010*/  LDCU.64 UR10, c[0x0][0x460] ;  /* 0x00008c00ff0a77ac */ /* 0x000eae0008000a00 */
[----:B------:R-:W3:Y:S01]  /*0020*/  S2UR UR19, SR_CTAID.Y ;  /* 0x00000000001379c3 */ /* 0x000ee20000002600 */
[----:B-1----:R-:W-:Y:S01]  /*0030*/  VIADD R1, R1, 0xffffff30 ;  /* 0xffffff3001017836 */ /* 0x002fe20000000000 */
[----:B------:R-:W1:Y:S01]  /*0040*/  LDCU.64 UR8, c[0x0][0x470] ;  /* 0x00008e00ff0877ac */ /* 0x000e620008000a00 */
[----:B------:R-:W4:Y:S01]  /*0050*/  LDCU.64 UR16, c[0x0][0x460] ;  /* 0x00008c00ff1077ac */ /* 0x000f220008000a00 */
[----:B------:R-:W4:Y:S01]  /*0060*/  LDCU.U8 UR12, c[0x0][0x532] ;  /* 0x0000a640ff0c77ac */ /* 0x000f220008000000 */
[----:B------:R-:W4:Y:S01]  /*0070*/  LDCU.64 UR6, c[0x0][0x468] ;  /* 0x00008d00ff0677ac */ /* 0x000f220008000a00 */
[----:B--2---:R-:W-:Y:S01]  /*0080*/  ISETP.NE.U32.AND P4, PT, RZ, UR10, PT ;  /* 0x0000000aff007c0c */ /* 0x004fe2000bf85070 */
[----:B------:R-:W-:-:S02]  /*0090*/  UISETP.NE.U32.AND UP4, UPT, UR10, URZ, UPT ;  /* 0x000000ff0a00728c */ /* 0x000fc4000bf85070 */
[----:B-1----:R-:W-:Y:S01]  /*00a0*/  UISETP.NE.U32.AND UP3, UPT, UR8, URZ, UPT ;  /* 0x000000ff0800728c */ /* 0x002fe2000bf65070 */
[----:B------:R-:W-:Y:S01]  /*00b0*/  ISETP.NE.AND.EX P4, PT, RZ, UR11, PT, P4 ;  /* 0x0000000bff007c0c */ /* 0x000fe2000bf85340 */
[----:B------:R-:W1:Y:S01]  /*00c0*/  LDCU.64 UR4, c[0x0][0x478] ;  /* 0x00008f00ff0477ac */ /* 0x000e620008000a00 */
[----:B------:R-:W-:Y:S02]  /*00d0*/  UISETP.NE.AND.EX UP4, UPT, UR11, URZ, UPT, UP4 ;  /* 0x000000ff0b00728c */ /* 0x000fe4000bf85340 */
[----:B------:R-:W-:Y:S01]  /*00e0*/  UISETP.NE.AND.EX UP3, UPT, UR9, URZ, UPT, UP3 ;  /* 0x000000ff0900728c */ /* 0x000fe2000bf65330 */
[----:B------:R-:W2:Y:S03]  /*00f0*/  LDCU.64 UR14, c[0x0][0x358] ;  /* 0x00006b00ff0e77ac */ /* 0x000ea60008000a00 */
[----:B------:R-:W-:Y:S01]  /*0100*/  PLOP3.LUT P2, PT, PT, PT, UP4, 0x80, 0x8 ;  /* 0x000000000008781c */ /* 0x000fe20003f4f048 */
[----:B---3--:R-:W-:-:S02]  /*0110*/  USHF.L.U32 UR11, UR19, 0x2, URZ ;  /* 0x00000002130b7899 */ /* 0x008fc400080006ff */
[----:B----4-:R-:W-:Y:S02]  /*0120*/  UIMAD.WIDE.U32 UR16, UR19, 0x4, UR16 ;  /* 0x00000004131078a5 */ /* 0x010fe4000f8e0010 */
[----:B------:R-:W-:Y:S02]  /*0130*/  UISETP.NE.AND UP5, UPT, UR12, URZ, UPT ;  /* 0x000000ff0c00728c */ /* 0x000fe4000bfa5270 */
[----:B------:R-:W-:Y:S02]  /*0140*/  UISETP.EQ.U32.AND UP2, UPT, UR6, URZ, UPT ;  /* 0x000000ff0600728c */ /* 0x000fe4000bf42070 */
[----:B------:R-:W-:Y:S01]  /*0150*/  USHF.R.U32.HI UR10, URZ, 0x1e, UR19 ;  /* 0x0000001eff0a7899 */ /* 0x000fe20008011613 */
[----:B------:R-:W-:Y:S01]  /*0160*/  PLOP3.LUT P1, PT, PT, PT, UP3, 0x80, 0x8 ;  /* 0x000000000008781c */ /* 0x000fe20003f2f038 */
[----:B------:R-:W-:Y:S01]  /*0170*/  @UP3 UIADD3 UR12, UP1, UPT, UR11, UR8, URZ ;  /* 0x000000080b0c3290 */ /* 0x000fe2000ff3e0ff */
[----:B------:R-:W-:Y:S01]  /*0180*/  IMAD.U32 R2, RZ, RZ, UR16 ;  /* 0x00000010ff027e24 */ /* 0x000fe2000f8e00ff */
[----:B------:R-:W-:Y:S01]  /*0190*/  UISETP.EQ.OR.EX UP2, UPT, UR7, URZ, !UP5, UP2 ;  /* 0x000000ff0700728c */ /* 0x000fe2000ef42720 */
[----:B------:R-:W-:Y:S01]  /*01a0*/  IMAD.U32 R3, RZ, RZ, UR17 ;  /* 0x00000011ff037e24 */ /* 0x000fe2000f8e00ff */
[----:B-1----:R-:W-:-:S02]  /*01b0*/  UISETP.NE.U32.AND UP0, UPT, UR4, URZ, UPT ;  /* 0x000000ff0400728c */ /* 0x002fc4000bf05070 */
[----:B------:R-:W-:Y:S02]  /*01c0*/  @UP3 UIADD3.X UR13, UPT, UPT, UR10, UR9, URZ, UP1, !UPT ;  /* 0x000000090a0d3290 */ /* 0x000fe40008ffe4ff */
[----:B------:R-:W-:Y:S01]  /*01d0*/  UIADD3 UR8, UP1, UPT, UR11, UR6, URZ ;  /* 0x000000060b087290 */ /* 0x000fe2000ff3e0ff */
[----:B--2---:R-:W2:Y:S01]  /*01e0*/  @P4 LDG.E R8, desc[UR14][R2.64] ;  /* 0x0000000e02084981 */ /* 0x004ea2000c1e1900 */
[----:B------:R-:W-:Y:S01]  /*01f0*/  UISETP.NE.AND.EX UP0, UPT, UR5, URZ, UPT, UP0 ;  /* 0x000000ff0500728c */ /* 0x000fe2000bf05300 */
[----:B------:R-:W-:Y:S02]  /*0200*/  PLOP3.LUT P3, PT, PT, PT, UP2, 0x80, 0x8 ;  /* 0x000000000008781c */ /* 0x000fe40003f6f028 */
[----:B------:R1:W3:Y:S01]  /*0210*/  @P2 LDG.E R7, desc[UR14][R2.64+0x4] ;  /* 0x0000040e02072981 */ /* 0x0002e2000c1e1900 */
[----:B------:R-:W-:Y:S02]  /*0220*/  UIADD3.X UR9, UPT, UPT, UR10, UR7, URZ, UP1, !UPT ;  /* 0x000000070a097290 */ /* 0x000fe40008ffe4ff */
[----:B------:R-:W-:-:S05]  /*0230*/  PLOP3.LUT P0, PT, PT, PT, UP0, 0x80, 0x8 ;  /* 0x000000000008781c */ /* 0x000fca0003f0f008 */
[----:B------:R-:W-:-:S04]  /*0240*/  @UP0 UIADD3 UR4, UP1, UPT, UR11, UR4, URZ ;  /* 0x000000040b040290 */ /* 0x000fc8000ff3e0ff */
[----:B------:R-:W-:Y:S01]  /*0250*/  @UP0 UIADD3.X UR5, UPT, UPT, UR10, UR5, URZ, UP1, !UPT ;  /* 0x000000050a050290 */ /* 0x000fe20008ffe4ff */
[----:B-1----:R-:W-:Y:S02]  /*0260*/  IMAD.U32 R2, RZ, RZ, UR12 ;  /* 0x0000000cff027e24 */ /* 0x002fe4000f8e00ff */
[----:B------:R-:W-:-:S05]  /*0270*/  IMAD.U32 R3, RZ, RZ, UR13 ;  /* 0x0000000dff037e24 */ /* 0x000fca000f8e00ff */
[----:B------:R1:W4:Y:S01]  /*0280*/  @P1 LDG.E R0, desc[UR14][R2.64] ;  /* 0x0000000e02001981 */ /* 0x000322000c1e1900 */
[----:B------:R-:W-:Y:S02]  /*0290*/  IMAD.U32 R4, RZ, RZ, UR4 ;  /* 0x00000004ff047e24 */ /* 0x000fe4000f8e00ff */
[----:B------:R-:W-:Y:S01]  /*02a0*/  IMAD.U32 R5, RZ, RZ, UR5 ;  /* 0x00000005ff057e24 */ /* 0x000fe2000f8e00ff */
[----:B------:R-:W1:Y:S01]  /*02b0*/  S2UR UR30, SR_CTAID.X ;  /* 0x00000000001e79c3 */ /* 0x000e620000002500 */
[----:B------:R-:W3:Y:S03]  /*02c0*/  @!UP4 LDCU UR23, c[0x0][0x434] ;  /* 0x00008680ff17c7ac */ /* 0x000ee60008000800 */
[----:B------:R2:W5:Y:S01]  /*02d0*/  @P0 LDG.E R4, desc[UR14][R4.64] ;  /* 0x0000000e04040981 */ /* 0x000562000c1e1900 */
[----:B------:R-:W-:Y:S01]  /*02e0*/  UMOV UR13, 0xffffffff ;  /* 0xffffffff000d7882 */ /* 0x000fe20000000000 */
[----:B------:R-:W4:Y:S01]  /*02f0*/  @!UP0 LDCU.64 UR4, c[0x0][0x488] ;  /* 0x00009100ff0487ac */ /* 0x000f220008000a00 */
[----:B-1----:R-:W-:-:S02]  /*0300*/  IMAD.U32 R2, RZ, RZ, UR8 ;  /* 0x00000008ff027e24 */ /* 0x002fc4000f8e00ff */
[----:B------:R-:W-:-:S05]  /*0310*/  IMAD.U32 R3, RZ, RZ, UR9 ;  /* 0x00000009ff037e24 */ /* 0x000fca000f8e00ff */
[----:B------:R-:W4:Y:S01]  /*0320*/  @!P3 LDG.E R6, desc[UR14][R2.64] ;  /* 0x0000000e0206b981 */ /* 0x000f22000c1e1900 */
[----:B------:R-:W-:Y:S01]  /*0330*/  UISETP.NE.U32.AND UP1, UPT, UR6, URZ, UPT ;  /* 0x000000ff0600728c */ /* 0x000fe2000bf25070 */
[----:B------:R-:W-:Y:S01]  /*0340*/  UMOV UR20, 0xffffffff ;  /* 0xffffffff00147882 */ /* 0x000fe20000000000 */
[----:B------:R-:W-:Y:S02]  /*0350*/  USHF.L.U32 UR21, UR30, 0x7, URZ ;  /* 0x000000071e157899 */ /* 0x000fe400080006ff */
[----:B------:R-:W-:Y:S01]  /*0360*/  UISETP.NE.AND.EX UP1, UPT, UR7, URZ, UPT, UP1 ;  /* 0x000000ff0700728c */ /* 0x000fe2000bf25310 */
[----:B------:R-:W-:Y:S01]  /*0370*/  UMOV UR12, URZ ;  /* 0x000000ff000c7c82 */ /* 0x000fe20008000000 */
[----:B------:R-:W1:Y:S01]  /*0380*/  @!UP0 LDCU UR6, c[0x0][0x43c] ;  /* 0x00008780ff0687ac */ /* 0x000e620008000800 */
[----:B--2---:R-:W-:Y:S02]  /*0390*/  @P4 R2UR UR13, R8 ;  /* 0x00000000080d42ca */ /* 0x004fe400000e0000 */
[----:B---3--:R-:W-:-:S13]  /*03a0*/  @P2 R2UR UR8, R7 ;  /* 0x00000000070822ca */ /* 0x008fda00000e0000 */
[----:B------:R-:W-:-:S04]  /*03b0*/  @UP4 UIADD3 UR23, UPT, UPT, UR8, -UR13, URZ ;  /* 0x8000000d08174290 */ /* 0x000fc8000fffe0ff */
[----:B------:R-:W-:Y:S01]  /*03c0*/  UISETP.GT.AND UP2, UPT, UR23, UR21, UPT ;  /* 0x000000151700728c */ /* 0x000fe2000bf44270 */
[----:B----4-:R-:W-:-:S05]  /*03d0*/  @P1 R2UR UR12, R0 ;  /* 0x00000000000c12ca */ /* 0x010fca00000e0000 */
[----:B------:R-:W-:Y:S01]  /*03e0*/  PLOP3.LUT P1, PT, PT, PT, UP2, 0x80, 0x8 ;  /* 0x000000000008781c */ /* 0x000fe20003f2f028 */
[----:B------:R-:W-:Y:S01]  /*03f0*/  @!UP0 UISETP.NE.U32.AND UP2, UPT, UR4, URZ, UPT ;  /* 0x000000ff0400828c */ /* 0x000fe2000bf45070 */
[----:B------:R-:W2:Y:S01]  /*0400*/  @!UP1 LDCU UR4, c[0x0][0x438] ;  /* 0x00008700ff0497ac */ /* 0x000ea20008000800 */
[----:B------:R-:W-:Y:S01]  /*0410*/  @!P3 R2UR UR20, R6 ;  /* 0x000000000614b2ca */ /* 0x000fe200000e0000 */
[----:B-12---:R-:W-:-:S14]  /*0420*/  BRA.U !UP1, `(.L_x_117) ;  /* 0x0000000109187547 */ /* 0x006fdc000b800000 */
[----:B------:R-:W-:-:S13]  /*0430*/  PLOP3.LUT P2, PT, PT, PT, UP5, 0x80, 0x8 ;  /* 0x000000000008781c */ /* 0x000fda0003f4f058 */
[----:B------:R-:W2:Y:S04]  /*0440*/  @P2 LDG.E R0, desc[UR14][R2.64+0x4] ;  /* 0x0000040e02002981 */ /* 0x000ea8000c1e1900 */
[----:B------:R-:W3:Y:S01]  /*0450*/  @!P2 LDG.E R2, desc[UR14][R2.64] ;  /* 0x0000000e0202a981 */ /* 0x000ee2000c1e1900 */
[----:B--2---:R-:W-:-:S13]  /*0460*/  @P2 R2UR UR4, R0 ;  /* 0x00000000000422ca */ /* 0x004fda00000e0000 */
[----:B------:R-:W-:-:S07]  /*0470*/  @UP5 UIADD3 UR4, UPT, UPT, UR4, -UR20, URZ ;  /* 0x8000001404045290 */ /* 0x000fce000fffe0ff */
[----:B---3--:R-:W-:Y:S02]  /*0480*/  @!P2 R2UR UR4, R2 ;  /* 0x000000000204a2ca */ /* 0x008fe400000e0000 */
.L_x_117:
[----:B-----5:R-:W-:Y:S01]  /*0490*/  @P0 R2UR UR22, R4 ;  /* 0x00000000041602ca */ /* 0x020fe200000e0000 */
[----:B------:R-:W-:Y:S01]  /*04a0*/  @!UP0 UISETP.NE.AND.EX UP2, UPT, UR5, URZ, UPT, UP2 ;  /* 0x000000ff0500828c */ /* 0x000fe2000bf45320 */
[----:B------:R-:W-:-:S13]  /*04b0*/  @!P1 EXIT ;  /* 0x000000000000994d */ /* 0x000fda0003800000 */
[----:B------:R-:W1:Y:S01]  /*04c0*/  LDCU UR18, c[0x0][0x508] ;  /* 0x0000a100ff1277ac */ /* 0x000e620008000800 */
[----:B------:R-:W2:Y:S01]  /*04d0*/  S2R R163, SR_TID.X ;  /* 0x0000000000a37919 */ /* 0x000ea20000002100 */
[----:B------:R-:W3:Y:S01]  /*04e0*/  S2UR UR9, SR_CTAID.Z ;  /* 0x00000000000979c3 */ /* 0x000ee20000002700 */
        /* <DEDUP_REMOVED lines=9> */
[----:B------:R-:W-:Y:S02]  /*0580*/  USHF.R.S32.HI UR4, URZ, 0x1f, UR5 ;  /* 0x0000001fff047899 */ /* 0x000fe40008011405 */
[----:B------:R-:W-:-:S02]  /*0590*/  USHF.R.S32.HI UR6, URZ, 0x6, UR6 ;  /* 0x00000006ff067899 */ /* 0x000fc40008011406 */
[----:B------:R-:W-:-:S04]  /*05a0*/  ULEA.HI UR4, UR4, UR5, URZ, 0x6 ;  /* 0x0000000504047291 */ /* 0x000fc8000f8f30ff */
[----:B------:R-:W-:-:S04]  /*05b0*/  USHF.R.S32.HI UR4, URZ, 0x6, UR4 ;  /* 0x00000006ff047899 */ /* 0x000fc80008011404 */
[----:B------:R-:W-:-:S04]  /*05c0*/  UISETP.LT.AND UP0, UPT, UR6, UR4, UPT ;  /* 0x000000040600728c */ /* 0x000fc8000bf01270 */
[----:B------:R-:W-:-:S04]  /*05d0*/  USEL UR17, UR6, UR4, UP0 ;  /* 0x0000000406117287 */ /* 0x000fc80008000000 */
[----:B------:R-:W-:-:S09]  /*05e0*/  UISETP.GT.AND UP0, UPT, UR17, URZ, UPT ;  /* 0x000000ff1100728c */ /* 0x000fd2000bf04270 */
[----:B--23--:R-:W-:Y:S05]  /*05f0*/  BRA.U UP0, `(.L_x_118) ;  /* 0x0000001100cc7547 */ /* 0x00cfea000b800000 */
[----:B------:R-:W1:Y:S01]  /*0600*/  LDCU.U8 UR4, c[0x0][0x549] ;  /* 0x0000a920ff0477ac */ /* 0x000e620008000000 */
[----:B------:R-:W-:Y:S01]  /*0610*/  UISETP.NE.AND UP0, UPT, UR13, -0x1, UPT ;  /* 0xffffffff0d00788c */ /* 0x000fe2000bf05270 */
[----:B------:R-:W2:Y:S10]  /*0620*/  LDCU.U8 UR12, c[0x0][0x548] ;  /* 0x0000a900ff0c77ac */ /* 0x000eb40008000000 */
[----:B------:R-:W3:Y:S01]  /*0630*/  @!UP0 LDCU.64 UR10, c[0x0][0x400] ;  /* 0x00008000ff0a87ac */ /* 0x000ee20008000a00 */
[----:B-1----:R-:W-:Y:S01]  /*0640*/  UISETP.NE.AND UP1, UPT, UR4, URZ, UPT ;  /* 0x000000ff0400728c */ /* 0x002fe2000bf25270 */
[----:B------:R-:W1:Y:S10]  /*0650*/  @UP0 LDCU.64 UR6, c[0x0][0x408] ;  /* 0x00008100ff0607ac */ /* 0x000e740008000a00 */
[----:B------:R-:W4:Y:S01]  /*0660*/  @UP1 LDCU.64 UR4, c[0x0][0x430] ;  /* 0x00008600ff0417ac */ /* 0x000f220008000a00 */
[----:B---3--:R-:W-:Y:S01]  /*0670*/  @!UP0 UIMAD.WIDE.U32 UR26, UR19, UR10, URZ ;  /* 0x0000000a131a82a5 */ /* 0x008fe2000f8e00ff */
[----:B------:R-:W3:Y:S01]  /*0680*/  @UP1 LDCU UR8, c[0x0][0x430] ;  /* 0x00008600ff0817ac */ /* 0x000ee20008000800 */
[----:B-1----:R-:W-:-:S02]  /*0690*/  @UP0 UIMAD.WIDE.U32 UR24, UR13, UR6, URZ ;  /* 0x000000060d1802a5 */ /* 0x002fc4000f8e00ff */
[----:B------:R-:W-:Y:S02]  /*06a0*/  @!UP0 UIMAD UR11, UR19, UR11, UR27 ;  /* 0x0000000b130b82a4 */ /* 0x000fe4000f8e021b */
[----:B------:R-:W-:Y:S01]  /*06b0*/  @UP0 UIMAD UR11, UR13, UR7, UR25 ;  /* 0x000000070d0b02a4 */ /* 0x000fe2000f8e0219 */
[----:B------:R-:W-:Y:S02]  /*06c0*/  @!UP0 UMOV UR10, UR26 ;  /* 0x0000001a000a8c82 */ /* 0x000fe40008000000 */
[----:B------:R-:W-:Y:S01]  /*06d0*/  @UP1 UMOV UR7, 0x1 ;  /* 0x0000000100071882 */ /* 0x000fe20000000000 */
[----:B----4-:R-:W-:Y:S01]  /*06e0*/  @UP1 UIMAD UR16, UR4, UR5, URZ ;  /* 0x00000005041012a4 */ /* 0x010fe2000f8e02ff */
[----:B------:R-:W-:Y:S01]  /*06f0*/  @UP0 UMOV UR10, UR24 ;  /* 0x00000018000a0c82 */ /* 0x000fe20008000000 */
[----:B--23--:R-:W-:Y:S10]  /*0700*/  BRA.U UP1, `(.L_x_119) ;  /* 0x0000000101287547 */ /* 0x00cff4000b800000 */
[----:B------:R-:W-:Y:S01]  /*0710*/  UISETP.NE.AND UP0, UPT, UR12, URZ, UPT ;  /* 0x000000ff0c00728c */ /* 0x000fe2000bf05270 */
[----:B------:R-:W1:Y:S10]  /*0720*/  LDCU UR5, c[0x0][0x3e0] ;  /* 0x00007c00ff0577ac */ /* 0x000e740008000800 */
[----:B------:R-:W1:Y:S01]  /*0730*/  @UP0 LDCU UR7, c[0x0][0x454] ;  /* 0x00008a80ff0707ac */ /* 0x000e620008000800 */
[----:B------:R-:W2:Y:S01]  /*0740*/  @!UP0 LDCU UR4, c[0x0][0x434] ;  /* 0x00008680ff0487ac */ /* 0x000ea20008000800 */
[----:B------:R-:W3:Y:S01]  /*0750*/  @UP0 LDCU UR16, c[0x0][0x454] ;  /* 0x00008a80ff1007ac */ /* 0x000ee20008000800 */
[----:B------:R-:W-:Y:S01]  /*0760*/  @UP0 UMOV UR8, 0x1 ;  /* 0x0000000100080882 */ /* 0x000fe20000000000 */
[----:B---3--:R-:W3:Y:S01]  /*0770*/  @!UP0 LDCU UR16, c[0x0][0x434] ;  /* 0x00008680ff1087ac */ /* 0x008ee20008000800 */
[----:B------:R-:W-:Y:S01]  /*0780*/  @!UP0 UMOV UR8, 0x1 ;  /* 0x0000000100088882 */ /* 0x000fe20000000000 */
[----:B-1----:R-:W-:-:S02]  /*0790*/  @UP0 UIMAD UR7, UR7, UR5, URZ ;  /* 0x00000005070702a4 */ /* 0x002fc4000f8e02ff */
[----:B--2---:R-:W-:-:S12]  /*07a0*/  @!UP0 UIMAD UR7, UR4, UR5, URZ ;  /* 0x00000005040782a4 */ /* 0x004fd8000f8e02ff */
.L_x_119:
[----:B------:R-:W1:Y:S01]  /*07b0*/  LDCU.64 UR4, c[0x0][0x410] ;  /* 0x00008200ff0477ac */ /* 0x000e620008000a00 */
[----:B------:R-:W-:Y:S01]  /*07c0*/  IMAD.SHL.U32 R2, R163, 0x8, RZ ;  /* 0x00000008a3027824 */ /* 0x000fe200078e00ff */
[----:B------:R-:W-:Y:S01]  /*07d0*/  SHF.R.U32.HI R11, RZ, 0x3, R163 ;  /* 0x00000003ff0b7819 */ /* 0x000fe200000116a3 */
[----:B------:R-:W-:Y:S01]  /*07e0*/  BSSY.RECONVERGENT B0, `(.L_x_120) ;  /* 0x0000036000007945 */ /* 0x000fe20003800200 */
[----:B------:R-:W2:Y:S02]  /*07f0*/  LDCU UR6, c[0x0][0x434] ;  /* 0x00008680ff0677ac */ /* 0x000ea40008000800 */
[----:B------:R-:W-:Y:S01]  /*0800*/  LOP3.LUT R2, R2, 0x38, RZ, 0xc0, !PT ;  /* 0x0000003802027812 */ /* 0x000fe200078ec0ff */
[C---:B------:R-:W-:Y:S01]  /*0810*/  VIADD R13, R11.reuse, 0x10 ;  /* 0x000000100b0d7836 */ /* 0x040fe20000000000 */
[----:B------:R-:W-:Y:S01]  /*0820*/  UISETP.NE.AND UP1, UPT, UR12, URZ, !UP1 ;  /* 0x000000ff0c00728c */ /* 0x000fe2000cf25270 */
[C---:B------:R-:W-:Y:S01]  /*0830*/  VIADD R14, R11.reuse, 0x20 ;  /* 0x000000200b0e7836 */ /* 0x040fe20000000000 */
[----:B------:R-:W-:Y:S01]  /*0840*/  UISETP.NE.AND UP0, UPT, UR13, -0x1, UPT ;  /* 0xffffffff0d00788c */ /* 0x000fe2000bf05270 */
[----:B------:R-:W-:Y:S01]  /*0850*/  IADD3 R2, P1, PT, R2, UR10, RZ ;  /* 0x0000000a02027c10 */ /* 0x000fe2000ff3e0ff */
[----:B---3--:R-:W-:Y:S01]  /*0860*/  UIMAD UR16, UR9, UR16, URZ ;  /* 0x00000010091072a4 */ /* 0x008fe2000f8e02ff */
[C---:B------:R-:W-:Y:S01]  /*0870*/  VIADD R16, R11.reuse, 0x40 ;  /* 0x000000400b107836 */ /* 0x040fe20000000000 */
[----:B------:R-:W-:Y:S01]  /*0880*/  UIMAD.WIDE.U32 UR30, UR30, 0x80, URZ ;  /* 0x000000801e1e78a5 */ /* 0x000fe2000f8e00ff */
[----:B------:R-:W-:Y:S01]  /*0890*/  IADD3.X R3, PT, PT, RZ, UR11, RZ, P1, !PT ;  /* 0x0000000bff037c10 */ /* 0x000fe20008ffe4ff */
[C---:B------:R-:W-:Y:S01]  /*08a0*/  VIADD R17, R11.reuse, 0x50 ;  /* 0x000000500b117836 */ /* 0x040fe20000000000 */
[C---:B------:R-:W-:Y:S01]  /*08b0*/  IADD3 R15, PT, PT, R11.reuse, 0x30, RZ ;  /* 0x000000300b0f7810 */ /* 0x040fe20007ffe0ff */
[----:B-1----:R-:W-:Y:S01]  /*08c0*/  IMAD.U32 R4, RZ, RZ, UR4 ;  /* 0x00000004ff047e24 */ /* 0x002fe2000f8e00ff */
[----:B------:R-:W-:Y:S01]  /*08d0*/  UIMAD UR4, UR21, UR8, URZ ;  /* 0x00000008150472a4 */ /* 0x000fe2000f8e02ff */
[----:B------:R-:W-:Y:S01]  /*08e0*/  IMAD.U32 R0, RZ, RZ, UR5 ;  /* 0x00000005ff007e24 */ /* 0x000fe2000f8e00ff */
[----:B------:R-:W-:Y:S01]  /*08f0*/  UIADD3 UR21, UPT, UPT, -UR21, UR23, URZ ;  /* 0x0000001715157290 */ /* 0x000fe2000fffe1ff */
[----:B------:R-:W-:Y:S01]  /*0900*/  IMAD.WIDE.U32 R8, R4, UR9, R2 ;  /* 0x0000000904087c25 */ /* 0x000fe2000f8e0002 */
[----:B--2---:R-:W-:Y:S01]  /*0910*/  UIMAD UR6, UR19, UR6, URZ ;  /* 0x00000006130672a4 */ /* 0x004fe2000f8e02ff */
        /* <DEDUP_REMOVED lines=34> */
.L_x_121:
[----:B------:R-:W-:Y:S05]  /*0b40*/  BSYNC.RECONVERGENT B0 ;  /* 0x0000000000007941 */ /* 0x000fea0003800200 */
.L_x_120:
[----:B------:R-:W-:Y:S01]  /*0b50*/  ISETP.NE.AND P0, PT, R10, RZ, PT ;  /* 0x000000ff0a00720c */ /* 0x000fe20003f05270 */
[----:B------:R-:W-:-:S12]  /*0b60*/  BSSY.RECONVERGENT B0, `(.L_x_122) ;  /* 0x0000010000007945 */ /* 0x000fd80003800200 */
[----:B------:R-:W-:Y:S05]  /*0b70*/  @P0 BRA `(.L_x_123) ;  /* 0x0000000000380947 */ /* 0x000fea0003800000 */
[----:B------:R-:W2:Y:S01]  /*0b80*/  LDCU.64 UR6, c[0x0][0x408] ;  /* 0x00008100ff0677ac */ /* 0x000ea20008000a00 */
[----:B------:R-:W-:Y:S01]  /*0b90*/  IADD3 R4, P0, PT, R12, 0x10, RZ ;  /* 0x000000100c047810 */ /* 0x000fe20007f1e0ff */
[----:B-1----:R-:W-:Y:S01]  /*0ba0*/  IMAD.MOV.U32 R2, RZ, RZ, R8 ;  /* 0x000000ffff027224 */ /* 0x002fe200078e0008 */
        /* <DEDUP_REMOVED lines=11> */
.L_x_123:
[----:B------:R-:W-:Y:S05]  /*0c60*/  BSYNC.RECONVERGENT B0 ;  /* 0x0000000000007941 */ /* 0x000fea0003800200 */
.L_x_122:
[----:B------:R-:W-:Y:S04]  /*0c70*/  BSSY.RECONVERGENT B0, `(.L_x_124) ;  /* 0x0000010000007945 */ /* 0x000fe80003800200 */
[----:B------:R-:W-:Y:S05]  /*0c80*/  @P6 BRA `(.L_x_125) ;  /* 0x0000000000386947 */ /* 0x000fea0003800000 */
[----:B------:R-:W3:Y:S01]  /*0c90*/  LDCU.64 UR6, c[0x0][0x408] ;  /* 0x00008100ff0677ac */ /* 0x000ee20008000a00 */
[----:B--2---:R-:W-:Y:S01]  /*0ca0*/  IADD3 R4, P0, PT, R12, 0x20, RZ ;  /* 0x000000200c047810 */ /* 0x004fe20007f1e0ff */
[----:B-1----:R-:W-:Y:S01]  /*0cb0*/  IMAD.MOV.U32 R2, RZ, RZ, R8 ;  /* 0x000000ffff027224 */ /* 0x002fe200078e0008 */
        /* <DEDUP_REMOVED lines=9> */
[----:B------:R3:W-:Y:S04]  /*0d50*/  STG.E.128 desc[UR14][R4.64], RZ ;  /* 0x000000ff04007986 */ /* 0x0007e8000c101d0e */
[----:B------:R3:W-:Y:S02]  /*0d60*/  STG.E.128 desc[UR14][R4.64+0x80], RZ ;  /* 0x000080ff04007986 */ /* 0x0007e4000c101d0e */
.L_x_125:
[----:B------:R-:W-:Y:S05]  /*0d70*/  BSYNC.RECONVERGENT B0 ;  /* 0x0000000000007941 */ /* 0x000fea0003800200 */
.L_x_124:
[----:B------:R-:W-:Y:S04]  /*0d80*/  BSSY.RECONVERGENT B0, `(.L_x_126) ;  /* 0x0000010000007945 */ /* 0x000fe80003800200 */
[----:B------:R-:W-:Y:S05]  /*0d90*/  @P5 BRA `(.L_x_127) ;  /* 0x0000000000385947 */ /* 0x000fea0003800000 */
[----:B------:R-:W4:Y:S01]  /*0da0*/  LDCU.64 UR6, c[0x0][0x408] ;  /* 0x00008100ff0677ac */ /* 0x000f220008000a00 */
[----:B--23--:R-:W-:Y:S01]  /*0db0*/  IADD3 R4, P0, PT, R12, 0x30, RZ ;  /* 0x000000300c047810 */ /* 0x00cfe20007f1e0ff */
[----:B-1----:R-:W-:Y:S01]  /*0dc0*/  IMAD.MOV.U32 R2, RZ, RZ, R8 ;  /* 0x000000ffff027224 */ /* 0x002fe200078e0008 */
[----:B------:R-:W-:Y:S01]  /*0dd0*/  MOV R3, R7 ;  /* 0x0000000700037202 */ /* 0x000fe20000000f00 */
[----:B------:R-:W1:Y:S02]  /*0de0*/  LDCU.64 UR4, c[0x0][0x3f0] ;  /* 0x00007e00ff0477ac */ /* 0x000e640008000a00 */
[----:B------:R-:W-:-:S04]  /*0df0*/  IMAD.X R0, RZ, RZ, UR31, P0 ;  /* 0x0000001fff007e24 */ /* 0x000fc800080e06ff */
[----:B----4-:R-:W-:Y:S02]  /*0e00*/  IMAD R0, R0, UR6, RZ ;  /* 0x0000000600007c24 */ /* 0x010fe4000f8e02ff */
[----:B------:R-:W-:-:S04]  /*0e10*/  IMAD.WIDE.U32 R2, R4, UR6, R2 ;  /* 0x0000000604027c25 */ /* 0x000fc8000f8e0002 */
[----:B------:R-:W-:Y:S01]  /*0e20*/  IMAD R0, R4, UR7, R0 ;  /* 0x0000000704007c24 */ /* 0x000fe2000f8e0200 */
[----:B-1----:R-:W-:-:S04]  /*0e30*/  LEA R4, P0, R2, UR4, 0x1 ;  /* 0x0000000402047c11 */ /* 0x002fc8000f8008ff */
[----:B------:R-:W-:-:S04]  /*0e40*/  IADD3 R0, PT, PT, R3, R0, RZ ;  /* 0x0000000003007210 */ /* 0x000fc80007ffe0ff */
[----:B------:R-:W-:-:S05]  /*0e50*/  LEA.HI.X R5, R2, UR5, R0, 0x1, P0 ;  /* 0x0000000502057c11 */ /* 0x000fca00080f0c00 */
[----:B------:R4:W-:Y:S04]  /*0e60*/  STG.E.128 desc[UR14][R4.64], RZ ;  /* 0x000000ff04007986 */ /* 0x0009e8000c101d0e */
[----:B------:R4:W-:Y:S02]  /*0e70*/  STG.E.128 desc[UR14][R4.64+0x80], RZ ;  /* 0x000080ff04007986 */ /* 0x0009e4000c101d0e */
.L_x_127:
[----:B------:R-:W-:Y:S05]  /*0e80*/  BSYNC.RECONVERGENT B0 ;  /* 0x0000000000007941 */ /* 0x000fea0003800200 */
.L_x_126:
[----:B------:R-:W-:Y:S04]  /*0e90*/  BSSY.RECONVERGENT B0, `(.L_x_128) ;  /* 0x0000010000007945 */ /* 0x000fe80003800200 */
[----:B------:R-:W-:Y:S05]  /*0ea0*/  @P4 BRA `(.L_x_129) ;  /* 0x0000000000384947 */ /* 0x000fea0003800000 */
[----:B------:R-:W5:Y:S01]  /*0eb0*/  LDCU.64 UR6, c[0x0][0x408] ;  /* 0x00008100ff0677ac */ /* 0x000f620008000a00 */
[----:B--234-:R-:W-:Y:S01]  /*0ec0*/  IADD3 R4, P0, PT, R12, 0x40, RZ ;  /* 0x000000400c047810 */ /* 0x01cfe20007f1e0ff */
[----:B-1----:R-:W-:Y:S01]  /*0ed0*/  IMAD.MOV.U32 R2, RZ, RZ, R8 ;  /* 0x000000ffff027224 */ /* 0x002fe200078e0008 */
[----:B------:R-:W-:Y:S01]  /*0ee0*/  MOV R3, R7 ;  /* 0x0000000700037202 */ /* 0x000fe20000000f00 */
[----:B------:R-:W1:Y:S02]  /*0ef0*/  LDCU.64 UR4, c[0x0][0x3f0] ;  /* 0x00007e00ff0477ac */ /* 0x000e640008000a00 */
[----:B------:R-:W-:-:S04]  /*0f00*/  IMAD.X R0, RZ, RZ, UR31, P0 ;  /* 0x0000001fff007e24 */ /* 0x000fc800080e06ff */
[----:B-----5:R-:W-:Y:S02]  /*0f10*/  IMAD R0, R0, UR6, RZ ;  /* 0x0000000600007c24 */ /* 0x020fe4000f8e02ff */
[----:B------:R-:W-:-:S04]  /*0f20*/  IMAD.WIDE.U32 R2, R4, UR6, R2 ;  /* 0x0000000604027c25 */ /* 0x000fc8000f8e0002 */
[----:B------:R-:W-:Y:S01]  /*0f30*/  IMAD R0, R4, UR7, R0 ;  /* 0x0000000704007c24 */ /* 0x000fe2000f8e0200 */
[----:B-1----:R-:W-:-:S04]  /*0f40*/  LEA R4, P0, R2, UR4, 0x1 ;  /* 0x0000000402047c11 */ /* 0x002fc8000f8008ff */
[----:B------:R-:W-:-:S04]  /*0f50*/  IADD3 R0, PT, PT, R3, R0, RZ ;  /* 0x0000000003007210 */ /* 0x000fc80007ffe0ff */
[----:B------:R-:W-:-:S05]  /*0f60*/  LEA.HI.X R5, R2, UR5, R0, 0x1, P0 ;  /* 0x0000000502057c11 */ /* 0x000fca00080f0c00 */
[----:B------:R1:W-:Y:S04]  /*0f70*/  STG.E.128 desc[UR14][R4.64], RZ ;  /* 0x000000ff04007986 */ /* 0x0003e8000c101d0e */
[----:B------:R1:W-:Y:S02]  /*0f80*/  STG.E.128 desc[UR14][R4.64+0x80], RZ ;  /* 0x000080ff04007986 */ /* 0x0003e4000c101d0e */
.L_x_129:
[----:B------:R-:W-:Y:S05]  /*0f90*/  BSYNC.RECONVERGENT B0 ;  /* 0x0000000000007941 */ /* 0x000fea0003800200 */
.L_x_128:
[----:B------:R-:W-:Y:S04]  /*0fa0*/  BSSY.RECONVERGENT B0, `(.L_x_130) ;  /* 0x0000010000007945 */ /* 0x000fe80003800200 */
[----:B------:R-:W-:Y:S05]  /*0fb0*/  @P3 BRA `(.L_x_131) ;  /* 0x0000000000383947 */ /* 0x000fea0003800000 */
[----:B------:R-:W5:Y:S01]  /*0fc0*/  LDCU.64 UR6, c[0x0][0x408] ;  /* 0x00008100ff0677ac */ /* 0x000f620008000a00 */
[----:B-1234-:R-:W-:Y:S01]  /*0fd0*/  IADD3 R4, P0, PT, R12, 0x50, RZ ;  /* 0x000000500c047810 */ /* 0x01efe20007f1e0ff */
[----:B------:R-:W-:Y:S01]  /*0fe0*/  IMAD.MOV.U32 R2, RZ, RZ, R8 ;  /* 0x000000ffff027224 */ /* 0x000fe200078e0008 */
        /* <DEDUP_REMOVED lines=11> */
.L_x_131:
[----:B------:R-:W-:Y:S05]  /*10a0*/  BSYNC.RECONVERGENT B0 ;  /* 0x0000000000007941 */ /* 0x000fea0003800200 */
.L_x_130:
        /* <DEDUP_REMOVED lines=16> */
.L_x_133:
[----:B------:R-:W-:Y:S05]  /*11b0*/  BSYNC.RECONVERGENT B0 ;  /* 0x0000000000007941 */ /* 0x000fea0003800200 */
.L_x_132:
[----:B------:R-:W-:Y:S01]  /*11c0*/  ISETP.GE.AND P1, PT, R19, UR21, PT ;  /* 0x0000001513007c0c */ /* 0x000fe2000bf26270 */
[----:B------:R-:W-:-:S12]  /*11d0*/  BSSY.RECONVERGENT B0, `(.L_x_134) ;  /* 0x0000010000007945 */ /* 0x000fd80003800200 */
        /* <DEDUP_REMOVED lines=15> */
.L_x_135:
[----:B------:R-:W-:Y:S05]  /*12d0*/  BSYNC.RECONVERGENT B0 ;  /* 0x0000000000007941 */ /* 0x000fea0003800200 */
.L_x_134:
[----:B------:R-:W-:Y:S01]  /*12e0*/  LOP3.LUT P0, R0, R163, 0x7, RZ, 0xc0, !PT ;  /* 0x00000007a3007812 */ /* 0x000fe2000780c0ff */
[----:B------:R-:W-:Y:S01]  /*12f0*/  BSSY.RECONVERGENT B0, `(.L_x_136) ;  /* 0x0000016000007945 */ /* 0x000fe20003800200 */
[----:B-1----:R-:W-:Y:S02]  /*1300*/  P2R R2, PR, RZ, 0x2 ;  /* 0x00000002ff027803 */ /* 0x002fe40000000000 */
[----:B------:R-:W-:Y:S02]  /*1310*/  ISETP.GE.OR P0, PT, R11, UR21, P0 ;  /* 0x000000150b007c0c */ /* 0x000fe40008706670 */
[----:B------:R-:W-:Y:S02]  /*1320*/  ISETP.NE.AND P1, PT, R10, RZ, PT ;  /* 0x000000ff0a00720c */ /* 0x000fe40003f25270 */
[C---:B------:R-:W-:Y:S02]  /*1330*/  ISETP.NE.OR P6, PT, R0.reuse, RZ, P6 ;  /* 0x000000ff0000720c */ /* 0x040fe400037c5670 */
[----:B------:R-:W-:-:S02]  /*1340*/  ISETP.NE.OR P1, PT, R0, RZ, P1 ;  /* 0x000000ff0000720c */ /* 0x000fc40000f25670 */
[----:B------:R-:W-:Y:S02]  /*1350*/  ISETP.NE.OR P5, PT, R0, RZ, P5 ;  /* 0x000000ff0000720c */ /* 0x000fe40002fa5670 */
[----:B--234-:R-:W-:Y:S02]  /*1360*/  P2R R4, PR, RZ, 0x2 ;  /* 0x00000002ff047803 */ /* 0x01cfe40000000000 */
[----:B------:R-:W-:Y:S02]  /*1370*/  ISETP.NE.AND P1, PT, R2, RZ, PT ;  /* 0x000000ff0200720c */ /* 0x000fe40003f25270 */
[C---:B------:R-:W-:Y:S02]  /*1380*/  ISETP.NE.OR P4, PT, R0.reuse, RZ, P4 ;  /* 0x000000ff0000720c */ /* 0x040fe40002785670 */
[C---:B------:R-:W-:Y:S02]  /*1390*/  ISETP.NE.OR P3, PT, R0.reuse, RZ, P3 ;  /* 0x000000ff0000720c */ /* 0x040fe40001f65670 */
[----:B------:R-:W-:-:S02]  /*13a0*/  ISETP.NE.OR P2, PT, R0, RZ, P2 ;  /* 0x000000ff0000720c */ /* 0x000fc40001745670 */
[----:B------:R-:W-:Y:S01]  /*13b0*/  ISETP.NE.OR P1, PT, R0, RZ, P1 ;  /* 0x000000ff0000720c */ /* 0x000fe20000f25670 */
[----:B------:R-:W-:-:S12]  /*13c0*/  @P0 BRA `(.L_x_137) ;  /* 0x0000000000200947 */ /* 0x000fd80003800000 */
        /* <DEDUP_REMOVED lines=8> */
.L_x_137:
[----:B------:R-:W-:Y:S05]  /*1450*/  BSYNC.RECONVERGENT B0 ;  /* 0x0000000000007941 */ /* 0x000fea0003800200 */
.L_x_136:
[----:B------:R-:W-:Y:S01]  /*1460*/  ISETP.NE.AND P0, PT, R4, RZ, PT ;  /* 0x000000ff0400720c */ /* 0x000fe20003f05270 */
[----:B------:R-:W-:-:S12]  /*1470*/  BSSY.RECONVERGENT B0, `(.L_x_138) ;  /* 0x000000a000007945 */ /* 0x000fd80003800200 */
[----:B------:R-:W-:Y:S05]  /*1480*/  @P0 BRA `(.L_x_139) ;  /* 0x0000000000200947 */ /* 0x000fea0003800000 */
        /* <DEDUP_REMOVED lines=8> */
.L_x_139:
[----:B------:R-:W-:Y:S05]  /*1510*/  BSYNC.RECONVERGENT B0 ;  /* 0x0000000000007941 */ /* 0x000fea0003800200 */
.L_x_138:
        /* <DEDUP_REMOVED lines=10> */
.L_x_141:
[----:B------:R-:W-:Y:S05]  /*15c0*/  BSYNC.RECONVERGENT B0 ;  /* 0x0000000000007941 */ /* 0x000fea0003800200 */
.L_x_140:
        /* <DEDUP_REMOVED lines=10> */
.L_x_143:
[----:B------:R-:W-:Y:S05]  /*1670*/  BSYNC.RECONVERGENT B0 ;  /* 0x0000000000007941 */ /* 0x000fea0003800200 */
.L_x_142:
        /* <DEDUP_REMOVED lines=10> */
.L_x_145:
[----:B------:R-:W-:Y:S05]  /*1720*/  BSYNC.RECONVERGENT B0 ;  /* 0x0000000000007941 */ /* 0x000fea0003800200 */
.L_x_144:
        /* <DEDUP_REMOVED lines=10> */
.L_x_147:
[----:B------:R-:W-:Y:S05]  /*17d0*/  BSYNC.RECONVERGENT B0 ;  /* 0x0000000000007941 */ /* 0x000fea0003800200 */
.L_x_146:
        /* <DEDUP_REMOVED lines=10> */
.L_x_149:
[----:B------:R-:W-:Y:S05]  /*1880*/  BSYNC.RECONVERGENT B0 ;  /* 0x0000000000007941 */ /* 0x000fea0003800200 */
.L_x_148:
        /* <DEDUP_REMOVED lines=10> */
.L_x_118:
        /* <DEDUP_REMOVED lines=21> */
.L_x_150:
[----:B------:R-:W1:Y:S01]  /*1a80*/  LDCU.64 UR10, c[0x0][0x3b8] ;  /* 0x00007700ff0a77ac */ /* 0x000e620008000a00 */
[----:B------:R-:W-:-:S04]  /*1a90*/  UIADD3 UR27, UPT, UPT, UR12, UR20, URZ ;  /* 0x000000140c1b7290 */ /* 0x000fc8000fffe0ff */
[----:B-1----:R-:W-:Y:S02]  /*1aa0*/  UIMAD.WIDE.U32 UR34, UR27, UR10, URZ ;  /* 0x0000000a1b2272a5 */ /* 0x002fe4000f8e00ff */
[----:B------:R-:W-:-:S04]  /*1ab0*/  UIMAD UR27, UR27, UR11, URZ ;  /* 0x0000000b1b1b72a4 */ /* 0x000fc8000f8e02ff */
[----:B------:R-:W-:Y:S02]  /*1ac0*/  UIADD3 UR27, UPT, UPT, UR35, UR27, URZ ;  /* 0x0000001b231b7290 */ /* 0x000fe4000fffe0ff */
.L_x_151:
[----:B------:R-:W1:Y:S01]  /*1ad0*/  LDCU UR4, c[0x0][0x3e8] ;  /* 0x00007d00ff0477ac */ /* 0x000e620008000800 */
[----:B------:R-:W2:Y:S01]  /*1ae0*/  S2R R2, SR_CTAID.Z ;  /* 0x0000000000027919 */ /* 0x000ea20000002700 */
[----:B------:R-:W-:Y:S01]  /*1af0*/  UMOV UR28, URZ ;  /* 0x000000ff001c7c82 */ /* 0x000fe20008000000 */
[----:B-1----:R-:W-:-:S05]  /*1b00*/  IMAD.U32 R0, RZ, RZ, UR4 ;  /* 0x00000004ff007e24 */ /* 0x002fca000f8e00ff */
[----:B------:R-:W-:-:S04]  /*1b10*/  IABS R0, R0 ;  /* 0x0000000000007213 */ /* 0x000fc80000000000 */
[----:B------:R-:W-:-:S13]  /*1b20*/  R2UR UR7, R0 ;  /* 0x00000000000772ca */ /* 0x000fda00000e0000 */
[----:B------:R-:W1:Y:S08]  /*1b30*/  I2F.RP R0, UR7 ;  /* 0x0000000700007d06 */ /* 0x000e700008209400 */
[----:B-1----:R-:W1:Y:S02]  /*1b40*/  MUFU.RCP R0, R0 ;  /* 0x0000000000007308 */ /* 0x002e640000001000 */
[----:B-1----:R-:W-:-:S06]  /*1b50*/  VIADD R0, R0, 0xffffffe ;  /* 0x0ffffffe00007836 */ /* 0x002fcc0000000000 */
[----:B------:R-:W1:Y:S02]  /*1b60*/  F2I.FTZ.U32.TRUNC.NTZ R0, R0 ;  /* 0x0000000000007305 */ /* 0x000e64000021f000 */
[----:B-1----:R-:W-:Y:S02]  /*1b70*/  R2UR UR29, R0 ;  /* 0x00000000001d72ca */ /* 0x002fe400000e0000 */
[----:B--2---:R-:W-:-:S04]  /*1b80*/  IABS R0, R2 ;  /* 0x0000000200007213 */ /* 0x004fc80000000000 */
[----:B------:R-:W-:-:S07]  /*1b90*/  R2UR UR6, R0 ;  /* 0x00000000000672ca */ /* 0x000fce00000e0000 */
        /* <DEDUP_REMOVED lines=30> */
.L_x_152:
[----:B------:R-:W1:Y:S01]  /*1d80*/  LDCU.64 UR6, c[0x0][0x3c0] ;  /* 0x00007800ff0677ac */ /* 0x000e620008000a00 */
[----:B------:R-:W-:-:S04]  /*1d90*/  UIADD3 UR12, UPT, UPT, UR12, UR20, URZ ;  /* 0x000000140c0c7290 */ /* 0x000fc8000fffe0ff */
[----:B-1----:R-:W-:Y:S02]  /*1da0*/  UIMAD.WIDE.U32 UR4, UR12, UR6, URZ ;  /* 0x000000060c0472a5 */ /* 0x002fe4000f8e00ff */
[----:B------:R-:W-:-:S04]  /*1db0*/  UIMAD UR12, UR12, UR7, URZ ;  /* 0x000000070c0c72a4 */ /* 0x000fc8000f8e02ff */
[----:B------:R-:W-:Y:S01]  /*1dc0*/  UIADD3 UR19, UPT, UPT, UR5, UR12, URZ ;  /* 0x0000000c05137290 */ /* 0x000fe2000fffe0ff */
[----:B------:R-:W-:-:S11]  /*1dd0*/  UMOV UR20, UR4 ;  /* 0x0000000400147c82 */ /* 0x000fd60008000000 */
.L_x_153:
[----:B------:R-:W-:Y:S01]  /*1de0*/  SHF.R.U32.HI R29, RZ, 0x3, R163 ;  /* 0x00000003ff1d7819 */ /* 0x000fe200000116a3 */
[----:B------:R-:W-:Y:S01]  /*1df0*/  UIADD3 UR12, UPT, UPT, -UR21, UR23, URZ ;  /* 0x00000017150c7290 */ /* 0x000fe2000fffe1ff */
[C---:B------:R-:W-:Y:S01]  /*1e00*/  IMAD.SHL.U32 R20, R163.reuse, 0x8, RZ ;  /* 0x00000008a3147824 */ /* 0x040fe200078e00ff */
[----:B------:R-:W1:Y:S01]  /*1e10*/  LDCU.64 UR4, c[0x0][0x3c8] ;  /* 0x00007900ff0477ac */ /* 0x000e620008000a00 */
[----:B------:R-:W-:Y:S01]  /*1e20*/  IMAD.SHL.U32 R160, R163, 0x40, RZ ;  /* 0x00000040a3a07824 */ /* 0x000fe200078e00ff */
[----:B------:R-:W-:Y:S01]  /*1e30*/  STL [R1+0x8], R29 ;  /* 0x0000081d01007387 */ /* 0x000fe20000100800 */
[C---:B------:R-:W-:Y:S01]  /*1e40*/  VIADD R22, R29.reuse, 0x10 ;  /* 0x000000101d167836 */ /* 0x040fe20000000000 */
[C---:B------:R-:W-:Y:S01]  /*1e50*/  ISETP.GE.AND P5, PT, R29.reuse, UR12, PT ;  /* 0x0000000c1d007c0c */ /* 0x040fe2000bfa6270 */
[----:B------:R-:W-:Y:S01]  /*1e60*/  UIMAD.WIDE.U32 UR30, UR30, 0x80, URZ ;  /* 0x000000801e1e78a5 */ /* 0x000fe2000f8e00ff */
[----:B------:R-:W-:Y:S01]  /*1e70*/  LOP3.LUT R26, R20, 0x38, RZ, 0xc0, !PT ;  /* 0x00000038141a7812 */ /* 0x000fe200078ec0ff */
[C---:B------:R-:W-:Y:S01]  /*1e80*/  VIADD R25, R29.reuse, 0x20 ;  /* 0x000000201d197836 */ /* 0x040fe20000000000 */
[----:B------:R-:W-:Y:S01]  /*1e90*/  ISETP.GE.AND P4, PT, R22, UR12, PT ;  /* 0x0000000c16007c0c */ /* 0x000fe2000bf86270 */
[C---:B------:R-:W-:Y:S01]  /*1ea0*/  VIADD R24, R29.reuse, 0x30 ;  /* 0x000000301d187836 */ /* 0x040fe20000000000 */
[----:B------:R-:W-:Y:S01]  /*1eb0*/  IADD3 R2, P0, PT, R26, UR24, RZ ;  /* 0x000000181a027c10 */ /* 0x000fe2000ff1e0ff */
[----:B------:R-:W-:Y:S01]  /*1ec0*/  STL [R1+0x64], R26 ;  /* 0x0000641a01007387 */ /* 0x000fe20000100800 */
[----:B------:R-:W-:Y:S01]  /*1ed0*/  LOP3.LUT R23, R29, UR30, RZ, 0xfc, !PT ;  /* 0x0000001e1d177c12 */ /* 0x000fe2000f8efcff */
[----:B------:R-:W-:Y:S01]  /*1ee0*/  UIADD3 UR26, UPT, UPT, UR17, -0x1, URZ ;  /* 0xffffffff111a7890 */ /* 0x000fe2000fffe0ff */
        /* <DEDUP_REMOVED lines=12> */
[----:B------:R-:W-:Y:S01]  /*1fb0*/  VIADD R2, R29, 0x40 ;  /* 0x000000401d027836 */ /* 0x000fe20000000000 */
[----:B------:R-:W-:Y:S01]  /*1fc0*/  UIMAD UR24, UR26, -0x40, UR22 ;  /* 0xffffffc01a1878a4 */ /* 0x000fe2000f8e0216 */
[----:B------:R-:W-:Y:S01]  /*1fd0*/  @!P4 IMAD.X R3, RZ, RZ, UR31, P0 ;  /* 0x0000001fff03ce24 */ /* 0x000fe200080e06ff */
[----:B------:R-:W-:Y:S01]  /*1fe0*/  LOP3.LUT R28, R19, 0x1e00, R20, 0xf8, !PT ;  /* 0x00001e00131c7812 */ /* 0x000fe200078ef814 */
[----:B------:R-:W-:Y:S01]  /*1ff0*/  IMAD R7, R0, UR9, R7 ;  /* 0x0000000900077c24 */ /* 0x000fe2000f8e0207 */
[----:B------:R-:W-:Y:S01]  /*2000*/  ISETP.GE.AND P1, PT, R2, UR12, PT ;  /* 0x0000000c02007c0c */ /* 0x000fe2000bf26270 */
[----:B------:R-:W3:Y:S01]  /*2010*/  @!P4 LDC.64 R8, c[0x0][0x3b0] ;  /* 0x0000ec00ff08cb82 */ /* 0x000ee20000000a00 */
[----:B------:R-:W-:Y:S01]  /*2020*/  @!P4 IMAD.MOV.U32 R2, RZ, RZ, R6 ;  /* 0x000000ffff02c224 */ /* 0x000fe200078e0006 */
[----:B------:R4:W-:Y:S01]  /*2030*/  STL [R1+0x94], R19 ;  /* 0x0000941301007387 */ /* 0x0009e20000100800 */
[----:B------:R-:W-:Y:S01]  /*2040*/  USHF.L.U32 UR29, UR10, 0x6, URZ ;  /* 0x000000060a1d7899 */ /* 0x000fe200080006ff */
[----:B------:R-:W-:Y:S01]  /*2050*/  IMAD R27, R29, UR7, RZ ;  /* 0x000000071d1b7c24 */ /* 0x000fe2000f8e02ff */
[----:B------:R-:W5:Y:S01]  /*2060*/  LDCU.64 UR8, c[0x0][0x3d0] ;  /* 0x00007a00ff0877ac */ /* 0x000f620008000a00 */
[----:B------:R-:W-:Y:S01]  /*2070*/  SHF.R.U32.HI R134, RZ, 0x1, R163 ;  /* 0x00000001ff867819 */ /* 0x000fe200000116a3 */
[----:B------:R-:W-:Y:S01]  /*2080*/  IMAD.MOV.U32 R133, RZ, RZ, 0x20 ;  /* 0x00000020ff857424 */ /* 0x000fe200078e00ff */
[----:B------:R-:W5:Y:S01]  /*2090*/  @!P5 LDC.64 R14, c[0x0][0x380] ;  /* 0x0000e000ff0edb82 */ /* 0x000f620000000a00 */
[----:B--2---:R-:W-:Y:S01]  /*20a0*/  ULEA UR30, UR30, UR4, 0x18 ;  /* 0x000000041e1e7291 */ /* 0x004fe2000f8ec0ff */
[----:B------:R-:W-:Y:S01]  /*20b0*/  LOP3.LUT R132, R160, 0x400, RZ, 0xc0, !PT ;  /* 0x00000400a0847812 */ /* 0x000fe200078ec0ff */
[----:B------:R-:W-:-:S02]  /*20c0*/  UIMAD.WIDE.U32 UR32, UR29, UR26, URZ ;  /* 0x0000001a1d2072a5 */ /* 0x000fc4000f8e00ff */
[----:B------:R-:W-:Y:S02]  /*20d0*/  USHF.L.U64.HI UR28, UR10, 0x6, UR11 ;  /* 0x000000060a1c7899 */ /* 0x000fe4000801020b */
[----:B------:R-:W-:Y:S01]  /*20e0*/  LEA R28, R28, UR30, 0x1 ;  /* 0x0000001e1c1c7c11 */ /* 0x000fe2000f8e08ff */
[----:B------:R-:W2:Y:S01]  /*20f0*/  @!P4 LDC.64 R16, c[0x0][0x380] ;  /* 0x0000e000ff10cb82 */ /* 0x000ea20000000a00 */
[----:B-1----:R-:W-:Y:S01]  /*2100*/  @!P5 IMAD R5, R10, UR31, RZ ;  /* 0x0000001f0a05dc24 */ /* 0x002fe2000f8e02ff */
[----:B------:R-:W-:Y:S01]  /*2110*/  UIMAD UR25, UR28, UR26, URZ ;  /* 0x0000001a1c1972a4 */ /* 0x000fe2000f8e02ff */
[----:B------:R-:W1:Y:S02]  /*2120*/  LDCU.64 UR4, c[0x0][0x388] ;  /* 0x00007100ff0477ac */ /* 0x000e640008000a00 */
[C---:B------:R-:W-:Y:S02]  /*2130*/  @!P5 IMAD R5, R23.reuse, R11, R5 ;  /* 0x0000000b1705d224 */ /* 0x040fe400078e0205 */
[----:B------:R-:W-:Y:S01]  /*2140*/  @!P5 IMAD.WIDE.U32 R10, R23, R10, R6 ;  /* 0x0000000a170ad225 */ /* 0x000fe200078e0006 */
[----:B------:R-:W1:Y:S01]  /*2150*/  @!P3 LDC.64 R12, c[0x0][0x3b0] ;  /* 0x0000ec00ff0cbb82 */ /* 0x000e620000000a00 */
[----:B------:R-:W-:-:S02]  /*2160*/  UIADD3 UR25, UPT, UPT, UR33, UR25, URZ ;  /* 0x0000001921197290 */ /* 0x000fc4000fffe0ff */
[-C--:B---3--:R-:W-:Y:S01]  /*2170*/  @!P4 IMAD R0, R3, R8.reuse, RZ ;  /* 0x000000080300c224 */ /* 0x088fe200078e02ff */
[----:B------:R-:W-:Y:S01]  /*2180*/  USHF.L.U32 UR36, UR10, 0x4, URZ ;  /* 0x000000040a247899 */ /* 0x000fe200080006ff */
[----:B------:R-:W-:Y:S01]  /*2190*/  @!P4 IMAD.MOV.U32 R3, RZ, RZ, R7 ;  /* 0x000000ffff03c224 */ /* 0x000fe200078e0007 */
[----:B------:R-:W-:Y:S01]  /*21a0*/  UIMAD.WIDE.U32 UR38, UR10, 0x20, URZ ;  /* 0x000000200a2678a5 */ /* 0x000fe2000f8e00ff */
[C---:B------:R-:W-:Y:S01]  /*21b0*/  @!P4 IMAD R9, R4.reuse, R9, R0 ;  /* 0x000000090409c224 */ /* 0x040fe200078e0200 */
[----:B------:R-:W-:Y:S01]  /*21c0*/  @!P5 IADD3 R0, PT, PT, R11, R5, RZ ;  /* 0x000000050b00d210 */ /* 0x000fe20007ffe0ff */
[----:B------:R-:W-:Y:S01]  /*21d0*/  @!P4 IMAD.WIDE.U32 R2, R4, R8, R2 ;  /* 0x000000080402c225 */ /* 0x000fe200078e0002 */
[C---:B-----5:R-:W-:Y:S01]  /*21e0*/  @!P5 LEA R8, P6, R10.reuse, R14, 0x1 ;  /* 0x0000000e0a08d211 */ /* 0x060fe200078c08ff */
[----:B----4-:R-:W3:Y:S01]  /*21f0*/  @!P2 LDC.64 R18, c[0x0][0x380] ;  /* 0x0000e000ff12ab82 */ /* 0x010ee20000000a00 */
[----:B------:R-:W-:Y:S01]  /*2200*/  USHF.L.U64.HI UR35, UR10, 0x4, UR11 ;  /* 0x000000040a237899 */ /* 0x000fe2000801020b */
[----:B------:R-:W-:Y:S01]  /*2210*/  @!P4 IMAD.IADD R3, R3, 0x1, R9 ;  /* 0x000000010303c824 */ /* 0x000fe200078e0209 */
[----:B------:R-:W-:-:S02]  /*2220*/  @!P5 LEA.HI.X R9, R10, R15, R0, 0x1, P6 ;  /* 0x0000000f0a09d211 */ /* 0x000fc400030f0c00 */
[----:B--2---:R-:W-:-:S03]  /*2230*/  @!P4 LEA R4, P0, R2, R16, 0x1 ;  /* 0x000000100204c211 */ /* 0x004fc600078008ff */
[----:B------:R-:W2:Y:S01]  /*2240*/  @!P3 LDC.64 R10, c[0x0][0x380] ;  /* 0x0000e000ff0abb82 */ /* 0x000ea20000000a00 */
[----:B------:R-:W-:Y:S01]  /*2250*/  @!P4 LEA.HI.X R5, R2, R17, R3, 0x1, P0 ;  /* 0x000000110205c211 */ /* 0x000fe200000f0c03 */
[----:B------:R-:W-:Y:S01]  /*2260*/  VIADD R2, R29, 0x50 ;  /* 0x000000501d027836 */ /* 0x000fe20000000000 */
[C---:B------:R-:W-:Y:S01]  /*2270*/  @!P3 IADD3 R0, P0, PT, R23.reuse, 0x20, RZ ;  /* 0x000000201700b810 */ /* 0x040fe20007f1e0ff */
[----:B------:R-:W-:Y:S01]  /*2280*/  @!PT LDS RZ, [RZ] ;  /* 0x00000000fffff984 */ /* 0x000fe20000000800 */
[----:B------:R-:W-:Y:S01]  /*2290*/  @!PT LDS RZ, [RZ] ;  /* 0x00000000fffff984 */ /* 0x000fe20000000800 */
[----:B------:R-:W-:Y:S01]  /*22a0*/  @!PT LDS RZ, [RZ] ;  /* 0x00000000fffff984 */ /* 0x000fe20000000800 */
[----:B------:R-:W-:Y:S01]  /*22b0*/  @!P5 LDGSTS.E.BYPASS.LTC128B.128 [R28], desc[UR14][R8.64] ;  /* 0x00000000081cdfae */ /* 0x000fe2000b981a0e */
[----:B------:R-:W-:Y:S02]  /*22c0*/  @!P3 IMAD.MOV.U32 R3, RZ, RZ, R7 ;  /* 0x000000ffff03b224 */ /* 0x000fe400078e0007 */
[----:B------:R-:W-:Y:S01]  /*22d0*/  ISETP.GE.AND P6, PT, R2, UR12, PT ;  /* 0x0000000c02007c0c */ /* 0x000fe2000bfc6270 */
[----:B------:R-:W4:Y:S01]  /*22e0*/  @!P2 LDC.64 R14, c[0x0][0x3b0] ;  /* 0x0000ec00ff0eab82 */ /* 0x000f220000000a00 */
[----:B------:R-:W-:Y:S01]  /*22f0*/  @!P3 IMAD.X R2, RZ, RZ, UR31, P0 ;  /* 0x0000001fff02be24 */ /* 0x000fe200080e06ff */
[----:B------:R5:W-:Y:S03]  /*2300*/  @!P5 LDGSTS.E.BYPASS.LTC128B.128 [R28+0x4000], desc[UR14][R8.64+0x80] ;  /* 0x04000080081cdfae */ /* 0x000be6000b981a0e */
[----:B-1----:R-:W-:Y:S01]  /*2310*/  @!P3 IMAD R2, R2, R12, RZ ;  /* 0x0000000c0202b224 */ /* 0x002fe200078e02ff */
[----:B------:R-:W-:Y:S02]  /*2320*/  @!P4 LDGSTS.E.BYPASS.LTC128B.128 [R28+0x800], desc[UR14][R4.64] ;  /* 0x00800000041ccfae */ /* 0x000fe4000b981a0e */
[----:B------:R-:W1:Y:S02]  /*2330*/  @!P1 LDC.64 R16, c[0x0][0x3b0] ;  /* 0x0000ec00ff109b82 */ /* 0x000e640000000a00 */
[----:B------:R3:W-:Y:S06]  /*2340*/  @!P4 LDGSTS.E.BYPASS.LTC128B.128 [R28+0x4800], desc[UR14][R4.64+0x80] ;  /* 0x04800080041ccfae */ /* 0x0007ec000b981a0e */
[----:B------:R-:W1:Y:S01]  /*2350*/  @!P1 LDC.64 R20, c[0x0][0x380] ;  /* 0x0000e000ff149b82 */ /* 0x000e620000000a00 */
[C---:B-----5:R-:W-:Y:S01]  /*2360*/  @!P1 IADD3 R9, P4, PT, R23.reuse, 0x40, RZ ;  /* 0x0000004017099810 */ /* 0x060fe20007f9e0ff */
[----:B---3--:R-:W-:Y:S01]  /*2370*/  @!P3 IMAD R5, R0, R13, R2 ;  /* 0x0000000d0005b224 */ /* 0x008fe200078e0202 */
[----:B------:R-:W-:Y:S01]  /*2380*/  @!P2 IADD3 R4, P0, PT, R23, 0x30, RZ ;  /* 0x000000301704a810 */ /* 0x000fe20007f1e0ff */
[----:B------:R-:W-:-:S02]  /*2390*/  @!P3 IMAD.MOV.U32 R2, RZ, RZ, R6 ;  /* 0x000000ffff02b224 */ /* 0x000fc400078e0006 */
[----:B------:R-:W-:Y:S02]  /*23a0*/  IMAD.U32 R13, RZ, RZ, UR25 ;  /* 0x00000019ff0d7e24 */ /* 0x000fe4000f8e00ff */
[----:B------:R-:W-:-:S04]  /*23b0*/  @!P3 IMAD.WIDE.U32 R2, R0, R12, R2 ;  /* 0x0000000c0002b225 */ /* 0x000fc800078e0002 */
[----:B------:R-:W-:Y:S02]  /*23c0*/  VIADD R0, R29, 0x60 ;  /* 0x000000601d007836 */ /* 0x000fe40000000000 */
[----:B------:R-:W-:Y:S01]  /*23d0*/  @!P2 IMAD.X R8, RZ, RZ, UR31, P0 ;  /* 0x0000001fff08ae24 */ /* 0x000fe200080e06ff */
[----:B--2---:R-:W-:Y:S01]  /*23e0*/  @!P3 LEA R10, P0, R2, R10, 0x1 ;  /* 0x0000000a020ab211 */ /* 0x004fe200078008ff */
[----:B------:R-:W-:Y:S01]  /*23f0*/  @!P3 IMAD.IADD R5, R3, 0x1, R5 ;  /* 0x000000010305b824 */ /* 0x000fe200078e0205 */
[----:B------:R-:W-:Y:S01]  /*2400*/  ISETP.GE.AND P5, PT, R0, UR12, PT ;  /* 0x0000000c00007c0c */ /* 0x000fe2000bfa6270 */
[----:B------:R-:W-:Y:S02]  /*2410*/  @!P1 IMAD.X R3, RZ, RZ, UR31, P4 ;  /* 0x0000001fff039e24 */ /* 0x000fe4000a0e06ff */
[----:B----4-:R-:W-:Y:S01]  /*2420*/  @!P2 IMAD R0, R8, R14, RZ ;  /* 0x0000000e0800a224 */ /* 0x010fe200078e02ff */
[----:B------:R-:W-:Y:S01]  /*2430*/  @!P3 LEA.HI.X R11, R2, R11, R5, 0x1, P0 ;  /* 0x0000000b020bb211 */ /* 0x000fe200000f0c05 */
[----:B-1----:R-:W-:Y:S01]  /*2440*/  @!P1 IMAD R8, R3, R16, RZ ;  /* 0x0000001003089224 */ /* 0x002fe200078e02ff */
[----:B------:R-:W-:Y:S01]  /*2450*/  @!P2 MOV R2, R6 ;  /* 0x000000060002a202 */ /* 0x000fe20000000f00 */
[----:B------:R-:W-:-:S02]  /*2460*/  @!P2 IMAD.MOV.U32 R3, RZ, RZ, R7 ;  /* 0x000000ffff03a224 */ /* 0x000fc400078e0007 */
[----:B------:R-:W-:Y:S01]  /*2470*/  VIADD R12, R29, 0x70 ;  /* 0x000000701d0c7836 */ /* 0x000fe20000000000 */
[----:B------:R-:W-:Y:S01]  /*2480*/  @!P3 LDGSTS.E.BYPASS.LTC128B.128 [R28+0x1000], desc[UR14][R10.64] ;  /* 0x010000000a1cbfae */ /* 0x000fe2000b981a0e */
[C---:B------:R-:W-:Y:S02]  /*2490*/  @!P2 IMAD R0, R4.reuse, R15, R0 ;  /* 0x0000000f0400a224 */ /* 0x040fe400078e0200 */
[----:B------:R-:W-:Y:S01]  /*24a0*/  @!P2 IMAD.WIDE.U32 R4, R4, R14, R2 ;  /* 0x0000000e0404a225 */ /* 0x000fe200078e0002 */
[----:B------:R-:W-:Y:S01]  /*24b0*/  ISETP.GE.AND P4, PT, R12, UR12, PT ;  /* 0x0000000c0c007c0c */ /* 0x000fe2000bf86270 */
[----:B------:R-:W1:Y:S01]  /*24c0*/  @!P6 LDC.64 R14, c[0x0][0x3b0] ;  /* 0x0000ec00ff0eeb82 */ /* 0x000e620000000a00 */
[----:B------:R2:W-:Y:S01]  /*24d0*/  @!P3 LDGSTS.E.BYPASS.LTC128B.128 [R28+0x5000], desc[UR14][R10.64+0x80] ;  /* 0x050000800a1cbfae */ /* 0x0005e2000b981a0e */
[----:B------:R-:W-:Y:S01]  /*24e0*/  @!P1 IMAD.MOV.U32 R2, RZ, RZ, R6 ;  /* 0x000000ffff029224 */ /* 0x000fe200078e0006 */
[----:B------:R-:W-:Y:S01]  /*24f0*/  ISETP.GE.AND P3, PT, R22, UR24, PT ;  /* 0x0000001816007c0c */ /* 0x000fe2000bf66270 */
[----:B------:R-:W-:-:S02]  /*2500*/  @!P1 IMAD.MOV.U32 R3, RZ, RZ, R7 ;  /* 0x000000ffff039224 */ /* 0x000fc400078e0007 */
[----:B------:R-:W-:Y:S01]  /*2510*/  @!P1 IMAD R12, R9, R17, R8 ;  /* 0x00000011090c9224 */ /* 0x000fe200078e0208 */
[C---:B------:R-:W-:Y:S01]  /*2520*/  @!P2 LEA R8, P0, R4.reuse, R18, 0x1 ;  /* 0x000000120408a211 */ /* 0x040fe200078008ff */
[----:B------:R-:W-:Y:S02]  /*2530*/  @!P2 IMAD.IADD R0, R5, 0x1, R0 ;  /* 0x000000010500a824 */ /* 0x000fe400078e0200 */
[----:B------:R-:W-:Y:S02]  /*2540*/  @!P1 IMAD.WIDE.U32 R2, R9, R16, R2 ;  /* 0x0000001009029225 */ /* 0x000fe400078e0002 */
[----:B------:R-:W3:Y:S01]  /*2550*/  @!P5 LDC.64 R16, c[0x0][0x3b0] ;  /* 0x0000ec00ff10db82 */ /* 0x000ee20000000a00 */
[----:B------:R-:W-:Y:S01]  /*2560*/  @!P2 LEA.HI.X R9, R4, R19, R0, 0x1, P0 ;  /* 0x000000130409a211 */ /* 0x000fe200000f0c00 */
[----:B------:R-:W-:Y:S01]  /*2570*/  @!P1 IMAD.IADD R0, R3, 0x1, R12 ;  /* 0x0000000103009824 */ /* 0x000fe200078e020c */
[----:B------:R-:W-:Y:S01]  /*2580*/  @!P1 LEA R4, P0, R2, R20, 0x1 ;  /* 0x0000001402049211 */ /* 0x000fe200078008ff */
[----:B------:R-:W-:-:S02]  /*2590*/  VOTEU.ALL UP1, P3 ;  /* 0x0000000000ff7886 */ /* 0x000fc40001820000 */
[----:B------:R-:W-:Y:S01]  /*25a0*/  @!P2 LDGSTS.E.BYPASS.LTC128B.128 [R28+0x1800], desc[UR14][R8.64] ;  /* 0x01800000081cafae */ /* 0x000fe2000b981a0e */
[----:B------:R-:W-:Y:S01]  /*25b0*/  @!P1 LEA.HI.X R5, R2, R21, R0, 0x1, P0 ;  /* 0x0000001502059211 */ /* 0x000fe200000f0c00 */
[----:B------:R-:W4:Y:S02]  /*25c0*/  @!P6 LDC.64 R18, c[0x0][0x380] ;  /* 0x0000e000ff12eb82 */ /* 0x000f240000000a00 */
[----:B------:R5:W-:Y:S01]  /*25d0*/  @!P2 LDGSTS.E.BYPASS.LTC128B.128 [R28+0x5800], desc[UR14][R8.64+0x80] ;  /* 0x05800080081cafae */ /* 0x000be2000b981a0e */
[----:B------:R-:W-:-:S03]  /*25e0*/  ISETP.GE.AND P2, PT, R24, UR24, PT ;  /* 0x0000001818007c0c */ /* 0x000fc6000bf46270 */
[----:B------:R-:W-:Y:S02]  /*25f0*/  @!P1 LDGSTS.E.BYPASS.LTC128B.128 [R28+0x2000], desc[UR14][R4.64] ;  /* 0x02000000041c9fae */ /* 0x000fe4000b981a0e */
[----:B------:R-:W4:Y:S01]  /*2600*/  @!P5 LDC.64 R20, c[0x0][0x380] ;  /* 0x0000e000ff14db82 */ /* 0x000f220000000a00 */
[----:B--2---:R-:W-:Y:S01]  /*2610*/  IMAD R10, R29, UR11, RZ ;  /* 0x0000000b1d0a7c24 */ /* 0x004fe2000f8e02ff */
[----:B------:R2:W-:Y:S01]  /*2620*/  @!P1 LDGSTS.E.BYPASS.LTC128B.128 [R28+0x6000], desc[UR14][R4.64+0x80] ;  /* 0x06000080041c9fae */ /* 0x0005e2000b981a0e */
[----:B------:R-:W-:-:S05]  /*2630*/  @!P6 IADD3 R0, P1, PT, R23, 0x50, RZ ;  /* 0x000000501700e810 */ /* 0x000fca0007f3e0ff */
[----:B------:R-:W-:Y:S01]  /*2640*/  @!P6 IMAD.X R3, RZ, RZ, UR31, P1 ;  /* 0x0000001fff03ee24 */ /* 0x000fe200088e06ff */
[----:B------:R-:W-:Y:S01]  /*2650*/  IADD3 R2, P1, PT, R26, UR34, RZ ;  /* 0x000000221a027c10 */ /* 0x000fe2000ff3e0ff */
[----:B------:R-:W-:Y:S01]  /*2660*/  @!UP1 UIADD3 UR34, UP3, UPT, UR36, UR32, URZ ;  /* 0x0000002024229290 */ /* 0x000fe2000ff7e0ff */
[----:B-----5:R-:W-:-:S05]  /*2670*/  @!P5 IADD3 R9, P0, PT, R23, 0x60, RZ ;  /* 0x000000601709d810 */ /* 0x020fca0007f1e0ff */
[----:B------:R-:W-:Y:S01]  /*2680*/  @!P5 IMAD.X R8, RZ, RZ, UR31, P0 ;  /* 0x0000001fff08de24 */ /* 0x000fe200080e06ff */
[----:B------:R-:W-:Y:S01]  /*2690*/  ISETP.GE.AND P0, PT, R22, UR24, PT ;  /* 0x0000001816007c0c */ /* 0x000fe2000bf06270 */
[----:B--2---:R-:W-:Y:S02]  /*26a0*/  IMAD.U32 R5, RZ, RZ, UR33 ;  /* 0x00000021ff057e24 */ /* 0x004fe4000f8e00ff */
[----:B-1----:R-:W-:Y:S01]  /*26b0*/  @!P6 IMAD R5, R3, R14, RZ ;  /* 0x0000000e0305e224 */ /* 0x002fe200078e02ff */
[----:B------:R-:W-:Y:S01]  /*26c0*/  IADD3.X R3, PT, PT, RZ, UR27, RZ, P1, !PT ;  /* 0x0000001bff037c10 */ /* 0x000fe20008ffe4ff */
[----:B------:R-:W-:Y:S01]  /*26d0*/  IMAD.U32 R4, RZ, RZ, UR32 ;  /* 0x00000020ff047e24 */ /* 0x000fe2000f8e00ff */
[----:B------:R-:W-:Y:S01]  /*26e0*/  USHF.R.S32.HI UR27, URZ, 0x1f, UR16 ;  /* 0x0000001fff1b7899 */ /* 0x000fe20008011410 */
[----:B------:R-:W-:Y:S02]  /*26f0*/  @!P6 IMAD R11, R0, R15, R5 ;  /* 0x0000000f000be224 */ /* 0x000fe400078e0205 */
[----:B------:R-:W-:-:S02]  /*2700*/  @!P2 IMAD.MOV.U32 R12, RZ, RZ, R4 ;  /* 0x000000ffff0ca224 */ /* 0x000fc400078e0004 */
[----:B------:R-:W-:-:S04]  /*2710*/  IMAD.WIDE.U32 R4, R29, UR10, R2 ;  /* 0x0000000a1d047c25 */ /* 0x000fc8000f8e0002 */
[----:B------:R-:W-:Y:S02]  /*2720*/  @!P6 IMAD.MOV.U32 R2, RZ, RZ, R6 ;  /* 0x000000ffff02e224 */ /* 0x000fe400078e0006 */
[----:B------:R-:W-:Y:S02]  /*2730*/  @!P6 IMAD.MOV.U32 R3, RZ, RZ, R7 ;  /* 0x000000ffff03e224 */ /* 0x000fe400078e0007 */
[----:B---3--:R-:W-:Y:S02]  /*2740*/  @!P5 IMAD R8, R8, R16, RZ ;  /* 0x000000100808d224 */ /* 0x008fe400078e02ff */
[----:B------:R-:W-:-:S04]  /*2750*/  @!P6 IMAD.WIDE.U32 R2, R0, R14, R2 ;  /* 0x0000000e0002e225 */ /* 0x000fc800078e0002 */
[----:B------:R-:W-:Y:S01]  /*2760*/  IMAD.IADD R5, R5, 0x1, R10 ;  /* 0x0000000105057824 */ /* 0x000fe200078e020a */
[----:B----4-:R-:W-:Y:S01]  /*2770*/  @!P6 LEA R10, P1, R2, R18, 0x1 ;  /* 0x00000012020ae211 */ /* 0x010fe200078208ff */
[----:B------:R-:W-:Y:S01]  /*2780*/  @!P6 IMAD.IADD R0, R3, 0x1, R11 ;  /* 0x000000010300e824 */ /* 0x000fe200078e020b */
[----:B------:R-:W-:Y:S01]  /*2790*/  LOP3.LUT R18, R26, 0x1c0, R160, 0xf8, !PT ;  /* 0x000001c01a127812 */ /* 0x000fe200078ef8a0 */
[C---:B------:R-:W-:Y:S02]  /*27a0*/  @!P5 IMAD R15, R9.reuse, R17, R8 ;  /* 0x00000011090fd224 */ /* 0x040fe400078e0208 */
[----:B------:R-:W-:Y:S01]  /*27b0*/  IMAD.U32 R14, RZ, RZ, UR8 ;  /* 0x00000008ff0e7e24 */ /* 0x000fe2000f8e00ff */
[----:B------:R-:W-:Y:S01]  /*27c0*/  @!P6 LEA.HI.X R11, R2, R19, R0, 0x1, P1 ;  /* 0x00000013020be211 */ /* 0x000fe200008f0c00 */
[----:B------:R-:W-:Y:S01]  /*27d0*/  @!P5 IMAD.WIDE.U32 R8, R9, R16, R6 ;  /* 0x000000100908d225 */ /* 0x000fe200078e0006 */
[----:B------:R-:W-:Y:S01]  /*27e0*/  UIMAD UR8, UR27, UR8, URZ ;  /* 0x000000081b0872a4 */ /* 0x000fe2000f8e02ff */
[----:B------:R-:W1:Y:S01]  /*27f0*/  @!P4 LDC.64 R16, c[0x0][0x380] ;  /* 0x0000e000ff10cb82 */ /* 0x000e620000000a00 */
[----:B------:R-:W-:Y:S01]  /*2800*/  LOP3.LUT R135, R18, 0x8, R134, 0x78, !PT ;  /* 0x0000000812877812 */ /* 0x000fe200078e7886 */
[----:B------:R-:W-:Y:S01]  /*2810*/  IMAD.WIDE.U32 R2, R14, UR16, R4 ;  /* 0x000000100e027c25 */ /* 0x000fe2000f8e0004 */
[----:B------:R-:W-:Y:S01]  /*2820*/  @!P5 LEA R4, P1, R8, R20, 0x1 ;  /* 0x000000140804d211 */ /* 0x000fe200078208ff */
[----:B------:R-:W-:Y:S01]  /*2830*/  @!P6 LDGSTS.E.BYPASS.LTC128B.128 [R28+0x2800], desc[UR14][R10.64] ;  /* 0x028000000a1cefae */ /* 0x000fe2000b981a0e */
[----:B------:R-:W-:Y:S01]  /*2840*/  UIMAD UR8, UR16, UR9, UR8 ;  /* 0x00000009100872a4 */ /* 0x000fe2000f8e0208 */
[----:B------:R-:W-:-:S02]  /*2850*/  @!P5 IMAD.IADD R0, R9, 0x1, R15 ;  /* 0x000000010900d824 */ /* 0x000fc400078e020f */
[----:B------:R-:W2:Y:S01]  /*2860*/  @!P4 LDC.64 R14, c[0x0][0x3b0] ;  /* 0x0000ec00ff0ecb82 */ /* 0x000ea20000000a00 */
[----:B------:R3:W-:Y:S01]  /*2870*/  @!P6 LDGSTS.E.BYPASS.LTC128B.128 [R28+0x6800], desc[UR14][R10.64+0x80] ;  /* 0x068000800a1cefae */ /* 0x0007e2000b981a0e */
[----:B------:R-:W-:Y:S01]  /*2880*/  LEA R162, P6, R2, UR4, 0x1 ;  /* 0x0000000402a27c11 */ /* 0x000fe2000f8c08ff */
[----:B------:R-:W-:Y:S01]  /*2890*/  VIADD R3, R3, UR8 ;  /* 0x0000000803037c36 */ /* 0x000fe20008000000 */
[----:B------:R-:W-:Y:S01]  /*28a0*/  @!P5 LEA.HI.X R5, R8, R21, R0, 0x1, P1 ;  /* 0x000000150805d211 */ /* 0x000fe200008f0c00 */
[----:B------:R-:W-:Y:S01]  /*28b0*/  IMAD.U32 R0, RZ, RZ, UR10 ;  /* 0x0000000aff007e24 */ /* 0x000fe2000f8e00ff */
[----:B------:R-:W-:Y:S01]  /*28c0*/  ISETP.GE.AND P1, PT, R29, UR24, PT ;  /* 0x000000181d007c0c */ /* 0x000fe2000bf26270 */
[----:B------:R-:W-:Y:S01]  /*28d0*/  STL [R1+0x5c], R162 ;  /* 0x00005ca201007387 */ /* 0x000fe20000100800 */
[----:B------:R-:W-:Y:S01]  /*28e0*/  LEA.HI.X R161, R2, UR5, R3, 0x1, P6 ;  /* 0x0000000502a17c11 */ /* 0x000fe2000b0f0c03 */
[----:B------:R-:W-:Y:S01]  /*28f0*/  @!P2 IMAD.WIDE.U32 R12, R0, 0x30, R12 ;  /* 0x00000030000ca825 */ /* 0x000fe200078e000c */
[----:B------:R-:W4:Y:S01]  /*2900*/  LDCU.64 UR4, c[0x0][0x3d8] ;  /* 0x00007b00ff0477ac */ /* 0x000f220008000a00 */
[----:B------:R-:W-:Y:S01]  /*2910*/  @!P5 LDGSTS.E.BYPASS.LTC128B.128 [R28+0x3000], desc[UR14][R4.64] ;  /* 0x03000000041cdfae */ /* 0x000fe2000b981a0e */
[----:B------:R-:W-:Y:S01]  /*2920*/  MOV R3, UR33 ;  /* 0x0000002100037c02 */ /* 0x000fe20008000f00 */
[----:B------:R-:W-:Y:S01]  /*2930*/  IMAD.U32 R2, RZ, RZ, UR32 ;  /* 0x00000020ff027e24 */ /* 0x000fe2000f8e00ff */
[----:B------:R-:W-:Y:S01]  /*2940*/  USHF.L.U32 UR33, UR11, 0x5, URZ ;  /* 0x000000050b217899 */ /* 0x000fe200080006ff */
[----:B------:R5:W-:Y:S01]  /*2950*/  @!P5 LDGSTS.E.BYPASS.LTC128B.128 [R28+0x7000], desc[UR14][R4.64+0x80] ;  /* 0x07000080041cdfae */ /* 0x000be2000b981a0e */
[----:B------:R-:W-:Y:S01]  /*2960*/  @!P4 IADD3 R0, P5, PT, R23, 0x70, RZ ;  /* 0x000000701700c810 */ /* 0x000fe20007fbe0ff */
[----:B------:R-:W-:Y:S01]  /*2970*/  IMAD.U32 R3, RZ, RZ, UR25 ;  /* 0x00000019ff037e24 */ /* 0x000fe2000f8e00ff */
[----:B------:R-:W1:Y:S01]  /*2980*/  LDCU.64 UR8, c[0x0][0x390] ;  /* 0x00007200ff0877ac */ /* 0x000e620008000a00 */
[----:B------:R-:W-:Y:S02]  /*2990*/  STL [R1+0x58], R161 ;  /* 0x000058a101007387 */ /* 0x000fe40000100800 */
[----:B------:R-:W-:-:S02]  /*29a0*/  @!P4 IMAD.X R8, RZ, RZ, UR31, P5 ;  /* 0x0000001fff08ce24 */ /* 0x000fc4000a8e06ff */
[----:B------:R-:W-:Y:S02]  /*29b0*/  STL [R1+0x90], R27 ;  /* 0x0000901b01007387 */ /* 0x000fe40000100800 */
[----:B--2---:R-:W-:Y:S02]  /*29c0*/  @!P4 IMAD R8, R8, R14, RZ ;  /* 0x0000000e0808c224 */ /* 0x004fe400078e02ff */
[----:B------:R-:W-:Y:S01]  /*29d0*/  STL [R1+0x50], R18 ;  /* 0x0000501201007387 */ /* 0x000fe20000100800 */
[----:B---3--:R-:W-:Y:S01]  /*29e0*/  @!P1 LEA R10, P6, R2, R162, 0x1 ;  /* 0x000000a2020a9211 */ /* 0x008fe200078c08ff */
[----:B------:R-:W-:Y:S01]  /*29f0*/  @!P4 IMAD R8, R0, R15, R8 ;  /* 0x0000000f0008c224 */ /* 0x000fe200078e0208 */
[----:B----4-:R-:W-:Y:S02]  /*2a00*/  UIMAD UR31, UR27, UR4, URZ ;  /* 0x000000041b1f72a4 */ /* 0x010fe4000f8e02ff */
[----:B------:R-:W-:Y:S02]  /*2a10*/  @!P1 LEA.HI.X R11, R2, R161, R3, 0x1, P6 ;  /* 0x000000a1020b9211 */ /* 0x000fe400030f0c03 */
[----:B------:R-:W-:Y:S01]  /*2a20*/  UIMAD UR31, UR16, UR5, UR31 ;  /* 0x00000005101f72a4 */ /* 0x000fe2000f8e021f */
[----:B-----5:R-:W-:-:S05]  /*2a30*/  IADD3 R4, P5, PT, R26, UR20, RZ ;  /* 0x000000141a047c10 */ /* 0x020fca000ffbe0ff */
[----:B------:R-:W-:Y:S01]  /*2a40*/  IMAD.X R5, RZ, RZ, UR19, P5 ;  /* 0x00000013ff057e24 */ /* 0x000fe2000a8e06ff */
[----:B------:R-:W-:Y:S01]  /*2a50*/  ISETP.GE.AND P5, PT, R25, UR24, PT ;  /* 0x0000001819007c0c */ /* 0x000fe2000bfa6270 */
[----:B------:R-:W-:-:S04]  /*2a60*/  IMAD.WIDE.U32 R2, R29, UR6, R4 ;  /* 0x000000061d027c25 */ /* 0x000fc8000f8e0004 */
[----:B------:R-:W-:-:S04]  /*2a70*/  @!P4 IMAD.WIDE.U32 R4, R0, R14, R6 ;  /* 0x0000000e0004c225 */ /* 0x000fc800078e0006 */
[----:B------:R-:W-:Y:S01]  /*2a80*/  @!P4 IMAD.IADD R5, R5, 0x1, R8 ;  /* 0x000000010505c824 */ /* 0x000fe200078e0208 */
[----:B-1----:R-:W-:-:S03]  /*2a90*/  @!P4 LEA R6, P6, R4, R16, 0x1 ;  /* 0x000000100406c211 */ /* 0x002fc600078c08ff */
[----:B------:R-:W-:Y:S01]  /*2aa0*/  VOTEU.ALL UP0, P5 ;  /* 0x0000000000ff7886 */ /* 0x000fe20002800000 */
[----:B------:R-:W-:Y:S01]  /*2ab0*/  IMAD.U32 R0, RZ, RZ, UR4 ;  /* 0x00000004ff007e24 */ /* 0x000fe2000f8e00ff */
[----:B------:R-:W-:Y:S01]  /*2ac0*/  LOP3.LUT R16, R160, 0x200, RZ, 0xc0, !PT ;  /* 0x00000200a0107812 */ /* 0x000fe200078ec0ff */
[----:B------:R-:W-:Y:S01]  /*2ad0*/  IMAD.IADD R3, R3, 0x1, R27 ;  /* 0x0000000103037824 */ /* 0x000fe200078e021b */
[----:B------:R-:W-:Y:S01]  /*2ae0*/  @!P4 LEA.HI.X R7, R4, R17, R5, 0x1, P6 ;  /* 0x000000110407c211 */ /* 0x000fe200030f0c05 */
[----:B------:R-:W-:Y:S01]  /*2af0*/  @!UP0 UIADD3 UR37, UP2, UPT, UR32, UR38, URZ ;  /* 0x0000002620258290 */ /* 0x000fe2000ff5e0ff */
[----:B------:R-:W-:Y:S01]  /*2b00*/  IMAD.U32 R5, RZ, RZ, UR34 ;  /* 0x00000022ff057e24 */ /* 0x000fe2000f8e00ff */
[----:B------:R-:W-:Y:S01]  /*2b10*/  @!UP1 UIADD3.X UR32, UPT, UPT, UR35, UR25, URZ, UP3, !UPT ;  /* 0x0000001923209290 */ /* 0x000fe20009ffe4ff */
[----:B------:R-:W-:Y:S01]  /*2b20*/  IMAD.WIDE.U32 R2, R0, UR16, R2 ;  /* 0x0000001000027c25 */ /* 0x000fe2000f8e0002 */
[----:B------:R-:W-:Y:S01]  /*2b30*/  @!P4 LDGSTS.E.BYPASS.LTC128B.128 [R28+0x3800], desc[UR14][R6.64] ;  /* 0x03800000061ccfae */ /* 0x000fe2000b981a0e */
[----:B------:R-:W-:-:S02]  /*2b40*/  @!UP0 UIADD3.X UR33, UPT, UPT, UR25, UR39, UR33, UP2, !UPT ;  /* 0x0000002719218290 */ /* 0x000fc400097fe421 */
[----:B------:R-:W-:Y:S01]  /*2b50*/  IMAD.U32 R0, RZ, RZ, UR11 ;  /* 0x0000000bff007e24 */ /* 0x000fe2000f8e00ff */
[----:B------:R1:W-:Y:S01]  /*2b60*/  @!P4 LDGSTS.E.BYPASS.LTC128B.128 [R28+0x7800], desc[UR14][R6.64+0x80] ;  /* 0x07800080061ccfae */ /* 0x0003e2000b981a0e */
[----:B------:R-:W-:Y:S01]  /*2b70*/  IMAD.U32 R9, RZ, RZ, UR37 ;  /* 0x00000025ff097e24 */ /* 0x000fe2000f8e00ff */
[-C--:B------:R-:W-:Y:S01]  /*2b80*/  @!P3 LEA R4, P4, R5, R162.reuse, 0x1 ;  /* 0x000000a20504b211 */ /* 0x080fe200078808ff */
[----:B------:R-:W-:Y:S01]  /*2b90*/  @!P2 IMAD R0, R0, 0x30, RZ ;  /* 0x000000300000a824 */ /* 0x000fe200078e02ff */
[----:B------:R-:W-:Y:S01]  /*2ba0*/  @!P1 LDGSTS.E.BYPASS.LTC128B.128 [R28+0x8000], desc[UR14][R10.64] ;  /* 0x080000000a1c9fae */ /* 0x000fe2000b981a0e */
[----:B------:R-:W-:Y:S01]  /*2bb0*/  USHF.L.U64.HI UR25, UR6, 0x6, UR7 ;  /* 0x0000000606197899 */ /* 0x000fe20008010207 */
[----:B------:R-:W-:Y:S01]  /*2bc0*/  @!P5 LEA R8, P6, R9, R162, 0x1 ;  /* 0x000000a20908d211 */ /* 0x000fe200078c08ff */
[----:B------:R-:W-:Y:S01]  /*2bd0*/  @!P2 IMAD.IADD R14, R13, 0x1, R0 ;  /* 0x000000010d0ea824 */ /* 0x000fe200078e0200 */
[----:B------:R2:W-:Y:S01]  /*2be0*/  @!P1 LDGSTS.E.BYPASS.LTC128B.128 [R28+0xa000], desc[UR14][R10.64+0x80] ;  /* 0x0a0000800a1c9fae */ /* 0x0005e2000b981a0e */
[----:B------:R-:W-:Y:S01]  /*2bf0*/  UIMAD UR25, UR25, UR26, URZ ;  /* 0x0000001a191972a4 */ /* 0x000fe2000f8e02ff */
[----:B------:R-:W-:Y:S01]  /*2c00*/  VIADD R0, R3, UR31 ;  /* 0x0000001f03007c36 */ /* 0x000fe20008000000 */
[----:B------:R-:W-:-:S02]  /*2c10*/  UIMAD.WIDE.U32 UR38, UR6, 0x20, URZ ;  /* 0x00000020062678a5 */ /* 0x000fc4000f8e00ff */
[----:B------:R-:W-:Y:S01]  /*2c20*/  UISETP.NE.AND UP2, UPT, UR17, 0x1, UPT ;  /* 0x000000011100788c */ /* 0x000fe2000bf45270 */
[----:B-1----:R-:W-:Y:S01]  /*2c30*/  IMAD.U32 R6, RZ, RZ, UR32 ;  /* 0x00000020ff067e24 */ /* 0x002fe2000f8e00ff */
[----:B------:R-:W-:Y:S01]  /*2c40*/  MOV R7, UR33 ;  /* 0x0000002100077c02 */ /* 0x000fe20008000f00 */
[----:B------:R-:W-:-:S03]  /*2c50*/  USHF.L.U32 UR32, UR6, 0x6, URZ ;  /* 0x0000000606207899 */ /* 0x000fc600080006ff */
[-C--:B------:R-:W-:Y:S01]  /*2c60*/  @!P3 LEA.HI.X R5, R5, R161.reuse, R6, 0x1, P4 ;  /* 0x000000a10505b211 */ /* 0x080fe200020f0c06 */
[----:B------:R-:W-:Y:S01]  /*2c70*/  UIMAD.WIDE.U32 UR32, UR32, UR26, URZ ;  /* 0x0000001a202072a5 */ /* 0x000fe2000f8e00ff */
[C---:B------:R-:W-:Y:S01]  /*2c80*/  @!P2 LEA R6, P4, R12.reuse, R162, 0x1 ;  /* 0x000000a20c06a211 */ /* 0x040fe200078808ff */
[----:B--2---:R-:W-:Y:S01]  /*2c90*/  IMAD.SHL.U32 R11, R163, 0x20, RZ ;  /* 0x00000020a30b7824 */ /* 0x004fe200078e00ff */
[-C--:B------:R-:W-:Y:S01]  /*2ca0*/  @!P5 LEA.HI.X R9, R9, R161.reuse, R7, 0x1, P6 ;  /* 0x000000a10909d211 */ /* 0x080fe200030f0c07 */
[----:B------:R-:W-:Y:S01]  /*2cb0*/  @!P3 LDGSTS.E.BYPASS.LTC128B.128 [R28+0x8800], desc[UR14][R4.64] ;  /* 0x08800000041cbfae */ /* 0x000fe2000b981a0e */
[----:B------:R-:W-:Y:S01]  /*2cc0*/  @!P2 LEA.HI.X R7, R12, R161, R14, 0x1, P4 ;  /* 0x000000a10c07a211 */ /* 0x000fe200020f0c0e */
[----:B------:R-:W-:Y:S01]  /*2cd0*/  UIADD3 UR25, UPT, UPT, UR33, UR25, URZ ;  /* 0x0000001921197290 */ /* 0x000fe2000fffe0ff */
[----:B------:R-:W-:Y:S01]  /*2ce0*/  ISETP.GE.AND P4, PT, R24, UR24, PT ;  /* 0x0000001818007c0c */ /* 0x000fe2000bf86270 */
[----:B------:R1:W-:Y:S01]  /*2cf0*/  @!P3 LDGSTS.E.BYPASS.LTC128B.128 [R28+0xa800], desc[UR14][R4.64+0x80] ;  /* 0x0a800080041cbfae */ /* 0x0003e2000b981a0e */
[----:B------:R-:W-:Y:S01]  /*2d00*/  ISETP.GE.AND P3, PT, R25, UR24, PT ;  /* 0x0000001819007c0c */ /* 0x000fe2000bf66270 */
[----:B------:R-:W-:Y:S01]  /*2d10*/  IMAD.U32 R3, RZ, RZ, UR33 ;  /* 0x00000021ff037e24 */ /* 0x000fe2000f8e00ff */
[C---:B------:R-:W-:Y:S01]  /*2d20*/  LEA R13, P6, R2.reuse, UR8, 0x1 ;  /* 0x00000008020d7c11 */ /* 0x040fe2000f8c08ff */
[----:B------:R-:W-:Y:S01]  /*2d30*/  @!P5 LDGSTS.E.BYPASS.LTC128B.128 [R28+0x9000], desc[UR14][R8.64] ;  /* 0x09000000081cdfae */ /* 0x000fe2000b981a0e */
[----:B------:R-:W-:Y:S01]  /*2d40*/  MOV R10, UR6 ;  /* 0x00000006000a7c02 */ /* 0x000fe20008000f00 */
[----:B------:R-:W-:Y:S01]  /*2d50*/  IMAD.U32 R3, RZ, RZ, UR25 ;  /* 0x00000019ff037e24 */ /* 0x000fe2000f8e00ff */
[----:B------:R-:W-:Y:S01]  /*2d60*/  LEA.HI.X R12, R2, UR9, R0, 0x1, P6 ;  /* 0x00000009020c7c11 */ /* 0x000fe2000b0f0c00 */
[----:B------:R2:W-:Y:S01]  /*2d70*/  @!P5 LDGSTS.E.BYPASS.LTC128B.128 [R28+0xb000], desc[UR14][R8.64+0x80] ;  /* 0x0b000080081cdfae */ /* 0x0005e2000b981a0e */
[----:B------:R-:W-:Y:S01]  /*2d80*/  IMAD.U32 R0, RZ, RZ, UR6 ;  /* 0x00000006ff007e24 */ /* 0x000fe2000f8e00ff */
[----:B------:R-:W-:Y:S01]  /*2d90*/  USHF.L.U32 UR24, UR7, 0x5, URZ ;  /* 0x0000000507187899 */ /* 0x000fe200080006ff */
[----:B------:R-:W-:Y:S01]  /*2da0*/  IMAD.U32 R2, RZ, RZ, UR32 ;  /* 0x00000020ff027e24 */ /* 0x000fe2000f8e00ff */
[----:B------:R-:W-:Y:S01]  /*2db0*/  @!P2 LDGSTS.E.BYPASS.LTC128B.128 [R28+0x9800], desc[UR14][R6.64] ;  /* 0x09800000061cafae */ /* 0x000fe2000b981a0e */
[----:B------:R-:W-:Y:S01]  /*2dc0*/  LOP3.LUT R16, R16, 0x7c00, R11, 0xf8, !PT ;  /* 0x00007c0010107812 */ /* 0x000fe200078ef80b */
[----:B------:R-:W-:Y:S01]  /*2dd0*/  VOTEU.ALL UP0, P3 ;  /* 0x0000000000ff7886 */ /* 0x000fe20001800000 */
[----:B------:R-:W-:Y:S01]  /*2de0*/  @!P0 LEA R14, P6, R0, UR32, 0x4 ;  /* 0x00000020000e8c11 */ /* 0x000fe2000f8c20ff */
[----:B------:R3:W-:Y:S01]  /*2df0*/  @!P2 LDGSTS.E.BYPASS.LTC128B.128 [R28+0xb800], desc[UR14][R6.64+0x80] ;  /* 0x0b800080061cafae */ /* 0x0007e2000b981a0e */
[----:B------:R-:W-:Y:S01]  /*2e00*/  @!P4 IMAD.WIDE.U32 R10, R10, 0x30, R2 ;  /* 0x000000300a0ac825 */ /* 0x000fe200078e0002 */
[----:B------:R-:W-:-:S02]  /*2e10*/  UIADD3 UR24, UPT, UPT, UR39, UR24, URZ ;  /* 0x0000001827187290 */ /* 0x000fc4000fffe0ff */
[----:B------:R-:W0:Y:S01]  /*2e20*/  LDGDEPBAR ;  /* 0x00000000000079af */ /* 0x000e220000000000 */
[----:B------:R-:W-:Y:S01]  /*2e30*/  @!UP0 UIADD3 UR32, UP1, UPT, UR32, UR38, URZ ;  /* 0x0000002620208290 */ /* 0x000fe2000ff3e0ff */
[----:B------:R-:W-:Y:S02]  /*2e40*/  IMAD.U32 R0, RZ, RZ, UR7 ;  /* 0x00000007ff007e24 */ /* 0x000fe4000f8e00ff */
[----:B------:R-:W-:Y:S02]  /*2e50*/  IMAD.U32 R3, RZ, RZ, UR33 ;  /* 0x00000021ff037e24 */ /* 0x000fe4000f8e00ff */
[----:B------:R-:W-:Y:S02]  /*2e60*/  IMAD.U32 R3, RZ, RZ, UR25 ;  /* 0x00000019ff037e24 */ /* 0x000fe4000f8e00ff */
[----:B-1----:R-:W-:Y:S02]  /*2e70*/  IMAD.U32 R5, RZ, RZ, UR6 ;  /* 0x00000006ff057e24 */ /* 0x002fe4000f8e00ff */
[----:B------:R-:W-:-:S02]  /*2e80*/  IMAD.U32 R4, RZ, RZ, UR7 ;  /* 0x00000007ff047e24 */ /* 0x000fc4000f8e00ff */
[----:B------:R-:W-:-:S03]  /*2e90*/  @!P4 IMAD R0, R0, 0x30, RZ ;  /* 0x000000300000c824 */ /* 0x000fc600078e02ff */
[----:B------:R-:W-:Y:S01]  /*2ea0*/  @!P0 LEA.HI.X R15, R5, UR25, R4, 0x4, P6 ;  /* 0x00000019050f8c11 */ /* 0x000fe2000b0f2404 */
[----:B------:R-:W-:Y:S01]  /*2eb0*/  @!UP0 UIADD3.X UR25, UPT, UPT, UR24, UR25, URZ, UP1, !UPT ;  /* 0x0000001918198290 */ /* 0x000fe20008ffe4ff */
[C---:B--2---:R-:W-:Y:S01]  /*2ec0*/  @!P1 LEA R8, P2, R2.reuse, R13, 0x1 ;  /* 0x0000000d02089211 */ /* 0x044fe200078408ff */
[----:B------:R-:W-:Y:S02]  /*2ed0*/  IMAD.U32 R5, RZ, RZ, UR32 ;  /* 0x00000020ff057e24 */ /* 0x000fe4000f8e00ff */
[----:B------:R-:W-:Y:S01]  /*2ee0*/  @!P4 IMAD.IADD R0, R11, 0x1, R0 ;  /* 0x000000010b00c824 */ /* 0x000fe200078e0200 */
[----:B------:R-:W-:Y:S01]  /*2ef0*/  @!P1 LEA.HI.X R9, R2, R12, R3, 0x1, P2 ;  /* 0x0000000c02099211 */ /* 0x000fe200010f0c03 */
[----:B------:R-:W-:Y:S01]  /*2f00*/  IMAD.U32 R11, RZ, RZ, UR25 ;  /* 0x00000019ff0b7e24 */ /* 0x000fe2000f8e00ff */
[----:B------:R-:W-:Y:S01]  /*2f10*/  LOP3.LUT R3, R18, 0x8, R163, 0x78, !PT ;  /* 0x0000000812037812 */ /* 0x000fe200078e78a3 */
[----:B------:R-:W-:-:S04]  /*2f20*/  DEPBAR.LE SB0, 0x0 ;  /* 0x000080000000791a */ /* 0x000fc80000000000 */
[----:B------:R-:W-:Y:S01]  /*2f30*/  BAR.SYNC.DEFER_BLOCKING 0x0 ;  /* 0x0000000000007b1d */ /* 0x000fe20000010000 */
[-C--:B---3--:R-:W-:Y:S01]  /*2f40*/  @!P0 LEA R6, P6, R14, R13.reuse, 0x1 ;  /* 0x0000000d0e068211 */ /* 0x088fe200078c08ff */
[----:B------:R-:W-:Y:S01]  /*2f50*/  IMAD R132, R3, 0x2, R132 ;  /* 0x0000000203847824 */ /* 0x000fe200078e0284 */
[-C--:B------:R-:W-:Y:S02]  /*2f60*/  @!P4 LEA R2, P2, R10, R13.reuse, 0x1 ;  /* 0x0000000d0a02c211 */ /* 0x080fe400078408ff */
[C---:B------:R-:W-:Y:S01]  /*2f70*/  @!P3 LEA R4, P5, R5.reuse, R13, 0x1 ;  /* 0x0000000d0504b211 */ /* 0x040fe200078a08ff */
[----:B------:R-:W1:Y:S01]  /*2f80*/  LDCU UR25, c[0x0][0x50c] ;  /* 0x0000a180ff1977ac */ /* 0x000e620008000800 */
[-C--:B------:R-:W-:Y:S02]  /*2f90*/  @!P0 LEA.HI.X R7, R14, R12.reuse, R15, 0x1, P6 ;  /* 0x0000000c0e078211 */ /* 0x080fe400030f0c0f */
[-C--:B------:R-:W-:Y:S01]  /*2fa0*/  @!P4 LEA.HI.X R3, R10, R12.reuse, R0, 0x1, P2 ;  /* 0x0000000c0a03c211 */ /* 0x080fe200010f0c00 */
[----:B------:R-:W-:Y:S01]  /*2fb0*/  IMAD.IADD R0, R16, 0x1, R135 ;  /* 0x0000000110007824 */ /* 0x000fe200078e0287 */
[----:B------:R-:W-:-:S02]  /*2fc0*/  @!P3 LEA.HI.X R5, R5, R12, R11, 0x1, P5 ;  /* 0x0000000c0505b211 */ /* 0x000fc400028f0c0b */
[C---:B------:R-:W-:Y:S02]  /*2fd0*/  LOP3.LUT P6, RZ, R163.reuse, 0x4, RZ, 0xc0, !PT ;  /* 0x00000004a3ff7812 */ /* 0x040fe400078cc0ff */
[----:B------:R-:W-:Y:S01]  /*2fe0*/  LEA R20, R0, UR30, 0x1 ;  /* 0x0000001e00147c11 */ /* 0x000fe2000f8e08ff */
[----:B------:R-:W-:Y:S01]  /*2ff0*/  @!PT LDS RZ, [RZ] ;  /* 0x00000000fffff984 */ /* 0x000fe20000000800 */
[----:B------:R-:W-:Y:S01]  /*3000*/  @!PT LDS RZ, [RZ] ;  /* 0x00000000fffff984 */ /* 0x000fe20000000800 */
[----:B------:R-:W-:Y:S01]  /*3010*/  @!PT LDS RZ, [RZ] ;  /* 0x00000000fffff984 */ /* 0x000fe20000000800 */
[----:B------:R-:W-:Y:S04]  /*3020*/  @!P1 LDGSTS.E.BYPASS.LTC128B.128 [R28+0xc000], desc[UR14][R8.64] ;  /* 0x0c000000081c9fae */ /* 0x000fe8000b981a0e */
        /* <DEDUP_REMOVED lines=14> */
[----:B------:R-:W-:Y:S02]  /*3110*/  IMAD.IADD R31, R20, 0x1, R133 ;  /* 0x00000001141f7824 */ /* 0x000fe400078e0285 */
[----:B------:R-:W-:Y:S01]  /*3120*/  @!PT LDS RZ, [RZ] ;  /* 0x00000000fffff984 */ /* 0x000fe20000000800 */
[----:B------:R-:W-:Y:S01]  /*3130*/  @!PT LDS RZ, [RZ] ;  /* 0x00000000fffff984 */ /* 0x000fe20000000800 */
[----:B------:R-:W-:Y:S01]  /*3140*/  @!PT LDS RZ, [RZ] ;  /* 0x00000000fffff984 */ /* 0x000fe20000000800 */
[----:B------:R-:W-:Y:S04]  /*3150*/  @!P3 LDGSTS.E.BYPASS.LTC128B.128 [R28+0xd000], desc[UR14][R4.64] ;  /* 0x0d000000041cbfae */ /* 0x000fe8000b981a0e */
[----:B------:R3:W-:Y:S04]  /*3160*/  @!P3 LDGSTS.E.BYPASS.LTC128B.128 [R28+0xf000], desc[UR14][R4.64+0x80] ;  /* 0x0f000080041cbfae */ /* 0x0007e8000b981a0e */
        /* <DEDUP_REMOVED lines=8> */
[----:B--2---:R-:W2:Y:S04]  /*31f0*/  LDSM.16.M88.4 R8, [R132+UR30+0x8000] ;  /* 0x0080001e8408783b */ /* 0x004ea80008000200 */
[----:B---3--:R-:W3:Y:S04]  /*3200*/  LDSM.16.M88.4 R4, [R20+0x2000] ;  /* 0x002000001404783b */ /* 0x008ee80000000200 */
[----:B------:R-:W5:Y:S04]  /*3210*/  LDSM.16.M88.4 R16, [R132+UR30+0x8800] ;  /* 0x0088001e8410783b */ /* 0x000f680008000200 */
[----:B------:R-:W1:Y:S04]  /*3220*/  LDSM.16.M88.4 R40, [R132+UR30+0x9000] ;  /* 0x0090001e8428783b */ /* 0x000e680008000200 */
[----:B------:R-:W1:Y:S01]  /*3230*/  LDSM.16.M88.4 R44, [R132+UR30+0x9800] ;  /* 0x0098001e842c783b */ /* 0x000e620008000200 */
[----:B----4-:R-:W-:-:S03]  /*3240*/  IADD3 R3, PT, PT, R132, UR30, RZ ;  /* 0x0000001e84037c10 */ /* 0x010fc6000fffe0ff */
[----:B------:R-:W0:Y:S02]  /*3250*/  LDGDEPBAR ;  /* 0x00000000000079af */ /* 0x000e240000000000 */
[----:B------:R-:W-:-:S05]  /*3260*/  IMAD.IADD R2, R3, 0x1, R133 ;  /* 0x0000000103027824 */ /* 0x000fca00078e0285 */
[----:B------:R-:W-:Y:S04]  /*3270*/  LDSM.16.M88.4 R32, [R2+0x9000] ;  /* 0x009000000220783b */ /* 0x000fe80000000200 */
[----:B------:R-:W-:Y:S04]  /*3280*/  LDSM.16.M88.4 R36, [R2+0x8800] ;  /* 0x008800000224783b */ /* 0x000fe80000000200 */
[----:B------:R-:W-:Y:S01]  /*3290*/  LDSM.16.M88.4 R24, [R2+0x9800] ;  /* 0x009800000218783b */ /* 0x000fe20000000200 */
[-C--:B--2---:R-:W-:Y:S03]  /*32a0*/  HMMA.16816.F32.BF16 R124, R12, R8.reuse, RZ ;  /* 0x000000080c7c723c */ /* 0x084fe600000418ff */
[----:B------:R-:W-:Y:S05]  /*32b0*/  LDSM.16.M88.4 R48, [R2+0x8000] ;  /* 0x008000000230783b */ /* 0x000fea0000000200 */
[C---:B---3--:R-:W-:Y:S08]  /*32c0*/  HMMA.16816.F32.BF16 R52, R4.reuse, R8, RZ ;  /* 0x000000080434723c */ /* 0x048ff000000418ff */
[-C--:B------:R-:W-:Y:S08]  /*32d0*/  HMMA.16816.F32.BF16 R108, R4, R10.reuse, RZ ;  /* 0x0000000a046c723c */ /* 0x080ff000000418ff */
[----:B------:R-:W-:Y:S01]  /*32e0*/  HMMA.16816.F32.BF16 R120, R12, R10, RZ ;  /* 0x0000000a0c78723c */ /* 0x000fe200000418ff */
[----:B------:R-:W2:Y:S07]  /*32f0*/  LDSM.16.M88.4 R8, [R31+0x2000] ;  /* 0x002000001f08783b */ /* 0x000eae0000000200 */
[C---:B-----5:R-:W-:Y:S08]  /*3300*/  HMMA.16816.F32.BF16 R60, R4.reuse, R16, RZ ;  /* 0x00000010043c723c */ /* 0x060ff000000418ff */
[C---:B-1----:R-:W-:Y:S08]  /*3310*/  HMMA.16816.F32.BF16 R80, R4.reuse, R40, RZ ;  /* 0x000000280450723c */ /* 0x042ff000000418ff */
[C---:B------:R-:W-:Y:S08]  /*3320*/  HMMA.16816.F32.BF16 R92, R4.reuse, R44, RZ ;  /* 0x0000002c045c723c */ /* 0x040ff000000418ff */
[C---:B------:R-:W-:Y:S08]  /*3330*/  HMMA.16816.F32.BF16 R100, R4.reuse, R18, RZ ;  /* 0x000000120464723c */ /* 0x040ff000000418ff */
[C---:B------:R-:W-:Y:S08]  /*3340*/  HMMA.16816.F32.BF16 R96, R4.reuse, R42, RZ ;  /* 0x0000002a0460723c */ /* 0x040ff000000418ff */
[----:B------:R-:W-:Y:S01]  /*3350*/  HMMA.16816.F32.BF16 R88, R4, R46, RZ ;  /* 0x0000002e0458723c */ /* 0x000fe200000418ff */
[----:B------:R-:W-:-:S05]  /*3360*/  IMAD.MOV.U32 R4, RZ, RZ, 0x40 ;  /* 0x00000040ff047424 */ /* 0x000fca00078e00ff */
[----:B------:R-:W-:Y:S02]  /*3370*/  SEL R21, R4, 0xffffffc0, !P6 ;  /* 0xffffffc004157807 */ /* 0x000fe40007000000 */
[C---:B------:R-:W-:Y:S01]  /*3380*/  HMMA.16816.F32.BF16 R104, R12.reuse, R16, RZ ;  /* 0x000000100c68723c */ /* 0x040fe200000418ff */
[----:B------:R-:W1:Y:S02]  /*3390*/  LDSM.16.M88.4 R4, [R31] ;  /* 0x000000001f04783b */ /* 0x000e640000000200 */
[--C-:B------:R-:W-:Y:S02]  /*33a0*/  IMAD.IADD R29, R20, 0x1, R21.reuse ;  /* 0x00000001141d7824 */ /* 0x100fe400078e0215 */
[----:B------:R-:W-:Y:S01]  /*33b0*/  IMAD.IADD R3, R3, 0x1, R21 ;  /* 0x0000000103037824 */ /* 0x000fe200078e0215 */
[----:B------:R-:W-:Y:S01]  /*33c0*/  STL [R1+0x40], R21 ;  /* 0x0000401501007387 */ /* 0x000fe20000100800 */
[C---:B------:R-:W-:Y:S01]  /*33d0*/  IMAD.IADD R30, R133.reuse, 0x1, R29 ;  /* 0x00000001851e7824 */ /* 0x040fe200078e021d */
[C---:B------:R-:W-:Y:S01]  /*33e0*/  HMMA.16816.F32.BF16 R116, R12.reuse, R18, RZ ;  /* 0x000000120c74723c */ /* 0x040fe200000418ff */
[----:B------:R-:W-:Y:S01]  /*33f0*/  IMAD.IADD R0, R133, 0x1, R3 ;  /* 0x0000000185007824 */ /* 0x000fe200078e0203 */
[----:B------:R-:W-:Y:S04]  /*3400*/  LDSM.16.M88.4 R16, [R29+0x2000] ;  /* 0x002000001d10783b */ /* 0x000fe80000000200 */
[----:B------:R-:W3:Y:S02]  /*3410*/  LDSM.16.M88.4 R68, [R3+0x9000] ;  /* 0x009000000344783b */ /* 0x000ee40000000200 */
[C---:B------:R-:W-:Y:S02]  /*3420*/  HMMA.16816.F32.BF16 R84, R12.reuse, R40, RZ ;  /* 0x000000280c54723c */ /* 0x040fe400000418ff */
[----:B------:R-:W4:Y:S04]  /*3430*/  LDSM.16.M88.4 R64, [R3+0x8000] ;  /* 0x008000000340783b */ /* 0x000f280000000200 */
[----:B------:R-:W5:Y:S02]  /*3440*/  LDSM.16.M88.4 R72, [R3+0x8800] ;  /* 0x008800000348783b */ /* 0x000f640000000200 */
[C---:B------:R-:W-:Y:S02]  /*3450*/  HMMA.16816.F32.BF16 R112, R12.reuse, R42, RZ ;  /* 0x0000002a0c70723c */ /* 0x040fe400000418ff */
[----:B------:R-:W5:Y:S06]  /*3460*/  LDSM.16.M88.4 R128, [R3+0x9800] ;  /* 0x009800000380783b */ /* 0x000f6c0000000200 */
[C---:B------:R-:W-:Y:S08]  /*3470*/  HMMA.16816.F32.BF16 R76, R12.reuse, R44, RZ ;  /* 0x0000002c0c4c723c */ /* 0x040ff000000418ff */
[----:B------:R-:W-:Y:S01]  /*3480*/  HMMA.16816.F32.BF16 R56, R12, R46, RZ ;  /* 0x0000002e0c38723c */ /* 0x000fe200000418ff */
[----:B------:R-:W5:Y:S07]  /*3490*/  LDSM.16.M88.4 R12, [R29] ;  /* 0x000000001d0c783b */ /* 0x000f6e0000000200 */
[C---:B--2---:R-:W-:Y:S08]  /*34a0*/  HMMA.16816.F32.BF16 R40, R8.reuse, R32, R80 ;  /* 0x000000200828723c */ /* 0x044ff00000041850 */
[C---:B------:R-:W-:Y:S08]  /*34b0*/  HMMA.16816.F32.BF16 R144, R8.reuse, R38, R100 ;  /* 0x000000260890723c */ /* 0x040ff00000041864 */
[C---:B------:R-:W-:Y:S08]  /*34c0*/  HMMA.16816.F32.BF16 R100, R8.reuse, R26, R88 ;  /* 0x0000001a0864723c */ /* 0x040ff00000041858 */
[C---:B------:R-:W-:Y:S08]  /*34d0*/  HMMA.16816.F32.BF16 R44, R8.reuse, R36, R60 ;  /* 0x00000024082c723c */ /* 0x040ff0000004183c */
[----:B------:R-:W-:Y:S08]  /*34e0*/  HMMA.16816.F32.BF16 R136, R8, R50, R108 ;  /* 0x000000320888723c */ /* 0x000ff0000004186c */
[-C--:B-1----:R-:W-:Y:S08]  /*34f0*/  HMMA.16816.F32.BF16 R88, R4, R48.reuse, R124 ;  /* 0x000000300458723c */ /* 0x082ff0000004187c */
[C---:B------:R-:W-:Y:S08]  /*3500*/  HMMA.16816.F32.BF16 R52, R8.reuse, R48, R52 ;  /* 0x000000300834723c */ /* 0x040ff00000041834 */
[C---:B------:R-:W-:Y:S08]  /*3510*/  HMMA.16816.F32.BF16 R60, R8.reuse, R24, R92 ;  /* 0x00000018083c723c */ /* 0x040ff0000004185c */
[----:B------:R-:W-:Y:S01]  /*3520*/  HMMA.16816.F32.BF16 R140, R8, R34, R96 ;  /* 0x00000022088c723c */ /* 0x000fe20000041860 */
[----:B------:R-:W-:Y:S07]  /*3530*/  LDSM.16.M88.4 R8, [R30] ;  /* 0x000000001e08783b */ /* 0x000fee0000000200 */
[C---:B------:R-:W-:Y:S08]  /*3540*/  HMMA.16816.F32.BF16 R124, R4.reuse, R36, R104 ;  /* 0x00000024047c723c */ /* 0x040ff00000041868 */
[----:B------:R-:W-:Y:S08]  /*3550*/  HMMA.16816.F32.BF16 R156, R4, R24, R76 ;  /* 0x00000018049c723c */ /* 0x000ff0000004184c */
[----:B---3--:R-:W-:Y:S01]  /*3560*/  HMMA.16816.F32.BF16 R108, R16, R68, R40 ;  /* 0x00000044106c723c */ /* 0x008fe20000041828 */
[----:B------:R-:W1:Y:S07]  /*3570*/  LDSM.16.M88.4 R40, [R0+0x8000] ;  /* 0x008000000028783b */ /* 0x000e6e0000000200 */
[C---:B------:R-:W-:Y:S08]  /*3580*/  HMMA.16816.F32.BF16 R148, R4.reuse, R32, R84 ;  /* 0x000000200494723c */ /* 0x040ff00000041854 */
[C---:B------:R-:W-:Y:S01]  /*3590*/  HMMA.16816.F32.BF16 R76, R4.reuse, R50, R120 ;  /* 0x00000032044c723c */ /* 0x040fe20000041878 */
[----:B------:R-:W-:Y:S07]  /*35a0*/  LDSM.16.M88.4 R48, [R0+0x8800] ;  /* 0x008800000030783b */ /* 0x000fee0000000200 */
[C---:B------:R-:W-:Y:S08]  /*35b0*/  HMMA.16816.F32.BF16 R36, R4.reuse, R38, R116 ;  /* 0x000000260424723c */ /* 0x040ff00000041874 */
[C---:B------:R-:W-:Y:S08]  /*35c0*/  HMMA.16816.F32.BF16 R80, R4.reuse, R34, R112 ;  /* 0x000000220450723c */ /* 0x040ff00000041870 */
[----:B------:R-:W-:Y:S01]  /*35d0*/  HMMA.16816.F32.BF16 R92, R4, R26, R56 ;  /* 0x0000001a045c723c */ /* 0x000fe20000041838 */
[----:B------:R-:W2:Y:S07]  /*35e0*/  LDSM.16.M88.4 R4, [R30+0x2000] ;  /* 0x002000001e04783b */ /* 0x000eae0000000200 */
[C---:B----4-:R-:W-:Y:S08]  /*35f0*/  HMMA.16816.F32.BF16 R84, R16.reuse, R64, R52 ;  /* 0x000000401054723c */ /* 0x050ff00000041834 */
[C---:B-----5:R-:W-:Y:S01]  /*3600*/  HMMA.16816.F32.BF16 R112, R16.reuse, R72, R44 ;  /* 0x000000481070723c */ /* 0x060fe2000004182c */
[----:B------:R-:W3:Y:S07]  /*3610*/  LDSM.16.M88.4 R44, [R0+0x9000] ;  /* 0x00900000002c783b */ /* 0x000eee0000000200 */
[C---:B------:R-:W-:Y:S01]  /*3620*/  HMMA.16816.F32.BF16 R152, R16.reuse, R128, R60 ;  /* 0x000000801098723c */ /* 0x040fe2000004183c */
[----:B------:R-:W-:Y:S07]  /*3630*/  LDSM.16.M88.4 R60, [R132+UR30+0xa000] ;  /* 0x00a0001e843c783b */ /* 0x000fee0008000200 */
[C---:B------:R-:W-:Y:S08]  /*3640*/  HMMA.16816.F32.BF16 R32, R16.reuse, R66, R136 ;  /* 0x000000421020723c */ /* 0x040ff00000041888 */
[C---:B------:R-:W-:Y:S08]  /*3650*/  HMMA.16816.F32.BF16 R96, R16.reuse, R74, R144 ;  /* 0x0000004a1060723c */ /* 0x040ff00000041890 */
[C---:B------:R-:W-:Y:S08]  /*3660*/  HMMA.16816.F32.BF16 R120, R16.reuse, R70, R140 ;  /* 0x000000461078723c */ /* 0x040ff0000004188c */
[----:B------:R-:W-:Y:S01]  /*3670*/  HMMA.16816.F32.BF16 R116, R16, R130, R100 ;  /* 0x000000821074723c */ /* 0x000fe20000041864 */
[----:B------:R-:W4:Y:S07]  /*3680*/  LDSM.16.M88.4 R16, [R0+0x9800] ;  /* 0x009800000010783b */ /* 0x000f2e0000000200 */
[C---:B------:R-:W-:Y:S08]  /*3690*/  HMMA.16816.F32.BF16 R24, R12.reuse, R64, R88 ;  /* 0x000000400c18723c */ /* 0x040ff00000041858 */
[C---:B------:R-:W-:Y:S08]  /*36a0*/  HMMA.16816.F32.BF16 R100, R12.reuse, R72, R124 ;  /* 0x000000480c64723c */ /* 0x040ff0000004187c */
[C---:B------:R-:W-:Y:S01]  /*36b0*/  HMMA.16816.F32.BF16 R72, R12.reuse, R74, R36 ;  /* 0x0000004a0c48723c */ /* 0x040fe20000041824 */
[----:B------:R-:W5:Y:S07]  /*36c0*/  LDSM.16.M88.4 R36, [R20+0x4000] ;  /* 0x004000001424783b */ /* 0x000f6e0000000200 */
[C---:B------:R-:W-:Y:S08]  /*36d0*/  HMMA.16816.F32.BF16 R56, R12.reuse, R68, R148 ;  /* 0x000000440c38723c */ /* 0x040ff00000041894 */
[C---:B------:R-:W-:Y:S01]  /*36e0*/  HMMA.16816.F32.BF16 R104, R12.reuse, R66, R76 ;  /* 0x000000420c68723c */ /* 0x040fe2000004184c */
[----:B------:R-:W-:Y:S07]  /*36f0*/  LDSM.16.M88.4 R64, [R132+UR30+0xa800] ;  /* 0x00a8001e8440783b */ /* 0x000fee0008000200 */
[C---:B------:R-:W-:Y:S08]  /*3700*/  HMMA.16816.F32.BF16 R68, R12.reuse, R70, R80 ;  /* 0x000000460c44723c */ /* 0x040ff00000041850 */
[C---:B------:R-:W-:Y:S08]  /*3710*/  HMMA.16816.F32.BF16 R52, R12.reuse, R128, R156 ;  /* 0x000000800c34723c */ /* 0x040ff0000004189c */
[----:B------:R-:W-:Y:S08]  /*3720*/  HMMA.16816.F32.BF16 R88, R12, R130, R92 ;  /* 0x000000820c58723c */ /* 0x000ff0000004185c */
[----:B-1----:R-:W-:Y:S01]  /*3730*/  HMMA.16816.F32.BF16 R12, R8, R40, R24 ;  /* 0x00000028080c723c */ /* 0x002fe20000041818 */
[----:B------:R-:W1:Y:S04]  /*3740*/  LDSM.16.M88.4 R24, [R20+0x6000] ;  /* 0x006000001418783b */ /* 0x000e680000000200 */
[----:B------:R-:W-:Y:S03]  /*3750*/  LDSM.16.M88.4 R20, [R29+0x4000] ;  /* 0x004000001d14783b */ /* 0x000fe60000000200 */
[C---:B--2---:R-:W-:Y:S01]  /*3760*/  HMMA.16816.F32.BF16 R80, R4.reuse, R42, R32 ;  /* 0x0000002a0450723c */ /* 0x044fe20000041820 */
[----:B------:R-:W-:Y:S07]  /*3770*/  LDSM.16.M88.4 R32, [R31+0x4000] ;  /* 0x004000001f20783b */ /* 0x000fee0000000200 */
[C---:B------:R-:W-:Y:S01]  /*3780*/  HMMA.16816.F32.BF16 R92, R4.reuse, R50, R96 ;  /* 0x00000032045c723c */ /* 0x040fe20000041860 */
[----:B------:R-:W2:Y:S07]  /*3790*/  LDSM.16.M88.4 R96, [R2+0xa000] ;  /* 0x00a000000260783b */ /* 0x000eae0000000200 */
[C---:B------:R-:W-:Y:S08]  /*37a0*/  HMMA.16816.F32.BF16 R76, R4.reuse, R48, R112 ;  /* 0x00000030044c723c */ /* 0x040ff00000041870 */
[C---:B------:R-:W-:Y:S08]  /*37b0*/  HMMA.16816.F32.BF16 R84, R4.reuse, R40, R84 ;  /* 0x000000280454723c */ /* 0x040ff00000041854 */
[C---:B---3--:R-:W-:Y:S08]  /*37c0*/  HMMA.16816.F32.BF16 R156, R4.reuse, R44, R108 ;  /* 0x0000002c049c723c */ /* 0x048ff0000004186c */
[C---:B------:R-:W-:Y:S08]  /*37d0*/  HMMA.16816.F32.BF16 R148, R4.reuse, R46, R120 ;  /* 0x0000002e0494723c */ /* 0x040ff00000041878 */
[C---:B----4-:R-:W-:Y:S08]  /*37e0*/  HMMA.16816.F32.BF16 R152, R4.reuse, R16, R152 ;  /* 0x000000100498723c */ /* 0x050ff00000041898 */
[----:B------:R-:W-:Y:S01]  /*37f0*/  HMMA.16816.F32.BF16 R144, R4, R18, R116 ;  /* 0x000000120490723c */ /* 0x000fe20000041874 */
[----:B------:R-:W3:Y:S07]  /*3800*/  LDSM.16.M88.4 R4, [R132+UR30+0xb000] ;  /* 0x00b0001e8404783b */ /* 0x000eee0008000200 */
[C---:B------:R-:W-:Y:S01]  /*3810*/  HMMA.16816.F32.BF16 R112, R8.reuse, R42, R104 ;  /* 0x0000002a0870723c */ /* 0x040fe20000041868 */
[----:B------:R-:W4:Y:S07]  /*3820*/  LDSM.16.M88.4 R40, [R132+UR30+0xb800] ;  /* 0x00b8001e8428783b */ /* 0x000f2e0008000200 */
[C---:B------:R-:W-:Y:S01]  /*3830*/  HMMA.16816.F32.BF16 R128, R8.reuse, R44, R56 ;  /* 0x0000002c0880723c */ /* 0x040fe20000041838 */
[----:B------:R-:W-:Y:S07]  /*3840*/  LDSM.16.M88.4 R56, [R2+0xa800] ;  /* 0x00a800000238783b */ /* 0x000fee0000000200 */
[----:B------:R-:W-:Y:S01]  /*3850*/  HMMA.16816.F32.BF16 R140, R8, R46, R68 ;  /* 0x0000002e088c723c */ /* 0x000fe20000041844 */
[----:B------:R-:W4:Y:S07]  /*3860*/  LDSM.16.M88.4 R68, [R3+0xa000] ;  /* 0x00a000000344783b */ /* 0x000f2e0000000200 */
[----:B-----5:R-:W-:Y:S01]  /*3870*/  HMMA.16816.F32.BF16 R44, R36, R60, R12 ;  /* 0x0000003c242c723c */ /* 0x020fe2000004180c */
[----:B------:R-:W5:Y:S07]  /*3880*/  LDSM.16.M88.4 R12, [R31+0x6000] ;  /* 0x006000001f0c783b */ /* 0x000f6e0000000200 */
[C---:B------:R-:W-:Y:S08]  /*3890*/  HMMA.16816.F32.BF16 R104, R8.reuse, R16, R52 ;  /* 0x000000100868723c */ /* 0x040ff00000041834 */
[----:B------:R-:W-:Y:S01]  /*38a0*/  HMMA.16816.F32.BF16 R136, R8, R18, R88 ;  /* 0x000000120888723c */ /* 0x000fe20000041858 */
[----:B------:R-:W-:Y:S07]  /*38b0*/  LDSM.16.M88.4 R16, [R30+0x4000] ;  /* 0x004000001e10783b */ /* 0x000fee0000000200 */
[----:B-1----:R-:W-:Y:S01]  /*38c0*/  HMMA.16816.F32.BF16 R108, R24, R64, R76 ;  /* 0x00000040186c723c */ /* 0x002fe2000004184c */
[----:B------:R-:W1:Y:S07]  /*38d0*/  LDSM.16.M88.4 R76, [R0+0xa000] ;  /* 0x00a00000004c783b */ /* 0x000e6e0000000200 */
[C---:B------:R-:W-:Y:S08]  /*38e0*/  HMMA.16816.F32.BF16 R120, R8.reuse, R48, R100 ;  /* 0x000000300878723c */ /* 0x040ff00000041864 */
[----:B------:R-:W-:Y:S01]  /*38f0*/  HMMA.16816.F32.BF16 R124, R8, R50, R72 ;  /* 0x00000032087c723c */ /* 0x000fe20000041848 */
[----:B------:R-:W1:Y:S04]  /*3900*/  LDSM.16.M88.4 R8, [R29+0x6000] ;  /* 0x006000001d08783b */ /* 0x000e680000000200 */
[----:B------:R-:W-:Y:S03]  /*3910*/  LDSM.16.M88.4 R48, [R2+0xb000] ;  /* 0x00b000000230783b */ /* 0x000fe60000000200 */
[----:B--2---:R-:W-:Y:S01]  /*3920*/  HMMA.16816.F32.BF16 R52, R32, R96, R44 ;  /* 0x000000602034723c */ /* 0x004fe2000004182c */
[----:B------:R2:W2:Y:S07]  /*3930*/  LDSM.16.M88.4 R44, [R2+0xb800] ;  /* 0x00b80000022c783b */ /* 0x0004ae0000000200 */
[C---:B------:R-:W-:Y:S08]  /*3940*/  HMMA.16816.F32.BF16 R100, R24.reuse, R60, R84 ;  /* 0x0000003c1864723c */ /* 0x040ff00000041854 */
[C---:B------:R-:W-:Y:S08]  /*3950*/  HMMA.16816.F32.BF16 R116, R24.reuse, R62, R80 ;  /* 0x0000003e1874723c */ /* 0x040ff00000041850 */
[C---:B------:R-:W-:Y:S08]  /*3960*/  HMMA.16816.F32.BF16 R92, R24.reuse, R66, R92 ;  /* 0x00000042185c723c */ /* 0x040ff0000004185c */
[C---:B---3--:R-:W-:Y:S08]  /*3970*/  HMMA.16816.F32.BF16 R88, R24.reuse, R4, R156 ;  /* 0x000000041858723c */ /* 0x048ff0000004189c */
[C---:B------:R-:W-:Y:S08]  /*3980*/  HMMA.16816.F32.BF16 R84, R24.reuse, R6, R148 ;  /* 0x000000061854723c */ /* 0x040ff00000041894 */
[C---:B----4-:R-:W-:Y:S08]  /*3990*/  HMMA.16816.F32.BF16 R80, R24.reuse, R40, R152 ;  /* 0x000000281850723c */ /* 0x050ff00000041898 */
[----:B------:R-:W-:Y:S08]  /*39a0*/  HMMA.16816.F32.BF16 R72, R24, R42, R144 ;  /* 0x0000002a1848723c */ /* 0x000ff00000041890 */
[C---:B------:R-:W-:Y:S08]  /*39b0*/  HMMA.16816.F32.BF16 R128, R36.reuse, R4, R128 ;  /* 0x000000042480723c */ /* 0x040ff00000041880 */
[----:B------:R-:W-:Y:S01]  /*39c0*/  HMMA.16816.F32.BF16 R140, R36, R6, R140 ;  /* 0x00000006248c723c */ /* 0x000fe2000004188c */
[----:B------:R-:W3:Y:S07]  /*39d0*/  LDSM.16.M88.4 R4, [R30+0x6000] ;  /* 0x006000001e04783b */ /* 0x000eee0000000200 */
[----:B------:R-:W-:Y:S08]  /*39e0*/  HMMA.16816.F32.BF16 R24, R20, R68, R52 ;  /* 0x000000441418723c */ /* 0x000ff00000041834 */
[----:B-----5:R-:W-:Y:S08]  /*39f0*/  HMMA.16816.F32.BF16 R52, R12, R96, R100 ;  /* 0x000000600c34723c */ /* 0x020ff00000041864 */
[C---:B------:R-:W-:Y:S08]  /*3a00*/  HMMA.16816.F32.BF16 R112, R36.reuse, R62, R112 ;  /* 0x0000003e2470723c */ /* 0x040ff00000041870 */
[C---:B------:R-:W-:Y:S08]  /*3a10*/  HMMA.16816.F32.BF16 R104, R36.reuse, R40, R104 ;  /* 0x000000282468723c */ /* 0x040ff00000041868 */
[----:B------:R-:W-:Y:S08]  /*3a20*/  HMMA.16816.F32.BF16 R40, R36, R42, R136 ;  /* 0x0000002a2428723c */ /* 0x000ff00000041888 */
[----:B-1----:R-:W-:Y:S08]  /*3a30*/  HMMA.16816.F32.BF16 R60, R16, R76, R24 ;  /* 0x0000004c103c723c */ /* 0x002ff00000041818 */
[C---:B------:R-:W-:Y:S08]  /*3a40*/  HMMA.16816.F32.BF16 R120, R36.reuse, R64, R120 ;  /* 0x000000402478723c */ /* 0x040ff00000041878 */
[----:B------:R-:W-:Y:S03]  /*3a50*/  HMMA.16816.F32.BF16 R124, R36, R66, R124 ;  /* 0x00000042247c723c */ /* 0x000fe6000004187c */
[----:B--2---:R-:W-:-:S05]  /*3a60*/  FMUL.FTZ R2, R60, UR25 ;  /* 0x000000193c027c20 */ /* 0x004fca0008410000 */
[----:B------:R-:W-:Y:S08]  /*3a70*/  HMMA.16816.F32.BF16 R24, R8, R68, R52 ;  /* 0x000000440818723c */ /* 0x000ff00000041834 */
[----:B------:R-:W-:Y:S08]  /*3a80*/  HMMA.16816.F32.BF16 R36, R32, R98, R112 ;  /* 0x000000622024723c */ /* 0x000ff00000041870 */
[C---:B------:R-:W-:Y:S08]  /*3a90*/  HMMA.16816.F32.BF16 R100, R12.reuse, R58, R92 ;  /* 0x0000003a0c64723c */ /* 0x040ff0000004185c */
[C---:B------:R-:W-:Y:S08]  /*3aa0*/  HMMA.16816.F32.BF16 R136, R12.reuse, R44, R80 ;  /* 0x0000002c0c88723c */ /* 0x040ff00000041850 */
[----:B------:R-:W-:Y:S08]  /*3ab0*/  HMMA.16816.F32.BF16 R80, R12, R46, R72 ;  /* 0x0000002e0c50723c */ /* 0x000ff00000041848 */
[C---:B------:R-:W-:Y:S08]  /*3ac0*/  HMMA.16816.F32.BF16 R104, R32.reuse, R44, R104 ;  /* 0x0000002c2068723c */ /* 0x040ff00000041868 */
[----:B------:R-:W-:Y:S08]  /*3ad0*/  HMMA.16816.F32.BF16 R92, R32, R46, R40 ;  /* 0x0000002e205c723c */ /* 0x000ff00000041828 */
[----:B------:R-:W-:Y:S08]  /*3ae0*/  HMMA.16816.F32.BF16 R64, R12, R98, R116 ;  /* 0x000000620c40723c */ /* 0x000ff00000041874 */
[----:B---3--:R-:W-:Y:S08]  /*3af0*/  HMMA.16816.F32.BF16 R44, R4, R76, R24 ;  /* 0x0000004c042c723c */ /* 0x008ff00000041818 */
[C---:B------:R-:W-:Y:S08]  /*3b00*/  HMMA.16816.F32.BF16 R108, R12.reuse, R56, R108 ;  /* 0x000000380c6c723c */ /* 0x040ff0000004186c */
[C---:B------:R-:W-:Y:S08]  /*3b10*/  HMMA.16816.F32.BF16 R116, R12.reuse, R48, R88 ;  /* 0x000000300c74723c */ /* 0x040ff00000041858 */
[----:B------:R-:W-:Y:S01]  /*3b20*/  HMMA.16816.F32.BF16 R84, R12, R50, R84 ;  /* 0x000000320c54723c */ /* 0x000fe20000041854 */
[----:B------:R-:W1:Y:S07]  /*3b30*/  LDSM.16.M88.4 R12, [R3+0xa800] ;  /* 0x00a80000030c783b */ /* 0x000e6e0000000200 */
[----:B------:R-:W-:Y:S01]  /*3b40*/  HMMA.16816.F32.BF16 R24, R20, R70, R36 ;  /* 0x000000461418723c */ /* 0x000fe20000041824 */
[----:B------:R-:W-:Y:S07]  /*3b50*/  LDSM.16.M88.4 R36, [R3+0xb800] ;  /* 0x00b800000324783b */ /* 0x000fee0000000200 */
[C---:B------:R-:W-:Y:S01]  /*3b60*/  HMMA.16816.F32.BF16 R52, R32.reuse, R56, R120 ;  /* 0x000000382034723c */ /* 0x040fe20000041878 */
[----:B------:R2:W-:Y:S07]  /*3b70*/  MUFU.TANH R120, R2 ;  /* 0x0000000200787308 */ /* 0x0005ee0000002400 */
[C---:B------:R-:W-:Y:S08]  /*3b80*/  HMMA.16816.F32.BF16 R72, R32.reuse, R58, R124 ;  /* 0x0000003a2048723c */ /* 0x040ff0000004187c */
[----:B------:R-:W-:Y:S01]  /*3b90*/  HMMA.16816.F32.BF16 R88, R32, R48, R128 ;  /* 0x000000302058723c */ /* 0x000fe20000041880 */
[----:B--2---:R-:W-:-:S04]  /*3ba0*/  FMUL.FTZ R2, R61, UR25 ;  /* 0x000000193d027c20 */ /* 0x004fc80008410000 */
[----:B------:R2:W-:Y:S03]  /*3bb0*/  MUFU.TANH R115, R2 ;  /* 0x0000000200737308 */ /* 0x0005e60000002400 */
[----:B------:R-:W-:Y:S01]  /*3bc0*/  HMMA.16816.F32.BF16 R140, R32, R50, R140 ;  /* 0x00000032208c723c */ /* 0x000fe2000004188c */
[----:B------:R3:W4:Y:S07]  /*3bd0*/  LDSM.16.M88.4 R32, [R3+0xb000] ;  /* 0x00b000000320783b */ /* 0x00072e0000000200 */
[----:B------:R-:W-:Y:S08]  /*3be0*/  HMMA.16816.F32.BF16 R40, R8, R70, R64 ;  /* 0x000000460828723c */ /* 0x000ff00000041840 */
[----:B------:R-:W-:Y:S01]  /*3bf0*/  HMMA.16816.F32.BF16 R48, R16, R78, R24 ;  /* 0x0000004e1030723c */ /* 0x000fe20000041818 */
[----:B--2---:R-:W-:Y:S01]  /*3c00*/  FMUL.FTZ R2, R62, UR25 ;  /* 0x000000193e027c20 */ /* 0x004fe20008410000 */
[----:B------:R-:W2:Y:S03]  /*3c10*/  LDSM.16.M88.4 R24, [R0+0xa800] ;  /* 0x00a800000018783b */ /* 0x000ea60000000200 */
[----:B------:R5:W-:Y:S03]  /*3c20*/  MUFU.TANH R125, R2 ;  /* 0x00000002007d7308 */ /* 0x000be60000002400 */
[----:B-1----:R-:W-:Y:S01]  /*3c30*/  HMMA.16816.F32.BF16 R56, R20, R12, R52 ;  /* 0x0000000c1438723c */ /* 0x002fe20000041834 */
[----:B---3--:R-:W-:-:S07]  /*3c40*/  LOP3.LUT R3, R134, 0x1f0, RZ, 0xc0, !PT ;  /* 0x000001f086037812 */ /* 0x008fce00078ec0ff */
[----:B------:R-:W-:Y:S01]  /*3c50*/  HMMA.16816.F32.BF16 R40, R4, R78, R40 ;  /* 0x0000004e0428723c */ /* 0x000fe20000041828 */
[----:B-----5:R-:W-:-:S07]  /*3c60*/  FMUL.FTZ R2, R63, UR25 ;  /* 0x000000193f027c20 */ /* 0x020fce0008410000 */
[C---:B------:R-:W-:Y:S01]  /*3c70*/  HMMA.16816.F32.BF16 R52, R8.reuse, R12, R108 ;  /* 0x0000000c0834723c */ /* 0x040fe2000004186c */
[----:B------:R1:W-:Y:S07]  /*3c80*/  MUFU.TANH R128, R2 ;  /* 0x0000000200807308 */ /* 0x0003ee0000002400 */
[C---:B----4-:R-:W-:Y:S08]  /*3c90*/  HMMA.16816.F32.BF16 R68, R8.reuse, R32, R116 ;  /* 0x000000200844723c */ /* 0x050ff00000041874 */
[----:B------:R-:W-:Y:S01]  /*3ca0*/  HMMA.16816.F32.BF16 R76, R8, R34, R84 ;  /* 0x00000022084c723c */ /* 0x000fe20000041854 */
[----:B-1----:R-:W-:-:S07]  /*3cb0*/  FMUL.FTZ R2, R44, UR25 ;  /* 0x000000192c027c20 */ /* 0x002fce0008410000 */
[C---:B------:R-:W-:Y:S01]  /*3cc0*/  HMMA.16816.F32.BF16 R84, R8.reuse, R36, R136 ;  /* 0x000000240854723c */ /* 0x040fe20000041888 */
[----:B------:R1:W3:Y:S07]  /*3cd0*/  MUFU.TANH R124, R2 ;  /* 0x00000002007c7308 */ /* 0x0002ee0000002400 */
[----:B------:R-:W-:Y:S08]  /*3ce0*/  HMMA.16816.F32.BF16 R80, R8, R38, R80 ;  /* 0x000000260850723c */ /* 0x000ff00000041850 */
[----:B------:R-:W-:Y:S01]  /*3cf0*/  HMMA.16816.F32.BF16 R72, R20, R14, R72 ;  /* 0x0000000e1448723c */ /* 0x000fe20000041848 */
[----:B-1----:R-:W-:-:S04]  /*3d00*/  FMUL.FTZ R2, R45, UR25 ;  /* 0x000000192d027c20 */ /* 0x002fc80008410000 */
[----:B------:R1:W-:Y:S03]  /*3d10*/  MUFU.TANH R123, R2 ;  /* 0x00000002007b7308 */ /* 0x0003e60000002400 */
[C---:B------:R-:W-:Y:S08]  /*3d20*/  HMMA.16816.F32.BF16 R64, R20.reuse, R32, R88 ;  /* 0x000000201440723c */ /* 0x040ff00000041858 */
[----:B------:R-:W-:Y:S08]  /*3d30*/  HMMA.16816.F32.BF16 R60, R20, R34, R140 ;  /* 0x00000022143c723c */ /* 0x000ff0000004188c */
[----:B--2---:R-:W-:Y:S01]  /*3d40*/  HMMA.16816.F32.BF16 R72, R16, R26, R72 ;  /* 0x0000001a1048723c */ /* 0x004fe20000041848 */
[----:B-1----:R-:W-:-:S04]  /*3d50*/  FMUL.FTZ R2, R46, UR25 ;  /* 0x000000192e027c20 */ /* 0x002fc80008410000 */
[----:B------:R1:W-:Y:S02]  /*3d60*/  MUFU.TANH R122, R2 ;  /* 0x00000002007a7308 */ /* 0x0003e40000002400 */
[----:B-1----:R-:W-:Y:S02]  /*3d70*/  FMUL.FTZ R2, R47, UR25 ;  /* 0x000000192f027c20 */ /* 0x002fe40008410000 */
[----:B------:R-:W-:Y:S01]  /*3d80*/  HMMA.16816.F32.BF16 R44, R8, R14, R100 ;  /* 0x0000000e082c723c */ /* 0x000fe20000041864 */
[----:B------:R-:W1:Y:S03]  /*3d90*/  LDSM.16.M88.4 R8, [R0+0xb000] ;  /* 0x00b000000008783b */ /* 0x000e660000000200 */
[----:B------:R2:W-:Y:S01]  /*3da0*/  MUFU.TANH R121, R2 ;  /* 0x0000000200797308 */ /* 0x0005e20000002400 */
[----:B------:R4:W5:Y:S01]  /*3db0*/  LDSM.16.M88.4 R12, [R0+0xb800] ;  /* 0x00b80000000c783b */ /* 0x0009620000000200 */
[----:B------:R-:W-:-:S04]  /*3dc0*/  DEPBAR.LE SB0, 0x0 ;  /* 0x000080000000791a */ /* 0x000fc80000000000 */
[----:B--2---:R-:W-:-:S04]  /*3dd0*/  FMUL.FTZ R2, R48, UR25 ;  /* 0x0000001930027c20 */ /* 0x004fc80008410000 */
[----:B------:R2:W-:Y:S01]  /*3de0*/  MUFU.TANH R111, R2 ;  /* 0x00000002006f7308 */ /* 0x0005e20000002400 */
[----:B-1----:R-:W-:Y:S01]  /*3df0*/  HMMA.16816.F32.BF16 R32, R4, R8, R68 ;  /* 0x000000080420723c */ /* 0x002fe20000041844 */
[----:B--2---:R-:W-:-:S06]  /*3e00*/  FMUL.FTZ R2, R49, UR25 ;  /* 0x0000001931027c20 */ /* 0x004fcc0008410000 */
[----:B------:R1:W-:Y:S01]  /*3e10*/  MUFU.TANH R109, R2 ;  /* 0x00000002006d7308 */ /* 0x0003e20000002400 */
[C---:B------:R-:W-:Y:S08]  /*3e20*/  HMMA.16816.F32.BF16 R68, R16.reuse, R8, R64 ;  /* 0x000000081044723c */ /* 0x040ff00000041840 */
[----:B------:R-:W-:Y:S01]  /*3e30*/  HMMA.16816.F32.BF16 R96, R16, R10, R60 ;  /* 0x0000000a1060723c */ /* 0x000fe2000004183c */
[----:B-1----:R-:W-:-:S04]  /*3e40*/  FMUL.FTZ R2, R50, UR25 ;  /* 0x0000001932027c20 */ /* 0x002fc80008410000 */
[----:B------:R1:W-:Y:S02]  /*3e50*/  MUFU.TANH R116, R2 ;  /* 0x0000000200747308 */ /* 0x0003e40000002400 */
[----:B-1----:R-:W-:Y:S02]  /*3e60*/  FMUL.FTZ R2, R51, UR25 ;  /* 0x0000001933027c20 */ /* 0x002fe40008410000 */
[----:B------:R-:W-:Y:S04]  /*3e70*/  HMMA.16816.F32.BF16 R48, R16, R24, R56 ;  /* 0x000000181030723c */ /* 0x000fe80000041838 */
[----:B------:R1:W-:Y:S04]  /*3e80*/  MUFU.TANH R117, R2 ;  /* 0x0000000200757308 */ /* 0x0003e80000002400 */
[----:B------:R-:W-:Y:S11]  /*3e90*/  HMMA.16816.F32.BF16 R56, R20, R36, R104 ;  /* 0x000000241438723c */ /* 0x000ff60000041868 */
[----:B----4-:R-:W-:Y:S01]  /*3ea0*/  FMUL.FTZ R0, R49, UR25 ;  /* 0x0000001931007c20 */ /* 0x010fe20008410000 */
[----:B-1----:R-:W-:Y:S01]  /*3eb0*/  FMUL.FTZ R2, R40, UR25 ;  /* 0x0000001928027c20 */ /* 0x002fe20008410000 */
[----:B------:R-:W-:-:S02]  /*3ec0*/  FMUL.FTZ R51, R51, UR25 ;  /* 0x0000001933337c20 */ /* 0x000fc40008410000 */
[----:B------:R1:W-:Y:S05]  /*3ed0*/  MUFU.TANH R90, R0 ;  /* 0x00000000005a7308 */ /* 0x0003ea0000002400 */
[----:B-----5:R-:W-:Y:S03]  /*3ee0*/  HMMA.16816.F32.BF16 R100, R16, R12, R56 ;  /* 0x0000000c1064723c */ /* 0x020fe60000041838 */
[----:B------:R2:W-:Y:S01]  /*3ef0*/  MUFU.TANH R114, R2 ;  /* 0x0000000200727308 */ /* 0x0005e20000002400 */
[----:B-1----:R-:W-:-:S07]  /*3f00*/  FMUL.FTZ R0, R50, UR25 ;  /* 0x0000001932007c20 */ /* 0x002fce0008410000 */
[----:B------:R-:W-:Y:S01]  /*3f10*/  MUFU.TANH R104, R0 ;  /* 0x0000000000687308 */ /* 0x000fe20000002400 */
[----:B--2---:R-:W-:-:S07]  /*3f20*/  FMUL.FTZ R2, R41, UR25 ;  /* 0x0000001929027c20 */ /* 0x004fce0008410000 */
[----:B------:R1:W-:Y:S02]  /*3f30*/  MUFU.TANH R113, R2 ;  /* 0x0000000200717308 */ /* 0x0003e40000002400 */
[----:B-1----:R-:W-:-:S06]  /*3f40*/  FMUL.FTZ R2, R42, UR25 ;  /* 0x000000192a027c20 */ /* 0x002fcc0008410000 */
[----:B------:R1:W2:Y:S02]  /*3f50*/  MUFU.TANH R112, R2 ;  /* 0x0000000200707308 */ /* 0x0002a40000002400 */
[----:B-1----:R-:W-:Y:S02]  /*3f60*/  FMUL.FTZ R2, R43, UR25 ;  /* 0x000000192b027c20 */ /* 0x002fe40008410000 */
[----:B------:R-:W-:Y:S04]  /*3f70*/  HMMA.16816.F32.BF16 R40, R4, R24, R52 ;  /* 0x000000180428723c */ /* 0x000fe80000041834 */
[----:B------:R1:W-:Y:S04]  /*3f80*/  MUFU.TANH R110, R2 ;  /* 0x00000002006e7308 */ /* 0x0003e80000002400 */
[----:B------:R-:W-:Y:S08]  /*3f90*/  HMMA.16816.F32.BF16 R52, R20, R38, R92 ;  /* 0x000000261434723c */ /* 0x000ff0000004185c */
[----:B------:R-:W-:Y:S03]  /*3fa0*/  HMMA.16816.F32.BF16 R20, R4, R26, R44 ;  /* 0x0000001a0414723c */ /* 0x000fe6000004182c */
[----:B------:R-:W-:Y:S01]  /*3fb0*/  FMUL.FTZ R0, R40, UR25 ;  /* 0x0000001928007c20 */ /* 0x000fe20008410000 */
[----:B-1----:R-:W-:-:S03]  /*3fc0*/  FMUL.FTZ R2, R48, UR25 ;  /* 0x0000001930027c20 */ /* 0x002fc60008410000 */
[----:B------:R1:W-:Y:S01]  /*3fd0*/  MUFU.TANH R91, R0 ;  /* 0x00000000005b7308 */ /* 0x0003e20000002400 */
[C---:B------:R-:W-:Y:S07]  /*3fe0*/  HMMA.16816.F32.BF16 R44, R4.reuse, R10, R76 ;  /* 0x0000000a042c723c */ /* 0x040fee000004184c */
[----:B------:R4:W-:Y:S01]  /*3ff0*/  MUFU.TANH R108, R2 ;  /* 0x00000002006c7308 */ /* 0x0009e20000002400 */
[-C--:B------:R-:W-:Y:S08]  /*4000*/  HMMA.16816.F32.BF16 R36, R4, R14.reuse, R80 ;  /* 0x0000000e0424723c */ /* 0x080ff00000041850 */
[----:B------:R-:W-:Y:S01]  /*4010*/  HMMA.16816.F32.BF16 R52, R16, R14, R52 ;  /* 0x0000000e1034723c */ /* 0x000fe20000041834 */
[----:B-1----:R-:W-:Y:S01]  /*4020*/  FMUL.FTZ R0, R41, UR25 ;  /* 0x0000001929007c20 */ /* 0x002fe20008410000 */
[----:B------:R-:W-:-:S03]  /*4030*/  IMAD.U32 R15, RZ, RZ, UR22 ;  /* 0x00000016ff0f7e24 */ /* 0x000fc6000f8e00ff */
[----:B------:R1:W5:Y:S01]  /*4040*/  MUFU.TANH R89, R0 ;  /* 0x0000000000597308 */ /* 0x0003620000002400 */
[----:B----4-:R-:W-:-:S05]  /*4050*/  IMAD.U32 R2, RZ, RZ, UR21 ;  /* 0x00000015ff027e24 */ /* 0x010fca000f8e00ff */
[----:B------:R-:W-:Y:S01]  /*4060*/  FMUL.FTZ R11, R37, UR25 ;  /* 0x00000019250b7c20 */ /* 0x000fe20008410000 */
[----:B------:R-:W-:Y:S01]  /*4070*/  FMUL.FTZ R17, R36, UR25 ;  /* 0x0000001924117c20 */ /* 0x000fe20008410000 */
[----:B------:R-:W-:Y:S01]  /*4080*/  FMUL.FTZ R10, R38, UR25 ;  /* 0x00000019260a7c20 */ /* 0x000fe20008410000 */
[----:B------:R-:W-:Y:S01]  /*4090*/  IADD3 R2, PT, PT, R3, 0x1, R2 ;  /* 0x0000000103027810 */ /* 0x000fe20007ffe002 */
[----:B------:R-:W-:Y:S02]  /*40a0*/  FMUL.FTZ R3, R34, UR25 ;  /* 0x0000001922037c20 */ /* 0x000fe40008410000 */
[----:B------:R-:W-:Y:S01]  /*40b0*/  MUFU.TANH R11, R11 ;  /* 0x0000000b000b7308 */ /* 0x000fe20000002400 */
[----:B-1----:R-:W-:-:S07]  /*40c0*/  FMUL.FTZ R0, R42, UR25 ;  /* 0x000000192a007c20 */ /* 0x002fce0008410000 */
[----:B------:R1:W-:Y:S08]  /*40d0*/  MUFU.TANH R48, R3 ;  /* 0x0000000300307308 */ /* 0x0003f00000002400 */
[----:B------:R4:W5:Y:S01]  /*40e0*/  MUFU.TANH R88, R0 ;  /* 0x0000000000587308 */ /* 0x0009620000002400 */
[----:B-1----:R-:W-:Y:S01]  /*40f0*/  FMUL.FTZ R3, R45, UR25 ;  /* 0x000000192d037c20 */ /* 0x002fe20008410000 */
[----:B----4-:R-:W-:-:S02]  /*4100*/  FMUL.FTZ R0, R43, UR25 ;  /* 0x000000192b007c20 */ /* 0x010fc40008410000 */
[----:B------:R-:W-:Y:S01]  /*4110*/  HMMA.16816.F32.BF16 R40, R4, R12, R84 ;  /* 0x0000000c0428723c */ /* 0x000fe20000041854 */
[----:B------:R-:W-:-:S03]  /*4120*/  IMAD.SHL.U32 R4, R163, 0x2, RZ ;  /* 0x00000002a3047824 */ /* 0x000fc600078e00ff */
[----:B------:R1:W-:Y:S01]  /*4130*/  MUFU.TANH R79, R0 ;  /* 0x00000000004f7308 */ /* 0x0003e20000002400 */
[----:B------:R-:W-:Y:S01]  /*4140*/  SHF.R.U32.HI R5, RZ, 0x2, R163 ;  /* 0x00000002ff057819 */ /* 0x000fe200000116a3 */
[----:B------:R-:W-:Y:S01]  /*4150*/  FMUL.FTZ R6, R47, UR25 ;  /* 0x000000192f067c20 */ /* 0x000fe20008410000 */
[----:B------:R-:W-:Y:S02]  /*4160*/  LOP3.LUT R4, R4, 0x6, RZ, 0xc0, !PT ;  /* 0x0000000604047812 */ /* 0x000fe400078ec0ff */
[----:B------:R-:W-:-:S10]  /*4170*/  LOP3.LUT R5, R5, 0x7, RZ, 0xc0, !PT ;  /* 0x0000000705057812 */ /* 0x000fd400078ec0ff */
[----:B------:R-:W-:Y:S01]  /*4180*/  FMUL.FTZ R16, R42, UR25 ;  /* 0x000000192a107c20 */ /* 0x000fe20008410000 */
[----:B-1----:R-:W-:Y:S01]  /*4190*/  FMUL.FTZ R0, R20, UR25 ;  /* 0x0000001914007c20 */ /* 0x002fe20008410000 */
[----:B------:R-:W-:Y:S01]  /*41a0*/  FMUL.FTZ R7, R40, UR25 ;  /* 0x0000001928077c20 */ /* 0x000fe20008410000 */
[----:B------:R-:W-:Y:S01]  /*41b0*/  FMUL.FTZ R8, R41, UR25 ;  /* 0x0000001929087c20 */ /* 0x000fe20008410000 */
[----:B------:R-:W-:Y:S01]  /*41c0*/  FMUL.FTZ R43, R43, UR25 ;  /* 0x000000192b2b7c20 */ /* 0x000fe20008410000 */
[----:B------:R1:W-:Y:S02]  /*41d0*/  MUFU.TANH R78, R0 ;  /* 0x00000000004e7308 */ /* 0x0003e40000002400 */
[----:B-1----:R-:W-:-:S06]  /*41e0*/  FMUL.FTZ R0, R21, UR25 ;  /* 0x0000001915007c20 */ /* 0x002fcc0008410000 */
[----:B------:R1:W-:Y:S02]  /*41f0*/  MUFU.TANH R77, R0 ;  /* 0x00000000004d7308 */ /* 0x0003e40000002400 */
[----:B-1----:R-:W-:-:S06]  /*4200*/  FMUL.FTZ R0, R22, UR25 ;  /* 0x0000001916007c20 */ /* 0x002fcc0008410000 */
[----:B------:R1:W-:Y:S02]  /*4210*/  MUFU.TANH R76, R0 ;  /* 0x00000000004c7308 */ /* 0x0003e40000002400 */
[----:B-1----:R-:W-:-:S06]  /*4220*/  FMUL.FTZ R0, R23, UR25 ;  /* 0x0000001917007c20 */ /* 0x002fcc0008410000 */
[----:B------:R1:W4:Y:S02]  /*4230*/  MUFU.TANH R64, R0 ;  /* 0x0000000000407308 */ /* 0x0003240000002400 */
[----:B-1----:R-:W-:-:S06]  /*4240*/  FMUL.FTZ R0, R32, UR25 ;  /* 0x0000001920007c20 */ /* 0x002fcc0008410000 */
[----:B------:R1:W-:Y:S02]  /*4250*/  MUFU.TANH R50, R0 ;  /* 0x0000000000327308 */ /* 0x0003e40000002400 */
[----:B-1----:R-:W-:-:S06]  /*4260*/  FMUL.FTZ R0, R33, UR25 ;  /* 0x0000001921007c20 */ /* 0x002fcc0008410000 */
[----:B------:R1:W-:Y:S02]  /*4270*/  MUFU.TANH R49, R0 ;  /* 0x0000000000317308 */ /* 0x0003e40000002400 */
[----:B-1----:R-:W-:-:S05]  /*4280*/  MOV R0, UR17 ;  /* 0x0000001100007c02 */ /* 0x002fca0008000f00 */
[----:B------:R-:W-:Y:S01]  /*4290*/  IMAD R0, R0, 0x40, R4 ;  /* 0x0000004000007824 */ /* 0x000fe200078e0204 */
[----:B------:R-:W-:Y:S01]  /*42a0*/  IADD3 R4, PT, PT, R2, -UR23, R5 ;  /* 0x8000001702047c10 */ /* 0x000fe2000fffe005 */
[----:B------:R-:W-:Y:S01]  /*42b0*/  FMUL.FTZ R2, R35, UR25 ;  /* 0x0000001923027c20 */ /* 0x000fe20008410000 */
[----:B------:R-:W-:Y:S01]  /*42c0*/  FMUL.FTZ R5, R44, UR25 ;  /* 0x000000192c057c20 */ /* 0x000fe20008410000 */
[----:B------:R-:W-:Y:S01]  /*42d0*/  VIADD R14, R0, 0xffffffc0 ;  /* 0xffffffc0000e7836 */ /* 0x000fe20000000000 */
[--C-:B------:R-:W-:Y:S01]  /*42e0*/  IADD3 R12, PT, PT, R4, UR18, R15.reuse ;  /* 0x00000012040c7c10 */ /* 0x100fe2000fffe00f */
[C---:B------:R-:W-:Y:S01]  /*42f0*/  VIADD R13, R0.reuse, 0xffffffc8 ;  /* 0xffffffc8000d7836 */ /* 0x040fe20000000000 */
[----:B------:R1:W-:Y:S01]  /*4300*/  MUFU.TANH R45, R2 ;  /* 0x00000002002d7308 */ /* 0x0003e20000002400 */
[----:B------:R-:W-:Y:S01]  /*4310*/  VIADD R18, R0, 0xffffffc1 ;  /* 0xffffffc100127836 */ /* 0x000fe20000000000 */
[--C-:B------:R-:W-:Y:S01]  /*4320*/  VIADDMNMX R19, R12, 0x40, R15.reuse, PT ;  /* 0x000000400c137846 */ /* 0x100fe2000380010f */
[----:B------:R-:W-:Y:S01]  /*4330*/  VIADD R24, R0, 0xffffffd1 ;  /* 0xffffffd100187836 */ /* 0x000fe20000000000 */
[----:B------:R-:W-:Y:S01]  /*4340*/  VIADDMNMX R20, R12, 0x48, R15, PT ;  /* 0x000000480c147846 */ /* 0x000fe2000380010f */
[----:B------:R-:W-:Y:S01]  /*4350*/  VIADD R22, R0, 0xffffffd0 ;  /* 0xffffffd000167836 */ /* 0x000fe20000000000 */
[-C--:B------:R-:W-:Y:S01]  /*4360*/  ISETP.GE.AND P4, PT, R14, R19.reuse, PT ;  /* 0x000000130e00720c */ /* 0x080fe20003f86270 */
[----:B------:R-:W-:Y:S01]  /*4370*/  VIADD R21, R0, 0xffffffc9 ;  /* 0xffffffc900157836 */ /* 0x000fe20000000000 */
[----:B------:R-:W4:Y:S01]  /*4380*/  MUFU.TANH R9, R5 ;  /* 0x0000000500097308 */ /* 0x000f220000002400 */
[-C--:B------:R-:W-:Y:S01]  /*4390*/  ISETP.GE.AND P5, PT, R18, R20.reuse, PT ;  /* 0x000000141200720c */ /* 0x080fe20003fa6270 */
[----:B------:R-:W-:Y:S01]  /*43a0*/  FMUL.FTZ R44, R39, UR25 ;  /* 0x00000019272c7c20 */ /* 0x000fe20008410000 */
[----:B---3--:R-:W-:Y:S01]  /*43b0*/  FSEL R35, R124, -INF , !P4 ;  /* 0xff8000007c237808 */ /* 0x008fe20006000000 */
[C---:B------:R-:W-:Y:S01]  /*43c0*/  VIADD R23, R0.reuse, 0xffffffd8 ;  /* 0xffffffd800177836 */ /* 0x040fe20000000000 */
[CC--:B------:R-:W-:Y:S01]  /*43d0*/  ISETP.GE.AND P4, PT, R13.reuse, R20.reuse, PT ;  /* 0x000000140d00720c */ /* 0x0c0fe20003f86270 */
[----:B------:R-:W-:Y:S01]  /*43e0*/  VIADD R31, R0, 0xffffffe0 ;  /* 0xffffffe0001f7836 */ /* 0x000fe20000000000 */
[-C--:B------:R-:W-:Y:S01]  /*43f0*/  ISETP.GE.AND P2, PT, R13, R19.reuse, PT ;  /* 0x000000130d00720c */ /* 0x080fe20003f46270 */
[----:B------:R-:W-:Y:S01]  /*4400*/  MUFU.TANH R5, R3 ;  /* 0x0000000300057308 */ /* 0x000fe20000002400 */
[-C--:B------:R-:W-:Y:S01]  /*4410*/  ISETP.GE.AND P3, PT, R18, R19.reuse, PT ;  /* 0x000000131200720c */ /* 0x080fe20003f66270 */
[----:B-1----:R-:W-:Y:S01]  /*4420*/  FMUL.FTZ R2, R46, UR25 ;  /* 0x000000192e027c20 */ /* 0x002fe20008410000 */
[----:B--2---:R-:W-:Y:S01]  /*4430*/  FSEL R41, R112, -INF , !P4 ;  /* 0xff80000070297808 */ /* 0x004fe20006000000 */
[C---:B------:R-:W-:Y:S01]  /*4440*/  VIADD R30, R0.reuse, 0xffffffe1 ;  /* 0xffffffe1001e7836 */ /* 0x040fe20000000000 */
[----:B------:R-:W-:Y:S01]  /*4450*/  FSEL R39, R121, -INF , !P5 ;  /* 0xff80000079277808 */ /* 0x000fe20006800000 */
[----:B------:R-:W-:Y:S01]  /*4460*/  VIADD R29, R0, 0xffffffe8 ;  /* 0xffffffe8001d7836 */ /* 0x000fe20000000000 */
[----:B------:R-:W-:Y:S01]  /*4470*/  FSEL R37, R114, -INF , !P2 ;  /* 0xff80000072257808 */ /* 0x000fe20005000000 */
[----:B------:R-:W-:Y:S01]  /*4480*/  MUFU.TANH R3, R2 ;  /* 0x0000000200037308 */ /* 0x000fe20000002400 */
[-C--:B------:R-:W-:Y:S01]  /*4490*/  ISETP.GE.AND P4, PT, R24, R19.reuse, PT ;  /* 0x000000131800720c */ /* 0x080fe20003f86270 */
[C---:B------:R-:W-:Y:S01]  /*44a0*/  VIADD R27, R0.reuse, 0xffffffe9 ;  /* 0xffffffe9001b7836 */ /* 0x040fe20000000000 */
[C---:B------:R-:W-:Y:S01]  /*44b0*/  IADD3 R32, PT, PT, R0.reuse, -0x27, RZ ;  /* 0xffffffd900207810 */ /* 0x040fe20007ffe0ff */
[----:B------:R-:W-:Y:S01]  /*44c0*/  VIADD R26, R0, 0xfffffff0 ;  /* 0xfffffff0001a7836 */ /* 0x000fe20000000000 */
[----:B------:R-:W-:Y:S01]  /*44d0*/  ISETP.GE.AND P5, PT, R22, R19, PT ;  /* 0x000000131600720c */ /* 0x000fe20003fa6270 */
[----:B------:R-:W-:Y:S01]  /*44e0*/  VIADD R25, R0, 0xfffffff1 ;  /* 0xfffffff100197836 */ /* 0x000fe20000000000 */
[-C--:B------:R-:W-:Y:S01]  /*44f0*/  ISETP.GE.AND P2, PT, R22, R20.reuse, PT ;  /* 0x000000141600720c */ /* 0x080fe20003f46270 */
[C---:B------:R-:W-:Y:S01]  /*4500*/  VIADD R33, R0.reuse, 0xfffffff8 ;  /* 0xfffffff800217836 */ /* 0x040fe20000000000 */
[----:B------:R1:W2:Y:S01]  /*4510*/  MUFU.TANH R4, R16 ;  /* 0x0000001000047308 */ /* 0x0002a20000002400 */
[----:B------:R-:W-:Y:S01]  /*4520*/  VIADD R34, R0, 0xfffffff9 ;  /* 0xfffffff900227836 */ /* 0x000fe20000000000 */
[----:B------:R-:W-:-:S02]  /*4530*/  ISETP.GE.AND P1, PT, R14, R20, PT ;  /* 0x000000140e00720c */ /* 0x000fc40003f26270 */
[----:B------:R-:W-:Y:S02]  /*4540*/  FSEL R36, R123, -INF , !P3 ;  /* 0xff8000007b247808 */ /* 0x000fe40005800000 */
[-C--:B------:R-:W-:Y:S02]  /*4550*/  ISETP.GE.AND P3, PT, R21, R20.reuse, PT ;  /* 0x000000141500720c */ /* 0x080fe40003f66270 */
[----:B------:R-:W3:Y:S01]  /*4560*/  MUFU.TANH R2, R6 ;  /* 0x0000000600027308 */ /* 0x000ee20000002400 */
[----:B-----5:R-:W-:Y:S02]  /*4570*/  FSEL R47, R89, -INF , !P4 ;  /* 0xff800000592f7808 */ /* 0x020fe40006000000 */
[----:B------:R-:W-:Y:S02]  /*4580*/  FSEL R46, R91, -INF , !P5 ;  /* 0xff8000005b2e7808 */ /* 0x000fe40006800000 */
[----:B------:R-:W-:Y:S02]  /*4590*/  FSEL R61, R88, -INF , !P2 ;  /* 0xff800000583d7808 */ /* 0x000fe40005000000 */
[-C--:B------:R-:W-:Y:S01]  /*45a0*/  ISETP.GE.AND P4, PT, R32, R20.reuse, PT ;  /* 0x000000142000720c */ /* 0x080fe20003f86270 */
[----:B------:R-:W5:Y:S01]  /*45b0*/  MUFU.TANH R0, R7 ;  /* 0x0000000700007308 */ /* 0x000f620000002400 */
[----:B------:R-:W-:Y:S01]  /*45c0*/  FSEL R38, R122, -INF , !P1 ;  /* 0xff8000007a267808 */ /* 0x000fe20004800000 */
[----:B-1----:R-:W-:Y:S01]  /*45d0*/  FMUL.FTZ R16, R72, UR25 ;  /* 0x0000001948107c20 */ /* 0x002fe20008410000 */
[----:B------:R-:W-:Y:S01]  /*45e0*/  BAR.SYNC.DEFER_BLOCKING 0x0 ;  /* 0x0000000000007b1d */ /* 0x000fe20000010000 */
[----:B------:R-:W-:-:S02]  /*45f0*/  ISETP.GE.AND P5, PT, R23, R20, PT ;  /* 0x000000141700720c */ /* 0x000fc40003fa6270 */
[-C--:B------:R-:W-:Y:S02]  /*4600*/  ISETP.GE.AND P2, PT, R32, R19.reuse, PT ;  /* 0x000000132000720c */ /* 0x080fe40003f46270 */
[-C--:B------:R-:W-:Y:S01]  /*4610*/  ISETP.GE.AND P1, PT, R21, R19.reuse, PT ;  /* 0x000000131500720c */ /* 0x080fe20003f26270 */
[----:B------:R-:W1:Y:S01]  /*4620*/  MUFU.TANH R6, R8 ;  /* 0x0000000800067308 */ /* 0x000e620000002400 */
[----:B------:R-:W-:Y:S02]  /*4630*/  FSEL R42, R110, -INF , !P3 ;  /* 0xff8000006e2a7808 */ /* 0x000fe40005800000 */
[----:B------:R-:W-:Y:S02]  /*4640*/  ISETP.GE.AND P3, PT, R23, R19, PT ;  /* 0x000000131700720c */ /* 0x000fe40003f66270 */
[----:B----4-:R-:W-:Y:S02]  /*4650*/  FSEL R91, R64, -INF , !P4 ;  /* 0xff800000405b7808 */ /* 0x010fe40006000000 */
[----:B------:R-:W-:Y:S01]  /*4660*/  FSEL R63, R76, -INF , !P5 ;  /* 0xff8000004c3f7808 */ /* 0x000fe20006800000 */
[----:B------:R-:W4:Y:S01]  /*4670*/  MUFU.TANH R7, R43 ;  /* 0x0000002b00077308 */ /* 0x000f220000002400 */
[----:B------:R-:W-:-:S02]  /*4680*/  FSEL R60, R77, -INF , !P2 ;  /* 0xff8000004d3c7808 */ /* 0x000fc40005000000 */
[-C--:B------:R-:W-:Y:S02]  /*4690*/  ISETP.GE.AND P4, PT, R29, R19.reuse, PT ;  /* 0x000000131d00720c */ /* 0x080fe40003f86270 */
[----:B------:R-:W-:Y:S02]  /*46a0*/  FSEL R40, R113, -INF , !P1 ;  /* 0xff80000071287808 */ /* 0x000fe40004800000 */
[C---:B------:R-:W-:Y:S01]  /*46b0*/  ISETP.GE.AND P5, PT, R30.reuse, R19, PT ;  /* 0x000000131e00720c */ /* 0x040fe20003fa6270 */
[----:B------:R-:W4:Y:S01]  /*46c0*/  MUFU.TANH R8, R17 ;  /* 0x0000001100087308 */ /* 0x000f220000002400 */
[-C--:B------:R-:W-:Y:S02]  /*46d0*/  ISETP.GE.AND P2, PT, R30, R20.reuse, PT ;  /* 0x000000141e00720c */ /* 0x080fe40003f46270 */
[----:B------:R-:W-:Y:S02]  /*46e0*/  ISETP.GE.AND P1, PT, R24, R20, PT ;  /* 0x000000141800720c */ /* 0x000fe40003f26270 */
[----:B------:R-:W-:-:S02]  /*46f0*/  FSEL R56, R78, -INF , !P3 ;  /* 0xff8000004e387808 */ /* 0x000fc40005800000 */
[-C--:B------:R-:W-:Y:S02]  /*4700*/  ISETP.GE.AND P3, PT, R31, R20.reuse, PT ;  /* 0x000000141f00720c */ /* 0x080fe40003f66270 */
[----:B------:R-:W-:Y:S02]  /*4710*/  FSEL R179, R9, -INF , !P4 ;  /* 0xff80000009b37808 */ /* 0x000fe40006000000 */
[----:B------:R-:W-:Y:S02]  /*4720*/  FSEL R177, R49, -INF , !P5 ;  /* 0xff80000031b17808 */ /* 0x000fe40006800000 */
[----:B------:R-:W-:Y:S02]  /*4730*/  FSEL R183, R45, -INF , !P2 ;  /* 0xff8000002db77808 */ /* 0x000fe40005000000 */
[----:B------:R-:W-:Y:S02]  /*4740*/  ISETP.GE.AND P4, PT, R26, R20, PT ;  /* 0x000000141a00720c */ /* 0x000fe40003f86270 */
[----:B------:R-:W-:-:S02]  /*4750*/  FSEL R62, R79, -INF , !P1 ;  /* 0xff8000004f3e7808 */ /* 0x000fc40004800000 */
[----:B------:R-:W-:Y:S02]  /*4760*/  ISETP.GE.AND P5, PT, R27, R20, PT ;  /* 0x000000141b00720c */ /* 0x000fe40003fa6270 */
[-C--:B------:R-:W-:Y:S02]  /*4770*/  ISETP.GE.AND P2, PT, R26, R19.reuse, PT ;  /* 0x000000131a00720c */ /* 0x080fe40003f46270 */
[-C--:B------:R-:W-:Y:S02]  /*4780*/  ISETP.GE.AND P1, PT, R31, R19.reuse, PT ;  /* 0x000000131f00720c */ /* 0x080fe40003f26270 */
[----:B------:R-:W-:Y:S02]  /*4790*/  FSEL R184, R48, -INF , !P3 ;  /* 0xff80000030b87808 */ /* 0x000fe40005800000 */
[----:B------:R-:W-:Y:S02]  /*47a0*/  ISETP.GE.AND P3, PT, R27, R19, PT ;  /* 0x000000131b00720c */ /* 0x000fe40003f66270 */
[----:B--2---:R-:W-:-:S02]  /*47b0*/  FSEL R57, R4, -INF , !P4 ;  /* 0xff80000004397808 */ /* 0x004fc40006000000 */
[----:B---3--:R-:W-:Y:S02]  /*47c0*/  FSEL R181, R2, -INF , !P5 ;  /* 0xff80000002b57808 */ /* 0x008fe40006800000 */
[----:B-----5:R-:W-:Y:S01]  /*47d0*/  FSEL R226, R0, -INF , !P2 ;  /* 0xff80000000e27808 */ /* 0x020fe20005000000 */
[----:B------:R2:W-:Y:S01]  /*47e0*/  STL [R1+0x3c], R57 ;  /* 0x00003c3901007387 */ /* 0x0005e20000100800 */
[----:B------:R-:W-:Y:S02]  /*47f0*/  ISETP.GE.AND P4, PT, R34, R19, PT ;  /* 0x000000132200720c */ /* 0x000fe40003f86270 */
[----:B------:R-:W-:Y:S02]  /*4800*/  FSEL R178, R50, -INF , !P1 ;  /* 0xff80000032b27808 */ /* 0x000fe40004800000 */
[----:B------:R-:W-:Y:S02]  /*4810*/  FMNMX3.FTZ R2, R35, R36, R37, !PT ;  /* 0x0000002423027276 */ /* 0x000fe40007810025 */
[----:B------:R-:W-:-:S02]  /*4820*/  FMNMX3.FTZ R0, R38, R39, R41, !PT ;  /* 0x0000002726007276 */ /* 0x000fc40007810029 */
[----:B------:R-:W-:Y:S02]  /*4830*/  ISETP.GE.AND P1, PT, R29, R20, PT ;  /* 0x000000141d00720c */ /* 0x000fe40003f26270 */
[----:B------:R-:W-:Y:S02]  /*4840*/  FSEL R180, R5, -INF , !P3 ;  /* 0xff80000005b47808 */ /* 0x000fe40005800000 */
[----:B------:R-:W3:Y:S01]  /*4850*/  MUFU.TANH R5, R10 ;  /* 0x0000000a00057308 */ /* 0x000ee20000002400 */
[----:B------:R-:W-:Y:S02]  /*4860*/  FSEL R4, R11, -INF , !P4 ;  /* 0xff8000000b047808 */ /* 0x000fe40006000000 */
[----:B------:R-:W-:Y:S02]  /*4870*/  FMNMX3.FTZ R2, R2, R40, R46, !PT ;  /* 0x0000002802027276 */ /* 0x000fe4000781002e */
[----:B------:R-:W-:Y:S01]  /*4880*/  FMNMX3.FTZ R0, R0, R42, R61, !PT ;  /* 0x0000002a00007276 */ /* 0x000fe2000781003d */
[----:B------:R2:W-:Y:S01]  /*4890*/  STL [R1+0x38], R4 ;  /* 0x0000380401007387 */ /* 0x0005e20000100800 */
[----:B------:R-:W-:-:S02]  /*48a0*/  FSEL R182, R3, -INF , !P1 ;  /* 0xff80000003b67808 */ /* 0x000fc40004800000 */
[----:B------:R-:W5:Y:S01]  /*48b0*/  MUFU.TANH R3, R44 ;  /* 0x0000002c00037308 */ /* 0x000f620000002400 */
[----:B------:R-:W-:Y:S02]  /*48c0*/  FMNMX3.FTZ R2, R2, R47, R56, !PT ;  /* 0x0000002f02027276 */ /* 0x000fe40007810038 */
[----:B------:R-:W-:Y:S02]  /*48d0*/  FMNMX3.FTZ R0, R0, R62, R63, !PT ;  /* 0x0000003e00007276 */ /* 0x000fe4000781003f */
[----:B------:R-:W-:Y:S02]  /*48e0*/  FMNMX3.FTZ R2, R2, R60, R178, !PT ;  /* 0x0000003c02027276 */ /* 0x000fe400078100b2 */
[----:B------:R-:W-:Y:S01]  /*48f0*/  FMNMX3.FTZ R0, R0, R91, R184, !PT ;  /* 0x0000005b00007276 */ /* 0x000fe200078100b8 */
[----:B------:R2:W2:Y:S01]  /*4900*/  MUFU.TANH R44, R51 ;  /* 0x00000033002c7308 */ /* 0x0004a20000002400 */
[C---:B------:R-:W-:Y:S02]  /*4910*/  ISETP.GE.AND P1, PT, R25.reuse, R19, PT ;  /* 0x000000131900720c */ /* 0x040fe40003f26270 */
[----:B------:R-:W-:-:S02]  /*4920*/  ISETP.GE.AND P3, PT, R25, R20, PT ;  /* 0x000000141900720c */ /* 0x000fc40003f66270 */
[C---:B------:R-:W-:Y:S02]  /*4930*/  ISETP.GE.AND P5, PT, R33.reuse, R19, PT ;  /* 0x000000132100720c */ /* 0x040fe40003fa6270 */
[-C--:B------:R-:W-:Y:S02]  /*4940*/  ISETP.GE.AND P2, PT, R33, R20.reuse, PT ;  /* 0x000000142100720c */ /* 0x080fe40003f46270 */
[----:B------:R-:W-:Y:S02]  /*4950*/  FMNMX3.FTZ R2, R2, R177, R179, !PT ;  /* 0x000000b102027276 */ /* 0x000fe400078100b3 */
[----:B------:R-:W-:Y:S02]  /*4960*/  FMNMX3.FTZ R0, R0, R183, R182, !PT ;  /* 0x000000b700007276 */ /* 0x000fe400078100b6 */
[----:B-1----:R-:W-:Y:S02]  /*4970*/  FSEL R225, R6, -INF , !P1 ;  /* 0xff80000006e17808 */ /* 0x002fe40004800000 */
[----:B------:R-:W-:-:S02]  /*4980*/  ISETP.GE.AND P1, PT, R34, R20, PT ;  /* 0x000000142200720c */ /* 0x000fc40003f26270 */
[----:B----4-:R-:W-:Y:S02]  /*4990*/  FSEL R240, R7, -INF , !P3 ;  /* 0xff80000007f07808 */ /* 0x010fe40005800000 */
[----:B------:R-:W-:Y:S02]  /*49a0*/  FSEL R223, R8, -INF , !P5 ;  /* 0xff80000008df7808 */ /* 0x000fe40006800000 */
[----:B---3--:R-:W-:Y:S02]  /*49b0*/  FSEL R242, R5, -INF , !P2 ;  /* 0xff80000005f27808 */ /* 0x008fe40005000000 */
[----:B------:R-:W-:Y:S02]  /*49c0*/  FMNMX3.FTZ R2, R2, R180, R226, !PT ;  /* 0x000000b402027276 */ /* 0x000fe400078100e2 */
[----:B------:R-:W-:Y:S02]  /*49d0*/  FMNMX3.FTZ R0, R0, R181, R57, !PT ;  /* 0x000000b500007276 */ /* 0x000fe40007810039 */
[----:B-----5:R-:W-:-:S02]  /*49e0*/  FSEL R252, R3, -INF , !P1 ;  /* 0xff80000003fc7808 */ /* 0x020fc40004800000 */
[----:B------:R-:W-:Y:S02]  /*49f0*/  FMNMX3.FTZ R2, R2, R225, R223, !PT ;  /* 0x000000e102027276 */ /* 0x000fe400078100df */
[----:B------:R-:W-:Y:S02]  /*4a00*/  FMNMX3.FTZ R0, R0, R240, R242, !PT ;  /* 0x000000f000007276 */ /* 0x000fe400078100f2 */
[----:B------:R-:W-:Y:S02]  /*4a10*/  FMNMX.FTZ R10, R4, R2, !PT ;  /* 0x00000002040a7209 */ /* 0x000fe40007810000 */
[----:B------:R-:W-:Y:S01]  /*4a20*/  FMNMX.FTZ R11, R252, R0, !PT ;  /* 0x00000000fc0b7209 */ /* 0x000fe20007810000 */
[----:B--2---:R-:W-:Y:S06]  /*4a30*/  BRA.U !UP2, `(.L_x_154) ;  /* 0x000000010a9c7547 */ /* 0x004fec000b800000 */
        /* <DEDUP_REMOVED lines=39> */
.L_x_154:
[----:B-1----:R-:W1:Y:S01]  /*4cb0*/  SHFL.BFLY PT, R3, R11, 0x2, 0x1f ;  /* 0x0c401f000b037f89 */ /* 0x002e6200000e0000 */
[----:B------:R-:W-:Y:S01]  /*4cc0*/  FMUL.FTZ R0, R73, UR25 ;  /* 0x0000001949007c20 */ /* 0x000fe20008410000 */
[----:B------:R-:W2:Y:S01]  /*4cd0*/  LDCU UR18, c[0x0][0x45c] ;  /* 0x00008b80ff1277ac */ /* 0x000ea20008000800 */
[----:B------:R3:W4:Y:S01]  /*4ce0*/  MUFU.TANH R6, R16 ;  /* 0x0000001000067308 */ /* 0x0007220000002400 */
[----:B------:R-:W2:Y:S01]  /*4cf0*/  SHFL.BFLY PT, R2, R10, 0x2, 0x1f ;  /* 0x0c401f000a027f89 */ /* 0x000ea200000e0000 */
[----:B------:R-:W-:Y:S02]  /*4d00*/  VIADDMNMX R17, R12, 0x8, R15, PT ;  /* 0x000000080c117846 */ /* 0x000fe4000380010f */
[----:B------:R-:W-:Y:S01]  /*4d10*/  LOP3.LUT R45, R135, 0x200, R160, 0xf8, !PT ;  /* 0x00000200872d7812 */ /* 0x000fe200078ef8a0 */
[----:B------:R-:W-:Y:S01]  /*4d20*/  STL [R1+0xa0], R132 ;  /* 0x0000a08401007387 */ /* 0x000fe20000100800 */
[----:B------:R-:W-:Y:S02]  /*4d30*/  ISETP.GE.AND P4, PT, R14, R17, PT ;  /* 0x000000110e00720c */ /* 0x000fe40003f86270 */
[----:B------:R4:W-:Y:S01]  /*4d40*/  MUFU.TANH R8, R0 ;  /* 0x0000000000087308 */ /* 0x0009e20000002400 */
[----:B------:R-:W-:Y:S01]  /*4d50*/  STL [R1+0x9c], R20 ;  /* 0x00009c1401007387 */ /* 0x000fe20000100800 */
[----:B------:R-:W-:-:S02]  /*4d60*/  LEA R138, R45, UR30, 0x1 ;  /* 0x0000001e2d8a7c11 */ /* 0x000fc4000f8e08ff */
[-C--:B------:R-:W-:Y:S01]  /*4d70*/  ISETP.GE.AND P3, PT, R18, R17.reuse, PT ;  /* 0x000000111200720c */ /* 0x080fe20003f66270 */
[----:B------:R-:W-:Y:S01]  /*4d80*/  STL [R1+0x98], R19 ;  /* 0x0000981301007387 */ /* 0x000fe20000100800 */
[----:B------:R-:W-:Y:S02]  /*4d90*/  FSEL R48, R125, -INF , !P4 ;  /* 0xff8000007d307808 */ /* 0x000fe40006000000 */
[----:B------:R-:W-:Y:S01]  /*4da0*/  IADD3 R15, PT, PT, R138, 0xc040, RZ ;  /* 0x0000c0408a0f7810 */ /* 0x000fe20007ffe0ff */
[----:B------:R-:W-:Y:S01]  /*4db0*/  STL [R1+0x68], R45 ;  /* 0x0000682d01007387 */ /* 0x000fe20000100800 */
[----:B---3--:R-:W-:Y:S02]  /*4dc0*/  VIMNMX R16, PT, PT, R12, UR22, PT ;  /* 0x000000160c107c48 */ /* 0x008fe4000bfe0100 */
[----:B------:R-:W-:Y:S01]  /*4dd0*/  ISETP.GE.AND P4, PT, R24, R17, PT ;  /* 0x000000111800720c */ /* 0x000fe20003f86270 */
[----:B------:R-:W-:Y:S01]  /*4de0*/  LDSM.16.MT88.4 R92, [R138+0xc000] ;  /* 0x00c000008a5c783b */ /* 0x000fe20000004200 */
[----:B-1----:R-:W-:-:S02]  /*4df0*/  FMNMX.FTZ R3, R11, R3, !PT ;  /* 0x000000030b037209 */ /* 0x002fc40007810000 */
[----:B------:R-:W-:Y:S01]  /*4e00*/  ISETP.GE.AND P1, PT, R13, R16, PT ;  /* 0x000000100d00720c */ /* 0x000fe20003f26270 */
[----:B----4-:R-:W-:Y:S01]  /*4e10*/  FMUL.FTZ R0, R74, UR25 ;  /* 0x000000194a007c20 */ /* 0x010fe20008410000 */
[----:B--2---:R-:W-:Y:S01]  /*4e20*/  FMNMX.FTZ R2, R10, R2, !PT ;  /* 0x000000020a027209 */ /* 0x004fe20007810000 */
[----:B------:R-:W1:Y:S01]  /*4e30*/  SHFL.BFLY PT, R5, R3, 0x1, 0x1f ;  /* 0x0c201f0003057f89 */ /* 0x000e6200000e0000 */
[-C--:B------:R-:W-:Y:S01]  /*4e40*/  ISETP.GE.AND P2, PT, R14, R16.reuse, PT ;  /* 0x000000100e00720c */ /* 0x080fe20003f46270 */
[----:B------:R2:W-:Y:S01]  /*4e50*/  MUFU.TANH R43, R0 ;  /* 0x00000000002b7308 */ /* 0x0005e20000002400 */
[----:B------:R-:W-:Y:S01]  /*4e60*/  FSEL R51, R111, -INF , !P1 ;  /* 0xff8000006f337808 */ /* 0x000fe20004800000 */
[----:B------:R-:W3:Y:S01]  /*4e70*/  SHFL.BFLY PT, R4, R2, 0x1, 0x1f ;  /* 0x0c201f0002047f89 */ /* 0x000ee200000e0000 */
[----:B------:R-:W-:Y:S02]  /*4e80*/  ISETP.GE.AND P1, PT, R22, R16, PT ;  /* 0x000000101600720c */ /* 0x000fe40003f26270 */
[----:B------:R-:W-:-:S02]  /*4e90*/  FSEL R77, R120, -INF , !P2 ;  /* 0xff800000784d7808 */ /* 0x000fc40005000000 */
[----:B------:R-:W-:Y:S02]  /*4ea0*/  ISETP.GE.AND P2, PT, R13, R17, PT ;  /* 0x000000110d00720c */ /* 0x000fe40003f46270 */
[-C--:B------:R-:W-:Y:S02]  /*4eb0*/  ISETP.GE.AND P5, PT, R18, R16.reuse, PT ;  /* 0x000000101200720c */ /* 0x080fe40003fa6270 */
[----:B------:R-:W-:Y:S02]  /*4ec0*/  FSEL R78, R108, -INF , !P1 ;  /* 0xff8000006c4e7808 */ /* 0x000fe40004800000 */
[----:B------:R-:W-:Y:S02]  /*4ed0*/  FSEL R50, R115, -INF , !P5 ;  /* 0xff80000073327808 */ /* 0x000fe40006800000 */
[----:B------:R-:W-:Y:S02]  /*4ee0*/  ISETP.GE.AND P5, PT, R21, R16, PT ;  /* 0x000000101500720c */ /* 0x000fe40003fa6270 */
[----:B------:R-:W-:Y:S01]  /*4ef0*/  IADD3 R88, PT, PT, R133, R138, RZ ;  /* 0x0000008a85587210 */ /* 0x000fe20007ffe0ff */
[----:B--2---:R-:W-:Y:S01]  /*4f00*/  FMUL.FTZ R0, R75, UR25 ;  /* 0x000000194b007c20 */ /* 0x004fe20008410000 */
[----:B------:R-:W-:-:S02]  /*4f10*/  FSEL R76, R109, -INF , !P5 ;  /* 0xff8000006d4c7808 */ /* 0x000fc40006800000 */
[----:B------:R-:W-:Y:S01]  /*4f20*/  ISETP.GE.AND P5, PT, R24, R16, PT ;  /* 0x000000101800720c */ /* 0x000fe20003fa6270 */
[----:B------:R2:W-:Y:S01]  /*4f30*/  MUFU.TANH R175, R0 ;  /* 0x0000000000af7308 */ /* 0x0005e20000002400 */
[----:B-1----:R-:W-:Y:S01]  /*4f40*/  FMNMX.FTZ R134, R3, R5, !PT ;  /* 0x0000000503867209 */ /* 0x002fe20007810000 */
[----:B------:R-:W-:Y:S01]  /*4f50*/  LDSM.16.MT88.4 R80, [R88+0xc000] ;  /* 0x00c000005850783b */ /* 0x000fe20000004200 */
[----:B------:R-:W-:Y:S02]  /*4f60*/  FSEL R89, R90, -INF , !P5 ;  /* 0xff8000005a597808 */ /* 0x000fe40006800000 */
[----:B---3--:R-:W-:Y:S01]  /*4f70*/  FMNMX.FTZ R137, R2, R4, !PT ;  /* 0x0000000402897209 */ /* 0x008fe20007810000 */
[----:B------:R-:W-:Y:S01]  /*4f80*/  FMUL.FTZ R2, R53, UR25 ;  /* 0x0000001935027c20 */ /* 0x000fe20008410000 */
[-C--:B------:R-:W-:Y:S01]  /*4f90*/  ISETP.GE.AND P5, PT, R23, R16.reuse, PT ;  /* 0x000000101700720c */ /* 0x080fe20003fa6270 */
[----:B------:R-:W-:Y:S01]  /*4fa0*/  LDSM.16.MT88.4 R84, [R88+0xe000] ;  /* 0x00e000005854783b */ /* 0x000fe20000004200 */
[----:B------:R-:W-:Y:S01]  /*4fb0*/  FSETP.NEU.FTZ.AND P1, PT, R137, -INF , PT ;  /* 0xff8000008900780b */ /* 0x000fe20003f3d000 */
[----:B------:R-:W-:Y:S01]  /*4fc0*/  MUFU.TANH R14, R2 ;  /* 0x00000002000e7308 */ /* 0x000fe20000002400 */
[----:B------:R-:W-:Y:S01]  /*4fd0*/  FSEL R79, R6, -INF , !P5 ;  /* 0xff800000064f7808 */ /* 0x000fe20006800000 */
[----:B------:R-:W-:Y:S01]  /*4fe0*/  STL [R1+0xa4], R137 ;  /* 0x0000a48901007387 */ /* 0x000fe20000100800 */
[----:B------:R-:W-:-:S03]  /*4ff0*/  ISETP.GE.AND P5, PT, R31, R16, PT ;  /* 0x000000101f00720c */ /* 0x000fc60003fa6270 */
[----:B------:R1:W-:Y:S01]  /*5000*/  STL [R1+0xa8], R134 ;  /* 0x0000a88601007387 */ /* 0x0003e20000100800 */
[----:B--2---:R-:W-:-:S03]  /*5010*/  FMUL.FTZ R0, R68, UR25 ;  /* 0x0000001944007c20 */ /* 0x004fc60008410000 */
[----:B------:R-:W-:Y:S01]  /*5020*/  LDSM.16.MT88.4 R108, [R138+0xe800] ;  /* 0x00e800008a6c783b */ /* 0x000fe20000004200 */
[----:B------:R2:W3:Y:S02]  /*5030*/  MUFU.TANH R28, R0 ;  /* 0x00000000001c7308 */ /* 0x0004e40000002400 */
[----:B--2---:R-:W-:Y:S01]  /*5040*/  FMUL.FTZ R0, R69, UR25 ;  /* 0x0000001945007c20 */ /* 0x004fe20008410000 */
[----:B---3--:R-:W-:Y:S02]  /*5050*/  FSEL R173, R28, -INF , !P5 ;  /* 0xff8000001cad7808 */ /* 0x008fe40006800000 */
[----:B------:R-:W-:-:S03]  /*5060*/  ISETP.GE.AND P5, PT, R29, R16, PT ;  /* 0x000000101d00720c */ /* 0x000fc60003fa6270 */
[----:B------:R2:W-:Y:S02]  /*5070*/  MUFU.TANH R10, R0 ;  /* 0x00000000000a7308 */ /* 0x0005e40000002400 */
[----:B--2---:R-:W-:-:S06]  /*5080*/  FMUL.FTZ R0, R96, UR25 ;  /* 0x0000001960007c20 */ /* 0x004fcc0008410000 */
        /* <DEDUP_REMOVED lines=10> */
[----:B------:R2:W3:Y:S01]  /*5130*/  MUFU.TANH R5, R0 ;  /* 0x0000000000057308 */ /* 0x0004e20000002400 */
[----:B------:R-:W-:Y:S02]  /*5140*/  FSEL R21, R116, -INF , !P2 ;  /* 0xff80000074157808 */ /* 0x000fe40005000000 */
[----:B------:R-:W-:-:S04]  /*5150*/  ISETP.GE.AND P2, PT, R32, R17, PT ;  /* 0x000000112000720c */ /* 0x000fc80003f46270 */
[----:B------:R-:W-:Y:S02]  /*5160*/  FSEL R175, R175, -INF , !P2 ;  /* 0xff800000afaf7808 */ /* 0x000fe40005000000 */
[----:B------:R-:W-:Y:S01]  /*5170*/  ISETP.GE.AND P2, PT, R26, R17, PT ;  /* 0x000000111a00720c */ /* 0x000fe20003f46270 */
[----:B--2---:R-:W-:-:S04]  /*5180*/  FMUL.FTZ R0, R52, UR25 ;  /* 0x0000001934007c20 */ /* 0x004fc80008410000 */
[----:B------:R2:W4:Y:S02]  /*5190*/  MUFU.TANH R13, R0 ;  /* 0x00000000000d7308 */ /* 0x0005240000002400 */
[----:B--2---:R-:W-:-:S05]  /*51a0*/  FMUL.FTZ R0, R137, UR18 ;  /* 0x0000001289007c20 */ /* 0x004fca0008410000 */
[----:B------:R-:W-:Y:S02]  /*51b0*/  FSEL R12, R0, RZ, P1 ;  /* 0x000000ff000c7208 */ /* 0x000fe40000800000 */
[----:B------:R-:W-:-:S03]  /*51c0*/  ISETP.GE.AND P1, PT, R32, R16, PT ;  /* 0x000000102000720c */ /* 0x000fc60003f26270 */
[--C-:B------:R-:W-:Y:S01]  /*51d0*/  FFMA.FTZ R0, R35, UR18, -R12.reuse ;  /* 0x0000001223007c23 */ /* 0x100fe2000801080c */
[----:B------:R-:W-:Y:S01]  /*51e0*/  FSEL R90, R8, -INF , !P1 ;  /* 0xff800000085a7808 */ /* 0x000fe20004800000 */
[--C-:B------:R-:W-:Y:S01]  /*51f0*/  FFMA.FTZ R2, R36, UR18, -R12.reuse ;  /* 0x0000001224027c23 */ /* 0x100fe2000801080c */
[----:B------:R-:W-:Y:S01]  /*5200*/  FSETP.NEU.FTZ.AND P1, PT, R134, -INF , PT ;  /* 0xff8000008600780b */ /* 0x000fe20003f3d000 */
[----:B------:R2:W1:Y:S01]  /*5210*/  MUFU.EX2 R45, R0 ;  /* 0x00000000002d7308 */ /* 0x0004620000000800 */
[----:B------:R-:W-:Y:S01]  /*5220*/  FFMA.FTZ R4, R37, UR18, -R12 ;  /* 0x0000001225047c23 */ /* 0x000fe2000801080c */
[----:B------:R-:W-:Y:S02]  /*5230*/  VIADD R8, R138, 0xc000 ;  /* 0x0000c0008a087836 */ /* 0x000fe40000000000 */
[----:B------:R-:W-:Y:S02]  /*5240*/  MUFU.EX2 R241, R2 ;  /* 0x0000000200f17308 */ /* 0x000fe40000000800 */
[----:B------:R-:W-:-:S02]  /*5250*/  @P6 VIADD R15, R8, 0xffffffc0 ;  /* 0xffffffc0080f6836 */ /* 0x000fc40000000000 */
[----:B------:R-:W3:Y:S03]  /*5260*/  MUFU.EX2 R20, R4 ;  /* 0x0000000400147308 */ /* 0x000ee60000000800 */
[----:B------:R-:W4:Y:S01]  /*5270*/  LDSM.16.MT88.4 R112, [R15] ;  /* 0x000000000f70783b */ /* 0x000f220000004200 */
[----:B------:R-:W-:Y:S01]  /*5280*/  IADD3 R133, PT, PT, R133, R15, RZ ;  /* 0x0000000f85857210 */ /* 0x000fe20007ffe0ff */
[----:B--2---:R-:W-:Y:S02]  /*5290*/  FMUL.FTZ R0, R134, UR18 ;  /* 0x0000001286007c20 */ /* 0x004fe40008410000 */
[----:B-1----:R-:W-:Y:S03]  /*52a0*/  STL [R1+0x8c], R45 ;  /* 0x00008c2d01007387 */ /* 0x002fe60000100800 */
[----:B------:R-:W-:Y:S01]  /*52b0*/  FSEL R3, R0, RZ, P1 ;  /* 0x000000ff00037208 */ /* 0x000fe20000800000 */
[----:B------:R-:W-:Y:S01]  /*52c0*/  FFMA.FTZ R0, R40, UR18, -R12 ;  /* 0x0000001228007c23 */ /* 0x000fe2000801080c */
[-C--:B------:R-:W-:Y:S01]  /*52d0*/  ISETP.GE.AND P1, PT, R30, R16.reuse, PT ;  /* 0x000000101e00720c */ /* 0x080fe20003f26270 */
[----:B---3--:R-:W-:Y:S01]  /*52e0*/  STL [R1+0x88], R20 ;  /* 0x0000881401007387 */ /* 0x008fe20000100800 */
[----:B------:R-:W-:Y:S01]  /*52f0*/  F2FP.BF16.F32.PACK_AB R4, R241, R45 ;  /* 0x0000002df104723e */ /* 0x000fe200000010ff */
[----:B------:R1:W2:Y:S01]  /*5300*/  MUFU.EX2 R243, R0 ;  /* 0x0000000000f37308 */ /* 0x0002a20000000800 */
[----:B------:R-:W-:Y:S01]  /*5310*/  FFMA.FTZ R2, R38, UR18, -R3 ;  /* 0x0000001226027c23 */ /* 0x000fe20008010803 */
[----:B------:R-:W-:Y:S01]  /*5320*/  FSEL R174, R10, -INF , !P1 ;  /* 0xff8000000aae7808 */ /* 0x000fe20004800000 */
[----:B------:R-:W3:Y:S01]  /*5330*/  LDSM.16.MT88.4 R124, [R133] ;  /* 0x00000000857c783b */ /* 0x000ee20000004200 */
[----:B------:R-:W-:Y:S01]  /*5340*/  ISETP.GE.AND P1, PT, R27, R16, PT ;  /* 0x000000101b00720c */ /* 0x000fe20003f26270 */
[----:B------:R2:W-:Y:S02]  /*5350*/  MUFU.EX2 R192, R2 ;  /* 0x0000000200c07308 */ /* 0x0005e40000000800 */
[----:B------:R-:W-:Y:S01]  /*5360*/  LDSM.16.MT88.4 R144, [R15+0x2000] ;  /* 0x002000000f90783b */ /* 0x000fe20000004200 */
[----:B------:R-:W-:-:S02]  /*5370*/  FSEL R139, R11, -INF , !P1 ;  /* 0xff8000000b8b7808 */ /* 0x000fc40004800000 */
[-C--:B------:R-:W-:Y:S01]  /*5380*/  ISETP.GE.AND P1, PT, R25, R16.reuse, PT ;  /* 0x000000101900720c */ /* 0x080fe20003f26270 */
[----:B------:R-:W-:Y:S01]  /*5390*/  LDSM.16.MT88.4 R140, [R133+0x2000] ;  /* 0x00200000858c783b */ /* 0x000fe20000004200 */
[--C-:B-1----:R-:W-:Y:S02]  /*53a0*/  FFMA.FTZ R0, R39, UR18, -R3.reuse ;  /* 0x0000001227007c23 */ /* 0x102fe40008010803 */
[----:B------:R-:W-:Y:S01]  /*53b0*/  FSEL R206, R5, -INF , !P1 ;  /* 0xff80000005ce7808 */ /* 0x000fe20004800000 */
[----:B------:R-:W-:Y:S01]  /*53c0*/  LDSM.16.MT88.4 R120, [R15+0x2800] ;  /* 0x002800000f78783b */ /* 0x000fe20000004200 */
[----:B------:R-:W-:Y:S01]  /*53d0*/  ISETP.GE.AND P1, PT, R33, R16, PT ;  /* 0x000000102100720c */ /* 0x000fe20003f26270 */
[----:B------:R1:W1:Y:S01]  /*53e0*/  MUFU.EX2 R19, R0 ;  /* 0x0000000000137308 */ /* 0x0002620000000800 */
[----:B--2---:R-:W-:Y:S01]  /*53f0*/  FFMA.FTZ R2, R41, UR18, -R3 ;  /* 0x0000001229027c23 */ /* 0x004fe20008010803 */
[----:B------:R-:W-:Y:S02]  /*5400*/  F2FP.BF16.F32.PACK_AB R6, R243, R20 ;  /* 0x00000014f306723e */ /* 0x000fe400000010ff */
[----:B----4-:R-:W-:Y:S01]  /*5410*/  FSEL R205, R13, -INF , !P1 ;  /* 0xff8000000dcd7808 */ /* 0x010fe20004800000 */
[----:B------:R2:W4:Y:S01]  /*5420*/  MUFU.EX2 R18, R2 ;  /* 0x0000000200127308 */ /* 0x0005220000000800 */
[----:B------:R-:W-:-:S04]  /*5430*/  ISETP.GE.AND P1, PT, R34, R16, PT ;  /* 0x000000102200720c */ /* 0x000fc80003f26270 */
[----:B------:R-:W-:Y:S02]  /*5440*/  FSEL R204, R14, -INF , !P1 ;  /* 0xff8000000ecc7808 */ /* 0x000fe40004800000 */
[-C--:B------:R-:W-:Y:S01]  /*5450*/  ISETP.GE.AND P1, PT, R22, R17.reuse, PT ;  /* 0x000000111600720c */ /* 0x080fe20003f26270 */
[----:B-1----:R-:W-:Y:S01]  /*5460*/  FFMA.FTZ R0, R42, UR18, -R3 ;  /* 0x000000122a007c23 */ /* 0x002fe20008010803 */
[----:B------:R-:W-:Y:S02]  /*5470*/  STL [R1+0x74], R19 ;  /* 0x0000741301007387 */ /* 0x000fe40000100800 */
[----:B------:R-:W-:Y:S01]  /*5480*/  FSEL R49, R104, -INF , !P1 ;  /* 0xff80000068317808 */ /* 0x000fe20004800000 */
[----:B------:R1:W3:Y:S01]  /*5490*/  MUFU.EX2 R134, R0 ;  /* 0x0000000000867308 */ /* 0x0002e20000000800 */
[----:B--2---:R-:W-:Y:S01]  /*54a0*/  FMUL.FTZ R2, R71, UR25 ;  /* 0x0000001947027c20 */ /* 0x004fe20008410000 */
[----:B------:R-:W-:Y:S01]  /*54b0*/  ISETP.GE.AND P1, PT, R30, R17, PT ;  /* 0x000000111e00720c */ /* 0x000fe20003f26270 */
[----:B----4-:R2:W-:Y:S01]  /*54c0*/  STL [R1+0x78], R18 ;  /* 0x0000781201007387 */ /* 0x0105e20000100800 */
[----:B------:R-:W-:-:S02]  /*54d0*/  FSEL R22, R128, -INF , !P3 ;  /* 0xff80000080167808 */ /* 0x000fc40005800000 */
[-C--:B------:R-:W-:Y:S01]  /*54e0*/  ISETP.GE.AND P3, PT, R23, R17.reuse, PT ;  /* 0x000000111700720c */ /* 0x080fe20003f66270 */
[----:B------:R-:W4:Y:S01]  /*54f0*/  MUFU.TANH R2, R2 ;  /* 0x0000000200027308 */ /* 0x000f220000002400 */
[----:B------:R-:W-:Y:S01]  /*5500*/  FMNMX3.FTZ R8, R48, R22, R21, !PT ;  /* 0x0000001630087276 */ /* 0x000fe20007810015 */
[----:B------:R-:W-:Y:S01]  /*5510*/  STL [R1+0xac], R16 ;  /* 0x0000ac1001007387 */ /* 0x000fe20000100800 */
[----:B------:R-:W-:Y:S02]  /*5520*/  FSEL R23, R44, -INF , !P4 ;  /* 0xff8000002c177808 */ /* 0x000fe40006000000 */
[----:B------:R-:W-:Y:S01]  /*5530*/  FSEL R176, R43, -INF , !P3 ;  /* 0xff8000002bb07808 */ /* 0x000fe20005800000 */
[----:B------:R-:W-:Y:S01]  /*5540*/  STL [R1+0xb0], R17 ;  /* 0x0000b01101007387 */ /* 0x000fe20000100800 */
[----:B-1----:R-:W-:Y:S01]  /*5550*/  FMUL.FTZ R0, R70, UR25 ;  /* 0x0000001946007c20 */ /* 0x002fe20008410000 */
[----:B---3--:R-:W-:Y:S02]  /*5560*/  F2FP.BF16.F32.PACK_AB R7, R134, R18 ;  /* 0x000000128607723e */ /* 0x008fe400000010ff */
[-C--:B------:R-:W-:Y:S01]  /*5570*/  ISETP.GE.AND P4, PT, R29, R17.reuse, PT ;  /* 0x000000111d00720c */ /* 0x080fe20003f86270 */
[----:B------:R1:W3:Y:S01]  /*5580*/  MUFU.TANH R9, R0 ;  /* 0x0000000000097308 */ /* 0x0002e20000002400 */
[----:B------:R-:W-:Y:S01]  /*5590*/  ISETP.GE.AND P3, PT, R27, R17, PT ;  /* 0x000000111b00720c */ /* 0x000fe20003f66270 */
[----:B------:R-:W3:Y:S01]  /*55a0*/  LDSM.16.MT88.4 R128, [R138+0xe000] ;  /* 0x00e000008a80783b */ /* 0x000ee20000004200 */
[----:B------:R-:W-:-:S03]  /*55b0*/  F2FP.BF16.F32.PACK_AB R5, R19, R192 ;  /* 0x000000c01305723e */ /* 0x000fc600000010ff */
[----:B------:R-:W-:Y:S01]  /*55c0*/  LDSM.16.MT88.4 R104, [R133+0x800] ;  /* 0x000800008568783b */ /* 0x000fe20000004200 */
[----:B----4-:R-:W-:Y:S02]  /*55d0*/  FSEL R185, R2, -INF , !P1 ;  /* 0xff80000002b97808 */ /* 0x010fe40004800000 */
[----:B------:R-:W-:Y:S01]  /*55e0*/  FMNMX3.FTZ R2, R77, R50, R51, !PT ;  /* 0x000000324d027276 */ /* 0x000fe20007810033 */
[C---:B------:R-:W-:Y:S01]  /*55f0*/  HMMA.16816.F32.BF16 R148, R4.reuse, R112, RZ ;  /* 0x000000700494723c */ /* 0x040fe200000418ff */
[----:B--2---:R-:W-:Y:S02]  /*5600*/  FSEL R18, R117, -INF , !P5 ;  /* 0xff80000075127808 */ /* 0x004fe40006800000 */
[-C--:B------:R-:W-:Y:S01]  /*5610*/  ISETP.GE.AND P5, PT, R31, R17.reuse, PT ;  /* 0x000000111f00720c */ /* 0x080fe20003fa6270 */
[----:B------:R-:W-:Y:S01]  /*5620*/  LDSM.16.MT88.4 R116, [R133+0x2800] ;  /* 0x002800008574783b */ /* 0x000fe20000004200 */
[----:B------:R-:W-:Y:S02]  /*5630*/  FMNMX3.FTZ R8, R8, R18, R49, !PT ;  /* 0x0000001208087276 */ /* 0x000fe40007810031 */
[-C--:B------:R-:W-:Y:S01]  /*5640*/  ISETP.GE.AND P1, PT, R33, R17.reuse, PT ;  /* 0x000000112100720c */ /* 0x080fe20003f26270 */
[----:B-1----:R-:W-:Y:S01]  /*5650*/  FMUL.FTZ R0, R98, UR25 ;  /* 0x0000001962007c20 */ /* 0x002fe20008410000 */
[----:B---3--:R-:W-:Y:S01]  /*5660*/  FSEL R187, R9, -INF , !P5 ;  /* 0xff80000009bb7808 */ /* 0x008fe20006800000 */
[C---:B------:R-:W-:Y:S01]  /*5670*/  HMMA.16816.F32.BF16 R168, R4.reuse, R80, RZ ;  /* 0x0000005004a8723c */ /* 0x040fe200000418ff */
[-C--:B------:R-:W-:Y:S01]  /*5680*/  ISETP.GE.AND P5, PT, R25, R17.reuse, PT ;  /* 0x000000111900720c */ /* 0x080fe20003fa6270 */
[----:B------:R1:W2:Y:S06]  /*5690*/  MUFU.TANH R28, R0 ;  /* 0x00000000001c7308 */ /* 0x0002ac0000002400 */
[C---:B------:R-:W-:Y:S08]  /*56a0*/  HMMA.16816.F32.BF16 R164, R4.reuse, R82, RZ ;  /* 0x0000005204a4723c */ /* 0x040ff000000418ff */
[C---:B------:R-:W-:Y:S01]  /*56b0*/  HMMA.16816.F32.BF16 R160, R4.reuse, R84, RZ ;  /* 0x0000005404a0723c */ /* 0x040fe200000418ff */
[----:B-1----:R-:W-:Y:S01]  /*56c0*/  FMUL.FTZ R0, R99, UR25 ;  /* 0x0000001963007c20 */ /* 0x002fe20008410000 */
[----:B--2---:R-:W-:Y:S01]  /*56d0*/  FSEL R186, R28, -INF , !P4 ;  /* 0xff8000001cba7808 */ /* 0x004fe20006000000 */
[----:B------:R-:W-:Y:S01]  /*56e0*/  LDSM.16.MT88.4 R96, [R138+0xc800] ;  /* 0x00c800008a60783b */ /* 0x000fe20000004200 */
[----:B------:R-:W-:Y:S01]  /*56f0*/  ISETP.GE.AND P4, PT, R34, R17, PT ;  /* 0x000000112200720c */ /* 0x000fe20003f86270 */
[----:B------:R1:W2:Y:S03]  /*5700*/  MUFU.TANH R13, R0 ;  /* 0x00000000000d7308 */ /* 0x0002a60000002400 */
[C---:B------:R-:W-:Y:S08]  /*5710*/  HMMA.16816.F32.BF16 R156, R4.reuse, R86, RZ ;  /* 0x00000056049c723c */ /* 0x040ff000000418ff */
[C---:B------:R-:W-:Y:S08]  /*5720*/  HMMA.16816.F32.BF16 R152, R4.reuse, R92, RZ ;  /* 0x0000005c0498723c */ /* 0x040ff000000418ff */
[----:B------:R-:W-:Y:S01]  /*5730*/  HMMA.16816.F32.BF16 R72, R4, R124, RZ ;  /* 0x0000007c0448723c */ /* 0x000fe200000418ff */
[----:B-1----:R-:W-:Y:S01]  /*5740*/  FMUL.FTZ R0, R102, UR25 ;  /* 0x0000001966007c20 */ /* 0x002fe20008410000 */
[----:B--2---:R-:W-:-:S03]  /*5750*/  FSEL R209, R13, -INF , !P3 ;  /* 0xff8000000dd17808 */ /* 0x004fc60005800000 */
[----:B------:R1:W2:Y:S03]  /*5760*/  MUFU.TANH R14, R0 ;  /* 0x00000000000e7308 */ /* 0x0002a60000002400 */
[C---:B------:R-:W-:Y:S08]  /*5770*/  HMMA.16816.F32.BF16 R68, R4.reuse, R128, RZ ;  /* 0x000000800444723c */ /* 0x040ff000000418ff */
[C---:B------:R-:W-:Y:S01]  /*5780*/  HMMA.16816.F32.BF16 R40, R4.reuse, R144, RZ ;  /* 0x000000900428723c */ /* 0x040fe200000418ff */
[----:B-1----:R-:W-:Y:S01]  /*5790*/  FMUL.FTZ R0, R103, UR25 ;  /* 0x0000001967007c20 */ /* 0x002fe20008410000 */
[----:B--2---:R-:W-:Y:S01]  /*57a0*/  FSEL R35, R14, -INF , !P2 ;  /* 0xff8000000e237808 */ /* 0x004fe20005000000 */
[----:B------:R-:W-:Y:S05]  /*57b0*/  LDSM.16.MT88.4 R100, [R15+0x800] ;  /* 0x000800000f64783b */ /* 0x000fea0000004200 */
[C---:B------:R-:W-:Y:S01]  /*57c0*/  HMMA.16816.F32.BF16 R36, R4.reuse, R140, RZ ;  /* 0x0000008c0424723c */ /* 0x040fe200000418ff */
[----:B------:R1:W2:Y:S01]  /*57d0*/  MUFU.TANH R11, R0 ;  /* 0x00000000000b7308 */ /* 0x0002a20000002400 */
[----:B------:R-:W-:Y:S04]  /*57e0*/  STL [R1+0x48], R35 ;  /* 0x0000482301007387 */ /* 0x000fe80000100800 */
[----:B------:R3:W-:Y:S02]  /*57f0*/  STL [R1+0xb4], R207 ;  /* 0x0000b4cf01007387 */ /* 0x0007e40000100800 */
[C---:B------:R-:W-:Y:S08]  /*5800*/  HMMA.16816.F32.BF16 R64, R4.reuse, R114, RZ ;  /* 0x000000720440723c */ /* 0x040ff000000418ff */
[----:B------:R-:W-:Y:S01]  /*5810*/  HMMA.16816.F32.BF16 R28, R4, R146, RZ ;  /* 0x00000092041c723c */ /* 0x000fe200000418ff */
[----:B-1----:R-:W-:Y:S01]  /*5820*/  FMUL.FTZ R0, R54, UR25 ;  /* 0x0000001936007c20 */ /* 0x002fe20008410000 */
[----:B--2---:R-:W-:-:S03]  /*5830*/  FSEL R19, R11, -INF , !P5 ;  /* 0xff8000000b137808 */ /* 0x004fc60006800000 */
[----:B------:R1:W2:Y:S03]  /*5840*/  MUFU.TANH R10, R0 ;  /* 0x00000000000a7308 */ /* 0x0002a60000002400 */
[----:B------:R-:W-:Y:S01]  /*5850*/  HMMA.16816.F32.BF16 R24, R4, R142, RZ ;  /* 0x0000008e0418723c */ /* 0x000fe200000418ff */
[----:B------:R4:W-:Y:S01]  /*5860*/  STL [R1+0x44], R19 ;  /* 0x0000441301007387 */ /* 0x0009e20000100800 */
[----:B-1----:R-:W-:Y:S01]  /*5870*/  FMUL.FTZ R0, R55, UR25 ;  /* 0x0000001937007c20 */ /* 0x002fe20008410000 */
[----:B--2---:R-:W-:Y:S02]  /*5880*/  FSEL R20, R10, -INF , !P1 ;  /* 0xff8000000a147808 */ /* 0x004fe40004800000 */
[----:B------:R-:W-:Y:S01]  /*5890*/  LDSM.16.MT88.4 R52, [R88+0xc800] ;  /* 0x00c800005834783b */ /* 0x000fe20000004200 */
[----:B------:R1:W3:Y:S03]  /*58a0*/  MUFU.TANH R9, R0 ;  /* 0x0000000000097308 */ /* 0x0002e60000002400 */
[----:B------:R-:W-:Y:S04]  /*58b0*/  STL [R1+0x4c], R20 ;  /* 0x00004c1401007387 */ /* 0x000fe80000100800 */
[----:B------:R-:W-:Y:S01]  /*58c0*/  STL [R1+0xb8], R205 ;  /* 0x0000b8cd01007387 */ /* 0x000fe20000100800 */
[----:B-1----:R-:W-:-:S04]  /*58d0*/  FMNMX3.FTZ R0, R2, R76, R78, !PT ;  /* 0x0000004c02007276 */ /* 0x002fc8000781004e */
[----:B------:R-:W-:Y:S02]  /*58e0*/  FMNMX3.FTZ R2, R0, R89, R79, !PT ;  /* 0x0000005900027276 */ /* 0x000fe4000781004f */
[----:B------:R-:W-:Y:S01]  /*58f0*/  FMNMX3.FTZ R0, R8, R23, R176, !PT ;  /* 0x0000001708007276 */ /* 0x000fe200078100b0 */
[----:B------:R-:W-:Y:S01]  /*5900*/  FFMA.FTZ R8, R46, UR18, -R12 ;  /* 0x000000122e087c23 */ /* 0x000fe2000801080c */
[----:B------:R-:W-:Y:S02]  /*5910*/  FMNMX3.FTZ R2, R2, R90, R173, !PT ;  /* 0x0000005a02027276 */ /* 0x000fe400078100ad */
[----:B------:R-:W-:Y:S01]  /*5920*/  FMNMX3.FTZ R0, R0, R175, R187, !PT ;  /* 0x000000af00007276 */ /* 0x000fe200078100bb */
[----:B------:R1:W-:Y:S01]  /*5930*/  MUFU.EX2 R137, R8 ;  /* 0x0000000800897308 */ /* 0x0003e20000000800 */
[----:B------:R-:W-:Y:S02]  /*5940*/  FMNMX3.FTZ R2, R2, R174, R172, !PT ;  /* 0x000000ae02027276 */ /* 0x000fe400078100ac */
[----:B------:R-:W-:-:S02]  /*5950*/  FMNMX3.FTZ R0, R0, R185, R186, !PT ;  /* 0x000000b900007276 */ /* 0x000fc400078100ba */
[----:B------:R-:W-:Y:S02]  /*5960*/  FMNMX3.FTZ R2, R2, R139, R207, !PT ;  /* 0x0000008b02027276 */ /* 0x000fe400078100cf */
[----:B------:R-:W-:Y:S02]  /*5970*/  FMNMX3.FTZ R0, R0, R209, R35, !PT ;  /* 0x000000d100007276 */ /* 0x000fe40007810023 */
[----:B---3--:R-:W-:Y:S01]  /*5980*/  FSEL R207, R9, -INF , !P4 ;  /* 0xff80000009cf7808 */ /* 0x008fe20006000000 */
[----:B------:R-:W-:Y:S01]  /*5990*/  FFMA.FTZ R9, R47, UR18, -R12 ;  /* 0x000000122f097c23 */ /* 0x000fe2000801080c */
[----:B------:R-:W-:Y:S01]  /*59a0*/  FMNMX3.FTZ R2, R2, R206, R205, !PT ;  /* 0x000000ce02027276 */ /* 0x000fe200078100cd */
[C---:B------:R-:W-:Y:S01]  /*59b0*/  HMMA.16816.F32.BF16 R32, R4.reuse, R130, RZ ;  /* 0x000000820420723c */ /* 0x040fe200000418ff */
[----:B------:R-:W-:Y:S01]  /*59c0*/  FMNMX3.FTZ R0, R0, R19, R20, !PT ;  /* 0x0000001300007276 */ /* 0x000fe20007810014 */
[--C-:B-1----:R-:W-:Y:S01]  /*59d0*/  FFMA.FTZ R8, R56, UR18, -R12.reuse ;  /* 0x0000001238087c23 */ /* 0x102fe2000801080c */
[----:B------:R-:W-:Y:S01]  /*59e0*/  FMNMX.FTZ R2, R204, R2, !PT ;  /* 0x00000002cc027209 */ /* 0x000fe20007810000 */
[----:B----4-:R1:W-:Y:S01]  /*59f0*/  MUFU.EX2 R19, R9 ;  /* 0x0000000900137308 */ /* 0x0103e20000000800 */
[----:B------:R-:W-:Y:S01]  /*5a00*/  FMNMX.FTZ R0, R207, R0, !PT ;  /* 0x00000000cf007209 */ /* 0x000fe20007810000 */
[----:B------:R-:W-:Y:S02]  /*5a10*/  LDSM.16.MT88.4 R44, [R88+0xe800] ;  /* 0x00e80000582c783b */ /* 0x000fe40000004200 */
[----:B------:R2:W3:Y:S01]  /*5a20*/  MUFU.EX2 R16, R8 ;  /* 0x0000000800107308 */ /* 0x0004e20000000800 */
[----:B------:R-:W-:Y:S01]  /*5a30*/  HMMA.16816.F32.BF16 R56, R4, R94, RZ ;  /* 0x0000005e0438723c */ /* 0x000fe200000418ff */
[----:B------:R-:W4:Y:S04]  /*5a40*/  SHFL.BFLY PT, R11, R2, 0x2, 0x1f ;  /* 0x0c401f00020b7f89 */ /* 0x000f2800000e0000 */
[----:B------:R-:W4:Y:S01]  /*5a50*/  SHFL.BFLY PT, R10, R0, 0x2, 0x1f ;  /* 0x0c401f00000a7f89 */ /* 0x000f2200000e0000 */
[----:B-1----:R-:W-:-:S04]  /*5a60*/  FFMA.FTZ R9, R60, UR18, -R12 ;  /* 0x000000123c097c23 */ /* 0x002fc8000801080c */
[----:B------:R1:W1:Y:S01]  /*5a70*/  MUFU.EX2 R222, R9 ;  /* 0x0000000900de7308 */ /* 0x0002620000000800 */
[--C-:B--2---:R-:W-:Y:S01]  /*5a80*/  FFMA.FTZ R8, R61, UR18, -R3.reuse ;  /* 0x000000123d087c23 */ /* 0x104fe20008010803 */
[----:B---3--:R2:W-:Y:S03]  /*5a90*/  STL [R1+0x70], R16 ;  /* 0x0000701001007387 */ /* 0x0085e60000100800 */
[----:B------:R3:W-:Y:S01]  /*5aa0*/  MUFU.EX2 R215, R8 ;  /* 0x0000000800d77308 */ /* 0x0007e20000000800 */
[----:B----4-:R-:W-:Y:S01]  /*5ab0*/  FMNMX.FTZ R2, R2, R11, !PT ;  /* 0x0000000b02027209 */ /* 0x010fe20007810000 */
[----:B-1----:R-:W-:Y:S01]  /*5ac0*/  FFMA.FTZ R9, R62, UR18, -R3 ;  /* 0x000000123e097c23 */ /* 0x002fe20008010803 */
[----:B------:R-:W-:-:S03]  /*5ad0*/  FMNMX.FTZ R0, R0, R10, !PT ;  /* 0x0000000a00007209 */ /* 0x000fc60007810000 */
[----:B------:R-:W1:Y:S01]  /*5ae0*/  SHFL.BFLY PT, R13, R2, 0x1, 0x1f ;  /* 0x0c201f00020d7f89 */ /* 0x000e6200000e0000 */
[----:B------:R4:W1:Y:S01]  /*5af0*/  MUFU.EX2 R132, R9 ;  /* 0x0000000900847308 */ /* 0x0008620000000800 */
[--C-:B---3--:R-:W-:Y:S01]  /*5b00*/  FFMA.FTZ R8, R63, UR18, -R3.reuse ;  /* 0x000000123f087c23 */ /* 0x108fe20008010803 */
[----:B------:R-:W-:Y:S01]  /*5b10*/  F2FP.BF16.F32.PACK_AB R10, R222, R16 ;  /* 0x00000010de0a723e */ /* 0x000fe200000010ff */
[----:B------:R-:W-:Y:S01]  /*5b20*/  HMMA.16816.F32.BF16 R60, R4, R126, RZ ;  /* 0x0000007e043c723c */ /* 0x000fe200000418ff */
[----:B------:R-:W3:Y:S01]  /*5b30*/  SHFL.BFLY PT, R14, R0, 0x1, 0x1f ;  /* 0x0c201f00000e7f89 */ /* 0x000ee200000e0000 */
[----:B------:R1:W-:Y:S01]  /*5b40*/  MUFU.EX2 R20, R8 ;  /* 0x0000000800147308 */ /* 0x0003e20000000800 */
[----:B--2---:R-:W-:Y:S02]  /*5b50*/  IMAD.MOV.U32 R16, RZ, RZ, R192 ;  /* 0x000000ffff107224 */ /* 0x004fe400078e00c0 */
[----:B----4-:R-:W-:Y:S01]  /*5b60*/  FFMA.FTZ R9, R91, UR18, -R3 ;  /* 0x000000125b097c23 */ /* 0x010fe20008010803 */
[----:B------:R-:W-:-:S03]  /*5b70*/  IMAD.MOV.U32 R91, RZ, RZ, R134 ;  /* 0x000000ffff5b7224 */ /* 0x000fc600078e0086 */
[----:B------:R2:W4:Y:S01]  /*5b80*/  MUFU.EX2 R221, R9 ;  /* 0x0000000900dd7308 */ /* 0x0005220000000800 */
[----:B-1----:R-:W-:Y:S02]  /*5b90*/  F2FP.BF16.F32.PACK_AB R8, R19, R137 ;  /* 0x000000891308723e */ /* 0x002fe400000010ff */
[----:B------:R-:W-:Y:S02]  /*5ba0*/  FMNMX.FTZ R136, R2, R13, !PT ;  /* 0x0000000d02887209 */ /* 0x000fe40007810000 */
[----:B------:R-:W-:Y:S02]  /*5bb0*/  MOV R13, R243 ;  /* 0x000000f3000d7202 */ /* 0x000fe40000000f00 */
[C---:B------:R-:W-:Y:S01]  /*5bc0*/  FSETP.NEU.FTZ.AND P1, PT, R136.reuse, -INF , PT ;  /* 0xff8000008800780b */ /* 0x040fe20003f3d000 */
[----:B------:R-:W-:Y:S01]  /*5bd0*/  FMUL.FTZ R2, R136, UR18 ;  /* 0x0000001288027c20 */ /* 0x000fe20008410000 */
[----:B---3--:R-:W-:Y:S02]  /*5be0*/  FMNMX.FTZ R135, R0, R14, !PT ;  /* 0x0000000e00877209 */ /* 0x008fe40007810000 */
[----:B--2---:R-:W-:-:S02]  /*5bf0*/  F2FP.BF16.F32.PACK_AB R9, R132, R215 ;  /* 0x000000d78409723e */ /* 0x004fc400000010ff */
[----:B----4-:R-:W-:Y:S01]  /*5c00*/  F2FP.BF16.F32.PACK_AB R11, R221, R20 ;  /* 0x00000014dd0b723e */ /* 0x010fe200000010ff */
[C---:B------:R-:W-:Y:S01]  /*5c10*/  FMUL.FTZ R0, R135.reuse, UR18 ;  /* 0x0000001287007c20 */ /* 0x040fe20008410000 */
[----:B------:R-:W-:Y:S02]  /*5c20*/  FSEL R2, R2, RZ, P1 ;  /* 0x000000ff02027208 */ /* 0x000fe40000800000 */
[----:B------:R-:W-:-:S03]  /*5c30*/  FSETP.NEU.FTZ.AND P1, PT, R135, -INF , PT ;  /* 0xff8000008700780b */ /* 0x000fc60003f3d000 */
[----:B------:R-:W-:Y:S01]  /*5c40*/  HMMA.16816.F32.BF16 R4, R8, R100, R148 ;  /* 0x000000640804723c */ /* 0x000fe20000041894 */
[----:B------:R-:W-:-:S07]  /*5c50*/  FSEL R0, R0, RZ, P1 ;  /* 0x000000ff00007208 */ /* 0x000fce0000800000 */
[C---:B------:R-:W-:Y:S08]  /*5c60*/  HMMA.16816.F32.BF16 R188, R8.reuse, R52, R168 ;  /* 0x0000003408bc723c */ /* 0x040ff000000418a8 */
[----:B------:R-:W-:Y:S03]  /*5c70*/  HMMA.16816.F32.BF16 R168, R8, R54, R164 ;  /* 0x0000003608a8723c */ /* 0x000fe600000418a4 */
[----:B------:R-:W-:Y:S01]  /*5c80*/  IMAD.MOV.U32 R211, RZ, RZ, R7 ;  /* 0x000000ffffd37224 */ /* 0x000fe200078e0007 */
[----:B------:R-:W-:Y:S01]  /*5c90*/  MOV R210, R6 ;  /* 0x0000000600d27202 */ /* 0x000fe20000000f00 */
[----:B------:R-:W-:Y:S01]  /*5ca0*/  IMAD.MOV.U32 R208, RZ, RZ, R5 ;  /* 0x000000ffffd07224 */ /* 0x000fe200078e0005 */
[----:B------:R-:W-:-:S02]  /*5cb0*/  MOV R167, R4 ;  /* 0x0000000400a77202 */ /* 0x000fc40000000f00 */
[C---:B------:R-:W-:Y:S08]  /*5cc0*/  HMMA.16816.F32.BF16 R4, R8.reuse, R104, R72 ;  /* 0x000000680804723c */ /* 0x040ff00000041848 */
[C---:B------:R-:W-:Y:S08]  /*5cd0*/  HMMA.16816.F32.BF16 R36, R8.reuse, R116, R36 ;  /* 0x000000740824723c */ /* 0x040ff00000041824 */
[----:B------:R-:W-:Y:S03]  /*5ce0*/  HMMA.16816.F32.BF16 R196, R8, R46, R156 ;  /* 0x0000002e08c4723c */ /* 0x000fe6000004189c */
[----:B------:R-:W-:Y:S01]  /*5cf0*/  MOV R212, R4 ;  /* 0x0000000400d47202 */ /* 0x000fe20000000f00 */
[--C-:B------:R-:W-:Y:S01]  /*5d00*/  FFMA.FTZ R4, R77, UR18, -R2.reuse ;  /* 0x000000124d047c23 */ /* 0x100fe20008010802 */
[----:B------:R-:W-:Y:S01]  /*5d10*/  MOV R214, R5 ;  /* 0x0000000500d67202 */ /* 0x000fe20000000f00 */
[----:B------:R-:W-:Y:S01]  /*5d20*/  FFMA.FTZ R5, R50, UR18, -R2 ;  /* 0x0000001232057c23 */ /* 0x000fe20008010802 */
[----:B------:R-:W-:Y:S01]  /*5d30*/  IMAD.MOV.U32 R220, RZ, RZ, R7 ;  /* 0x000000ffffdc7224 */ /* 0x000fe200078e0007 */
[----:B------:R1:W-:Y:S01]  /*5d40*/  MUFU.EX2 R14, R4 ;  /* 0x00000004000e7308 */ /* 0x0003e20000000800 */
[----:B------:R-:W-:-:S02]  /*5d50*/  IMAD.MOV.U32 R213, RZ, RZ, R6 ;  /* 0x000000ffffd57224 */ /* 0x000fc400078e0006 */
[----:B------:R-:W-:Y:S01]  /*5d60*/  FFMA.FTZ R6, R22, UR18, -R0 ;  /* 0x0000001216067c23 */ /* 0x000fe20008010800 */
[----:B------:R-:W-:Y:S01]  /*5d70*/  MOV R22, R132 ;  /* 0x0000008400167202 */ /* 0x000fe20000000f00 */
[----:B------:R2:W3:Y:S01]  /*5d80*/  MUFU.EX2 R7, R5 ;  /* 0x0000000500077308 */ /* 0x0004e20000000800 */
[----:B------:R-:W-:Y:S01]  /*5d90*/  HMMA.16816.F32.BF16 R216, R8, R44, R160 ;  /* 0x0000002c08d8723c */ /* 0x000fe200000418a0 */
[----:B------:R-:W-:Y:S01]  /*5da0*/  IMAD.MOV.U32 R75, RZ, RZ, R37 ;  /* 0x000000ffff4b7224 */ /* 0x000fe200078e0025 */
[----:B------:R-:W-:Y:S01]  /*5db0*/  MOV R74, R38 ;  /* 0x00000026004a7202 */ /* 0x000fe20000000f00 */
[----:B------:R-:W-:Y:S01]  /*5dc0*/  IMAD.MOV.U32 R73, RZ, RZ, R39 ;  /* 0x000000ffff497224 */ /* 0x000fe200078e0027 */
[----:B------:R-:W-:-:S04]  /*5dd0*/  MOV R72, R36 ;  /* 0x0000002400487202 */ /* 0x000fc80000000f00 */
[----:B------:R-:W-:Y:S01]  /*5de0*/  HMMA.16816.F32.BF16 R152, R8, R96, R152 ;  /* 0x000000600898723c */ /* 0x000fe20000041898 */
[----:B-1----:R-:W-:-:S04]  /*5df0*/  FFMA.FTZ R4, R51, UR18, -R2 ;  /* 0x0000001233047c23 */ /* 0x002fc80008010802 */
[----:B------:R1:W-:Y:S01]  /*5e00*/  MUFU.EX2 R227, R4 ;  /* 0x0000000400e37308 */ /* 0x0003e20000000800 */
[----:B--2---:R-:W-:Y:S02]  /*5e10*/  FFMA.FTZ R5, R76, UR18, -R2 ;  /* 0x000000124c057c23 */ /* 0x004fe40008010802 */
[C---:B------:R-:W-:Y:S02]  /*5e20*/  HMMA.16816.F32.BF16 R248, R8.reuse, R108, R68 ;  /* 0x0000006c08f8723c */ /* 0x040fe40000041844 */
[----:B------:R2:W4:Y:S06]  /*5e30*/  MUFU.EX2 R224, R5 ;  /* 0x0000000500e07308 */ /* 0x00052c0000000800 */
[----:B------:R-:W-:Y:S01]  /*5e40*/  HMMA.16816.F32.BF16 R244, R8, R120, R40 ;  /* 0x0000007808f4723c */ /* 0x000fe20000041828 */
[----:B-1----:R-:W-:-:S02]  /*5e50*/  FFMA.FTZ R4, R48, UR18, -R0 ;  /* 0x0000001230047c23 */ /* 0x002fc40008010800 */
[----:B------:R-:W-:Y:S01]  /*5e60*/  IMAD.MOV.U32 R166, RZ, RZ, R152 ;  /* 0x000000ffffa67224 */ /* 0x000fe200078e0098 */
[----:B------:R-:W-:Y:S01]  /*5e70*/  MOV R165, R153 ;  /* 0x0000009900a57202 */ /* 0x000fe20000000f00 */
[----:B------:R-:W-:Y:S01]  /*5e80*/  IMAD.MOV.U32 R164, RZ, RZ, R154 ;  /* 0x000000ffffa47224 */ /* 0x000fe200078e009a */
[----:B------:R1:W-:Y:S01]  /*5e90*/  MUFU.EX2 R132, R4 ;  /* 0x0000000400847308 */ /* 0x0003e20000000800 */
[----:B--2---:R-:W-:Y:S01]  /*5ea0*/  FFMA.FTZ R5, R21, UR18, -R0 ;  /* 0x0000001215057c23 */ /* 0x004fe20008010800 */
[----:B------:R-:W-:Y:S01]  /*5eb0*/  IMAD.MOV.U32 R21, RZ, RZ, R19 ;  /* 0x000000ffff157224 */ /* 0x000fe200078e0013 */
[----:B------:R-:W-:Y:S01]  /*5ec0*/  HMMA.16816.F32.BF16 R236, R8, R98, R56 ;  /* 0x0000006208ec723c */ /* 0x000fe20000041838 */
[----:B------:R2:W4:Y:S01]  /*5ed0*/  MUFU.EX2 R19, R6 ;  /* 0x0000000600137308 */ /* 0x0005220000000800 */
[----:B------:R-:W-:-:S06]  /*5ee0*/  MOV R17, R155 ;  /* 0x0000009b00117202 */ /* 0x000fcc0000000f00 */
[----:B------:R-:W-:Y:S01]  /*5ef0*/  HMMA.16816.F32.BF16 R232, R8, R102, R64 ;  /* 0x0000006608e8723c */ /* 0x000fe20000041840 */
[--C-:B-1----:R-:W-:Y:S02]  /*5f00*/  FFMA.FTZ R4, R18, UR18, -R0.reuse ;  /* 0x0000001212047c23 */ /* 0x102fe40008010800 */
[----:B------:R1:W-:Y:S01]  /*5f10*/  MUFU.EX2 R18, R5 ;  /* 0x0000000500127308 */ /* 0x0003e20000000800 */
[----:B--2---:R-:W-:-:S04]  /*5f20*/  FFMA.FTZ R6, R23, UR18, -R0 ;  /* 0x0000001217067c23 */ /* 0x004fc80008010800 */
[----:B------:R-:W-:Y:S01]  /*5f30*/  HMMA.16816.F32.BF16 R200, R8, R106, R60 ;  /* 0x0000006a08c8723c */ /* 0x000fe2000004183c */
[----:B------:R2:W4:Y:S01]  /*5f40*/  MUFU.EX2 R205, R4 ;  /* 0x0000000400cd7308 */ /* 0x0005220000000800 */
[----:B------:R-:W-:-:S06]  /*5f50*/  MOV R23, R215 ;  /* 0x000000d700177202 */ /* 0x000fcc0000000f00 */
[C---:B------:R-:W-:Y:S01]  /*5f60*/  HMMA.16816.F32.BF16 R192, R8.reuse, R110, R32 ;  /* 0x0000006e08c0723c */ /* 0x040fe20000041820 */
[--C-:B-1----:R-:W-:Y:S01]  /*5f70*/  FFMA.FTZ R5, R89, UR18, -R2.reuse ;  /* 0x0000001259057c23 */ /* 0x102fe20008010802 */
[----:B------:R-:W-:Y:S01]  /*5f80*/  MOV R89, R16 ;  /* 0x0000001000597202 */ /* 0x000fe20000000f00 */
[----:B--2---:R-:W-:Y:S02]  /*5f90*/  FFMA.FTZ R4, R78, UR18, -R2 ;  /* 0x000000124e047c23 */ /* 0x004fe40008010802 */
[----:B------:R1:W-:Y:S03]  /*5fa0*/  MUFU.EX2 R16, R5 ;  /* 0x0000000500107308 */ /* 0x0003e60000000800 */
[C---:B------:R-:W-:Y:S01]  /*5fb0*/  HMMA.16816.F32.BF16 R156, R8.reuse, R122, R28 ;  /* 0x0000007a089c723c */ /* 0x040fe2000004181c */
[----:B------:R2:W-:Y:S07]  /*5fc0*/  MUFU.EX2 R243, R4 ;  /* 0x0000000400f37308 */ /* 0x0005ee0000000800 */
[----:B------:R-:W-:Y:S01]  /*5fd0*/  HMMA.16816.F32.BF16 R228, R8, R118, R24 ;  /* 0x0000007608e4723c */ /* 0x000fe20000041818 */
[----:B---3--:R-:W-:-:S02]  /*5fe0*/  F2FP.BF16.F32.PACK_AB R8, R7, R14 ;  /* 0x0000000e0708723e */ /* 0x008fc400000010ff */
[----:B----4-:R-:W-:Y:S01]  /*5ff0*/  F2FP.BF16.F32.PACK_AB R10, R224, R227 ;  /* 0x000000e3e00a723e */ /* 0x010fe200000010ff */
[----:B-1----:R-:W-:Y:S01]  /*6000*/  FFMA.FTZ R5, R90, UR18, -R2 ;  /* 0x000000125a057c23 */ /* 0x002fe20008010802 */
[----:B------:R-:W-:Y:S01]  /*6010*/  IMAD.MOV.U32 R90, RZ, RZ, R252 ;  /* 0x000000ffff5a7224 */ /* 0x000fe200078e00fc */
[----:B------:R-:W-:Y:S01]  /*6020*/  F2FP.BF16.F32.PACK_AB R9, R19, R132 ;  /* 0x000000841309723e */ /* 0x000fe200000010ff */
[----:B--2---:R-:W-:Y:S01]  /*6030*/  FFMA.FTZ R4, R79, UR18, -R2 ;  /* 0x000000124f047c23 */ /* 0x004fe20008010802 */
[----:B------:R-:W-:Y:S01]  /*6040*/  F2FP.BF16.F32.PACK_AB R11, R205, R18 ;  /* 0x00000012cd0b723e */ /* 0x000fe200000010ff */
[----:B------:R1:W-:Y:S04]  /*6050*/  MUFU.EX2 R134, R5 ;  /* 0x0000000500867308 */ /* 0x0003e80000000800 */
[----:B------:R2:W-:Y:S02]  /*6060*/  MUFU.EX2 R252, R4 ;  /* 0x0000000400fc7308 */ /* 0x0005e40000000800 */
[----:B------:R-:W-:Y:S01]  /*6070*/  HMMA.16816.F32.BF16 R36, R8, R80, RZ ;  /* 0x000000500824723c */ /* 0x000fe200000418ff */
[----:B------:R-:W-:-:S02]  /*6080*/  MOV R81, R241 ;  /* 0x000000f100517202 */ /* 0x000fc40000000f00 */
[----:B------:R-:W-:Y:S01]  /*6090*/  MOV R80, R7 ;  /* 0x0000000700507202 */ /* 0x000fe20000000f00 */
[----:B-1----:R-:W-:-:S04]  /*60a0*/  FFMA.FTZ R5, R176, UR18, -R0 ;  /* 0x00000012b0057c23 */ /* 0x002fc80008010800 */
[C---:B------:R-:W-:Y:S01]  /*60b0*/  HMMA.16816.F32.BF16 R32, R8.reuse, R82, RZ ;  /* 0x000000520820723c */ /* 0x040fe200000418ff */
[----:B------:R-:W-:Y:S02]  /*60c0*/  IMAD.MOV.U32 R176, RZ, RZ, R242 ;  /* 0x000000ffffb07224 */ /* 0x000fe400078e00f2 */
[----:B--2---:R-:W-:Y:S01]  /*60d0*/  FFMA.FTZ R4, R49, UR18, -R0 ;  /* 0x0000001231047c23 */ /* 0x004fe20008010800 */
[----:B------:R-:W-:Y:S01]  /*60e0*/  IMAD.MOV.U32 R83, RZ, RZ, R240 ;  /* 0x000000ffff537224 */ /* 0x000fe200078e00f0 */
[----:B------:R-:W-:Y:S03]  /*60f0*/  MUFU.EX2 R241, R5 ;  /* 0x0000000500f17308 */ /* 0x000fe60000000800 */
[C---:B------:R-:W-:Y:S01]  /*6100*/  HMMA.16816.F32.BF16 R28, R8.reuse, R84, RZ ;  /* 0x00000054081c723c */ /* 0x040fe200000418ff */
[----:B------:R1:W-:Y:S04]  /*6110*/  MUFU.EX2 R215, R4 ;  /* 0x0000000400d77308 */ /* 0x0003e80000000800 */
[----:B------:R-:W2:Y:S03]  /*6120*/  MUFU.EX2 R240, R6 ;  /* 0x0000000600f07308 */ /* 0x000ea60000000800 */
[----:B------:R-:W-:Y:S01]  /*6130*/  HMMA.16816.F32.BF16 R24, R8, R86, RZ ;  /* 0x000000560818723c */ /* 0x000fe200000418ff */
[----:B-1----:R-:W-:-:S07]  /*6140*/  FFMA.FTZ R4, R175, UR18, -R0 ;  /* 0x00000012af047c23 */ /* 0x002fce0008010800 */
[C---:B------:R-:W-:Y:S01]  /*6150*/  HMMA.16816.F32.BF16 R56, R8.reuse, R126, RZ ;  /* 0x0000007e0838723c */ /* 0x040fe200000418ff */
[----:B------:R-:W-:Y:S01]  /*6160*/  IMAD.MOV.U32 R175, RZ, RZ, R22 ;  /* 0x000000ffffaf7224 */ /* 0x000fe200078e0016 */
[----:B------:R-:W-:Y:S01]  /*6170*/  MOV R22, R221 ;  /* 0x000000dd00167202 */ /* 0x000fe20000000f00 */
[----:B------:R1:W3:Y:S01]  /*6180*/  MUFU.EX2 R242, R4 ;  /* 0x0000000400f27308 */ /* 0x0002e20000000800 */
[----:B--2---:R-:W-:Y:S02]  /*6190*/  F2FP.BF16.F32.PACK_AB R5, R240, R215 ;  /* 0x000000d7f005723e */ /* 0x004fe400000010ff */
[----:B------:R-:W-:Y:S02]  /*61a0*/  F2FP.BF16.F32.PACK_AB R6, R134, R252 ;  /* 0x000000fc8606723e */ /* 0x000fe400000010ff */
[C---:B------:R-:W-:Y:S08]  /*61b0*/  HMMA.16816.F32.BF16 R40, R8.reuse, R114, RZ ;  /* 0x000000720828723c */ /* 0x040ff000000418ff */
[----:B------:R-:W-:Y:S01]  /*61c0*/  HMMA.16816.F32.BF16 R48, R8, R94, RZ ;  /* 0x0000005e0830723c */ /* 0x000fe200000418ff */
[----:B-1----:R-:W-:-:S02]  /*61d0*/  F2FP.BF16.F32.PACK_AB R4, R16, R243 ;  /* 0x000000f31004723e */ /* 0x002fc400000010ff */
[----:B---3--:R-:W-:-:S05]  /*61e0*/  F2FP.BF16.F32.PACK_AB R7, R242, R241 ;  /* 0x000000f1f207723e */ /* 0x008fca00000010ff */
[----:B------:R-:W-:Y:S08]  /*61f0*/  HMMA.16816.F32.BF16 R60, R8, R130, RZ ;  /* 0x00000082083c723c */ /* 0x000ff000000418ff */
        /* <DEDUP_REMOVED lines=8> */
[----:B------:R-:W-:Y:S01]  /*6280*/  HMMA.16816.F32.BF16 R28, R8, R144, RZ ;  /* 0x00000090081c723c */ /* 0x000fe200000418ff */
[----:B------:R-:W-:Y:S01]  /*6290*/  IMAD.MOV.U32 R144, RZ, RZ, R166 ;  /* 0x000000ffff907224 */ /* 0x000fe200078e00a6 */
[----:B------:R-:W-:-:S06]  /*62a0*/  MOV R145, R165 ;  /* 0x000000a500917202 */ /* 0x000fcc0000000f00 */
[C---:B------:R-:W-:Y:S08]  /*62b0*/  HMMA.16816.F32.BF16 R24, R8.reuse, R140, RZ ;  /* 0x0000008c0818723c */ /* 0x040ff000000418ff */
[----:B------:R-:W-:Y:S01]  /*62c0*/  HMMA.16816.F32.BF16 R68, R8, R146, RZ ;  /* 0x000000920844723c */ /* 0x000fe200000418ff */
[----:B------:R-:W-:Y:S01]  /*62d0*/  MOV R147, R17 ;  /* 0x0000001100937202 */ /* 0x000fe20000000f00 */
[----:B------:R-:W-:-:S06]  /*62e0*/  IMAD.MOV.U32 R146, RZ, RZ, R164 ;  /* 0x000000ffff927224 */ /* 0x000fcc00078e00a4 */
[----:B------:R-:W-:Y:S01]  /*62f0*/  HMMA.16816.F32.BF16 R64, R8, R142, RZ ;  /* 0x0000008e0840723c */ /* 0x000fe200000418ff */
[--C-:B------:R-:W-:Y:S01]  /*6300*/  FFMA.FTZ R8, R173, UR18, -R2.reuse ;  /* 0x00000012ad087c23 */ /* 0x100fe20008010802 */
[----:B------:R-:W-:Y:S01]  /*6310*/  FFMA.FTZ R9, R174, UR18, -R2 ;  /* 0x00000012ae097c23 */ /* 0x000fe20008010802 */
[----:B------:R-:W-:-:S05]  /*6320*/  MOV R174, R210 ;  /* 0x000000d200ae7202 */ /* 0x000fca0000000f00 */
[C---:B------:R-:W-:Y:S01]  /*6330*/  HMMA.16816.F32.BF16 R56, R4.reuse, R106, R56 ;  /* 0x0000006a0438723c */ /* 0x040fe20000041838 */
[----:B------:R-:W-:Y:S01]  /*6340*/  IMAD.MOV.U32 R106, RZ, RZ, R211 ;  /* 0x000000ffff6a7224 */ /* 0x000fe200078e00d3 */
[----:B------:R-:W-:Y:S01]  /*6350*/  MOV R107, R212 ;  /* 0x000000d4006b7202 */ /* 0x000fe20000000f00 */
[----:B------:R1:W-:Y:S05]  /*6360*/  MUFU.EX2 R211, R8 ;  /* 0x0000000800d37308 */ /* 0x0003ea0000000800 */
[----:B------:R-:W-:Y:S01]  /*6370*/  HMMA.16816.F32.BF16 R140, R4, R96, R52 ;  /* 0x00000060048c723c */ /* 0x000fe20000041834 */
[----:B------:R-:W-:Y:S01]  /*6380*/  MOV R96, R21 ;  /* 0x0000001500607202 */ /* 0x000fe20000000f00 */
[----:B------:R-:W-:Y:S01]  /*6390*/  IMAD.MOV.U32 R97, RZ, RZ, R89 ;  /* 0x000000ffff617224 */ /* 0x000fe200078e0059 */
[----:B------:R-:W-:-:S05]  /*63a0*/  MOV R89, R227 ;  /* 0x000000e300597202 */ /* 0x000fca0000000f00 */
[C---:B------:R-:W-:Y:S01]  /*63b0*/  HMMA.16816.F32.BF16 R124, R4.reuse, R100, R44 ;  /* 0x00000064047c723c */ /* 0x040fe2000004182c */
[----:B------:R-:W-:Y:S01]  /*63c0*/  IMAD.MOV.U32 R45, RZ, RZ, R75 ;  /* 0x000000ffff2d7224 */ /* 0x000fe200078e004b */
[----:B------:R-:W-:Y:S01]  /*63d0*/  MOV R46, R74 ;  /* 0x0000004a002e7202 */ /* 0x000fe20000000f00 */
[----:B------:R-:W-:Y:S01]  /*63e0*/  IMAD.MOV.U32 R47, RZ, RZ, R73 ;  /* 0x000000ffff2f7224 */ /* 0x000fe200078e0049 */
[----:B------:R-:W-:Y:S01]  /*63f0*/  MOV R44, R72 ;  /* 0x00000048002c7202 */ /* 0x000fe20000000f00 */
[----:B-1----:R-:W-:Y:S01]  /*6400*/  FFMA.FTZ R8, R172, UR18, -R2 ;  /* 0x00000012ac087c23 */ /* 0x002fe20008010802 */
[----:B------:R-:W-:Y:S01]  /*6410*/  IMAD.MOV.U32 R172, RZ, RZ, R208 ;  /* 0x000000ffffac7224 */ /* 0x000fe200078e00d0 */
[----:B------:R-:W-:Y:S01]  /*6420*/  MOV R101, R90 ;  /* 0x0000005a00657202 */ /* 0x000fe20000000f00 */
[----:B------:R-:W-:Y:S01]  /*6430*/  HMMA.16816.F32.BF16 R112, R4, R104, R36 ;  /* 0x000000680470723c */ /* 0x000fe20000041824 */
[----:B------:R-:W-:Y:S01]  /*6440*/  IMAD.MOV.U32 R104, RZ, RZ, R83 ;  /* 0x000000ffff687224 */ /* 0x000fe200078e0053 */
[----:B------:R-:W-:Y:S01]  /*6450*/  LDSM.16.MT88.4 R36, [R138+0xd000] ;  /* 0x00d000008a24783b */ /* 0x000fe20000004200 */
[----:B------:R-:W-:-:S02]  /*6460*/  IMAD.MOV.U32 R100, RZ, RZ, R23 ;  /* 0x000000ffff647224 */ /* 0x000fc400078e0017 */
[----:B------:R-:W-:-:S03]  /*6470*/  IMAD.MOV.U32 R23, RZ, RZ, R222 ;  /* 0x000000ffff177224 */ /* 0x000fc600078e00de */
[C---:B------:R-:W-:Y:S01]  /*6480*/  HMMA.16816.F32.BF16 R84, R4.reuse, R108, R32 ;  /* 0x0000006c0454723c */ /* 0x040fe20000041820 */
[----:B------:R-:W-:Y:S01]  /*6490*/  MOV R109, R80 ;  /* 0x00000050006d7202 */ /* 0x000fe20000000f00 */
[----:B------:R-:W-:Y:S01]  /*64a0*/  IMAD.MOV.U32 R108, RZ, RZ, R81 ;  /* 0x000000ffff6c7224 */ /* 0x000fe200078e0051 */
[----:B------:R-:W-:Y:S05]  /*64b0*/  LDSM.16.MT88.4 R32, [R15+0x1000] ;  /* 0x001000000f20783b */ /* 0x000fea0000004200 */
[C---:B------:R-:W-:Y:S01]  /*64c0*/  HMMA.16816.F32.BF16 R52, R4.reuse, R102, R40 ;  /* 0x000000660434723c */ /* 0x040fe20000041828 */
[----:B------:R-:W-:Y:S01]  /*64d0*/  IMAD.MOV.U32 R103, RZ, RZ, R213 ;  /* 0x000000ffff677224 */ /* 0x000fe200078e00d5 */
[----:B------:R-:W-:Y:S01]  /*64e0*/  MOV R102, R214 ;  /* 0x000000d600667202 */ /* 0x000fe20000000f00 */
[----:B------:R1:W-:Y:S01]  /*64f0*/  MUFU.EX2 R213, R9 ;  /* 0x0000000900d57308 */ /* 0x0003e20000000800 */
[----:B------:R-:W-:Y:S03]  /*6500*/  LDSM.16.MT88.4 R40, [R15+0x3000] ;  /* 0x003000000f28783b */ /* 0x000fe60000004200 */
[----:B------:R2:W-:Y:S01]  /*6510*/  MUFU.EX2 R214, R8 ;  /* 0x0000000800d67308 */ /* 0x0005e20000000800 */
[----:B------:R-:W-:Y:S01]  /*6520*/  HMMA.16816.F32.BF16 R80, R4, R120, R28 ;  /* 0x000000780450723c */ /* 0x000fe2000004181c */
[----:B------:R-:W-:Y:S01]  /*6530*/  MOV R121, R176 ;  /* 0x000000b000797202 */ /* 0x000fe20000000f00 */
[----:B------:R-:W-:Y:S01]  /*6540*/  IMAD.MOV.U32 R120, RZ, RZ, R226 ;  /* 0x000000ffff787224 */ /* 0x000fe200078e00e2 */
[----:B------:R-:W-:Y:S01]  /*6550*/  LDSM.16.MT88.4 R28, [R88+0xd000] ;  /* 0x00d00000581c783b */ /* 0x000fe20000004200 */
[----:B------:R-:W-:-:S04]  /*6560*/  MOV R176, R223 ;  /* 0x000000df00b07202 */ /* 0x000fc80000000f00 */
[C---:B------:R-:W-:Y:S01]  /*6570*/  HMMA.16816.F32.BF16 R128, R4.reuse, R116, R24 ;  /* 0x000000740480723c */ /* 0x040fe20000041818 */
[----:B-1----:R-:W-:Y:S01]  /*6580*/  FFMA.FTZ R9, R139, UR18, -R2 ;  /* 0x000000128b097c23 */ /* 0x002fe20008010802 */
[----:B------:R-:W-:Y:S01]  /*6590*/  IMAD.MOV.U32 R116, RZ, RZ, R224 ;  /* 0x000000ffff747224 */ /* 0x000fe200078e00e0 */
[----:B------:R-:W-:Y:S01]  /*65a0*/  MOV R117, R225 ;  /* 0x000000e100757202 */ /* 0x000fe20000000f00 */
[----:B------:R-:W1:Y:S01]  /*65b0*/  LDSM.16.MT88.4 R24, [R88+0xf000] ;  /* 0x00f000005818783b */ /* 0x000e620000004200 */
[----:B--2---:R-:W-:Y:S01]  /*65c0*/  FFMA.FTZ R8, R187, UR18, -R0 ;  /* 0x00000012bb087c23 */ /* 0x004fe20008010800 */
[----:B------:R2:W3:Y:S01]  /*65d0*/  MUFU.EX2 R212, R9 ;  /* 0x0000000900d47308 */ /* 0x0004e20000000800 */
[----:B------:R-:W-:Y:S01]  /*65e0*/  MOV R187, R106 ;  /* 0x0000006a00bb7202 */ /* 0x000fe20000000f00 */
[----:B------:R-:W-:Y:S01]  /*65f0*/  HMMA.16816.F32.BF16 R72, R4, R98, R48 ;  /* 0x000000620448723c */ /* 0x000fe20000041830 */
[----:B------:R-:W-:Y:S01]  /*6600*/  IMAD.MOV.U32 R99, RZ, RZ, R220 ;  /* 0x000000ffff637224 */ /* 0x000fe200078e00dc */
[----:B------:R4:W-:Y:S04]  /*6610*/  MUFU.EX2 R208, R8 ;  /* 0x0000000800d07308 */ /* 0x0009e80000000800 */
[----:B------:R-:W-:-:S02]  /*6620*/  MOV R106, R99 ;  /* 0x00000063006a7202 */ /* 0x000fc40000000f00 */
[C---:B------:R-:W-:Y:S01]  /*6630*/  HMMA.16816.F32.BF16 R60, R4.reuse, R110, R60 ;  /* 0x0000006e043c723c */ /* 0x040fe2000004183c */
[----:B------:R-:W-:Y:S02]  /*6640*/  MOV R111, R167 ;  /* 0x000000a7006f7202 */ /* 0x000fe40000000f00 */
[----:B------:R-:W-:Y:S01]  /*6650*/  MOV R99, R121 ;  /* 0x0000007900637202 */ /* 0x000fe20000000f00 */
[--C-:B--2---:R-:W-:Y:S01]  /*6660*/  FFMA.FTZ R9, R185, UR18, -R0.reuse ;  /* 0x00000012b9097c23 */ /* 0x104fe20008010800 */
[----:B------:R-:W-:Y:S01]  /*6670*/  MOV R185, R172 ;  /* 0x000000ac00b97202 */ /* 0x000fe20000000f00 */
[----:B------:R-:W2:Y:S01]  /*6680*/  LDL.LU R121, [R1+0x8c] ;  /* 0x00008c0001797983 */ /* 0x000ea20000300800 */
[----:B------:R-:W-:Y:S01]  /*6690*/  MOV R172, R102 ;  /* 0x0000006600ac7202 */ /* 0x000fe20000000f00 */
[C---:B------:R-:W-:Y:S01]  /*66a0*/  HMMA.16816.F32.BF16 R68, R4.reuse, R122, R68 ;  /* 0x0000007a0444723c */ /* 0x040fe20000041844 */
[----:B----4-:R-:W-:Y:S01]  /*66b0*/  FFMA.FTZ R8, R186, UR18, -R0 ;  /* 0x00000012ba087c23 */ /* 0x010fe20008010800 */
[----:B------:R-:W-:Y:S01]  /*66c0*/  MOV R102, R117 ;  /* 0x0000007500667202 */ /* 0x000fe20000000f00 */
[----:B------:R-:W-:Y:S01]  /*66d0*/  IMAD.MOV.U32 R186, RZ, RZ, R174 ;  /* 0x000000ffffba7224 */ /* 0x000fe200078e00ae */
[----:B------:R-:W-:Y:S01]  /*66e0*/  MOV R117, R109 ;  /* 0x0000006d00757202 */ /* 0x000fe20000000f00 */
[----:B------:R-:W-:Y:S01]  /*66f0*/  IMAD.MOV.U32 R174, RZ, RZ, R103 ;  /* 0x000000ffffae7224 */ /* 0x000fe200078e0067 */
[----:B------:R4:W-:Y:S01]  /*6700*/  MUFU.EX2 R210, R9 ;  /* 0x0000000900d27308 */ /* 0x0009e20000000800 */
[----:B------:R-:W-:Y:S01]  /*6710*/  IMAD.MOV.U32 R103, RZ, RZ, R120 ;  /* 0x000000ffff677224 */ /* 0x000fe200078e0078 */
[----:B------:R-:W-:Y:S01]  /*6720*/  HMMA.16816.F32.BF16 R64, R4, R118, R64 ;  /* 0x000000760440723c */ /* 0x000fe20000041840 */
[----:B------:R-:W-:Y:S01]  /*6730*/  FFMA.FTZ R4, R179, UR18, -R12 ;  /* 0x00000012b3047c23 */ /* 0x000fe2000801080c */
[----:B------:R-:W-:-:S02]  /*6740*/  IMAD.MOV.U32 R120, RZ, RZ, R104 ;  /* 0x000000ffff787224 */ /* 0x000fc400078e0068 */
[----:B------:R-:W-:Y:S01]  /*6750*/  FFMA.FTZ R5, R180, UR18, -R12 ;  /* 0x00000012b4057c23 */ /* 0x000fe2000801080c */
[----:B------:R1:W-:Y:S01]  /*6760*/  MUFU.EX2 R139, R8 ;  /* 0x00000008008b7308 */ /* 0x0003e20000000800 */
[----:B------:R-:W-:Y:S01]  /*6770*/  FFMA.FTZ R6, R183, UR18, -R3 ;  /* 0x00000012b7067c23 */ /* 0x000fe20008010803 */
[----:B---3--:R-:W-:Y:S02]  /*6780*/  F2FP.BF16.F32.PACK_AB R10, R212, R214 ;  /* 0x000000d6d40a723e */ /* 0x008fe400000010ff */
[----:B------:R3:W-:Y:S01]  /*6790*/  MUFU.EX2 R179, R4 ;  /* 0x0000000400b37308 */ /* 0x0007e20000000800 */
[----:B----4-:R-:W-:-:S03]  /*67a0*/  FFMA.FTZ R9, R209, UR18, -R0 ;  /* 0x00000012d1097c23 */ /* 0x010fc60008010800 */
[----:B------:R4:W-:Y:S04]  /*67b0*/  MUFU.EX2 R17, R5 ;  /* 0x0000000500117308 */ /* 0x0009e80000000800 */
[----:B------:R4:W4:Y:S01]  /*67c0*/  MUFU.EX2 R209, R9 ;  /* 0x0000000900d17308 */ /* 0x0009220000000800 */
[----:B-1----:R-:W-:-:S03]  /*67d0*/  FFMA.FTZ R8, R178, UR18, -R12 ;  /* 0x00000012b2087c23 */ /* 0x002fc6000801080c */
[----:B------:R1:W-:Y:S01]  /*67e0*/  MUFU.EX2 R90, R6 ;  /* 0x00000006005a7308 */ /* 0x0003e20000000800 */
[----:B---3--:R-:W-:Y:S01]  /*67f0*/  FFMA.FTZ R4, R184, UR18, -R3 ;  /* 0x00000012b8047c23 */ /* 0x008fe20008010803 */
[----:B------:R-:W-:Y:S02]  /*6800*/  IMAD.MOV.U32 R184, RZ, RZ, R111 ;  /* 0x000000ffffb87224 */ /* 0x000fe400078e006f */
[----:B------:R-:W-:Y:S01]  /*6810*/  IMAD.MOV.U32 R111, RZ, RZ, R107 ;  /* 0x000000ffff6f7224 */ /* 0x000fe200078e006b */
[----:B------:R3:W3:Y:S01]  /*6820*/  MUFU.EX2 R173, R4 ;  /* 0x0000000400ad7308 */ /* 0x0006e20000000800 */
[----:B------:R-:W-:Y:S02]  /*6830*/  IMAD.MOV.U32 R107, RZ, RZ, R116 ;  /* 0x000000ffff6b7224 */ /* 0x000fe400078e0074 */
[----:B----4-:R-:W-:Y:S01]  /*6840*/  FFMA.FTZ R5, R182, UR18, -R3 ;  /* 0x00000012b6057c23 */ /* 0x010fe20008010803 */
[----:B------:R-:W-:Y:S01]  /*6850*/  IMAD.MOV.U32 R116, RZ, RZ, R108 ;  /* 0x000000ffff747224 */ /* 0x000fe200078e006c */
[----:B------:R4:W-:Y:S01]  /*6860*/  MUFU.EX2 R98, R8 ;  /* 0x0000000800627308 */ /* 0x0009e20000000800 */
[----:B------:R-:W2:Y:S01]  /*6870*/  LDL.LU R108, [R1+0x3c] ;  /* 0x00003c00016c7983 */ /* 0x000ea20000300800 */
[----:B------:R-:W-:Y:S01]  /*6880*/  FFMA.FTZ R9, R177, UR18, -R12 ;  /* 0x00000012b1097c23 */ /* 0x000fe2000801080c */
[----:B------:R-:W-:Y:S01]  /*6890*/  F2FP.BF16.F32.PACK_AB R11, R209, R139 ;  /* 0x0000008bd10b723e */ /* 0x000fe200000010ff */
[----:B------:R4:W-:Y:S01]  /*68a0*/  MUFU.EX2 R21, R5 ;  /* 0x0000000500157308 */ /* 0x0009e20000000800 */
[----:B------:R-:W2:Y:S01]  /*68b0*/  LDL.LU R109, [R1+0x74] ;  /* 0x00007400016d7983 */ /* 0x000ea20000300800 */
[----:B-1----:R-:W-:-:S02]  /*68c0*/  F2FP.BF16.F32.PACK_AB R6, R17, R179 ;  /* 0x000000b31106723e */ /* 0x002fc400000010ff */
[----:B------:R1:W1:Y:S01]  /*68d0*/  MUFU.EX2 R105, R9 ;  /* 0x0000000900697308 */ /* 0x0002620000000800 */
[----:B------:R-:W2:Y:S01]  /*68e0*/  LDL.LU R104, [R1+0x48] ;  /* 0x0000480001687983 */ /* 0x000ea20000300800 */
[----:B---3--:R-:W-:-:S04]  /*68f0*/  FFMA.FTZ R4, R181, UR18, -R3 ;  /* 0x00000012b5047c23 */ /* 0x008fc80008010803 */
[----:B------:R3:W3:Y:S01]  /*6900*/  MUFU.EX2 R119, R4 ;  /* 0x0000000400777308 */ /* 0x0006e20000000800 */
[----:B----4-:R-:W-:Y:S02]  /*6910*/  F2FP.BF16.F32.PACK_AB R8, R213, R211 ;  /* 0x000000d3d508723e */ /* 0x010fe400000010ff */
[----:B------:R-:W-:Y:S02]  /*6920*/  F2FP.BF16.F32.PACK_AB R5, R90, R173 ;  /* 0x000000ad5a05723e */ /* 0x000fe400000010ff */
[----:B-1----:R-:W-:Y:S02]  /*6930*/  F2FP.BF16.F32.PACK_AB R9, R210, R208 ;  /* 0x000000d0d209723e */ /* 0x002fe400000010ff */
[----:B---3--:R-:W-:-:S05]  /*6940*/  F2FP.BF16.F32.PACK_AB R4, R105, R98 ;  /* 0x000000626904723e */ /* 0x008fca00000010ff */
[----:B------:R-:W-:Y:S01]  /*6950*/  HMMA.16816.F32.BF16 R224, R8, R24, R76 ;  /* 0x0000001808e0723c */ /* 0x000fe2000004184c */
[----:B------:R-:W-:-:S07]  /*6960*/  F2FP.BF16.F32.PACK_AB R7, R119, R21 ;  /* 0x000000157707723e */ /* 0x000fce00000010ff */
[C---:B------:R-:W-:Y:S01]  /*6970*/  HMMA.16816.F32.BF16 R180, R4.reuse, R32, R184 ;  /* 0x0000002004b4723c */ /* 0x040fe200000418b8 */
[----:B------:R-:W-:Y:S01]  /*6980*/  IMAD.MOV.U32 R185, RZ, RZ, R172 ;  /* 0x000000ffffb97224 */ /* 0x000fe200078e00ac */
[----:B------:R-:W-:Y:S01]  /*6990*/  MOV R184, R111 ;  /* 0x0000006f00b87202 */ /* 0x000fe20000000f00 */
[----:B------:R-:W-:Y:S01]  /*69a0*/  IMAD.MOV.U32 R172, RZ, RZ, R102 ;  /* 0x000000ffffac7224 */ /* 0x000fe200078e0066 */
[----:B------:R-:W-:Y:S02]  /*69b0*/  MOV R186, R174 ;  /* 0x000000ae00ba7202 */ /* 0x000fe40000000f00 */
[----:B------:R-:W-:Y:S02]  /*69c0*/  MOV R102, R117 ;  /* 0x0000007500667202 */ /* 0x000fe40000000f00 */
[----:B------:R-:W-:Y:S01]  /*69d0*/  MOV R111, R107 ;  /* 0x0000006b006f7202 */ /* 0x000fe20000000f00 */
[----:B------:R-:W-:Y:S01]  /*69e0*/  HMMA.16816.F32.BF16 R164, R4, R28, R188 ;  /* 0x0000001c04a4723c */ /* 0x000fe200000418bc */
[----:B------:R-:W-:Y:S01]  /*69f0*/  MOV R174, R103 ;  /* 0x0000006700ae7202 */ /* 0x000fe20000000f00 */
[----:B------:R-:W-:-:S02]  /*6a00*/  IMAD.MOV.U32 R103, RZ, RZ, R116 ;  /* 0x000000ffff677224 */ /* 0x000fc400078e0074 */
[----:B------:R-:W-:Y:S02]  /*6a10*/  IMAD.MOV.U32 R187, RZ, RZ, R106 ;  /* 0x000000ffffbb7224 */ /* 0x000fe400078e006a */
[----:B------:R-:W-:Y:S01]  /*6a20*/  IMAD.MOV.U32 R106, RZ, RZ, R120 ;  /* 0x000000ffff6a7224 */ /* 0x000fe200078e0078 */
[----:B------:R-:W-:Y:S01]  /*6a30*/  MOV R190, R207 ;  /* 0x000000cf00be7202 */ /* 0x000fe20000000f00 */
[C---:B------:R-:W-:Y:S08]  /*6a40*/  HMMA.16816.F32.BF16 R76, R4.reuse, R24, R216 ;  /* 0x00000018044c723c */ /* 0x040ff000000418d8 */
[-C--:B------:R-:W-:Y:S08]  /*6a50*/  HMMA.16816.F32.BF16 R92, R4, R26.reuse, R196 ;  /* 0x0000001a045c723c */ /* 0x080ff000000418c4 */
[C---:B------:R-:W-:Y:S01]  /*6a60*/  HMMA.16816.F32.BF16 R220, R8.reuse, R26, R148 ;  /* 0x0000001a08dc723c */ /* 0x040fe20000041894 */
[----:B------:R-:W1:Y:S07]  /*6a70*/  LDSM.16.MT88.4 R24, [R138+0xf000] ;  /* 0x00f000008a18783b */ /* 0x000e6e0000004200 */
[----:B------:R-:W-:Y:S08]  /*6a80*/  HMMA.16816.F32.BF16 R160, R8, R28, R160 ;  /* 0x0000001c08a0723c */ /* 0x000ff000000418a0 */
[-C--:B------:R-:W-:Y:S08]  /*6a90*/  HMMA.16816.F32.BF16 R168, R4, R30.reuse, R168 ;  /* 0x0000001e04a8723c */ /* 0x080ff000000418a8 */
[----:B------:R-:W-:Y:S08]  /*6aa0*/  HMMA.16816.F32.BF16 R48, R8, R30, R152 ;  /* 0x0000001e0830723c */ /* 0x000ff00000041898 */
[----:B------:R-:W-:Y:S01]  /*6ab0*/  HMMA.16816.F32.BF16 R144, R4, R36, R144 ;  /* 0x000000240490723c */ /* 0x000fe20000041890 */
[----:B--2---:R-:W-:Y:S01]  /*6ac0*/  MOV R117, R121 ;  /* 0x0000007900757202 */ /* 0x004fe20000000f00 */
[----:B------:R-:W-:Y:S01]  /*6ad0*/  IMAD.MOV.U32 R107, RZ, RZ, R108 ;  /* 0x000000ffff6b7224 */ /* 0x000fe200078e006c */
[----:B------:R-:W2:Y:S01]  /*6ae0*/  LDL.LU R121, [R1+0x38] ;  /* 0x0000380001797983 */ /* 0x000ea20000300800 */
[----:B------:R-:W-:-:S03]  /*6af0*/  MOV R116, R109 ;  /* 0x0000006d00747202 */ /* 0x000fc60000000f00 */
[----:B------:R-:W3:Y:S04]  /*6b00*/  LDL.LU R108, [R1+0x44] ;  /* 0x00004400016c7983 */ /* 0x000ee80000300800 */
[----:B------:R-:W4:Y:S01]  /*6b10*/  LDL.LU R109, [R1+0x4c] ;  /* 0x00004c00016d7983 */ /* 0x000f220000300800 */
[----:B------:R-:W-:Y:S01]  /*6b20*/  IMAD.MOV.U32 R120, RZ, RZ, R104 ;  /* 0x000000ffff787224 */ /* 0x000fe200078e0068 */
[----:B------:R-:W-:Y:S02]  /*6b30*/  MOV R104, R205 ;  /* 0x000000cd00687202 */ /* 0x000fe40000000f00 */
[----:B------:R-:W4:Y:S04]  /*6b40*/  LDL.LU R205, [R1+0xb8] ;  /* 0x0000b80001cd7983 */ /* 0x000f280000300800 */
[----:B------:R-:W4:Y:S01]  /*6b50*/  LDL.LU R207, [R1+0xb4] ;  /* 0x0000b40001cf7983 */ /* 0x000f220000300800 */
[----:B------:R-:W-:Y:S01]  /*6b60*/  MOV R177, R172 ;  /* 0x000000ac00b17202 */ /* 0x000fe20000000f00 */
[----:B------:R-:W-:Y:S01]  /*6b70*/  IMAD.MOV.U32 R118, RZ, RZ, R174 ;  /* 0x000000ffff767224 */ /* 0x000fe200078e00ae */
[----:B------:R-:W-:Y:S01]  /*6b80*/  MOV R174, R106 ;  /* 0x0000006a00ae7202 */ /* 0x000fe20000000f00 */
[----:B------:R-:W-:Y:S01]  /*6b90*/  IMAD.MOV.U32 R172, RZ, RZ, R107 ;  /* 0x000000ffffac7224 */ /* 0x000fe200078e006b */
[----:B------:R-:W-:Y:S01]  /*6ba0*/  MOV R188, R104 ;  /* 0x0000006800bc7202 */ /* 0x000fe20000000f00 */
[----:B------:R-:W-:Y:S01]  /*6bb0*/  IMAD.MOV.U32 R189, RZ, RZ, R105 ;  /* 0x000000ffffbd7224 */ /* 0x000fe200078e0069 */
[----:B------:R-:W1:Y:S02]  /*6bc0*/  LDSM.16.MT88.4 R28, [R133+0x1000] ;  /* 0x00100000851c783b */ /* 0x000e640000004200 */
[----:B-1----:R-:W-:Y:S01]  /*6bd0*/  HMMA.16816.F32.BF16 R104, R4, R24, R248 ;  /* 0x000000180468723c */ /* 0x002fe200000418f8 */
[----:B------:R-:W-:Y:S01]  /*6be0*/  IMAD.MOV.U32 R248, RZ, RZ, R44 ;  /* 0x000000fffff87224 */ /* 0x000fe200078e002c */
[----:B------:R-:W-:Y:S01]  /*6bf0*/  MOV R249, R45 ;  /* 0x0000002d00f97202 */ /* 0x000fe20000000f00 */
[----:B------:R-:W-:Y:S01]  /*6c00*/  IMAD.MOV.U32 R250, RZ, RZ, R46 ;  /* 0x000000fffffa7224 */ /* 0x000fe200078e002e */
[----:B------:R-:W-:-:S02]  /*6c10*/  MOV R251, R47 ;  /* 0x0000002f00fb7202 */ /* 0x000fc40000000f00 */
[----:B------:R-:W1:Y:S01]  /*6c20*/  LDSM.16.MT88.4 R44, [R133+0x3000] ;  /* 0x00300000852c783b */ /* 0x000e620000004200 */
[----:B------:R-:W-:Y:S01]  /*6c30*/  IMAD.MOV.U32 R178, RZ, RZ, R111 ;  /* 0x000000ffffb27224 */ /* 0x000fe200078e006f */
[----:B------:R-:W-:Y:S01]  /*6c40*/  MOV R217, R120 ;  /* 0x0000007800d97202 */ /* 0x000fe20000000f00 */
[C---:B------:R-:W-:Y:S08]  /*6c50*/  HMMA.16816.F32.BF16 R152, R4.reuse, R38, R236 ;  /* 0x000000260498723c */ /* 0x040ff000000418ec */
[----:B------:R-:W-:Y:S01]  /*6c60*/  HMMA.16816.F32.BF16 R148, R4, R42, R156 ;  /* 0x0000002a0494723c */ /* 0x000fe2000004189c */
[----:B------:R-:W-:-:S07]  /*6c70*/  IMAD.MOV.U32 R239, RZ, RZ, R217 ;  /* 0x000000ffffef7224 */ /* 0x000fce00078e00d9 */
[----:B------:R-:W-:Y:S08]  /*6c80*/  HMMA.16816.F32.BF16 R52, R8, R34, R52 ;  /* 0x000000220834723c */ /* 0x000ff00000041834 */
[C---:B------:R-:W-:Y:S08]  /*6c90*/  HMMA.16816.F32.BF16 R196, R4.reuse, R28, R184 ;  /* 0x0000001c04c4723c */ /* 0x040ff000000418b8 */
[C---:B------:R-:W-:Y:S08]  /*6ca0*/  HMMA.16816.F32.BF16 R184, R4.reuse, R34, R232 ;  /* 0x0000002204b8723c */ /* 0x040ff000000418e8 */
[-C--:B------:R-:W-:Y:S08]  /*6cb0*/  HMMA.16816.F32.BF16 R200, R4, R30.reuse, R200 ;  /* 0x0000001e04c8723c */ /* 0x080ff000000418c8 */
[----:B------:R-:W-:Y:S01]  /*6cc0*/  HMMA.16816.F32.BF16 R56, R8, R30, R56 ;  /* 0x0000001e0838723c */ /* 0x000fe20000041838 */
[----:B--2---:R-:W-:-:S07]  /*6cd0*/  IMAD.MOV.U32 R191, RZ, RZ, R121 ;  /* 0x000000ffffbf7224 */ /* 0x004fce00078e0079 */
[----:B------:R-:W-:Y:S01]  /*6ce0*/  HMMA.16816.F32.BF16 R120, R4, R40, R244 ;  /* 0x000000280478723c */ /* 0x000fe200000418f4 */
[----:B---3--:R-:W-:Y:S02]  /*6cf0*/  MOV R218, R108 ;  /* 0x0000006c00da7202 */ /* 0x008fe40000000f00 */
[----:B------:R-:W-:Y:S01]  /*6d00*/  MOV R246, R190 ;  /* 0x000000be00f67202 */ /* 0x000fe20000000f00 */
[----:B----4-:R-:W-:-:S04]  /*6d10*/  IMAD.MOV.U32 R219, RZ, RZ, R109 ;  /* 0x000000ffffdb7224 */ /* 0x010fc800078e006d */
[----:B------:R-:W-:Y:S01]  /*6d20*/  HMMA.16816.F32.BF16 R108, R4, R26, R192 ;  /* 0x0000001a046c723c */ /* 0x000fe200000418c0 */
[----:B------:R-:W-:Y:S02]  /*6d30*/  MOV R190, R176 ;  /* 0x000000b000be7202 */ /* 0x000fe40000000f00 */
[----:B------:R-:W-:-:S05]  /*6d40*/  MOV R247, R118 ;  /* 0x0000007600f77202 */ /* 0x000fca0000000f00 */
[----:B-1----:R-:W-:Y:S01]  /*6d50*/  HMMA.16816.F32.BF16 R192, R4, R44, R248 ;  /* 0x0000002c04c0723c */ /* 0x002fe200000418f8 */
[----:B------:R-:W-:Y:S01]  /*6d60*/  IMAD.MOV.U32 R250, RZ, RZ, R179 ;  /* 0x000000fffffa7224 */ /* 0x000fe200078e00b3 */
[----:B------:R-:W-:Y:S01]  /*6d70*/  MOV R248, R177 ;  /* 0x000000b100f87202 */ /* 0x000fe20000000f00 */
[----:B------:R-:W-:Y:S01]  /*6d80*/  IMAD.MOV.U32 R249, RZ, RZ, R178 ;  /* 0x000000fffff97224 */ /* 0x000fe200078e00b2 */
[----:B------:R-:W-:-:S04]  /*6d90*/  MOV R118, R22 ;  /* 0x0000001600767202 */ /* 0x000fc80000000f00 */
[----:B------:R-:W-:Y:S01]  /*6da0*/  HMMA.16816.F32.BF16 R176, R4, R46, R228 ;  /* 0x0000002e04b0723c */ /* 0x000fe200000418e4 */
[--C-:B------:R-:W-:Y:S01]  /*6db0*/  FFMA.FTZ R4, R207, UR18, -R2.reuse ;  /* 0x00000012cf047c23 */ /* 0x100fe20008010802 */
[----:B------:R-:W-:Y:S01]  /*6dc0*/  MOV R244, R218 ;  /* 0x000000da00f47202 */ /* 0x000fe20000000f00 */
[----:B------:R-:W-:Y:S02]  /*6dd0*/  IMAD.MOV.U32 R245, RZ, RZ, R219 ;  /* 0x000000fffff57224 */ /* 0x000fe400078e00db */
[----:B------:R1:W-:Y:S01]  /*6de0*/  MUFU.EX2 R22, R4 ;  /* 0x0000000400167308 */ /* 0x0003e20000000800 */
[----:B------:R-:W-:Y:S02]  /*6df0*/  MOV R237, R246 ;  /* 0x000000f600ed7202 */ /* 0x000fe40000000f00 */
[----:B------:R-:W-:Y:S01]  /*6e00*/  HMMA.16816.F32.BF16 R216, R8, R32, R124 ;  /* 0x0000002008d8723c */ /* 0x000fe2000004187c */
[----:B------:R-:W-:Y:S01]  /*6e10*/  FFMA.FTZ R5, R206, UR18, -R2 ;  /* 0x00000012ce057c23 */ /* 0x000fe20008010802 */
[----:B------:R-:W-:-:S02]  /*6e20*/  IMAD.MOV.U32 R238, RZ, RZ, R247 ;  /* 0x000000ffffee7224 */ /* 0x000fc400078e00f7 */
[----:B------:R-:W-:-:S04]  /*6e30*/  IMAD.MOV.U32 R246, RZ, RZ, R191 ;  /* 0x000000fffff67224 */ /* 0x000fc800078e00bf */
[----:B------:R-:W-:Y:S01]  /*6e40*/  HMMA.16816.F32.BF16 R32, R8, R28, R112 ;  /* 0x0000001c0820723c */ /* 0x000fe20000041870 */
[--C-:B-1----:R-:W-:Y:S01]  /*6e50*/  FFMA.FTZ R4, R205, UR18, -R2.reuse ;  /* 0x00000012cd047c23 */ /* 0x102fe20008010802 */
[----:B------:R-:W-:Y:S01]  /*6e60*/  FFMA.FTZ R2, R204, UR18, -R2 ;  /* 0x00000012cc027c23 */ /* 0x000fe20008010802 */
[----:B------:R-:W-:-:S05]  /*6e70*/  MOV R191, R99 ;  /* 0x0000006300bf7202 */ /* 0x000fca0000000f00 */
[C---:B------:R-:W-:Y:S01]  /*6e80*/  HMMA.16816.F32.BF16 R28, R8.reuse, R24, R84 ;  /* 0x00000018081c723c */ /* 0x040fe20000041854 */
[----:B------:R1:W-:Y:S01]  /*6e90*/  MUFU.EX2 R24, R4 ;  /* 0x0000000400187308 */ /* 0x0003e20000000800 */
[----:B------:R-:W-:Y:S01]  /*6ea0*/  IMAD.MOV.U32 R236, RZ, RZ, R245 ;  /* 0x000000ffffec7224 */ /* 0x000fe200078e00f5 */
[----:B------:R-:W-:Y:S01]  /*6eb0*/  MOV R159, R237 ;  /* 0x000000ed009f7202 */ /* 0x000fe20000000f00 */
[----:B------:R-:W-:Y:S01]  /*6ec0*/  IMAD.MOV.U32 R99, RZ, RZ, R175 ;  /* 0x000000ffff637224 */ /* 0x000fe200078e00af */
[----:B------:R-:W-:Y:S01]  /*6ed0*/  MOV R245, R190 ;  /* 0x000000be00f57202 */ /* 0x000fe20000000f00 */
[----:B------:R-:W-:Y:S01]  /*6ee0*/  IMAD.MOV.U32 R232, RZ, RZ, R238 ;  /* 0x000000ffffe87224 */ /* 0x000fe200078e00ee */
[----:B------:R-:W-:Y:S01]  /*6ef0*/  MOV R175, R89 ;  /* 0x0000005900af7202 */ /* 0x000fe20000000f00 */
[----:B------:R2:W-:Y:S01]  /*6f00*/  MUFU.EX2 R25, R2 ;  /* 0x0000000200197308 */ /* 0x0005e20000000800 */
[----:B------:R-:W-:Y:S01]  /*6f10*/  IMAD.MOV.U32 R89, RZ, RZ, R18 ;  /* 0x000000ffff597224 */ /* 0x000fe200078e0012 */
[----:B------:R-:W-:Y:S01]  /*6f20*/  MOV R247, R172 ;  /* 0x000000ac00f77202 */ /* 0x000fe20000000f00 */
[----:B------:R-:W-:Y:S01]  /*6f30*/  IMAD.MOV.U32 R235, RZ, RZ, R246 ;  /* 0x000000ffffeb7224 */ /* 0x000fe200078e00f6 */
[----:B------:R-:W-:Y:S01]  /*6f40*/  HMMA.16816.F32.BF16 R60, R8, R26, R60 ;  /* 0x0000001a083c723c */ /* 0x000fe2000004183c */
[----:B------:R-:W-:Y:S01]  /*6f50*/  IMAD.MOV.U32 R251, RZ, RZ, R119 ;  /* 0x000000fffffb7224 */ /* 0x000fe200078e0077 */
[----:B------:R-:W-:Y:S01]  /*6f60*/  LDSM.16.MT88.4 R204, [R133+0x1800] ;  /* 0x0018000085cc783b */ /* 0x000fe20000004200 */
[----:B-1----:R-:W-:Y:S01]  /*6f70*/  FFMA.FTZ R4, R239, UR18, -R0 ;  /* 0x00000012ef047c23 */ /* 0x002fe20008010800 */
[----:B------:R-:W-:Y:S01]  /*6f80*/  MOV R239, R248 ;  /* 0x000000f800ef7202 */ /* 0x000fe20000000f00 */
[----:B------:R-:W-:-:S02]  /*6f90*/  IMAD.MOV.U32 R248, RZ, RZ, R174 ;  /* 0x000000fffff87224 */ /* 0x000fc400078e00ae */
[----:B------:R1:W-:Y:S01]  /*6fa0*/  MUFU.EX2 R18, R4 ;  /* 0x0000000400127308 */ /* 0x0003e20000000800 */
[----:B------:R-:W-:Y:S01]  /*6fb0*/  MOV R233, R239 ;  /* 0x000000ef00e97202 */ /* 0x000fe20000000f00 */
[----:B--2---:R-:W-:Y:S01]  /*6fc0*/  FFMA.FTZ R2, R244, UR18, -R0 ;  /* 0x00000012f4027c23 */ /* 0x004fe20008010800 */
[----:B------:R-:W-:Y:S01]  /*6fd0*/  IMAD.MOV.U32 R244, RZ, RZ, R249 ;  /* 0x000000fffff47224 */ /* 0x000fe200078e00f9 */
[----:B------:R-:W-:Y:S01]  /*6fe0*/  MOV R249, R102 ;  /* 0x0000006600f97202 */ /* 0x000fe20000000f00 */
[----:B------:R-:W-:Y:S01]  /*6ff0*/  IMAD.MOV.U32 R190, RZ, RZ, R103 ;  /* 0x000000ffffbe7224 */ /* 0x000fe200078e0067 */
[----:B------:R-:W-:Y:S01]  /*7000*/  MOV R234, R245 ;  /* 0x000000f500ea7202 */ /* 0x000fe20000000f00 */
[----:B------:R-:W-:Y:S01]  /*7010*/  IMAD.MOV.U32 R237, RZ, RZ, R248 ;  /* 0x000000ffffed7224 */ /* 0x000fe200078e00f8 */
[----:B------:R-:W-:Y:S02]  /*7020*/  MOV R174, R101 ;  /* 0x0000006500ae7202 */ /* 0x000fe40000000f00 */
[----:B------:R-:W-:Y:S01]  /*7030*/  MOV R245, R191 ;  /* 0x000000bf00f57202 */ /* 0x000fe20000000f00 */
[--C-:B-1----:R-:W-:Y:S01]  /*7040*/  FFMA.FTZ R4, R236, UR18, -R0.reuse ;  /* 0x00000012ec047c23 */ /* 0x102fe20008010800 */
[----:B------:R-:W-:Y:S01]  /*7050*/  FFMA.FTZ R0, R159, UR18, -R0 ;  /* 0x000000129f007c23 */ /* 0x000fe20008010800 */
        /* <DEDUP_REMOVED lines=13> */
[----:B------:R-:W-:Y:S01]  /*7130*/  MOV R235, R236 ;  /* 0x000000ec00eb7202 */ /* 0x000fe20000000f00 */
[----:B------:R-:W-:Y:S01]  /*7140*/  IMAD.MOV.U32 R236, RZ, RZ, R237 ;  /* 0x000000ffffec7224 */ /* 0x000fe200078e00ed */
[----:B------:R-:W-:Y:S01]  /*7150*/  MOV R249, R98 ;  /* 0x0000006200f97202 */ /* 0x000fe20000000f00 */
[----:B------:R-:W2:Y:S01]  /*7160*/  LDL.LU R190, [R1+0x70] ;  /* 0x0000700001be7983 */ /* 0x000ea20000300800 */
[----:B------:R-:W-:Y:S01]  /*7170*/  MOV R237, R238 ;  /* 0x000000ee00ed7202 */ /* 0x000fe20000000f00 */
[----:B------:R-:W-:Y:S01]  /*7180*/  IMAD.MOV.U32 R238, RZ, RZ, R244 ;  /* 0x000000ffffee7224 */ /* 0x000fe200078e00f4 */
[----:B------:R-:W-:Y:S01]  /*7190*/  MOV R244, R245 ;  /* 0x000000f500f47202 */ /* 0x000fe20000000f00 */
[----:B-1----:R-:W-:Y:S01]  /*71a0*/  FFMA.FTZ R2, R159, UR18, -R12 ;  /* 0x000000129f027c23 */ /* 0x002fe2000801080c */
        /* <DEDUP_REMOVED lines=18> */
[----:B------:R1:W-:Y:S04]  /*72d0*/  MUFU.EX2 R21, R0 ;  /* 0x0000000000157308 */ /* 0x0003e80000000800 */
[----:B------:R3:W-:Y:S01]  /*72e0*/  MUFU.EX2 R231, R2 ;  /* 0x0000000200e77308 */ /* 0x0007e20000000800 */
        /* <DEDUP_REMOVED lines=18> */
[----:B------:R1:W5:Y:S01]  /*7410*/  LDL.LU R17, [R1+0xb0] ;  /* 0x0000b00001117983 */ /* 0x0003620000300800 */
[----:B------:R-:W-:-:S03]  /*7420*/  MOV R238, R239 ;  /* 0x000000ef00ee7202 */ /* 0x000fc60000000f00 */
[----:B------:R-:W3:Y:S01]  /*7430*/  LDL.LU R239, [R1+0x78] ;  /* 0x0000780001ef7983 */ /* 0x000ee20000300800 */
[----:B------:R-:W-:Y:S02]  /*7440*/  IMAD.MOV.U32 R158, RZ, RZ, R232 ;  /* 0x000000ffff9e7224 */ /* 0x000fe400078e00e8 */
[----:B------:R4:W1:Y:S01]  /*7450*/  MUFU.EX2 R232, R0 ;  /* 0x0000000000e87308 */ /* 0x0008620000000800 */
[----:B------:R-:W-:Y:S02]  /*7460*/  IMAD.MOV.U32 R119, RZ, RZ, R23 ;  /* 0x000000ffff777224 */ /* 0x000fe400078e0017 */
[----:B----4-:R-:W-:Y:S01]  /*7470*/  FFMA.FTZ R0, R158, UR18, -R12 ;  /* 0x000000129e007c23 */ /* 0x010fe2000801080c */
[----:B------:R-:W-:Y:S01]  /*7480*/  IMAD.MOV.U32 R158, RZ, RZ, R159 ;  /* 0x000000ffff9e7224 */ /* 0x000fe200078e009f */
[----:B------:R-:W-:Y:S01]  /*7490*/  MOV R159, R233 ;  /* 0x000000e9009f7202 */ /* 0x000fe20000000f00 */
[----:B------:R-:W-:Y:S01]  /*74a0*/  IMAD.MOV.U32 R233, RZ, RZ, R234 ;  /* 0x000000ffffe97224 */ /* 0x000fe200078e00ea */
[----:B------:R-:W-:Y:S01]  /*74b0*/  MOV R234, R237 ;  /* 0x000000ed00ea7202 */ /* 0x000fe20000000f00 */
[----:B------:R-:W-:Y:S01]  /*74c0*/  IMAD.MOV.U32 R237, RZ, RZ, R238 ;  /* 0x000000ffffed7224 */ /* 0x000fe200078e00ee */
[----:B---3--:R-:W-:Y:S01]  /*74d0*/  MOV R238, R239 ;  /* 0x000000ef00ee7202 */ /* 0x008fe20000000f00 */
[----:B------:R-:W-:Y:S01]  /*74e0*/  IMAD.MOV.U32 R239, RZ, RZ, R118 ;  /* 0x000000ffffef7224 */ /* 0x000fe200078e0076 */
[----:B------:R-:W-:-:S02]  /*74f0*/  MOV R118, R119 ;  /* 0x0000007700767202 */ /* 0x000fc40000000f00 */
[----:B------:R-:W3:Y:S01]  /*7500*/  LDL.LU R119, [R1+0x88] ;  /* 0x0000880001777983 */ /* 0x000ee20000300800 */
[----:B------:R-:W-:Y:S01]  /*7510*/  IMAD.MOV.U32 R172, RZ, RZ, R100 ;  /* 0x000000ffffac7224 */ /* 0x000fe200078e0064 */
[----:B------:R4:W-:Y:S01]  /*7520*/  MUFU.EX2 R229, R2 ;  /* 0x0000000200e57308 */ /* 0x0009e20000000800 */
[----:B------:R-:W-:Y:S02]  /*7530*/  IMAD.MOV.U32 R98, RZ, RZ, R175 ;  /* 0x000000ffff627224 */ /* 0x000fe400078e00af */
[----:B------:R-:W-:Y:S02]  /*7540*/  IMAD.MOV.U32 R246, RZ, RZ, R172 ;  /* 0x000000fffff67224 */ /* 0x000fe400078e00ac */
[----:B------:R-:W2:Y:S01]  /*7550*/  LDSM.16.MT88.4 R172, [R88+0xd800] ;  /* 0x00d8000058ac783b */ /* 0x000ea20000004200 */
[----:B----4-:R-:W-:Y:S01]  /*7560*/  FFMA.FTZ R2, R158, UR18, -R3 ;  /* 0x000000129e027c23 */ /* 0x010fe20008010803 */
[----:B------:R-:W-:Y:S01]  /*7570*/  IMAD.MOV.U32 R158, RZ, RZ, R159 ;  /* 0x000000ffff9e7224 */ /* 0x000fe200078e009f */
[----:B------:R-:W-:Y:S01]  /*7580*/  MOV R159, R233 ;  /* 0x000000e9009f7202 */ /* 0x000fe20000000f00 */
[----:B------:R-:W-:-:S03]  /*7590*/  IMAD.MOV.U32 R233, RZ, RZ, R234 ;  /* 0x000000ffffe97224 */ /* 0x000fc600078e00ea */
[----:B------:R-:W-:Y:S01]  /*75a0*/  MOV R6, R159 ;  /* 0x0000009f00067202 */ /* 0x000fe20000000f00 */
[----:B------:R-:W-:Y:S01]  /*75b0*/  IMAD.MOV.U32 R7, RZ, RZ, R233 ;  /* 0x000000ffff077224 */ /* 0x000fe200078e00e9 */
[----:B------:R4:W-:Y:S01]  /*75c0*/  MUFU.EX2 R228, R2 ;  /* 0x0000000200e47308 */ /* 0x0009e20000000800 */
[----:B------:R-:W-:Y:S01]  /*75d0*/  MOV R234, R237 ;  /* 0x000000ed00ea7202 */ /* 0x000fe20000000f00 */
[----:B------:R-:W-:Y:S02]  /*75e0*/  IMAD.MOV.U32 R237, RZ, RZ, R238 ;  /* 0x000000ffffed7224 */ /* 0x000fe400078e00ee */
[----:B------:R1:W2:Y:S01]  /*75f0*/  MUFU.EX2 R230, R0 ;  /* 0x0000000000e67308 */ /* 0x0002a20000000800 */
[----:B------:R-:W-:Y:S01]  /*7600*/  MOV R238, R118 ;  /* 0x0000007600ee7202 */ /* 0x000fe20000000f00 */
[----:B----4-:R-:W-:Y:S01]  /*7610*/  FFMA.FTZ R2, R6, UR18, -R3 ;  /* 0x0000001206027c23 */ /* 0x010fe20008010803 */
[----:B------:R-:W-:Y:S02]  /*7620*/  IMAD.MOV.U32 R6, RZ, RZ, R7 ;  /* 0x000000ffff067224 */ /* 0x000fe400078e0007 */
[----:B-1----:R-:W-:-:S02]  /*7630*/  FFMA.FTZ R0, R158, UR18, -R3 ;  /* 0x000000129e007c23 */ /* 0x002fc40008010803 */
[----:B------:R-:W-:Y:S01]  /*7640*/  FFMA.FTZ R3, R6, UR18, -R3 ;  /* 0x0000001206037c23 */ /* 0x000fe20008010803 */
[----:B------:R-:W-:Y:S01]  /*7650*/  MUFU.EX2 R23, R5 ;  /* 0x0000000500177308 */ /* 0x000fe20000000800 */
[----:B------:R-:W-:Y:S01]  /*7660*/  MOV R156, R234 ;  /* 0x000000ea009c7202 */ /* 0x000fe20000000f00 */
[----:B------:R-:W-:Y:S02]  /*7670*/  IMAD.MOV.U32 R157, RZ, RZ, R237 ;  /* 0x000000ffff9d7224 */ /* 0x000fe400078e00ed */
[----:B------:R-:W-:Y:S04]  /*7680*/  MUFU.EX2 R14, R4 ;  /* 0x00000004000e7308 */ /* 0x000fe80000000800 */
[----:B------:R-:W1:Y:S04]  /*7690*/  MUFU.EX2 R12, R0 ;  /* 0x00000000000c7308 */ /* 0x000e680000000800 */
[----:B------:R-:W-:Y:S04]  /*76a0*/  MUFU.EX2 R26, R2 ;  /* 0x00000002001a7308 */ /* 0x000fe80000000800 */
[----:B------:R-:W4:Y:S01]  /*76b0*/  MUFU.EX2 R27, R3 ;  /* 0x00000003001b7308 */ /* 0x000f220000000800 */
[----:B------:R-:W-:Y:S01]  /*76c0*/  MOV R7, R156 ;  /* 0x0000009c00077202 */ /* 0x000fe20000000f00 */
[----:B------:R-:W-:-:S02]  /*76d0*/  IMAD.MOV.U32 R234, RZ, RZ, R117 ;  /* 0x000000ffffea7224 */ /* 0x000fc400078e0075 */
[----:B------:R-:W-:Y:S01]  /*76e0*/  IMAD.MOV.U32 R156, RZ, RZ, R157 ;  /* 0x000000ffff9c7224 */ /* 0x000fe200078e009d */
[----:B------:R-:W-:Y:S01]  /*76f0*/  HMMA.16816.F32.BF16 R140, R8, R36, R140 ;  /* 0x00000024088c723c */ /* 0x000fe2000004188c */
[----:B------:R-:W-:Y:S02]  /*7700*/  F2FP.BF16.F32.PACK_AB R124, R232, R231 ;  /* 0x000000e7e87c723e */ /* 0x000fe400000010ff */
[----:B--2---:R-:W-:Y:S02]  /*7710*/  F2FP.BF16.F32.PACK_AB R126, R230, R229 ;  /* 0x000000e5e67e723e */ /* 0x004fe400000010ff */
[----:B-1----:R-:W-:-:S03]  /*7720*/  F2FP.BF16.F32.PACK_AB R125, R12, R228 ;  /* 0x000000e40c7d723e */ /* 0x002fc600000010ff */
[----:B------:R-:W-:Y:S01]  /*7730*/  HMMA.16816.F32.BF16 R36, R8, R38, R72 ;  /* 0x000000260824723c */ /* 0x000fe20000041848 */
[----:B----4-:R-:W-:Y:S01]  /*7740*/  F2FP.BF16.F32.PACK_AB R127, R27, R26 ;  /* 0x0000001a1b7f723e */ /* 0x010fe200000010ff */
[----:B------:R-:W-:-:S06]  /*7750*/  IMAD.MOV.U32 R74, RZ, RZ, R7 ;  /* 0x000000ffff4a7224 */ /* 0x000fcc00078e0007 */
[C---:B------:R-:W-:Y:S01]  /*7760*/  HMMA.16816.F32.BF16 R100, R8.reuse, R40, R80 ;  /* 0x000000280864723c */ /* 0x040fe20000041850 */
[----:B------:R-:W-:Y:S01]  /*7770*/  MOV R75, R156 ;  /* 0x0000009c004b7202 */ /* 0x000fe20000000f00 */
[----:B------:R-:W-:Y:S06]  /*7780*/  LDSM.16.MT88.4 R80, [R138+0xf800] ;  /* 0x00f800008a50783b */ /* 0x000fec0000004200 */
[C---:B------:R-:W-:Y:S08]  /*7790*/  HMMA.16816.F32.BF16 R40, R8.reuse, R42, R68 ;  /* 0x0000002a0828723c */ /* 0x040ff00000041844 */
[----:B------:R-:W-:Y:S08]  /*77a0*/  HMMA.16816.F32.BF16 R64, R8, R46, R64 ;  /* 0x0000002e0840723c */ /* 0x000ff00000041840 */
[C---:B------:R-:W-:Y:S08]  /*77b0*/  HMMA.16816.F32.BF16 R164, R124.reuse, R172, R164 ;  /* 0x000000ac7ca4723c */ /* 0x040ff000000418a4 */
[----:B------:R-:W-:Y:S01]  /*77c0*/  HMMA.16816.F32.BF16 R168, R124, R174, R168 ;  /* 0x000000ae7ca8723c */ /* 0x000fe200000418a8 */
[----:B------:R-:W-:-:S02]  /*77d0*/  MOV R46, R91 ;  /* 0x0000005b002e7202 */ /* 0x000fc40000000f00 */
[----:B------:R-:W-:-:S05]  /*77e0*/  MOV R237, R134 ;  /* 0x0000008600ed7202 */ /* 0x000fca0000000f00 */
[C---:B------:R-:W-:Y:S08]  /*77f0*/  HMMA.16816.F32.BF16 R196, R124.reuse, R204, R196 ;  /* 0x000000cc7cc4723c */ /* 0x040ff000000418c4 */
[----:B------:R-:W-:Y:S01]  /*7800*/  HMMA.16816.F32.BF16 R200, R124, R206, R200 ;  /* 0x000000ce7cc8723c */ /* 0x000fe200000418c8 */
[----:B------:R-:W-:Y:S01]  /*7810*/  UMOV UR18, 0xffffffff ;  /* 0xffffffff00127882 */ /* 0x000fe20000000000 */
[----:B---3--:R-:W-:Y:S01]  /*7820*/  IMAD.MOV.U32 R118, RZ, RZ, R119 ;  /* 0x000000ffff767224 */ /* 0x008fe200078e0077 */
[----:B------:R-:W-:Y:S01]  /*7830*/  MOV R119, R116 ;  /* 0x0000007400777202 */ /* 0x000fe20000000f00 */
[----:B------:R-:W-:-:S02]  /*7840*/  IMAD.MOV.U32 R116, RZ, RZ, R16 ;  /* 0x000000ffff747224 */ /* 0x000fc400078e0010 */
[----:B------:R1:W5:Y:S01]  /*7850*/  LDL.LU R16, [R1+0xac] ;  /* 0x0000ac0001107983 */ /* 0x0003620000300800 */
[----:B------:R-:W-:Y:S01]  /*7860*/  MOV R158, R118 ;  /* 0x00000076009e7202 */ /* 0x000fe20000000f00 */
[----:B------:R-:W-:Y:S01]  /*7870*/  IMAD.MOV.U32 R159, RZ, RZ, R119 ;  /* 0x000000ffff9f7224 */ /* 0x000fe200078e0077 */
[----:B------:R-:W-:Y:S01]  /*7880*/  MOV R233, R116 ;  /* 0x0000007400e97202 */ /* 0x000fe20000000f00 */
[----:B------:R1:W5:Y:S01]  /*7890*/  LDL.LU R134, [R1+0xa8] ;  /* 0x0000a80001867983 */ /* 0x0003620000300800 */
[----:B------:R-:W-:Y:S01]  /*78a0*/  MOV R157, R158 ;  /* 0x0000009e009d7202 */ /* 0x000fe20000000f00 */
[----:B------:R-:W-:Y:S01]  /*78b0*/  IMAD.MOV.U32 R158, RZ, RZ, R159 ;  /* 0x000000ffff9e7224 */ /* 0x000fe200078e009f */
[----:B------:R-:W-:Y:S01]  /*78c0*/  MOV R159, R233 ;  /* 0x000000e9009f7202 */ /* 0x000fe20000000f00 */
[----:B------:R-:W-:Y:S01]  /*78d0*/  IMAD.MOV.U32 R233, RZ, RZ, R234 ;  /* 0x000000ffffe97224 */ /* 0x000fe200078e00ea */
[----:B------:R-:W-:Y:S01]  /*78e0*/  MOV R234, R235 ;  /* 0x000000eb00ea7202 */ /* 0x000fe20000000f00 */
[----:B------:R-:W-:Y:S01]  /*78f0*/  IMAD.MOV.U32 R235, RZ, RZ, R236 ;  /* 0x000000ffffeb7224 */ /* 0x000fe200078e00ec */
[----:B------:R-:W-:Y:S01]  /*7900*/  MOV R236, R137 ;  /* 0x0000008900ec7202 */ /* 0x000fe20000000f00 */
[----:B------:R-:W-:Y:S01]  /*7910*/  HMMA.16816.F32.BF16 R116, R8, R44, R128 ;  /* 0x0000002c0874723c */ /* 0x000fe20000041880 */
[----:B------:R-:W-:Y:S01]  /*7920*/  F2FP.BF16.F32.PACK_AB R128, R23, R22 ;  /* 0x000000161780723e */ /* 0x000fe200000010ff */
[----:B------:R-:W-:Y:S01]  /*7930*/  IMAD.MOV.U32 R6, RZ, RZ, R157 ;  /* 0x000000ffff067224 */ /* 0x000fe200078e009d */
[----:B------:R-:W-:-:S02]  /*7940*/  F2FP.BF16.F32.PACK_AB R129, R13, R18 ;  /* 0x000000120d81723e */ /* 0x000fc400000010ff */
[----:B------:R-:W-:Y:S01]  /*7950*/  MOV R7, R158 ;  /* 0x0000009e00077202 */ /* 0x000fe20000000f00 */
[----:B------:R-:W-:Y:S01]  /*7960*/  IMAD.MOV.U32 R156, RZ, RZ, R159 ;  /* 0x000000ffff9c7224 */ /* 0x000fe200078e009f */
[----:B------:R-:W-:Y:S01]  /*7970*/  F2FP.BF16.F32.PACK_AB R130, R25, R24 ;  /* 0x000000181982723e */ /* 0x000fe200000010ff */
[----:B------:R1:W5:Y:S01]  /*7980*/  LDL.LU R137, [R1+0xa4] ;  /* 0x0000a40001897983 */ /* 0x0003620000300800 */
[----:B------:R-:W-:Y:S01]  /*7990*/  F2FP.BF16.F32.PACK_AB R131, R21, R14 ;  /* 0x0000000e1583723e */ /* 0x000fe200000010ff */
[----:B------:R-:W-:Y:S01]  /*79a0*/  IMAD.MOV.U32 R158, RZ, RZ, R234 ;  /* 0x000000ffff9e7224 */ /* 0x000fe200078e00ea */
[----:B------:R-:W-:Y:S01]  /*79b0*/  MOV R157, R233 ;  /* 0x000000e9009d7202 */ /* 0x000fe20000000f00 */
[----:B------:R-:W-:Y:S01]  /*79c0*/  IMAD.MOV.U32 R233, RZ, RZ, R236 ;  /* 0x000000ffffe97224 */ /* 0x000fe200078e00ec */
[----:B------:R-:W-:Y:S02]  /*79d0*/  MOV R234, R246 ;  /* 0x000000f600ea7202 */ /* 0x000fe40000000f00 */
[----:B------:R-:W-:Y:S01]  /*79e0*/  MOV R8, R6 ;  /* 0x0000000600087202 */ /* 0x000fe20000000f00 */
[----:B------:R-:W-:Y:S01]  /*79f0*/  HMMA.16816.F32.BF16 R160, R128, R172, R160 ;  /* 0x000000ac80a0723c */ /* 0x000fe200000418a0 */
[----:B------:R-:W-:Y:S01]  /*7a00*/  MOV R73, R233 ;  /* 0x000000e900497202 */ /* 0x000fe20000000f00 */
[----:B------:R-:W-:Y:S01]  /*7a10*/  IMAD.MOV.U32 R233, RZ, RZ, R96 ;  /* 0x000000ffffe97224 */ /* 0x000fe200078e0060 */
[----:B------:R-:W-:-:S02]  /*7a20*/  MOV R6, R234 ;  /* 0x000000ea00067202 */ /* 0x000fc40000000f00 */
[----:B------:R-:W-:Y:S02]  /*7a30*/  MOV R234, R99 ;  /* 0x0000006300ea7202 */ /* 0x000fe40000000f00 */
[----:B------:R-:W-:Y:S01]  /*7a40*/  MOV R9, R97 ;  /* 0x0000006100097202 */ /* 0x000fe20000000f00 */
[----:B------:R-:W-:Y:S01]  /*7a50*/  HMMA.16816.F32.BF16 R172, R128, R174, R48 ;  /* 0x000000ae80ac723c */ /* 0x000fe20000041830 */
[----:B------:R-:W-:Y:S02]  /*7a60*/  MOV R48, R98 ;  /* 0x0000006200307202 */ /* 0x000fe40000000f00 */
[----:B------:R-:W2:Y:S01]  /*7a70*/  LDSM.16.MT88.4 R96, [R88+0xf800] ;  /* 0x00f800005860783b */ /* 0x000ea20000004200 */
[----:B------:R-:W-:Y:S02]  /*7a80*/  MOV R159, R235 ;  /* 0x000000eb009f7202 */ /* 0x000fe40000000f00 */
        /* <DEDUP_REMOVED lines=8> */
[----:B------:R3:W-:Y:S01]  /*7b10*/  LDSM.16.MT88.4 R156, [R138+0xd800] ;  /* 0x00d800008a9c783b */ /* 0x0007e20000004200 */
[----:B------:R-:W-:Y:S01]  /*7b20*/  IMAD.MOV.U32 R45, RZ, RZ, R114 ;  /* 0x000000ffff2d7224 */ /* 0x000fe200078e0072 */
[----:B------:R-:W-:Y:S01]  /*7b30*/  MOV R44, R6 ;  /* 0x00000006002c7202 */ /* 0x000fe20000000f00 */
[----:B------:R-:W-:Y:S01]  /*7b40*/  IMAD.MOV.U32 R2, RZ, RZ, R7 ;  /* 0x000000ffff027224 */ /* 0x000fe200078e0007 */
[----:B------:R-:W-:Y:S01]  /*7b50*/  MOV R246, R19 ;  /* 0x0000001300f67202 */ /* 0x000fe20000000f00 */
[----:B------:R4:W-:Y:S01]  /*7b60*/  LDSM.16.MT88.4 R4, [R133+0x3800] ;  /* 0x003800008504783b */ /* 0x0009e20000004200 */
[----:B------:R-:W-:Y:S01]  /*7b70*/  MOV R51, R74 ;  /* 0x0000004a00337202 */ /* 0x000fe20000000f00 */
[----:B------:R-:W-:-:S02]  /*7b80*/  IMAD.MOV.U32 R50, RZ, RZ, R75 ;  /* 0x000000ffff327224 */ /* 0x000fc400078e004b */
[----:B------:R-:W-:Y:S01]  /*7b90*/  IMAD.MOV.U32 R49, RZ, RZ, R191 ;  /* 0x000000ffff317224 */ /* 0x000fe200078e00bf */
[----:B------:R-:W-:Y:S01]  /*7ba0*/  MOV R47, R73 ;  /* 0x00000049002f7202 */ /* 0x000fe20000000f00 */
[----:B------:R-:W-:Y:S01]  /*7bb0*/  IMAD.MOV.U32 R11, RZ, RZ, R89 ;  /* 0x000000ffff0b7224 */ /* 0x000fe200078e0059 */
[----:B------:R1:W5:Y:S01]  /*7bc0*/  LDL.LU R132, [R1+0xa0] ;  /* 0x0000a00001847983 */ /* 0x0003620000300800 */
[----:B---3--:R-:W-:-:S03]  /*7bd0*/  MOV R138, R113 ;  /* 0x00000071008a7202 */ /* 0x008fc60000000f00 */
[----:B------:R-:W3:Y:S01]  /*7be0*/  LDSM.16.MT88.4 R112, [R15+0x3800] ;  /* 0x003800000f70783b */ /* 0x000ee20000004200 */
[----:B------:R-:W-:Y:S01]  /*7bf0*/  MOV R74, R246 ;  /* 0x000000f6004a7202 */ /* 0x000fe20000000f00 */
[----:B------:R-:W-:Y:S01]  /*7c00*/  IMAD.MOV.U32 R71, RZ, RZ, R72 ;  /* 0x000000ffff477224 */ /* 0x000fe200078e0048 */
[----:B------:R-:W-:Y:S01]  /*7c10*/  MOV R75, R247 ;  /* 0x000000f7004b7202 */ /* 0x000fe20000000f00 */
[----:B------:R-:W-:Y:S01]  /*7c20*/  IMAD.MOV.U32 R246, RZ, RZ, R188 ;  /* 0x000000fffff67224 */ /* 0x000fe200078e00bc */
[----:B------:R-:W-:Y:S02]  /*7c30*/  MOV R247, R189 ;  /* 0x000000bd00f77202 */ /* 0x000fe40000000f00 */
[----:B------:R-:W-:Y:S02]  /*7c40*/  MOV R235, R190 ;  /* 0x000000be00eb7202 */ /* 0x000fe40000000f00 */
[----:B------:R2:W1:Y:S01]  /*7c50*/  LDSM.16.MT88.4 R188, [R15+0x1800] ;  /* 0x001800000fbc783b */ /* 0x0004620000004200 */
[----:B------:R-:W-:-:S02]  /*7c60*/  MOV R0, R75 ;  /* 0x0000004b00007202 */ /* 0x000fc40000000f00 */
[----:B----4-:R-:W-:Y:S01]  /*7c70*/  MOV R133, R74 ;  /* 0x0000004a00857202 */ /* 0x010fe20000000f00 */
[----:B------:R-:W-:-:S04]  /*7c80*/  FADD.FTZ R9, R9, R138 ;  /* 0x0000008a09097221 */ /* 0x000fc80000010000 */
[----:B------:R-:W-:Y:S01]  /*7c90*/  FADD.FTZ R2, R2, R133 ;  /* 0x0000008502027221 */ /* 0x000fe20000010000 */
[----:B------:R-:W-:Y:S01]  /*7ca0*/  IMAD.MOV.U32 R10, RZ, RZ, R246 ;  /* 0x000000ffff0a7224 */ /* 0x000fe200078e00f6 */
[----:B--2---:R-:W-:Y:S02]  /*7cb0*/  MOV R15, R87 ;  /* 0x00000057000f7202 */ /* 0x004fe40000000f00 */
[----:B------:R-:W-:Y:S01]  /*7cc0*/  HMMA.16816.F32.BF16 R84, R128, R96, R224 ;  /* 0x000000608054723c */ /* 0x000fe200000418e0 */
[----:B------:R-:W-:Y:S02]  /*7cd0*/  MOV R227, R71 ;  /* 0x0000004700e37202 */ /* 0x000fe40000000f00 */
[----:B------:R-:W-:-:S03]  /*7ce0*/  FADD.FTZ R3, R3, R15 ;  /* 0x0000000f03037221 */ /* 0x000fc60000010000 */
[----:B------:R-:W-:Y:S01]  /*7cf0*/  FADD.FTZ R0, R0, R227 ;  /* 0x000000e300007221 */ /* 0x000fe20000010000 */
[----:B------:R-:W-:Y:S01]  /*7d00*/  FADD.FTZ R2, R49, R2 ;  /* 0x0000000231027221 */ /* 0x000fe20000010000 */
[----:B------:R-:W-:Y:S02]  /*7d10*/  FADD.FTZ R8, R8, R3 ;  /* 0x0000000308087221 */ /* 0x000fe40000010000 */
[----:B------:R-:W-:Y:S01]  /*7d20*/  FADD.FTZ R0, R48, R0 ;  /* 0x0000000030007221 */ /* 0x000fe20000010000 */
[----:B------:R-:W-:Y:S01]  /*7d30*/  FADD.FTZ R9, R50, R9 ;  /* 0x0000000932097221 */ /* 0x000fe20000010000 */
[----:B------:R-:W-:Y:S02]  /*7d40*/  HMMA.16816.F32.BF16 R72, R124, R80, R104 ;  /* 0x000000507c48723c */ /* 0x000fe40000041868 */
[----:B------:R-:W-:Y:S01]  /*7d50*/  FADD.FTZ R3, R51, R0 ;  /* 0x0000000033037221 */ /* 0x000fe20000010000 */
[----:B------:R-:W-:Y:S01]  /*7d60*/  FADD.FTZ R0, R10, R2 ;  /* 0x000000020a007221 */ /* 0x000fe20000010000 */
[----:B------:R-:W-:-:S04]  /*7d70*/  FADD.FTZ R2, R11, R8 ;  /* 0x000000080b027221 */ /* 0x000fc80000010000 */
[----:B---3--:R-:W-:Y:S01]  /*7d80*/  HMMA.16816.F32.BF16 R104, R124, R112, R120 ;  /* 0x000000707c68723c */ /* 0x008fe20000041878 */
[----:B------:R-:W-:Y:S01]  /*7d90*/  FADD.FTZ R3, R243, R3 ;  /* 0x00000003f3037221 */ /* 0x000fe20000010000 */
[----:B------:R-:W-:-:S06]  /*7da0*/  FADD.FTZ R0, R215, R0 ;  /* 0x00000000d7007221 */ /* 0x000fcc0000010000 */
[----:B------:R-:W-:Y:S01]  /*7db0*/  HMMA.16816.F32.BF16 R120, R124, R4, R192 ;  /* 0x000000047c78723c */ /* 0x000fe200000418c0 */
[----:B------:R-:W-:-:S07]  /*7dc0*/  FADD.FTZ R3, R45, R3 ;  /* 0x000000032d037221 */ /* 0x000fce0000010000 */
[----:B------:R-:W-:Y:S01]  /*7dd0*/  HMMA.16816.F32.BF16 R116, R128, R4, R116 ;  /* 0x000000048074723c */ /* 0x000fe20000041874 */
[----:B------:R-:W-:Y:S01]  /*7de0*/  FADD.FTZ R5, R46, R9 ;  /* 0x000000092e057221 */ /* 0x000fe20000010000 */
[----:B------:R-:W-:Y:S01]  /*7df0*/  FADD.FTZ R4, R47, R2 ;  /* 0x000000022f047221 */ /* 0x000fe20000010000 */
[----:B------:R-:W-:Y:S02]  /*7e00*/  FADD.FTZ R2, R240, R0 ;  /* 0x00000000f0027221 */ /* 0x000fe40000010000 */
[----:B------:R-:W-:Y:S01]  /*7e10*/  FADD.FTZ R5, R44, R5 ;  /* 0x000000052c057221 */ /* 0x000fe20000010000 */
[----:B------:R-:W-:Y:S01]  /*7e20*/  FADD.FTZ R0, R233, R4 ;  /* 0x00000004e9007221 */ /* 0x000fe20000010000 */
[----:B------:R-:W-:Y:S02]  /*7e30*/  IMAD.MOV.U32 R236, RZ, RZ, R20 ;  /* 0x000000ffffec7224 */ /* 0x000fe400078e0014 */
        /* <DEDUP_REMOVED lines=10> */
[----:B------:R-:W-:Y:S01]  /*7ee0*/  MOV R246, R247 ;  /* 0x000000f700f67202 */ /* 0x000fe20000000f00 */
[----:B------:R-:W-:Y:S01]  /*7ef0*/  FADD.FTZ R3, R208, R3 ;  /* 0x00000003d0037221 */ /* 0x000fe20000010000 */
[----:B------:R-:W-:Y:S01]  /*7f00*/  MOV R247, R90 ;  /* 0x0000005a00f77202 */ /* 0x000fe20000000f00 */
        /* <DEDUP_REMOVED lines=31> */
[C---:B------:R-:W-:Y:S02]  /*8100*/  HMMA.16816.F32.BF16 R88, R124.reuse, R96, R76 ;  /* 0x000000607c58723c */ /* 0x040fe4000004184c */
[----:B------:R2:W5:Y:S04]  /*8110*/  LDL.LU R19, [R1+0x98] ;  /* 0x0000980001137983 */ /* 0x0005680000300800 */
[----:B------:R2:W-:Y:S02]  /*8120*/  STL [R1+0x80], R4 ;  /* 0x0000800401007387 */ /* 0x0005e40000100800 */
[C---:B------:R-:W-:Y:S02]  /*8130*/  HMMA.16816.F32.BF16 R76, R124.reuse, R82, R108 ;  /* 0x000000527c4c723c */ /* 0x040fe4000004186c */
[----:B------:R2:W-:Y:S04]  /*8140*/  STL [R1+0x84], R3 ;  /* 0x0000840301007387 */ /* 0x0005e80000100800 */
[----:B------:R2:W-:Y:S02]  /*8150*/  STL [R1+0x78], R2 ;  /* 0x0000780201007387 */ /* 0x0005e40000100800 */
[C---:B------:R-:W-:Y:S02]  /*8160*/  HMMA.16816.F32.BF16 R92, R124.reuse, R98, R92 ;  /* 0x000000627c5c723c */ /* 0x040fe4000004185c */
[----:B------:R2:W-:Y:S06]  /*8170*/  STL [R1+0x7c], R0 ;  /* 0x00007c0001007387 */ /* 0x0005ec0000100800 */
[C---:B------:R-:W-:Y:S08]  /*8180*/  HMMA.16816.F32.BF16 R144, R124.reuse, R156, R144 ;  /* 0x0000009c7c90723c */ /* 0x040ff00000041890 */
[C---:B------:R-:W-:Y:S08]  /*8190*/  HMMA.16816.F32.BF16 R152, R124.reuse, R158, R152 ;  /* 0x0000009e7c98723c */ /* 0x040ff00000041898 */
[C---:B-1----:R-:W-:Y:S08]  /*81a0*/  HMMA.16816.F32.BF16 R180, R124.reuse, R188, R180 ;  /* 0x000000bc7cb4723c */ /* 0x042ff000000418b4 */
        /* <DEDUP_REMOVED lines=17> */
[----:B------:R-:W2:Y:S01]  /*82c0*/  LDL R248, [R1+0x64] ;  /* 0x0000640001f87983 */ /* 0x000ea20000100800 */
[----:B------:R-:W1:Y:S01]  /*82d0*/  LDCU.64 UR6, c[0x0][0x3c0] ;  /* 0x00007800ff0677ac */ /* 0x000e620008000a00 */
[----:B------:R-:W-:-:S04]  /*82e0*/  DEPBAR.LE SB0, 0x0 ;  /* 0x000080000000791a */ /* 0x000fc80000000000 */
[----:B------:R-:W3:Y:S01]  /*82f0*/  LDL.LU R251, [R1+0x40] ;  /* 0x0000400001fb7983 */ /* 0x000ee20000300800 */
[----:B------:R-:W4:Y:S03]  /*8300*/  LDCU.64 UR4, c[0x0][0x3d8] ;  /* 0x00007b00ff0477ac */ /* 0x000f260008000a00 */
[----:B------:R-:W3:Y:S01]  /*8310*/  LDL.LU R250, [R1+0x50] ;  /* 0x0000500001fa7983 */ /* 0x000ee20000300800 */
[----:B------:R-:W3:Y:S01]  /*8320*/  LDCU.64 UR8, c[0x0][0x390] ;  /* 0x00007200ff0877ac */ /* 0x000ee20008000a00 */
[----:B------:R-:W-:Y:S01]  /*8330*/  IMAD.MOV.U32 R23, RZ, RZ, 0x20 ;  /* 0x00000020ff177424 */ /* 0x000fe200078e00ff */
[----:B------:R-:W4:Y:S01]  /*8340*/  S2R R249, SR_TID.X ;  /* 0x0000000000f97919 */ /* 0x000f220000002100 */
[----:B------:R-:W-:Y:S02]  /*8350*/  USHF.R.S32.HI UR27, URZ, 0x1f, UR16 ;  /* 0x0000001fff1b7899 */ /* 0x000fe40008011410 */
[----:B------:R-:W-:Y:S01]  /*8360*/  UIADD3 UR25, UPT, UPT, UR17, -0x2, URZ ;  /* 0xfffffffe11197890 */ /* 0x000fe2000fffe0ff */
[----:B------:R-:W-:Y:S01]  /*8370*/  SEL R23, R23, 0xffffffe0, !P0 ;  /* 0xffffffe017177807 */ /* 0x000fe20004000000 */
[----:B-1----:R-:W-:-:S02]  /*8380*/  USHF.L.U32 UR26, UR6, 0x4, URZ ;  /* 0x00000004061a7899 */ /* 0x002fc400080006ff */
[----:B------:R-:W-:Y:S02]  /*8390*/  UIMAD.WIDE.U32 UR28, UR25, UR6, URZ ;  /* 0x00000006191c72a5 */ /* 0x000fe4000f8e00ff */
[----:B------:R-:W-:Y:S02]  /*83a0*/  UIMAD UR25, UR25, UR7, URZ ;  /* 0x00000007191972a4 */ /* 0x000fe4000f8e02ff */
[----:B----4-:R-:W-:Y:S02]  /*83b0*/  UIMAD UR21, UR27, UR4, URZ ;  /* 0x000000041b1572a4 */ /* 0x010fe4000f8e02ff */
[----:B------:R-:W-:Y:S02]  /*83c0*/  UIADD3 UR25, UPT, UPT, UR29, UR25, URZ ;  /* 0x000000191d197290 */ /* 0x000fe4000fffe0ff */
[----:B------:R-:W-:Y:S02]  /*83d0*/  UIMAD UR21, UR16, UR5, UR21 ;  /* 0x00000005101572a4 */ /* 0x000fe4000f8e0215 */
[----:B------:R-:W-:-:S02]  /*83e0*/  USHF.L.U64.HI UR23, UR6, 0x4, UR7 ;  /* 0x0000000406177899 */ /* 0x000fc40008010207 */
[----:B------:R-:W-:-:S06]  /*83f0*/  ULEA UR22, UP0, UR28, UR26, 0x6 ;  /* 0x0000001a1c167291 */ /* 0x000fcc000f8030ff */
[----:B------:R-:W-:Y:S01]  /*8400*/  IMAD.U32 R7, RZ, RZ, UR22 ;  /* 0x00000016ff077e24 */ /* 0x000fe2000f8e00ff */
[----:B------:R-:W-:-:S05]  /*8410*/  SHF.R.U32.HI R4, RZ, 0x3, R249 ;  /* 0x00000003ff047819 */ /* 0x000fca00000116f9 */
[----:B------:R-:W-:Y:S01]  /*8420*/  IMAD R0, R4, UR7, RZ ;  /* 0x0000000704007c24 */ /* 0x000fe2000f8e02ff */
[----:B------:R1:W-:Y:S04]  /*8430*/  STL [R1+0x8], R4 ;  /* 0x0000080401007387 */ /* 0x0003e80000100800 */
[----:B------:R4:W-:Y:S01]  /*8440*/  STL [R1+0x90], R0 ;  /* 0x0000900001007387 */ /* 0x0009e20000100800 */
[----:B------:R-:W-:Y:S01]  /*8450*/  BAR.SYNC.DEFER_BLOCKING 0x0 ;  /* 0x0000000000007b1d */ /* 0x000fe20000010000 */
[----:B--2---:R-:W-:-:S05]  /*8460*/  IADD3 R2, P1, PT, R248, UR20, RZ ;  /* 0x00000014f8027c10 */ /* 0x004fca000ff3e0ff */
[----:B------:R-:W2:Y:S01]  /*8470*/  S2R R248, SR_TID.X ;  /* 0x0000000000f87919 */ /* 0x000ea20000002100 */
[----:B------:R-:W-:Y:S02]  /*8480*/  IMAD.X R3, RZ, RZ, UR19, P1 ;  /* 0x00000013ff037e24 */ /* 0x000fe400088e06ff */
[----:B---3--:R-:W-:Y:S02]  /*8490*/  IMAD.MOV.U32 R247, RZ, RZ, R251 ;  /* 0x000000fffff77224 */ /* 0x008fe400078e00fb */
[----:B------:R-:W-:Y:S01]  /*84a0*/  IMAD.WIDE.U32 R2, R4, UR6, R2 ;  /* 0x0000000604027c25 */ /* 0x000fe2000f8e0002 */
[----:B-1----:R-:W-:-:S03]  /*84b0*/  SHF.R.U32.HI R4, RZ, 0x1, R249 ;  /* 0x00000001ff047819 */ /* 0x002fc600000116f9 */
[----:B------:R-:W-:Y:S01]  /*84c0*/  IMAD.IADD R3, R3, 0x1, R0 ;  /* 0x0000000103037824 */ /* 0x000fe200078e0200 */
[----:B------:R-:W-:Y:S01]  /*84d0*/  LOP3.LUT R4, R250, 0x8, R4, 0x78, !PT ;  /* 0x00000008fa047812 */ /* 0x000fe200078e7804 */
[----:B----4-:R-:W-:Y:S02]  /*84e0*/  IMAD.U32 R0, RZ, RZ, UR4 ;  /* 0x00000004ff007e24 */ /* 0x010fe4000f8e00ff */
[----:B------:R-:W-:Y:S02]  /*84f0*/  IMAD.SHL.U32 R250, R249, 0x8, RZ ;  /* 0x00000008f9fa7824 */ /* 0x000fe400078e00ff */
[----:B------:R-:W-:-:S04]  /*8500*/  IMAD.WIDE.U32 R2, R0, UR16, R2 ;  /* 0x0000001000027c25 */ /* 0x000fc8000f8e0002 */
[----:B------:R-:W-:Y:S02]  /*8510*/  IMAD.SHL.U32 R0, R249, 0x20, RZ ;  /* 0x00000020f9007824 */ /* 0x000fe400078e00ff */
[----:B------:R-:W-:Y:S01]  /*8520*/  VIADD R3, R3, UR21 ;  /* 0x0000001503037c36 */ /* 0x000fe20008000000 */
[----:B------:R-:W-:Y:S01]  /*8530*/  ULEA.HI.X UR21, UR28, UR23, UR25, 0x6, UP0 ;  /* 0x000000171c157291 */ /* 0x000fe200080f3419 */
[----:B--2---:R-:W-:-:S04]  /*8540*/  SHF.L.U32 R248, R248, 0x6, RZ ;  /* 0x00000006f8f87819 */ /* 0x004fc800000006ff */
[----:B------:R-:W-:-:S04]  /*8550*/  LOP3.LUT R5, R248, 0x200, RZ, 0xc0, !PT ;  /* 0x00000200f8057812 */ /* 0x000fc800078ec0ff */
[----:B------:R-:W-:Y:S02]  /*8560*/  LOP3.LUT R5, R5, 0x7c00, R0, 0xf8, !PT ;  /* 0x00007c0005057812 */ /* 0x000fe400078ef800 */
[C---:B------:R-:W-:Y:S02]  /*8570*/  LEA R0, P1, R2.reuse, UR8, 0x1 ;  /* 0x0000000802007c11 */ /* 0x040fe4000f8208ff */
[----:B------:R-:W-:Y:S01]  /*8580*/  LOP3.LUT R22, R5, R4, RZ, 0xfc, !PT ;  /* 0x0000000405167212 */ /* 0x000fe200078efcff */
[----:B------:R-:W-:Y:S01]  /*8590*/  IMAD.U32 R4, RZ, RZ, UR28 ;  /* 0x0000001cff047e24 */ /* 0x000fe2000f8e00ff */
[----:B------:R-:W-:Y:S01]  /*85a0*/  MOV R5, UR29 ;  /* 0x0000001d00057c02 */ /* 0x000fe20008000f00 */
[----:B------:R-:W-:Y:S01]  /*85b0*/  ULEA UR28, UP0, UR6, UR22, 0x5 ;  /* 0x00000016061c7291 */ /* 0x000fe2000f8028ff */
[----:B------:R-:W-:Y:S01]  /*85c0*/  LEA.HI.X R2, R2, UR9, R3, 0x1, P1 ;  /* 0x0000000902027c11 */ /* 0x000fe200088f0c03 */
[----:B------:R-:W-:Y:S01]  /*85d0*/  IMAD.U32 R3, RZ, RZ, UR25 ;  /* 0x00000019ff037e24 */ /* 0x000fe2000f8e00ff */
[----:B------:R-:W-:Y:S01]  /*85e0*/  LOP3.LUT R5, R250, 0x1f8, RZ, 0xc0, !PT ;  /* 0x000001f8fa057812 */ /* 0x000fe200078ec0ff */
[----:B------:R-:W-:Y:S01]  /*85f0*/  UIADD3 UR25, UP1, UPT, UR22, UR26, URZ ;  /* 0x0000001a16197290 */ /* 0x000fe2000ff3e0ff */
[C---:B------:R-:W-:Y:S01]  /*8600*/  LEA R8, P1, R4.reuse, R0, 0x7 ;  /* 0x0000000004087211 */ /* 0x040fe200078238ff */
[----:B------:R-:W-:Y:S01]  /*8610*/  ULEA.HI.X UR26, UR6, UR21, UR7, 0x5, UP0 ;  /* 0x00000015061a7291 */ /* 0x000fe200080f2c07 */
[----:B------:R-:W-:Y:S01]  /*8620*/  LOP3.LUT R14, R5, 0x38, R249, 0x78, !PT ;  /* 0x00000038050e7812 */ /* 0x000fe200078e78f9 */
[----:B------:R-:W-:Y:S01]  /*8630*/  UIADD3.X UR23, UPT, UPT, UR21, UR23, URZ, UP1, !UPT ;  /* 0x0000001715177290 */ /* 0x000fe20008ffe4ff */
[----:B------:R-:W-:Y:S01]  /*8640*/  IMAD.U32 R12, RZ, RZ, UR28 ;  /* 0x0000001cff0c7e24 */ /* 0x000fe2000f8e00ff */
[----:B------:R-:W-:Y:S01]  /*8650*/  LEA.HI.X R9, R4, R2, R3, 0x7, P1 ;  /* 0x0000000204097211 */ /* 0x000fe200008f3c03 */
[----:B------:R-:W-:Y:S01]  /*8660*/  IMAD.U32 R11, RZ, RZ, UR25 ;  /* 0x00000019ff0b7e24 */ /* 0x000fe2000f8e00ff */
[----:B------:R-:W-:Y:S01]  /*8670*/  LOP3.LUT R18, R14, 0x1e00, R250, 0xf8, !PT ;  /* 0x00001e000e127812 */ /* 0x000fe200078ef8fa */
[----:B------:R-:W-:Y:S01]  /*8680*/  STL [R1+0x94], R14 ;  /* 0x0000940e01007387 */ /* 0x000fe20000100800 */
[----:B------:R-:W-:Y:S01]  /*8690*/  MOV R5, UR21 ;  /* 0x0000001500057c02 */ /* 0x000fe20008000f00 */
[----:B------:R-:W-:Y:S01]  /*86a0*/  IMAD.U32 R3, RZ, RZ, UR23 ;  /* 0x00000017ff037e24 */ /* 0x000fe2000f8e00ff */
[-C--:B------:R-:W-:Y:S01]  /*86b0*/  LEA R6, P3, R7, R0.reuse, 0x1 ;  /* 0x0000000007067211 */ /* 0x080fe200078608ff */
[----:B------:R-:W1:Y:S01]  /*86c0*/  LDCU UR21, c[0x0][0x50c] ;  /* 0x0000a180ff1577ac */ /* 0x000e620008000800 */
[----:B------:R-:W-:-:S02]  /*86d0*/  LEA R10, P2, R11, R0, 0x1 ;  /* 0x000000000b0a7211 */ /* 0x000fc400078408ff */
[----:B------:R-:W-:Y:S01]  /*86e0*/  LEA R18, R18, UR30, 0x1 ;  /* 0x0000001e12127c11 */ /* 0x000fe2000f8e08ff */
[----:B------:R-:W-:Y:S01]  /*86f0*/  UISETP.GE.U32.AND UP1, UPT, UR17, 0x3, UPT ;  /* 0x000000031100788c */ /* 0x000fe2000bf26070 */
[----:B------:R-:W-:Y:S02]  /*8700*/  MOV R13, UR26 ;  /* 0x0000001a000d7c02 */ /* 0x000fe40008000f00 */
[----:B------:R-:W-:Y:S01]  /*8710*/  LEA R4, P1, R12, R0, 0x1 ;  /* 0x000000000c047211 */ /* 0x000fe200078208ff */
[----:B------:R-:W-:Y:S01]  /*8720*/  @!PT LDS RZ, [RZ] ;  /* 0x00000000fffff984 */ /* 0x000fe20000000800 */
[----:B------:R-:W-:Y:S01]  /*8730*/  @!PT LDS RZ, [RZ] ;  /* 0x00000000fffff984 */ /* 0x000fe20000000800 */
[----:B------:R-:W-:Y:S01]  /*8740*/  @!PT LDS RZ, [RZ] ;  /* 0x00000000fffff984 */ /* 0x000fe20000000800 */
[----:B------:R-:W-:Y:S01]  /*8750*/  LDGSTS.E.BYPASS.LTC128B.128 [R18+0xc000], desc[UR14][R8.64] ;  /* 0x0c00000008127fae */ /* 0x000fe2000b981a0e */
[-C--:B------:R-:W-:Y:S01]  /*8760*/  LEA.HI.X R7, R7, R2.reuse, R5, 0x1, P3 ;  /* 0x0000000207077211 */ /* 0x080fe200018f0c05 */
[----:B-----5:R-:W-:Y:S01]  /*8770*/  VIADD R0, R132, UR30 ;  /* 0x0000001e84007c36 */ /* 0x020fe20008000000 */
[-C--:B------:R-:W-:Y:S01]  /*8780*/  LEA.HI.X R11, R11, R2.reuse, R3, 0x1, P2 ;  /* 0x000000020b0b7211 */ /* 0x080fe200010f0c03 */
[----:B------:R-:W-:Y:S01]  /*8790*/  LDGSTS.E.BYPASS.LTC128B.128 [R18+0xe000], desc[UR14][R8.64+0x80] ;  /* 0x0e00008008127fae */ /* 0x000fe2000b981a0e */
[----:B------:R-:W-:-:S02]  /*87a0*/  LEA.HI.X R5, R12, R2, R13, 0x1, P1 ;  /* 0x000000020c057211 */ /* 0x000fc400008f0c0d */
[----:B------:R-:W-:Y:S01]  /*87b0*/  LEA R22, R22, UR30, 0x1 ;  /* 0x0000001e16167c11 */ /* 0x000fe2000f8e08ff */
[----:B------:R-:W-:Y:S01]  /*87c0*/  LDGSTS.E.BYPASS.LTC128B.128 [R18+0xc800], desc[UR14][R6.64] ;  /* 0x0c80000006127fae */ /* 0x000fe2000b981a0e */
[C---:B------:R-:W-:Y:S01]  /*87d0*/  IADD3 R2, PT, PT, R0.reuse, R23, RZ ;  /* 0x0000001700027210 */ /* 0x040fe20007ffe0ff */
[----:B------:R-:W-:Y:S02]  /*87e0*/  IMAD.IADD R0, R0, 0x1, R247 ;  /* 0x0000000100007824 */ /* 0x000fe400078e02f7 */
[----:B------:R-:W-:Y:S01]  /*87f0*/  LDGSTS.E.BYPASS.LTC128B.128 [R18+0xe800], desc[UR14][R6.64+0x80] ;  /* 0x0e80008006127fae */ /* 0x000fe2000b981a0e */
[--C-:B------:R-:W-:Y:S02]  /*8800*/  IMAD.IADD R24, R23, 0x1, R22.reuse ;  /* 0x0000000117187824 */ /* 0x100fe400078e0216 */
[----:B------:R-:W-:Y:S01]  /*8810*/  IMAD.IADD R21, R247, 0x1, R22 ;  /* 0x00000001f7157824 */ /* 0x000fe200078e0216 */
        /* <DEDUP_REMOVED lines=8> */
[----:B--2---:R-:W-:Y:S04]  /*88a0*/  LDSM.16.M88.4 R8, [R24+0x2000] ;  /* 0x002000001808783b */ /* 0x004fe80000000200 */
[----:B------:R-:W-:Y:S04]  /*88b0*/  LDSM.16.M88.4 R32, [R2+0x8800] ;  /* 0x008800000220783b */ /* 0x000fe80000000200 */
[----:B---3--:R-:W2:Y:S04]  /*88c0*/  LDSM.16.M88.4 R4, [R22+0x2000] ;  /* 0x002000001604783b */ /* 0x008ea80000000200 */
[----:B------:R-:W3:Y:S04]  /*88d0*/  LDSM.16.M88.4 R28, [R2+0x9000] ;  /* 0x00900000021c783b */ /* 0x000ee80000000200 */
[----:B------:R-:W4:Y:S04]  /*88e0*/  LDSM.16.M88.4 R56, [R2+0x9800] ;  /* 0x009800000238783b */ /* 0x000f280000000200 */
[----:B------:R-:W1:Y:S04]  /*88f0*/  LDSM.16.M88.4 R36, [R2+0x8000] ;  /* 0x008000000224783b */ /* 0x000e680000000200 */
[----:B------:R-:W1:Y:S04]  /*8900*/  LDSM.16.M88.4 R12, [R22] ;  /* 0x00000000160c783b */ /* 0x000e680000000200 */
[----:B------:R-:W0:Y:S01]  /*8910*/  LDGDEPBAR ;  /* 0x00000000000079af */ /* 0x000e220000000000 */
        /* <DEDUP_REMOVED lines=8> */
[----:B------:R-:W2:Y:S07]  /*89a0*/  LDSM.16.M88.4 R4, [R24] ;  /* 0x000000001804783b */ /* 0x000eae0000000200 */
[C---:B------:R-:W-:Y:S08]  /*89b0*/  HMMA.16816.F32.BF16 R236, R8.reuse, R32, R216 ;  /* 0x0000002008ec723c */ /* 0x040ff000000418d8 */
[C---:B---3--:R-:W-:Y:S08]  /*89c0*/  HMMA.16816.F32.BF16 R232, R8.reuse, R28, R208 ;  /* 0x0000001c08e8723c */ /* 0x048ff000000418d0 */
[C---:B----4-:R-:W-:Y:S08]  /*89d0*/  HMMA.16816.F32.BF16 R228, R8.reuse, R56, R64 ;  /* 0x0000003808e4723c */ /* 0x050ff00000041840 */
[C---:B------:R-:W-:Y:S08]  /*89e0*/  HMMA.16816.F32.BF16 R216, R8.reuse, R30, R140 ;  /* 0x0000001e08d8723c */ /* 0x040ff0000004188c */
[C---:B-1----:R-:W-:Y:S08]  /*89f0*/  HMMA.16816.F32.BF16 R248, R8.reuse, R36, R224 ;  /* 0x0000002408f8723c */ /* 0x042ff000000418e0 */
[----:B------:R-:W-:Y:S08]  /*8a00*/  HMMA.16816.F32.BF16 R208, R8, R58, R60 ;  /* 0x0000003a08d0723c */ /* 0x000ff0000004183c */
[C---:B------:R-:W-:Y:S08]  /*8a10*/  HMMA.16816.F32.BF16 R140, R12.reuse, R52, RZ ;  /* 0x000000340c8c723c */ /* 0x040ff000000418ff */
[----:B------:R-:W-:Y:S08]  /*8a20*/  HMMA.16816.F32.BF16 R64, R12, R54, RZ ;  /* 0x000000360c40723c */ /* 0x000ff000000418ff */
[----:B------:R-:W-:Y:S08]  /*8a30*/  HMMA.16816.F32.BF16 R224, R8, R38, R220 ;  /* 0x0000002608e0723c */ /* 0x000ff000000418dc */
[C---:B------:R-:W-:Y:S08]  /*8a40*/  HMMA.16816.F32.BF16 R60, R12.reuse, R48, RZ ;  /* 0x000000300c3c723c */ /* 0x040ff000000418ff */
[----:B------:R-:W-:Y:S08]  /*8a50*/  HMMA.16816.F32.BF16 R52, R12, R50, RZ ;  /* 0x000000320c34723c */ /* 0x000ff000000418ff */
[----:B------:R-:W-:Y:S08]  /*8a60*/  HMMA.16816.F32.BF16 R220, R8, R34, R212 ;  /* 0x0000002208dc723c */ /* 0x000ff000000418d4 */
[C---:B------:R-:W-:Y:S08]  /*8a70*/  HMMA.16816.F32.BF16 R48, R12.reuse, R44, RZ ;  /* 0x0000002c0c30723c */ /* 0x040ff000000418ff */
[C---:B------:R-:W-:Y:S08]  /*8a80*/  HMMA.16816.F32.BF16 R44, R12.reuse, R46, RZ ;  /* 0x0000002e0c2c723c */ /* 0x040ff000000418ff */
[C---:B------:R-:W-:Y:S08]  /*8a90*/  HMMA.16816.F32.BF16 R8, R12.reuse, R40, RZ ;  /* 0x000000280c08723c */ /* 0x040ff000000418ff */
[----:B------:R-:W-:Y:S08]  /*8aa0*/  HMMA.16816.F32.BF16 R12, R12, R42, RZ ;  /* 0x0000002a0c0c723c */ /* 0x000ff000000418ff */
[C---:B--2---:R-:W-:Y:S08]  /*8ab0*/  HMMA.16816.F32.BF16 R140, R4.reuse, R36, R140 ;  /* 0x00000024048c723c */ /* 0x044ff0000004188c */
[C---:B------:R-:W-:Y:S01]  /*8ac0*/  HMMA.16816.F32.BF16 R212, R4.reuse, R56, R8 ;  /* 0x0000003804d4723c */ /* 0x040fe20000041808 */
[----:B------:R-:W-:Y:S07]  /*8ad0*/  LDSM.16.M88.4 R8, [R21] ;  /* 0x000000001508783b */ /* 0x000fee0000000200 */
[C---:B------:R-:W-:Y:S08]  /*8ae0*/  HMMA.16816.F32.BF16 R60, R4.reuse, R32, R60 ;  /* 0x00000020043c723c */ /* 0x040ff0000004183c */
[C---:B------:R-:W-:Y:S08]  /*8af0*/  HMMA.16816.F32.BF16 R48, R4.reuse, R28, R48 ;  /* 0x0000001c0430723c */ /* 0x040ff00000041830 */
[C---:B------:R-:W-:Y:S01]  /*8b00*/  HMMA.16816.F32.BF16 R40, R4.reuse, R38, R64 ;  /* 0x000000260428723c */ /* 0x040fe20000041840 */
[----:B------:R-:W-:Y:S07]  /*8b10*/  LDSM.16.M88.4 R36, [R0+0x9800] ;  /* 0x009800000024783b */ /* 0x000fee0000000200 */
[C---:B------:R-:W-:Y:S01]  /*8b20*/  HMMA.16816.F32.BF16 R52, R4.reuse, R34, R52 ;  /* 0x000000220434723c */ /* 0x040fe20000041834 */
[----:B------:R-:W-:Y:S07]  /*8b30*/  LDSM.16.M88.4 R32, [R0+0x8000] ;  /* 0x008000000020783b */ /* 0x000fee0000000200 */
[C---:B------:R-:W-:Y:S01]  /*8b40*/  HMMA.16816.F32.BF16 R44, R4.reuse, R30, R44 ;  /* 0x0000001e042c723c */ /* 0x040fe2000004182c */
[----:B------:R-:W-:Y:S07]  /*8b50*/  LDSM.16.M88.4 R28, [R0+0x8800] ;  /* 0x00880000001c783b */ /* 0x000fee0000000200 */
[----:B------:R-:W-:Y:S01]  /*8b60*/  HMMA.16816.F32.BF16 R56, R4, R58, R12 ;  /* 0x0000003a0438723c */ /* 0x000fe2000004180c */
[----:B------:R-:W1:Y:S04]  /*8b70*/  LDSM.16.M88.4 R4, [R21+0x2000] ;  /* 0x002000001504783b */ /* 0x000e680000000200 */
[----:B------:R-:W2:Y:S03]  /*8b80*/  LDSM.16.M88.4 R12, [R0+0x9000] ;  /* 0x00900000000c783b */ /* 0x000ea60000000200 */
[C---:B-1----:R-:W-:Y:S08]  /*8b90*/  HMMA.16816.F32.BF16 R64, R4.reuse, R28, R236 ;  /* 0x0000001c0440723c */ /* 0x042ff000000418ec */
[C---:B--2---:R-:W-:Y:S08]  /*8ba0*/  HMMA.16816.F32.BF16 R232, R4.reuse, R12, R232 ;  /* 0x0000000c04e8723c */ /* 0x044ff000000418e8 */
[----:B------:R-:W-:Y:S03]  /*8bb0*/  HMMA.16816.F32.BF16 R228, R4, R36, R228 ;  /* 0x0000002404e4723c */ /* 0x000fe600000418e4 */
[----:B------:R-:W-:Y:S01]  /*8bc0*/  MOV R27, R65 ;  /* 0x00000041001b7202 */ /* 0x000fe20000000f00 */
[----:B------:R-:W-:-:S02]  /*8bd0*/  IMAD.MOV.U32 R26, RZ, RZ, R66 ;  /* 0x000000ffff1a7224 */ /* 0x000fc400078e0042 */
[----:B------:R-:W-:Y:S02]  /*8be0*/  IMAD.MOV.U32 R25, RZ, RZ, R67 ;  /* 0x000000ffff197224 */ /* 0x000fe400078e0043 */
[----:B------:R-:W-:Y:S01]  /*8bf0*/  IMAD.MOV.U32 R3, RZ, RZ, R64 ;  /* 0x000000ffff037224 */ /* 0x000fe200078e0040 */
[C---:B------:R-:W-:Y:S01]  /*8c00*/  HMMA.16816.F32.BF16 R240, R4.reuse, R34, R224 ;  /* 0x0000002204f0723c */ /* 0x040fe200000418e0 */
[----:B------:R-:W-:Y:S01]  /*8c10*/  MOV R225, R27 ;  /* 0x0000001b00e17202 */ /* 0x000fe20000000f00 */
[----:B------:R-:W-:Y:S01]  /*8c20*/  IMAD.MOV.U32 R66, RZ, RZ, R234 ;  /* 0x000000ffff427224 */ /* 0x000fe200078e00ea */
[----:B------:R-:W-:Y:S01]  /*8c30*/  MOV R67, R233 ;  /* 0x000000e900437202 */ /* 0x000fe20000000f00 */
[----:B------:R-:W-:Y:S02]  /*8c40*/  IMAD.MOV.U32 R65, RZ, RZ, R235 ;  /* 0x000000ffff417224 */ /* 0x000fe400078e00eb */
[----:B------:R-:W-:Y:S02]  /*8c50*/  IMAD.MOV.U32 R64, RZ, RZ, R232 ;  /* 0x000000ffff407224 */ /* 0x000fe400078e00e8 */
[----:B------:R-:W-:Y:S01]  /*8c60*/  IMAD.MOV.U32 R224, RZ, RZ, R3 ;  /* 0x000000ffffe07224 */ /* 0x000fe200078e0003 */
[----:B------:R-:W-:Y:S01]  /*8c70*/  IADD3 R3, PT, PT, R23, R0, RZ ;  /* 0x0000000017037210 */ /* 0x000fe20007ffe0ff */
[----:B------:R-:W-:Y:S01]  /*8c80*/  IMAD.MOV.U32 R252, RZ, RZ, R229 ;  /* 0x000000fffffc7224 */ /* 0x000fe200078e00e5 */
[----:B------:R-:W-:Y:S01]  /*8c90*/  MOV R232, R228 ;  /* 0x000000e400e87202 */ /* 0x000fe20000000f00 */
[----:B------:R-:W-:Y:S01]  /*8ca0*/  IMAD.MOV.U32 R139, RZ, RZ, R230 ;  /* 0x000000ffff8b7224 */ /* 0x000fe200078e00e6 */
[----:B------:R-:W-:Y:S01]  /*8cb0*/  MOV R229, R67 ;  /* 0x0000004300e57202 */ /* 0x000fe20000000f00 */
[----:B------:R-:W-:Y:S01]  /*8cc0*/  IMAD.MOV.U32 R138, RZ, RZ, R231 ;  /* 0x000000ffff8a7224 */ /* 0x000fe200078e00e7 */
[----:B------:R-:W-:Y:S01]  /*8cd0*/  HMMA.16816.F32.BF16 R248, R4, R32, R248 ;  /* 0x0000002004f8723c */ /* 0x000fe200000418f8 */
[----:B------:R-:W-:-:S02]  /*8ce0*/  IMAD.MOV.U32 R230, RZ, RZ, R66 ;  /* 0x000000ffffe67224 */ /* 0x000fc400078e0042 */
[----:B------:R-:W-:Y:S02]  /*8cf0*/  IMAD.MOV.U32 R231, RZ, RZ, R65 ;  /* 0x000000ffffe77224 */ /* 0x000fe400078e0041 */
[----:B------:R-:W-:Y:S02]  /*8d00*/  IMAD.MOV.U32 R228, RZ, RZ, R64 ;  /* 0x000000ffffe47224 */ /* 0x000fe400078e0040 */
[----:B------:R-:W-:Y:S01]  /*8d10*/  IMAD.MOV.U32 R226, RZ, RZ, R26 ;  /* 0x000000ffffe27224 */ /* 0x000fe200078e001a */
[----:B------:R-:W-:Y:S01]  /*8d20*/  HMMA.16816.F32.BF16 R64, R4, R38, R208 ;  /* 0x000000260440723c */ /* 0x000fe200000418d0 */
[----:B------:R-:W-:Y:S02]  /*8d30*/  IMAD.MOV.U32 R227, RZ, RZ, R25 ;  /* 0x000000ffffe37224 */ /* 0x000fe400078e0019 */
[----:B------:R-:W-:-:S05]  /*8d40*/  IMAD.IADD R23, R23, 0x1, R21 ;  /* 0x0000000117177824 */ /* 0x000fca00078e0215 */
[C---:B------:R-:W-:Y:S08]  /*8d50*/  HMMA.16816.F32.BF16 R244, R4.reuse, R30, R220 ;  /* 0x0000001e04f4723c */ /* 0x040ff000000418dc */
[----:B------:R-:W-:Y:S01]  /*8d60*/  HMMA.16816.F32.BF16 R216, R4, R14, R216 ;  /* 0x0000000e04d8723c */ /* 0x000fe200000418d8 */
[----:B------:R-:W-:Y:S02]  /*8d70*/  LDSM.16.M88.4 R4, [R23] ;  /* 0x000000001704783b */ /* 0x000fe40000000200 */
[----:B------:R-:W-:Y:S01]  /*8d80*/  MOV R133, R64 ;  /* 0x0000004000857202 */ /* 0x000fe20000000f00 */
[----:B------:R-:W-:-:S02]  /*8d90*/  IMAD.MOV.U32 R27, RZ, RZ, R65 ;  /* 0x000000ffff1b7224 */ /* 0x000fc400078e0041 */
[----:B------:R-:W-:Y:S02]  /*8da0*/  IMAD.MOV.U32 R26, RZ, RZ, R66 ;  /* 0x000000ffff1a7224 */ /* 0x000fe400078e0042 */
[----:B------:R-:W-:Y:S01]  /*8db0*/  IMAD.MOV.U32 R25, RZ, RZ, R67 ;  /* 0x000000ffff197224 */ /* 0x000fe200078e0043 */
[C---:B------:R-:W-:Y:S08]  /*8dc0*/  HMMA.16816.F32.BF16 R208, R8.reuse, R32, R140 ;  /* 0x0000002008d0723c */ /* 0x040ff0000004188c */
[C---:B------:R-:W-:Y:S08]  /*8dd0*/  HMMA.16816.F32.BF16 R64, R8.reuse, R28, R60 ;  /* 0x0000001c0840723c */ /* 0x040ff0000004183c */
[C---:B------:R-:W-:Y:S01]  /*8de0*/  HMMA.16816.F32.BF16 R60, R8.reuse, R30, R52 ;  /* 0x0000001e083c723c */ /* 0x040fe20000041834 */
[----:B------:R-:W-:Y:S07]  /*8df0*/  LDSM.16.M88.4 R28, [R3+0x8800] ;  /* 0x00880000031c783b */ /* 0x000fee0000000200 */
[C---:B------:R-:W-:Y:S08]  /*8e00*/  HMMA.16816.F32.BF16 R52, R8.reuse, R12, R48 ;  /* 0x0000000c0834723c */ /* 0x040ff00000041830 */
[C---:B------:R-:W-:Y:S01]  /*8e10*/  HMMA.16816.F32.BF16 R48, R8.reuse, R14, R44 ;  /* 0x0000000e0830723c */ /* 0x040fe2000004182c */
[----:B------:R-:W1:Y:S07]  /*8e20*/  LDSM.16.M88.4 R12, [R3+0x9000] ;  /* 0x00900000030c783b */ /* 0x000e6e0000000200 */
[C---:B------:R-:W-:Y:S01]  /*8e30*/  HMMA.16816.F32.BF16 R140, R8.reuse, R34, R40 ;  /* 0x00000022088c723c */ /* 0x040fe20000041828 */
[----:B------:R-:W2:Y:S04]  /*8e40*/  LDSM.16.M88.4 R32, [R3+0x8000] ;  /* 0x008000000320783b */ /* 0x000ea80000000200 */
[----:B------:R-:W3:Y:S03]  /*8e50*/  LDSM.16.M88.4 R40, [R3+0x9800] ;  /* 0x009800000328783b */ /* 0x000ee60000000200 */
[C---:B------:R-:W-:Y:S08]  /*8e60*/  HMMA.16816.F32.BF16 R44, R8.reuse, R36, R212 ;  /* 0x00000024082c723c */ /* 0x040ff000000418d4 */
[----:B------:R-:W-:Y:S01]  /*8e70*/  HMMA.16816.F32.BF16 R36, R8, R38, R56 ;  /* 0x000000260824723c */ /* 0x000fe20000041838 */
[----:B------:R-:W4:Y:S01]  /*8e80*/  LDSM.16.M88.4 R8, [R23+0x2000] ;  /* 0x002000001708783b */ /* 0x000f220000000200 */
[----:B------:R-:W-:-:S06]  /*8e90*/  IMAD.MOV.U32 R59, RZ, RZ, R232 ;  /* 0x000000ffff3b7224 */ /* 0x000fcc00078e00e8 */
[----:B-1----:R-:W-:Y:S01]  /*8ea0*/  HMMA.16816.F32.BF16 R212, R4, R14, R48 ;  /* 0x0000000e04d4723c */ /* 0x002fe20000041830 */
[----:B------:R-:W-:Y:S01]  /*8eb0*/  IMAD.MOV.U32 R48, RZ, RZ, R59 ;  /* 0x000000ffff307224 */ /* 0x000fe200078e003b */
[----:B------:R-:W-:Y:S01]  /*8ec0*/  MOV R49, R252 ;  /* 0x000000fc00317202 */ /* 0x000fe20000000f00 */
[----:B------:R-:W-:Y:S02]  /*8ed0*/  IMAD.MOV.U32 R50, RZ, RZ, R139 ;  /* 0x000000ffff327224 */ /* 0x000fe400078e008b */
[----:B------:R-:W-:-:S03]  /*8ee0*/  IMAD.MOV.U32 R51, RZ, RZ, R138 ;  /* 0x000000ffff337224 */ /* 0x000fc600078e008a */
[----:B--2---:R-:W-:Y:S01]  /*8ef0*/  HMMA.16816.F32.BF16 R232, R4, R34, R140 ;  /* 0x0000002204e8723c */ /* 0x004fe2000004188c */
[----:B------:R-:W-:Y:S01]  /*8f00*/  IMAD.MOV.U32 R140, RZ, RZ, R228 ;  /* 0x000000ffff8c7224 */ /* 0x000fe200078e00e4 */
[----:B------:R-:W-:Y:S01]  /*8f10*/  MOV R141, R229 ;  /* 0x000000e5008d7202 */ /* 0x000fe20000000f00 */
[----:B------:R-:W-:Y:S02]  /*8f20*/  IMAD.MOV.U32 R142, RZ, RZ, R230 ;  /* 0x000000ffff8e7224 */ /* 0x000fe400078e00e6 */
[----:B------:R-:W-:-:S03]  /*8f30*/  IMAD.MOV.U32 R143, RZ, RZ, R231 ;  /* 0x000000ffff8f7224 */ /* 0x000fc600078e00e7 */
[----:B------:R-:W-:Y:S01]  /*8f40*/  HMMA.16816.F32.BF16 R228, R4, R28, R64 ;  /* 0x0000001c04e4723c */ /* 0x000fe20000041840 */
[----:B------:R-:W-:Y:S01]  /*8f50*/  IMAD.MOV.U32 R64, RZ, RZ, R224 ;  /* 0x000000ffff407224 */ /* 0x000fe200078e00e0 */
[----:B------:R-:W-:Y:S01]  /*8f60*/  MOV R65, R225 ;  /* 0x000000e100417202 */ /* 0x000fe20000000f00 */
[----:B------:R-:W-:Y:S02]  /*8f70*/  IMAD.MOV.U32 R66, RZ, RZ, R226 ;  /* 0x000000ffff427224 */ /* 0x000fe400078e00e2 */
[----:B------:R-:W-:-:S03]  /*8f80*/  IMAD.MOV.U32 R67, RZ, RZ, R227 ;  /* 0x000000ffff437224 */ /* 0x000fc600078e00e3 */
[C---:B------:R-:W-:Y:S08]  /*8f90*/  HMMA.16816.F32.BF16 R236, R4.reuse, R32, R208 ;  /* 0x0000002004ec723c */ /* 0x040ff000000418d0 */
[C---:B------:R-:W-:Y:S08]  /*8fa0*/  HMMA.16816.F32.BF16 R224, R4.reuse, R30, R60 ;  /* 0x0000001e04e0723c */ /* 0x040ff0000004183c */
[C---:B------:R-:W-:Y:S08]  /*8fb0*/  HMMA.16816.F32.BF16 R220, R4.reuse, R12, R52 ;  /* 0x0000000c04dc723c */ /* 0x040ff00000041834 */
[C---:B---3--:R-:W-:Y:S08]  /*8fc0*/  HMMA.16816.F32.BF16 R208, R4.reuse, R40, R44 ;  /* 0x0000002804d0723c */ /* 0x048ff0000004182c */
[----:B------:R-:W-:Y:S01]  /*8fd0*/  HMMA.16816.F32.BF16 R60, R4, R42, R36 ;  /* 0x0000002a043c723c */ /* 0x000fe20000041824 */
[----:B------:R-:W-:Y:S07]  /*8fe0*/  LDSM.16.M88.4 R36, [R132+UR30+0xa000] ;  /* 0x00a0001e8424783b */ /* 0x000fee0008000200 */
[C---:B----4-:R-:W-:Y:S01]  /*8ff0*/  HMMA.16816.F32.BF16 R4, R8.reuse, R40, R48 ;  /* 0x000000280804723c */ /* 0x050fe20000041830 */
[----:B------:R-:W-:Y:S07]  /*9000*/  LDSM.16.M88.4 R48, [R132+UR30+0xb800] ;  /* 0x00b8001e8430783b */ /* 0x000fee0008000200 */
[----:B------:R-:W-:Y:S01]  /*9010*/  HMMA.16816.F32.BF16 R56, R8, R32, R248 ;  /* 0x000000200838723c */ /* 0x000fe200000418f8 */
[----:B------:R-:W-:Y:S01]  /*9020*/  MOV R249, R27 ;  /* 0x0000001b00f97202 */ /* 0x000fe20000000f00 */
[----:B------:R-:W-:-:S02]  /*9030*/  IMAD.MOV.U32 R250, RZ, RZ, R26 ;  /* 0x000000fffffa7224 */ /* 0x000fc400078e001a */
[----:B------:R-:W-:Y:S02]  /*9040*/  IMAD.MOV.U32 R251, RZ, RZ, R25 ;  /* 0x000000fffffb7224 */ /* 0x000fe400078e0019 */
[----:B------:R-:W-:Y:S02]  /*9050*/  IMAD.MOV.U32 R248, RZ, RZ, R133 ;  /* 0x000000fffff87224 */ /* 0x000fe400078e0085 */
[C---:B------:R-:W-:Y:S01]  /*9060*/  HMMA.16816.F32.BF16 R52, R8.reuse, R34, R240 ;  /* 0x000000220834723c */ /* 0x040fe200000418f0 */
[----:B------:R-:W-:Y:S02]  /*9070*/  LDSM.16.M88.4 R32, [R132+UR30+0xa800] ;  /* 0x00a8001e8420783b */ /* 0x000fe40008000200 */
[----:B------:R-:W-:Y:S01]  /*9080*/  IMAD.MOV.U32 R40, RZ, RZ, R4 ;  /* 0x000000ffff287224 */ /* 0x000fe200078e0004 */
[----:B------:R-:W-:Y:S01]  /*9090*/  MOV R27, R5 ;  /* 0x00000005001b7202 */ /* 0x000fe20000000f00 */
[----:B------:R-:W-:Y:S02]  /*90a0*/  IMAD.MOV.U32 R26, RZ, RZ, R6 ;  /* 0x000000ffff1a7224 */ /* 0x000fe400078e0006 */
[----:B------:R-:W-:Y:S01]  /*90b0*/  IMAD.MOV.U32 R25, RZ, RZ, R7 ;  /* 0x000000ffff197224 */ /* 0x000fe200078e0007 */
[C---:B------:R-:W-:Y:S01]  /*90c0*/  HMMA.16816.F32.BF16 R44, R8.reuse, R28, R64 ;  /* 0x0000001c082c723c */ /* 0x040fe20000041840 */
[----:B------:R-:W1:Y:S07]  /*90d0*/  LDSM.16.M88.4 R4, [R22+0x4000] ;  /* 0x004000001604783b */ /* 0x000e6e0000000200 */
[C---:B------:R-:W-:Y:S01]  /*90e0*/  HMMA.16816.F32.BF16 R64, R8.reuse, R30, R244 ;  /* 0x0000001e0840723c */ /* 0x040fe200000418f4 */
[----:B------:R-:W2:Y:S07]  /*90f0*/  LDSM.16.M88.4 R28, [R132+UR30+0xb000] ;  /* 0x00b0001e841c783b */ /* 0x000eae0008000200 */
[C---:B------:R-:W-:Y:S08]  /*9100*/  HMMA.16816.F32.BF16 R140, R8.reuse, R12, R140 ;  /* 0x0000000c088c723c */ /* 0x040ff0000004188c */
[C---:B------:R-:W-:Y:S01]  /*9110*/  HMMA.16816.F32.BF16 R216, R8.reuse, R14, R216 ;  /* 0x0000000e08d8723c */ /* 0x040fe200000418d8 */
[----:B------:R-:W3:Y:S07]  /*9120*/  LDSM.16.M88.4 R12, [R22+0x6000] ;  /* 0x00600000160c783b */ /* 0x000eee0000000200 */
[----:B------:R-:W-:Y:S08]  /*9130*/  HMMA.16816.F32.BF16 R240, R8, R42, R248 ;  /* 0x0000002a08f0723c */ /* 0x000ff000000418f8 */
[C---:B-1----:R-:W-:Y:S08]  /*9140*/  HMMA.16816.F32.BF16 R244, R4.reuse, R36, R236 ;  /* 0x0000002404f4723c */ /* 0x042ff000000418ec */
[----:B------:R-:W-:Y:S03]  /*9150*/  HMMA.16816.F32.BF16 R248, R4, R38, R232 ;  /* 0x0000002604f8723c */ /* 0x000fe600000418e8 */
[----:B------:R-:W-:Y:S01]  /*9160*/  IMAD.MOV.U32 R11, RZ, RZ, R240 ;  /* 0x000000ffff0b7224 */ /* 0x000fe200078e00f0 */
[----:B------:R-:W-:Y:S01]  /*9170*/  MOV R10, R241 ;  /* 0x000000f1000a7202 */ /* 0x000fe20000000f00 */
[----:B------:R-:W-:-:S02]  /*9180*/  IMAD.MOV.U32 R9, RZ, RZ, R242 ;  /* 0x000000ffff097224 */ /* 0x000fc400078e00f2 */
[----:B------:R-:W-:Y:S02]  /*9190*/  IMAD.MOV.U32 R8, RZ, RZ, R243 ;  /* 0x000000ffff087224 */ /* 0x000fe400078e00f3 */
[C---:B------:R-:W-:Y:S08]  /*91a0*/  HMMA.16816.F32.BF16 R240, R4.reuse, R32, R228 ;  /* 0x0000002004f0723c */ /* 0x040ff000000418e4 */
[C---:B------:R-:W-:Y:S08]  /*91b0*/  HMMA.16816.F32.BF16 R236, R4.reuse, R34, R224 ;  /* 0x0000002204ec723c */ /* 0x040ff000000418e0 */
[C---:B--2---:R-:W-:Y:S08]  /*91c0*/  HMMA.16816.F32.BF16 R228, R4.reuse, R30, R212 ;  /* 0x0000001e04e4723c */ /* 0x044ff000000418d4 */
[----:B------:R-:W-:Y:S01]  /*91d0*/  HMMA.16816.F32.BF16 R232, R4, R28, R220 ;  /* 0x0000001c04e8723c */ /* 0x000fe200000418dc */
[----:B------:R-:W-:Y:S01]  /*91e0*/  IMAD.MOV.U32 R220, RZ, RZ, R11 ;  /* 0x000000ffffdc7224 */ /* 0x000fe200078e000b */
[----:B------:R-:W-:Y:S01]  /*91f0*/  MOV R221, R10 ;  /* 0x0000000a00dd7202 */ /* 0x000fe20000000f00 */
[----:B------:R-:W-:-:S02]  /*9200*/  IMAD.MOV.U32 R222, RZ, RZ, R9 ;  /* 0x000000ffffde7224 */ /* 0x000fc400078e0009 */
[----:B------:R-:W-:Y:S02]  /*9210*/  IMAD.MOV.U32 R223, RZ, RZ, R8 ;  /* 0x000000ffffdf7224 */ /* 0x000fe400078e0008 */
[----:B------:R-:W-:Y:S01]  /*9220*/  LDSM.16.M88.4 R8, [R24+0x6000] ;  /* 0x006000001808783b */ /* 0x000fe20000000200 */
[C---:B------:R-:W-:Y:S08]  /*9230*/  HMMA.16816.F32.BF16 R224, R4.reuse, R48, R208 ;  /* 0x0000003004e0723c */ /* 0x040ff000000418d0 */
[----:B------:R-:W-:Y:S08]  /*9240*/  HMMA.16816.F32.BF16 R212, R4, R50, R60 ;  /* 0x0000003204d4723c */ /* 0x000ff0000004183c */
[C---:B---3--:R-:W-:Y:S08]  /*9250*/  HMMA.16816.F32.BF16 R4, R12.reuse, R30, R216 ;  /* 0x0000001e0c04723c */ /* 0x048ff000000418d8 */
[C---:B------:R-:W-:Y:S08]  /*9260*/  HMMA.16816.F32.BF16 R60, R12.reuse, R38, R52 ;  /* 0x000000260c3c723c */ /* 0x040ff00000041834 */
[----:B------:R-:W-:Y:S01]  /*9270*/  HMMA.16816.F32.BF16 R52, R12, R34, R64 ;  /* 0x000000220c34723c */ /* 0x000fe20000041840 */
[----:B------:R-:W-:Y:S01]  /*9280*/  MOV R65, R27 ;  /* 0x0000001b00417202 */ /* 0x000fe20000000f00 */
[----:B------:R-:W-:Y:S01]  /*9290*/  IMAD.MOV.U32 R66, RZ, RZ, R26 ;  /* 0x000000ffff427224 */ /* 0x000fe200078e001a */
[----:B------:R-:W-:Y:S01]  /*92a0*/  MOV R26, R5 ;  /* 0x00000005001a7202 */ /* 0x000fe20000000f00 */
[----:B------:R-:W-:-:S02]  /*92b0*/  IMAD.MOV.U32 R67, RZ, RZ, R25 ;  /* 0x000000ffff437224 */ /* 0x000fc400078e0019 */
[----:B------:R-:W-:Y:S02]  /*92c0*/  IMAD.MOV.U32 R64, RZ, RZ, R40 ;  /* 0x000000ffff407224 */ /* 0x000fe400078e0028 */
[C---:B------:R-:W-:Y:S01]  /*92d0*/  HMMA.16816.F32.BF16 R208, R12.reuse, R36, R56 ;  /* 0x000000240cd0723c */ /* 0x040fe20000041838 */
[----:B------:R-:W-:Y:S01]  /*92e0*/  IMAD.MOV.U32 R27, RZ, RZ, R4 ;  /* 0x000000ffff1b7224 */ /* 0x000fe200078e0004 */
[----:B------:R-:W1:Y:S01]  /*92f0*/  LDSM.16.M88.4 R36, [R2+0xb000] ;  /* 0x00b000000224783b */ /* 0x000e620000000200 */
[----:B------:R-:W-:Y:S02]  /*9300*/  IMAD.MOV.U32 R25, RZ, RZ, R6 ;  /* 0x000000ffff197224 */ /* 0x000fe400078e0006 */
[----:B------:R-:W-:Y:S02]  /*9310*/  IMAD.MOV.U32 R22, RZ, RZ, R7 ;  /* 0x000000ffff167224 */ /* 0x000fe400078e0007 */
[----:B------:R2:W-:Y:S01]  /*9320*/  LDSM.16.M88.4 R4, [R24+0x4000] ;  /* 0x004000001804783b */ /* 0x0005e20000000200 */
[C---:B------:R-:W-:Y:S03]  /*9330*/  HMMA.16816.F32.BF16 R56, R12.reuse, R32, R44 ;  /* 0x000000200c38723c */ /* 0x040fe6000004182c */
[----:B------:R-:W3:Y:S04]  /*9340*/  LDSM.16.M88.4 R32, [R2+0xa000] ;  /* 0x00a000000220783b */ /* 0x000ee80000000200 */
[----:B------:R-:W-:Y:S01]  /*9350*/  LDSM.16.M88.4 R44, [R2+0xb800] ;  /* 0x00b80000022c783b */ /* 0x000fe20000000200 */
[C---:B------:R-:W-:Y:S03]  /*9360*/  HMMA.16816.F32.BF16 R40, R12.reuse, R28, R140 ;  /* 0x0000001c0c28723c */ /* 0x040fe6000004188c */
[----:B------:R4:W3:Y:S05]  /*9370*/  LDSM.16.M88.4 R28, [R2+0xa800] ;  /* 0x00a80000021c783b */ /* 0x0008ea0000000200 */
[C---:B------:R-:W-:Y:S08]  /*9380*/  HMMA.16816.F32.BF16 R64, R12.reuse, R48, R64 ;  /* 0x000000300c40723c */ /* 0x040ff00000041840 */
[----:B------:R-:W-:Y:S01]  /*9390*/  HMMA.16816.F32.BF16 R220, R12, R50, R220 ;  /* 0x000000320cdc723c */ /* 0x000fe200000418dc */
[----:B------:R-:W-:Y:S07]  /*93a0*/  LDSM.16.M88.4 R12, [R21+0x6000] ;  /* 0x00600000150c783b */ /* 0x000fee0000000200 */
[----:B-1----:R-:W-:Y:S03]  /*93b0*/  HMMA.16816.F32.BF16 R140, R8, R36, R40 ;  /* 0x00000024088c723c */ /* 0x002fe60000041828 */
[----:B------:R-:W-:Y:S01]  /*93c0*/  IMAD.MOV.U32 R49, RZ, RZ, R64 ;  /* 0x000000ffff317224 */ /* 0x000fe200078e0040 */
[----:B------:R-:W-:Y:S01]  /*93d0*/  MOV R48, R65 ;  /* 0x0000004100307202 */ /* 0x000fe20000000f00 */
[----:B--2---:R-:W-:Y:S01]  /*93e0*/  IMAD.MOV.U32 R24, RZ, RZ, R66 ;  /* 0x000000ffff187224 */ /* 0x004fe200078e0042 */
[----:B------:R-:W-:Y:S01]  /*93f0*/  LDSM.16.M88.4 R40, [R0+0xb000] ;  /* 0x00b000000028783b */ /* 0x000fe20000000200 */
[----:B----4-:R-:W-:Y:S01]  /*9400*/  IMAD.MOV.U32 R2, RZ, RZ, R67 ;  /* 0x000000ffff027224 */ /* 0x010fe200078e0043 */
[C---:B---3--:R-:W-:Y:S08]  /*9410*/  HMMA.16816.F32.BF16 R216, R4.reuse, R32, R244 ;  /* 0x0000002004d8723c */ /* 0x048ff000000418f4 */
[C---:B------:R-:W-:Y:S08]  /*9420*/  HMMA.16816.F32.BF16 R244, R4.reuse, R28, R240 ;  /* 0x0000001c04f4723c */ /* 0x040ff000000418f0 */
[C---:B------:R-:W-:Y:S08]  /*9430*/  HMMA.16816.F32.BF16 R240, R4.reuse, R30, R236 ;  /* 0x0000001e04f0723c */ /* 0x040ff000000418ec */
[C---:B------:R-:W-:Y:S08]  /*9440*/  HMMA.16816.F32.BF16 R236, R4.reuse, R36, R232 ;  /* 0x0000002404ec723c */ /* 0x040ff000000418e8 */
[C---:B------:R-:W-:Y:S08]  /*9450*/  HMMA.16816.F32.BF16 R248, R4.reuse, R34, R248 ;  /* 0x0000002204f8723c */ /* 0x040ff000000418f8 */
[----:B------:R-:W-:Y:S08]  /*9460*/  HMMA.16816.F32.BF16 R232, R4, R38, R228 ;  /* 0x0000002604e8723c */ /* 0x000ff000000418e4 */
[----:B------:R-:W-:Y:S01]  /*9470*/  HMMA.16816.F32.BF16 R64, R8, R32, R208 ;  /* 0x000000200840723c */ /* 0x000fe200000418d0 */
[----:B------:R-:W-:Y:S01]  /*9480*/  IMAD.MOV.U32 R208, RZ, RZ, R27 ;  /* 0x000000ffffd07224 */ /* 0x000fe200078e001b */
[----:B------:R-:W-:Y:S01]  /*9490*/  MOV R209, R26 ;  /* 0x0000001a00d17202 */ /* 0x000fe20000000f00 */
[----:B------:R-:W-:-:S02]  /*94a0*/  IMAD.MOV.U32 R210, RZ, RZ, R25 ;  /* 0x000000ffffd27224 */ /* 0x000fc400078e0019 */
[----:B------:R-:W-:-:S03]  /*94b0*/  IMAD.MOV.U32 R211, RZ, RZ, R22 ;  /* 0x000000ffffd37224 */ /* 0x000fc600078e0016 */
[----:B------:R-:W-:Y:S08]  /*94c0*/  HMMA.16816.F32.BF16 R60, R8, R34, R60 ;  /* 0x00000022083c723c */ /* 0x000ff0000004183c */
[----:B------:R-:W-:Y:S01]  /*94d0*/  HMMA.16816.F32.BF16 R228, R4, R44, R224 ;  /* 0x0000002c04e4723c */ /* 0x000fe200000418e0 */
[----:B------:R-:W-:Y:S01]  /*94e0*/  IMAD.MOV.U32 R224, RZ, RZ, R49 ;  /* 0x000000ffffe07224 */ /* 0x000fe200078e0031 */
[----:B------:R-:W-:Y:S01]  /*94f0*/  MOV R225, R48 ;  /* 0x0000003000e17202 */ /* 0x000fe20000000f00 */
[----:B------:R-:W-:Y:S01]  /*9500*/  IMAD.MOV.U32 R226, RZ, RZ, R24 ;  /* 0x000000ffffe27224 */ /* 0x000fe200078e0018 */
[----:B------:R-:W-:Y:S01]  /*9510*/  LDSM.16.M88.4 R48, [R0+0xb800] ;  /* 0x00b800000030783b */ /* 0x000fe20000000200 */
[----:B------:R-:W-:-:S03]  /*9520*/  IMAD.MOV.U32 R227, RZ, RZ, R2 ;  /* 0x000000ffffe37224 */ /* 0x000fc600078e0002 */
[----:B------:R-:W-:Y:S01]  /*9530*/  HMMA.16816.F32.BF16 R212, R4, R46, R212 ;  /* 0x0000002e04d4723c */ /* 0x000fe200000418d4 */
[----:B------:R-:W-:Y:S04]  /*9540*/  LDSM.16.M88.4 R4, [R21+0x4000] ;  /* 0x004000001504783b */ /* 0x000fe80000000200 */
[----:B------:R-:W1:Y:S03]  /*9550*/  LDSM.16.M88.4 R24, [R0+0xa800] ;  /* 0x00a800000018783b */ /* 0x000e660000000200 */
[C---:B------:R-:W-:Y:S08]  /*9560*/  HMMA.16816.F32.BF16 R56, R8.reuse, R28, R56 ;  /* 0x0000001c0838723c */ /* 0x040ff00000041838 */
[C---:B------:R-:W-:Y:S01]  /*9570*/  HMMA.16816.F32.BF16 R32, R8.reuse, R30, R52 ;  /* 0x0000001e0820723c */ /* 0x040fe20000041834 */
[----:B------:R2:W3:Y:S07]  /*9580*/  LDSM.16.M88.4 R28, [R0+0xa000] ;  /* 0x00a00000001c783b */ /* 0x0004ee0000000200 */
[C---:B------:R-:W-:Y:S08]  /*9590*/  HMMA.16816.F32.BF16 R52, R8.reuse, R44, R224 ;  /* 0x0000002c0834723c */ /* 0x040ff000000418e0 */
[C---:B------:R-:W-:Y:S08]  /*95a0*/  HMMA.16816.F32.BF16 R44, R8.reuse, R46, R220 ;  /* 0x0000002e082c723c */ /* 0x040ff000000418dc */
[----:B------:R-:W-:Y:S03]  /*95b0*/  HMMA.16816.F32.BF16 R208, R8, R38, R208 ;  /* 0x0000002608d0723c */ /* 0x000fe600000418d0 */
[----:B------:R-:W-:Y:S01]  /*95c0*/  MOV R36, R55 ;  /* 0x0000003700247202 */ /* 0x000fe20000000f00 */
[----:B------:R-:W-:Y:S01]  /*95d0*/  IMAD.MOV.U32 R138, RZ, RZ, R53 ;  /* 0x000000ffff8a7224 */ /* 0x000fe200078e0035 */
[----:B--2---:R-:W-:Y:S01]  /*95e0*/  MOV R0, R52 ;  /* 0x0000003400007202 */ /* 0x004fe20000000f00 */
[----:B------:R-:W-:-:S02]  /*95f0*/  IMAD.MOV.U32 R133, RZ, RZ, R54 ;  /* 0x000000ffff857224 */ /* 0x000fc400078e0036 */
[C---:B-1----:R-:W-:Y:S03]  /*9600*/  HMMA.16816.F32.BF16 R224, R4.reuse, R24, R244 ;  /* 0x0000001804e0723c */ /* 0x042fe600000418f4 */
[----:B------:R-:W-:Y:S01]  /*9610*/  IMAD.MOV.U32 R9, RZ, RZ, R46 ;  /* 0x000000ffff097224 */ /* 0x000fe200078e002e */
[----:B------:R-:W-:Y:S01]  /*9620*/  MOV R22, R44 ;  /* 0x0000002c00167202 */ /* 0x000fe20000000f00 */
[----:B------:R-:W-:Y:S02]  /*9630*/  IMAD.MOV.U32 R8, RZ, RZ, R45 ;  /* 0x000000ffff087224 */ /* 0x000fe400078e002d */
[----:B------:R-:W-:Y:S01]  /*9640*/  IMAD.MOV.U32 R252, RZ, RZ, R47 ;  /* 0x000000fffffc7224 */ /* 0x000fe200078e002f */
[----:B------:R-:W-:Y:S03]  /*9650*/  HMMA.16816.F32.BF16 R240, R4, R26, R240 ;  /* 0x0000001a04f0723c */ /* 0x000fe600000418f0 */
[----:B------:R-:W-:Y:S01]  /*9660*/  IMAD.MOV.U32 R37, RZ, RZ, R208 ;  /* 0x000000ffff257224 */ /* 0x000fe200078e00d0 */
[----:B------:R-:W-:Y:S01]  /*9670*/  MOV R132, R209 ;  /* 0x000000d100847202 */ /* 0x000fe20000000f00 */
[----:B------:R-:W-:-:S02]  /*9680*/  IMAD.MOV.U32 R21, RZ, RZ, R210 ;  /* 0x000000ffff157224 */ /* 0x000fc400078e00d2 */
[----:B------:R-:W-:Y:S01]  /*9690*/  IMAD.MOV.U32 R2, RZ, RZ, R211 ;  /* 0x000000ffff027224 */ /* 0x000fe200078e00d3 */
[----:B---3--:R-:W-:Y:S01]  /*96a0*/  HMMA.16816.F32.BF16 R220, R4, R30, R248 ;  /* 0x0000001e04dc723c */ /* 0x008fe200000418f8 */
[----:B------:R-:W-:Y:S01]  /*96b0*/  IMAD.MOV.U32 R251, RZ, RZ, R9 ;  /* 0x000000fffffb7224 */ /* 0x000fe200078e0009 */
[----:B------:R-:W-:Y:S01]  /*96c0*/  MOV R250, R8 ;  /* 0x0000000800fa7202 */ /* 0x000fe20000000f00 */
[----:B------:R-:W-:Y:S01]  /*96d0*/  IMAD.MOV.U32 R249, RZ, RZ, R37 ;  /* 0x000000fffff97224 */ /* 0x000fe200078e0025 */
[----:B------:R-:W-:Y:S01]  /*96e0*/  LDSM.16.M88.4 R8, [R23+0x4000] ;  /* 0x004000001708783b */ /* 0x000fe20000000200 */
[----:B------:R-:W-:-:S03]  /*96f0*/  IMAD.MOV.U32 R248, RZ, RZ, R36 ;  /* 0x000000fffff87224 */ /* 0x000fc600078e0024 */
[-C--:B------:R-:W-:Y:S08]  /*9700*/  HMMA.16816.F32.BF16 R208, R4, R28.reuse, R216 ;  /* 0x0000001c04d0723c */ /* 0x080ff000000418d8 */
[C---:B------:R-:W-:Y:S08]  /*9710*/  HMMA.16816.F32.BF16 R52, R12.reuse, R28, R64 ;  /* 0x0000001c0c34723c */ /* 0x040ff00000041840 */
[----:B------:R-:W-:Y:S01]  /*9720*/  HMMA.16816.F32.BF16 R44, R12, R30, R60 ;  /* 0x0000001e0c2c723c */ /* 0x000fe2000004183c */
[----:B------:R-:W1:Y:S07]  /*9730*/  LDSM.16.M88.4 R28, [R3+0xa000] ;  /* 0x00a00000031c783b */ /* 0x000e6e0000000200 */
[C---:B------:R-:W-:Y:S08]  /*9740*/  HMMA.16816.F32.BF16 R236, R4.reuse, R40, R236 ;  /* 0x0000002804ec723c */ /* 0x040ff000000418ec */
[C---:B------:R-:W-:Y:S08]  /*9750*/  HMMA.16816.F32.BF16 R232, R4.reuse, R42, R232 ;  /* 0x0000002a04e8723c */ /* 0x040ff000000418e8 */
[C---:B------:R-:W-:Y:S08]  /*9760*/  HMMA.16816.F32.BF16 R228, R4.reuse, R48, R228 ;  /* 0x0000003004e4723c */ /* 0x040ff000000418e4 */
[----:B------:R-:W-:Y:S01]  /*9770*/  HMMA.16816.F32.BF16 R244, R4, R50, R212 ;  /* 0x0000003204f4723c */ /* 0x000fe200000418d4 */
[----:B------:R-:W2:Y:S07]  /*9780*/  LDSM.16.M88.4 R4, [R23+0x6000] ;  /* 0x006000001704783b */ /* 0x000eae0000000200 */
[C---:B------:R-:W-:Y:S08]  /*9790*/  HMMA.16816.F32.BF16 R64, R12.reuse, R24, R56 ;  /* 0x000000180c40723c */ /* 0x040ff00000041838 */
[----:B------:R-:W-:Y:S01]  /*97a0*/  HMMA.16816.F32.BF16 R36, R12, R26, R32 ;  /* 0x0000001a0c24723c */ /* 0x000fe20000041820 */
[----:B------:R-:W3:Y:S04]  /*97b0*/  LDSM.16.M88.4 R24, [R3+0xa800] ;  /* 0x00a800000318783b */ /* 0x000ee80000000200 */
[----:B------:R-:W4:Y:S03]  /*97c0*/  LDSM.16.M88.4 R32, [R3+0xb000] ;  /* 0x00b000000320783b */ /* 0x000f260000000200 */
[C---:B-1----:R-:W-:Y:S08]  /*97d0*/  HMMA.16816.F32.BF16 R208, R8.reuse, R28, R208 ;  /* 0x0000001c08d0723c */ /* 0x042ff000000418d0 */
[----:B------:R-:W-:Y:S01]  /*97e0*/  HMMA.16816.F32.BF16 R60, R8, R30, R220 ;  /* 0x0000001e083c723c */ /* 0x000fe200000418dc */
[----:B------:R-:W-:-:S07]  /*97f0*/  IMAD.MOV.U32 R222, RZ, RZ, R0 ;  /* 0x000000ffffde7224 */ /* 0x000fce00078e0000 */
[----:B------:R-:W-:Y:S01]  /*9800*/  HMMA.16816.F32.BF16 R216, R12, R40, R140 ;  /* 0x000000280cd8723c */ /* 0x000fe2000004188c */
[----:B------:R-:W-:Y:S01]  /*9810*/  MOV R40, R138 ;  /* 0x0000008a00287202 */ /* 0x000fe20000000f00 */
[----:B------:R-:W-:Y:S02]  /*9820*/  IMAD.MOV.U32 R41, RZ, RZ, R133 ;  /* 0x000000ffff297224 */ /* 0x000fe400078e0085 */
[----:B------:R-:W-:-:S04]  /*9830*/  FMUL.FTZ R0, R208, UR21 ;  /* 0x00000015d0007c20 */ /* 0x000fc80008410000 */
[C---:B--2---:R-:W-:Y:S08]  /*9840*/  HMMA.16816.F32.BF16 R212, R4.reuse, R28, R52 ;  /* 0x0000001c04d4723c */ /* 0x044ff00000041834 */
[----:B------:R-:W-:Y:S08]  /*9850*/  HMMA.16816.F32.BF16 R140, R4, R30, R44 ;  /* 0x0000001e048c723c */ /* 0x000ff0000004182c */
[----:B---3--:R-:W-:Y:S01]  /*9860*/  HMMA.16816.F32.BF16 R28, R8, R26, R240 ;  /* 0x0000001a081c723c */ /* 0x008fe200000418f0 */
[----:B------:R1:W-:Y:S07]  /*9870*/  MUFU.TANH R242, R0 ;  /* 0x0000000000f27308 */ /* 0x0003ee0000002400 */
[-C--:B------:R-:W-:Y:S08]  /*9880*/  HMMA.16816.F32.BF16 R44, R4, R24.reuse, R64 ;  /* 0x00000018042c723c */ /* 0x080ff00000041840 */
[----:B------:R-:W-:Y:S01]  /*9890*/  HMMA.16816.F32.BF16 R56, R8, R24, R224 ;  /* 0x000000180838723c */ /* 0x000fe200000418e0 */
[----:B-1----:R-:W-:-:S04]  /*98a0*/  FMUL.FTZ R0, R209, UR21 ;  /* 0x00000015d1007c20 */ /* 0x002fc80008410000 */
[----:B------:R1:W2:Y:S03]  /*98b0*/  MUFU.TANH R209, R0 ;  /* 0x0000000000d17308 */ /* 0x0002a60000002400 */
[----:B------:R-:W-:Y:S08]  /*98c0*/  HMMA.16816.F32.BF16 R36, R4, R26, R36 ;  /* 0x0000001a0424723c */ /* 0x000ff00000041824 */
[-C--:B----4-:R-:W-:Y:S08]  /*98d0*/  HMMA.16816.F32.BF16 R24, R8, R32.reuse, R236 ;  /* 0x000000200818723c */ /* 0x090ff000000418ec */
[----:B------:R-:W-:Y:S01]  /*98e0*/  HMMA.16816.F32.BF16 R52, R4, R32, R216 ;  /* 0x000000200434723c */ /* 0x000fe200000418d8 */
[----:B-1----:R-:W-:-:S04]  /*98f0*/  FMUL.FTZ R0, R210, UR21 ;  /* 0x00000015d2007c20 */ /* 0x002fc80008410000 */
[----:B------:R1:W-:Y:S02]  /*9900*/  MUFU.TANH R65, R0 ;  /* 0x0000000000417308 */ /* 0x0003e40000002400 */
[----:B-1----:R-:W-:-:S06]  /*9910*/  FMUL.FTZ R0, R211, UR21 ;  /* 0x00000015d3007c20 */ /* 0x002fcc0008410000 */
[----:B------:R1:W3:Y:S02]  /*9920*/  MUFU.TANH R139, R0 ;  /* 0x00000000008b7308 */ /* 0x0002e40000002400 */
        /* <DEDUP_REMOVED lines=23> */
[----:B------:R1:W4:Y:S02]  /*9aa0*/  MUFU.TANH R143, R0 ;  /* 0x00000000008f7308 */ /* 0x0003240000002400 */
[----:B-1----:R-:W-:Y:S01]  /*9ab0*/  FMUL.FTZ R0, R56, UR21 ;  /* 0x0000001538007c20 */ /* 0x002fe20008410000 */
[----:B------:R-:W-:-:S05]  /*9ac0*/  MOV R56, R222 ;  /* 0x000000de00387202 */ /* 0x000fca0000000f00 */
[----:B------:R1:W-:Y:S02]  /*9ad0*/  MUFU.TANH R142, R0 ;  /* 0x00000000008e7308 */ /* 0x0003e40000002400 */
[----:B-1----:R-:W-:Y:S01]  /*9ae0*/  FMUL.FTZ R0, R57, UR21 ;  /* 0x0000001539007c20 */ /* 0x002fe20008410000 */
[----:B------:R-:W-:-:S05]  /*9af0*/  IMAD.MOV.U32 R57, RZ, RZ, R40 ;  /* 0x000000ffff397224 */ /* 0x000fca00078e0028 */
[----:B------:R1:W-:Y:S02]  /*9b00*/  MUFU.TANH R223, R0 ;  /* 0x0000000000df7308 */ /* 0x0003e40000002400 */
[----:B-1----:R-:W-:Y:S01]  /*9b10*/  FMUL.FTZ R0, R58, UR21 ;  /* 0x000000153a007c20 */ /* 0x002fe20008410000 */
[----:B------:R-:W-:-:S05]  /*9b20*/  IMAD.MOV.U32 R58, RZ, RZ, R41 ;  /* 0x000000ffff3a7224 */ /* 0x000fca00078e0029 */
[----:B------:R1:W-:Y:S02]  /*9b30*/  MUFU.TANH R140, R0 ;  /* 0x00000000008c7308 */ /* 0x0003e40000002400 */
[----:B-1----:R-:W-:Y:S01]  /*9b40*/  FMUL.FTZ R0, R59, UR21 ;  /* 0x000000153b007c20 */ /* 0x002fe20008410000 */
[----:B------:R-:W-:-:S05]  /*9b50*/  MOV R59, R248 ;  /* 0x000000f8003b7202 */ /* 0x000fca0000000f00 */
[----:B------:R1:W-:Y:S02]  /*9b60*/  MUFU.TANH R224, R0 ;  /* 0x0000000000e07308 */ /* 0x0003e40000002400 */
[----:B------:R-:W-:Y:S01]  /*9b70*/  HMMA.16816.F32.BF16 R56, R12, R48, R56 ;  /* 0x000000300c38723c */ /* 0x000fe20000041838 */
[----:B-1----:R-:W-:Y:S01]  /*9b80*/  FMUL.FTZ R0, R44, UR21 ;  /* 0x000000152c007c20 */ /* 0x002fe20008410000 */
[----:B------:R-:W-:Y:S02]  /*9b90*/  IMAD.MOV.U32 R44, RZ, RZ, R249 ;  /* 0x000000ffff2c7224 */ /* 0x000fe400078e00f9 */
[----:B------:R-:W-:Y:S02]  /*9ba0*/  IMAD.MOV.U32 R249, RZ, RZ, R22 ;  /* 0x000000fffff97224 */ /* 0x000fe400078e0016 */
[----:B------:R1:W4:Y:S01]  /*9bb0*/  MUFU.TANH R33, R0 ;  /* 0x0000000000217308 */ /* 0x0003220000002400 */
[----:B------:R-:W-:-:S07]  /*9bc0*/  FMUL.FTZ R22, R54, UR21 ;  /* 0x0000001536167c20 */ /* 0x000fce0008410000 */
[----:B------:R-:W-:Y:S01]  /*9bd0*/  MUFU.TANH R63, R22 ;  /* 0x00000016003f7308 */ /* 0x000fe20000002400 */
[----:B-1----:R-:W-:Y:S01]  /*9be0*/  FMUL.FTZ R0, R45, UR21 ;  /* 0x000000152d007c20 */ /* 0x002fe20008410000 */
[----:B------:R-:W-:Y:S02]  /*9bf0*/  IMAD.MOV.U32 R45, RZ, RZ, R132 ;  /* 0x000000ffff2d7224 */ /* 0x000fe400078e0084 */
[----:B------:R-:W1:Y:S04]  /*9c00*/  S2R R132, SR_TID.X ;  /* 0x0000000000847919 */ /* 0x000e680000002100 */
[----:B------:R2:W-:Y:S02]  /*9c10*/  MUFU.TANH R217, R0 ;  /* 0x0000000000d97308 */ /* 0x0005e40000002400 */
[----:B--2---:R-:W-:Y:S01]  /*9c20*/  FMUL.FTZ R0, R46, UR21 ;  /* 0x000000152e007c20 */ /* 0x004fe20008410000 */
[----:B------:R-:W-:-:S05]  /*9c30*/  MOV R46, R21 ;  /* 0x00000015002e7202 */ /* 0x000fca0000000f00 */
[----:B------:R2:W4:Y:S01]  /*9c40*/  MUFU.TANH R32, R0 ;  /* 0x0000000000207308 */ /* 0x0005220000002400 */
[----:B-1----:R-:W-:-:S05]  /*9c50*/  IMAD.SHL.U32 R21, R132, 0x2, RZ ;  /* 0x0000000284157824 */ /* 0x002fca00078e00ff */
[----:B------:R-:W-:Y:S01]  /*9c60*/  LOP3.LUT R21, R21, 0x6, RZ, 0xc0, !PT ;  /* 0x0000000615157812 */ /* 0x000fe200078ec0ff */
[----:B--2---:R-:W-:Y:S01]  /*9c70*/  FMUL.FTZ R0, R47, UR21 ;  /* 0x000000152f007c20 */ /* 0x004fe20008410000 */
[----:B------:R-:W-:Y:S02]  /*9c80*/  IMAD.MOV.U32 R47, RZ, RZ, R2 ;  /* 0x000000ffff2f7224 */ /* 0x000fe400078e0002 */
[----:B------:R-:W-:Y:S01]  /*9c90*/  FMUL.FTZ R2, R53, UR21 ;  /* 0x0000001535027c20 */ /* 0x000fe20008410000 */
[----:B------:R1:W2:Y:S04]  /*9ca0*/  MUFU.TANH R221, R0 ;  /* 0x0000000000dd7308 */ /* 0x0002a80000002400 */
[----:B------:R-:W-:Y:S04]  /*9cb0*/  HMMA.16816.F32.BF16 R40, R12, R42, R44 ;  /* 0x0000002a0c28723c */ /* 0x000fe8000004182c */
[----:B------:R-:W-:Y:S01]  /*9cc0*/  MUFU.TANH R132, R2 ;  /* 0x0000000200847308 */ /* 0x000fe20000002400 */
[----:B-1----:R-:W-:-:S07]  /*9cd0*/  FMUL.FTZ R0, R28, UR21 ;  /* 0x000000151c007c20 */ /* 0x002fce0008410000 */
[----:B------:R1:W2:Y:S08]  /*9ce0*/  MUFU.TANH R219, R0 ;  /* 0x0000000000db7308 */ /* 0x0002b00000002400 */
[----:B------:R-:W-:Y:S01]  /*9cf0*/  HMMA.16816.F32.BF16 R40, R4, R34, R40 ;  /* 0x000000220428723c */ /* 0x000fe20000041828 */
[----:B-1----:R-:W-:-:S04]  /*9d00*/  FMUL.FTZ R0, R29, UR21 ;  /* 0x000000151d007c20 */ /* 0x002fc80008410000 */
[----:B------:R1:W-:Y:S02]  /*9d10*/  MUFU.TANH R241, R0 ;  /* 0x0000000000f17308 */ /* 0x0003e40000002400 */
[----:B-1----:R-:W-:-:S06]  /*9d20*/  FMUL.FTZ R0, R30, UR21 ;  /* 0x000000151e007c20 */ /* 0x002fcc0008410000 */
[----:B------:R1:W2:Y:S02]  /*9d30*/  MUFU.TANH R214, R0 ;  /* 0x0000000000d67308 */ /* 0x0002a40000002400 */
[----:B-1----:R-:W-:Y:S02]  /*9d40*/  FMUL.FTZ R0, R31, UR21 ;  /* 0x000000151f007c20 */ /* 0x002fe40008410000 */
[----:B------:R-:W-:Y:S04]  /*9d50*/  HMMA.16816.F32.BF16 R28, R8, R34, R232 ;  /* 0x00000022081c723c */ /* 0x000fe800000418e8 */
[----:B------:R1:W-:Y:S02]  /*9d60*/  MUFU.TANH R239, R0 ;  /* 0x0000000000ef7308 */ /* 0x0003e40000002400 */
[----:B-1----:R-:W-:-:S06]  /*9d70*/  FMUL.FTZ R0, R36, UR21 ;  /* 0x0000001524007c20 */ /* 0x002fcc0008410000 */
[----:B------:R1:W-:Y:S02]  /*9d80*/  MUFU.TANH R141, R0 ;  /* 0x00000000008d7308 */ /* 0x0003e40000002400 */
[----:B-1----:R-:W-:-:S06]  /*9d90*/  FMUL.FTZ R0, R37, UR21 ;  /* 0x0000001525007c20 */ /* 0x002fcc0008410000 */
[----:B------:R1:W-:Y:S02]  /*9da0*/  MUFU.TANH R238, R0 ;  /* 0x0000000000ee7308 */ /* 0x0003e40000002400 */
[----:B-1----:R-:W-:-:S06]  /*9db0*/  FMUL.FTZ R0, R38, UR21 ;  /* 0x0000001526007c20 */ /* 0x002fcc0008410000 */
[----:B------:R1:W2:Y:S02]  /*9dc0*/  MUFU.TANH R216, R0 ;  /* 0x0000000000d87308 */ /* 0x0002a40000002400 */
[----:B-1----:R-:W-:-:S06]  /*9dd0*/  FMUL.FTZ R0, R39, UR21 ;  /* 0x0000001527007c20 */ /* 0x002fcc0008410000 */
[----:B------:R1:W2:Y:S02]  /*9de0*/  MUFU.TANH R237, R0 ;  /* 0x0000000000ed7308 */ /* 0x0002a40000002400 */
[----:B-1----:R-:W-:-:S06]  /*9df0*/  FMUL.FTZ R0, R24, UR21 ;  /* 0x0000001518007c20 */ /* 0x002fcc0008410000 */
[----:B------:R1:W-:Y:S02]  /*9e00*/  MUFU.TANH R236, R0 ;  /* 0x0000000000ec7308 */ /* 0x0003e40000002400 */
[----:B-1----:R-:W-:-:S06]  /*9e10*/  FMUL.FTZ R0, R25, UR21 ;  /* 0x0000001519007c20 */ /* 0x002fcc0008410000 */
[----:B------:R1:W2:Y:S02]  /*9e20*/  MUFU.TANH R240, R0 ;  /* 0x0000000000f07308 */ /* 0x0002a40000002400 */
[----:B-1----:R-:W-:-:S06]  /*9e30*/  FMUL.FTZ R0, R26, UR21 ;  /* 0x000000151a007c20 */ /* 0x002fcc0008410000 */
[----:B------:R1:W2:Y:S02]  /*9e40*/  MUFU.TANH R220, R0 ;  /* 0x0000000000dc7308 */ /* 0x0002a40000002400 */
[----:B-1----:R-:W-:Y:S02]  /*9e50*/  FMUL.FTZ R0, R27, UR21 ;  /* 0x000000151b007c20 */ /* 0x002fe40008410000 */
[----:B------:R1:W2:Y:S01]  /*9e60*/  LDSM.16.M88.4 R24, [R3+0xb800] ;  /* 0x00b800000318783b */ /* 0x0002a20000000200 */
[----:B------:R-:W-:-:S04]  /*9e70*/  DEPBAR.LE SB0, 0x0 ;  /* 0x000080000000791a */ /* 0x000fc80000000000 */
[----:B------:R3:W-:Y:S02]  /*9e80*/  MUFU.TANH R222, R0 ;  /* 0x0000000000de7308 */ /* 0x0007e40000002400 */
[----:B---3--:R-:W-:Y:S01]  /*9e90*/  FMUL.FTZ R0, R52, UR21 ;  /* 0x0000001534007c20 */ /* 0x008fe20008410000 */
[----:B-1----:R-:W-:-:S05]  /*9ea0*/  FMUL.FTZ R3, R29, UR21 ;  /* 0x000000151d037c20 */ /* 0x002fca0008410000 */
[----:B------:R1:W3:Y:S02]  /*9eb0*/  MUFU.TANH R67, R0 ;  /* 0x0000000000437308 */ /* 0x0002e40000002400 */
[----:B-1----:R-:W-:-:S05]  /*9ec0*/  MOV R0, UR17 ;  /* 0x0000001100007c02 */ /* 0x002fca0008000f00 */
[----:B------:R-:W-:-:S04]  /*9ed0*/  IMAD R0, R0, 0x40, R21 ;  /* 0x0000004000007824 */ /* 0x000fc800078e0215 */
[C---:B------:R-:W-:Y:S01]  /*9ee0*/  VIADD R2, R0.reuse, 0xffffff88 ;  /* 0xffffff8800027836 */ /* 0x040fe20000000000 */
[----:B------:R-:W-:Y:S01]  /*9ef0*/  IADD3 R21, PT, PT, R0, -0x7f, RZ ;  /* 0xffffff8100157810 */ /* 0x000fe20007ffe0ff */
[----:B------:R-:W-:Y:S03]  /*9f00*/  BAR.SYNC.DEFER_BLOCKING 0x0 ;  /* 0x0000000000007b1d */ /* 0x000fe60000010000 */
[C---:B------:R-:W-:Y:S02]  /*9f10*/  ISETP.GE.AND P4, PT, R21.reuse, R16, PT ;  /* 0x000000101500720c */ /* 0x040fe40003f86270 */
[C---:B------:R-:W-:Y:S02]  /*9f20*/  ISETP.GE.AND P2, PT, R21.reuse, R17, PT ;  /* 0x000000111500720c */ /* 0x040fe40003f46270 */
[----:B------:R-:W-:Y:S02]  /*9f30*/  ISETP.GE.AND P3, PT, R21, R19, PT ;  /* 0x000000131500720c */ /* 0x000fe40003f66270 */
[----:B------:R-:W-:-:S02]  /*9f40*/  FSEL R36, R209, -INF , !P4 ;  /* 0xff800000d1247808 */ /* 0x000fc40006000000 */
[----:B------:R-:W-:Y:S01]  /*9f50*/  ISETP.GE.AND P5, PT, R21, R20, PT ;  /* 0x000000141500720c */ /* 0x000fe20003fa6270 */
[----:B------:R-:W-:Y:S01]  /*9f60*/  FMUL.FTZ R21, R55, UR21 ;  /* 0x0000001537157c20 */ /* 0x000fe20008410000 */
[C---:B------:R-:W-:Y:S02]  /*9f70*/  ISETP.GE.AND P4, PT, R2.reuse, R17, PT ;  /* 0x000000110200720c */ /* 0x040fe40003f86270 */
[----:B------:R-:W-:Y:S01]  /*9f80*/  FSEL R39, R139, -INF , !P2 ;  /* 0xff8000008b277808 */ /* 0x000fe20005000000 */
[----:B------:R1:W3:Y:S01]  /*9f90*/  MUFU.TANH R62, R21 ;  /* 0x00000015003e7308 */ /* 0x0002e20000002400 */
[----:B----4-:R-:W-:Y:S01]  /*9fa0*/  FSEL R46, R23, -INF , !P3 ;  /* 0xff800000172e7808 */ /* 0x010fe20005800000 */
[----:B------:R-:W-:Y:S01]  /*9fb0*/  FMUL.FTZ R23, R31, UR21 ;  /* 0x000000151f177c20 */ /* 0x000fe20008410000 */
[C---:B------:R-:W-:Y:S02]  /*9fc0*/  ISETP.GE.AND P1, PT, R2.reuse, R16, PT ;  /* 0x000000100200720c */ /* 0x040fe40003f26270 */
[----:B------:R-:W-:-:S02]  /*9fd0*/  ISETP.GE.AND P2, PT, R2, R19, PT ;  /* 0x000000130200720c */ /* 0x000fc40003f46270 */
[----:B------:R-:W-:Y:S01]  /*9fe0*/  ISETP.GE.AND P3, PT, R2, R20, PT ;  /* 0x000000140200720c */ /* 0x000fe20003f66270 */
[----:B------:R-:W-:Y:S01]  /*9ff0*/  VIADD R2, R0, 0xffffff89 ;  /* 0xffffff8900027836 */ /* 0x000fe20000000000 */
[----:B------:R-:W-:Y:S01]  /*a000*/  FSEL R38, R61, -INF , !P4 ;  /* 0xff8000003d267808 */ /* 0x000fe20006000000 */
[----:B------:R-:W-:Y:S01]  /*a010*/  MUFU.TANH R55, R23 ;  /* 0x0000001700377308 */ /* 0x000fe20000002400 */
[----:B------:R-:W-:Y:S02]  /*a020*/  FSEL R47, R208, -INF , !P5 ;  /* 0xff800000d02f7808 */ /* 0x000fe40006800000 */
[----:B------:R-:W-:Y:S02]  /*a030*/  FSEL R22, R210, -INF , !P1 ;  /* 0xff800000d2167808 */ /* 0x000fe40004800000 */
[----:B------:R-:W-:Y:S02]  /*a040*/  FSEL R44, R138, -INF , !P2 ;  /* 0xff8000008a2c7808 */ /* 0x000fe40005000000 */
[----:B------:R-:W-:Y:S01]  /*a050*/  ISETP.GE.AND P5, PT, R2, R16, PT ;  /* 0x000000100200720c */ /* 0x000fe20003fa6270 */
[----:B------:R4:W3:Y:S01]  /*a060*/  MUFU.TANH R61, R3 ;  /* 0x00000003003d7308 */ /* 0x0008e20000002400 */
[----:B-1----:R-:W-:Y:S01]  /*a070*/  FMUL.FTZ R21, R28, UR21 ;  /* 0x000000151c157c20 */ /* 0x002fe20008410000 */
[----:B------:R-:W-:-:S02]  /*a080*/  ISETP.GE.AND P1, PT, R2, R17, PT ;  /* 0x000000110200720c */ /* 0x000fc40003f26270 */
[C---:B------:R-:W-:Y:S02]  /*a090*/  ISETP.GE.AND P4, PT, R2.reuse, R19, PT ;  /* 0x000000130200720c */ /* 0x040fe40003f86270 */
[----:B------:R-:W-:Y:S02]  /*a0a0*/  ISETP.GE.AND P2, PT, R2, R20, PT ;  /* 0x000000140200720c */ /* 0x000fe40003f46270 */
[----:B------:R-:W-:Y:S01]  /*a0b0*/  IADD3 R2, PT, PT, R0, -0x70, RZ ;  /* 0xffffff9000027810 */ /* 0x000fe20007ffe0ff */
[----:B------:R1:W3:Y:S01]  /*a0c0*/  MUFU.TANH R60, R21 ;  /* 0x00000015003c7308 */ /* 0x0002e20000002400 */
[----:B------:R-:W-:Y:S02]  /*a0d0*/  FSEL R48, R133, -INF , !P3 ;  /* 0xff80000085307808 */ /* 0x000fe40005800000 */
[----:B------:R-:W-:Y:S02]  /*a0e0*/  FSEL R37, R212, -INF , !P1 ;  /* 0xff800000d4257808 */ /* 0x000fe40004800000 */
[----:B------:R-:W-:-:S02]  /*a0f0*/  FSEL R45, R211, -INF , !P4 ;  /* 0xff800000d32d7808 */ /* 0x000fc40006000000 */
[----:B------:R-:W-:Y:S01]  /*a100*/  ISETP.GE.AND P3, PT, R2, R16, PT ;  /* 0x000000100200720c */ /* 0x000fe20003f66270 */
[----:B----4-:R-:W-:Y:S01]  /*a110*/  FMUL.FTZ R3, R30, UR21 ;  /* 0x000000151e037c20 */ /* 0x010fe20008410000 */
[C---:B------:R-:W-:Y:S01]  /*a120*/  ISETP.GE.AND P1, PT, R2.reuse, R19, PT ;  /* 0x000000130200720c */ /* 0x040fe20003f26270 */
[C---:B--2---:R-:W-:Y:S01]  /*a130*/  HMMA.16816.F32.BF16 R28, R8.reuse, R24, R228 ;  /* 0x00000018081c723c */ /* 0x044fe200000418e4 */
[C---:B------:R-:W-:Y:S01]  /*a140*/  ISETP.GE.AND P4, PT, R2.reuse, R20, PT ;  /* 0x000000140200720c */ /* 0x040fe20003f86270 */
[----:B------:R2:W4:Y:S01]  /*a150*/  MUFU.TANH R53, R3 ;  /* 0x0000000300357308 */ /* 0x0005220000002400 */
[----:B------:R-:W-:Y:S01]  /*a160*/  FSEL R49, R143, -INF , !P2 ;  /* 0xff8000008f317808 */ /* 0x000fe20005000000 */
[----:B------:R-:W-:Y:S01]  /*a170*/  IMAD.MOV.U32 R230, RZ, RZ, R251 ;  /* 0x000000ffffe67224 */ /* 0x000fe200078e00fb */
[----:B------:R-:W-:Y:S01]  /*a180*/  FSEL R218, R33, -INF , !P1 ;  /* 0xff80000021da7808 */ /* 0x000fe20004800000 */
[----:B------:R-:W-:Y:S01]  /*a190*/  IMAD.MOV.U32 R229, RZ, RZ, R250 ;  /* 0x000000ffffe57224 */ /* 0x000fe200078e00fa */
[----:B-1----:R-:W-:Y:S01]  /*a1a0*/  FSEL R21, R213, -INF , !P5 ;  /* 0xff800000d5157808 */ /* 0x002fe20006800000 */
[----:B------:R-:W-:Y:S01]  /*a1b0*/  HMMA.16816.F32.BF16 R8, R8, R26, R244 ;  /* 0x0000001a0808723c */ /* 0x000fe200000418f4 */
[----:B------:R-:W-:Y:S01]  /*a1c0*/  ISETP.GE.AND P5, PT, R2, R17, PT ;  /* 0x000000110200720c */ /* 0x000fe20003fa6270 */
[----:B------:R-:W-:Y:S01]  /*a1d0*/  VIADD R2, R0, 0xffffff91 ;  /* 0xffffff9100027836 */ /* 0x000fe20000000000 */
[----:B------:R-:W-:-:S02]  /*a1e0*/  FSEL R213, R142, -INF , !P3 ;  /* 0xff8000008ed57808 */ /* 0x000fc40005800000 */
[----:B------:R-:W-:Y:S02]  /*a1f0*/  FSEL R215, R140, -INF , !P5 ;  /* 0xff8000008cd77808 */ /* 0x000fe40006800000 */
[C---:B------:R-:W-:Y:S02]  /*a200*/  ISETP.GE.AND P2, PT, R2.reuse, R16, PT ;  /* 0x000000100200720c */ /* 0x040fe40003f46270 */
[C---:B------:R-:W-:Y:S02]  /*a210*/  ISETP.GE.AND P3, PT, R2.reuse, R17, PT ;  /* 0x000000110200720c */ /* 0x040fe40003f66270 */
[----:B------:R-:W-:Y:S01]  /*a220*/  ISETP.GE.AND P5, PT, R2, R19, PT ;  /* 0x000000130200720c */ /* 0x000fe20003fa6270 */
[----:B--2---:R-:W-:Y:S01]  /*a230*/  FMUL.FTZ R3, R40, UR21 ;  /* 0x0000001528037c20 */ /* 0x004fe20008410000 */
[----:B------:R-:W-:Y:S01]  /*a240*/  ISETP.GE.AND P1, PT, R2, R20, PT ;  /* 0x000000140200720c */ /* 0x000fe20003f26270 */
[----:B------:R-:W-:Y:S01]  /*a250*/  VIADD R2, R0, 0xffffff98 ;  /* 0xffffff9800027836 */ /* 0x000fe20000000000 */
[----:B------:R-:W-:Y:S01]  /*a260*/  FSEL R227, R32, -INF , !P4 ;  /* 0xff80000020e37808 */ /* 0x000fe20006000000 */
[----:B------:R1:W2:Y:S01]  /*a270*/  MUFU.TANH R52, R3 ;  /* 0x0000000300347308 */ /* 0x0002a20000002400 */
[----:B------:R-:W-:Y:S01]  /*a280*/  HMMA.16816.F32.BF16 R32, R4, R24, R56 ;  /* 0x000000180420723c */ /* 0x000fe20000041838 */
[----:B------:R-:W-:Y:S01]  /*a290*/  FSEL R211, R223, -INF , !P2 ;  /* 0xff800000dfd37808 */ /* 0x000fe20005000000 */
[----:B------:R-:W-:Y:S01]  /*a2a0*/  FMUL.FTZ R23, R28, UR21 ;  /* 0x000000151c177c20 */ /* 0x000fe20008410000 */
[----:B------:R-:W-:Y:S01]  /*a2b0*/  FSEL R212, R224, -INF , !P3 ;  /* 0xff800000e0d47808 */ /* 0x000fe20005800000 */
[----:B------:R-:W-:Y:S01]  /*a2c0*/  FMUL.FTZ R8, R8, UR21 ;  /* 0x0000001508087c20 */ /* 0x000fe20008410000 */
[----:B------:R-:W-:Y:S01]  /*a2d0*/  FSEL R217, R217, -INF , !P5 ;  /* 0xff800000d9d97808 */ /* 0x000fe20006800000 */
[----:B------:R-:W-:Y:S01]  /*a2e0*/  FMUL.FTZ R10, R10, UR21 ;  /* 0x000000150a0a7c20 */ /* 0x000fe20008410000 */
[C---:B------:R-:W-:Y:S01]  /*a2f0*/  ISETP.GE.AND P4, PT, R2.reuse, R16, PT ;  /* 0x000000100200720c */ /* 0x040fe20003f86270 */
[----:B------:R3:W-:Y:S01]  /*a300*/  MUFU.TANH R40, R23 ;  /* 0x0000001700287308 */ /* 0x0007e20000002400 */
[C---:B------:R-:W-:Y:S01]  /*a310*/  ISETP.GE.AND P2, PT, R2.reuse, R17, PT ;  /* 0x000000110200720c */ /* 0x040fe20003f46270 */
[----:B------:R-:W-:Y:S01]  /*a320*/  FMUL.FTZ R9, R9, UR21 ;  /* 0x0000001509097c20 */ /* 0x000fe20008410000 */
[----:B------:R-:W-:-:S02]  /*a330*/  ISETP.GE.AND P3, PT, R2, R19, PT ;  /* 0x000000130200720c */ /* 0x000fc40003f66270 */
[----:B------:R-:W-:Y:S01]  /*a340*/  ISETP.GE.AND P5, PT, R2, R20, PT ;  /* 0x000000140200720c */ /* 0x000fe20003fa6270 */
[----:B------:R-:W-:Y:S01]  /*a350*/  VIADD R2, R0, 0xffffff99 ;  /* 0xffffff9900027836 */ /* 0x000fe20000000000 */
[----:B------:R-:W-:Y:S01]  /*a360*/  FSEL R226, R221, -INF , !P1 ;  /* 0xff800000dde27808 */ /* 0x000fe20004800000 */
[----:B------:R-:W-:Y:S01]  /*a370*/  MUFU.TANH R8, R8 ;  /* 0x0000000800087308 */ /* 0x000fe20000002400 */
[----:B-1----:R-:W-:Y:S01]  /*a380*/  FMUL.FTZ R3, R41, UR21 ;  /* 0x0000001529037c20 */ /* 0x002fe20008410000 */
[----:B------:R-:W-:Y:S01]  /*a390*/  FSEL R209, R219, -INF , !P4 ;  /* 0xff800000dbd17808 */ /* 0x000fe20006000000 */
[----:B------:R-:W-:Y:S01]  /*a3a0*/  FMUL.FTZ R35, R35, UR21 ;  /* 0x0000001523237c20 */ /* 0x000fe20008410000 */
[----:B------:R-:W-:Y:S02]  /*a3b0*/  FSEL R214, R214, -INF , !P2 ;  /* 0xff800000d6d67808 */ /* 0x000fe40005000000 */
[C---:B------:R-:W-:Y:S02]  /*a3c0*/  ISETP.GE.AND P1, PT, R2.reuse, R16, PT ;  /* 0x000000100200720c */ /* 0x040fe40003f26270 */
[----:B------:R1:W-:Y:S01]  /*a3d0*/  MUFU.TANH R54, R3 ;  /* 0x0000000300367308 */ /* 0x0003e20000002400 */
[C---:B------:R-:W-:Y:S01]  /*a3e0*/  ISETP.GE.AND P4, PT, R2.reuse, R17, PT ;  /* 0x000000110200720c */ /* 0x040fe20003f86270 */
[----:B---3--:R-:W-:Y:S01]  /*a3f0*/  FMUL.FTZ R23, R29, UR21 ;  /* 0x000000151d177c20 */ /* 0x008fe20008410000 */
[----:B------:R-:W-:-:S02]  /*a400*/  ISETP.GE.AND P2, PT, R2, R19, PT ;  /* 0x000000130200720c */ /* 0x000fc40003f46270 */
[----:B------:R-:W-:Y:S02]  /*a410*/  FSEL R225, R216, -INF , !P5 ;  /* 0xff800000d8e17808 */ /* 0x000fe40006800000 */
[----:B------:R-:W-:Y:S01]  /*a420*/  FSEL R208, R241, -INF , !P1 ;  /* 0xff800000f1d07808 */ /* 0x000fe20004800000 */
[----:B------:R-:W-:Y:S01]  /*a430*/  MUFU.TANH R10, R10 ;  /* 0x0000000a000a7308 */ /* 0x000fe20000002400 */
[----:B------:R-:W-:Y:S02]  /*a440*/  FSEL R210, R239, -INF , !P4 ;  /* 0xff800000efd27808 */ /* 0x000fe40006000000 */
[----:B------:R-:W-:Y:S02]  /*a450*/  FSEL R216, R238, -INF , !P2 ;  /* 0xff800000eed87808 */ /* 0x000fe40005000000 */
[----:B------:R-:W-:Y:S02]  /*a460*/  FSEL R219, R141, -INF , !P3 ;  /* 0xff8000008ddb7808 */ /* 0x000fe40005800000 */
[----:B------:R-:W-:-:S02]  /*a470*/  ISETP.GE.AND P3, PT, R2, R20, PT ;  /* 0x000000140200720c */ /* 0x000fc40003f66270 */
[----:B------:R-:W-:Y:S01]  /*a480*/  IADD3 R2, PT, PT, R0, -0x5f, RZ ;  /* 0xffffffa100027810 */ /* 0x000fe20007ffe0ff */
[----:B-1----:R-:W-:Y:S01]  /*a490*/  FMUL.FTZ R3, R42, UR21 ;  /* 0x000000152a037c20 */ /* 0x002fe20008410000 */
[----:B------:R-:W-:Y:S01]  /*a4a0*/  FSEL R224, R237, -INF , !P3 ;  /* 0xff800000ede07808 */ /* 0x000fe20005800000 */
[----:B------:R1:W-:Y:S01]  /*a4b0*/  MUFU.TANH R42, R23 ;  /* 0x00000017002a7308 */ /* 0x0003e20000002400 */
[----:B------:R-:W-:Y:S02]  /*a4c0*/  ISETP.GE.AND P3, PT, R2, R16, PT ;  /* 0x000000100200720c */ /* 0x000fe40003f66270 */
[----:B------:R-:W-:Y:S02]  /*a4d0*/  MOV R228, R249 ;  /* 0x000000f900e47202 */ /* 0x000fe40000000f00 */
[----:B------:R-:W-:Y:S02]  /*a4e0*/  FSEL R249, R240, -INF , !P3 ;  /* 0xff800000f0f97808 */ /* 0x000fe40005800000 */
[----:B------:R-:W-:Y:S01]  /*a4f0*/  MOV R231, R252 ;  /* 0x000000fc00e77202 */ /* 0x000fe20000000f00 */
[----:B------:R3:W2:Y:S06]  /*a500*/  MUFU.TANH R41, R3 ;  /* 0x0000000300297308 */ /* 0x0006ac0000002400 */
[----:B------:R-:W-:Y:S01]  /*a510*/  HMMA.16816.F32.BF16 R12, R12, R50, R228 ;  /* 0x000000320c0c723c */ /* 0x000fe200000418e4 */
[----:B-1----:R-:W-:-:S04]  /*a520*/  FMUL.FTZ R23, R31, UR21 ;  /* 0x000000151f177c20 */ /* 0x002fc80008410000 */
[----:B------:R1:W-:Y:S01]  /*a530*/  MUFU.TANH R29, R23 ;  /* 0x00000017001d7308 */ /* 0x0003e20000002400 */
[----:B---3--:R-:W-:-:S07]  /*a540*/  FMUL.FTZ R3, R43, UR21 ;  /* 0x000000152b037c20 */ /* 0x008fce0008410000 */
[----:B------:R3:W2:Y:S01]  /*a550*/  MUFU.TANH R43, R3 ;  /* 0x00000003002b7308 */ /* 0x0006a20000002400 */
[----:B-1----:R-:W-:-:S07]  /*a560*/  FMUL.FTZ R23, R32, UR21 ;  /* 0x0000001520177c20 */ /* 0x002fce0008410000 */
[----:B------:R-:W-:Y:S01]  /*a570*/  MUFU.TANH R24, R23 ;  /* 0x0000001700187308 */ /* 0x000fe20000002400 */
[----:B---3--:R-:W-:-:S05]  /*a580*/  VIADD R3, R0, 0xffffffa0 ;  /* 0xffffffa000037836 */ /* 0x008fca0000000000 */
[C---:B------:R-:W-:Y:S02]  /*a590*/  ISETP.GE.AND P5, PT, R3.reuse, R16, PT ;  /* 0x000000100300720c */ /* 0x040fe40003fa6270 */
[C---:B------:R-:W-:Y:S02]  /*a5a0*/  ISETP.GE.AND P1, PT, R3.reuse, R17, PT ;  /* 0x000000110300720c */ /* 0x040fe40003f26270 */
[C---:B------:R-:W-:Y:S02]  /*a5b0*/  ISETP.GE.AND P4, PT, R3.reuse, R19, PT ;  /* 0x000000130300720c */ /* 0x040fe40003f86270 */
[----:B------:R-:W-:Y:S01]  /*a5c0*/  ISETP.GE.AND P2, PT, R3, R20, PT ;  /* 0x000000140300720c */ /* 0x000fe20003f46270 */
[----:B------:R-:W-:Y:S01]  /*a5d0*/  FMUL.FTZ R3, R30, UR21 ;  /* 0x000000151e037c20 */ /* 0x000fe20008410000 */
[----:B------:R-:W-:Y:S02]  /*a5e0*/  FSEL R30, R236, -INF , !P5 ;  /* 0xff800000ec1e7808 */ /* 0x000fe40006800000 */
[----:B------:R-:W-:Y:S01]  /*a5f0*/  ISETP.GE.AND P5, PT, R2, R17, PT ;  /* 0x000000110200720c */ /* 0x000fe20003fa6270 */
[----:B------:R1:W3:Y:S01]  /*a600*/  MUFU.TANH R25, R3 ;  /* 0x0000000300197308 */ /* 0x0002e20000002400 */
[----:B------:R-:W-:-:S02]  /*a610*/  FSEL R220, R220, -INF , !P1 ;  /* 0xff800000dcdc7808 */ /* 0x000fc40004800000 */
[----:B------:R-:W-:Y:S02]  /*a620*/  FSEL R143, R67, -INF , !P4 ;  /* 0xff800000438f7808 */ /* 0x000fe40006000000 */
[C---:B------:R-:W-:Y:S02]  /*a630*/  ISETP.GE.AND P1, PT, R2.reuse, R19, PT ;  /* 0x000000130200720c */ /* 0x040fe40003f26270 */
[----:B------:R-:W-:Y:S01]  /*a640*/  ISETP.GE.AND P4, PT, R2, R20, PT ;  /* 0x000000140200720c */ /* 0x000fe20003f86270 */
[----:B------:R-:W-:Y:S01]  /*a650*/  VIADD R2, R0, 0xffffffa9 ;  /* 0xffffffa900027836 */ /* 0x000fe20000000000 */
[----:B------:R-:W-:Y:S02]  /*a660*/  FSEL R140, R63, -INF , !P2 ;  /* 0xff8000003f8c7808 */ /* 0x000fe40005000000 */
[----:B------:R-:W-:Y:S02]  /*a670*/  FSEL R251, R222, -INF , !P5 ;  /* 0xff800000defb7808 */ /* 0x000fe40006800000 */
[----:B------:R-:W-:-:S02]  /*a680*/  FSEL R232, R132, -INF , !P1 ;  /* 0xff80000084e87808 */ /* 0x000fc40004800000 */
[----:B------:R-:W-:Y:S02]  /*a690*/  FSEL R233, R62, -INF , !P4 ;  /* 0xff8000003ee97808 */ /* 0x000fe40006000000 */
[----:B------:R-:W-:Y:S01]  /*a6a0*/  ISETP.GE.AND P4, PT, R2, R16, PT ;  /* 0x000000100200720c */ /* 0x000fe20003f86270 */
[----:B-1----:R-:W-:-:S03]  /*a6b0*/  VIADD R3, R0, 0xffffffa8 ;  /* 0xffffffa800037836 */ /* 0x002fc60000000000 */
[----:B------:R-:W-:Y:S02]  /*a6c0*/  FSEL R244, R61, -INF , !P4 ;  /* 0xff8000003df47808 */ /* 0x000fe40006000000 */
[C---:B------:R-:W-:Y:S02]  /*a6d0*/  ISETP.GE.AND P2, PT, R3.reuse, R16, PT ;  /* 0x000000100300720c */ /* 0x040fe40003f46270 */
[C---:B------:R-:W-:Y:S02]  /*a6e0*/  ISETP.GE.AND P3, PT, R3.reuse, R17, PT ;  /* 0x000000110300720c */ /* 0x040fe40003f66270 */
[----:B------:R-:W-:Y:S02]  /*a6f0*/  ISETP.GE.AND P5, PT, R3, R19, PT ;  /* 0x000000130300720c */ /* 0x000fe40003fa6270 */
[----:B------:R-:W-:Y:S02]  /*a700*/  FSEL R247, R60, -INF , !P2 ;  /* 0xff8000003cf77808 */ /* 0x000fe40005000000 */
[----:B----4-:R-:W-:-:S02]  /*a710*/  FSEL R248, R53, -INF , !P3 ;  /* 0xff80000035f87808 */ /* 0x010fc40005800000 */
[----:B--2---:R-:W-:Y:S02]  /*a720*/  FSEL R142, R52, -INF , !P5 ;  /* 0xff800000348e7808 */ /* 0x004fe40006800000 */
[-C--:B------:R-:W-:Y:S01]  /*a730*/  ISETP.GE.AND P1, PT, R3, R20.reuse, PT ;  /* 0x000000140300720c */ /* 0x080fe20003f26270 */
[----:B------:R-:W-:Y:S01]  /*a740*/  FMUL.FTZ R3, R33, UR21 ;  /* 0x0000001521037c20 */ /* 0x000fe20008410000 */
[C---:B------:R-:W-:Y:S02]  /*a750*/  ISETP.GE.AND P2, PT, R2.reuse, R17, PT ;  /* 0x000000110200720c */ /* 0x040fe40003f46270 */
[C---:B------:R-:W-:Y:S01]  /*a760*/  ISETP.GE.AND P3, PT, R2.reuse, R19, PT ;  /* 0x000000130200720c */ /* 0x040fe20003f66270 */
[----:B------:R1:W2:Y:S01]  /*a770*/  MUFU.TANH R28, R3 ;  /* 0x00000003001c7308 */ /* 0x0002a20000002400 */
[----:B------:R-:W-:Y:S02]  /*a780*/  ISETP.GE.AND P5, PT, R2, R20, PT ;  /* 0x000000140200720c */ /* 0x000fe40003fa6270 */
[----:B------:R-:W-:-:S02]  /*a790*/  IADD3 R2, PT, PT, R0, -0x50, RZ ;  /* 0xffffffb000027810 */ /* 0x000fc40007ffe0ff */
[----:B------:R-:W-:Y:S02]  /*a7a0*/  FSEL R32, R41, -INF , !P1 ;  /* 0xff80000029207808 */ /* 0x000fe40004800000 */
[----:B------:R-:W-:Y:S02]  /*a7b0*/  FSEL R245, R55, -INF , !P2 ;  /* 0xff80000037f57808 */ /* 0x000fe40005000000 */
[----:B------:R-:W-:Y:S02]  /*a7c0*/  FSEL R246, R54, -INF , !P3 ;  /* 0xff80000036f67808 */ /* 0x000fe40005800000 */
[C---:B------:R-:W-:Y:S02]  /*a7d0*/  ISETP.GE.AND P1, PT, R2.reuse, R16, PT ;  /* 0x000000100200720c */ /* 0x040fe40003f26270 */
[C---:B------:R-:W-:Y:S02]  /*a7e0*/  ISETP.GE.AND P4, PT, R2.reuse, R17, PT ;  /* 0x000000110200720c */ /* 0x040fe40003f86270 */
[----:B------:R-:W-:-:S02]  /*a7f0*/  ISETP.GE.AND P2, PT, R2, R19, PT ;  /* 0x000000130200720c */ /* 0x000fc40003f46270 */
[----:B------:R-:W-:Y:S01]  /*a800*/  ISETP.GE.AND P3, PT, R2, R20, PT ;  /* 0x000000140200720c */ /* 0x000fe20003f66270 */
[----:B------:R-:W-:Y:S01]  /*a810*/  VIADD R2, R0, 0xffffffb1 ;  /* 0xffffffb100027836 */ /* 0x000fe20000000000 */
[----:B------:R-:W-:Y:S01]  /*a820*/  FSEL R250, R43, -INF , !P5 ;  /* 0xff8000002bfa7808 */ /* 0x000fe20006800000 */
[----:B-1----:R-:W-:Y:S01]  /*a830*/  FMUL.FTZ R3, R34, UR21 ;  /* 0x0000001522037c20 */ /* 0x002fe20008410000 */
[----:B------:R-:W-:Y:S02]  /*a840*/  FSEL R132, R40, -INF , !P1 ;  /* 0xff80000028847808 */ /* 0x000fe40004800000 */
[----:B---3--:R-:W-:Y:S01]  /*a850*/  FSEL R31, R25, -INF , !P4 ;  /* 0xff800000191f7808 */ /* 0x008fe20006000000 */
[----:B------:R1:W3:Y:S01]  /*a860*/  MUFU.TANH R23, R3 ;  /* 0x0000000300177308 */ /* 0x0002e20000002400 */
[----:B------:R-:W-:Y:S02]  /*a870*/  FSEL R33, R24, -INF , !P2 ;  /* 0xff80000018217808 */ /* 0x000fe40005000000 */
[C---:B------:R-:W-:Y:S01]  /*a880*/  ISETP.GE.AND P5, PT, R2.reuse, R16, PT ;  /* 0x000000100200720c */ /* 0x040fe20003fa6270 */
[----:B------:R4:W-:Y:S01]  /*a890*/  STL [R1+0x30], R31 ;  /* 0x0000301f01007387 */ /* 0x0009e20000100800 */
[C---:B------:R-:W-:Y:S01]  /*a8a0*/  ISETP.GE.AND P1, PT, R2.reuse, R17, PT ;  /* 0x000000110200720c */ /* 0x040fe20003f26270 */
[----:B------:R-:W-:Y:S01]  /*a8b0*/  HMMA.16816.F32.BF16 R24, R4, R26, R12 ;  /* 0x0000001a0418723c */ /* 0x000fe2000004180c */
[C---:B------:R-:W-:Y:S01]  /*a8c0*/  ISETP.GE.AND P4, PT, R2.reuse, R19, PT ;  /* 0x000000130200720c */ /* 0x040fe20003f86270 */
[----:B------:R4:W2:Y:S01]  /*a8d0*/  MUFU.TANH R15, R35 ;  /* 0x00000023000f7308 */ /* 0x0008a20000002400 */
[----:B------:R-:W-:Y:S01]  /*a8e0*/  ISETP.GE.AND P2, PT, R2, R20, PT ;  /* 0x000000140200720c */ /* 0x000fe20003f46270 */
[----:B------:R-:W-:Y:S01]  /*a8f0*/  VIADD R2, R0, 0xffffffb8 ;  /* 0xffffffb800027836 */ /* 0x000fe20000000000 */
[----:B------:R-:W-:Y:S01]  /*a900*/  FSEL R42, R42, -INF , !P5 ;  /* 0xff8000002a2a7808 */ /* 0x000fe20006800000 */
[----:B------:R-:W-:Y:S01]  /*a910*/  FMUL.FTZ R14, R11, UR21 ;  /* 0x000000150b0e7c20 */ /* 0x000fe20008410000 */
[----:B------:R-:W-:-:S02]  /*a920*/  FSEL R34, R29, -INF , !P1 ;  /* 0xff8000001d227808 */ /* 0x000fc40004800000 */
[-C--:B------:R-:W-:Y:S01]  /*a930*/  ISETP.GE.AND P5, PT, R2, R16.reuse, PT ;  /* 0x000000100200720c */ /* 0x080fe20003fa6270 */
[----:B------:R4:W-:Y:S01]  /*a940*/  STL [R1+0x24], R42 ;  /* 0x0000242a01007387 */ /* 0x0009e20000100800 */
[----:B------:R4:W2:Y:S01]  /*a950*/  MUFU.TANH R13, R9 ;  /* 0x00000009000d7308 */ /* 0x0008a20000002400 */
[C---:B-1----:R-:W-:Y:S01]  /*a960*/  IADD3 R3, PT, PT, R0.reuse, -0x47, RZ ;  /* 0xffffffb900037810 */ /* 0x042fe20007ffe0ff */
[----:B------:R-:W-:Y:S01]  /*a970*/  VIADD R0, R0, 0xffffff80 ;  /* 0xffffff8000007836 */ /* 0x000fe20000000000 */
[----:B------:R-:W-:Y:S01]  /*a980*/  FSEL R52, R8, -INF , !P5 ;  /* 0xff80000008347808 */ /* 0x000fe20006800000 */
[----:B------:R4:W-:Y:S01]  /*a990*/  STL [R1+0x28], R34 ;  /* 0x0000282201007387 */ /* 0x0009e20000100800 */
[----:B------:R-:W-:Y:S02]  /*a9a0*/  ISETP.GE.AND P1, PT, R2, R17, PT ;  /* 0x000000110200720c */ /* 0x000fe40003f26270 */
[----:B------:R-:W-:Y:S01]  /*a9b0*/  ISETP.GE.AND P5, PT, R3, R16, PT ;  /* 0x000000100300720c */ /* 0x000fe20003fa6270 */
[----:B------:R4:W-:Y:S01]  /*a9c0*/  STL [R1+0x1c], R52 ;  /* 0x00001c3401007387 */ /* 0x0009e20000100800 */
[----:B------:R-:W-:-:S02]  /*a9d0*/  FSEL R133, R10, -INF , !P1 ;  /* 0xff8000000a857808 */ /* 0x000fc40004800000 */
[----:B------:R-:W-:-:S04]  /*a9e0*/  ISETP.GE.AND P1, PT, R0, R16, PT ;  /* 0x000000100000720c */ /* 0x000fc80003f26270 */
[----:B------:R-:W-:Y:S01]  /*a9f0*/  FSEL R12, R242, -INF , !P1 ;  /* 0xff800000f20c7808 */ /* 0x000fe20004800000 */
[----:B---3--:R-:W-:Y:S08]  /*aa00*/  BRA.U !UP1, `(.L_x_156) ;  /* 0x0000000109ac7547 */ /* 0x008ff0000b800000 */
[----:B------:R-:W3:Y:S04]  /*aa10*/  LDL R243, [R1+0x5c] ;  /* 0x00005c0001f37983 */ /* 0x000ee80000100800 */
[----:B------:R-:W5:Y:S01]  /*aa20*/  LDL R252, [R1+0x58] ;  /* 0x0000580001fc7983 */ /* 0x000f620000100800 */
[----:B------:R-:W-:-:S04]  /*aa30*/  UIADD3 UR22, UPT, UPT, UR17, -0x3, URZ ;  /* 0xfffffffd11167890 */ /* 0x000fc8000fffe0ff */
[----:B------:R-:W-:-:S04]  /*aa40*/  UIMAD.WIDE.U32 UR28, UR22, UR10, URZ ;  /* 0x0000000a161c72a5 */ /* 0x000fc8000f8e00ff */
[----:B------:R-:W-:Y:S02]  /*aa50*/  UIMAD UR22, UR22, UR11, UR29 ;  /* 0x0000000b161672a4 */ /* 0x000fe4000f8e021d */
[----:B------:R-:W-:Y:S01]  /*aa60*/  IMAD.U32 R4, RZ, RZ, UR28 ;  /* 0x0000001cff047e24 */ /* 0x000fe2000f8e00ff */
[----:B------:R-:W-:Y:S01]  /*aa70*/  ULEA UR23, UP0, UR28, UR36, 0x6 ;  /* 0x000000241c177291 */ /* 0x000fe2000f8030ff */
[----:B------:R-:W-:-:S05]  /*aa80*/  IMAD.U32 R5, RZ, RZ, UR28 ;  /* 0x0000001cff057e24 */ /* 0x000fca000f8e00ff */
[----:B------:R-:W-:Y:S01]  /*aa90*/  IMAD.U32 R8, RZ, RZ, UR23 ;  /* 0x00000017ff087e24 */ /* 0x000fe2000f8e00ff */
[-C--:B---3--:R-:W-:Y:S01]  /*aaa0*/  LEA R10, P1, R4, R243.reuse, 0x7 ;  /* 0x000000f3040a7211 */ /* 0x088fe200078238ff */
[----:B------:R-:W-:Y:S01]  /*aab0*/  IMAD.U32 R4, RZ, RZ, UR22 ;  /* 0x00000016ff047e24 */ /* 0x000fe2000f8e00ff */
[----:B------:R-:W-:Y:S02]  /*aac0*/  ULEA.HI.X UR22, UR28, UR35, UR22, 0x6, UP0 ;  /* 0x000000231c167291 */ /* 0x000fe400080f3416 */
[----:B------:R-:W-:Y:S02]  /*aad0*/  UIADD3 UR26, UP0, UPT, UR36, UR23, URZ ;  /* 0x00000017241a7290 */ /* 0x000fe4000ff1e0ff */
[-C--:B-----5:R-:W-:Y:S02]  /*aae0*/  LEA.HI.X R11, R5, R252.reuse, R4, 0x7, P1 ;  /* 0x000000fc050b7211 */ /* 0x0a0fe400008f3c04 */
[----:B------:R-:W-:Y:S01]  /*aaf0*/  IMAD.U32 R4, RZ, RZ, UR22 ;  /* 0x00000016ff047e24 */ /* 0x000fe2000f8e00ff */
[----:B------:R-:W-:Y:S01]  /*ab00*/  UIADD3.X UR25, UPT, UPT, UR35, UR22, URZ, UP0, !UPT ;  /* 0x0000001623197290 */ /* 0x000fe200087fe4ff */
[----:B------:R-:W-:Y:S01]  /*ab10*/  MOV R5, UR23 ;  /* 0x0000001700057c02 */ /* 0x000fe20008000f00 */
[----:B------:R-:W-:Y:S01]  /*ab20*/  IMAD.U32 R6, RZ, RZ, UR26 ;  /* 0x0000001aff067e24 */ /* 0x000fe2000f8e00ff */
[-C--:B------:R-:W-:Y:S01]  /*ab30*/  LEA R8, P1, R8, R243.reuse, 0x1 ;  /* 0x000000f308087211 */ /* 0x080fe200078208ff */
[----:B------:R-:W-:Y:S01]  /*ab40*/  ULEA UR23, UP0, UR10, UR23, 0x5 ;  /* 0x000000170a177291 */ /* 0x000fe2000f8028ff */
[----:B------:R-:W-:Y:S01]  /*ab50*/  MOV R7, UR26 ;  /* 0x0000001a00077c02 */ /* 0x000fe20008000f00 */
[----:B------:R-:W-:Y:S01]  /*ab60*/  @!PT LDS RZ, [RZ] ;  /* 0x00000000fffff984 */ /* 0x000fe20000000800 */
[----:B------:R-:W-:Y:S01]  /*ab70*/  @!PT LDS RZ, [RZ] ;  /* 0x00000000fffff984 */ /* 0x000fe20000000800 */
[----:B------:R-:W-:Y:S01]  /*ab80*/  @!PT LDS RZ, [RZ] ;  /* 0x00000000fffff984 */ /* 0x000fe20000000800 */
[----:B------:R1:W-:Y:S01]  /*ab90*/  LDGSTS.E.BYPASS.LTC128B.128 [R18+0x8000], desc[UR14][R10.64] ;  /* 0x080000000a127fae */ /* 0x0003e2000b981a0e */
[-C--:B----4-:R-:W-:Y:S01]  /*aba0*/  LEA.HI.X R9, R5, R252.reuse, R4, 0x1, P1 ;  /* 0x000000fc05097211 */ /* 0x090fe200008f0c04 */
[----:B------:R-:W-:Y:S01]  /*abb0*/  IMAD.U32 R5, RZ, RZ, UR25 ;  /* 0x00000019ff057e24 */ /* 0x000fe2000f8e00ff */
[----:B------:R-:W-:Y:S01]  /*abc0*/  ULEA.HI.X UR22, UR10, UR22, UR11, 0x5, UP0 ;  /* 0x000000160a167291 */ /* 0x000fe200080f2c0b */
[-C--:B------:R-:W-:Y:S01]  /*abd0*/  LEA R6, P1, R6, R243.reuse, 0x1 ;  /* 0x000000f306067211 */ /* 0x080fe200078208ff */
[----:B------:R-:W-:Y:S01]  /*abe0*/  IMAD.U32 R4, RZ, RZ, UR23 ;  /* 0x00000017ff047e24 */ /* 0x000fe2000f8e00ff */
[----:B------:R-:W-:Y:S01]  /*abf0*/  MOV R29, UR23 ;  /* 0x00000017001d7c02 */ /* 0x000fe20008000f00 */
[----:B------:R1:W-:Y:S01]  /*ac00*/  LDGSTS.E.BYPASS.LTC128B.128 [R18+0xa000], desc[UR14][R10.64+0x80] ;  /* 0x0a0000800a127fae */ /* 0x0003e2000b981a0e */
[-C--:B------:R-:W-:Y:S01]  /*ac10*/  LEA.HI.X R7, R7, R252.reuse, R5, 0x1, P1 ;  /* 0x000000fc07077211 */ /* 0x080fe200008f0c05 */
[----:B------:R-:W-:Y:S01]  /*ac20*/  IMAD.U32 R5, RZ, RZ, UR22 ;  /* 0x00000016ff057e24 */ /* 0x000fe2000f8e00ff */
[----:B------:R-:W-:Y:S01]  /*ac30*/  LEA R4, P1, R4, R243, 0x1 ;  /* 0x000000f304047211 */ /* 0x000fe200078208ff */
        /* <DEDUP_REMOVED lines=8> */
.L_x_156:
[----:B-1----:R-:W-:Y:S01]  /*acc0*/  FMNMX3.FTZ R4, R136, R12, R36, !PT ;  /* 0x0000000c88047276 */ /* 0x002fe20007810024 */
[----:B----4-:R-:W-:Y:S01]  /*acd0*/  FMUL.FTZ R9, R25, UR21 ;  /* 0x0000001519097c20 */ /* 0x010fe20008410000 */
[----:B------:R-:W-:Y:S01]  /*ace0*/  ISETP.GE.AND P1, PT, R0, R17, PT ;  /* 0x000000110000720c */ /* 0x000fe20003f26270 */
[----:B------:R-:W-:Y:S01]  /*acf0*/  STL [R1+0x9c], R18 ;  /* 0x00009c1201007387 */ /* 0x000fe20000100800 */
[----:B------:R-:W-:Y:S01]  /*ad00*/  FMNMX3.FTZ R4, R4, R22, R21, !PT ;  /* 0x0000001604047276 */ /* 0x000fe20007810015 */
[----:B------:R-:W-:Y:S01]  /*ad10*/  FMUL.FTZ R7, R24, UR21 ;  /* 0x0000001518077c20 */ /* 0x000fe20008410000 */
[----:B------:R-:W-:Y:S01]  /*ad20*/  FSEL R6, R65, -INF , !P1 ;  /* 0xff80000041067808 */ /* 0x000fe20004800000 */
[----:B------:R1:W-:Y:S01]  /*ad30*/  STL [R1+0x98], R16 ;  /* 0x0000981001007387 */ /* 0x0003e20000100800 */
[----:B--2---:R-:W-:Y:S01]  /*ad40*/  FSEL R11, R13, -INF , !P5 ;  /* 0xff8000000d0b7808 */ /* 0x004fe20006800000 */
[----:B------:R2:W3:Y:S01]  /*ad50*/  MUFU.TANH R24, R9 ;  /* 0x0000000900187308 */ /* 0x0004e20000002400 */
[C---:B------:R-:W-:Y:S01]  /*ad60*/  ISETP.GE.AND P5, PT, R0.reuse, R19, PT ;  /* 0x000000130000720c */ /* 0x040fe20003fa6270 */
[----:B------:R-:W4:Y:S01]  /*ad70*/  LDCU UR22, c[0x0][0x45c] ;  /* 0x00008b80ff1677ac */ /* 0x000f220008000800 */
[----:B------:R-:W-:Y:S01]  /*ad80*/  ISETP.GE.AND P1, PT, R0, R20, PT ;  /* 0x000000140000720c */ /* 0x000fe20003f26270 */
[----:B------:R-:W-:Y:S01]  /*ad90*/  STL [R1+0x18], R11 ;  /* 0x0000180b01007387 */ /* 0x000fe20000100800 */
[----:B------:R-:W-:-:S02]  /*ada0*/  FMNMX3.FTZ R0, R4, R213, R211, !PT ;  /* 0x000000d504007276 */ /* 0x000fc400078100d3 */
[----:B------:R-:W-:Y:S01]  /*adb0*/  FMNMX3.FTZ R4, R135, R6, R39, !PT ;  /* 0x0000000687047276 */ /* 0x000fe20007810027 */
[----:B------:R-:W-:Y:S01]  /*adc0*/  STL [R1+0xa0], R17 ;  /* 0x0000a01101007387 */ /* 0x000fe20000100800 */
[----:B------:R-:W-:Y:S01]  /*add0*/  FMNMX3.FTZ R8, R0, R209, R208, !PT ;  /* 0x000000d100087276 */ /* 0x000fe200078100d0 */
[----:B------:R-:W-:Y:S01]  /*ade0*/  MUFU.TANH R10, R14 ;  /* 0x0000000e000a7308 */ /* 0x000fe20000002400 */
[----:B------:R-:W-:Y:S01]  /*adf0*/  FMNMX3.FTZ R0, R4, R38, R37, !PT ;  /* 0x0000002604007276 */ /* 0x000fe20007810025 */
[----:B------:R-:W-:Y:S01]  /*ae00*/  STL [R1+0xb8], R251 ;  /* 0x0000b8fb01007387 */ /* 0x000fe20000100800 */
[----:B------:R-:W-:Y:S02]  /*ae10*/  FMNMX3.FTZ R4, R8, R30, R249, !PT ;  /* 0x0000001e08047276 */ /* 0x000fe400078100f9 */
[----:B------:R-:W-:Y:S01]  /*ae20*/  FMNMX3.FTZ R0, R0, R215, R212, !PT ;  /* 0x000000d700007276 */ /* 0x000fe200078100d4 */
[----:B------:R-:W-:Y:S01]  /*ae30*/  STL [R1+0xa4], R19 ;  /* 0x0000a41301007387 */ /* 0x000fe20000100800 */
[----:B------:R-:W-:Y:S01]  /*ae40*/  FMNMX3.FTZ R4, R4, R247, R244, !PT ;  /* 0x000000f704047276 */ /* 0x000fe200078100f4 */
[----:B--2---:R-:W-:Y:S01]  /*ae50*/  FMUL.FTZ R9, R26, UR21 ;  /* 0x000000151a097c20 */ /* 0x004fe20008410000 */
[----:B------:R-:W-:Y:S01]  /*ae60*/  FMNMX3.FTZ R0, R0, R214, R210, !PT ;  /* 0x000000d600007276 */ /* 0x000fe200078100d2 */
[----:B------:R2:W4:Y:S01]  /*ae70*/  MUFU.TANH R29, R7 ;  /* 0x00000007001d7308 */ /* 0x0005220000002400 */
[----:B------:R-:W-:-:S02]  /*ae80*/  FSEL R5, R64, -INF , !P5 ;  /* 0xff80000040057808 */ /* 0x000fc40006800000 */
[----:B------:R-:W-:Y:S02]  /*ae90*/  FMNMX3.FTZ R8, R0, R220, R251, !PT ;  /* 0x000000dc00087276 */ /* 0x000fe400078100fb */
[----:B-1----:R-:W-:Y:S02]  /*aea0*/  FSEL R16, R28, -INF , !P4 ;  /* 0xff8000001c107808 */ /* 0x002fe40006000000 */
[----:B------:R-:W-:Y:S01]  /*aeb0*/  FMNMX3.FTZ R8, R8, R248, R245, !PT ;  /* 0x000000f808087276 */ /* 0x000fe200078100f5 */
[----:B------:R1:W1:Y:S01]  /*aec0*/  MUFU.TANH R14, R9 ;  /* 0x00000009000e7308 */ /* 0x0002620000002400 */
[-C--:B------:R-:W-:Y:S01]  /*aed0*/  ISETP.GE.AND P5, PT, R2, R19.reuse, PT ;  /* 0x000000130200720c */ /* 0x080fe20003fa6270 */
[----:B------:R-:W-:Y:S01]  /*aee0*/  STL [R1+0x4], R16 ;  /* 0x0000041001007387 */ /* 0x000fe20000100800 */
[----:B------:R-:W-:-:S03]  /*aef0*/  ISETP.GE.AND P4, PT, R3, R19, PT ;  /* 0x000000130300720c */ /* 0x000fc60003f86270 */
[----:B------:R-:W-:Y:S01]  /*af00*/  STL [R1+0xa8], R20 ;  /* 0x0000a81401007387 */ /* 0x000fe20000100800 */
[----:B---3--:R-:W-:Y:S02]  /*af10*/  FSEL R50, R24, -INF , !P4 ;  /* 0xff80000018327808 */ /* 0x008fe40006000000 */
[----:B--2---:R-:W-:Y:S02]  /*af20*/  FSEL R7, R66, -INF , !P1 ;  /* 0xff80000042077808 */ /* 0x004fe40004800000 */
[----:B------:R-:W-:Y:S02]  /*af30*/  ISETP.GE.AND P1, PT, R3, R17, PT ;  /* 0x000000110300720c */ /* 0x000fe40003f26270 */
[----:B----4-:R-:W-:Y:S02]  /*af40*/  FSEL R141, R29, -INF , !P5 ;  /* 0xff8000001d8d7808 */ /* 0x010fe40006800000 */
[----:B------:R-:W-:Y:S01]  /*af50*/  FSEL R139, R10, -INF , !P1 ;  /* 0xff8000000a8b7808 */ /* 0x000fe20004800000 */
[----:B------:R-:W-:Y:S01]  /*af60*/  FMUL.FTZ R10, R27, UR21 ;  /* 0x000000151b0a7c20 */ /* 0x000fe20008410000 */
[----:B-1----:R-:W-:-:S02]  /*af70*/  FMNMX3.FTZ R9, R8, R31, R34, !PT ;  /* 0x0000001f08097276 */ /* 0x002fc40007810022 */
[----:B------:R-:W2:Y:S01]  /*af80*/  LDL.LU R34, [R1+0x68] ;  /* 0x0000680001227983 */ /* 0x000ea20000300800 */
[----:B------:R-:W-:Y:S02]  /*af90*/  ISETP.GE.AND P1, PT, R2, R20, PT ;  /* 0x000000140200720c */ /* 0x000fe40003f26270 */
[----:B------:R-:W-:Y:S01]  /*afa0*/  FMNMX3.FTZ R2, R4, R132, R42, !PT ;  /* 0x0000008404027276 */ /* 0x000fe2000781002a */
[----:B------:R-:W1:Y:S01]  /*afb0*/  MUFU.TANH R10, R10 ;  /* 0x0000000a000a7308 */ /* 0x000e620000002400 */
[----:B------:R-:W-:Y:S02]  /*afc0*/  FMNMX3.FTZ R4, R137, R5, R46, !PT ;  /* 0x0000000589047276 */ /* 0x000fe4000781002e */
[----:B------:R-:W-:Y:S02]  /*afd0*/  FMNMX3.FTZ R0, R2, R52, R11, !PT ;  /* 0x0000003402007276 */ /* 0x000fe4000781000b */
[----:B------:R-:W-:Y:S02]  /*afe0*/  FMNMX3.FTZ R4, R4, R44, R45, !PT ;  /* 0x0000002c04047276 */ /* 0x000fe4000781002d */
[----:B------:R-:W-:Y:S01]  /*aff0*/  FMNMX3.FTZ R2, R134, R7, R47, !PT ;  /* 0x0000000786027276 */ /* 0x000fe2000781002f */
[----:B------:R-:W3:Y:S01]  /*b000*/  SHFL.BFLY PT, R13, R0, 0x2, 0x1f ;  /* 0x0c401f00000d7f89 */ /* 0x000ee200000e0000 */
[----:B------:R-:W-:-:S02]  /*b010*/  FMNMX3.FTZ R4, R4, R218, R217, !PT ;  /* 0x000000da04047276 */ /* 0x000fc400078100d9 */
[----:B------:R-:W-:Y:S02]  /*b020*/  FMNMX3.FTZ R2, R2, R48, R49, !PT ;  /* 0x0000003002027276 */ /* 0x000fe40007810031 */
[----:B------:R-:W-:Y:S02]  /*b030*/  FMNMX3.FTZ R8, R4, R219, R216, !PT ;  /* 0x000000db04087276 */ /* 0x000fe400078100d8 */
[----:B------:R-:W-:Y:S02]  /*b040*/  FMNMX3.FTZ R4, R9, R133, R139, !PT ;  /* 0x0000008509047276 */ /* 0x000fe4000781008b */
[----:B------:R-:W-:Y:S02]  /*b050*/  FMNMX3.FTZ R8, R8, R143, R232, !PT ;  /* 0x0000008f08087276 */ /* 0x000fe400078100e8 */
[----:B------:R-:W-:Y:S01]  /*b060*/  FMNMX3.FTZ R2, R2, R227, R226, !PT ;  /* 0x000000e302027276 */ /* 0x000fe200078100e2 */
[----:B------:R-:W4:Y:S01]  /*b070*/  SHFL.BFLY PT, R11, R4, 0x2, 0x1f ;  /* 0x0c401f00040b7f89 */ /* 0x000f2200000e0000 */
[----:B------:R-:W-:-:S02]  /*b080*/  FMNMX3.FTZ R8, R8, R142, R246, !PT ;  /* 0x0000008e08087276 */ /* 0x000fc400078100f6 */
[----:B------:R-:W-:Y:S02]  /*b090*/  FMNMX3.FTZ R2, R2, R225, R224, !PT ;  /* 0x000000e102027276 */ /* 0x000fe400078100e0 */
[----:B------:R-:W-:Y:S02]  /*b0a0*/  ISETP.GE.AND P5, PT, R3, R20, PT ;  /* 0x000000140300720c */ /* 0x000fe40003fa6270 */
[----:B------:R-:W-:Y:S02]  /*b0b0*/  FMNMX3.FTZ R3, R8, R33, R16, !PT ;  /* 0x0000002108037276 */ /* 0x000fe40007810010 */
[----:B------:R-:W-:Y:S02]  /*b0c0*/  FMNMX3.FTZ R2, R2, R140, R233, !PT ;  /* 0x0000008c02027276 */ /* 0x000fe400078100e9 */
[----:B------:R-:W-:Y:S02]  /*b0d0*/  FMNMX3.FTZ R3, R3, R141, R50, !PT ;  /* 0x0000008d03037276 */ /* 0x000fe40007810032 */
[----:B------:R-:W-:-:S02]  /*b0e0*/  FSEL R24, R23, -INF , !P3 ;  /* 0xff80000017187808 */ /* 0x000fc40005800000 */
[----:B------:R-:W-:Y:S02]  /*b0f0*/  FSEL R53, R15, -INF , !P2 ;  /* 0xff8000000f357808 */ /* 0x000fe40005000000 */
[----:B------:R-:W-:Y:S01]  /*b100*/  FMNMX3.FTZ R2, R2, R32, R250, !PT ;  /* 0x0000002002027276 */ /* 0x000fe200078100fa */
[----:B------:R-:W4:Y:S01]  /*b110*/  SHFL.BFLY PT, R9, R3, 0x2, 0x1f ;  /* 0x0c401f0003097f89 */ /* 0x000f2200000e0000 */
[----:B------:R-:W-:Y:S02]  /*b120*/  FSEL R31, R14, -INF , !P1 ;  /* 0xff8000000e1f7808 */ /* 0x000fe40004800000 */
[----:B-1----:R-:W-:Y:S02]  /*b130*/  FSEL R29, R10, -INF , !P5 ;  /* 0xff8000000a1d7808 */ /* 0x002fe40006800000 */
[----:B------:R-:W-:Y:S02]  /*b140*/  FMNMX3.FTZ R2, R2, R24, R53, !PT ;  /* 0x0000001802027276 */ /* 0x000fe40007810035 */
[----:B---3--:R-:W-:-:S02]  /*b150*/  FMNMX.FTZ R0, R0, R13, !PT ;  /* 0x0000000d00007209 */ /* 0x008fc40007810000 */
[----:B------:R-:W-:-:S03]  /*b160*/  FMNMX3.FTZ R2, R2, R31, R29, !PT ;  /* 0x0000001f02027276 */ /* 0x000fc6000781001d */
[----:B------:R-:W1:Y:S04]  /*b170*/  SHFL.BFLY PT, R10, R0, 0x1, 0x1f ;  /* 0x0c201f00000a7f89 */ /* 0x000e6800000e0000 */
[----:B------:R-:W3:Y:S01]  /*b180*/  SHFL.BFLY PT, R8, R2, 0x2, 0x1f ;  /* 0x0c401f0002087f89 */ /* 0x000ee200000e0000 */
[----:B----4-:R-:W-:-:S05]  /*b190*/  FMNMX.FTZ R4, R4, R11, !PT ;  /* 0x0000000b04047209 */ /* 0x010fca0007810000 */
[----:B------:R-:W4:Y:S01]  /*b1a0*/  SHFL.BFLY PT, R11, R4, 0x1, 0x1f ;  /* 0x0c201f00040b7f89 */ /* 0x000f2200000e0000 */
[----:B------:R-:W-:-:S05]  /*b1b0*/  FMNMX.FTZ R3, R3, R9, !PT ;  /* 0x0000000903037209 */ /* 0x000fca0007810000 */
[----:B------:R-:W4:Y:S01]  /*b1c0*/  SHFL.BFLY PT, R9, R3, 0x1, 0x1f ;  /* 0x0c201f0003097f89 */ /* 0x000f2200000e0000 */
[----:B-1----:R-:W-:Y:S02]  /*b1d0*/  FMNMX.FTZ R251, R0, R10, !PT ;  /* 0x0000000a00fb7209 */ /* 0x002fe40007810000 */
[----:B---3--:R-:W-:-:S03]  /*b1e0*/  FMNMX.FTZ R2, R2, R8, !PT ;  /* 0x0000000802027209 */ /* 0x008fc60007810000 */
[C---:B------:R-:W-:Y:S01]  /*b1f0*/  FMUL.FTZ R40, R251.reuse, UR22 ;  /* 0x00000016fb287c20 */ /* 0x040fe20008410000 */
[----:B------:R-:W-:Y:S01]  /*b200*/  FSETP.NEU.FTZ.AND P4, PT, R251, -INF , PT ;  /* 0xff800000fb00780b */ /* 0x000fe20003f9d000 */
[----:B------:R-:W1:Y:S01]  /*b210*/  S2UR UR23, SR_CgaCtaId ;  /* 0x00000000001779c3 */ /* 0x000e620000008800 */
[----:B------:R-:W3:Y:S02]  /*b220*/  SHFL.BFLY PT, R8, R2, 0x1, 0x1f ;  /* 0x0c201f0002087f89 */ /* 0x000ee400000e0000 */
[----:B------:R-:W-:Y:S02]  /*b230*/  FSEL R40, R40, RZ, P4 ;  /* 0x000000ff28287208 */ /* 0x000fe40002000000 */
[----:B----4-:R-:W-:-:S03]  /*b240*/  FMNMX.FTZ R54, R4, R11, !PT ;  /* 0x0000000b04367209 */ /* 0x010fc60007810000 */
[--C-:B------:R-:W-:Y:S01]  /*b250*/  FFMA.FTZ R0, R36, UR22, -R40.reuse ;  /* 0x0000001624007c23 */ /* 0x100fe20008010828 */
[C---:B------:R-:W-:Y:S01]  /*b260*/  FSETP.NEU.FTZ.AND P3, PT, R54.reuse, -INF , PT ;  /* 0xff8000003600780b */ /* 0x040fe20003f7d000 */
[----:B------:R-:W-:Y:S01]  /*b270*/  FMUL.FTZ R23, R54, UR22 ;  /* 0x0000001636177c20 */ /* 0x000fe20008410000 */
[----:B------:R-:W-:Y:S01]  /*b280*/  FMNMX.FTZ R55, R3, R9, !PT ;  /* 0x0000000903377209 */ /* 0x000fe20007810000 */
[----:B------:R4:W1:Y:S03]  /*b290*/  MUFU.EX2 R20, R0 ;  /* 0x0000000000147308 */ /* 0x0008660000000800 */
[----:B------:R-:W-:Y:S02]  /*b2a0*/  FSEL R23, R23, RZ, P3 ;  /* 0x000000ff17177208 */ /* 0x000fe40001800000 */
[----:B------:R-:W-:Y:S01]  /*b2b0*/  FSETP.NEU.FTZ.AND P2, PT, R55, -INF , PT ;  /* 0xff8000003700780b */ /* 0x000fe20003f5d000 */
[----:B----4-:R-:W-:Y:S01]  /*b2c0*/  FFMA.FTZ R0, R21, UR22, -R40 ;  /* 0x0000001615007c23 */ /* 0x010fe20008010828 */
[----:B------:R-:W-:-:S03]  /*b2d0*/  FMUL.FTZ R21, R55, UR22 ;  /* 0x0000001637157c20 */ /* 0x000fc60008410000 */
[----:B------:R4:W-:Y:S01]  /*b2e0*/  MUFU.EX2 R51, R0 ;  /* 0x0000000000337308 */ /* 0x0009e20000000800 */
[----:B------:R-:W-:Y:S01]  /*b2f0*/  UMOV UR21, 0x400 ;  /* 0x0000040000157882 */ /* 0x000fe20000000000 */
[----:B---3--:R-:W-:Y:S01]  /*b300*/  FMNMX.FTZ R252, R2, R8, !PT ;  /* 0x0000000802fc7209 */ /* 0x008fe20007810000 */
[----:B-1----:R-:W-:Y:S01]  /*b310*/  ULEA UR21, UR23, UR21, 0x18 ;  /* 0x0000001517157291 */ /* 0x002fe2000f8ec0ff */
[----:B------:R-:W-:Y:S01]  /*b320*/  FSEL R21, R21, RZ, P2 ;  /* 0x000000ff15157208 */ /* 0x000fe20001000000 */
[----:B------:R-:W-:Y:S01]  /*b330*/  FFMA.FTZ R4, R22, UR22, -R40 ;  /* 0x0000001616047c23 */ /* 0x000fe20008010828 */
[----:B----4-:R-:W-:-:S04]  /*b340*/  FFMA.FTZ R0, R39, UR22, -R23 ;  /* 0x0000001627007c23 */ /* 0x010fc80008010817 */
[----:B------:R1:W-:Y:S01]  /*b350*/  MUFU.EX2 R28, R0 ;  /* 0x00000000001c7308 */ /* 0x0003e20000000800 */
[----:B------:R-:W-:Y:S01]  /*b360*/  FMUL.FTZ R22, R252, UR22 ;  /* 0x00000016fc167c20 */ /* 0x000fe20008410000 */
[----:B------:R-:W-:Y:S01]  /*b370*/  FFMA.FTZ R12, R12, UR22, -R40 ;  /* 0x000000160c0c7c23 */ /* 0x000fe20008010828 */
[----:B------:R-:W-:Y:S01]  /*b380*/  FSETP.NEU.FTZ.AND P1, PT, R252, -INF , PT ;  /* 0xff800000fc00780b */ /* 0x000fe20003f3d000 */
[----:B------:R-:W-:Y:S01]  /*b390*/  FFMA.FTZ R2, R44, UR22, -R21 ;  /* 0x000000162c027c23 */ /* 0x000fe20008010815 */
[--C-:B------:R-:W-:Y:S01]  /*b3a0*/  FFMA.FTZ R6, R6, UR22, -R23.reuse ;  /* 0x0000001606067c23 */ /* 0x100fe20008010817 */
[----:B-1----:R-:W-:-:S04]  /*b3b0*/  FFMA.FTZ R0, R37, UR22, -R23 ;  /* 0x0000001625007c23 */ /* 0x002fc80008010817 */
[----:B------:R1:W-:Y:S01]  /*b3c0*/  MUFU.EX2 R25, R0 ;  /* 0x0000000000197308 */ /* 0x0003e20000000800 */
[----:B------:R-:W-:Y:S01]  /*b3d0*/  FSEL R22, R22, RZ, P1 ;  /* 0x000000ff16167208 */ /* 0x000fe20000800000 */
[----:B------:R-:W-:Y:S02]  /*b3e0*/  FFMA.FTZ R3, R38, UR22, -R23 ;  /* 0x0000001626037c23 */ /* 0x000fe40008010817 */
[----:B------:R-:W-:Y:S01]  /*b3f0*/  MUFU.EX2 R19, R12 ;  /* 0x0000000c00137308 */ /* 0x000fe20000000800 */
[--C-:B------:R-:W-:Y:S01]  /*b400*/  FFMA.FTZ R5, R5, UR22, -R21.reuse ;  /* 0x0000001605057c23 */ /* 0x100fe20008010815 */
[----:B-1----:R-:W-:-:S04]  /*b410*/  FFMA.FTZ R0, R46, UR22, -R21 ;  /* 0x000000162e007c23 */ /* 0x002fc80008010815 */
[----:B------:R1:W-:Y:S04]  /*b420*/  MUFU.EX2 R27, R0 ;  /* 0x00000000001b7308 */ /* 0x0003e80000000800 */
[----:B------:R-:W-:Y:S01]  /*b430*/  MUFU.EX2 R17, R6 ;  /* 0x0000000600117308 */ /* 0x000fe20000000800 */
[----:B------:R-:W-:-:S03]  /*b440*/  FFMA.FTZ R7, R7, UR22, -R22 ;  /* 0x0000001607077c23 */ /* 0x000fc60008010816 */
[----:B------:R3:W4:Y:S01]  /*b450*/  MUFU.EX2 R26, R3 ;  /* 0x00000003001a7308 */ /* 0x0007220000000800 */
[----:B-1----:R-:W-:-:S03]  /*b460*/  FFMA.FTZ R0, R45, UR22, -R21 ;  /* 0x000000162d007c23 */ /* 0x002fc60008010815 */
[----:B------:R1:W-:Y:S04]  /*b470*/  MUFU.EX2 R18, R5 ;  /* 0x0000000500127308 */ /* 0x0003e80000000800 */
[----:B------:R4:W-:Y:S01]  /*b480*/  MUFU.EX2 R6, R0 ;  /* 0x0000000000067308 */ /* 0x0009e20000000800 */
[----:B---3--:R-:W-:-:S03]  /*b490*/  FFMA.FTZ R3, R48, UR22, -R22 ;  /* 0x0000001630037c23 */ /* 0x008fc60008010816 */
[----:B------:R3:W-:Y:S01]  /*b4a0*/  MUFU.EX2 R8, R2 ;  /* 0x0000000200087308 */ /* 0x0007e20000000800 */
[----:B------:R-:W-:Y:S02]  /*b4b0*/  MOV R48, R20 ;  /* 0x0000001400307202 */ /* 0x000fe40000000f00 */
[----:B-1----:R-:W-:Y:S01]  /*b4c0*/  FSEL R5, R54, RZ, P3 ;  /* 0x000000ff36057208 */ /* 0x002fe20001800000 */
[----:B----4-:R-:W-:Y:S01]  /*b4d0*/  FFMA.FTZ R0, R47, UR22, -R22 ;  /* 0x000000162f007c23 */ /* 0x010fe20008010816 */
[----:B---3--:R-:W-:-:S03]  /*b4e0*/  FSEL R2, R251, RZ, P4 ;  /* 0x000000fffb027208 */ /* 0x008fc60002000000 */
[----:B------:R1:W-:Y:S04]  /*b4f0*/  MUFU.EX2 R20, R0 ;  /* 0x0000000000147308 */ /* 0x0003e80000000800 */
[----:B------:R3:W-:Y:S04]  /*b500*/  MUFU.EX2 R138, R4 ;  /* 0x00000004008a7308 */ /* 0x0007e80000000800 */
[----:B------:R4:W-:Y:S01]  /*b510*/  MUFU.EX2 R52, R3 ;  /* 0x0000000300347308 */ /* 0x0009e20000000800 */
[----:B-1----:R-:W-:-:S03]  /*b520*/  FFMA.FTZ R0, R49, UR22, -R22 ;  /* 0x0000001631007c23 */ /* 0x002fc60008010816 */
[----:B------:R-:W-:Y:S01]  /*b530*/  MUFU.EX2 R16, R7 ;  /* 0x0000000700107308 */ /* 0x000fe20000000800 */
[----:B---3--:R-:W-:-:S03]  /*b540*/  FADD.FTZ R4, R136, -R2 ;  /* 0x8000000288047221 */ /* 0x008fc60000010000 */
[----:B------:R1:W3:Y:S01]  /*b550*/  MUFU.EX2 R7, R0 ;  /* 0x0000000000077308 */ /* 0x0002e20000000800 */
[----:B----4-:R-:W-:Y:S01]  /*b560*/  FADD.FTZ R3, R135, -R5 ;  /* 0x8000000587037221 */ /* 0x010fe20000010000 */
[----:B------:R-:W-:Y:S01]  /*b570*/  FMUL.FTZ R4, R4, UR22 ;  /* 0x0000001604047c20 */ /* 0x000fe20008410000 */
[----:B------:R-:W-:Y:S02]  /*b580*/  FSEL R2, R55, RZ, P2 ;  /* 0x000000ff37027208 */ /* 0x000fe40001000000 */
[----:B------:R-:W-:Y:S01]  /*b590*/  FMUL.FTZ R3, R3, UR22 ;  /* 0x0000001603037c20 */ /* 0x000fe20008410000 */
[----:B------:R-:W4:Y:S01]  /*b5a0*/  MUFU.EX2 R46, R4 ;  /* 0x00000004002e7308 */ /* 0x000f220000000800 */
[----:B------:R-:W-:Y:S03]  /*b5b0*/  STL [R1+0x10], R251 ;  /* 0x000010fb01007387 */ /* 0x000fe60000100800 */
[----:B------:R4:W2:Y:S01]  /*b5c0*/  MUFU.EX2 R45, R3 ;  /* 0x00000003002d7308 */ /* 0x0008a20000000800 */
[----:B------:R-:W-:Y:S01]  /*b5d0*/  FSEL R5, R252, RZ, P1 ;  /* 0x000000fffc057208 */ /* 0x000fe20000800000 */
[----:B------:R-:W-:Y:S01]  /*b5e0*/  FADD.FTZ R2, R137, -R2 ;  /* 0x8000000289027221 */ /* 0x000fe20000010000 */
[----:B------:R-:W-:Y:S04]  /*b5f0*/  STL [R1+0x14], R54 ;  /* 0x0000143601007387 */ /* 0x000fe80000100800 */
[----:B------:R-:W-:Y:S01]  /*b600*/  STL [R1+0xc], R55 ;  /* 0x00000c3701007387 */ /* 0x000fe20000100800 */
[----:B------:R-:W-:Y:S01]  /*b610*/  FMUL.FTZ R2, R2, UR22 ;  /* 0x0000001602027c20 */ /* 0x000fe20008410000 */
[----:B-1----:R-:W-:-:S02]  /*b620*/  FADD.FTZ R0, R134, -R5 ;  /* 0x8000000586007221 */ /* 0x002fc40000010000 */
[----:B------:R-:W-:Y:S01]  /*b630*/  STL [R1+0xac], R252 ;  /* 0x0000acfc01007387 */ /* 0x000fe20000100800 */
[----:B------:R-:W-:Y:S01]  /*b640*/  IMAD.MOV.U32 R134, RZ, RZ, R26 ;  /* 0x000000ffff867224 */ /* 0x000fe200078e001a */
[----:B------:R-:W-:Y:S02]  /*b650*/  F2FP.BF16.F32.PACK_AB R9, R28, R17 ;  /* 0x000000111c09723e */ /* 0x000fe400000010ff */
[----:B---3--:R-:W-:Y:S01]  /*b660*/  STL [R1+0x54], R7 ;  /* 0x0000540701007387 */ /* 0x008fe20000100800 */
[----:B----4-:R-:W-:-:S03]  /*b670*/  MOV R3, 0x20 ;  /* 0x0000002000037802 */ /* 0x010fc60000000f00 */
[----:B------:R-:W-:Y:S01]  /*b680*/  STL [R1+0xb0], R19 ;  /* 0x0000b01301007387 */ /* 0x000fe20000100800 */
[----:B------:R1:W3:Y:S03]  /*b690*/  MUFU.EX2 R43, R2 ;  /* 0x00000002002b7308 */ /* 0x0002e60000000800 */
[----:B------:R4:W-:Y:S01]  /*b6a0*/  STL [R1+0xb4], R17 ;  /* 0x0000b41101007387 */ /* 0x0009e20000100800 */
[----:B------:R-:W-:Y:S02]  /*b6b0*/  F2FP.BF16.F32.PACK_AB R10, R51, R138 ;  /* 0x0000008a330a723e */ /* 0x000fe400000010ff */
[----:B--2---:R-:W-:-:S05]  /*b6c0*/  LEA R44, R34, UR21, 0x1 ;  /* 0x00000015222c7c11 */ /* 0x004fca000f8e08ff */
[----:B------:R-:W2:Y:S01]  /*b6d0*/  LDSM.16.MT88.4 R12, [R44+0xc000] ;  /* 0x00c000002c0c783b */ /* 0x000ea20000004200 */
[----:B----4-:R-:W-:Y:S02]  /*b6e0*/  MOV R17, R25 ;  /* 0x0000001900117202 */ /* 0x010fe40000000f00 */
[----:B-1----:R-:W-:Y:S01]  /*b6f0*/  SEL R2, R3, 0xffffffe0, !P0 ;  /* 0xffffffe003027807 */ /* 0x002fe20004000000 */
[----:B------:R-:W-:Y:S01]  /*b700*/  FMUL.FTZ R148, R148, R46 ;  /* 0x0000002e94947220 */ /* 0x000fe20000410000 */
[----:B------:R-:W-:Y:S01]  /*b710*/  MOV R3, R8 ;  /* 0x0000000800037202 */ /* 0x000fe20000000f00 */
[----:B------:R-:W-:Y:S01]  /*b720*/  FMUL.FTZ R149, R149, R46 ;  /* 0x0000002e95957220 */ /* 0x000fe20000410000 */
[----:B------:R-:W-:Y:S01]  /*b730*/  F2FP.BF16.F32.PACK_AB R8, R48, R19 ;  /* 0x000000133008723e */ /* 0x000fe200000010ff */
[-C--:B------:R-:W-:Y:S01]  /*b740*/  FMUL.FTZ R150, R150, R45.reuse ;  /* 0x0000002d96967220 */ /* 0x080fe20000410000 */
[----:B------:R-:W-:Y:S01]  /*b750*/  F2FP.BF16.F32.PACK_AB R11, R17, R134 ;  /* 0x00000086110b723e */ /* 0x000fe200000010ff */
[----:B------:R-:W-:Y:S01]  /*b760*/  FMUL.FTZ R151, R151, R45 ;  /* 0x0000002d97977220 */ /* 0x000fe20000410000 */
[----:B------:R-:W-:Y:S01]  /*b770*/  MOV R252, R27 ;  /* 0x0000001b00fc7202 */ /* 0x000fe20000000f00 */
[----:B------:R-:W-:-:S04]  /*b780*/  FMUL.FTZ R0, R0, UR22 ;  /* 0x0000001600007c20 */ /* 0x000fc80008410000 */
[----:B------:R1:W4:Y:S01]  /*b790*/  MUFU.EX2 R42, R0 ;  /* 0x00000000002a7308 */ /* 0x0003220000000800 */
[----:B--2---:R-:W-:Y:S01]  /*b7a0*/  HMMA.16816.F32.BF16 R236, R8, R12, R148 ;  /* 0x0000000c08ec723c */ /* 0x004fe20000041894 */
[----:B------:R-:W-:Y:S02]  /*b7b0*/  IADD3 R148, PT, PT, R2, R44, RZ ;  /* 0x0000002c02947210 */ /* 0x000fe40007ffe0ff */
[----:B------:R-:W-:-:S03]  /*b7c0*/  MOV R151, R24 ;  /* 0x0000001800977202 */ /* 0x000fc60000000f00 */
[----:B------:R-:W2:Y:S01]  /*b7d0*/  LDSM.16.MT88.4 R24, [R148+0xc000] ;  /* 0x00c000009418783b */ /* 0x000ea20000004200 */
[----:B------:R-:W-:Y:S02]  /*b7e0*/  IMAD.MOV.U32 R19, RZ, RZ, R6 ;  /* 0x000000ffff137224 */ /* 0x000fe400078e0006 */
[----:B-1----:R-:W-:Y:S01]  /*b7f0*/  VIADD R0, R44, 0xc000 ;  /* 0x0000c0002c007836 */ /* 0x002fe20000000000 */
[----:B------:R-:W-:Y:S01]  /*b800*/  F2FP.BF16.F32.PACK_AB R4, R252, R18 ;  /* 0x00000012fc04723e */ /* 0x000fe200000010ff */
[----:B---3--:R-:W-:Y:S01]  /*b810*/  FMUL.FTZ R144, R144, R43 ;  /* 0x0000002b90907220 */ /* 0x008fe20000410000 */
[----:B------:R-:W-:Y:S01]  /*b820*/  F2FP.BF16.F32.PACK_AB R6, R19, R3 ;  /* 0x000000031306723e */ /* 0x000fe200000010ff */
[-C--:B------:R-:W-:Y:S01]  /*b830*/  FMUL.FTZ R145, R145, R43.reuse ;  /* 0x0000002b91917220 */ /* 0x080fe20000410000 */
[----:B------:R-:W-:Y:S01]  /*b840*/  F2FP.BF16.F32.PACK_AB R5, R20, R16 ;  /* 0x000000101405723e */ /* 0x000fe200000010ff */
[-C--:B----4-:R-:W-:Y:S01]  /*b850*/  FMUL.FTZ R146, R146, R42.reuse ;  /* 0x0000002a92927220 */ /* 0x090fe20000410000 */
[----:B------:R-:W-:Y:S01]  /*b860*/  FMUL.FTZ R147, R147, R42 ;  /* 0x0000002a93937220 */ /* 0x000fe20000410000 */
[----:B------:R-:W-:Y:S01]  /*b870*/  F2FP.BF16.F32.PACK_AB R7, R7, R52 ;  /* 0x000000340707723e */ /* 0x000fe200000010ff */
        /* <DEDUP_REMOVED lines=8> */
[----:B------:R-:W-:-:S02]  /*b900*/  IADD3 R41, PT, PT, R44, 0xc040, RZ ;  /* 0x0000c0402c297810 */ /* 0x000fc40007ffe0ff */
[----:B------:R-:W-:Y:S01]  /*b910*/  @P6 IADD3 R41, PT, PT, R0, -0x40, RZ ;  /* 0xffffffc000296810 */ /* 0x000fe20007ffe0ff */
[----:B------:R-:W-:Y:S01]  /*b920*/  IMAD.MOV.U32 R137, RZ, RZ, R232 ;  /* 0x000000ffff897224 */ /* 0x000fe200078e00e8 */
[----:B------:R-:W-:Y:S01]  /*b930*/  MOV R135, R233 ;  /* 0x000000e900877202 */ /* 0x000fe20000000f00 */
[-C--:B------:R-:W-:Y:S01]  /*b940*/  FMUL.FTZ R160, R160, R46.reuse ;  /* 0x0000002ea0a07220 */ /* 0x080fe20000410000 */
[----:B------:R-:W-:Y:S01]  /*b950*/  FMUL.FTZ R161, R161, R46 ;  /* 0x0000002ea1a17220 */ /* 0x000fe20000410000 */
[-C--:B------:R-:W-:Y:S01]  /*b960*/  FMUL.FTZ R162, R162, R45.reuse ;  /* 0x0000002da2a27220 */ /* 0x080fe20000410000 */
[----:B------:R-:W-:Y:S01]  /*b970*/  FMUL.FTZ R163, R163, R45 ;  /* 0x0000002da3a37220 */ /* 0x000fe20000410000 */
        /* <DEDUP_REMOVED lines=12> */
[----:B------:R-:W-:Y:S01]  /*ba40*/  HMMA.16816.F32.BF16 R240, R4, R12, R144 ;  /* 0x0000000c04f0723c */ /* 0x000fe20000041890 */
[----:B------:R-:W-:-:S07]  /*ba50*/  MOV R150, R220 ;  /* 0x000000dc00967202 */ /* 0x000fce0000000f00 */
[-C--:B------:R-:W-:Y:S08]  /*ba60*/  HMMA.16816.F32.BF16 R232, R4, R14.reuse, R152 ;  /* 0x0000000e04e8723c */ /* 0x080ff00000041898 */
[C---:B------:R-:W-:Y:S01]  /*ba70*/  HMMA.16816.F32.BF16 R228, R8.reuse, R14, R156 ;  /* 0x0000000e08e4723c */ /* 0x040fe2000004189c */
[----:B------:R-:W1:Y:S07]  /*ba80*/  LDSM.16.MT88.4 R12, [R41] ;  /* 0x00000000290c783b */ /* 0x000e6e0000004200 */
[-C--:B--2---:R-:W-:Y:S08]  /*ba90*/  HMMA.16816.F32.BF16 R220, R8, R24.reuse, R160 ;  /* 0x0000001808dc723c */ /* 0x084ff000000418a0 */
[C---:B------:R-:W-:Y:S08]  /*baa0*/  HMMA.16816.F32.BF16 R36, R4.reuse, R24, R164 ;  /* 0x000000180424723c */ /* 0x040ff000000418a4 */
[-C--:B------:R-:W-:Y:S08]  /*bab0*/  HMMA.16816.F32.BF16 R168, R4, R26.reuse, R168 ;  /* 0x0000001a04a8723c */ /* 0x080ff000000418a8 */
[C---:B------:R-:W-:Y:S01]  /*bac0*/  HMMA.16816.F32.BF16 R172, R8.reuse, R26, R172 ;  /* 0x0000001a08ac723c */ /* 0x040fe200000418ac */
[----:B------:R-:W2:Y:S01]  /*bad0*/  LDSM.16.MT88.4 R24, [R44+0xe000] ;  /* 0x00e000002c18783b */ /* 0x000ea20000004200 */
        /* <DEDUP_REMOVED lines=16> */
[----:B------:R-:W-:Y:S01]  /*bbe0*/  MOV R49, R32 ;  /* 0x0000002000317202 */ /* 0x000fe20000000f00 */
        /* <DEDUP_REMOVED lines=8> */
[----:B-1----:R-:W-:Y:S01]  /*bc70*/  HMMA.16816.F32.BF16 R56, R8, R14, R188 ;  /* 0x0000000e0838723c */ /* 0x002fe200000418bc */
[----:B------:R-:W-:Y:S01]  /*bc80*/  MOV R188, R49 ;  /* 0x0000003100bc7202 */ /* 0x000fe20000000f00 */
[----:B------:R-:W-:Y:S01]  /*bc90*/  IMAD.IADD R47, R2, 0x1, R41 ;  /* 0x00000001022f7824 */ /* 0x000fe200078e0229 */
[----:B------:R-:W-:-:S05]  /*bca0*/  MOV R49, R31 ;  /* 0x0000001f00317202 */ /* 0x000fca0000000f00 */
[-C--:B------:R-:W-:Y:S08]  /*bcb0*/  HMMA.16816.F32.BF16 R176, R8, R12.reuse, R176 ;  /* 0x0000000c08b0723c */ /* 0x080ff000000418b0 */
[----:B------:R-:W-:Y:S01]  /*bcc0*/  HMMA.16816.F32.BF16 R64, R4, R12, R180 ;  /* 0x0000000c0440723c */ /* 0x000fe200000418b4 */
[----:B------:R-:W-:-:S07]  /*bcd0*/  MOV R180, R49 ;  /* 0x0000003100b47202 */ /* 0x000fce0000000f00 */
[----:B------:R-:W-:Y:S01]  /*bce0*/  HMMA.16816.F32.BF16 R60, R4, R14, R184 ;  /* 0x0000000e043c723c */ /* 0x000fe200000418b8 */
[----:B------:R-:W1:Y:S01]  /*bcf0*/  LDSM.16.MT88.4 R12, [R148+0xe000] ;  /* 0x00e00000940c783b */ /* 0x000e620000004200 */
[----:B------:R-:W-:Y:S01]  /*bd00*/  MOV R190, R137 ;  /* 0x0000008900be7202 */ /* 0x000fe20000000f00 */
[----:B------:R-:W-:-:S05]  /*bd10*/  IMAD.MOV.U32 R189, RZ, RZ, R135 ;  /* 0x000000ffffbd7224 */ /* 0x000fca00078e0087 */
[----:B--2---:R-:W-:Y:S01]  /*bd20*/  HMMA.16816.F32.BF16 R164, R4, R24, R72 ;  /* 0x0000001804a4723c */ /* 0x004fe20000041848 */
[----:B------:R-:W-:Y:S01]  /*bd30*/  IMAD.MOV.U32 R73, RZ, RZ, R51 ;  /* 0x000000ffff497224 */ /* 0x000fe200078e0033 */
[----:B------:R-:W-:-:S06]  /*bd40*/  MOV R137, R30 ;  /* 0x0000001e00897202 */ /* 0x000fcc0000000f00 */
[C---:B------:R-:W-:Y:S01]  /*bd50*/  HMMA.16816.F32.BF16 R156, R4.reuse, R26, R76 ;  /* 0x0000001a049c723c */ /* 0x040fe2000004184c */
[----:B------:R-:W-:Y:S01]  /*bd60*/  IMAD.MOV.U32 R77, RZ, RZ, R48 ;  /* 0x000000ffff4d7224 */ /* 0x000fe200078e0030 */
[----:B------:R-:W-:Y:S02]  /*bd70*/  MOV R76, R50 ;  /* 0x00000032004c7202 */ /* 0x000fe40000000f00 */
[----:B------:R-:W2:Y:S01]  /*bd80*/  LDSM.16.MT88.4 R48, [R47+0x2000] ;  /* 0x002000002f30783b */ /* 0x000ea20000004200 */
[----:B------:R-:W-:Y:S01]  /*bd90*/  IMAD.MOV.U32 R136, RZ, RZ, R33 ;  /* 0x000000ffff887224 */ /* 0x000fe200078e0021 */
[----:B------:R-:W-:Y:S01]  /*bda0*/  MOV R72, R28 ;  /* 0x0000001c00487202 */ /* 0x000fe20000000f00 */
[----:B------:R-:W-:Y:S01]  /*bdb0*/  IMAD.MOV.U32 R135, RZ, RZ, R29 ;  /* 0x000000ffff877224 */ /* 0x000fe200078e001d */
[----:B------:R-:W3:Y:S04]  /*bdc0*/  LDSM.16.MT88.4 R32, [R47] ;  /* 0x000000002f20783b */ /* 0x000ee80000004200 */
[----:B------:R-:W4:Y:S01]  /*bdd0*/  LDSM.16.MT88.4 R28, [R41+0x2000] ;  /* 0x00200000291c783b */ /* 0x000f220000004200 */
        /* <DEDUP_REMOVED lines=8> */
[--C-:B------:R-:W-:Y:S01]  /*be60*/  FFMA.FTZ R2, R211, UR22, -R40.reuse ;  /* 0x00000016d3027c23 */ /* 0x100fe20008010828 */
[-C--:B------:R-:W-:Y:S01]  /*be70*/  FMUL.FTZ R124, R124, R43.reuse ;  /* 0x0000002b7c7c7220 */ /* 0x080fe20000410000 */
[----:B------:R-:W-:Y:S01]  /*be80*/  FMUL.FTZ R125, R125, R43 ;  /* 0x0000002b7d7d7220 */ /* 0x000fe20000410000 */
[-C--:B------:R-:W-:Y:S01]  /*be90*/  FMUL.FTZ R126, R126, R42.reuse ;  /* 0x0000002a7e7e7220 */ /* 0x080fe20000410000 */
[----:B------:R-:W-:Y:S01]  /*bea0*/  FMUL.FTZ R127, R127, R42 ;  /* 0x0000002a7f7f7220 */ /* 0x000fe20000410000 */
[C---:B-1----:R-:W-:Y:S01]  /*beb0*/  HMMA.16816.F32.BF16 R160, R4.reuse, R14, R92 ;  /* 0x0000000e04a0723c */ /* 0x042fe2000004185c */
[-C--:B------:R-:W-:Y:S01]  /*bec0*/  FMUL.FTZ R80, R80, R46.reuse ;  /* 0x0000002e50507220 */ /* 0x080fe20000410000 */
[----:B------:R-:W-:Y:S01]  /*bed0*/  FMUL.FTZ R81, R81, R46 ;  /* 0x0000002e51517220 */ /* 0x000fe20000410000 */
[-C--:B------:R-:W-:Y:S01]  /*bee0*/  FMUL.FTZ R82, R82, R45.reuse ;  /* 0x0000002d52527220 */ /* 0x080fe20000410000 */
[----:B------:R-:W-:Y:S01]  /*bef0*/  FMUL.FTZ R83, R83, R45 ;  /* 0x0000002d53537220 */ /* 0x000fe20000410000 */
[----:B------:R-:W1:Y:S01]  /*bf00*/  MUFU.EX2 R92, R2 ;  /* 0x00000002005c7308 */ /* 0x000e620000000800 */
        /* <DEDUP_REMOVED lines=8> */
[-C--:B------:R-:W-:Y:S01]  /*bf90*/  FMUL.FTZ R200, R200, R43.reuse ;  /* 0x0000002bc8c87220 */ /* 0x080fe20000410000 */
[-C--:B------:R-:W-:Y:S01]  /*bfa0*/  FMUL.FTZ R201, R201, R43.reuse ;  /* 0x0000002bc9c97220 */ /* 0x080fe20000410000 */
[-C--:B------:R-:W-:Y:S01]  /*bfb0*/  FMUL.FTZ R202, R202, R42.reuse ;  /* 0x0000002acaca7220 */ /* 0x080fe20000410000 */
[-C--:B------:R-:W-:Y:S01]  /*bfc0*/  FMUL.FTZ R203, R203, R42.reuse ;  /* 0x0000002acbcb7220 */ /* 0x080fe20000410000 */
[----:B------:R-:W-:Y:S01]  /*bfd0*/  HMMA.16816.F32.BF16 R136, R4, R12, R88 ;  /* 0x0000000c0488723c */ /* 0x000fe20000041858 */
        /* <DEDUP_REMOVED lines=12> */
[----:B------:R-:W-:Y:S01]  /*c0a0*/  FFMA.FTZ R0, R213, UR22, -R40 ;  /* 0x00000016d5007c23 */ /* 0x000fe20008010828 */
[----:B------:R-:W-:Y:S01]  /*c0b0*/  MOV R91, R141 ;  /* 0x0000008d005b7202 */ /* 0x000fe20000000f00 */
[----:B------:R-:W-:Y:S01]  /*c0c0*/  IMAD.MOV.U32 R90, RZ, RZ, R140 ;  /* 0x000000ffff5a7224 */ /* 0x000fe200078e008c */
[----:B------:R-:W-:-:S02]  /*c0d0*/  MOV R95, R142 ;  /* 0x0000008e005f7202 */ /* 0x000fc40000000f00 */
[----:B------:R-:W-:Y:S02]  /*c0e0*/  MOV R88, R143 ;  /* 0x0000008f00587202 */ /* 0x000fe40000000f00 */
[----:B--2---:R-:W-:Y:S01]  /*c0f0*/  HMMA.16816.F32.BF16 R140, R4, R50, R124 ;  /* 0x00000032048c723c */ /* 0x004fe2000004187c */
[-C--:B------:R-:W-:Y:S01]  /*c100*/  FMUL.FTZ R192, R192, R46.reuse ;  /* 0x0000002ec0c07220 */ /* 0x080fe20000410000 */
[-C--:B------:R-:W-:Y:S01]  /*c110*/  FMUL.FTZ R193, R193, R46.reuse ;  /* 0x0000002ec1c17220 */ /* 0x080fe20000410000 */
[-C--:B------:R-:W-:Y:S01]  /*c120*/  FMUL.FTZ R194, R194, R45.reuse ;  /* 0x0000002dc2c27220 */ /* 0x080fe20000410000 */
[----:B------:R-:W-:Y:S01]  /*c130*/  FMUL.FTZ R195, R195, R45 ;  /* 0x0000002dc3c37220 */ /* 0x000fe20000410000 */
[----:B------:R-:W-:-:S03]  /*c140*/  FMUL.FTZ R84, R84, R46 ;  /* 0x0000002e54547220 */ /* 0x000fc60000410000 */
[----:B------:R-:W-:Y:S01]  /*c150*/  HMMA.16816.F32.BF16 R124, R8, R26, R80 ;  /* 0x0000001a087c723c */ /* 0x000fe20000041850 */
[----:B------:R2:W-:Y:S01]  /*c160*/  MUFU.EX2 R81, R0 ;  /* 0x0000000000517308 */ /* 0x0005e20000000800 */
[-C--:B------:R-:W-:Y:S01]  /*c170*/  FMUL.FTZ R85, R85, R46.reuse ;  /* 0x0000002e55557220 */ /* 0x080fe20000410000 */
[-C--:B------:R-:W-:Y:S01]  /*c180*/  FMUL.FTZ R86, R86, R45.reuse ;  /* 0x0000002d56567220 */ /* 0x080fe20000410000 */
[-C--:B------:R-:W-:Y:S01]  /*c190*/  FMUL.FTZ R87, R87, R45.reuse ;  /* 0x0000002d57577220 */ /* 0x080fe20000410000 */
[----:B------:R-:W-:Y:S02]  /*c1a0*/  IMAD.MOV.U32 R79, RZ, RZ, R3 ;  /* 0x000000ffff4f7224 */ /* 0x000fe400078e0003 */
[-C--:B------:R-:W-:Y:S01]  /*c1b0*/  FMUL.FTZ R100, R100, R46.reuse ;  /* 0x0000002e64647220 */ /* 0x080fe20000410000 */
[-C--:B------:R-:W-:Y:S01]  /*c1c0*/  FMUL.FTZ R101, R101, R46.reuse ;  /* 0x0000002e65657220 */ /* 0x080fe20000410000 */
[----:B---3--:R-:W-:Y:S01]  /*c1d0*/  HMMA.16816.F32.BF16 R196, R4, R32, R196 ;  /* 0x0000002004c4723c */ /* 0x008fe200000418c4 */
[-C--:B------:R-:W-:Y:S01]  /*c1e0*/  FMUL.FTZ R102, R102, R45.reuse ;  /* 0x0000002d66667220 */ /* 0x080fe20000410000 */
[-C--:B------:R-:W-:Y:S01]  /*c1f0*/  FMUL.FTZ R103, R103, R45.reuse ;  /* 0x0000002d67677220 */ /* 0x080fe20000410000 */
[-C--:B------:R-:W-:Y:S01]  /*c200*/  FMUL.FTZ R112, R112, R46.reuse ;  /* 0x0000002e70707220 */ /* 0x080fe20000410000 */
[----:B------:R-:W-:Y:S01]  /*c210*/  FMUL.FTZ R113, R113, R46 ;  /* 0x0000002e71717220 */ /* 0x000fe20000410000 */
[----:B------:R-:W-:Y:S01]  /*c220*/  FMUL.FTZ R114, R114, R45 ;  /* 0x0000002d72727220 */ /* 0x000fe20000410000 */
[----:B--2---:R-:W-:-:S02]  /*c230*/  FFMA.FTZ R0, R209, UR22, -R40 ;  /* 0x00000016d1007c23 */ /* 0x004fc40008010828 */
[C---:B------:R-:W-:Y:S01]  /*c240*/  HMMA.16816.F32.BF16 R200, R4.reuse, R34, R200 ;  /* 0x0000002204c8723c */ /* 0x040fe200000418c8 */
[----:B------:R-:W-:Y:S01]  /*c250*/  FMUL.FTZ R115, R115, R45 ;  /* 0x0000002d73737220 */ /* 0x000fe20000410000 */
[----:B------:R-:W-:Y:S01]  /*c260*/  MOV R191, R151 ;  /* 0x0000009700bf7202 */ /* 0x000fe20000000f00 */
[-C--:B------:R-:W-:Y:S01]  /*c270*/  FMUL.FTZ R68, R68, R46.reuse ;  /* 0x0000002e44447220 */ /* 0x080fe20000410000 */
[----:B------:R-:W-:Y:S01]  /*c280*/  FMUL.FTZ R69, R69, R46 ;  /* 0x0000002e45457220 */ /* 0x000fe20000410000 */
[-C--:B------:R-:W-:Y:S01]  /*c290*/  FMUL.FTZ R70, R70, R45.reuse ;  /* 0x0000002d46467220 */ /* 0x080fe20000410000 */
[----:B------:R-:W-:Y:S02]  /*c2a0*/  FMUL.FTZ R71, R71, R45 ;  /* 0x0000002d47477220 */ /* 0x000fe40000410000 */
[----:B----4-:R-:W-:Y:S01]  /*c2b0*/  HMMA.16816.F32.BF16 R184, R4, R28, R104 ;  /* 0x0000001c04b8723c */ /* 0x010fe20000041868 */
[----:B------:R2:W-:Y:S01]  /*c2c0*/  MUFU.EX2 R151, R0 ;  /* 0x0000000000977308 */ /* 0x0005e20000000800 */
[----:B------:R-:W-:Y:S01]  /*c2d0*/  FFMA.FTZ R2, R215, UR22, -R23 ;  /* 0x00000016d7027c23 */ /* 0x000fe20008010817 */
[----:B------:R-:W-:Y:S01]  /*c2e0*/  IMAD.MOV.U32 R94, RZ, RZ, R90 ;  /* 0x000000ffff5e7224 */ /* 0x000fe200078e005a */
[----:B-1----:R-:W-:-:S04]  /*c2f0*/  MOV R215, R92 ;  /* 0x0000005c00d77202 */ /* 0x002fc80000000f00 */
[----:B------:R-:W-:Y:S01]  /*c300*/  HMMA.16816.F32.BF16 R152, R4, R30, R108 ;  /* 0x0000001e0498723c */ /* 0x000fe2000004186c */
[----:B------:R-:W-:Y:S02]  /*c310*/  MOV R90, R78 ;  /* 0x0000004e005a7202 */ /* 0x000fe40000000f00 */
[----:B------:R-:W-:-:S05]  /*c320*/  MOV R92, R76 ;  /* 0x0000004c005c7202 */ /* 0x000fca0000000f00 */
[----:B------:R-:W-:Y:S01]  /*c330*/  HMMA.16816.F32.BF16 R144, R4, R48, R120 ;  /* 0x000000300490723c */ /* 0x000fe20000041878 */
[----:B------:R-:W-:Y:S01]  /*c340*/  IMAD.MOV.U32 R4, RZ, RZ, R55 ;  /* 0x000000ffff047224 */ /* 0x000fe200078e0037 */
[----:B------:R-:W-:Y:S01]  /*c350*/  MOV R5, R53 ;  /* 0x0000003500057202 */ /* 0x000fe20000000f00 */
[----:B------:R-:W-:Y:S02]  /*c360*/  IMAD.MOV.U32 R6, RZ, RZ, R52 ;  /* 0x000000ffff067224 */ /* 0x000fe400078e0034 */
[----:B--2---:R-:W-:Y:S01]  /*c370*/  FFMA.FTZ R0, R212, UR22, -R23 ;  /* 0x00000016d4007c23 */ /* 0x004fe20008010817 */
[----:B------:R-:W-:Y:S02]  /*c380*/  MOV R7, R79 ;  /* 0x0000004f00077202 */ /* 0x000fe40000000f00 */
[----:B------:R-:W-:Y:S01]  /*c390*/  MOV R78, R189 ;  /* 0x000000bd004e7202 */ /* 0x000fe20000000f00 */
[C---:B------:R-:W-:Y:S01]  /*c3a0*/  HMMA.16816.F32.BF16 R192, R8.reuse, R32, R192 ;  /* 0x0000002008c0723c */ /* 0x040fe200000418c0 */
[----:B------:R-:W-:Y:S01]  /*c3b0*/  MOV R189, R252 ;  /* 0x000000fc00bd7202 */ /* 0x000fe20000000f00 */
[----:B------:R-:W-:Y:S01]  /*c3c0*/  IMAD.MOV.U32 R181, RZ, RZ, R135 ;  /* 0x000000ffffb57224 */ /* 0x000fe200078e0087 */
[----:B------:R-:W-:Y:S01]  /*c3d0*/  MOV R33, R4 ;  /* 0x0000000400217202 */ /* 0x000fe20000000f00 */
[----:B------:R-:W-:Y:S01]  /*c3e0*/  IMAD.MOV.U32 R89, RZ, RZ, R133 ;  /* 0x000000ffff597224 */ /* 0x000fe200078e0085 */
[----:B------:R-:W-:Y:S01]  /*c3f0*/  MOV R183, R134 ;  /* 0x0000008600b77202 */ /* 0x000fe20000000f00 */
[----:B------:R1:W-:Y:S01]  /*c400*/  MUFU.EX2 R252, R0 ;  /* 0x0000000000fc7308 */ /* 0x0003e20000000800 */
[----:B------:R-:W-:Y:S01]  /*c410*/  MOV R149, R132 ;  /* 0x0000008400957202 */ /* 0x000fe20000000f00 */
[----:B------:R-:W-:Y:S01]  /*c420*/  HMMA.16816.F32.BF16 R120, R8, R12, R84 ;  /* 0x0000000c0878723c */ /* 0x000fe20000041854 */
[----:B------:R-:W-:Y:S01]  /*c430*/  MOV R93, R91 ;  /* 0x0000005b005d7202 */ /* 0x000fe20000000f00 */
[----:B------:R2:W-:Y:S01]  /*c440*/  MUFU.EX2 R12, R2 ;  /* 0x00000002000c7308 */ /* 0x0005e20000000800 */
[----:B------:R-:W-:Y:S01]  /*c450*/  IMAD.MOV.U32 R4, RZ, RZ, R5 ;  /* 0x000000ffff047224 */ /* 0x000fe200078e0005 */
[----:B------:R-:W-:-:S02]  /*c460*/  MOV R5, R6 ;  /* 0x0000000600057202 */ /* 0x000fc40000000f00 */
[----:B------:R-:W-:Y:S02]  /*c470*/  MOV R6, R7 ;  /* 0x0000000700067202 */ /* 0x000fe40000000f00 */
[----:B------:R-:W-:Y:S01]  /*c480*/  HMMA.16816.F32.BF16 R104, R8, R28, R100 ;  /* 0x0000001c0868723c */ /* 0x000fe20000041864 */
[----:B------:R-:W-:Y:S02]  /*c490*/  IMAD.MOV.U32 R7, RZ, RZ, R92 ;  /* 0x000000ffff077224 */ /* 0x000fe400078e005c */
[----:B-1----:R-:W-:-:S05]  /*c4a0*/  FFMA.FTZ R0, R218, UR22, -R21 ;  /* 0x00000016da007c23 */ /* 0x002fca0008010815 */
[----:B------:R-:W-:Y:S01]  /*c4b0*/  HMMA.16816.F32.BF16 R112, R8, R30, R112 ;  /* 0x0000001e0870723c */ /* 0x000fe20000041870 */
[----:B--2---:R-:W-:Y:S01]  /*c4c0*/  FFMA.FTZ R2, R210, UR22, -R23 ;  /* 0x00000016d2027c23 */ /* 0x004fe20008010817 */
[----:B------:R-:W1:Y:S01]  /*c4d0*/  LDSM.16.MT88.4 R28, [R44+0xc800] ;  /* 0x00c800002c1c783b */ /* 0x000e620000004200 */
[----:B------:R-:W-:Y:S01]  /*c4e0*/  FFMA.FTZ R3, R208, UR22, -R40 ;  /* 0x00000016d0037c23 */ /* 0x000fe20008010828 */
[----:B------:R-:W-:-:S04]  /*c4f0*/  MOV R92, R93 ;  /* 0x0000005d005c7202 */ /* 0x000fc80000000f00 */
[----:B------:R-:W-:Y:S01]  /*c500*/  HMMA.16816.F32.BF16 R132, R8, R24, R68 ;  /* 0x000000180884723c */ /* 0x000fe20000041844 */
[----:B------:R-:W2:Y:S01]  /*c510*/  LDSM.16.MT88.4 R24, [R148+0xc800] ;  /* 0x00c800009418783b */ /* 0x000ea20000004200 */
[----:B------:R-:W-:Y:S01]  /*c520*/  IMAD.MOV.U32 R76, RZ, RZ, R72 ;  /* 0x000000ffff4c7224 */ /* 0x000fe200078e0048 */
[----:B------:R3:W-:Y:S01]  /*c530*/  MUFU.EX2 R212, R2 ;  /* 0x0000000200d47308 */ /* 0x0007e20000000800 */
[----:B------:R-:W-:Y:S01]  /*c540*/  MOV R93, R94 ;  /* 0x0000005e005d7202 */ /* 0x000fe20000000f00 */
[----:B------:R-:W-:Y:S01]  /*c550*/  IMAD.MOV.U32 R94, RZ, RZ, R95 ;  /* 0x000000ffff5e7224 */ /* 0x000fe200078e005f */
[----:B------:R-:W-:Y:S01]  /*c560*/  MOV R72, R191 ;  /* 0x000000bf00487202 */ /* 0x000fe20000000f00 */
[----:B------:R4:W1:Y:S01]  /*c570*/  MUFU.EX2 R13, R0 ;  /* 0x00000000000d7308 */ /* 0x0008620000000800 */
[----:B------:R-:W-:Y:S02]  /*c580*/  MOV R191, R19 ;  /* 0x0000001300bf7202 */ /* 0x000fe40000000f00 */
[----:B------:R-:W-:Y:S01]  /*c590*/  MOV R95, R88 ;  /* 0x00000058005f7202 */ /* 0x000fe20000000f00 */
[----:B------:R4:W-:Y:S01]  /*c5a0*/  MUFU.EX2 R19, R3 ;  /* 0x0000000300137308 */ /* 0x0009e20000000800 */
[----:B------:R-:W-:Y:S01]  /*c5b0*/  MOV R88, R89 ;  /* 0x0000005900587202 */ /* 0x000fe20000000f00 */
[----:B------:R-:W-:-:S02]  /*c5c0*/  IMAD.MOV.U32 R89, RZ, RZ, R149 ;  /* 0x000000ffff597224 */ /* 0x000fc400078e0095 */
[--C-:B---3--:R-:W-:Y:S01]  /*c5d0*/  FFMA.FTZ R2, R217, UR22, -R21.reuse ;  /* 0x00000016d9027c23 */ /* 0x108fe20008010815 */
[----:B------:R-:W-:Y:S02]  /*c5e0*/  IMAD.MOV.U32 R209, RZ, RZ, R4 ;  /* 0x000000ffffd17224 */ /* 0x000fe400078e0004 */
[----:B----4-:R-:W-:Y:S01]  /*c5f0*/  FFMA.FTZ R0, R219, UR22, -R21 ;  /* 0x00000016db007c23 */ /* 0x010fe20008010815 */
[----:B------:R3:W4:Y:S01]  /*c600*/  MUFU.EX2 R149, R2 ;  /* 0x0000000200957308 */ /* 0x0007220000000800 */
[----:B------:R-:W-:Y:S01]  /*c610*/  MOV R4, R6 ;  /* 0x0000000600047202 */ /* 0x000fe20000000f00 */
[----:B------:R-:W-:Y:S01]  /*c620*/  FFMA.FTZ R3, R214, UR22, -R23 ;  /* 0x00000016d6037c23 */ /* 0x000fe20008010817 */
        /* <DEDUP_REMOVED lines=10> */
[----:B------:R-:W-:Y:S01]  /*c6d0*/  MOV R211, R33 ;  /* 0x0000002100d37202 */ /* 0x000fe20000000f00 */
[----:B-1----:R-:W-:Y:S01]  /*c6e0*/  FFMA.FTZ R0, R227, UR22, -R22 ;  /* 0x00000016e3007c23 */ /* 0x002fe20008010816 */
[----:B------:R-:W-:Y:S01]  /*c6f0*/  MOV R208, R5 ;  /* 0x0000000500d07202 */ /* 0x000fe20000000f00 */
[----:B------:R1:W-:Y:S01]  /*c700*/  MUFU.EX2 R17, R3 ;  /* 0x0000000300117308 */ /* 0x0003e20000000800 */
[----:B------:R-:W-:Y:S01]  /*c710*/  MOV R88, R191 ;  /* 0x000000bf00587202 */ /* 0x000fe20000000f00 */
[----:B------:R-:W-:Y:S01]  /*c720*/  IMAD.MOV.U32 R5, RZ, RZ, R7 ;  /* 0x000000ffff057224 */ /* 0x000fe200078e0007 */
[----:B------:R-:W-:Y:S01]  /*c730*/  MOV R33, R76 ;  /* 0x0000004c00217202 */ /* 0x000fe20000000f00 */
[----:B------:R3:W2:Y:S01]  /*c740*/  MUFU.EX2 R191, R2 ;  /* 0x0000000200bf7308 */ /* 0x0006a20000000800 */
[----:B------:R-:W-:-:S02]  /*c750*/  MOV R7, R93 ;  /* 0x0000005d00077202 */ /* 0x000fc40000000f00 */
[----:B------:R-:W-:Y:S01]  /*c760*/  MOV R76, R77 ;  /* 0x0000004d004c7202 */ /* 0x000fe20000000f00 */
[----:B------:R4:W-:Y:S01]  /*c770*/  MUFU.EX2 R217, R0 ;  /* 0x0000000000d97308 */ /* 0x0009e20000000800 */
[----:B------:R-:W-:Y:S01]  /*c780*/  MOV R93, R95 ;  /* 0x0000005f005d7202 */ /* 0x000fe20000000f00 */
[----:B------:R-:W-:Y:S01]  /*c790*/  IMAD.MOV.U32 R77, RZ, RZ, R78 ;  /* 0x000000ffff4d7224 */ /* 0x000fe200078e004e */
[----:B------:R-:W-:Y:S01]  /*c7a0*/  MOV R78, R79 ;  /* 0x0000004f004e7202 */ /* 0x000fe20000000f00 */
[----:B------:R-:W-:Y:S02]  /*c7b0*/  IMAD.MOV.U32 R95, RZ, RZ, R89 ;  /* 0x000000ffff5f7224 */ /* 0x000fe400078e0059 */
[--C-:B-1----:R-:W-:Y:S01]  /*c7c0*/  FFMA.FTZ R3, R226, UR22, -R22.reuse ;  /* 0x00000016e2037c23 */ /* 0x102fe20008010816 */
[----:B------:R-:W-:Y:S01]  /*c7d0*/  MOV R89, R150 ;  /* 0x0000009600597202 */ /* 0x000fe20000000f00 */
[--C-:B---3--:R-:W-:Y:S01]  /*c7e0*/  FFMA.FTZ R2, R225, UR22, -R22.reuse ;  /* 0x00000016e1027c23 */ /* 0x108fe20008010816 */
[----:B------:R-:W-:Y:S01]  /*c7f0*/  MOV R79, R190 ;  /* 0x000000be004f7202 */ /* 0x000fe20000000f00 */
[----:B----4-:R-:W-:Y:S01]  /*c800*/  FFMA.FTZ R0, R224, UR22, -R22 ;  /* 0x00000016e0007c23 */ /* 0x010fe20008010816 */
[----:B------:R-:W1:Y:S04]  /*c810*/  MUFU.EX2 R150, R3 ;  /* 0x0000000300967308 */ /* 0x000e680000000800 */
[----:B------:R3:W-:Y:S04]  /*c820*/  MUFU.EX2 R210, R2 ;  /* 0x0000000200d27308 */ /* 0x0007e80000000800 */
[----:B------:R-:W4:Y:S01]  /*c830*/  MUFU.EX2 R190, R0 ;  /* 0x0000000000be7308 */ /* 0x000f220000000800 */
        /* <DEDUP_REMOVED lines=16> */
[----:B------:R-:W-:-:S02]  /*c940*/  MOV R219, R13 ;  /* 0x0000000d00db7202 */ /* 0x000fc40000000f00 */
[----:B------:R-:W-:Y:S01]  /*c950*/  MOV R216, R12 ;  /* 0x0000000c00d87202 */ /* 0x000fe20000000f00 */
[----:B---3--:R-:W-:Y:S01]  /*c960*/  IMAD.MOV.U32 R2, RZ, RZ, R4 ;  /* 0x000000ffff027224 */ /* 0x008fe200078e0004 */
[----:B------:R-:W-:Y:S01]  /*c970*/  MOV R188, R54 ;  /* 0x0000003600bc7202 */ /* 0x000fe20000000f00 */
[----:B------:R-:W-:Y:S01]  /*c980*/  IMAD.MOV.U32 R68, RZ, RZ, R7 ;  /* 0x000000ffff447224 */ /* 0x000fe200078e0007 */
[C---:B------:R-:W-:Y:S01]  /*c990*/  HMMA.16816.F32.BF16 R52, R8.reuse, R48, R116 ;  /* 0x000000300834723c */ /* 0x040fe20000041874 */
[----:B------:R-:W-:Y:S02]  /*c9a0*/  MOV R82, R5 ;  /* 0x0000000500527202 */ /* 0x000fe40000000f00 */
[----:B------:R-:W-:Y:S02]  /*c9b0*/  MOV R83, R6 ;  /* 0x0000000600537202 */ /* 0x000fe40000000f00 */
[----:B------:R-:W-:Y:S02]  /*c9c0*/  F2FP.BF16.F32.PACK_AB R4, R149, R219 ;  /* 0x000000db9504723e */ /* 0x000fe400000010ff */
[----:B--2---:R-:W-:Y:S01]  /*c9d0*/  F2FP.BF16.F32.PACK_AB R6, R191, R214 ;  /* 0x000000d6bf06723e */ /* 0x004fe200000010ff */
[----:B------:R-:W-:Y:S01]  /*c9e0*/  HMMA.16816.F32.BF16 R204, R8, R34, R204 ;  /* 0x0000002208cc723c */ /* 0x000fe200000418cc */
[----:B-1----:R-:W-:-:S02]  /*c9f0*/  F2FP.BF16.F32.PACK_AB R5, R150, R217 ;  /* 0x000000d99605723e */ /* 0x002fc400000010ff */
[----:B----4-:R-:W-:-:S05]  /*ca00*/  F2FP.BF16.F32.PACK_AB R7, R190, R210 ;  /* 0x000000d2be07723e */ /* 0x010fca00000010ff */
[C---:B------:R-:W-:Y:S08]  /*ca10*/  HMMA.16816.F32.BF16 R108, R8.reuse, R14, R96 ;  /* 0x0000000e086c723c */ /* 0x040ff00000041860 */
[----:B------:R-:W-:Y:S01]  /*ca20*/  HMMA.16816.F32.BF16 R48, R8, R50, R128 ;  /* 0x000000320830723c */ /* 0x000fe20000041880 */
[----:B------:R-:W-:Y:S01]  /*ca30*/  F2FP.BF16.F32.PACK_AB R8, R215, R81 ;  /* 0x00000051d708723e */ /* 0x000fe200000010ff */
[----:B------:R-:W-:Y:S01]  /*ca40*/  IMAD.MOV.U32 R32, RZ, RZ, R89 ;  /* 0x000000ffff207224 */ /* 0x000fe200078e0059 */
[----:B------:R-:W-:Y:S01]  /*ca50*/  F2FP.BF16.F32.PACK_AB R9, R252, R216 ;  /* 0x000000d8fc09723e */ /* 0x000fe200000010ff */
[----:B------:R-:W-:Y:S01]  /*ca60*/  IMAD.MOV.U32 R71, RZ, RZ, R94 ;  /* 0x000000ffff477224 */ /* 0x000fe200078e005e */
[----:B------:R-:W-:Y:S01]  /*ca70*/  F2FP.BF16.F32.PACK_AB R10, R19, R151 ;  /* 0x00000097130a723e */ /* 0x000fe200000010ff */
[----:B------:R-:W1:Y:S01]  /*ca80*/  LDSM.16.MT88.4 R12, [R41+0x800] ;  /* 0x00080000290c783b */ /* 0x000e620000004200 */
[----:B------:R-:W-:Y:S01]  /*ca90*/  F2FP.BF16.F32.PACK_AB R11, R212, R17 ;  /* 0x00000011d40b723e */ /* 0x000fe200000010ff */
        /* <DEDUP_REMOVED lines=8> */
[----:B------:R-:W-:Y:S02]  /*cb20*/  MOV R223, R79 ;  /* 0x0000004f00df7202 */ /* 0x000fe40000000f00 */
[----:B------:R-:W-:-:S03]  /*cb30*/  MOV R3, R77 ;  /* 0x0000004d00037202 */ /* 0x000fc60000000f00 */
[----:B------:R-:W-:Y:S01]  /*cb40*/  HMMA.16816.F32.BF16 R88, R8, R30, R228 ;  /* 0x0000001e0858723c */ /* 0x000fe200000418e4 */
[----:B------:R-:W-:-:S07]  /*cb50*/  MOV R231, R81 ;  /* 0x0000005100e77202 */ /* 0x000fce0000000f00 */
[----:B------:R-:W-:Y:S01]  /*cb60*/  HMMA.16816.F32.BF16 R92, R8, R28, R236 ;  /* 0x0000001c085c723c */ /* 0x000fe200000418ec */
[----:B------:R-:W-:-:S07]  /*cb70*/  MOV R238, R76 ;  /* 0x0000004c00ee7202 */ /* 0x000fce0000000f00 */
[C---:B------:R-:W-:Y:S01]  /*cb80*/  HMMA.16816.F32.BF16 R96, R4.reuse, R30, R232 ;  /* 0x0000001e0460723c */ /* 0x040fe200000418e8 */
[----:B------:R-:W-:Y:S01]  /*cb90*/  IMAD.MOV.U32 R234, RZ, RZ, R78 ;  /* 0x000000ffffea7224 */ /* 0x000fe200078e004e */
[----:B------:R-:W-:Y:S01]  /*cba0*/  MOV R227, R83 ;  /* 0x0000005300e37202 */ /* 0x000fe20000000f00 */
[----:B------:R-:W-:Y:S01]  /*cbb0*/  IMAD.MOV.U32 R226, RZ, RZ, R82 ;  /* 0x000000ffffe27224 */ /* 0x000fe200078e0052 */
[----:B------:R-:W-:Y:S01]  /*cbc0*/  MOV R213, R72 ;  /* 0x0000004800d57202 */ /* 0x000fe20000000f00 */
[----:B------:R-:W-:Y:S03]  /*cbd0*/  LDSM.16.MT88.4 R28, [R47+0x800] ;  /* 0x000800002f1c783b */ /* 0x000fe60000004200 */
[----:B------:R-:W-:Y:S01]  /*cbe0*/  HMMA.16816.F32.BF16 R76, R4, R26, R168 ;  /* 0x0000001a044c723c */ /* 0x000fe200000418a8 */
[----:B------:R-:W-:Y:S02]  /*cbf0*/  MOV R171, R223 ;  /* 0x000000df00ab7202 */ /* 0x000fe40000000f00 */
[----:B------:R-:W-:Y:S01]  /*cc00*/  MOV R223, R231 ;  /* 0x000000e700df7202 */ /* 0x000fe20000000f00 */
[----:B------:R-:W-:Y:S01]  /*cc10*/  IMAD.MOV.U32 R231, RZ, RZ, R208 ;  /* 0x000000ffffe77224 */ /* 0x000fe200078e00d0 */
[----:B------:R-:W-:-:S02]  /*cc20*/  MOV R208, R209 ;  /* 0x000000d100d07202 */ /* 0x000fc40000000f00 */
[----:B------:R-:W-:Y:S01]  /*cc30*/  MOV R209, R211 ;  /* 0x000000d300d17202 */ /* 0x000fe20000000f00 */
[----:B------:R-:W-:Y:S01]  /*cc40*/  IMAD.MOV.U32 R211, RZ, RZ, R189 ;  /* 0x000000ffffd37224 */ /* 0x000fe200078e00bd */
[----:B------:R-:W-:Y:S02]  /*cc50*/  MOV R189, R251 ;  /* 0x000000fb00bd7202 */ /* 0x000fe40000000f00 */
[----:B------:R-:W2:Y:S01]  /*cc60*/  LDL.LU R251, [R1+0xb8] ;  /* 0x0000b80001fb7983 */ /* 0x000ea20000300800 */
[----:B------:R-:W-:Y:S01]  /*cc70*/  IMAD.MOV.U32 R232, RZ, RZ, R73 ;  /* 0x000000ffffe87224 */ /* 0x000fe200078e0049 */
[----:B------:R-:W-:Y:S01]  /*cc80*/  MOV R240, R74 ;  /* 0x0000004a00f07202 */ /* 0x000fe20000000f00 */
[----:B------:R-:W-:Y:S01]  /*cc90*/  HMMA.16816.F32.BF16 R80, R4, R24, R36 ;  /* 0x000000180450723c */ /* 0x000fe20000041824 */
[----:B------:R-:W-:Y:S01]  /*cca0*/  MOV R218, R75 ;  /* 0x0000004b00da7202 */ /* 0x000fe20000000f00 */
[----:B------:R-:W-:Y:S01]  /*ccb0*/  LDSM.16.MT88.4 R36, [R47+0x2800] ;  /* 0x002800002f24783b */ /* 0x000fe20000004200 */
[----:B------:R-:W-:Y:S01]  /*ccc0*/  MOV R0, R182 ;  /* 0x000000b600007202 */ /* 0x000fe20000000f00 */
[----:B------:R-:W-:Y:S01]  /*ccd0*/  IMAD.MOV.U32 R229, RZ, RZ, R69 ;  /* 0x000000ffffe57224 */ /* 0x000fe200078e0045 */
[----:B------:R-:W-:-:S03]  /*cce0*/  MOV R230, R68 ;  /* 0x0000004400e67202 */ /* 0x000fc60000000f00 */
[C---:B------:R-:W-:Y:S01]  /*ccf0*/  HMMA.16816.F32.BF16 R72, R8.reuse, R26, R172 ;  /* 0x0000001a0848723c */ /* 0x040fe200000418ac */
[----:B------:R-:W3:Y:S01]  /*cd00*/  LDSM.16.MT88.4 R24, [R44+0xe800] ;  /* 0x00e800002c18783b */ /* 0x000ee20000004200 */
[----:B------:R-:W-:Y:S02]  /*cd10*/  MOV R228, R70 ;  /* 0x0000004600e47202 */ /* 0x000fe40000000f00 */
[----:B------:R-:W-:Y:S01]  /*cd20*/  MOV R233, R71 ;  /* 0x0000004700e97202 */ /* 0x000fe20000000f00 */
[----:B------:R-:W-:Y:S01]  /*cd30*/  FFMA.FTZ R0, R0, UR22, -R40 ;  /* 0x0000001600007c23 */ /* 0x000fe20008010828 */
[----:B------:R-:W-:Y:S02]  /*cd40*/  MOV R222, R230 ;  /* 0x000000e600de7202 */ /* 0x000fe40000000f00 */
[----:B-1----:R-:W-:Y:S01]  /*cd50*/  HMMA.16816.F32.BF16 R68, R8, R12, R176 ;  /* 0x0000000c0844723c */ /* 0x002fe200000418b0 */
[----:B------:R-:W-:Y:S01]  /*cd60*/  MOV R220, R228 ;  /* 0x000000e400dc7202 */ /* 0x000fe20000000f00 */
[----:B------:R-:W-:Y:S01]  /*cd70*/  IMAD.MOV.U32 R228, RZ, RZ, R242 ;  /* 0x000000ffffe47224 */ /* 0x000fe200078e00f2 */
[----:B------:R-:W-:Y:S01]  /*cd80*/  MOV R230, R2 ;  /* 0x0000000200e67202 */ /* 0x000fe20000000f00 */
[----:B------:R-:W-:-:S04]  /*cd90*/  FFMA.FTZ R2, R249, UR22, -R40 ;  /* 0x00000016f9027c23 */ /* 0x000fc80008010828 */
[----:B------:R-:W-:Y:S01]  /*cda0*/  HMMA.16816.F32.BF16 R64, R4, R12, R64 ;  /* 0x0000000c0440723c */ /* 0x000fe20000041840 */
[----:B------:R1:W-:Y:S01]  /*cdb0*/  MUFU.EX2 R242, R0 ;  /* 0x0000000000f27308 */ /* 0x0003e20000000800 */
[----:B------:R-:W-:-:S06]  /*cdc0*/  IMAD.MOV.U32 R221, RZ, RZ, R229 ;  /* 0x000000ffffdd7224 */ /* 0x000fcc00078e00e5 */
[----:B------:R-:W-:Y:S01]  /*cdd0*/  HMMA.16816.F32.BF16 R60, R4, R14, R60 ;  /* 0x0000000e043c723c */ /* 0x000fe2000004183c */
[----:B------:R-:W-:-:S07]  /*cde0*/  MOV R229, R243 ;  /* 0x000000f300e57202 */ /* 0x000fce0000000f00 */
[----:B------:R-:W-:Y:S01]  /*cdf0*/  HMMA.16816.F32.BF16 R56, R8, R14, R56 ;  /* 0x0000000e0838723c */ /* 0x000fe20000041838 */
[----:B------:R-:W4:Y:S01]  /*ce00*/  LDSM.16.MT88.4 R12, [R148+0xe800] ;  /* 0x00e80000940c783b */ /* 0x000f220000004200 */
[----:B-1----:R-:W-:Y:S01]  /*ce10*/  FFMA.FTZ R0, R247, UR22, -R40 ;  /* 0x00000016f7007c23 */ /* 0x002fe20008010828 */
[----:B------:R1:W-:Y:S01]  /*ce20*/  MUFU.EX2 R243, R2 ;  /* 0x0000000200f37308 */ /* 0x0003e20000000800 */
        /* <DEDUP_REMOVED lines=8> */
[----:B-1----:R-:W-:-:S02]  /*ceb0*/  FFMA.FTZ R2, R244, UR22, -R40 ;  /* 0x00000016f4027c23 */ /* 0x002fc40008010828 */
[----:B------:R1:W-:Y:S01]  /*cec0*/  MUFU.EX2 R244, R0 ;  /* 0x0000000000f47308 */ /* 0x0003e20000000800 */
[----:B------:R-:W-:Y:S02]  /*ced0*/  MOV R224, R35 ;  /* 0x0000002300e07202 */ /* 0x000fe40000000f00 */
[----:B------:R-:W-:Y:S02]  /*cee0*/  MOV R225, R32 ;  /* 0x0000002000e17202 */ /* 0x000fe40000000f00 */
[----:B------:R-:W4:Y:S01]  /*cef0*/  LDSM.16.MT88.4 R32, [R41+0x2800] ;  /* 0x002800002920783b */ /* 0x000f220000004200 */
[----:B------:R-:W-:Y:S02]  /*cf00*/  IMAD.MOV.U32 R169, RZ, RZ, R221 ;  /* 0x000000ffffa97224 */ /* 0x000fe400078e00dd */
[----:B-1----:R-:W-:Y:S01]  /*cf10*/  FFMA.FTZ R0, R171, UR22, -R23 ;  /* 0x00000016ab007c23 */ /* 0x002fe20008010817 */
[----:B------:R-:W-:-:S03]  /*cf20*/  MOV R171, R223 ;  /* 0x000000df00ab7202 */ /* 0x000fc60000000f00 */
[----:B------:R1:W-:Y:S01]  /*cf30*/  MUFU.EX2 R239, R0 ;  /* 0x0000000000ef7308 */ /* 0x0003e20000000800 */
[----:B------:R-:W-:Y:S01]  /*cf40*/  IMAD.MOV.U32 R223, RZ, RZ, R231 ;  /* 0x000000ffffdf7224 */ /* 0x000fe200078e00e7 */
[----:B------:R-:W-:Y:S02]  /*cf50*/  MOV R170, R222 ;  /* 0x000000de00aa7202 */ /* 0x000fe40000000f00 */
[----:B------:R-:W-:Y:S01]  /*cf60*/  MOV R231, R237 ;  /* 0x000000ed00e77202 */ /* 0x000fe20000000f00 */
[----:B------:R-:W-:Y:S01]  /*cf70*/  IMAD.MOV.U32 R241, RZ, RZ, R180 ;  /* 0x000000fffff17224 */ /* 0x000fe200078e00b4 */
[----:B------:R-:W-:Y:S01]  /*cf80*/  MOV R221, R229 ;  /* 0x000000e500dd7202 */ /* 0x000fe20000000f00 */
[----:B-1----:R-:W-:Y:S01]  /*cf90*/  FFMA.FTZ R0, R248, UR22, -R23 ;  /* 0x00000016f8007c23 */ /* 0x002fe20008010817 */
[----:B------:R-:W-:-:S03]  /*cfa0*/  MOV R222, R230 ;  /* 0x000000e600de7202 */ /* 0x000fc60000000f00 */
[----:B------:R1:W-:Y:S01]  /*cfb0*/  MUFU.EX2 R237, R0 ;  /* 0x0000000000ed7308 */ /* 0x0003e20000000800 */
[----:B------:R-:W-:Y:S01]  /*cfc0*/  MOV R229, R240 ;  /* 0x000000f000e57202 */ /* 0x000fe20000000f00 */
[----:B------:R-:W-:Y:S02]  /*cfd0*/  IMAD.MOV.U32 R230, RZ, RZ, R241 ;  /* 0x000000ffffe67224 */ /* 0x000fe400078e00f1 */
[----:B------:R2:W-:Y:S01]  /*cfe0*/  MUFU.EX2 R241, R2 ;  /* 0x0000000200f17308 */ /* 0x0005e20000000800 */
[----:B-1----:R-:W-:Y:S01]  /*cff0*/  FFMA.FTZ R0, R168, UR22, -R21 ;  /* 0x00000016a8007c23 */ /* 0x002fe20008010815 */
[----:B------:R-:W-:Y:S01]  /*d000*/  IMAD.MOV.U32 R168, RZ, RZ, R169 ;  /* 0x000000ffffa87224 */ /* 0x000fe200078e00a9 */
[----:B------:R-:W-:Y:S02]  /*d010*/  MOV R169, R170 ;  /* 0x000000aa00a97202 */ /* 0x000fe40000000f00 */
[----:B------:R-:W-:Y:S01]  /*d020*/  MOV R170, R171 ;  /* 0x000000ab00aa7202 */ /* 0x000fe20000000f00 */
[----:B------:R-:W-:Y:S01]  /*d030*/  IMAD.MOV.U32 R171, RZ, RZ, R220 ;  /* 0x000000ffffab7224 */ /* 0x000fe200078e00dc */
[----:B------:R-:W-:-:S02]  /*d040*/  MOV R220, R221 ;  /* 0x000000dd00dc7202 */ /* 0x000fc40000000f00 */
[----:B------:R-:W-:Y:S01]  /*d050*/  MOV R221, R222 ;  /* 0x000000de00dd7202 */ /* 0x000fe20000000f00 */
[----:B------:R-:W-:Y:S01]  /*d060*/  IMAD.MOV.U32 R222, RZ, RZ, R223 ;  /* 0x000000ffffde7224 */ /* 0x000fe200078e00df */
[----:B------:R-:W-:Y:S02]  /*d070*/  MOV R223, R228 ;  /* 0x000000e400df7202 */ /* 0x000fe40000000f00 */
[----:B------:R-:W-:Y:S01]  /*d080*/  MOV R228, R229 ;  /* 0x000000e500e47202 */ /* 0x000fe20000000f00 */
[----:B------:R-:W-:Y:S01]  /*d090*/  IMAD.MOV.U32 R229, RZ, RZ, R230 ;  /* 0x000000ffffe57224 */ /* 0x000fe200078e00e6 */
[----:B------:R-:W-:Y:S02]  /*d0a0*/  MOV R230, R231 ;  /* 0x000000e700e67202 */ /* 0x000fe40000000f00 */
[----:B------:R-:W-:Y:S01]  /*d0b0*/  MOV R231, R232 ;  /* 0x000000e800e77202 */ /* 0x000fe20000000f00 */
[----:B------:R-:W-:Y:S01]  /*d0c0*/  IMAD.MOV.U32 R232, RZ, RZ, R233 ;  /* 0x000000ffffe87224 */ /* 0x000fe200078e00e9 */
[----:B------:R-:W-:Y:S01]  /*d0d0*/  MOV R233, R235 ;  /* 0x000000eb00e97202 */ /* 0x000fe20000000f00 */
[----:B---3--:R-:W-:Y:S01]  /*d0e0*/  HMMA.16816.F32.BF16 R128, R4, R26, R156 ;  /* 0x0000001a0480723c */ /* 0x008fe2000004189c */
[----:B------:R-:W-:Y:S01]  /*d0f0*/  MOV R235, R236 ;  /* 0x000000ec00eb7202 */ /* 0x000fe20000000f00 */
[----:B------:R-:W-:-:S06]  /*d100*/  IMAD.MOV.U32 R236, RZ, RZ, R238 ;  /* 0x000000ffffec7224 */ /* 0x000fcc00078e00ee */
[C---:B------:R-:W-:Y:S08]  /*d110*/  HMMA.16816.F32.BF16 R172, R4.reuse, R38, R140 ;  /* 0x0000002604ac723c */ /* 0x040ff0000004188c */
[C---:B------:R-:W-:Y:S08]  /*d120*/  HMMA.16816.F32.BF16 R196, R4.reuse, R28, R196 ;  /* 0x0000001c04c4723c */ /* 0x040ff000000418c4 */
[C---:B------:R-:W-:Y:S08]  /*d130*/  HMMA.16816.F32.BF16 R200, R4.reuse, R30, R200 ;  /* 0x0000001e04c8723c */ /* 0x040ff000000418c8 */
[----:B------:R-:W-:Y:S01]  /*d140*/  HMMA.16816.F32.BF16 R116, R4, R24, R164 ;  /* 0x000000180474723c */ /* 0x000fe200000418a4 */
[----:B------:R-:W-:-:S02]  /*d150*/  MOV R167, R169 ;  /* 0x000000a900a77202 */ /* 0x000fc40000000f00 */
[----:B------:R-:W-:-:S05]  /*d160*/  MOV R169, R221 ;  /* 0x000000dd00a97202 */ /* 0x000fca0000000f00 */
[----:B------:R-:W-:Y:S01]  /*d170*/  HMMA.16816.F32.BF16 R192, R8, R28, R192 ;  /* 0x0000001c08c0723c */ /* 0x000fe200000418c0 */
[----:B------:R-:W-:-:S07]  /*d180*/  IMAD.MOV.U32 R221, RZ, RZ, R223 ;  /* 0x000000ffffdd7224 */ /* 0x000fce00078e00df */
[C---:B------:R-:W-:Y:S01]  /*d190*/  HMMA.16816.F32.BF16 R204, R8.reuse, R30, R204 ;  /* 0x0000001e08cc723c */ /* 0x040fe200000418cc */
[----:B------:R-:W-:Y:S07]  /*d1a0*/  LDSM.16.MT88.4 R28, [R44+0xd000] ;  /* 0x00d000002c1c783b */ /* 0x000fee0000004200 */
[----:B------:R-:W-:Y:S01]  /*d1b0*/  HMMA.16816.F32.BF16 R156, R8, R24, R132 ;  /* 0x00000018089c723c */ /* 0x000fe20000041884 */
[----:B------:R-:W-:-:S07]  /*d1c0*/  MOV R223, R229 ;  /* 0x000000e500df7202 */ /* 0x000fce0000000f00 */
[----:B------:R-:W-:Y:S01]  /*d1d0*/  HMMA.16816.F32.BF16 R140, R8, R26, R124 ;  /* 0x0000001a088c723c */ /* 0x000fe2000004187c */
[----:B------:R-:W1:Y:S01]  /*d1e0*/  LDSM.16.MT88.4 R24, [R148+0xd000] ;  /* 0x00d000009418783b */ /* 0x000e620000004200 */
[----:B------:R-:W-:-:S06]  /*d1f0*/  MOV R229, R231 ;  /* 0x000000e700e57202 */ /* 0x000fcc0000000f00 */
[----:B----4-:R-:W-:Y:S01]  /*d200*/  HMMA.16816.F32.BF16 R136, R4, R12, R136 ;  /* 0x0000000c0488723c */ /* 0x010fe20000041888 */
[----:B------:R-:W-:-:S07]  /*d210*/  MOV R231, R235 ;  /* 0x000000eb00e77202 */ /* 0x000fce0000000f00 */
[----:B------:R-:W-:Y:S08]  /*d220*/  HMMA.16816.F32.BF16 R160, R4, R14, R160 ;  /* 0x0000000e04a0723c */ /* 0x000ff000000418a0 */
[C---:B------:R-:W-:Y:S08]  /*d230*/  HMMA.16816.F32.BF16 R132, R8.reuse, R12, R120 ;  /* 0x0000000c0884723c */ /* 0x040ff00000041878 */
[----:B------:R-:W-:Y:S01]  /*d240*/  HMMA.16816.F32.BF16 R124, R8, R14, R108 ;  /* 0x0000000e087c723c */ /* 0x000fe2000004186c */
[----:B------:R-:W3:Y:S01]  /*d250*/  LDSM.16.MT88.4 R12, [R41+0x1000] ;  /* 0x00100000290c783b */ /* 0x000ee20000004200 */
[----:B------:R-:W-:Y:S01]  /*d260*/  FFMA.FTZ R3, R3, UR22, -R22 ;  /* 0x0000001603037c23 */ /* 0x000fe20008010816 */
[----:B------:R-:W-:-:S05]  /*d270*/  IMAD.MOV.U32 R166, RZ, RZ, R221 ;  /* 0x000000ffffa67224 */ /* 0x000fca00078e00dd */
[-C--:B------:R-:W-:Y:S08]  /*d280*/  HMMA.16816.F32.BF16 R184, R4, R32.reuse, R184 ;  /* 0x0000002004b8723c */ /* 0x080ff000000418b8 */
[----:B------:R-:W-:Y:S01]  /*d290*/  HMMA.16816.F32.BF16 R104, R8, R32, R104 ;  /* 0x000000200868723c */ /* 0x000fe20000041868 */
[----:B------:R-:W-:Y:S01]  /*d2a0*/  IMAD.MOV.U32 R110, RZ, RZ, R166 ;  /* 0x000000ffff6e7224 */ /* 0x000fe200078e00a6 */
[----:B------:R-:W-:-:S06]  /*d2b0*/  MOV R108, R225 ;  /* 0x000000e1006c7202 */ /* 0x000fcc0000000f00 */
[----:B------:R-:W-:Y:S01]  /*d2c0*/  HMMA.16816.F32.BF16 R180, R4, R34, R152 ;  /* 0x0000002204b4723c */ /* 0x000fe20000041898 */
[----:B--2---:R-:W-:-:S04]  /*d2d0*/  FFMA.FTZ R2, R251, UR22, -R23 ;  /* 0x00000016fb027c23 */ /* 0x004fc80008010817 */
[----:B------:R2:W-:Y:S02]  /*d2e0*/  MUFU.EX2 R240, R2 ;  /* 0x0000000200f07308 */ /* 0x0005e40000000800 */
[----:B--2---:R-:W-:-:S04]  /*d2f0*/  FFMA.FTZ R2, R245, UR22, -R23 ;  /* 0x00000016f5027c23 */ /* 0x004fc80008010817 */
[----:B------:R2:W-:Y:S02]  /*d300*/  MUFU.EX2 R238, R2 ;  /* 0x0000000200ee7308 */ /* 0x0005e40000000800 */
[--C-:B--2---:R-:W-:Y:S02]  /*d310*/  FFMA.FTZ R2, R234, UR22, -R21.reuse ;  /* 0x00000016ea027c23 */ /* 0x104fe40008010815 */
[----:B------:R2:W-:Y:S04]  /*d320*/  MUFU.EX2 R234, R0 ;  /* 0x0000000000ea7308 */ /* 0x0005e80000000800 */
[----:B------:R4:W1:Y:S01]  /*d330*/  MUFU.EX2 R235, R2 ;  /* 0x0000000200eb7308 */ /* 0x0008620000000800 */
[----:B--2---:R-:W-:Y:S01]  /*d340*/  FFMA.FTZ R0, R168, UR22, -R21 ;  /* 0x00000016a8007c23 */ /* 0x004fe20008010815 */
[----:B------:R-:W-:Y:S01]  /*d350*/  MOV R168, R170 ;  /* 0x000000aa00a87202 */ /* 0x000fe20000000f00 */
[----:B------:R-:W-:Y:S01]  /*d360*/  IMAD.MOV.U32 R170, RZ, RZ, R220 ;  /* 0x000000ffffaa7224 */ /* 0x000fe200078e00dc */
[----:B------:R-:W-:-:S02]  /*d370*/  MOV R220, R222 ;  /* 0x000000de00dc7202 */ /* 0x000fc40000000f00 */
[----:B------:R-:W-:Y:S01]  /*d380*/  MOV R222, R228 ;  /* 0x000000e400de7202 */ /* 0x000fe20000000f00 */
[----:B------:R-:W-:Y:S01]  /*d390*/  IMAD.MOV.U32 R228, RZ, RZ, R230 ;  /* 0x000000ffffe47224 */ /* 0x000fe200078e00e6 */
[----:B------:R-:W-:Y:S01]  /*d3a0*/  MOV R165, R168 ;  /* 0x000000a800a57202 */ /* 0x000fe20000000f00 */
[----:B------:R-:W-:Y:S02]  /*d3b0*/  IMAD.MOV.U32 R230, RZ, RZ, R236 ;  /* 0x000000ffffe67224 */ /* 0x000fe400078e00ec */
[----:B----4-:R-:W-:Y:S01]  /*d3c0*/  FFMA.FTZ R2, R246, UR22, -R21 ;  /* 0x00000016f6027c23 */ /* 0x010fe20008010815 */
[----:B------:R2:W-:Y:S01]  /*d3d0*/  MUFU.EX2 R236, R0 ;  /* 0x0000000000ec7308 */ /* 0x0005e20000000800 */
[----:B------:R-:W-:Y:S02]  /*d3e0*/  MOV R168, R220 ;  /* 0x000000dc00a87202 */ /* 0x000fe40000000f00 */
[----:B------:R-:W-:Y:S02]  /*d3f0*/  MOV R220, R223 ;  /* 0x000000df00dc7202 */ /* 0x000fe40000000f00 */
[----:B------:R-:W-:Y:S01]  /*d400*/  MOV R223, R232 ;  /* 0x000000e800df7202 */ /* 0x000fe20000000f00 */
[----:B------:R-:W-:-:S02]  /*d410*/  IMAD.MOV.U32 R232, RZ, RZ, R233 ;  /* 0x000000ffffe87224 */ /* 0x000fc400078e00e9 */
[----:B------:R4:W3:Y:S01]  /*d420*/  MUFU.EX2 R233, R2 ;  /* 0x0000000200e97308 */ /* 0x0008e20000000800 */
[----:B--2---:R-:W-:Y:S01]  /*d430*/  FFMA.FTZ R0, R167, UR22, -R22 ;  /* 0x00000016a7007c23 */ /* 0x004fe20008010816 */
[----:B------:R-:W-:Y:S02]  /*d440*/  MOV R167, R222 ;  /* 0x000000de00a77202 */ /* 0x000fe40000000f00 */
[----:B------:R-:W-:Y:S02]  /*d450*/  MOV R222, R229 ;  /* 0x000000e500de7202 */ /* 0x000fe40000000f00 */
[----:B------:R2:W-:Y:S01]  /*d460*/  MUFU.EX2 R229, R0 ;  /* 0x0000000000e57308 */ /* 0x0005e20000000800 */
[----:B------:R-:W-:Y:S02]  /*d470*/  IMAD.MOV.U32 R221, RZ, RZ, R228 ;  /* 0x000000ffffdd7224 */ /* 0x000fe400078e00e4 */
[----:B----4-:R-:W-:Y:S01]  /*d480*/  FFMA.FTZ R2, R230, UR22, -R22 ;  /* 0x00000016e6027c23 */ /* 0x010fe20008010816 */
[----:B------:R-:W-:Y:S01]  /*d490*/  MOV R228, R231 ;  /* 0x000000e700e47202 */ /* 0x000fe20000000f00 */
[----:B------:R-:W-:Y:S01]  /*d4a0*/  IMAD.MOV.U32 R32, RZ, RZ, R232 ;  /* 0x000000ffff207224 */ /* 0x000fe200078e00e8 */
[----:B------:R-:W4:Y:S04]  /*d4b0*/  MUFU.EX2 R230, R3 ;  /* 0x0000000300e67308 */ /* 0x000f280000000800 */
[----:B------:R-:W-:Y:S01]  /*d4c0*/  MUFU.EX2 R231, R2 ;  /* 0x0000000200e77308 */ /* 0x000fe20000000800 */
[----:B--2---:R-:W-:-:S04]  /*d4d0*/  FFMA.FTZ R0, R250, UR22, -R22 ;  /* 0x00000016fa007c23 */ /* 0x004fc80008010816 */
[----:B------:R-:W2:Y:S01]  /*d4e0*/  MUFU.EX2 R232, R0 ;  /* 0x0000000000e87308 */ /* 0x000ea20000000800 */
[----:B------:R-:W-:Y:S01]  /*d4f0*/  HMMA.16816.F32.BF16 R176, R4, R36, R144 ;  /* 0x0000002404b0723c */ /* 0x000fe20000041890 */
[----:B-1----:R-:W-:Y:S02]  /*d500*/  F2FP.BF16.F32.PACK_AB R4, R235, R234 ;  /* 0x000000eaeb04723e */ /* 0x002fe400000010ff */
[----:B---3--:R-:W-:Y:S02]  /*d510*/  F2FP.BF16.F32.PACK_AB R6, R233, R236 ;  /* 0x000000ece906723e */ /* 0x008fe400000010ff */
[----:B----4-:R-:W-:-:S03]  /*d520*/  F2FP.BF16.F32.PACK_AB R5, R230, R229 ;  /* 0x000000e5e605723e */ /* 0x010fc600000010ff */
[----:B------:R-:W-:Y:S01]  /*d530*/  HMMA.16816.F32.BF16 R112, R8, R34, R112 ;  /* 0x000000220870723c */ /* 0x000fe20000041870 */
[----:B------:R-:W-:Y:S02]  /*d540*/  MOV R249, R223 ;  /* 0x000000df00f97202 */ /* 0x000fe40000000f00 */
[----:B--2---:R-:W-:-:S05]  /*d550*/  F2FP.BF16.F32.PACK_AB R7, R232, R231 ;  /* 0x000000e7e807723e */ /* 0x004fca00000010ff */
[----:B------:R-:W-:Y:S01]  /*d560*/  HMMA.16816.F32.BF16 R52, R8, R36, R52 ;  /* 0x000000240834723c */ /* 0x000fe20000041834 */
[----:B------:R-:W-:-:S07]  /*d570*/  MOV R109, R167 ;  /* 0x000000a7006d7202 */ /* 0x000fce0000000f00 */
[----:B------:R-:W-:Y:S01]  /*d580*/  HMMA.16816.F32.BF16 R48, R8, R38, R48 ;  /* 0x000000260830723c */ /* 0x000fe20000041830 */
[----:B------:R-:W-:Y:S01]  /*d590*/  F2FP.BF16.F32.PACK_AB R8, R243, R242 ;  /* 0x000000f2f308723e */ /* 0x000fe200000010ff */
[----:B------:R-:W-:Y:S01]  /*d5a0*/  IMAD.MOV.U32 R123, RZ, RZ, R226 ;  /* 0x000000ffff7b7224 */ /* 0x000fe200078e00e2 */
[----:B------:R-:W-:Y:S02]  /*d5b0*/  F2FP.BF16.F32.PACK_AB R9, R240, R239 ;  /* 0x000000eff009723e */ /* 0x000fe400000010ff */
[----:B------:R-:W-:Y:S02]  /*d5c0*/  MOV R2, R165 ;  /* 0x000000a500027202 */ /* 0x000fe40000000f00 */
[----:B------:R-:W-:Y:S02]  /*d5d0*/  MOV R33, R224 ;  /* 0x000000e000217202 */ /* 0x000fe40000000f00 */
[----:B------:R-:W-:Y:S02]  /*d5e0*/  F2FP.BF16.F32.PACK_AB R10, R241, R244 ;  /* 0x000000f4f10a723e */ /* 0x000fe400000010ff */
[----:B------:R-:W-:Y:S01]  /*d5f0*/  F2FP.BF16.F32.PACK_AB R11, R238, R237 ;  /* 0x000000edee0b723e */ /* 0x000fe200000010ff */
        /* <DEDUP_REMOVED lines=9> */
[----:B------:R-:W-:Y:S01]  /*d690*/  MOV R94, R109 ;  /* 0x0000006d005e7202 */ /* 0x000fe20000000f00 */
[----:B------:R-:W-:Y:S01]  /*d6a0*/  IMAD.MOV.U32 R251, RZ, RZ, R212 ;  /* 0x000000fffffb7224 */ /* 0x000fe200078e00d4 */
[----:B------:R-:W-:Y:S01]  /*d6b0*/  MOV R95, R110 ;  /* 0x0000006e005f7202 */ /* 0x000fe20000000f00 */
[----:B------:R-:W-:Y:S01]  /*d6c0*/  IMAD.MOV.U32 R108, RZ, RZ, R209 ;  /* 0x000000ffff6c7224 */ /* 0x000fe200078e00d1 */
[----:B------:R-:W-:-:S02]  /*d6d0*/  MOV R248, R214 ;  /* 0x000000d600f87202 */ /* 0x000fc40000000f00 */
[----:B------:R-:W-:Y:S01]  /*d6e0*/  MOV R247, R215 ;  /* 0x000000d700f77202 */ /* 0x000fe20000000f00 */
[C---:B------:R-:W-:Y:S01]  /*d6f0*/  HMMA.16816.F32.BF16 R152, R4.reuse, R30, R96 ;  /* 0x0000001e0498723c */ /* 0x040fe20000041860 */
        /* <DEDUP_REMOVED lines=9> */
[----:B------:R-:W-:Y:S01]  /*d790*/  LDSM.16.MT88.4 R36, [R47+0x3000] ;  /* 0x003000002f24783b */ /* 0x000fe20000004200 */
[----:B------:R-:W-:-:S02]  /*d7a0*/  MOV R96, R218 ;  /* 0x000000da00607202 */ /* 0x000fc40000000f00 */
[----:B------:R-:W-:Y:S02]  /*d7b0*/  MOV R250, R169 ;  /* 0x000000a900fa7202 */ /* 0x000fe40000000f00 */
[----:B------:R-:W-:Y:S01]  /*d7c0*/  MOV R3, R170 ;  /* 0x000000aa00037202 */ /* 0x000fe20000000f00 */
[C---:B------:R-:W-:Y:S01]  /*d7d0*/  HMMA.16816.F32.BF16 R220, R8.reuse, R30, R88 ;  /* 0x0000001e08dc723c */ /* 0x040fe20000041858 */
[----:B------:R-:W1:Y:S07]  /*d7e0*/  LDSM.16.MT88.4 R28, [R44+0xf000] ;  /* 0x00f000002c1c783b */ /* 0x000e6e0000004200 */
[-C--:B------:R-:W-:Y:S08]  /*d7f0*/  HMMA.16816.F32.BF16 R212, R8, R12.reuse, R68 ;  /* 0x0000000c08d4723c */ /* 0x080ff00000041844 */
[C---:B------:R-:W-:Y:S08]  /*d800*/  HMMA.16816.F32.BF16 R64, R4.reuse, R12, R64 ;  /* 0x0000000c0440723c */ /* 0x040ff00000041840 */
[-C--:B------:R-:W-:Y:S08]  /*d810*/  HMMA.16816.F32.BF16 R60, R4, R14.reuse, R60 ;  /* 0x0000000e043c723c */ /* 0x080ff0000004183c */
[C---:B------:R-:W-:Y:S01]  /*d820*/  HMMA.16816.F32.BF16 R208, R8.reuse, R14, R56 ;  /* 0x0000000e08d0723c */ /* 0x040fe20000041838 */
[----:B------:R-:W2:Y:S07]  /*d830*/  LDSM.16.MT88.4 R12, [R41+0x3000] ;  /* 0x00300000290c783b */ /* 0x000eae0000004200 */
[----:B------:R-:W-:Y:S08]  /*d840*/  HMMA.16816.F32.BF16 R216, R8, R24, R84 ;  /* 0x0000001808d8723c */ /* 0x000ff00000041854 */
[-C--:B------:R-:W-:Y:S08]  /*d850*/  HMMA.16816.F32.BF16 R168, R4, R26.reuse, R76 ;  /* 0x0000001a04a8723c */ /* 0x080ff0000004184c */
[----:B------:R-:W-:Y:S01]  /*d860*/  HMMA.16816.F32.BF16 R84, R8, R26, R72 ;  /* 0x0000001a0854723c */ /* 0x000fe20000041848 */
[----:B------:R-:W3:Y:S07]  /*d870*/  LDSM.16.MT88.4 R24, [R148+0xf000] ;  /* 0x00f000009418783b */ /* 0x000eee0000004200 */
[----:B-1----:R-:W-:Y:S01]  /*d880*/  HMMA.16816.F32.BF16 R76, R4, R30, R128 ;  /* 0x0000001e044c723c */ /* 0x002fe20000041880 */
[----:B------:R-:W-:Y:S01]  /*d890*/  IMAD.MOV.U32 R131, RZ, RZ, R94 ;  /* 0x000000ffff837224 */ /* 0x000fe200078e005e */
[----:B------:R-:W-:-:S06]  /*d8a0*/  MOV R130, R95 ;  /* 0x0000005f00827202 */ /* 0x000fcc0000000f00 */
[----:B--2---:R-:W-:Y:S01]  /*d8b0*/  HMMA.16816.F32.BF16 R56, R4, R12, R184 ;  /* 0x0000000c0438723c */ /* 0x004fe200000418b8 */
[----:B------:R-:W-:Y:S02]  /*d8c0*/  MOV R186, R122 ;  /* 0x0000007a00ba7202 */ /* 0x000fe40000000f00 */
[----:B------:R-:W-:Y:S01]  /*d8d0*/  MOV R187, R123 ;  /* 0x0000007b00bb7202 */ /* 0x000fe20000000f00 */
[----:B------:R-:W-:Y:S02]  /*d8e0*/  IMAD.MOV.U32 R128, RZ, RZ, R250 ;  /* 0x000000ffff807224 */ /* 0x000fe400078e00fa */
[----:B------:R-:W-:Y:S01]  /*d8f0*/  IMAD.MOV.U32 R185, RZ, RZ, R186 ;  /* 0x000000ffffb97224 */ /* 0x000fe200078e00ba */
[----:B------:R-:W-:Y:S02]  /*d900*/  MOV R186, R187 ;  /* 0x000000bb00ba7202 */ /* 0x000fe40000000f00 */
[----:B------:R-:W-:Y:S02]  /*d910*/  MOV R129, R0 ;  /* 0x0000000000817202 */ /* 0x000fe40000000f00 */
[----:B------:R-:W-:-:S02]  /*d920*/  MOV R82, R32 ;  /* 0x0000002000527202 */ /* 0x000fc40000000f00 */
[----:B------:R-:W-:Y:S01]  /*d930*/  MOV R81, R33 ;  /* 0x0000002100517202 */ /* 0x000fe20000000f00 */
[----:B---3--:R-:W-:Y:S01]  /*d940*/  HMMA.16816.F32.BF16 R92, R4, R26, R160 ;  /* 0x0000001a045c723c */ /* 0x008fe200000418a0 */
[----:B------:R-:W-:Y:S01]  /*d950*/  IMAD.MOV.U32 R160, RZ, RZ, R110 ;  /* 0x000000ffffa07224 */ /* 0x000fe200078e006e */
[----:B------:R-:W-:Y:S01]  /*d960*/  MOV R161, R111 ;  /* 0x0000006f00a17202 */ /* 0x000fe20000000f00 */
[----:B------:R-:W-:Y:S01]  /*d970*/  IMAD.MOV.U32 R163, RZ, RZ, R121 ;  /* 0x000000ffffa37224 */ /* 0x000fe200078e0079 */
[----:B------:R-:W-:Y:S01]  /*d980*/  MOV R162, R120 ;  /* 0x0000007800a27202 */ /* 0x000fe20000000f00 */
[----:B------:R-:W1:Y:S01]  /*d990*/  LDSM.16.MT88.4 R32, [R47+0x1000] ;  /* 0x001000002f20783b */ /* 0x000e620000004200 */
[----:B------:R-:W-:Y:S01]  /*d9a0*/  MOV R187, R160 ;  /* 0x000000a000bb7202 */ /* 0x000fe20000000f00 */
        /* <DEDUP_REMOVED lines=13> */
[----:B------:R-:W-:-:S02]  /*da80*/  MOV R97, R98 ;  /* 0x0000006200617202 */ /* 0x000fc40000000f00 */
[----:B------:R-:W-:Y:S01]  /*da90*/  MOV R98, R99 ;  /* 0x0000006300627202 */ /* 0x000fe20000000f00 */
[----:B------:R-:W-:Y:S02]  /*daa0*/  IMAD.MOV.U32 R99, RZ, RZ, R2 ;  /* 0x000000ffff637224 */ /* 0x000fe400078e0002 */
[----:B------:R-:W2:Y:S01]  /*dab0*/  LDL.LU R2, [R1+0x4] ;  /* 0x0000040001027983 */ /* 0x000ea20000300800 */
[----:B------:R-:W-:Y:S01]  /*dac0*/  MOV R250, R246 ;  /* 0x000000f600fa7202 */ /* 0x000fe20000000f00 */
[----:B------:R-:W-:Y:S01]  /*dad0*/  IMAD.MOV.U32 R246, RZ, RZ, R248 ;  /* 0x000000fffff67224 */ /* 0x000fe200078e00f8 */
[----:B------:R-:W-:Y:S01]  /*dae0*/  MOV R0, R3 ;  /* 0x0000000300007202 */ /* 0x000fe20000000f00 */
[----:B------:R-:W-:Y:S01]  /*daf0*/  IMAD.MOV.U32 R3, RZ, RZ, R249 ;  /* 0x000000ffff037224 */ /* 0x000fe200078e00f9 */
[----:B------:R-:W-:Y:S02]  /*db00*/  MOV R248, R251 ;  /* 0x000000fb00f87202 */ /* 0x000fe40000000f00 */
[----:B------:R-:W-:-:S02]  /*db10*/  MOV R251, R247 ;  /* 0x000000f700fb7202 */ /* 0x000fc40000000f00 */
[----:B------:R-:W-:Y:S02]  /*db20*/  MOV R249, R108 ;  /* 0x0000006c00f97202 */ /* 0x000fe40000000f00 */
[----:B------:R-:W-:Y:S02]  /*db30*/  MOV R247, R109 ;  /* 0x0000006d00f77202 */ /* 0x000fe40000000f00 */
[----:B------:R-:W-:Y:S01]  /*db40*/  HMMA.16816.F32.BF16 R108, R4, R14, R180 ;  /* 0x0000000e046c723c */ /* 0x000fe200000418b4 */
        /* <DEDUP_REMOVED lines=9> */
[----:B------:R-:W-:Y:S02]  /*dbe0*/  MOV R97, R99 ;  /* 0x0000006300617202 */ /* 0x000fe40000000f00 */
[----:B------:R-:W3:Y:S01]  /*dbf0*/  LDL.LU R99, [R1+0x54] ;  /* 0x0000540001637983 */ /* 0x000ee20000300800 */
[----:B------:R-:W-:Y:S02]  /*dc00*/  MOV R184, R186 ;  /* 0x000000ba00b87202 */ /* 0x000fe40000000f00 */
[----:B------:R-:W-:Y:S01]  /*dc10*/  MOV R186, R160 ;  /* 0x000000a000ba7202 */ /* 0x000fe20000000f00 */
[----:B------:R-:W-:Y:S01]  /*dc20*/  IMAD.MOV.U32 R160, RZ, RZ, R162 ;  /* 0x000000ffffa07224 */ /* 0x000fe200078e00a2 */
[----:B------:R-:W-:-:S02]  /*dc30*/  MOV R162, R128 ;  /* 0x0000008000a27202 */ /* 0x000fc40000000f00 */
[----:B------:R-:W-:Y:S01]  /*dc40*/  MOV R128, R130 ;  /* 0x0000008200807202 */ /* 0x000fe20000000f00 */
[----:B------:R-:W-:Y:S02]  /*dc50*/  IMAD.MOV.U32 R130, RZ, RZ, R80 ;  /* 0x000000ffff827224 */ /* 0x000fe400078e0050 */
[--C-:B------:R-:W-:Y:S01]  /*dc60*/  FFMA.FTZ R0, R0, UR22, -R21.reuse ;  /* 0x0000001600007c23 */ /* 0x100fe20008010815 */
[----:B------:R-:W-:Y:S02]  /*dc70*/  MOV R80, R82 ;  /* 0x0000005200507202 */ /* 0x000fe40000000f00 */
[----:B------:R-:W-:Y:S01]  /*dc80*/  MOV R82, R96 ;  /* 0x0000006000527202 */ /* 0x000fe20000000f00 */
[----:B------:R-:W-:Y:S01]  /*dc90*/  IMAD.MOV.U32 R96, RZ, RZ, R98 ;  /* 0x000000ffff607224 */ /* 0x000fe200078e0062 */
[----:B------:R-:W-:Y:S02]  /*dca0*/  MOV R98, R228 ;  /* 0x000000e400627202 */ /* 0x000fe40000000f00 */
[----:B------:R4:W-:Y:S01]  /*dcb0*/  MUFU.EX2 R228, R0 ;  /* 0x0000000000e47308 */ /* 0x0009e20000000800 */
[-C--:B------:R-:W-:Y:S08]  /*dcc0*/  HMMA.16816.F32.BF16 R72, R4, R28.reuse, R116 ;  /* 0x0000001c0448723c */ /* 0x080ff00000041874 */
[C---:B------:R-:W-:Y:S08]  /*dcd0*/  HMMA.16816.F32.BF16 R116, R8.reuse, R28, R156 ;  /* 0x0000001c0874723c */ /* 0x040ff0000004189c */
[----:B------:R-:W-:Y:S01]  /*dce0*/  HMMA.16816.F32.BF16 R140, R8, R30, R140 ;  /* 0x0000001e088c723c */ /* 0x000fe2000004188c */
[----:B----4-:R-:W-:Y:S01]  /*dcf0*/  FFMA.FTZ R0, R183, UR22, -R21 ;  /* 0x00000016b7007c23 */ /* 0x010fe20008010815 */
[----:B------:R-:W-:Y:S01]  /*dd00*/  IMAD.MOV.U32 R183, RZ, RZ, R184 ;  /* 0x000000ffffb77224 */ /* 0x000fe200078e00b8 */
[----:B------:R-:W-:-:S05]  /*dd10*/  MOV R184, R185 ;  /* 0x000000b900b87202 */ /* 0x000fca0000000f00 */
[----:B------:R-:W-:Y:S01]  /*dd20*/  HMMA.16816.F32.BF16 R88, R4, R24, R136 ;  /* 0x000000180458723c */ /* 0x000fe20000041888 */
[----:B------:R-:W-:Y:S01]  /*dd30*/  MOV R185, R186 ;  /* 0x000000ba00b97202 */ /* 0x000fe20000000f00 */
[----:B------:R-:W-:Y:S01]  /*dd40*/  IMAD.MOV.U32 R186, RZ, RZ, R187 ;  /* 0x000000ffffba7224 */ /* 0x000fe200078e00bb */
[----:B------:R-:W-:-:S05]  /*dd50*/  MOV R187, R160 ;  /* 0x000000a000bb7202 */ /* 0x000fca0000000f00 */
[----:B------:R-:W-:Y:S01]  /*dd60*/  HMMA.16816.F32.BF16 R132, R8, R24, R132 ;  /* 0x000000180884723c */ /* 0x000fe20000041884 */
[----:B------:R-:W-:Y:S01]  /*dd70*/  MOV R160, R161 ;  /* 0x000000a100a07202 */ /* 0x000fe20000000f00 */
[----:B------:R-:W-:Y:S01]  /*dd80*/  IMAD.MOV.U32 R161, RZ, RZ, R162 ;  /* 0x000000ffffa17224 */ /* 0x000fe200078e00a2 */
[----:B------:R-:W-:-:S05]  /*dd90*/  MOV R162, R163 ;  /* 0x000000a300a27202 */ /* 0x000fca0000000f00 */
[----:B-1----:R-:W-:Y:S01]  /*dda0*/  HMMA.16816.F32.BF16 R196, R4, R32, R196 ;  /* 0x0000002004c4723c */ /* 0x002fe200000418c4 */
[----:B------:R-:W-:-:S07]  /*ddb0*/  MOV R163, R128 ;  /* 0x0000008000a37202 */ /* 0x000fce0000000f00 */
[----:B------:R-:W-:Y:S01]  /*ddc0*/  HMMA.16816.F32.BF16 R200, R4, R34, R200 ;  /* 0x0000002204c8723c */ /* 0x000fe200000418c8 */
[----:B------:R-:W-:-:S07]  /*ddd0*/  IMAD.MOV.U32 R128, RZ, RZ, R129 ;  /* 0x000000ffff807224 */ /* 0x000fce00078e0081 */
[C---:B------:R-:W-:Y:S01]  /*dde0*/  HMMA.16816.F32.BF16 R120, R4.reuse, R36, R176 ;  /* 0x000000240478723c */ /* 0x040fe200000418b0 */
[----:B------:R-:W-:Y:S07]  /*ddf0*/  MUFU.EX2 R24, R0 ;  /* 0x0000000000187308 */ /* 0x000fee0000000800 */
[----:B------:R-:W-:Y:S08]  /*de00*/  HMMA.16816.F32.BF16 R68, R4, R38, R172 ;  /* 0x000000260444723c */ /* 0x000ff000000418ac */
[----:B------:R-:W-:Y:S01]  /*de10*/  HMMA.16816.F32.BF16 R100, R8, R12, R104 ;  /* 0x0000000c0864723c */ /* 0x000fe20000041868 */
[----:B--2---:R-:W-:-:S07]  /*de20*/  FFMA.FTZ R2, R2, UR22, -R21 ;  /* 0x0000001602027c23 */ /* 0x004fce0008010815 */
[C---:B------:R-:W-:Y:S01]  /*de30*/  HMMA.16816.F32.BF16 R28, R8.reuse, R26, R124 ;  /* 0x0000001a081c723c */ /* 0x040fe2000004187c */
[----:B------:R-:W-:Y:S01]  /*de40*/  MOV R129, R130 ;  /* 0x0000008200817202 */ /* 0x000fe20000000f00 */
[----:B------:R-:W-:Y:S01]  /*de50*/  FFMA.FTZ R3, R3, UR22, -R22 ;  /* 0x0000001603037c23 */ /* 0x000fe20008010816 */
[----:B------:R1:W-:Y:S01]  /*de60*/  MUFU.EX2 R26, R2 ;  /* 0x00000002001a7308 */ /* 0x0003e20000000800 */
[----:B------:R-:W-:Y:S01]  /*de70*/  MOV R130, R131 ;  /* 0x0000008300827202 */ /* 0x000fe20000000f00 */
[----:B------:R-:W-:Y:S01]  /*de80*/  IMAD.MOV.U32 R131, RZ, RZ, R80 ;  /* 0x000000ffff837224 */ /* 0x000fe200078e0050 */
[----:B------:R-:W-:Y:S01]  /*de90*/  MOV R80, R81 ;  /* 0x0000005100507202 */ /* 0x000fe20000000f00 */
[----:B------:R-:W-:Y:S01]  /*dea0*/  LDSM.16.MT88.4 R172, [R148+0xd800] ;  /* 0x00d8000094ac783b */ /* 0x000fe20000004200 */
[----:B------:R-:W-:Y:S03]  /*deb0*/  HMMA.16816.F32.BF16 R192, R8, R32, R192 ;  /* 0x0000002008c0723c */ /* 0x000fe600000418c0 */
[----:B------:R-:W-:Y:S01]  /*dec0*/  LDSM.16.MT88.4 R156, [R44+0xd800] ;  /* 0x00d800002c9c783b */ /* 0x000fe20000004200 */
[----:B-1----:R-:W-:Y:S01]  /*ded0*/  FFMA.FTZ R2, R183, UR22, -R21 ;  /* 0x00000016b7027c23 */ /* 0x002fe20008010815 */
[----:B------:R-:W-:-:S02]  /*dee0*/  MOV R183, R184 ;  /* 0x000000b800b77202 */ /* 0x000fc40000000f00 */
[----:B------:R-:W-:Y:S01]  /*def0*/  MOV R184, R185 ;  /* 0x000000b900b87202 */ /* 0x000fe20000000f00 */
[----:B------:R-:W-:Y:S01]  /*df00*/  IMAD.MOV.U32 R185, RZ, RZ, R186 ;  /* 0x000000ffffb97224 */ /* 0x000fe200078e00ba */
[----:B------:R-:W-:Y:S01]  /*df10*/  MOV R186, R187 ;  /* 0x000000bb00ba7202 */ /* 0x000fe20000000f00 */
[----:B------:R-:W-:Y:S01]  /*df20*/  FFMA.FTZ R0, R183, UR22, -R22 ;  /* 0x00000016b7007c23 */ /* 0x000fe20008010816 */
[----:B------:R-:W-:Y:S01]  /*df30*/  MOV R187, R160 ;  /* 0x000000a000bb7202 */ /* 0x000fe20000000f00 */
[----:B------:R-:W-:Y:S01]  /*df40*/  IMAD.MOV.U32 R160, RZ, RZ, R161 ;  /* 0x000000ffffa07224 */ /* 0x000fe200078e00a1 */
[----:B------:R-:W-:Y:S02]  /*df50*/  MOV R161, R162 ;  /* 0x000000a200a17202 */ /* 0x000fe40000000f00 */
[----:B------:R-:W-:Y:S02]  /*df60*/  MOV R183, R184 ;  /* 0x000000b800b77202 */ /* 0x000fe40000000f00 */
[----:B------:R-:W-:Y:S01]  /*df70*/  MOV R162, R163 ;  /* 0x000000a300a27202 */ /* 0x000fe20000000f00 */
[----:B------:R-:W-:Y:S01]  /*df80*/  IMAD.MOV.U32 R163, RZ, RZ, R128 ;  /* 0x000000ffffa37224 */ /* 0x000fe200078e0080 */
[----:B------:R-:W-:Y:S01]  /*df90*/  MOV R184, R185 ;  /* 0x000000b900b87202 */ /* 0x000fe20000000f00 */
[----:B------:R-:W-:Y:S01]  /*dfa0*/  IMAD.MOV.U32 R185, RZ, RZ, R186 ;  /* 0x000000ffffb97224 */ /* 0x000fe200078e00ba */
[----:B------:R-:W-:Y:S01]  /*dfb0*/  MOV R81, R82 ;  /* 0x0000005200517202 */ /* 0x000fe20000000f00 */
[----:B------:R-:W-:Y:S01]  /*dfc0*/  IMAD.MOV.U32 R82, RZ, RZ, R83 ;  /* 0x000000ffff527224 */ /* 0x000fe200078e0053 */
[----:B------:R-:W-:-:S02]  /*dfd0*/  MOV R128, R129 ;  /* 0x0000008100807202 */ /* 0x000fc40000000f00 */
[----:B------:R-:W-:Y:S02]  /*dfe0*/  MOV R186, R187 ;  /* 0x000000bb00ba7202 */ /* 0x000fe40000000f00 */
[----:B------:R-:W-:Y:S01]  /*dff0*/  MOV R129, R130 ;  /* 0x0000008200817202 */ /* 0x000fe20000000f00 */
[----:B------:R-:W-:Y:S01]  /*e000*/  IMAD.MOV.U32 R130, RZ, RZ, R131 ;  /* 0x000000ffff827224 */ /* 0x000fe200078e0083 */
[----:B------:R-:W-:Y:S01]  /*e010*/  MOV R187, R160 ;  /* 0x000000a000bb7202 */ /* 0x000fe20000000f00 */
[----:B------:R-:W-:Y:S01]  /*e020*/  IMAD.MOV.U32 R160, RZ, RZ, R161 ;  /* 0x000000ffffa07224 */ /* 0x000fe200078e00a1 */
[----:B------:R-:W-:Y:S02]  /*e030*/  MOV R83, R96 ;  /* 0x0000006000537202 */ /* 0x000fe40000000f00 */
        /* <DEDUP_REMOVED lines=11> */
[----:B---3--:R-:W-:Y:S02]  /*e0f0*/  MOV R98, R99 ;  /* 0x0000006300627202 */ /* 0x008fe40000000f00 */
[----:B------:R-:W-:Y:S01]  /*e100*/  MOV R185, R186 ;  /* 0x000000ba00b97202 */ /* 0x000fe20000000f00 */
[----:B------:R-:W-:Y:S01]  /*e110*/  IMAD.MOV.U32 R186, RZ, RZ, R187 ;  /* 0x000000ffffba7224 */ /* 0x000fe200078e00bb */
[----:B------:R-:W-:-:S02]  /*e120*/  MOV R82, R83 ;  /* 0x0000005300527202 */ /* 0x000fc40000000f00 */
[----:B------:R-:W-:Y:S02]  /*e130*/  MOV R128, R129 ;  /* 0x0000008100807202 */ /* 0x000fe40000000f00 */
        /* <DEDUP_REMOVED lines=8> */
[----:B------:R-:W-:-:S02]  /*e1c0*/  MOV R97, R98 ;  /* 0x0000006200617202 */ /* 0x000fc40000000f00 */
[----:B------:R-:W-:Y:S02]  /*e1d0*/  MOV R131, R80 ;  /* 0x0000005000837202 */ /* 0x000fe40000000f00 */
[----:B------:R-:W-:Y:S01]  /*e1e0*/  MOV R80, R81 ;  /* 0x0000005100507202 */ /* 0x000fe20000000f00 */
[----:B------:R-:W-:Y:S01]  /*e1f0*/  IMAD.MOV.U32 R81, RZ, RZ, R82 ;  /* 0x000000ffff517224 */ /* 0x000fe200078e0052 */
[----:B------:R-:W-:Y:S02]  /*e200*/  MOV R162, R163 ;  /* 0x000000a300a27202 */ /* 0x000fe40000000f00 */
        /* <DEDUP_REMOVED lines=22> */
[----:B------:R-:W-:Y:S01]  /*e370*/  IMAD.MOV.U32 R245, RZ, RZ, R19 ;  /* 0x000000fffff57224 */ /* 0x000fe200078e0013 */
[----:B------:R-:W-:Y:S01]  /*e380*/  MOV R6, R129 ;  /* 0x0000008100067202 */ /* 0x000fe20000000f00 */
[----:B------:R-:W-:Y:S01]  /*e390*/  FFMA.FTZ R12, R4, UR22, -R40 ;  /* 0x00000016040c7c23 */ /* 0x000fe20008010828 */
[----:B------:R-:W-:Y:S01]  /*e3a0*/  MOV R98, R99 ;  /* 0x0000006300627202 */ /* 0x000fe20000000f00 */
[----:B------:R-:W-:Y:S01]  /*e3b0*/  IMAD.MOV.U32 R99, RZ, RZ, R250 ;  /* 0x000000ffff637224 */ /* 0x000fe200078e00fa */
[----:B------:R-:W-:Y:S01]  /*e3c0*/  MOV R4, R5 ;  /* 0x0000000500047202 */ /* 0x000fe20000000f00 */
[----:B------:R-:W3:Y:S01]  /*e3d0*/  LDL.LU R19, [R1+0xb0] ;  /* 0x0000b00001137983 */ /* 0x000ee20000300800 */
[----:B------:R-:W-:Y:S01]  /*e3e0*/  MOV R5, R6 ;  /* 0x0000000600057202 */ /* 0x000fe20000000f00 */
[----:B------:R-:W-:Y:S01]  /*e3f0*/  IMAD.MOV.U32 R6, RZ, RZ, R7 ;  /* 0x000000ffff067224 */ /* 0x000fe200078e0007 */
[----:B------:R-:W-:-:S02]  /*e400*/  MOV R250, R246 ;  /* 0x000000f600fa7202 */ /* 0x000fc40000000f00 */
[----:B------:R-:W-:Y:S01]  /*e410*/  MOV R246, R245 ;  /* 0x000000f500f67202 */ /* 0x000fe20000000f00 */
[----:B------:R-:W-:Y:S01]  /*e420*/  IMAD.MOV.U32 R245, RZ, RZ, R248 ;  /* 0x000000fffff57224 */ /* 0x000fe200078e00f8 */
[----:B------:R-:W-:Y:S01]  /*e430*/  MOV R97, R98 ;  /* 0x0000006200617202 */ /* 0x000fe20000000f00 */
[----:B------:R-:W-:Y:S01]  /*e440*/  IMAD.MOV.U32 R98, RZ, RZ, R99 ;  /* 0x000000ffff627224 */ /* 0x000fe200078e0063 */
[----:B------:R-:W-:Y:S02]  /*e450*/  MOV R127, R4 ;  /* 0x00000004007f7202 */ /* 0x000fe40000000f00 */
[----:B------:R-:W-:Y:S02]  /*e460*/  MOV R248, R252 ;  /* 0x000000fc00f87202 */ /* 0x000fe40000000f00 */
[----:B------:R-:W-:Y:S01]  /*e470*/  MOV R4, R5 ;  /* 0x0000000500047202 */ /* 0x000fe20000000f00 */
[----:B------:R-:W-:Y:S01]  /*e480*/  IMAD.MOV.U32 R5, RZ, RZ, R6 ;  /* 0x000000ffff057224 */ /* 0x000fe200078e0006 */
[----:B------:R-:W-:Y:S01]  /*e490*/  MOV R99, R250 ;  /* 0x000000fa00637202 */ /* 0x000fe20000000f00 */
[----:B------:R-:W4:Y:S01]  /*e4a0*/  LDL.LU R252, [R1+0xac] ;  /* 0x0000ac0001fc7983 */ /* 0x000f220000300800 */
        /* <DEDUP_REMOVED lines=8> */
[----:B------:R-:W-:Y:S01]  /*e530*/  MOV R125, R126 ;  /* 0x0000007e007d7202 */ /* 0x000fe20000000f00 */
[----:B------:R1:W5:Y:S01]  /*e540*/  LDL.LU R20, [R1+0xa8] ;  /* 0x0000a80001147983 */ /* 0x0003620000300800 */
[----:B------:R-:W-:Y:S01]  /*e550*/  MOV R126, R127 ;  /* 0x0000007f007e7202 */ /* 0x000fe20000000f00 */
[----:B------:R-:W-:Y:S02]  /*e560*/  IMAD.MOV.U32 R127, RZ, RZ, R4 ;  /* 0x000000ffff7f7224 */ /* 0x000fe400078e0004 */
[----:B------:R-:W2:Y:S04]  /*e570*/  LDL.LU R7, [R1+0x24] ;  /* 0x0000240001077983 */ /* 0x000ea80000300800 */
[----:B------:R-:W3:Y:S04]  /*e580*/  LDL.LU R6, [R1+0x1c] ;  /* 0x00001c0001067983 */ /* 0x000ee80000300800 */
[----:B------:R-:W4:Y:S04]  /*e590*/  LDL.LU R5, [R1+0x18] ;  /* 0x0000180001057983 */ /* 0x000f280000300800 */
[----:B------:R-:W4:Y:S04]  /*e5a0*/  LDL.LU R4, [R1+0x30] ;  /* 0x0000300001047983 */ /* 0x000f280000300800 */
[----:B------:R-:W4:Y:S01]  /*e5b0*/  LDL.LU R124, [R1+0x28] ;  /* 0x00002800017c7983 */ /* 0x000f220000300800 */
[----:B------:R1:W1:Y:S01]  /*e5c0*/  MUFU.EX2 R25, R2 ;  /* 0x0000000200197308 */ /* 0x0002620000000800 */
[----:B------:R-:W-:Y:S01]  /*e5d0*/  IMAD.MOV.U32 R181, RZ, RZ, R186 ;  /* 0x000000ffffb57224 */ /* 0x000fe200078e00ba */
[----:B------:R-:W-:-:S02]  /*e5e0*/  MOV R180, R187 ;  /* 0x000000bb00b47202 */ /* 0x000fc40000000f00 */
[----:B------:R1:W-:Y:S01]  /*e5f0*/  MUFU.EX2 R21, R0 ;  /* 0x0000000000157308 */ /* 0x0003e20000000800 */
[----:B------:R-:W-:Y:S01]  /*e600*/  IMAD.MOV.U32 R186, RZ, RZ, R251 ;  /* 0x000000ffffba7224 */ /* 0x000fe200078e00fb */
[----:B------:R-:W-:Y:S01]  /*e610*/  MOV R187, R247 ;  /* 0x000000f700bb7202 */ /* 0x000fe20000000f00 */
[----:B------:R-:W-:Y:S01]  /*e620*/  IMAD.MOV.U32 R247, RZ, RZ, R188 ;  /* 0x000000fffff77224 */ /* 0x000fe200078e00bc */
[----:B------:R-:W-:Y:S02]  /*e630*/  MOV R251, R249 ;  /* 0x000000f900fb7202 */ /* 0x000fe40000000f00 */
[----:B------:R-:W-:Y:S01]  /*e640*/  MOV R249, R189 ;  /* 0x000000bd00f97202 */ /* 0x000fe20000000f00 */
[--C-:B-1----:R-:W-:Y:S01]  /*e650*/  FFMA.FTZ R2, R182, UR22, -R22.reuse ;  /* 0x00000016b6027c23 */ /* 0x102fe20008010816 */
[----:B------:R-:W-:Y:S01]  /*e660*/  MOV R182, R185 ;  /* 0x000000b900b67202 */ /* 0x000fe20000000f00 */
[----:B------:R-:W-:Y:S01]  /*e670*/  FFMA.FTZ R0, R183, UR22, -R22 ;  /* 0x00000016b7007c23 */ /* 0x000fe20008010816 */
[----:B------:R-:W-:-:S02]  /*e680*/  MOV R183, R184 ;  /* 0x000000b800b77202 */ /* 0x000fc40000000f00 */
[----:B------:R-:W-:Y:S01]  /*e690*/  MOV R184, R245 ;  /* 0x000000f500b87202 */ /* 0x000fe20000000f00 */
[----:B------:R-:W-:Y:S01]  /*e6a0*/  IMAD.MOV.U32 R245, RZ, RZ, R191 ;  /* 0x000000fffff57224 */ /* 0x000fe200078e00bf */
[----:B------:R-:W-:Y:S02]  /*e6b0*/  MOV R185, R248 ;  /* 0x000000f800b97202 */ /* 0x000fe40000000f00 */
[----:B------:R-:W-:Y:S02]  /*e6c0*/  MOV R248, R190 ;  /* 0x000000be00f87202 */ /* 0x000fe40000000f00 */
[----:B------:R-:W1:Y:S01]  /*e6d0*/  LDSM.16.MT88.4 R188, [R41+0x1800] ;  /* 0x0018000029bc783b */ /* 0x000e620000004200 */
[----:B------:R-:W-:Y:S01]  /*e6e0*/  HMMA.16816.F32.BF16 R136, R8, R34, R204 ;  /* 0x000000220888723c */ /* 0x000fe200000418cc */
[----:B------:R-:W1:Y:S01]  /*e6f0*/  MUFU.EX2 R13, R3 ;  /* 0x00000003000d7308 */ /* 0x000e620000000800 */
[----:B------:R-:W-:Y:S02]  /*e700*/  MOV R106, R127 ;  /* 0x0000007f006a7202 */ /* 0x000fe40000000f00 */
[----:B------:R-:W-:Y:S01]  /*e710*/  MOV R177, R160 ;  /* 0x000000a000b17202 */ /* 0x000fe20000000f00 */
[----:B------:R-:W-:Y:S01]  /*e720*/  IMAD.MOV.U32 R179, RZ, RZ, R99 ;  /* 0x000000ffffb37224 */ /* 0x000fe200078e0063 */
[----:B------:R-:W-:-:S02]  /*e730*/  MOV R176, R97 ;  /* 0x0000006100b07202 */ /* 0x000fc40000000f00 */
[----:B------:R-:W-:Y:S01]  /*e740*/  MOV R178, R98 ;  /* 0x0000006200b27202 */ /* 0x000fe20000000f00 */
[C---:B------:R-:W-:Y:S01]  /*e750*/  HMMA.16816.F32.BF16 R32, R8.reuse, R14, R112 ;  /* 0x0000000e0820723c */ /* 0x040fe20000041870 */
[----:B------:R1:W-:Y:S01]  /*e760*/  MUFU.EX2 R15, R2 ;  /* 0x00000002000f7308 */ /* 0x0003e20000000800 */
[----:B------:R1:W-:Y:S03]  /*e770*/  LDSM.16.MT88.4 R96, [R148+0xf800] ;  /* 0x00f800009460783b */ /* 0x0003e60000004200 */
[----:B------:R1:W1:Y:S01]  /*e780*/  MUFU.EX2 R14, R0 ;  /* 0x00000000000e7308 */ /* 0x0002620000000800 */
[----:B------:R-:W-:Y:S01]  /*e790*/  MOV R107, R176 ;  /* 0x000000b0006b7202 */ /* 0x000fe20000000f00 */
[----:B------:R-:W-:Y:S01]  /*e7a0*/  IMAD.MOV.U32 R27, RZ, RZ, R177 ;  /* 0x000000ffff1b7224 */ /* 0x000fe200078e00b1 */
[----:B------:R1:W4:Y:S01]  /*e7b0*/  LDSM.16.MT88.4 R112, [R41+0x3800] ;  /* 0x003800002970783b */ /* 0x0003220000004200 */
[----:B------:R-:W-:Y:S01]  /*e7c0*/  IMAD.MOV.U32 R22, RZ, RZ, R182 ;  /* 0x000000ffff167224 */ /* 0x000fe200078e00b6 */
[C---:B------:R-:W-:Y:S08]  /*e7d0*/  HMMA.16816.F32.BF16 R48, R8.reuse, R38, R48 ;  /* 0x000000260830723c */ /* 0x040ff00000041830 */
[----:B------:R-:W-:Y:S01]  /*e7e0*/  HMMA.16816.F32.BF16 R52, R8, R36, R52 ;  /* 0x000000240834723c */ /* 0x000fe20000041834 */
[--C-:B-1----:R-:W-:Y:S01]  /*e7f0*/  FFMA.FTZ R2, R125, UR22, -R23.reuse ;  /* 0x000000167d027c23 */ /* 0x102fe20008010817 */
[----:B------:R-:W-:Y:S01]  /*e800*/  FFMA.FTZ R0, R126, UR22, -R23 ;  /* 0x000000167e007c23 */ /* 0x000fe20008010817 */
[----:B------:R-:W-:Y:S01]  /*e810*/  F2FP.BF16.F32.PACK_AB R126, R25, R24 ;  /* 0x00000018197e723e */ /* 0x000fe200000010ff */
[----:B------:R-:W-:Y:S01]  /*e820*/  IMAD.MOV.U32 R128, RZ, RZ, R81 ;  /* 0x000000ffff807224 */ /* 0x000fe200078e0051 */
[----:B------:R-:W-:Y:S01]  /*e830*/  F2FP.BF16.F32.PACK_AB R125, R13, R21 ;  /* 0x000000150d7d723e */ /* 0x000fe200000010ff */
[----:B------:R-:W1:Y:S01]  /*e840*/  LDSM.16.MT88.4 R204, [R47+0x1800] ;  /* 0x001800002fcc783b */ /* 0x000e620000004200 */
[----:B------:R-:W-:-:S02]  /*e850*/  F2FP.BF16.F32.PACK_AB R127, R14, R15 ;  /* 0x0000000f0e7f723e */ /* 0x000fc400000010ff */
[----:B------:R-:W-:Y:S02]  /*e860*/  MOV R177, R180 ;  /* 0x000000b400b17202 */ /* 0x000fe40000000f00 */
[----:B------:R-:W-:Y:S02]  /*e870*/  MOV R176, R181 ;  /* 0x000000b500b07202 */ /* 0x000fe40000000f00 */
[----:B------:R-:W-:Y:S02]  /*e880*/  MOV R148, R183 ;  /* 0x000000b700947202 */ /* 0x000fe40000000f00 */
[----:B------:R-:W-:Y:S01]  /*e890*/  MOV R41, R179 ;  /* 0x000000b300297202 */ /* 0x000fe20000000f00 */
[----:B------:R-:W-:Y:S02]  /*e8a0*/  IMAD.MOV.U32 R179, RZ, RZ, R184 ;  /* 0x000000ffffb37224 */ /* 0x000fe400078e00b8 */
[--C-:B--2---:R-:W-:Y:S01]  /*e8b0*/  FFMA.FTZ R7, R7, UR22, -R40.reuse ;  /* 0x0000001607077c23 */ /* 0x104fe20008010828 */
[--C-:B---3--:R-:W-:Y:S01]  /*e8c0*/  FFMA.FTZ R6, R6, UR22, -R40.reuse ;  /* 0x0000001606067c23 */ /* 0x108fe20008010828 */
[----:B----4-:R-:W-:Y:S01]  /*e8d0*/  FFMA.FTZ R5, R5, UR22, -R40 ;  /* 0x0000001605057c23 */ /* 0x010fe20008010828 */
[--C-:B------:R-:W-:Y:S01]  /*e8e0*/  FFMA.FTZ R3, R124, UR22, -R23.reuse ;  /* 0x000000167c037c23 */ /* 0x100fe20008010817 */
[----:B------:R-:W-:Y:S01]  /*e8f0*/  F2FP.BF16.F32.PACK_AB R124, R26, R228 ;  /* 0x000000e41a7c723e */ /* 0x000fe200000010ff */
[----:B------:R-:W-:Y:S01]  /*e900*/  FFMA.FTZ R4, R4, UR22, -R23 ;  /* 0x0000001604047c23 */ /* 0x000fe20008010817 */
[----:B------:R-:W-:-:S02]  /*e910*/  MOV R40, R178 ;  /* 0x000000b200287202 */ /* 0x000fc40000000f00 */
[----:B------:R-:W-:Y:S01]  /*e920*/  MOV R129, R80 ;  /* 0x0000005000817202 */ /* 0x000fe20000000f00 */
[----:B------:R-:W-:Y:S01]  /*e930*/  IMAD.MOV.U32 R160, RZ, RZ, R161 ;  /* 0x000000ffffa07224 */ /* 0x000fe200078e00a1 */
[----:B------:R-:W-:Y:S01]  /*e940*/  MOV R178, R185 ;  /* 0x000000b900b27202 */ /* 0x000fe20000000f00 */
[C---:B------:R-:W-:Y:S01]  /*e950*/  HMMA.16816.F32.BF16 R180, R124.reuse, R188, R64 ;  /* 0x000000bc7cb4723c */ /* 0x040fe20000041840 */
[----:B------:R-:W-:Y:S01]  /*e960*/  MOV R64, R186 ;  /* 0x000000ba00407202 */ /* 0x000fe20000000f00 */
[----:B------:R-:W-:Y:S01]  /*e970*/  IMAD.MOV.U32 R65, RZ, RZ, R187 ;  /* 0x000000ffff417224 */ /* 0x000fe200078e00bb */
[----:B------:R-:W-:Y:S01]  /*e980*/  MOV R163, R82 ;  /* 0x0000005200a37202 */ /* 0x000fe20000000f00 */
[----:B------:R2:W-:Y:S04]  /*e990*/  LDSM.16.MT88.4 R8, [R47+0x3800] ;  /* 0x003800002f08783b */ /* 0x0005e80000004200 */
[----:B------:R-:W-:Y:S01]  /*e9a0*/  HMMA.16816.F32.BF16 R184, R124, R190, R60 ;  /* 0x000000be7cb8723c */ /* 0x000fe2000004183c */
[----:B------:R-:W3:Y:S01]  /*e9b0*/  LDL.LU R62, [R1+0x80] ;  /* 0x00008000013e7983 */ /* 0x000ee20000300800 */
[----:B------:R3:W-:Y:S01]  /*e9c0*/  MUFU.EX2 R23, R4 ;  /* 0x0000000400177308 */ /* 0x0007e20000000800 */
[----:B------:R-:W-:-:S03]  /*e9d0*/  MOV R63, R27 ;  /* 0x0000001b003f7202 */ /* 0x000fc60000000f00 */
[----:B------:R-:W-:Y:S01]  /*e9e0*/  MUFU.EX2 R38, R7 ;  /* 0x0000000700267308 */ /* 0x000fe20000000800 */
[----:B---3--:R-:W-:Y:S02]  /*e9f0*/  FFMA.FTZ R4, R62, R46, R19 ;  /* 0x0000002e3e047223 */ /* 0x008fe40000010013 */
[----:B------:R3:W5:Y:S04]  /*ea00*/  LDL.LU R19, [R1+0xa4] ;  /* 0x0000a40001137983 */ /* 0x0007680000300800 */
[----:B------:R-:W4:Y:S04]  /*ea10*/  LDL.LU R60, [R1+0x84] ;  /* 0x00008400013c7983 */ /* 0x000f280000300800 */
[----:B------:R-:W3:Y:S04]  /*ea20*/  LDL.LU R61, [R1+0x78] ;  /* 0x00007800013d7983 */ /* 0x000ee80000300800 */
[----:B------:R-:W4:Y:S01]  /*ea30*/  LDL.LU R62, [R1+0x7c] ;  /* 0x00007c00013e7983 */ /* 0x000f220000300800 */
[----:B------:R-:W-:Y:S04]  /*ea40*/  MUFU.EX2 R39, R6 ;  /* 0x0000000600277308 */ /* 0x000fe80000000800 */
[----:B------:R-:W1:Y:S04]  /*ea50*/  MUFU.EX2 R36, R12 ;  /* 0x0000000c00247308 */ /* 0x000e680000000800 */
[----:B------:R-:W-:Y:S04]  /*ea60*/  MUFU.EX2 R7, R5 ;  /* 0x0000000500077308 */ /* 0x000fe80000000800 */
[----:B------:R-:W2:Y:S04]  /*ea70*/  MUFU.EX2 R27, R3 ;  /* 0x00000003001b7308 */ /* 0x000ea80000000800 */
[----:B------:R3:W-:Y:S04]  /*ea80*/  MUFU.EX2 R37, R2 ;  /* 0x0000000200257308 */ /* 0x0007e80000000800 */
[----:B------:R4:W4:Y:S01]  /*ea90*/  MUFU.EX2 R6, R0 ;  /* 0x0000000000067308 */ /* 0x0009220000000800 */
[----:B------:R-:W-:Y:S01]  /*eaa0*/  MOV R66, R106 ;  /* 0x0000006a00427202 */ /* 0x000fe20000000f00 */
[----:B------:R-:W-:-:S02]  /*eab0*/  IMAD.MOV.U32 R67, RZ, RZ, R107 ;  /* 0x000000ffff437224 */ /* 0x000fc400078e006b */
[----:B------:R-:W-:Y:S01]  /*eac0*/  HMMA.16816.F32.BF16 R104, R124, R112, R56 ;  /* 0x000000707c68723c */ /* 0x000fe20000041838 */
[----:B------:R-:W-:Y:S01]  /*ead0*/  MOV R58, R66 ;  /* 0x00000042003a7202 */ /* 0x000fe20000000f00 */
[----:B------:R-:W-:Y:S01]  /*eae0*/  IMAD.MOV.U32 R59, RZ, RZ, R148 ;  /* 0x000000ffff3b7224 */ /* 0x000fe200078e0094 */
[----:B------:R-:W-:Y:S01]  /*eaf0*/  MOV R148, R129 ;  /* 0x0000008100947202 */ /* 0x000fe20000000f00 */
[----:B------:R-:W-:Y:S01]  /*eb00*/  IMAD.MOV.U32 R66, RZ, RZ, R128 ;  /* 0x000000ffff427224 */ /* 0x000fe200078e0080 */
[----:B-1----:R-:W-:Y:S02]  /*eb10*/  F2FP.BF16.F32.PACK_AB R128, R38, R36 ;  /* 0x000000242680723e */ /* 0x002fe400000010ff */
[----:B--2---:R-:W-:Y:S02]  /*eb20*/  F2FP.BF16.F32.PACK_AB R129, R27, R23 ;  /* 0x000000171b81723e */ /* 0x004fe400000010ff */
[----:B------:R-:W-:Y:S02]  /*eb30*/  MOV R161, R162 ;  /* 0x000000a200a17202 */ /* 0x000fe40000000f00 */
[----:B------:R-:W-:Y:S01]  /*eb40*/  MOV R162, R83 ;  /* 0x0000005300a27202 */ /* 0x000fe20000000f00 */
[----:B------:R-:W-:Y:S01]  /*eb50*/  IMAD.MOV.U32 R56, RZ, RZ, R64 ;  /* 0x000000ffff387224 */ /* 0x000fe200078e0040 */
[----:B------:R-:W-:Y:S01]  /*eb60*/  MOV R47, R63 ;  /* 0x0000003f002f7202 */ /* 0x000fe20000000f00 */
[----:B------:R-:W-:Y:S01]  /*eb70*/  IMAD.MOV.U32 R63, RZ, RZ, R160 ;  /* 0x000000ffff3f7224 */ /* 0x000fe200078e00a0 */
[----:B------:R-:W-:Y:S01]  /*eb80*/  MOV R57, R65 ;  /* 0x0000004100397202 */ /* 0x000fe20000000f00 */
[----:B------:R-:W1:Y:S01]  /*eb90*/  LDSM.16.MT88.4 R80, [R44+0xf800] ;  /* 0x00f800002c50783b */ /* 0x000e620000004200 */
        /* <DEDUP_REMOVED lines=8> */
[C---:B------:R-:W-:Y:S08]  /*ec20*/  HMMA.16816.F32.BF16 R144, R124.reuse, R156, R144 ;  /* 0x0000009c7c90723c */ /* 0x040ff00000041890 */
        /* <DEDUP_REMOVED lines=10> */
[C---:B------:R-:W-:Y:S08]  /*ecd0*/  HMMA.16816.F32.BF16 R120, R124.reuse, R8, R120 ;  /* 0x000000087c78723c */ /* 0x040ff00000041878 */
[----:B------:R-:W-:Y:S01]  /*ece0*/  HMMA.16816.F32.BF16 R124, R124, R10, R68 ;  /* 0x0000000a7c7c723c */ /* 0x000fe20000041844 */
[----:B---3--:R-:W-:Y:S01]  /*ecf0*/  FFMA.FTZ R2, R61, R43, R18 ;  /* 0x0000002b3d027223 */ /* 0x008fe20000010012 */
[----:B------:R-:W-:Y:S01]  /*ed00*/  MOV R61, R176 ;  /* 0x000000b0003d7202 */ /* 0x000fe20000000f00 */
[----:B----4-:R-:W-:Y:S01]  /*ed10*/  FFMA.FTZ R0, R62, R42, R16 ;  /* 0x0000002a3e007223 */ /* 0x010fe20000010010 */
[----:B------:R-:W-:-:S02]  /*ed20*/  MOV R62, R177 ;  /* 0x000000b1003e7202 */ /* 0x000fc40000000f00 */
[----:B------:R-:W-:Y:S02]  /*ed30*/  MOV R176, R130 ;  /* 0x0000008200b07202 */ /* 0x000fe40000000f00 */
[----:B------:R-:W-:Y:S02]  /*ed40*/  MOV R177, R131 ;  /* 0x0000008300b17202 */ /* 0x000fe40000000f00 */
[----:B------:R-:W-:Y:S02]  /*ed50*/  F2FP.BF16.F32.PACK_AB R130, R7, R39 ;  /* 0x000000270782723e */ /* 0x000fe400000010ff */
[----:B------:R-:W-:Y:S01]  /*ed60*/  F2FP.BF16.F32.PACK_AB R131, R6, R37 ;  /* 0x000000250683723e */ /* 0x000fe200000010ff */
[----:B------:R-:W-:Y:S01]  /*ed70*/  FFMA.FTZ R3, R60, R45, R17 ;  /* 0x0000002d3c037223 */ /* 0x000fe20000010011 */
[----:B------:R-:W-:Y:S01]  /*ed80*/  MOV R60, R22 ;  /* 0x00000016003c7202 */ /* 0x000fe20000000f00 */
[----:B------:R-:W-:Y:S01]  /*ed90*/  IMAD.MOV.U32 R42, RZ, RZ, R59 ;  /* 0x000000ffff2a7224 */ /* 0x000fe200078e003b */
[----:B------:R-:W-:Y:S01]  /*eda0*/  MOV R22, R163 ;  /* 0x000000a300167202 */ /* 0x000fe20000000f00 */
[----:B------:R-:W-:Y:S01]  /*edb0*/  FADD.FTZ R12, R12, R2 ;  /* 0x000000020c0c7221 */ /* 0x000fe20000010000 */
[----:B------:R-:W-:Y:S01]  /*edc0*/  MOV R45, R61 ;  /* 0x0000003d002d7202 */ /* 0x000fe20000000f00 */
[----:B------:R-:W-:Y:S01]  /*edd0*/  HMMA.16816.F32.BF16 R160, R128, R172, R216 ;  /* 0x000000ac80a0723c */ /* 0x000fe200000418d8 */
[----:B------:R-:W-:Y:S01]  /*ede0*/  MOV R218, R58 ;  /* 0x0000003a00da7202 */ /* 0x000fe20000000f00 */
[----:B------:R-:W-:Y:S01]  /*edf0*/  IMAD.MOV.U32 R219, RZ, RZ, R47 ;  /* 0x000000ffffdb7224 */ /* 0x000fe200078e002f */
[----:B------:R-:W-:Y:S01]  /*ee00*/  MOV R43, R60 ;  /* 0x0000003c002b7202 */ /* 0x000fe20000000f00 */
[----:B------:R-:W-:Y:S01]  /*ee10*/  FADD.FTZ R22, R22, R3 ;  /* 0x0000000316167221 */ /* 0x000fe20000010000 */
[----:B------:R-:W-:Y:S01]  /*ee20*/  MOV R46, R62 ;  /* 0x0000003e002e7202 */ /* 0x000fe20000000f00 */
[----:B------:R-:W-:Y:S01]  /*ee30*/  FADD.FTZ R4, R218, R4 ;  /* 0x00000004da047221 */ /* 0x000fe20000010000 */
[----:B------:R-:W-:Y:S01]  /*ee40*/  FADD.FTZ R5, R5, R0 ;  /* 0x0000000005057221 */ /* 0x000fe20000010000 */
[----:B------:R-:W-:-:S02]  /*ee50*/  IMAD.MOV.U32 R47, RZ, RZ, R63 ;  /* 0x000000ffff2f7224 */ /* 0x000fc400078e003f */
[----:B------:R-:W-:Y:S01]  /*ee60*/  FADD.FTZ R2, R42, R22 ;  /* 0x000000162a027221 */ /* 0x000fe20000010000 */
[----:B------:R-:W-:Y:S01]  /*ee70*/  FADD.FTZ R3, R219, R4 ;  /* 0x00000004db037221 */ /* 0x000fe20000010000 */
[----:B------:R-:W-:Y:S01]  /*ee80*/  FADD.FTZ R0, R43, R12 ;  /* 0x0000000c2b007221 */ /* 0x000fe20000010000 */
[----:B------:R-:W-:Y:S01]  /*ee90*/  MOV R58, R66 ;  /* 0x00000042003a7202 */ /* 0x000fe20000000f00 */
[----:B------:R-:W-:Y:S01]  /*eea0*/  FADD.FTZ R4, R45, R5 ;  /* 0x000000052d047221 */ /* 0x000fe20000010000 */
[----:B------:R-:W-:Y:S01]  /*eeb0*/  FADD.FTZ R3, R46, R3 ;  /* 0x000000032e037221 */ /* 0x000fe20000010000 */
[----:B------:R-:W-:Y:S01]  /*eec0*/  IMAD.MOV.U32 R59, RZ, RZ, R148 ;  /* 0x000000ffff3b7224 */ /* 0x000fe200078e0094 */
[----:B------:R-:W-:Y:S01]  /*eed0*/  MOV R60, R176 ;  /* 0x000000b0003c7202 */ /* 0x000fe20000000f00 */
[----:B------:R-:W-:Y:S01]  /*eee0*/  FADD.FTZ R2, R47, R2 ;  /* 0x000000022f027221 */ /* 0x000fe20000010000 */
        /* <DEDUP_REMOVED lines=54> */
[----:B------:R-:W-:-:S02]  /*f250*/  FADD.FTZ R0, R14, R0 ;  /* 0x000000000e007221 */ /* 0x000fc40000010000 */
[----:B------:R1:W5:Y:S01]  /*f260*/  LDL.LU R18, [R1+0x9c] ;  /* 0x00009c0001127983 */ /* 0x0003620000300800 */
[C---:B------:R-:W-:Y:S03]  /*f270*/  HMMA.16816.F32.BF16 R172, R128.reuse, R174, R84 ;  /* 0x000000ae80ac723c */ /* 0x040fe60000041854 */
[----:B------:R1:W5:Y:S04]  /*f280*/  LDL.LU R16, [R1+0x98] ;  /* 0x0000980001107983 */ /* 0x0003680000300800 */
        /* <DEDUP_REMOVED lines=18> */
[----:B------:R-:W-:Y:S01]  /*f3b0*/  IMAD.MOV.U32 R134, RZ, RZ, R252 ;  /* 0x000000ffff867224 */ /* 0x000fe200078e00fc */
[----:B------:R-:W-:-:S02]  /*f3c0*/  MOV R137, R251 ;  /* 0x000000fb00897202 */ /* 0x000fc40000000f00 */
[----:B------:R-:W-:Y:S02]  /*f3d0*/  MOV R135, R247 ;  /* 0x000000f700877202 */ /* 0x000fe40000000f00 */
[----:B------:R-:W-:Y:S01]  /*f3e0*/  MOV R136, R249 ;  /* 0x000000f900887202 */ /* 0x000fe20000000f00 */
[----:B-1----:R-:W-:-:S13]  /*f3f0*/  BRA.U !UP1, `(.L_x_155) ;  /* 0x00000059094c7547 */ /* 0x002fda000b800000 */
[----:B------:R-:W1:Y:S01]  /*f400*/  S2R R46, SR_TID.X ;  /* 0x00000000002e7919 */ /* 0x000e620000002100 */
[----:B------:R-:W2:Y:S01]  /*f410*/  LDCU.64 UR6, c[0x0][0x3c0] ;  /* 0x00007800ff0677ac */ /* 0x000ea20008000a00 */
[----:B------:R-:W-:-:S04]  /*f420*/  DEPBAR.LE SB0, 0x0 ;  /* 0x000080000000791a */ /* 0x000fc80000000000 */
[----:B------:R-:W3:Y:S01]  /*f430*/  LDCU.64 UR4, c[0x0][0x3d8] ;  /* 0x00007b00ff0477ac */ /* 0x000ee20008000a00 */
[----:B------:R-:W-:Y:S01]  /*f440*/  IMAD.MOV.U32 R24, RZ, RZ, 0x20 ;  /* 0x00000020ff187424 */ /* 0x000fe200078e00ff */
[----:B------:R-:W-:Y:S01]  /*f450*/  USHF.R.S32.HI UR27, URZ, 0x1f, UR16 ;  /* 0x0000001fff1b7899 */ /* 0x000fe20008011410 */
[----:B------:R-:W4:Y:S03]  /*f460*/  LDCU.64 UR8, c[0x0][0x390] ;  /* 0x00007200ff0877ac */ /* 0x000f260008000a00 */
[----:B------:R-:W-:Y:S01]  /*f470*/  SEL R24, R24, 0xffffffe0, !P0 ;  /* 0xffffffe018187807 */ /* 0x000fe20004000000 */
[----:B------:R-:W-:Y:S02]  /*f480*/  UIADD3 UR22, UPT, UPT, UR17, -0x3, URZ ;  /* 0xfffffffd11167890 */ /* 0x000fe4000fffe0ff */
[----:B--2---:R-:W-:Y:S02]  /*f490*/  USHF.L.U32 UR26, UR6, 0x4, URZ ;  /* 0x00000004061a7899 */ /* 0x004fe400080006ff */
[----:B------:R-:W-:-:S02]  /*f4a0*/  UIMAD.WIDE.U32 UR30, UR22, UR6, URZ ;  /* 0x00000006161e72a5 */ /* 0x000fc4000f8e00ff */
[----:B------:R-:W-:Y:S02]  /*f4b0*/  UIMAD UR22, UR22, UR7, URZ ;  /* 0x00000007161672a4 */ /* 0x000fe4000f8e02ff */
[----:B---3--:R-:W-:Y:S02]  /*f4c0*/  UIMAD UR23, UR27, UR4, URZ ;  /* 0x000000041b1772a4 */ /* 0x008fe4000f8e02ff */
[----:B------:R-:W-:Y:S01]  /*f4d0*/  USHF.L.U64.HI UR18, UR6, 0x4, UR7 ;  /* 0x0000000406127899 */ /* 0x000fe20008010207 */
[----:B------:R-:W-:Y:S01]  /*f4e0*/  IMAD.U32 R12, RZ, RZ, UR30 ;  /* 0x0000001eff0c7e24 */ /* 0x000fe2000f8e00ff */
[----:B------:R-:W-:Y:S01]  /*f4f0*/  UIMAD UR23, UR16, UR5, UR23 ;  /* 0x00000005101772a4 */ /* 0x000fe2000f8e0217 */
[----:B------:R-:W-:Y:S01]  /*f500*/  MOV R13, UR31 ;  /* 0x0000001f000d7c02 */ /* 0x000fe20008000f00 */
[----:B------:R-:W-:Y:S01]  /*f510*/  UIADD3 UR22, UPT, UPT, UR31, UR22, URZ ;  /* 0x000000161f167290 */ /* 0x000fe2000fffe0ff */
[C---:B-1----:R-:W-:Y:S01]  /*f520*/  IMAD.SHL.U32 R0, R46.reuse, 0x8, RZ ;  /* 0x000000082e007824 */ /* 0x042fe200078e00ff */
[----:B------:R-:W-:Y:S01]  /*f530*/  SHF.R.U32.HI R5, RZ, 0x3, R46 ;  /* 0x00000003ff057819 */ /* 0x000fe2000001162e */
[----:B------:R-:W-:Y:S01]  /*f540*/  IMAD.SHL.U32 R4, R46, 0x40, RZ ;  /* 0x000000402e047824 */ /* 0x000fe200078e00ff */
[----:B------:R-:W-:-:S02]  /*f550*/  ULEA UR25, UP0, UR30, UR26, 0x6 ;  /* 0x0000001a1e197291 */ /* 0x000fc4000f8030ff */
[----:B------:R-:W-:Y:S01]  /*f560*/  LOP3.LUT R7, R0, 0x38, RZ, 0xc0, !PT ;  /* 0x0000003800077812 */ /* 0x000fe200078ec0ff */
[----:B------:R-:W-:Y:S01]  /*f570*/  IMAD R8, R5, UR7, RZ ;  /* 0x0000000705087c24 */ /* 0x000fe2000f8e02ff */
[----:B------:R-:W-:Y:S01]  /*f580*/  LOP3.LUT R6, R4, 0x200, RZ, 0xc0, !PT ;  /* 0x0000020004067812 */ /* 0x000fe200078ec0ff */
[----:B------:R-:W-:Y:S01]  /*f590*/  IMAD.U32 R0, RZ, RZ, UR4 ;  /* 0x00000004ff007e24 */ /* 0x000fe2000f8e00ff */
[----:B------:R-:W-:Y:S01]  /*f5a0*/  BAR.SYNC.DEFER_BLOCKING 0x0 ;  /* 0x0000000000007b1d */ /* 0x000fe20000010000 */
[----:B------:R-:W-:Y:S01]  /*f5b0*/  IADD3 R2, P1, PT, R7, UR20, RZ ;  /* 0x0000001407027c10 */ /* 0x000fe2000ff3e0ff */
[----:B------:R-:W-:Y:S01]  /*f5c0*/  UIADD3 UR26, UP1, UPT, UR25, UR26, URZ ;  /* 0x0000001a191a7290 */ /* 0x000fe2000ff3e0ff */
[----:B------:R-:W-:Y:S02]  /*f5d0*/  IMAD.U32 R15, RZ, RZ, UR25 ;  /* 0x00000019ff0f7e24 */ /* 0x000fe4000f8e00ff */
[----:B------:R-:W-:Y:S02]  /*f5e0*/  IMAD.U32 R9, RZ, RZ, UR22 ;  /* 0x00000016ff097e24 */ /* 0x000fe4000f8e00ff */
[----:B------:R-:W-:Y:S01]  /*f5f0*/  IMAD.X R3, RZ, RZ, UR19, P1 ;  /* 0x00000013ff037e24 */ /* 0x000fe200088e06ff */
[----:B------:R1:W-:Y:S01]  /*f600*/  STL [R1+0x64], R7 ;  /* 0x0000640701007387 */ /* 0x0003e20000100800 */
[----:B------:R-:W-:-:S02]  /*f610*/  IMAD.U32 R14, RZ, RZ, UR26 ;  /* 0x0000001aff0e7e24 */ /* 0x000fc4000f8e00ff */
[----:B------:R-:W-:Y:S01]  /*f620*/  IMAD.WIDE.U32 R2, R5, UR6, R2 ;  /* 0x0000000605027c25 */ /* 0x000fe2000f8e0002 */
[----:B------:R2:W-:Y:S04]  /*f630*/  STL [R1+0x8], R5 ;  /* 0x0000080501007387 */ /* 0x0005e80000100800 */
[----:B------:R-:W-:Y:S01]  /*f640*/  IADD3 R3, PT, PT, R3, R8, RZ ;  /* 0x0000000803037210 */ /* 0x000fe20007ffe0ff */
[----:B------:R3:W-:Y:S02]  /*f650*/  STL [R1+0x90], R8 ;  /* 0x0000900801007387 */ /* 0x0007e40000100800 */
[----:B------:R-:W-:Y:S01]  /*f660*/  IMAD.WIDE.U32 R2, R0, UR16, R2 ;  /* 0x0000001000027c25 */ /* 0x000fe2000f8e0002 */
[----:B------:R-:W-:Y:S02]  /*f670*/  LOP3.LUT R0, R7, 0x1c0, R4, 0xf8, !PT ;  /* 0x000001c007007812 */ /* 0x000fe400078ef804 */
[----:B-1----:R-:W-:-:S02]  /*f680*/  LOP3.LUT R7, R4, 0x400, RZ, 0xc0, !PT ;  /* 0x0000040004077812 */ /* 0x002fc400078ec0ff */
[----:B------:R-:W-:Y:S01]  /*f690*/  LOP3.LUT R4, R0, 0x8, R46, 0x78, !PT ;  /* 0x0000000800047812 */ /* 0x000fe200078e782e */
[----:B--2---:R-:W-:-:S05]  /*f6a0*/  IMAD.SHL.U32 R5, R46, 0x20, RZ ;  /* 0x000000202e057824 */ /* 0x004fca00078e00ff */
[----:B------:R-:W-:Y:S02]  /*f6b0*/  LOP3.LUT R6, R6, 0x7c00, R5, 0xf8, !PT ;  /* 0x00007c0006067812 */ /* 0x000fe400078ef805 */
[----:B------:R-:W-:-:S04]  /*f6c0*/  SHF.R.U32.HI R5, RZ, 0x1, R46 ;  /* 0x00000001ff057819 */ /* 0x000fc8000001162e */
[----:B------:R-:W-:Y:S01]  /*f6d0*/  LOP3.LUT R5, R0, 0x8, R5, 0x78, !PT ;  /* 0x0000000800057812 */ /* 0x000fe200078e7805 */
[----:B------:R-:W-:Y:S02]  /*f6e0*/  IMAD R0, R4, 0x2, R7 ;  /* 0x0000000204007824 */ /* 0x000fe400078e0207 */
[----:B------:R-:W-:Y:S01]  /*f6f0*/  VIADD R4, R3, UR23 ;  /* 0x0000001703047c36 */ /* 0x000fe20008000000 */
[----:B------:R-:W-:Y:S01]  /*f700*/  ULEA.HI.X UR23, UR30, UR18, UR22, 0x6, UP0 ;  /* 0x000000121e177291 */ /* 0x000fe200080f3416 */
[----:B----4-:R-:W-:Y:S01]  /*f710*/  LEA R3, P1, R2, UR8, 0x1 ;  /* 0x0000000802037c11 */ /* 0x010fe2000f8208ff */
[----:B------:R-:W-:Y:S01]  /*f720*/  ULEA UR28, UP0, UR6, UR25, 0x5 ;  /* 0x00000019061c7291 */ /* 0x000fe2000f8028ff */
[----:B------:R-:W-:Y:S01]  /*f730*/  LOP3.LUT R22, R6, R5, RZ, 0xfc, !PT ;  /* 0x0000000506167212 */ /* 0x000fe200078efcff */
[----:B------:R-:W-:Y:S01]  /*f740*/  UIADD3.X UR18, UPT, UPT, UR23, UR18, URZ, UP1, !UPT ;  /* 0x0000001217127290 */ /* 0x000fe20008ffe4ff */
[----:B------:R-:W-:Y:S01]  /*f750*/  LEA.HI.X R2, R2, UR9, R4, 0x1, P1 ;  /* 0x0000000902027c11 */ /* 0x000fe200088f0c04 */
[----:B------:R-:W-:Y:S01]  /*f760*/  ULEA.HI.X UR22, UR6, UR23, UR7, 0x5, UP0 ;  /* 0x0000001706167291 */ /* 0x000fe200080f2c07 */
[-C--:B------:R-:W-:Y:S01]  /*f770*/  LEA R10, P4, R12, R3.reuse, 0x7 ;  /* 0x000000030c0a7211 */ /* 0x080fe200078838ff */
[----:B------:R-:W-:Y:S01]  /*f780*/  IMAD.U32 R7, RZ, RZ, UR23 ;  /* 0x00000017ff077e24 */ /* 0x000fe2000f8e00ff */
[----:B------:R-:W-:Y:S01]  /*f790*/  MOV R13, UR28 ;  /* 0x0000001c000d7c02 */ /* 0x000fe20008000f00 */
[----:B------:R-:W-:Y:S01]  /*f7a0*/  IMAD.U32 R5, RZ, RZ, UR18 ;  /* 0x00000012ff057e24 */ /* 0x000fe2000f8e00ff */
[-C--:B---3--:R-:W-:Y:S01]  /*f7b0*/  LEA R8, P3, R15, R3.reuse, 0x1 ;  /* 0x000000030f087211 */ /* 0x088fe200078608ff */
[----:B------:R-:W-:Y:S01]  /*f7c0*/  IMAD.U32 R21, RZ, RZ, UR22 ;  /* 0x00000016ff157e24 */ /* 0x000fe2000f8e00ff */
[-C--:B------:R-:W-:Y:S01]  /*f7d0*/  LEA R6, P2, R14, R3.reuse, 0x1 ;  /* 0x000000030e067211 */ /* 0x080fe200078408ff */
[----:B------:R-:W-:Y:S01]  /*f7e0*/  UISETP.NE.AND UP0, UPT, UR17, 0x3, UPT ;  /* 0x000000031100788c */ /* 0x000fe2000bf05270 */
[-C--:B------:R-:W-:Y:S01]  /*f7f0*/  LEA.HI.X R11, R12, R2.reuse, R9, 0x7, P4 ;  /* 0x000000020c0b7211 */ /* 0x080fe200020f3c09 */
[----:B------:R-:W1:Y:S01]  /*f800*/  LDCU UR18, c[0x0][0x50c] ;  /* 0x0000a180ff1277ac */ /* 0x000e620008000800 */
[----:B------:R-:W-:Y:S01]  /*f810*/  LEA R4, P1, R13, R3, 0x1 ;  /* 0x000000030d047211 */ /* 0x000fe200078208ff */
[----:B------:R-:W-:Y:S01]  /*f820*/  VIADD R3, R0, UR21 ;  /* 0x0000001500037c36 */ /* 0x000fe20008000000 */
[-C--:B------:R-:W-:Y:S01]  /*f830*/  LEA.HI.X R9, R15, R2.reuse, R7, 0x1, P3 ;  /* 0x000000020f097211 */ /* 0x080fe200018f0c07 */
[----:B------:R-:W-:Y:S01]  /*f840*/  @!PT LDS RZ, [RZ] ;  /* 0x00000000fffff984 */ /* 0x000fe20000000800 */
[----:B------:R-:W-:Y:S01]  /*f850*/  @!PT LDS RZ, [RZ] ;  /* 0x00000000fffff984 */ /* 0x000fe20000000800 */
[----:B------:R-:W-:Y:S01]  /*f860*/  @!PT LDS RZ, [RZ] ;  /* 0x00000000fffff984 */ /* 0x000fe20000000800 */
[----:B-----5:R-:W-:Y:S01]  /*f870*/  LDGSTS.E.BYPASS.LTC128B.128 [R18+0xc000], desc[UR14][R10.64] ;  /* 0x0c0000000a127fae */ /* 0x020fe2000b981a0e */
[----:B------:R-:W-:-:S02]  /*f880*/  LEA.HI.X R7, R14, R2, R5, 0x1, P2 ;  /* 0x000000020e077211 */ /* 0x000fc400010f0c05 */
[----:B------:R-:W-:Y:S01]  /*f890*/  LEA.HI.X R5, R13, R2, R21, 0x1, P1 ;  /* 0x000000020d057211 */ /* 0x000fe200008f0c15 */
[----:B------:R-:W-:Y:S01]  /*f8a0*/  LDGSTS.E.BYPASS.LTC128B.128 [R18+0xe000], desc[UR14][R10.64+0x80] ;  /* 0x0e0000800a127fae */ /* 0x000fe2000b981a0e */
[----:B------:R-:W-:Y:S01]  /*f8b0*/  LEA R22, R22, UR21, 0x1 ;  /* 0x0000001516167c11 */ /* 0x000fe2000f8e08ff */
[----:B------:R-:W-:Y:S01]  /*f8c0*/  IMAD.MOV.U32 R2, RZ, RZ, 0x40 ;  /* 0x00000040ff027424 */ /* 0x000fe200078e00ff */
[----:B------:R-:W-:Y:S01]  /*f8d0*/  IADD3 R21, PT, PT, R3, R24, RZ ;  /* 0x0000001803157210 */ /* 0x000fe20007ffe0ff */
[----:B------:R-:W-:Y:S02]  /*f8e0*/  LDGSTS.E.BYPASS.LTC128B.128 [R18+0xc800], desc[UR14][R8.64] ;  /* 0x0c80000008127fae */ /* 0x000fe4000b981a0e */
[--C-:B------:R-:W-:Y:S01]  /*f8f0*/  IMAD.IADD R25, R24, 0x1, R22.reuse ;  /* 0x0000000118197824 */ /* 0x100fe200078e0216 */
[----:B------:R-:W-:Y:S01]  /*f900*/  SEL R2, R2, 0xffffffc0, !P6 ;  /* 0xffffffc002027807 */ /* 0x000fe20007000000 */
[----:B------:R2:W-:Y:S04]  /*f910*/  LDGSTS.E.BYPASS.LTC128B.128 [R18+0xe800], desc[UR14][R8.64+0x80] ;  /* 0x0e80008008127fae */ /* 0x0005e8000b981a0e */
[----:B------:R-:W-:Y:S01]  /*f920*/  LDGSTS.E.BYPASS.LTC128B.128 [R18+0xd000], desc[UR14][R6.64] ;  /* 0x0d00000006127fae */ /* 0x000fe2000b981a0e */
[----:B------:R-:W-:-:S02]  /*f930*/  IMAD.IADD R23, R2, 0x1, R22 ;  /* 0x0000000102177824 */ /* 0x000fc400078e0216 */
[----:B------:R-:W-:Y:S01]  /*f940*/  IMAD.IADD R2, R3, 0x1, R2 ;  /* 0x0000000103027824 */ /* 0x000fe200078e0202 */
[----:B------:R-:W-:Y:S04]  /*f950*/  LDGSTS.E.BYPASS.LTC128B.128 [R18+0xf000], desc[UR14][R6.64+0x80] ;  /* 0x0f00008006127fae */ /* 0x000fe8000b981a0e */
        /* <DEDUP_REMOVED lines=25> */
[C---:B------:R-:W-:Y:S08]  /*faf0*/  HMMA.16816.F32.BF16 R212, R8.reuse, R34, R208 ;  /* 0x0000002208d4723c */ /* 0x040ff000000418d0 */
[C---:B----4-:R-:W-:Y:S08]  /*fb00*/  HMMA.16816.F32.BF16 R224, R8.reuse, R28, R140 ;  /* 0x0000001c08e0723c */ /* 0x050ff0000004188c */
[C---:B-1----:R-:W-:Y:S08]  /*fb10*/  HMMA.16816.F32.BF16 R220, R8.reuse, R60, R132 ;  /* 0x0000003c08dc723c */ /* 0x042ff00000041884 */
[C---:B------:R-:W-:Y:S08]  /*fb20*/  HMMA.16816.F32.BF16 R208, R8.reuse, R30, R136 ;  /* 0x0000001e08d0723c */ /* 0x040ff00000041888 */
[----:B------:R-:W-:Y:S08]  /*fb30*/  HMMA.16816.F32.BF16 R140, R8, R62, R64 ;  /* 0x0000003e088c723c */ /* 0x000ff00000041840 */
[C---:B------:R-:W-:Y:S08]  /*fb40*/  HMMA.16816.F32.BF16 R136, R12.reuse, R56, RZ ;  /* 0x000000380c88723c */ /* 0x040ff000000418ff */
[C---:B------:R-:W-:Y:S08]  /*fb50*/  HMMA.16816.F32.BF16 R132, R12.reuse, R58, RZ ;  /* 0x0000003a0c84723c */ /* 0x040ff000000418ff */
[C---:B------:R-:W-:Y:S08]  /*fb60*/  HMMA.16816.F32.BF16 R64, R12.reuse, R52, RZ ;  /* 0x000000340c40723c */ /* 0x040ff000000418ff */
[----:B------:R-:W-:Y:S08]  /*fb70*/  HMMA.16816.F32.BF16 R56, R12, R54, RZ ;  /* 0x000000360c38723c */ /* 0x000ff000000418ff */
[----:B------:R-:W-:Y:S08]  /*fb80*/  HMMA.16816.F32.BF16 R216, R8, R38, R216 ;  /* 0x0000002608d8723c */ /* 0x000ff000000418d8 */
[C---:B------:R-:W-:Y:S08]  /*fb90*/  HMMA.16816.F32.BF16 R52, R12.reuse, R48, RZ ;  /* 0x000000300c34723c */ /* 0x040ff000000418ff */
[C---:B------:R-:W-:Y:S08]  /*fba0*/  HMMA.16816.F32.BF16 R8, R12.reuse, R40, RZ ;  /* 0x000000280c08723c */ /* 0x040ff000000418ff */
[C---:B------:R-:W-:Y:S08]  /*fbb0*/  HMMA.16816.F32.BF16 R48, R12.reuse, R50, RZ ;  /* 0x000000320c30723c */ /* 0x040ff000000418ff */
[----:B------:R-:W-:Y:S08]  /*fbc0*/  HMMA.16816.F32.BF16 R12, R12, R42, RZ ;  /* 0x0000002a0c0c723c */ /* 0x000ff000000418ff */
[C---:B--2---:R-:W-:Y:S01]  /*fbd0*/  HMMA.16816.F32.BF16 R40, R4.reuse, R60, R8 ;  /* 0x0000003c0428723c */ /* 0x044fe20000041808 */
[----:B------:R-:W-:Y:S07]  /*fbe0*/  LDSM.16.M88.4 R8, [R23] ;  /* 0x000000001708783b */ /* 0x000fee0000000200 */
[C---:B------:R-:W-:Y:S08]  /*fbf0*/  HMMA.16816.F32.BF16 R136, R4.reuse, R36, R136 ;  /* 0x000000240488723c */ /* 0x040ff00000041888 */
        /* <DEDUP_REMOVED lines=12> */
[C---:B------:R-:W-:Y:S08]  /*fcc0*/  HMMA.16816.F32.BF16 R140, R4.reuse, R38, R140 ;  /* 0x00000026048c723c */ /* 0x040ff0000004188c */
[----:B--2---:R-:W-:Y:S03]  /*fcd0*/  HMMA.16816.F32.BF16 R244, R4, R14, R208 ;  /* 0x0000000e04f4723c */ /* 0x004fe600000418d0 */
[----:B------:R-:W-:Y:S01]  /*fce0*/  MOV R231, R232 ;  /* 0x000000e800e77202 */ /* 0x000fe20000000f00 */
[----:B------:R-:W-:-:S02]  /*fcf0*/  IMAD.MOV.U32 R230, RZ, RZ, R233 ;  /* 0x000000ffffe67224 */ /* 0x000fc400078e00e9 */
[----:B------:R-:W-:Y:S02]  /*fd00*/  IMAD.MOV.U32 R229, RZ, RZ, R234 ;  /* 0x000000ffffe57224 */ /* 0x000fe400078e00ea */
[----:B------:R-:W-:Y:S01]  /*fd10*/  IMAD.MOV.U32 R228, RZ, RZ, R235 ;  /* 0x000000ffffe47224 */ /* 0x000fe200078e00eb */
[C---:B------:R-:W-:Y:S02]  /*fd20*/  HMMA.16816.F32.BF16 R248, R4.reuse, R32, R248 ;  /* 0x0000002004f8723c */ /* 0x040fe400000418f8 */
[----:B------:R-:W-:Y:S01]  /*fd30*/  IMAD.MOV.U32 R47, RZ, RZ, R140 ;  /* 0x000000ffff2f7224 */ /* 0x000fe200078e008c */
[----:B------:R-:W-:Y:S01]  /*fd40*/  MOV R27, R142 ;  /* 0x0000008e001b7202 */ /* 0x000fe20000000f00 */
[----:B------:R-:W-:Y:S02]  /*fd50*/  IMAD.MOV.U32 R45, RZ, RZ, R141 ;  /* 0x000000ffff2d7224 */ /* 0x000fe400078e008d */
[----:B------:R-:W-:Y:S02]  /*fd60*/  IMAD.MOV.U32 R26, RZ, RZ, R143 ;  /* 0x000000ffff1a7224 */ /* 0x000fe400078e008f */
[----:B------:R-:W-:Y:S08]  /*fd70*/  HMMA.16816.F32.BF16 R232, R4, R12, R224 ;  /* 0x0000000c04e8723c */ /* 0x000ff000000418e0 */
[C---:B------:R-:W-:Y:S08]  /*fd80*/  HMMA.16816.F32.BF16 R140, R8.reuse, R32, R136 ;  /* 0x00000020088c723c */ /* 0x040ff00000041888 */
[----:B------:R-:W-:Y:S03]  /*fd90*/  HMMA.16816.F32.BF16 R136, R8, R34, R132 ;  /* 0x000000220888723c */ /* 0x000fe60000041884 */
[----:B------:R-:W-:Y:S01]  /*fda0*/  IMAD.MOV.U32 R227, RZ, RZ, R232 ;  /* 0x000000ffffe37224 */ /* 0x000fe200078e00e8 */
[----:B------:R-:W-:Y:S01]  /*fdb0*/  MOV R226, R233 ;  /* 0x000000e900e27202 */ /* 0x000fe20000000f00 */
[----:B------:R-:W-:-:S02]  /*fdc0*/  IMAD.MOV.U32 R225, RZ, RZ, R234 ;  /* 0x000000ffffe17224 */ /* 0x000fc400078e00ea */
[----:B------:R-:W-:Y:S01]  /*fdd0*/  IMAD.MOV.U32 R224, RZ, RZ, R235 ;  /* 0x000000ffffe07224 */ /* 0x000fe200078e00eb */
[----:B------:R-:W-:Y:S08]  /*fde0*/  HMMA.16816.F32.BF16 R132, R8, R28, R64 ;  /* 0x0000001c0884723c */ /* 0x000ff00000041840 */
[----:B------:R-:W-:Y:S08]  /*fdf0*/  HMMA.16816.F32.BF16 R232, R4, R36, R220 ;  /* 0x0000002404e8723c */ /* 0x000ff000000418dc */
[C---:B------:R-:W-:Y:S08]  /*fe00*/  HMMA.16816.F32.BF16 R64, R8.reuse, R30, R56 ;  /* 0x0000001e0840723c */ /* 0x040ff00000041838 */
[----:B------:R-:W-:Y:S03]  /*fe10*/  HMMA.16816.F32.BF16 R56, R8, R12, R52 ;  /* 0x0000000c0838723c */ /* 0x000fe60000041834 */
[----:B------:R-:W-:Y:S01]  /*fe20*/  IMAD.MOV.U32 R3, RZ, RZ, R232 ;  /* 0x000000ffff037224 */ /* 0x000fe200078e00e8 */
[----:B------:R-:W-:Y:S01]  /*fe30*/  MOV R220, R235 ;  /* 0x000000eb00dc7202 */ /* 0x000fe20000000f00 */
[----:B------:R-:W-:-:S02]  /*fe40*/  IMAD.MOV.U32 R222, RZ, RZ, R233 ;  /* 0x000000ffffde7224 */ /* 0x000fc400078e00e9 */
[----:B------:R-:W-:Y:S01]  /*fe50*/  IMAD.MOV.U32 R208, RZ, RZ, R3 ;  /* 0x000000ffffd07224 */ /* 0x000fe200078e0003 */
[C---:B------:R-:W-:Y:S01]  /*fe60*/  HMMA.16816.F32.BF16 R236, R4.reuse, R34, R216 ;  /* 0x0000002204ec723c */ /* 0x040fe200000418d8 */
[C---:B------:R-:W-:Y:S01]  /*fe70*/  IMAD.IADD R3, R24.reuse, 0x1, R2 ;  /* 0x0000000118037824 */ /* 0x040fe200078e0202 */
[----:B------:R-:W-:Y:S01]  /*fe80*/  MOV R211, R220 ;  /* 0x000000dc00d37202 */ /* 0x000fe20000000f00 */
[----:B------:R-:W-:Y:S02]  /*fe90*/  IMAD.IADD R24, R24, 0x1, R23 ;  /* 0x0000000118187824 */ /* 0x000fe400078e0217 */
[----:B------:R-:W-:Y:S01]  /*fea0*/  IMAD.MOV.U32 R221, RZ, RZ, R234 ;  /* 0x000000ffffdd7224 */ /* 0x000fe200078e00ea */
[----:B------:R-:W-:Y:S01]  /*feb0*/  LDSM.16.M88.4 R32, [R3+0x8000] ;  /* 0x008000000320783b */ /* 0x000fe20000000200 */
[----:B------:R-:W-:Y:S01]  /*fec0*/  IMAD.MOV.U32 R209, RZ, RZ, R222 ;  /* 0x000000ffffd17224 */ /* 0x000fe200078e00de */
[----:B------:R-:W-:Y:S01]  /*fed0*/  HMMA.16816.F32.BF16 R240, R4, R30, R212 ;  /* 0x0000001e04f0723c */ /* 0x000fe200000418d4 */
[----:B------:R-:W-:Y:S01]  /*fee0*/  IMAD.MOV.U32 R210, RZ, RZ, R221 ;  /* 0x000000ffffd27224 */ /* 0x000fe200078e00dd */
[----:B------:R-:W1:Y:S04]  /*fef0*/  LDSM.16.M88.4 R4, [R24] ;  /* 0x000000001804783b */ /* 0x000e680000000200 */
[----:B------:R-:W-:Y:S02]  /*ff00*/  LDSM.16.M88.4 R28, [R3+0x8800] ;  /* 0x00880000031c783b */ /* 0x000fe40000000200 */
[C---:B------:R-:W-:Y:S02]  /*ff10*/  HMMA.16816.F32.BF16 R52, R8.reuse, R14, R48 ;  /* 0x0000000e0834723c */ /* 0x040fe40000041830 */
[----:B------:R-:W2:Y:S06]  /*ff20*/  LDSM.16.M88.4 R12, [R3+0x9000] ;  /* 0x00900000030c783b */ /* 0x000eac0000000200 */
[C---:B------:R-:W-:Y:S01]  /*ff30*/  HMMA.16816.F32.BF16 R48, R8.reuse, R36, R40 ;  /* 0x000000240830723c */ /* 0x040fe20000041828 */
[----:B------:R-:W3:Y:S07]  /*ff40*/  LDSM.16.M88.4 R40, [R3+0x9800] ;  /* 0x009800000328783b */ /* 0x000eee0000000200 */
[----:B------:R-:W-:Y:S01]  /*ff50*/  HMMA.16816.F32.BF16 R36, R8, R38, R60 ;  /* 0x000000260824723c */ /* 0x000fe2000004183c */
[----:B------:R-:W4:Y:S01]  /*ff60*/  LDSM.16.M88.4 R8, [R24+0x2000] ;  /* 0x002000001808783b */ /* 0x000f220000000200 */
[----:B------:R-:W-:Y:S01]  /*ff70*/  MOV R60, R227 ;  /* 0x000000e3003c7202 */ /* 0x000fe20000000f00 */
[----:B------:R-:W-:-:S02]  /*ff80*/  IMAD.MOV.U32 R61, RZ, RZ, R226 ;  /* 0x000000ffff3d7224 */ /* 0x000fc400078e00e2 */
[----:B------:R-:W-:Y:S02]  /*ff90*/  IMAD.MOV.U32 R62, RZ, RZ, R225 ;  /* 0x000000ffff3e7224 */ /* 0x000fe400078e00e1 */
[----:B------:R-:W-:Y:S01]  /*ffa0*/  IMAD.MOV.U32 R63, RZ, RZ, R224 ;  /* 0x000000ffff3f7224 */ /* 0x000fe200078e00e0 */
[C---:B-1----:R-:W-:Y:S01]  /*ffb0*/  HMMA.16816.F32.BF16 R232, R4.reuse, R32, R140 ;  /* 0x0000002004e8723c */ /* 0x042fe2000004188c */
[----:B------:R-:W-:Y:S01]  /*ffc0*/  MOV R140, R231 ;  /* 0x000000e7008c7202 */ /* 0x000fe20000000f00 */
[----:B------:R-:W-:Y:S02]  /*ffd0*/  IMAD.MOV.U32 R141, RZ, RZ, R230 ;  /* 0x000000ffff8d7224 */ /* 0x000fe400078e00e6 */
[----:B------:R-:W-:Y:S02]  /*ffe0*/  IMAD.MOV.U32 R142, RZ, RZ, R229 ;  /* 0x000000ffff8e7224 */ /* 0x000fe400078e00e5 */
[----:B------:R-:W-:Y:S02]  /*fff0*/  IMAD.MOV.U32 R143, RZ, RZ, R228 ;  /* 0x000000ffff8f7224 */ /* 0x000fe400078e00e4 */
[----:B--2---:R-:W-:Y:S01]  /*10000*/  HMMA.16816.F32.BF16 R212, R4, R14, R52 ;  /* 0x0000000e04d4723c */ /* 0x004fe20000041834 */
[----:B------:R-:W-:Y:S01]  /*10010*/  MOV R52, R208 ;  /* 0x000000d000347202 */ /* 0x000fe20000000f00 */
[----:B------:R-:W-:-:S02]  /*10020*/  IMAD.MOV.U32 R53, RZ, RZ, R209 ;  /* 0x000000ffff357224 */ /* 0x000fc400078e00d1 */
[----:B------:R-:W-:Y:S02]  /*10030*/  IMAD.MOV.U32 R54, RZ, RZ, R210 ;  /* 0x000000ffff367224 */ /* 0x000fe400078e00d2 */
[----:B------:R-:W-:Y:S02]  /*10040*/  IMAD.MOV.U32 R55, RZ, RZ, R211 ;  /* 0x000000ffff377224 */ /* 0x000fe400078e00d3 */
[C---:B------:R-:W-:Y:S08]  /*10050*/  HMMA.16816.F32.BF16 R228, R4.reuse, R34, R136 ;  /* 0x0000002204e4723c */ /* 0x040ff00000041888 */
        /* <DEDUP_REMOVED lines=9> */
[----:B------:R-:W-:Y:S01]  /*100f0*/  IMAD.MOV.U32 R250, RZ, RZ, R27 ;  /* 0x000000fffffa7224 */ /* 0x000fe200078e001b */
[----:B------:R-:W-:Y:S01]  /*10100*/  MOV R248, R47 ;  /* 0x0000002f00f87202 */ /* 0x000fe20000000f00 */
[----:B------:R-:W-:-:S02]  /*10110*/  IMAD.MOV.U32 R251, RZ, RZ, R26 ;  /* 0x000000fffffb7224 */ /* 0x000fc400078e001a */
[----:B------:R-:W-:-:S03]  /*10120*/  IMAD.MOV.U32 R249, RZ, RZ, R45 ;  /* 0x000000fffff97224 */ /* 0x000fc600078e002d */
[C---:B------:R-:W-:Y:S01]  /*10130*/  HMMA.16816.F32.BF16 R64, R8.reuse, R34, R236 ;  /* 0x000000220840723c */ /* 0x040fe200000418ec */
[----:B------:R-:W-:Y:S02]  /*10140*/  LDSM.16.M88.4 R32, [R0+UR21+0xa800] ;  /* 0x00a800150020783b */ /* 0x000fe40008000200 */
[----:B------:R-:W-:Y:S01]  /*10150*/  MOV R41, R4 ;  /* 0x0000000400297202 */ /* 0x000fe20000000f00 */
[----:B------:R-:W-:Y:S02]  /*10160*/  IMAD.MOV.U32 R40, RZ, RZ, R5 ;  /* 0x000000ffff287224 */ /* 0x000fe400078e0005 */
[----:B------:R-:W-:Y:S02]  /*10170*/  IMAD.MOV.U32 R27, RZ, RZ, R6 ;  /* 0x000000ffff1b7224 */ /* 0x000fe400078e0006 */
[----:B------:R-:W-:Y:S01]  /*10180*/  IMAD.MOV.U32 R26, RZ, RZ, R7 ;  /* 0x000000ffff1a7224 */ /* 0x000fe200078e0007 */
[C---:B------:R-:W-:Y:S01]  /*10190*/  HMMA.16816.F32.BF16 R56, R8.reuse, R28, R140 ;  /* 0x0000001c0838723c */ /* 0x040fe2000004188c */
[----:B------:R-:W1:Y:S07]  /*101a0*/  LDSM.16.M88.4 R4, [R22+0x4000] ;  /* 0x004000001604783b */ /* 0x000e6e0000000200 */
[C---:B------:R-:W-:Y:S01]  /*101b0*/  HMMA.16816.F32.BF16 R48, R8.reuse, R30, R240 ;  /* 0x0000001e0830723c */ /* 0x040fe200000418f0 */
[----:B------:R2:W3:Y:S07]  /*101c0*/  LDSM.16.M88.4 R28, [R0+UR21+0xb000] ;  /* 0x00b00015001c783b */ /* 0x0004ee0008000200 */
[C---:B------:R-:W-:Y:S08]  /*101d0*/  HMMA.16816.F32.BF16 R60, R8.reuse, R12, R60 ;  /* 0x0000000c083c723c */ /* 0x040ff0000004183c */
[C---:B------:R-:W-:Y:S01]  /*101e0*/  HMMA.16816.F32.BF16 R140, R8.reuse, R14, R244 ;  /* 0x0000000e088c723c */ /* 0x040fe200000418f4 */
[----:B------:R-:W4:Y:S07]  /*101f0*/  LDSM.16.M88.4 R12, [R22+0x6000] ;  /* 0x00600000160c783b */ /* 0x000f2e0000000200 */
[----:B------:R-:W-:Y:S08]  /*10200*/  HMMA.16816.F32.BF16 R236, R8, R42, R248 ;  /* 0x0000002a08ec723c */ /* 0x000ff000000418f8 */
[C---:B-1----:R-:W-:Y:S08]  /*10210*/  HMMA.16816.F32.BF16 R248, R4.reuse, R36, R232 ;  /* 0x0000002404f8723c */ /* 0x042ff000000418e8 */
[----:B------:R-:W-:Y:S03]  /*10220*/  HMMA.16816.F32.BF16 R244, R4, R38, R228 ;  /* 0x0000002604f4723c */ /* 0x000fe600000418e4 */
[----:B------:R-:W-:Y:S01]  /*10230*/  MOV R10, R236 ;  /* 0x000000ec000a7202 */ /* 0x000fe20000000f00 */
[----:B------:R-:W-:-:S02]  /*10240*/  IMAD.MOV.U32 R9, RZ, RZ, R237 ;  /* 0x000000ffff097224 */ /* 0x000fc400078e00ed */
[----:B------:R-:W-:Y:S02]  /*10250*/  IMAD.MOV.U32 R8, RZ, RZ, R238 ;  /* 0x000000ffff087224 */ /* 0x000fe400078e00ee */
[----:B--2---:R-:W-:Y:S01]  /*10260*/  IMAD.MOV.U32 R0, RZ, RZ, R239 ;  /* 0x000000ffff007224 */ /* 0x004fe200078e00ef */
[C---:B------:R-:W-:Y:S08]  /*10270*/  HMMA.16816.F32.BF16 R240, R4.reuse, R34, R220 ;  /* 0x0000002204f0723c */ /* 0x040ff000000418dc */
[C---:B------:R-:W-:Y:S08]  /*10280*/  HMMA.16816.F32.BF16 R236, R4.reuse, R32, R224 ;  /* 0x0000002004ec723c */ /* 0x040ff000000418e0 */
[C---:B---3--:R-:W-:Y:S08]  /*10290*/  HMMA.16816.F32.BF16 R232, R4.reuse, R28, R216 ;  /* 0x0000001c04e8723c */ /* 0x048ff000000418d8 */
[----:B------:R-:W-:Y:S01]  /*102a0*/  HMMA.16816.F32.BF16 R228, R4, R30, R212 ;  /* 0x0000001e04e4723c */ /* 0x000fe200000418d4 */
[----:B------:R-:W-:Y:S01]  /*102b0*/  IMAD.MOV.U32 R215, RZ, RZ, R0 ;  /* 0x000000ffffd77224 */ /* 0x000fe200078e0000 */
[----:B------:R-:W-:Y:S01]  /*102c0*/  MOV R212, R10 ;  /* 0x0000000a00d47202 */ /* 0x000fe20000000f00 */
[----:B------:R-:W-:-:S02]  /*102d0*/  IMAD.MOV.U32 R213, RZ, RZ, R9 ;  /* 0x000000ffffd57224 */ /* 0x000fc400078e0009 */
[----:B------:R-:W-:Y:S02]  /*102e0*/  IMAD.MOV.U32 R214, RZ, RZ, R8 ;  /* 0x000000ffffd67224 */ /* 0x000fe400078e0008 */
[----:B------:R-:W-:Y:S01]  /*102f0*/  LDSM.16.M88.4 R8, [R25+0x6000] ;  /* 0x006000001908783b */ /* 0x000fe20000000200 */
[C---:B------:R-:W-:Y:S08]  /*10300*/  HMMA.16816.F32.BF16 R224, R4.reuse, R52, R208 ;  /* 0x0000003404e0723c */ /* 0x040ff000000418d0 */
[----:B------:R-:W-:Y:S01]  /*10310*/  HMMA.16816.F32.BF16 R220, R4, R54, R136 ;  /* 0x0000003604dc723c */ /* 0x000fe20000041888 */
[----:B------:R-:W-:Y:S01]  /*10320*/  MOV R136, R41 ;  /* 0x0000002900887202 */ /* 0x000fe20000000f00 */
[----:B------:R-:W-:-:S02]  /*10330*/  IMAD.MOV.U32 R137, RZ, RZ, R40 ;  /* 0x000000ffff897224 */ /* 0x000fc400078e0028 */
[----:B------:R-:W-:Y:S02]  /*10340*/  IMAD.MOV.U32 R138, RZ, RZ, R27 ;  /* 0x000000ffff8a7224 */ /* 0x000fe400078e001b */
[----:B------:R-:W-:Y:S02]  /*10350*/  IMAD.MOV.U32 R139, RZ, RZ, R26 ;  /* 0x000000ffff8b7224 */ /* 0x000fe400078e001a */
[C---:B----4-:R-:W-:Y:S08]  /*10360*/  HMMA.16816.F32.BF16 R4, R12.reuse, R30, R140 ;  /* 0x0000001e0c04723c */ /* 0x050ff0000004188c */
[C---:B------:R-:W-:Y:S08]  /*10370*/  HMMA.16816.F32.BF16 R216, R12.reuse, R36, R132 ;  /* 0x000000240cd8723c */ /* 0x040ff00000041884 */
[----:B------:R-:W-:Y:S03]  /*10380*/  HMMA.16816.F32.BF16 R132, R12, R32, R56 ;  /* 0x000000200c84723c */ /* 0x000fe60000041838 */
[----:B------:R-:W-:Y:S01]  /*10390*/  MOV R27, R4 ;  /* 0x00000004001b7202 */ /* 0x000fe20000000f00 */
[----:B------:R-:W-:-:S02]  /*103a0*/  IMAD.MOV.U32 R26, RZ, RZ, R5 ;  /* 0x000000ffff1a7224 */ /* 0x000fc400078e0005 */
[----:B------:R-:W-:Y:S02]  /*103b0*/  IMAD.MOV.U32 R22, RZ, RZ, R6 ;  /* 0x000000ffff167224 */ /* 0x000fe400078e0006 */
[C---:B------:R-:W-:Y:S01]  /*103c0*/  HMMA.16816.F32.BF16 R40, R12.reuse, R28, R60 ;  /* 0x0000001c0c28723c */ /* 0x040fe2000004183c */
[----:B------:R-:W-:Y:S01]  /*103d0*/  IMAD.MOV.U32 R0, RZ, RZ, R7 ;  /* 0x000000ffff007224 */ /* 0x000fe200078e0007 */
[----:B------:R-:W-:Y:S04]  /*103e0*/  LDSM.16.M88.4 R28, [R21+0xa800] ;  /* 0x00a80000151c783b */ /* 0x000fe80000000200 */
[----:B------:R-:W1:Y:S02]  /*103f0*/  LDSM.16.M88.4 R4, [R25+0x4000] ;  /* 0x004000001904783b */ /* 0x000e640000000200 */
[C---:B------:R-:W-:Y:S02]  /*10400*/  HMMA.16816.F32.BF16 R56, R12.reuse, R34, R48 ;  /* 0x000000220c38723c */ /* 0x040fe40000041830 */
[----:B------:R-:W2:Y:S04]  /*10410*/  LDSM.16.M88.4 R48, [R21+0xb800] ;  /* 0x00b800001530783b */ /* 0x000ea80000000200 */
[----:B------:R-:W3:Y:S02]  /*10420*/  LDSM.16.M88.4 R32, [R21+0xa000] ;  /* 0x00a000001520783b */ /* 0x000ee40000000200 */
[C---:B------:R-:W-:Y:S02]  /*10430*/  HMMA.16816.F32.BF16 R208, R12.reuse, R38, R64 ;  /* 0x000000260cd0723c */ /* 0x040fe40000041840 */
[----:B------:R-:W4:Y:S06]  /*10440*/  LDSM.16.M88.4 R36, [R21+0xb000] ;  /* 0x00b000001524783b */ /* 0x000f2c0000000200 */
[C---:B------:R-:W-:Y:S08]  /*10450*/  HMMA.16816.F32.BF16 R64, R12.reuse, R54, R212 ;  /* 0x000000360c40723c */ /* 0x040ff000000418d4 */
[----:B------:R-:W-:Y:S01]  /*10460*/  HMMA.16816.F32.BF16 R140, R12, R52, R136 ;  /* 0x000000340c8c723c */ /* 0x000fe20000041888 */
[----:B------:R-:W-:Y:S07]  /*10470*/  LDSM.16.M88.4 R52, [R2+0xb000] ;  /* 0x00b000000234783b */ /* 0x000fee0000000200 */
[C---:B-1----:R-:W-:Y:S08]  /*10480*/  HMMA.16816.F32.BF16 R212, R4.reuse, R28, R236 ;  /* 0x0000001c04d4723c */ /* 0x042ff000000418ec */
[C---:B--2---:R-:W-:Y:S08]  /*10490*/  HMMA.16816.F32.BF16 R236, R4.reuse, R48, R224 ;  /* 0x0000003004ec723c */ /* 0x044ff000000418e0 */
[----:B------:R-:W-:Y:S08]  /*104a0*/  HMMA.16816.F32.BF16 R224, R4, R50, R220 ;  /* 0x0000003204e0723c */ /* 0x000ff000000418dc */
[-C--:B---3--:R-:W-:Y:S08]  /*104b0*/  HMMA.16816.F32.BF16 R220, R8, R32.reuse, R216 ;  /* 0x0000002008dc723c */ /* 0x088ff000000418d8 */
[----:B------:R-:W-:Y:S01]  /*104c0*/  HMMA.16816.F32.BF16 R60, R4, R32, R248 ;  /* 0x00000020043c723c */ /* 0x000fe200000418f8 */
[----:B------:R-:W-:Y:S01]  /*104d0*/  MOV R248, R27 ;  /* 0x0000001b00f87202 */ /* 0x000fe20000000f00 */
[----:B------:R-:W-:-:S02]  /*104e0*/  IMAD.MOV.U32 R249, RZ, RZ, R26 ;  /* 0x000000fffff97224 */ /* 0x000fc400078e001a */
[----:B------:R-:W-:Y:S02]  /*104f0*/  IMAD.MOV.U32 R250, RZ, RZ, R22 ;  /* 0x000000fffffa7224 */ /* 0x000fe400078e0016 */
[----:B------:R-:W-:Y:S02]  /*10500*/  IMAD.MOV.U32 R251, RZ, RZ, R0 ;  /* 0x000000fffffb7224 */ /* 0x000fe400078e0000 */
[-C--:B------:R-:W-:Y:S08]  /*10510*/  HMMA.16816.F32.BF16 R136, R4, R34.reuse, R244 ;  /* 0x000000220488723c */ /* 0x080ff000000418f4 */
[C---:B------:R-:W-:Y:S08]  /*10520*/  HMMA.16816.F32.BF16 R216, R8.reuse, R34, R208 ;  /* 0x0000002208d8723c */ /* 0x040ff000000418d0 */
[----:B----4-:R-:W-:Y:S01]  /*10530*/  HMMA.16816.F32.BF16 R12, R8, R36, R40 ;  /* 0x00000024080c723c */ /* 0x010fe20000041828 */
[----:B------:R-:W-:Y:S07]  /*10540*/  LDSM.16.M88.4 R40, [R2+0xa800] ;  /* 0x00a800000228783b */ /* 0x000fee0000000200 */
[C---:B------:R-:W-:Y:S08]  /*10550*/  HMMA.16816.F32.BF16 R240, R4.reuse, R30, R240 ;  /* 0x0000001e04f0723c */ /* 0x040ff000000418f0 */
[----:B------:R-:W-:Y:S03]  /*10560*/  HMMA.16816.F32.BF16 R232, R4, R36, R232 ;  /* 0x0000002404e8723c */ /* 0x000fe600000418e8 */
[----:B------:R-:W-:Y:S01]  /*10570*/  MOV R47, R12 ;  /* 0x0000000c002f7202 */ /* 0x000fe20000000f00 */
[----:B------:R-:W-:-:S02]  /*10580*/  IMAD.MOV.U32 R45, RZ, RZ, R13 ;  /* 0x000000ffff2d7224 */ /* 0x000fc400078e000d */
[----:B------:R-:W-:Y:S02]  /*10590*/  IMAD.MOV.U32 R37, RZ, RZ, R14 ;  /* 0x000000ffff257224 */ /* 0x000fe400078e000e */
[----:B------:R-:W-:Y:S01]  /*105a0*/  HMMA.16816.F32.BF16 R228, R4, R38, R228 ;  /* 0x0000002604e4723c */ /* 0x000fe200000418e4 */
[----:B------:R-:W1:Y:S01]  /*105b0*/  LDSM.16.M88.4 R4, [R23+0x4000] ;  /* 0x004000001704783b */ /* 0x000e620000000200 */
[----:B------:R-:W-:-:S03]  /*105c0*/  IMAD.MOV.U32 R36, RZ, RZ, R15 ;  /* 0x000000ffff247224 */ /* 0x000fc600078e000f */
[----:B------:R-:W-:Y:S03]  /*105d0*/  LDSM.16.M88.4 R12, [R23+0x6000] ;  /* 0x00600000170c783b */ /* 0x000fe60000000200 */
[C---:B------:R-:W-:Y:S08]  /*105e0*/  HMMA.16816.F32.BF16 R32, R8.reuse, R28, R132 ;  /* 0x0000001c0820723c */ /* 0x040ff00000041884 */
[C---:B------:R-:W-:Y:S01]  /*105f0*/  HMMA.16816.F32.BF16 R244, R8.reuse, R30, R56 ;  /* 0x0000001e08f4723c */ /* 0x040fe20000041838 */
[----:B------:R-:W2:Y:S04]  /*10600*/  LDSM.16.M88.4 R28, [R2+0xa000] ;  /* 0x00a00000021c783b */ /* 0x000ea80000000200 */
[----:B------:R3:W4:Y:S03]  /*10610*/  LDSM.16.M88.4 R56, [R2+0xb800] ;  /* 0x00b800000238783b */ /* 0x0007260000000200 */
[C---:B------:R-:W-:Y:S08]  /*10620*/  HMMA.16816.F32.BF16 R132, R8.reuse, R48, R140 ;  /* 0x000000300884723c */ /* 0x040ff0000004188c */
[C---:B------:R-:W-:Y:S08]  /*10630*/  HMMA.16816.F32.BF16 R248, R8.reuse, R38, R248 ;  /* 0x0000002608f8723c */ /* 0x040ff000000418f8 */
[----:B------:R-:W-:Y:S01]  /*10640*/  HMMA.16816.F32.BF16 R8, R8, R50, R64 ;  /* 0x000000320808723c */ /* 0x000fe20000041840 */
[----:B------:R-:W-:Y:S02]  /*10650*/  LDSM.16.M88.4 R48, [R3+0xb800] ;  /* 0x00b800000330783b */ /* 0x000fe40000000200 */
[----:B------:R-:W-:Y:S01]  /*10660*/  MOV R27, R132 ;  /* 0x00000084001b7202 */ /* 0x000fe20000000f00 */
[----:B------:R-:W-:-:S02]  /*10670*/  IMAD.MOV.U32 R26, RZ, RZ, R133 ;  /* 0x000000ffff1a7224 */ /* 0x000fc400078e0085 */
[----:B------:R-:W-:Y:S02]  /*10680*/  IMAD.MOV.U32 R25, RZ, RZ, R134 ;  /* 0x000000ffff197224 */ /* 0x000fe400078e0086 */
[----:B------:R-:W-:Y:S01]  /*10690*/  IMAD.MOV.U32 R0, RZ, RZ, R135 ;  /* 0x000000ffff007224 */ /* 0x000fe200078e0087 */
[C---:B-1----:R-:W-:Y:S01]  /*106a0*/  HMMA.16816.F32.BF16 R64, R4.reuse, R42, R240 ;  /* 0x0000002a0440723c */ /* 0x042fe200000418f0 */
[----:B------:R-:W-:Y:S01]  /*106b0*/  IMAD.MOV.U32 R242, RZ, RZ, R37 ;  /* 0x000000fffff27224 */ /* 0x000fe200078e0025 */
[----:B------:R-:W-:Y:S01]  /*106c0*/  MOV R240, R47 ;  /* 0x0000002f00f07202 */ /* 0x000fe20000000f00 */
[----:B------:R-:W-:Y:S02]  /*106d0*/  IMAD.MOV.U32 R243, RZ, RZ, R36 ;  /* 0x000000fffff37224 */ /* 0x000fe400078e0024 */
[----:B------:R-:W-:Y:S01]  /*106e0*/  LDSM.16.M88.4 R36, [R3+0xa000] ;  /* 0x00a000000324783b */ /* 0x000fe20000000200 */
[----:B------:R-:W-:Y:S02]  /*106f0*/  IMAD.MOV.U32 R241, RZ, RZ, R45 ;  /* 0x000000fffff17224 */ /* 0x000fe400078e002d */
[----:B--2---:R-:W-:Y:S02]  /*10700*/  HMMA.16816.F32.BF16 R140, R4, R28, R60 ;  /* 0x0000001c048c723c */ /* 0x004fe4000004183c */
[----:B------:R-:W-:Y:S01]  /*10710*/  MOV R23, R8 ;  /* 0x0000000800177202 */ /* 0x000fe20000000f00 */
[----:B------:R-:W-:-:S02]  /*10720*/  IMAD.MOV.U32 R22, RZ, RZ, R9 ;  /* 0x000000ffff167224 */ /* 0x000fc400078e0009 */
[----:B------:R-:W-:Y:S02]  /*10730*/  IMAD.MOV.U32 R21, RZ, RZ, R10 ;  /* 0x000000ffff157224 */ /* 0x000fe400078e000a */
[----:B---3--:R-:W-:Y:S01]  /*10740*/  IMAD.MOV.U32 R2, RZ, RZ, R11 ;  /* 0x000000ffff027224 */ /* 0x008fe200078e000b */
[C---:B------:R-:W-:Y:S01]  /*10750*/  HMMA.16816.F32.BF16 R208, R4.reuse, R52, R232 ;  /* 0x0000003404d0723c */ /* 0x040fe200000418e8 */
[----:B------:R-:W-:Y:S07]  /*10760*/  LDSM.16.M88.4 R8, [R24+0x6000] ;  /* 0x006000001808783b */ /* 0x000fee0000000200 */
[C---:B------:R-:W-:Y:S08]  /*10770*/  HMMA.16816.F32.BF16 R136, R4.reuse, R30, R136 ;  /* 0x0000001e0488723c */ /* 0x040ff00000041888 */
[C---:B------:R-:W-:Y:S08]  /*10780*/  HMMA.16816.F32.BF16 R132, R4.reuse, R40, R212 ;  /* 0x000000280484723c */ /* 0x040ff000000418d4 */
[C---:B------:R-:W-:Y:S08]  /*10790*/  HMMA.16816.F32.BF16 R232, R4.reuse, R54, R228 ;  /* 0x0000003604e8723c */ /* 0x040ff000000418e4 */
[C---:B----4-:R-:W-:Y:S08]  /*107a0*/  HMMA.16816.F32.BF16 R236, R4.reuse, R56, R236 ;  /* 0x0000003804ec723c */ /* 0x050ff000000418ec */
[----:B------:R-:W-:Y:S01]  /*107b0*/  HMMA.16816.F32.BF16 R60, R4, R58, R224 ;  /* 0x0000003a043c723c */ /* 0x000fe200000418e0 */
[----:B------:R-:W1:Y:S07]  /*107c0*/  LDSM.16.M88.4 R4, [R24+0x4000] ;  /* 0x004000001804783b */ /* 0x000e6e0000000200 */
[C---:B------:R-:W-:Y:S08]  /*107d0*/  HMMA.16816.F32.BF16 R224, R12.reuse, R30, R216 ;  /* 0x0000001e0ce0723c */ /* 0x040ff000000418d8 */
[C---:B------:R-:W-:Y:S01]  /*107e0*/  HMMA.16816.F32.BF16 R216, R12.reuse, R40, R32 ;  /* 0x000000280cd8723c */ /* 0x040fe20000041820 */
[----:B------:R-:W2:Y:S07]  /*107f0*/  LDSM.16.M88.4 R32, [R3+0xa800] ;  /* 0x00a800000320783b */ /* 0x000eae0000000200 */
[----:B------:R-:W-:Y:S01]  /*10800*/  HMMA.16816.F32.BF16 R228, R12, R28, R220 ;  /* 0x0000001c0ce4723c */ /* 0x000fe200000418dc */
[----:B------:R3:W4:Y:S01]  /*10810*/  LDSM.16.M88.4 R28, [R3+0xb000] ;  /* 0x00b00000031c783b */ /* 0x0007220000000200 */
[----:B------:R-:W-:-:S06]  /*10820*/  DEPBAR.LE SB0, 0x0 ;  /* 0x000080000000791a */ /* 0x000fcc0000000000 */
[----:B------:R-:W-:Y:S01]  /*10830*/  HMMA.16816.F32.BF16 R220, R12, R42, R244 ;  /* 0x0000002a0cdc723c */ /* 0x000fe200000418f4 */
[----:B------:R-:W-:Y:S01]  /*10840*/  IMAD.MOV.U32 R247, RZ, RZ, R0 ;  /* 0x000000fffff77224 */ /* 0x000fe200078e0000 */
[----:B------:R-:W-:Y:S01]  /*10850*/  MOV R244, R27 ;  /* 0x0000001b00f47202 */ /* 0x000fe20000000f00 */
[----:B------:R-:W-:Y:S02]  /*10860*/  IMAD.MOV.U32 R245, RZ, RZ, R26 ;  /* 0x000000fffff57224 */ /* 0x000fe400078e001a */
[----:B------:R-:W-:-:S03]  /*10870*/  IMAD.MOV.U32 R246, RZ, RZ, R25 ;  /* 0x000000fffff67224 */ /* 0x000fc600078e0019 */
[----:B------:R-:W-:Y:S08]  /*10880*/  HMMA.16816.F32.BF16 R40, R12, R52, R240 ;  /* 0x000000340c28723c */ /* 0x000ff000000418f0 */
[----:B-1----:R-:W-:Y:S01]  /*10890*/  HMMA.16816.F32.BF16 R212, R4, R36, R140 ;  /* 0x0000002404d4723c */ /* 0x002fe2000004188c */
[----:B---3--:R-:W-:-:S04]  /*108a0*/  SHF.L.U32 R3, R46, 0x1, RZ ;  /* 0x000000012e037819 */ /* 0x008fc800000006ff */
[----:B------:R-:W-:-:S03]  /*108b0*/  LOP3.LUT R3, R3, 0x6, RZ, 0xc0, !PT ;  /* 0x0000000603037812 */ /* 0x000fc600078ec0ff */
[C---:B------:R-:W-:Y:S08]  /*108c0*/  HMMA.16816.F32.BF16 R140, R4.reuse, R38, R136 ;  /* 0x00000026048c723c */ /* 0x040ff00000041888 */
[----:B--2---:R-:W-:Y:S03]  /*108d0*/  HMMA.16816.F32.BF16 R136, R4, R32, R132 ;  /* 0x000000200488723c */ /* 0x004fe60000041884 */
[----:B------:R-:W-:-:S05]  /*108e0*/  FMUL.FTZ R0, R212, UR18 ;  /* 0x00000012d4007c20 */ /* 0x000fca0008410000 */
[C---:B----4-:R-:W-:Y:S08]  /*108f0*/  HMMA.16816.F32.BF16 R132, R4.reuse, R28, R208 ;  /* 0x0000001c0484723c */ /* 0x050ff000000418d0 */
[----:B------:R-:W-:Y:S08]  /*10900*/  HMMA.16816.F32.BF16 R208, R4, R30, R232 ;  /* 0x0000001e04d0723c */ /* 0x000ff000000418e8 */
[----:B------:R-:W-:Y:S08]  /*10910*/  HMMA.16816.F32.BF16 R24, R8, R36, R228 ;  /* 0x000000240818723c */ /* 0x000ff000000418e4 */
[----:B------:R-:W-:Y:S03]  /*10920*/  HMMA.16816.F32.BF16 R64, R4, R34, R64 ;  /* 0x000000220440723c */ /* 0x000fe60000041840 */
[----:B------:R-:W-:-:S05]  /*10930*/  FMUL.FTZ R46, R211, UR18 ;  /* 0x00000012d32e7c20 */ /* 0x000fca0008410000 */
[C---:B------:R-:W-:Y:S01]  /*10940*/  HMMA.16816.F32.BF16 R236, R4.reuse, R48, R236 ;  /* 0x0000003004ec723c */ /* 0x040fe200000418ec */
[----:B------:R-:W-:Y:S07]  /*10950*/  MUFU.TANH R46, R46 ;  /* 0x0000002e002e7308 */ /* 0x000fee0000002400 */
[----:B------:R-:W-:Y:S08]  /*10960*/  HMMA.16816.F32.BF16 R232, R4, R50, R60 ;  /* 0x0000003204e8723c */ /* 0x000ff0000004183c */
[C---:B------:R-:W-:Y:S01]  /*10970*/  HMMA.16816.F32.BF16 R4, R8.reuse, R32, R216 ;  /* 0x000000200804723c */ /* 0x040fe200000418d8 */
[----:B------:R1:W2:Y:S07]  /*10980*/  MUFU.TANH R216, R0 ;  /* 0x0000000000d87308 */ /* 0x0002ae0000002400 */
[C---:B------:R-:W-:Y:S08]  /*10990*/  HMMA.16816.F32.BF16 R36, R8.reuse, R38, R224 ;  /* 0x000000260824723c */ /* 0x040ff000000418e0 */
[----:B------:R-:W-:Y:S01]  /*109a0*/  HMMA.16816.F32.BF16 R32, R8, R34, R220 ;  /* 0x000000220820723c */ /* 0x000fe200000418dc */
[----:B-1----:R-:W-:-:S04]  /*109b0*/  FMUL.FTZ R0, R213, UR18 ;  /* 0x00000012d5007c20 */ /* 0x002fc80008410000 */
[----:B------:R1:W3:Y:S03]  /*109c0*/  MUFU.TANH R213, R0 ;  /* 0x0000000000d57308 */ /* 0x0002e60000002400 */
[----:B------:R-:W-:Y:S01]  /*109d0*/  HMMA.16816.F32.BF16 R52, R12, R54, R248 ;  /* 0x000000360c34723c */ /* 0x000fe200000418f8 */
[----:B------:R-:W-:Y:S01]  /*109e0*/  MOV R251, R2 ;  /* 0x0000000200fb7202 */ /* 0x000fe20000000f00 */
[----:B------:R-:W-:Y:S01]  /*109f0*/  FMUL.FTZ R2, R208, UR18 ;  /* 0x00000012d0027c20 */ /* 0x000fe20008410000 */
[----:B------:R-:W-:Y:S02]  /*10a00*/  IMAD.MOV.U32 R248, RZ, RZ, R23 ;  /* 0x000000fffff87224 */ /* 0x000fe400078e0017 */
[----:B------:R-:W-:Y:S02]  /*10a10*/  IMAD.MOV.U32 R249, RZ, RZ, R22 ;  /* 0x000000fffff97224 */ /* 0x000fe400078e0016 */
[----:B------:R-:W-:Y:S01]  /*10a20*/  IMAD.MOV.U32 R250, RZ, RZ, R21 ;  /* 0x000000fffffa7224 */ /* 0x000fe200078e0015 */
[----:B------:R-:W-:Y:S01]  /*10a30*/  HMMA.16816.F32.BF16 R40, R8, R28, R40 ;  /* 0x0000001c0828723c */ /* 0x000fe20000041828 */
[----:B-1----:R-:W-:-:S11]  /*10a40*/  FMUL.FTZ R0, R214, UR18 ;  /* 0x00000012d6007c20 */ /* 0x002fd60008410000 */
[----:B------:R-:W-:Y:S01]  /*10a50*/  HMMA.16816.F32.BF16 R52, R8, R30, R52 ;  /* 0x0000001e0834723c */ /* 0x000fe20000041834 */
[----:B------:R1:W-:Y:S01]  /*10a60*/  MUFU.TANH R225, R0 ;  /* 0x0000000000e17308 */ /* 0x0003e20000002400 */
[----:B------:R-:W-:Y:S01]  /*10a70*/  FMUL.FTZ R30, R236, UR18 ;  /* 0x00000012ec1e7c20 */ /* 0x000fe20008410000 */
[----:B------:R-:W-:-:S04]  /*10a80*/  FMUL.FTZ R31, R237, UR18 ;  /* 0x00000012ed1f7c20 */ /* 0x000fc80008410000 */
[----:B------:R-:W-:Y:S01]  /*10a90*/  FMUL.FTZ R40, R40, UR18 ;  /* 0x0000001228287c20 */ /* 0x000fe20008410000 */
[----:B-1----:R-:W-:-:S04]  /*10aa0*/  FMUL.FTZ R0, R215, UR18 ;  /* 0x00000012d7007c20 */ /* 0x002fc80008410000 */
        /* <DEDUP_REMOVED lines=18> */
[----:B------:R-:W-:Y:S08]  /*10bd0*/  MUFU.TANH R36, R31 ;  /* 0x0000001f00247308 */ /* 0x000ff00000002400 */
[----:B------:R1:W-:Y:S02]  /*10be0*/  MUFU.TANH R228, R0 ;  /* 0x0000000000e47308 */ /* 0x0003e40000002400 */
[----:B-1----:R-:W-:-:S06]  /*10bf0*/  FMUL.FTZ R0, R37, UR18 ;  /* 0x0000001225007c20 */ /* 0x002fcc0008410000 */
[----:B------:R-:W-:Y:S08]  /*10c00*/  MUFU.TANH R37, R30 ;  /* 0x0000001e00257308 */ /* 0x000ff00000002400 */
[----:B------:R1:W-:Y:S02]  /*10c10*/  MUFU.TANH R229, R0 ;  /* 0x0000000000e57308 */ /* 0x0003e40000002400 */
[----:B-1----:R-:W-:-:S06]  /*10c20*/  FMUL.FTZ R0, R38, UR18 ;  /* 0x0000001226007c20 */ /* 0x002fcc0008410000 */
[----:B------:R1:W-:Y:S08]  /*10c30*/  MUFU.TANH R38, R2 ;  /* 0x0000000200267308 */ /* 0x0003f00000002400 */
[----:B------:R4:W-:Y:S01]  /*10c40*/  MUFU.TANH R226, R0 ;  /* 0x0000000000e27308 */ /* 0x0009e20000002400 */
[----:B-1----:R-:W-:Y:S01]  /*10c50*/  FMUL.FTZ R2, R209, UR18 ;  /* 0x00000012d1027c20 */ /* 0x002fe20008410000 */
[----:B----4-:R-:W-:-:S06]  /*10c60*/  FMUL.FTZ R0, R39, UR18 ;  /* 0x0000001227007c20 */ /* 0x010fcc0008410000 */
[----:B------:R-:W-:Y:S08]  /*10c70*/  MUFU.TANH R39, R2 ;  /* 0x0000000200277308 */ /* 0x000ff00000002400 */
        /* <DEDUP_REMOVED lines=15> */
[----:B-1----:R-:W-:Y:S02]  /*10d70*/  FMUL.FTZ R0, R7, UR18 ;  /* 0x0000001207007c20 */ /* 0x002fe40008410000 */
[C---:B------:R-:W-:Y:S04]  /*10d80*/  HMMA.16816.F32.BF16 R4, R12.reuse, R56, R244 ;  /* 0x000000380c04723c */ /* 0x040fe800000418f4 */
[----:B------:R1:W-:Y:S04]  /*10d90*/  MUFU.TANH R224, R0 ;  /* 0x0000000000e07308 */ /* 0x0003e80000002400 */
[----:B------:R-:W-:Y:S01]  /*10da0*/  HMMA.16816.F32.BF16 R12, R12, R58, R248 ;  /* 0x0000003a0c0c723c */ /* 0x000fe200000418f8 */
[----:B-1----:R-:W-:-:S11]  /*10db0*/  FMUL.FTZ R0, R64, UR18 ;  /* 0x0000001240007c20 */ /* 0x002fd60008410000 */
[----:B------:R-:W-:Y:S01]  /*10dc0*/  HMMA.16816.F32.BF16 R60, R8, R48, R4 ;  /* 0x00000030083c723c */ /* 0x000fe20000041804 */
[----:B------:R-:W-:Y:S01]  /*10dd0*/  FMUL.FTZ R48, R234, UR18 ;  /* 0x00000012ea307c20 */ /* 0x000fe20008410000 */
[----:B------:R1:W4:-:S15]  /*10de0*/  MUFU.TANH R136, R0 ;  /* 0x0000000000887308 */ /* 0x00031e0000002400 */
[----:B------:R-:W-:-:S02]  /*10df0*/  NOP ;  /* 0x0000000000007918 */ /* 0x000fc40000000000 */
[----:B------:R-:W-:Y:S01]  /*10e00*/  FMUL.FTZ R60, R60, UR18 ;  /* 0x000000123c3c7c20 */ /* 0x000fe20008410000 */
[----:B-1----:R-:W-:-:S04]  /*10e10*/  FMUL.FTZ R0, R65, UR18 ;  /* 0x0000001241007c20 */ /* 0x002fc80008410000 */
[----:B------:R1:W4:Y:S02]  /*10e20*/  MUFU.TANH R64, R0 ;  /* 0x0000000000407308 */ /* 0x0003240000002400 */
[----:B-1----:R-:W-:-:S06]  /*10e30*/  FMUL.FTZ R0, R66, UR18 ;  /* 0x0000001242007c20 */ /* 0x002fcc0008410000 */
[----:B------:R1:W-:Y:S02]  /*10e40*/  MUFU.TANH R138, R0 ;  /* 0x00000000008a7308 */ /* 0x0003e40000002400 */
[----:B-1----:R-:W-:-:S06]  /*10e50*/  FMUL.FTZ R0, R67, UR18 ;  /* 0x0000001243007c20 */ /* 0x002fcc0008410000 */
[----:B------:R1:W-:Y:S02]  /*10e60*/  MUFU.TANH R66, R0 ;  /* 0x0000000000427308 */ /* 0x0003e40000002400 */
[----:B-1----:R-:W-:Y:S01]  /*10e70*/  FMUL.FTZ R0, R32, UR18 ;  /* 0x0000001220007c20 */ /* 0x002fe20008410000 */
[----:B------:R-:W-:-:S05]  /*10e80*/  FMUL.FTZ R32, R233, UR18 ;  /* 0x00000012e9207c20 */ /* 0x000fca0008410000 */
[----:B------:R1:W-:Y:S08]  /*10e90*/  MUFU.TANH R218, R0 ;  /* 0x0000000000da7308 */ /* 0x0003f00000002400 */
[----:B------:R-:W-:Y:S01]  /*10ea0*/  MUFU.TANH R32, R32 ;  /* 0x0000002000207308 */ /* 0x000fe20000002400 */
[----:B-1----:R-:W-:-:S07]  /*10eb0*/  FMUL.FTZ R0, R33, UR18 ;  /* 0x0000001221007c20 */ /* 0x002fce0008410000 */
        /* <DEDUP_REMOVED lines=8> */
[----:B------:R1:W4:Y:S02]  /*10f40*/  MUFU.TANH R47, R0 ;  /* 0x00000000002f7308 */ /* 0x0003240000002400 */
[----:B-1----:R-:W-:-:S06]  /*10f50*/  FMUL.FTZ R0, R133, UR18 ;  /* 0x0000001285007c20 */ /* 0x002fcc0008410000 */
[----:B------:R1:W4:Y:S02]  /*10f60*/  MUFU.TANH R45, R0 ;  /* 0x00000000002d7308 */ /* 0x0003240000002400 */
[----:B-1----:R-:W-:-:S06]  /*10f70*/  FMUL.FTZ R0, R134, UR18 ;  /* 0x0000001286007c20 */ /* 0x002fcc0008410000 */
[----:B------:R1:W4:Y:S02]  /*10f80*/  MUFU.TANH R57, R0 ;  /* 0x0000000000397308 */ /* 0x0003240000002400 */
[----:B-1----:R-:W-:-:S06]  /*10f90*/  FMUL.FTZ R0, R135, UR18 ;  /* 0x0000001287007c20 */ /* 0x002fcc0008410000 */
[----:B------:R1:W4:Y:S02]  /*10fa0*/  MUFU.TANH R56, R0 ;  /* 0x0000000000387308 */ /* 0x0003240000002400 */
[----:B-1----:R-:W-:-:S04]  /*10fb0*/  IMAD.U32 R0, RZ, RZ, UR17 ;  /* 0x00000011ff007e24 */ /* 0x002fc8000f8e00ff */
[----:B------:R-:W-:Y:S02]  /*10fc0*/  IMAD R0, R0, 0x40, R3 ;  /* 0x0000004000007824 */ /* 0x000fe400078e0203 */
[----:B------:R-:W-:Y:S02]  /*10fd0*/  FMUL.FTZ R3, R210, UR18 ;  /* 0x00000012d2037c20 */ /* 0x000fe40008410000 */
[C---:B------:R-:W-:Y:S01]  /*10fe0*/  VIADD R29, R0.reuse, 0xffffff40 ;  /* 0xffffff40001d7836 */ /* 0x040fe20000000000 */
[C---:B------:R-:W-:Y:S01]  /*10ff0*/  IADD3 R28, PT, PT, R0.reuse, -0xbf, RZ ;  /* 0xffffff41001c7810 */ /* 0x040fe20007ffe0ff */
[C---:B------:R-:W-:Y:S01]  /*11000*/  VIADD R27, R0.reuse, 0xffffff48 ;  /* 0xffffff48001b7836 */ /* 0x040fe20000000000 */
[C---:B------:R-:W-:Y:S01]  /*11010*/  IADD3 R24, PT, PT, R0.reuse, -0xaf, RZ ;  /* 0xffffff5100187810 */ /* 0x040fe20007ffe0ff */
[C---:B------:R-:W-:Y:S01]  /*11020*/  VIADD R26, R0.reuse, 0xffffff49 ;  /* 0xffffff49001a7836 */ /* 0x040fe20000000000 */
[-C--:B------:R-:W-:Y:S01]  /*11030*/  ISETP.GE.AND P1, PT, R29, R16.reuse, PT ;  /* 0x000000101d00720c */ /* 0x080fe20003f26270 */
[----:B------:R-:W-:Y:S01]  /*11040*/  VIADD R25, R0, 0xffffff50 ;  /* 0xffffff5000197836 */ /* 0x000fe20000000000 */
[-C--:B------:R-:W-:Y:S01]  /*11050*/  ISETP.GE.AND P4, PT, R28, R16.reuse, PT ;  /* 0x000000101c00720c */ /* 0x080fe20003f86270 */
[----:B------:R-:W-:Y:S01]  /*11060*/  VIADD R23, R0, 0xffffff58 ;  /* 0xffffff5800177836 */ /* 0x000fe20000000000 */
[----:B--2---:R-:W-:Y:S01]  /*11070*/  FSEL R30, R216, -INF , !P1 ;  /* 0xff800000d81e7808 */ /* 0x004fe20004800000 */
[----:B------:R-:W-:Y:S01]  /*11080*/  VIADD R6, R0, 0xffffff68 ;  /* 0xffffff6800067836 */ /* 0x000fe20000000000 */
[-C--:B------:R-:W-:Y:S01]  /*11090*/  ISETP.GE.AND P1, PT, R24, R16.reuse, PT ;  /* 0x000000101800720c */ /* 0x080fe20003f26270 */
[C---:B------:R-:W-:Y:S01]  /*110a0*/  VIADD R22, R0.reuse, 0xffffff59 ;  /* 0xffffff5900167836 */ /* 0x040fe20000000000 */
[-C--:B------:R-:W-:Y:S01]  /*110b0*/  ISETP.GE.AND P5, PT, R27, R16.reuse, PT ;  /* 0x000000101b00720c */ /* 0x080fe20003fa6270 */
[----:B------:R-:W-:Y:S01]  /*110c0*/  VIADD R21, R0, 0xffffff60 ;  /* 0xffffff6000157836 */ /* 0x000fe20000000000 */
[-C--:B------:R-:W-:Y:S01]  /*110d0*/  ISETP.GE.AND P3, PT, R26, R16.reuse, PT ;  /* 0x000000101a00720c */ /* 0x080fe20003f66270 */
[C---:B------:R-:W-:Y:S01]  /*110e0*/  VIADD R5, R0.reuse, 0xffffff69 ;  /* 0xffffff6900057836 */ /* 0x040fe20000000000 */
[-C--:B------:R-:W-:Y:S01]  /*110f0*/  ISETP.GE.AND P2, PT, R25, R16.reuse, PT ;  /* 0x000000101900720c */ /* 0x080fe20003f46270 */
[----:B------:R1:W2:Y:S01]  /*11100*/  MUFU.TANH R49, R3 ;  /* 0x0000000300317308 */ /* 0x0002a20000002400 */
[C---:B------:R-:W-:Y:S01]  /*11110*/  IADD3 R7, PT, PT, R0.reuse, -0x9f, RZ ;  /* 0xffffff6100077810 */ /* 0x040fe20007ffe0ff */
[C---:B------:R-:W-:Y:S01]  /*11120*/  VIADD R4, R0.reuse, 0xffffff70 ;  /* 0xffffff7000047836 */ /* 0x040fe20000000000 */
[----:B---3--:R-:W-:Y:S01]  /*11130*/  FSEL R31, R213, -INF , !P4 ;  /* 0xff800000d51f7808 */ /* 0x008fe20006000000 */
[----:B------:R-:W-:Y:S01]  /*11140*/  VIADD R2, R0, 0xffffff78 ;  /* 0xffffff7800027836 */ /* 0x000fe20000000000 */
[----:B------:R-:W-:Y:S01]  /*11150*/  BAR.SYNC.DEFER_BLOCKING 0x0 ;  /* 0x0000000000007b1d */ /* 0x000fe20000010000 */
[----:B------:R-:W-:-:S02]  /*11160*/  ISETP.GE.AND P4, PT, R23, R16, PT ;  /* 0x000000101700720c */ /* 0x000fc40003f86270 */
[----:B----4-:R-:W-:Y:S02]  /*11170*/  FSEL R132, R137, -INF , !P1 ;  /* 0xff80000089847808 */ /* 0x010fe40004800000 */
[----:B------:R-:W-:Y:S02]  /*11180*/  FSEL R33, R212, -INF , !P5 ;  /* 0xff800000d4217808 */ /* 0x000fe40006800000 */
[----:B------:R-:W-:Y:S02]  /*11190*/  FSEL R34, R141, -INF , !P3 ;  /* 0xff8000008d227808 */ /* 0x000fe40005800000 */
[----:B------:R-:W-:Y:S02]  /*111a0*/  FSEL R133, R140, -INF , !P2 ;  /* 0xff8000008c857808 */ /* 0x000fe40005000000 */
[-C--:B------:R-:W-:Y:S02]  /*111b0*/  ISETP.GE.AND P1, PT, R6, R16.reuse, PT ;  /* 0x000000100600720c */ /* 0x080fe40003f26270 */
[C---:B-1----:R-:W-:Y:S01]  /*111c0*/  IADD3 R3, PT, PT, R0.reuse, -0x8f, RZ ;  /* 0xffffff7100037810 */ /* 0x042fe20007ffe0ff */
[----:B------:R-:W-:Y:S01]  /*111d0*/  VIADD R0, R0, 0xffffff79 ;  /* 0xffffff7900007836 */ /* 0x000fe20000000000 */
[----:B------:R-:W-:-:S02]  /*111e0*/  ISETP.GE.AND P5, PT, R22, R16, PT ;  /* 0x000000101600720c */ /* 0x000fc40003fa6270 */
[-C--:B------:R-:W-:Y:S02]  /*111f0*/  ISETP.GE.AND P3, PT, R21, R16.reuse, PT ;  /* 0x000000101500720c */ /* 0x080fe40003f66270 */
[-C--:B------:R-:W-:Y:S02]  /*11200*/  ISETP.GE.AND P2, PT, R7, R16.reuse, PT ;  /* 0x000000100700720c */ /* 0x080fe40003f46270 */
[----:B------:R-:W-:Y:S02]  /*11210*/  FSEL R140, R136, -INF , !P4 ;  /* 0xff800000888c7808 */ /* 0x000fe40006000000 */
[----:B------:R-:W-:Y:S02]  /*11220*/  ISETP.GE.AND P4, PT, R5, R16, PT ;  /* 0x000000100500720c */ /* 0x000fe40003f86270 */
[----:B------:R-:W-:Y:S01]  /*11230*/  FSEL R236, R38, -INF , !P1 ;  /* 0xff80000026ec7808 */ /* 0x000fe20004800000 */
[----:B------:R-:W-:Y:S01]  /*11240*/  FMUL.FTZ R38, R238, UR18 ;  /* 0x00000012ee267c20 */ /* 0x000fe20008410000 */
[----:B------:R-:W-:-:S02]  /*11250*/  FSEL R141, R64, -INF , !P5 ;  /* 0xff800000408d7808 */ /* 0x000fc40006800000 */
[----:B------:R-:W-:Y:S01]  /*11260*/  FSEL R233, R47, -INF , !P3 ;  /* 0xff8000002fe97808 */ /* 0x000fe20005800000 */
[----:B------:R-:W-:Y:S01]  /*11270*/  FMUL.FTZ R47, R235, UR18 ;  /* 0x00000012eb2f7c20 */ /* 0x000fe20008410000 */
[----:B------:R-:W-:Y:S02]  /*11280*/  FSEL R237, R45, -INF , !P2 ;  /* 0xff8000002ded7808 */ /* 0x000fe40005000000 */
[-C--:B------:R-:W-:Y:S01]  /*11290*/  ISETP.GE.AND P5, PT, R4, R16.reuse, PT ;  /* 0x000000100400720c */ /* 0x080fe20003fa6270 */
[----:B------:R-:W1:Y:S01]  /*112a0*/  MUFU.TANH R45, R38 ;  /* 0x00000026002d7308 */ /* 0x000e620000002400 */
[-C--:B------:R-:W-:Y:S02]  /*112b0*/  ISETP.GE.AND P3, PT, R3, R16.reuse, PT ;  /* 0x000000100300720c */ /* 0x080fe40003f66270 */
[-C--:B------:R-:W-:Y:S02]  /*112c0*/  ISETP.GE.AND P2, PT, R2, R16.reuse, PT ;  /* 0x000000100200720c */ /* 0x080fe40003f46270 */
[----:B------:R-:W-:Y:S01]  /*112d0*/  ISETP.GE.AND P1, PT, R0, R16, PT ;  /* 0x000000100000720c */ /* 0x000fe20003f26270 */
[----:B------:R-:W-:Y:S01]  /*112e0*/  FMUL.FTZ R16, R239, UR18 ;  /* 0x00000012ef107c20 */ /* 0x000fe20008410000 */
[----:B------:R-:W-:Y:S01]  /*112f0*/  FSEL R232, R39, -INF , !P4 ;  /* 0xff80000027e87808 */ /* 0x000fe20006000000 */
[----:B------:R-:W-:Y:S01]  /*11300*/  MUFU.TANH R38, R48 ;  /* 0x0000003000267308 */ /* 0x000fe20000002400 */
[----:B------:R-:W-:-:S02]  /*11310*/  ISETP.GE.AND P4, PT, R29, R17, PT ;  /* 0x000000111d00720c */ /* 0x000fc40003f86270 */
[----:B------:R-:W-:Y:S02]  /*11320*/  FSEL R243, R37, -INF , !P5 ;  /* 0xff80000025f37808 */ /* 0x000fe40006800000 */
[----:B------:R-:W-:Y:S02]  /*11330*/  FSEL R242, R36, -INF , !P3 ;  /* 0xff80000024f27808 */ /* 0x000fe40005800000 */
[----:B------:R-:W-:Y:S01]  /*11340*/  FSEL R245, R35, -INF , !P2 ;  /* 0xff80000023f57808 */ /* 0x000fe20005000000 */
[----:B------:R3:W4:Y:S01]  /*11350*/  MUFU.TANH R39, R16 ;  /* 0x0000001000277308 */ /* 0x0007220000002400 */
[----:B------:R-:W-:Y:S02]  /*11360*/  FSEL R244, R32, -INF , !P1 ;  /* 0xff80000020f47808 */ /* 0x000fe40004800000 */
[-C--:B------:R-:W-:Y:S02]  /*11370*/  ISETP.GE.AND P5, PT, R28, R17.reuse, PT ;  /* 0x000000111c00720c */ /* 0x080fe40003fa6270 */
[----:B------:R-:W-:-:S02]  /*11380*/  ISETP.GE.AND P3, PT, R27, R17, PT ;  /* 0x000000111b00720c */ /* 0x000fc40003f66270 */
[-C--:B------:R-:W-:Y:S01]  /*11390*/  ISETP.GE.AND P2, PT, R26, R17.reuse, PT ;  /* 0x000000111a00720c */ /* 0x080fe20003f46270 */
[----:B------:R-:W4:Y:S01]  /*113a0*/  MUFU.TANH R36, R47 ;  /* 0x0000002f00247308 */ /* 0x000f220000002400 */
[----:B------:R-:W-:Y:S02]  /*113b0*/  ISETP.GE.AND P1, PT, R25, R17, PT ;  /* 0x000000111900720c */ /* 0x000fe40003f26270 */
[----:B------:R-:W-:Y:S02]  /*113c0*/  FSEL R32, R223, -INF , !P5 ;  /* 0xff800000df207808 */ /* 0x000fe40006800000 */
[----:B------:R-:W-:Y:S02]  /*113d0*/  FSEL R35, R214, -INF , !P3 ;  /* 0xff800000d6237808 */ /* 0x000fe40005800000 */
[----:B------:R-:W-:Y:S01]  /*113e0*/  FSEL R37, R143, -INF , !P2 ;  /* 0xff8000008f257808 */ /* 0x000fe20005000000 */
[----:B------:R-:W4:Y:S01]  /*113f0*/  MUFU.TANH R47, R40 ;  /* 0x00000028002f7308 */ /* 0x000f220000002400 */
[----:B------:R-:W-:-:S02]  /*11400*/  FSEL R65, R142, -INF , !P1 ;  /* 0xff8000008e417808 */ /* 0x000fc40004800000 */
[----:B---3--:R-:W-:Y:S02]  /*11410*/  FSEL R16, R225, -INF , !P4 ;  /* 0xff800000e1107808 */ /* 0x008fe40006000000 */
[-C--:B------:R-:W-:Y:S02]  /*11420*/  ISETP.GE.AND P4, PT, R24, R17.reuse, PT ;  /* 0x000000111800720c */ /* 0x080fe40003f86270 */
[-C--:B------:R-:W-:Y:S02]  /*11430*/  ISETP.GE.AND P5, PT, R23, R17.reuse, PT ;  /* 0x000000111700720c */ /* 0x080fe40003fa6270 */
[----:B------:R-:W-:Y:S02]  /*11440*/  FSEL R67, R139, -INF , !P4 ;  /* 0xff8000008b437808 */ /* 0x000fe40006000000 */
[-C--:B------:R-:W-:Y:S02]  /*11450*/  ISETP.GE.AND P3, PT, R22, R17.reuse, PT ;  /* 0x000000111600720c */ /* 0x080fe40003f66270 */
[----:B------:R-:W-:-:S02]  /*11460*/  ISETP.GE.AND P2, PT, R21, R17, PT ;  /* 0x000000111500720c */ /* 0x000fc40003f46270 */
[-C--:B------:R-:W-:Y:S02]  /*11470*/  ISETP.GE.AND P1, PT, R7, R17.reuse, PT ;  /* 0x000000110700720c */ /* 0x080fe40003f26270 */
[----:B------:R-:W-:Y:S02]  /*11480*/  ISETP.GE.AND P4, PT, R6, R17, PT ;  /* 0x000000110600720c */ /* 0x000fe40003f86270 */
[----:B------:R-:W-:Y:S02]  /*11490*/  FSEL R138, R138, -INF , !P5 ;  /* 0xff8000008a8a7808 */ /* 0x000fe40006800000 */
[----:B------:R-:W-:Y:S02]  /*114a0*/  FSEL R139, R66, -INF , !P3 ;  /* 0xff800000428b7808 */ /* 0x000fe40005800000 */
[----:B------:R-:W-:Y:S02]  /*114b0*/  FSEL R216, R57, -INF , !P2 ;  /* 0xff80000039d87808 */ /* 0x000fe40005000000 */
[----:B------:R-:W-:-:S02]  /*114c0*/  FSEL R214, R56, -INF , !P1 ;  /* 0xff80000038d67808 */ /* 0x000fc40004800000 */
[----:B--2---:R-:W-:Y:S02]  /*114d0*/  FSEL R223, R49, -INF , !P4 ;  /* 0xff80000031df7808 */ /* 0x004fe40006000000 */
[-C--:B------:R-:W-:Y:S01]  /*114e0*/  ISETP.GE.AND P5, PT, R5, R17.reuse, PT ;  /* 0x000000110500720c */ /* 0x080fe20003fa6270 */
[----:B------:R-:W-:Y:S01]  /*114f0*/  HMMA.16816.F32.BF16 R48, R8, R50, R12 ;  /* 0x000000320830723c */ /* 0x000fe2000004180c */
[-C--:B------:R-:W-:Y:S02]  /*11500*/  ISETP.GE.AND P3, PT, R4, R17.reuse, PT ;  /* 0x000000110400720c */ /* 0x080fe40003f66270 */
[-C--:B------:R-:W-:Y:S02]  /*11510*/  ISETP.GE.AND P2, PT, R3, R17.reuse, PT ;  /* 0x000000110300720c */ /* 0x080fe40003f46270 */
[-C--:B------:R-:W-:Y:S02]  /*11520*/  ISETP.GE.AND P1, PT, R2, R17.reuse, PT ;  /* 0x000000110200720c */ /* 0x080fe40003f26270 */
[----:B------:R-:W-:Y:S01]  /*11530*/  ISETP.GE.AND P4, PT, R0, R17, PT ;  /* 0x000000110000720c */ /* 0x000fe20003f86270 */
[----:B------:R-:W-:Y:S01]  /*11540*/  FMUL.FTZ R17, R41, UR18 ;  /* 0x0000001229117c20 */ /* 0x000fe20008410000 */
[----:B-1----:R-:W-:Y:S01]  /*11550*/  FSEL R239, R45, -INF , !P3 ;  /* 0xff8000002def7808 */ /* 0x002fe20005800000 */
[----:B------:R-:W-:Y:S01]  /*11560*/  FMUL.FTZ R41, R54, UR18 ;  /* 0x0000001236297c20 */ /* 0x000fe20008410000 */
[----:B------:R-:W-:Y:S01]  /*11570*/  FSEL R225, R46, -INF , !P5 ;  /* 0xff8000002ee17808 */ /* 0x000fe20006800000 */
[----:B------:R1:W-:Y:S01]  /*11580*/  MUFU.TANH R45, R17 ;  /* 0x00000011002d7308 */ /* 0x0003e20000002400 */
[----:B------:R-:W-:-:S02]  /*11590*/  ISETP.GE.AND P5, PT, R29, R19, PT ;  /* 0x000000131d00720c */ /* 0x000fc40003fa6270 */
[----:B----4-:R-:W-:Y:S02]  /*115a0*/  FSEL R235, R39, -INF , !P2 ;  /* 0xff80000027eb7808 */ /* 0x010fe40005000000 */
[----:B------:R-:W-:Y:S02]  /*115b0*/  FSEL R238, R38, -INF , !P1 ;  /* 0xff80000026ee7808 */ /* 0x000fe40004800000 */
[CC--:B------:R-:W-:Y:S01]  /*115c0*/  ISETP.GE.AND P2, PT, R28.reuse, R19.reuse, PT ;  /* 0x000000131c00720c */ /* 0x0c0fe20003f46270 */
[----:B------:R-:W-:Y:S01]  /*115d0*/  MUFU.TANH R41, R41 ;  /* 0x0000002900297308 */ /* 0x000fe20000002400 */
[-C--:B------:R-:W-:Y:S01]  /*115e0*/  ISETP.GE.AND P1, PT, R28, R20.reuse, PT ;  /* 0x000000141c00720c */ /* 0x080fe20003f26270 */
[----:B------:R-:W-:Y:S01]  /*115f0*/  FMUL.FTZ R28, R43, UR18 ;  /* 0x000000122b1c7c20 */ /* 0x000fe20008410000 */
[----:B------:R-:W-:Y:S01]  /*11600*/  ISETP.GE.AND P3, PT, R29, R20, PT ;  /* 0x000000141d00720c */ /* 0x000fe20003f66270 */
[----:B------:R-:W-:Y:S01]  /*11610*/  FMUL.FTZ R29, R52, UR18 ;  /* 0x00000012341d7c20 */ /* 0x000fe20008410000 */
[----:B------:R-:W-:Y:S01]  /*11620*/  FSEL R234, R36, -INF , !P4 ;  /* 0xff80000024ea7808 */ /* 0x000fe20006000000 */
[----:B------:R-:W-:Y:S01]  /*11630*/  FMUL.FTZ R36, R53, UR18 ;  /* 0x0000001235247c20 */ /* 0x000fe20008410000 */
[-C--:B------:R-:W-:Y:S01]  /*11640*/  ISETP.GE.AND P4, PT, R27, R19.reuse, PT ;  /* 0x000000131b00720c */ /* 0x080fe20003f86270 */
[----:B------:R2:W-:Y:S01]  /*11650*/  MUFU.TANH R39, R28 ;  /* 0x0000001c00277308 */ /* 0x0005e20000002400 */
[----:B------:R-:W-:Y:S01]  /*11660*/  ISETP.GE.AND P6, PT, R6, R19, PT ;  /* 0x000000130600720c */ /* 0x000fe20003fc6270 */
[----:B-1----:R-:W-:-:S06]  /*11670*/  FMUL.FTZ R17, R42, UR18 ;  /* 0x000000122a117c20 */ /* 0x002fcc0008410000 */
[----:B------:R1:W3:Y:S08]  /*11680*/  MUFU.TANH R42, R17 ;  /* 0x00000011002a7308 */ /* 0x0002f00000002400 */
[----:B------:R4:W3:Y:S01]  /*11690*/  MUFU.TANH R38, R29 ;  /* 0x0000001d00267308 */ /* 0x0008e20000002400 */
[----:B--2---:R-:W-:Y:S02]  /*116a0*/  FSEL R28, R230, -INF , !P3 ;  /* 0xff800000e61c7808 */ /* 0x004fe40005800000 */
[----:B------:R-:W-:-:S05]  /*116b0*/  ISETP.GE.AND P3, PT, R26, R19, PT ;  /* 0x000000131a00720c */ /* 0x000fca0003f66270 */
[----:B------:R-:W2:Y:S01]  /*116c0*/  MUFU.TANH R36, R36 ;  /* 0x0000002400247308 */ /* 0x000ea20000002400 */
[----:B-1----:R-:W-:Y:S02]  /*116d0*/  FSEL R17, R231, -INF , !P5 ;  /* 0xff800000e7117808 */ /* 0x002fe40006800000 */
[-C--:B------:R-:W-:Y:S02]  /*116e0*/  ISETP.GE.AND P5, PT, R27, R20.reuse, PT ;  /* 0x000000141b00720c */ /* 0x080fe40003fa6270 */
[----:B------:R-:W-:Y:S02]  /*116f0*/  FSEL R27, R241, -INF , !P2 ;  /* 0xff800000f11b7808 */ /* 0x000fe40005000000 */
[----:B------:R-:W-:Y:S02]  /*11700*/  ISETP.GE.AND P2, PT, R26, R20, PT ;  /* 0x000000141a00720c */ /* 0x000fe40003f46270 */
[----:B----4-:R-:W-:Y:S02]  /*11710*/  FSEL R29, R240, -INF , !P1 ;  /* 0xff800000f01d7808 */ /* 0x010fe40004800000 */
[----:B------:R-:W-:-:S02]  /*11720*/  FSEL R26, R228, -INF , !P4 ;  /* 0xff800000e41a7808 */ /* 0x000fc40006000000 */
[----:B------:R-:W-:Y:S02]  /*11730*/  FSEL R40, R226, -INF , !P5 ;  /* 0xff800000e2287808 */ /* 0x000fe40006800000 */
[CC--:B------:R-:W-:Y:S02]  /*11740*/  ISETP.GE.AND P1, PT, R25.reuse, R19.reuse, PT ;  /* 0x000000131900720c */ /* 0x0c0fe40003f26270 */
[-C--:B------:R-:W-:Y:S02]  /*11750*/  ISETP.GE.AND P4, PT, R25, R20.reuse, PT ;  /* 0x000000141900720c */ /* 0x080fe40003f86270 */
[C---:B------:R-:W-:Y:S02]  /*11760*/  ISETP.GE.AND P5, PT, R24.reuse, R19, PT ;  /* 0x000000131800720c */ /* 0x040fe40003fa6270 */
[----:B------:R-:W-:Y:S02]  /*11770*/  FSEL R25, R229, -INF , !P3 ;  /* 0xff800000e5197808 */ /* 0x000fe40005800000 */
[----:B------:R-:W-:-:S02]  /*11780*/  ISETP.GE.AND P3, PT, R24, R20, PT ;  /* 0x000000141800720c */ /* 0x000fc40003f66270 */
[----:B------:R-:W-:Y:S02]  /*11790*/  FSEL R24, R227, -INF , !P2 ;  /* 0xff800000e3187808 */ /* 0x000fe40005000000 */
[----:B------:R-:W-:Y:S02]  /*117a0*/  FSEL R57, R221, -INF , !P1 ;  /* 0xff800000dd397808 */ /* 0x000fe40004800000 */
[----:B------:R-:W-:Y:S02]  /*117b0*/  FSEL R66, R220, -INF , !P4 ;  /* 0xff800000dc427808 */ /* 0x000fe40006000000 */
[----:B------:R-:W-:Y:S02]  /*117c0*/  FSEL R64, R222, -INF , !P5 ;  /* 0xff800000de407808 */ /* 0x000fe40006800000 */
[CC--:B------:R-:W-:Y:S02]  /*117d0*/  ISETP.GE.AND P2, PT, R23.reuse, R19.reuse, PT ;  /* 0x000000131700720c */ /* 0x0c0fe40003f46270 */
[----:B------:R-:W-:Y:S01]  /*117e0*/  ISETP.GE.AND P1, PT, R23, R20, PT ;  /* 0x000000141700720c */ /* 0x000fe20003f26270 */
[----:B------:R-:W-:Y:S01]  /*117f0*/  FMUL.FTZ R23, R55, UR18 ;  /* 0x0000001237177c20 */ /* 0x000fe20008410000 */
[----:B------:R-:W-:-:S02]  /*11800*/  ISETP.GE.AND P4, PT, R22, R19, PT ;  /* 0x000000131600720c */ /* 0x000fc40003f86270 */
[-C--:B------:R-:W-:Y:S01]  /*11810*/  ISETP.GE.AND P5, PT, R22, R20.reuse, PT ;  /* 0x000000141600720c */ /* 0x080fe20003fa6270 */
[----:B------:R-:W-:Y:S01]  /*11820*/  FMUL.FTZ R22, R61, UR18 ;  /* 0x000000123d167c20 */ /* 0x000fe20008410000 */
[----:B------:R-:W-:Y:S01]  /*11830*/  FSEL R59, R224, -INF , !P3 ;  /* 0xff800000e03b7808 */ /* 0x000fe20005800000 */
[----:B------:R-:W1:Y:S01]  /*11840*/  MUFU.TANH R23, R23 ;  /* 0x0000001700177308 */ /* 0x000e620000002400 */
[----:B------:R-:W-:Y:S02]  /*11850*/  FSEL R43, R218, -INF , !P2 ;  /* 0xff800000da2b7808 */ /* 0x000fe40005000000 */
[CC--:B------:R-:W-:Y:S02]  /*11860*/  ISETP.GE.AND P3, PT, R21.reuse, R19.reuse, PT ;  /* 0x000000131500720c */ /* 0x0c0fe40003f66270 */
[----:B------:R-:W-:Y:S02]  /*11870*/  ISETP.GE.AND P2, PT, R21, R20, PT ;  /* 0x000000141500720c */ /* 0x000fe40003f46270 */
[----:B------:R-:W-:Y:S01]  /*11880*/  FSEL R58, R215, -INF , !P1 ;  /* 0xff800000d73a7808 */ /* 0x000fe20004800000 */
[----:B------:R-:W4:Y:S01]  /*11890*/  MUFU.TANH R22, R22 ;  /* 0x0000001600167308 */ /* 0x000f220000002400 */
[----:B------:R-:W-:-:S02]  /*118a0*/  ISETP.GE.AND P1, PT, R7, R19, PT ;  /* 0x000000130700720c */ /* 0x000fc40003f26270 */
[----:B------:R-:W-:Y:S02]  /*118b0*/  FSEL R56, R219, -INF , !P4 ;  /* 0xff800000db387808 */ /* 0x000fe40006000000 */
[----:B------:R-:W-:Y:S02]  /*118c0*/  FSEL R212, R47, -INF , !P3 ;  /* 0xff8000002fd47808 */ /* 0x000fe40005800000 */
[----:B---3--:R-:W-:Y:S01]  /*118d0*/  FSEL R213, R42, -INF , !P2 ;  /* 0xff8000002ad57808 */ /* 0x008fe20005000000 */
[----:B------:R3:W1:Y:S01]  /*118e0*/  MUFU.TANH R21, R60 ;  /* 0x0000003c00157308 */ /* 0x0006620000002400 */
[-C--:B------:R-:W-:Y:S02]  /*118f0*/  ISETP.GE.AND P4, PT, R7, R20.reuse, PT ;  /* 0x000000140700720c */ /* 0x080fe40003f86270 */
[----:B------:R-:W-:Y:S02]  /*11900*/  ISETP.GE.AND P3, PT, R6, R20, PT ;  /* 0x000000140600720c */ /* 0x000fe40003f66270 */
[----:B------:R-:W-:-:S02]  /*11910*/  FSEL R211, R45, -INF , !P1 ;  /* 0xff8000002dd37808 */ /* 0x000fc40004800000 */
[----:B------:R-:W-:Y:S02]  /*11920*/  ISETP.GE.AND P2, PT, R5, R20, PT ;  /* 0x000000140500720c */ /* 0x000fe40003f46270 */
[----:B---3--:R-:W-:Y:S02]  /*11930*/  FSEL R60, R217, -INF , !P5 ;  /* 0xff800000d93c7808 */ /* 0x008fe40006800000 */
[----:B------:R-:W-:Y:S01]  /*11940*/  ISETP.GE.AND P5, PT, R5, R19, PT ;  /* 0x000000130500720c */ /* 0x000fe20003fa6270 */
[----:B-12-4-:R-:W-:-:S12]  /*11950*/  BRA.U !UP0, `(.L_x_157) ;  /* 0x0000000108ac7547 */ /* 0x016fd8000b800000 */
[----:B------:R-:W2:Y:S04]  /*11960*/  LDL R246, [R1+0x5c] ;  /* 0x00005c0001f67983 */ /* 0x000ea80000100800 */
[----:B------:R-:W3:Y:S01]  /*11970*/  LDL R247, [R1+0x58] ;  /* 0x0000580001f77983 */ /* 0x000ee20000100800 */
[----:B------:R-:W-:-:S04]  /*11980*/  UIADD3 UR21, UPT, UPT, UR17, -0x4, URZ ;  /* 0xfffffffc11157890 */ /* 0x000fc8000fffe0ff */
[----:B------:R-:W-:-:S04]  /*11990*/  UIMAD.WIDE.U32 UR28, UR21, UR10, URZ ;  /* 0x0000000a151c72a5 */ /* 0x000fc8000f8e00ff */
        /* <DEDUP_REMOVED lines=9> */
[----:B------:R-:W-:Y:S01]  /*11a30*/  IMAD.U32 R8, RZ, RZ, UR36 ;  /* 0x00000024ff087e24 */ /* 0x000fe2000f8e00ff */
[----:B--2---:R-:W-:Y:S01]  /*11a40*/  LEA R12, P1, R5, R246, 0x7 ;  /* 0x000000f6050c7211 */ /* 0x004fe200078238ff */
[----:B------:R-:W-:-:S03]  /*11a50*/  IMAD.U32 R5, RZ, RZ, UR21 ;  /* 0x00000015ff057e24 */ /* 0x000fc6000f8e00ff */
[-C--:B---3--:R-:W-:Y:S02]  /*11a60*/  LEA.HI.X R13, R7, R247.reuse, R6, 0x7, P1 ;  /* 0x000000f7070d7211 */ /* 0x088fe400008f3c06 */
[----:B------:R-:W-:Y:S01]  /*11a70*/  MOV R6, UR22 ;  /* 0x0000001600067c02 */ /* 0x000fe20008000f00 */
[----:B------:R-:W-:Y:S01]  /*11a80*/  ULEA UR22, UP0, UR10, UR22, 0x5 ;  /* 0x000000160a167291 */ /* 0x000fe2000f8028ff */
[-C--:B------:R-:W-:Y:S01]  /*11a90*/  LEA R10, P1, R10, R246.reuse, 0x1 ;  /* 0x000000f60a0a7211 */ /* 0x080fe200078208ff */
[----:B------:R-:W-:Y:S01]  /*11aa0*/  @!PT LDS RZ, [RZ] ;  /* 0x00000000fffff984 */ /* 0x000fe20000000800 */
[----:B------:R-:W-:Y:S01]  /*11ab0*/  @!PT LDS RZ, [RZ] ;  /* 0x00000000fffff984 */ /* 0x000fe20000000800 */
[----:B------:R-:W-:Y:S01]  /*11ac0*/  @!PT LDS RZ, [RZ] ;  /* 0x00000000fffff984 */ /* 0x000fe20000000800 */
[----:B------:R1:W-:Y:S02]  /*11ad0*/  LDGSTS.E.BYPASS.LTC128B.128 [R18+0x8000], desc[UR14][R12.64] ;  /* 0x080000000c127fae */ /* 0x0003e4000b981a0e */
[----:B------:R-:W-:Y:S01]  /*11ae0*/  ULEA.HI.X UR10, UR10, UR21, UR11, 0x5, UP0 ;  /* 0x000000150a0a7291 */ /* 0x000fe200080f2c0b */
[----:B------:R-:W-:Y:S01]  /*11af0*/  LEA.HI.X R11, R6, R247, R5, 0x1, P1 ;  /* 0x000000f7060b7211 */ /* 0x000fe200008f0c05 */
[----:B------:R-:W-:Y:S01]  /*11b00*/  IMAD.U32 R5, RZ, RZ, UR35 ;  /* 0x00000023ff057e24 */ /* 0x000fe2000f8e00ff */
[----:B------:R-:W-:Y:S01]  /*11b10*/  MOV R6, UR36 ;  /* 0x0000002400067c02 */ /* 0x000fe20008000f00 */
[----:B------:R1:W-:Y:S01]  /*11b20*/  LDGSTS.E.BYPASS.LTC128B.128 [R18+0xa000], desc[UR14][R12.64+0x80] ;  /* 0x0a0000800c127fae */ /* 0x0003e2000b981a0e */
[----:B------:R-:W-:-:S02]  /*11b30*/  LEA R8, P1, R8, R246, 0x1 ;  /* 0x000000f608087211 */ /* 0x000fc400078208ff */
[----:B------:R-:W-:Y:S01]  /*11b40*/  MOV R7, UR22 ;  /* 0x0000001600077c02 */ /* 0x000fe20008000f00 */
[----:B------:R1:W-:Y:S01]  /*11b50*/  LDGSTS.E.BYPASS.LTC128B.128 [R18+0x8800], desc[UR14][R10.64] ;  /* 0x088000000a127fae */ /* 0x0003e2000b981a0e */
[-C--:B------:R-:W-:Y:S01]  /*11b60*/  LEA.HI.X R9, R6, R247.reuse, R5, 0x1, P1 ;  /* 0x000000f706097211 */ /* 0x080fe200008f0c05 */
[----:B------:R-:W-:Y:S02]  /*11b70*/  IMAD.U32 R6, RZ, RZ, UR22 ;  /* 0x00000016ff067e24 */ /* 0x000fe4000f8e00ff */
[----:B------:R-:W-:Y:S01]  /*11b80*/  IMAD.U32 R5, RZ, RZ, UR10 ;  /* 0x0000000aff057e24 */ /* 0x000fe2000f8e00ff */
[----:B------:R1:W-:Y:S02]  /*11b90*/  LDGSTS.E.BYPASS.LTC128B.128 [R18+0xa800], desc[UR14][R10.64+0x80] ;  /* 0x0a8000800a127fae */ /* 0x0003e4000b981a0e */
[----:B------:R-:W-:Y:S02]  /*11ba0*/  LEA R6, P1, R6, R246, 0x1 ;  /* 0x000000f606067211 */ /* 0x000fe400078208ff */
[----:B------:R1:W-:Y:S02]  /*11bb0*/  LDGSTS.E.BYPASS.LTC128B.128 [R18+0x9000], desc[UR14][R8.64] ;  /* 0x0900000008127fae */ /* 0x0003e4000b981a0e */
[----:B------:R-:W-:-:S02]  /*11bc0*/  LEA.HI.X R7, R7, R247, R5, 0x1, P1 ;  /* 0x000000f707077211 */ /* 0x000fc400008f0c05 */
[----:B------:R1:W-:Y:S04]  /*11bd0*/  LDGSTS.E.BYPASS.LTC128B.128 [R18+0xb000], desc[UR14][R8.64+0x80] ;  /* 0x0b00008008127fae */ /* 0x0003e8000b981a0e */
[----:B------:R1:W-:Y:S04]  /*11be0*/  LDGSTS.E.BYPASS.LTC128B.128 [R18+0x9800], desc[UR14][R6.64] ;  /* 0x0980000006127fae */ /* 0x0003e8000b981a0e */
[----:B------:R1:W-:Y:S04]  /*11bf0*/  LDGSTS.E.BYPASS.LTC128B.128 [R18+0xb800], desc[UR14][R6.64+0x80] ;  /* 0x0b80008006127fae */ /* 0x0003e8000b981a0e */
[----:B------:R-:W0:Y:S02]  /*11c00*/  LDGDEPBAR ;  /* 0x00000000000079af */ /* 0x000e240000000000 */
.L_x_157:
[----:B-1----:R-:W2:Y:S01]  /*11c10*/  LDL.LU R8, [R1+0x80] ;  /* 0x0000800001087983 */ /* 0x002ea20000300800 */
[----:B------:R-:W-:Y:S01]  /*11c20*/  FSEL R210, R39, -INF , !P4 ;  /* 0xff80000027d27808 */ /* 0x000fe20006000000 */
[----:B------:R-:W1:Y:S02]  /*11c30*/  LDCU UR10, c[0x0][0x45c] ;  /* 0x00008b80ff0a77ac */ /* 0x000e640008000800 */
[----:B------:R-:W3:Y:S04]  /*11c40*/  LDL.LU R7, [R1+0x7c] ;  /* 0x00007c0001077983 */ /* 0x000ee80000300800 */
[----:B------:R-:W4:Y:S04]  /*11c50*/  LDL.LU R6, [R1+0x78] ;  /* 0x0000780001067983 */ /* 0x000f280000300800 */
[----:B------:R-:W5:Y:S04]  /*11c60*/  LDL.LU R5, [R1+0x84] ;  /* 0x0000840001057983 */ /* 0x000f680000300800 */
[----:B------:R-:W5:Y:S04]  /*11c70*/  LDL.LU R12, [R1+0x10] ;  /* 0x00001000010c7983 */ /* 0x000f680000300800 */
[----:B------:R-:W5:Y:S04]  /*11c80*/  LDL.LU R53, [R1+0x14] ;  /* 0x0000140001357983 */ /* 0x000f680000300800 */
[----:B------:R-:W5:Y:S01]  /*11c90*/  LDL.LU R46, [R1+0xc] ;  /* 0x00000c00012e7983 */ /* 0x000f620000300800 */
[----:B------:R-:W-:-:S02]  /*11ca0*/  ISETP.GE.AND P1, PT, R4, R19, PT ;  /* 0x000000130400720c */ /* 0x000fc40003f26270 */
[-C--:B------:R-:W-:Y:S01]  /*11cb0*/  ISETP.GE.AND P4, PT, R4, R20.reuse, PT ;  /* 0x000000140400720c */ /* 0x080fe20003f86270 */
[----:B------:R-:W1:Y:S01]  /*11cc0*/  S2R R224, SR_TID.X ;  /* 0x0000000000e07919 */ /* 0x000e620000002100 */
[----:B------:R-:W-:Y:S02]  /*11cd0*/  FSEL R208, R36, -INF , !P5 ;  /* 0xff80000024d07808 */ /* 0x000fe40006800000 */
[----:B------:R-:W-:Y:S02]  /*11ce0*/  FSEL R218, R21, -INF , !P1 ;  /* 0xff80000015da7808 */ /* 0x000fe40004800000 */
[C---:B------:R-:W-:Y:S02]  /*11cf0*/  ISETP.GE.AND P5, PT, R3.reuse, R19, PT ;  /* 0x000000130300720c */ /* 0x040fe40003fa6270 */
[----:B------:R-:W-:Y:S02]  /*11d00*/  ISETP.GE.AND P1, PT, R3, R20, PT ;  /* 0x000000140300720c */ /* 0x000fe40003f26270 */
[----:B------:R-:W-:-:S02]  /*11d10*/  FSEL R217, R22, -INF , !P5 ;  /* 0xff80000016d97808 */ /* 0x000fc40006800000 */
[----:B------:R-:W-:Y:S02]  /*11d20*/  ISETP.GE.AND P5, PT, R2, R19, PT ;  /* 0x000000130200720c */ /* 0x000fe40003fa6270 */
[----:B------:R-:W-:Y:S02]  /*11d30*/  FSEL R209, R38, -INF , !P6 ;  /* 0xff80000026d17808 */ /* 0x000fe40007000000 */
[----:B------:R-:W-:Y:S02]  /*11d40*/  FSEL R143, R41, -INF , !P3 ;  /* 0xff800000298f7808 */ /* 0x000fe40005800000 */
[----:B------:R-:W-:Y:S02]  /*11d50*/  ISETP.GE.AND P3, PT, R0, R20, PT ;  /* 0x000000140000720c */ /* 0x000fe40003f66270 */
[----:B------:R-:W-:Y:S02]  /*11d60*/  FSEL R142, R23, -INF , !P2 ;  /* 0xff800000178e7808 */ /* 0x000fe40005000000 */
[----:B-1----:R-:W-:-:S02]  /*11d70*/  LOP3.LUT P6, RZ, R224, 0x4, RZ, 0xc0, !PT ;  /* 0x00000004e0ff7812 */ /* 0x002fc400078cc0ff */
[----:B--2---:R-:W-:Y:S02]  /*11d80*/  MOV R18, R8 ;  /* 0x0000000800127202 */ /* 0x004fe40000000f00 */
[----:B---3--:R-:W-:Y:S01]  /*11d90*/  MOV R47, R7 ;  /* 0x00000007002f7202 */ /* 0x008fe20000000f00 */
[----:B------:R-:W-:Y:S01]  /*11da0*/  FMUL.FTZ R7, R63, UR18 ;  /* 0x000000123f077c20 */ /* 0x000fe20008410000 */
[----:B------:R-:W-:Y:S02]  /*11db0*/  MOV R221, R18 ;  /* 0x0000001200dd7202 */ /* 0x000fe40000000f00 */
[----:B----4-:R-:W-:Y:S01]  /*11dc0*/  MOV R45, R6 ;  /* 0x00000006002d7202 */ /* 0x010fe20000000f00 */
[----:B------:R-:W-:Y:S01]  /*11dd0*/  FMUL.FTZ R6, R62, UR18 ;  /* 0x000000123e067c20 */ /* 0x000fe20008410000 */
[----:B------:R-:W1:Y:S01]  /*11de0*/  MUFU.TANH R9, R7 ;  /* 0x0000000700097308 */ /* 0x000e620000002400 */
[----:B------:R-:W-:Y:S02]  /*11df0*/  MOV R63, R221 ;  /* 0x000000dd003f7202 */ /* 0x000fe40000000f00 */
[----:B-----5:R-:W-:-:S02]  /*11e00*/  MOV R42, R5 ;  /* 0x00000005002a7202 */ /* 0x020fc40000000f00 */
[----:B------:R-:W-:Y:S02]  /*11e10*/  MOV R221, R45 ;  /* 0x0000002d00dd7202 */ /* 0x000fe40000000f00 */
[----:B------:R-:W-:Y:S01]  /*11e20*/  FMNMX3.FTZ R5, R12, R30, R31, !PT ;  /* 0x0000001e0c057276 */ /* 0x000fe2000781001f */
[----:B------:R2:W3:Y:S01]  /*11e30*/  MUFU.TANH R11, R6 ;  /* 0x00000006000b7308 */ /* 0x0004e20000002400 */
[----:B------:R-:W-:Y:S02]  /*11e40*/  IADD3 R45, PT, PT, R44, 0xc040, RZ ;  /* 0x0000c0402c2d7810 */ /* 0x000fe40007ffe0ff */
[----:B------:R-:W-:Y:S02]  /*11e50*/  FMNMX3.FTZ R5, R5, R33, R34, !PT ;  /* 0x0000002105057276 */ /* 0x000fe40007810022 */
[----:B------:R-:W-:Y:S02]  /*11e60*/  FMNMX3.FTZ R3, R53, R16, R32, !PT ;  /* 0x0000001035037276 */ /* 0x000fe40007810020 */
[----:B------:R-:W-:Y:S01]  /*11e70*/  FMNMX3.FTZ R4, R5, R133, R132, !PT ;  /* 0x0000008505047276 */ /* 0x000fe20007810084 */
[----:B------:R-:W-:Y:S01]  /*11e80*/  FMUL.FTZ R5, R49, UR18 ;  /* 0x0000001231057c20 */ /* 0x000fe20008410000 */
[----:B-1----:R-:W-:-:S02]  /*11e90*/  FSEL R241, R9, -INF , !P1 ;  /* 0xff80000009f17808 */ /* 0x002fc40004800000 */
[----:B------:R-:W-:Y:S01]  /*11ea0*/  FMNMX3.FTZ R4, R4, R140, R141, !PT ;  /* 0x0000008c04047276 */ /* 0x000fe2000781008d */
[----:B------:R1:W-:Y:S03]  /*11eb0*/  MUFU.TANH R10, R5 ;  /* 0x00000005000a7308 */ /* 0x0003e60000002400 */
[----:B------:R-:W-:Y:S01]  /*11ec0*/  FMNMX3.FTZ R4, R4, R233, R237, !PT ;  /* 0x000000e904047276 */ /* 0x000fe200078100ed */
[----:B--2---:R-:W-:Y:S01]  /*11ed0*/  FMUL.FTZ R6, R48, UR18 ;  /* 0x0000001230067c20 */ /* 0x004fe20008410000 */
[----:B---3--:R-:W-:-:S03]  /*11ee0*/  FSEL R229, R11, -INF , !P4 ;  /* 0xff8000000be57808 */ /* 0x008fc60006000000 */
[----:B------:R2:W3:Y:S01]  /*11ef0*/  MUFU.TANH R8, R6 ;  /* 0x0000000600087308 */ /* 0x0004e20000002400 */
[----:B-1----:R-:W-:Y:S02]  /*11f00*/  FMNMX3.FTZ R5, R4, R236, R232, !PT ;  /* 0x000000ec04057276 */ /* 0x002fe400078100e8 */
[----:B------:R-:W-:Y:S02]  /*11f10*/  FMNMX3.FTZ R4, R3, R35, R37, !PT ;  /* 0x0000002303047276 */ /* 0x000fe40007810025 */
[----:B------:R-:W-:Y:S02]  /*11f20*/  FMNMX3.FTZ R5, R5, R243, R242, !PT ;  /* 0x000000f305057276 */ /* 0x000fe400078100f2 */
[----:B------:R-:W-:Y:S02]  /*11f30*/  FMNMX3.FTZ R3, R46, R17, R27, !PT ;  /* 0x000000112e037276 */ /* 0x000fe4000781001b */
[----:B------:R-:W-:Y:S01]  /*11f40*/  FMNMX3.FTZ R4, R4, R65, R67, !PT ;  /* 0x0000004104047276 */ /* 0x000fe20007810043 */
[----:B--2---:R-:W-:Y:S01]  /*11f50*/  FMUL.FTZ R6, R50, UR18 ;  /* 0x0000001232067c20 */ /* 0x004fe20008410000 */
[----:B------:R-:W-:-:S02]  /*11f60*/  FMNMX3.FTZ R136, R5, R245, R244, !PT ;  /* 0x000000f505887276 */ /* 0x000fc400078100f4 */
[----:B------:R-:W-:Y:S02]  /*11f70*/  FMNMX3.FTZ R3, R3, R26, R25, !PT ;  /* 0x0000001a03037276 */ /* 0x000fe40007810019 */
[----:B------:R-:W-:Y:S01]  /*11f80*/  FMNMX3.FTZ R5, R4, R138, R139, !PT ;  /* 0x0000008a04057276 */ /* 0x000fe2000781008b */
[----:B------:R-:W1:Y:S01]  /*11f90*/  SHFL.BFLY PT, R7, R136, 0x2, 0x1f ;  /* 0x0c401f0088077f89 */ /* 0x000e6200000e0000 */
[----:B------:R-:W-:Y:S02]  /*11fa0*/  FMNMX3.FTZ R4, R3, R57, R64, !PT ;  /* 0x0000003903047276 */ /* 0x000fe40007810040 */
[----:B------:R-:W-:Y:S02]  /*11fb0*/  FMNMX3.FTZ R5, R5, R216, R214, !PT ;  /* 0x000000d805057276 */ /* 0x000fe400078100d6 */
[----:B---3--:R-:W-:Y:S02]  /*11fc0*/  FSEL R215, R8, -INF , !P5 ;  /* 0xff80000008d77808 */ /* 0x008fe40006800000 */
[----:B------:R2:W3:Y:S01]  /*11fd0*/  MUFU.TANH R8, R6 ;  /* 0x0000000600087308 */ /* 0x0004e20000002400 */
[----:B------:R-:W-:-:S02]  /*11fe0*/  FMNMX3.FTZ R3, R252, R28, R29, !PT ;  /* 0x0000001cfc037276 */ /* 0x000fc4000781001d */
[----:B------:R-:W-:Y:S02]  /*11ff0*/  FMNMX3.FTZ R4, R4, R43, R56, !PT ;  /* 0x0000002b04047276 */ /* 0x000fe40007810038 */
[----:B------:R-:W-:Y:S02]  /*12000*/  FMNMX3.FTZ R5, R5, R223, R225, !PT ;  /* 0x000000df05057276 */ /* 0x000fe400078100e1 */
[----:B------:R-:W-:Y:S02]  /*12010*/  FMNMX3.FTZ R3, R3, R40, R24, !PT ;  /* 0x0000002803037276 */ /* 0x000fe40007810018 */
[----:B------:R-:W-:Y:S02]  /*12020*/  FMNMX3.FTZ R4, R4, R212, R211, !PT ;  /* 0x000000d404047276 */ /* 0x000fe400078100d3 */
[----:B------:R-:W-:Y:S02]  /*12030*/  FMNMX3.FTZ R5, R5, R239, R235, !PT ;  /* 0x000000ef05057276 */ /* 0x000fe400078100eb */
[----:B------:R-:W-:-:S02]  /*12040*/  FMNMX3.FTZ R3, R3, R66, R59, !PT ;  /* 0x0000004203037276 */ /* 0x000fc4000781003b */
[----:B------:R-:W-:Y:S02]  /*12050*/  ISETP.GE.AND P5, PT, R0, R19, PT ;  /* 0x000000130000720c */ /* 0x000fe40003fa6270 */
[----:B------:R-:W-:Y:S01]  /*12060*/  FMNMX3.FTZ R4, R4, R209, R208, !PT ;  /* 0x000000d104047276 */ /* 0x000fe200078100d0 */
[----:B--2---:R-:W-:Y:S01]  /*12070*/  FMUL.FTZ R6, R51, UR18 ;  /* 0x0000001233067c20 */ /* 0x004fe20008410000 */
[----:B------:R-:W-:Y:S01]  /*12080*/  FMNMX3.FTZ R135, R5, R238, R234, !PT ;  /* 0x000000ee05877276 */ /* 0x000fe200078100ea */
[----:B------:R-:W-:Y:S01]  /*12090*/  UIADD3 UR18, UPT, UPT, UR17, -0x4, URZ ;  /* 0xfffffffc11127890 */ /* 0x000fe2000fffe0ff */
[----:B------:R-:W-:Y:S02]  /*120a0*/  FMNMX3.FTZ R3, R3, R58, R60, !PT ;  /* 0x0000003a03037276 */ /* 0x000fe4000781003c */
[----:B------:R-:W-:Y:S01]  /*120b0*/  FSEL R248, R10, -INF , !P5 ;  /* 0xff8000000af87808 */ /* 0x000fe20006800000 */
[----:B------:R-:W2:Y:S01]  /*120c0*/  MUFU.TANH R6, R6 ;  /* 0x0000000600067308 */ /* 0x000ea20000002400 */
[----:B------:R-:W-:Y:S01]  /*120d0*/  FMNMX3.FTZ R137, R4, R218, R217, !PT ;  /* 0x000000da04897276 */ /* 0x000fe200078100d9 */
[----:B------:R-:W4:Y:S01]  /*120e0*/  SHFL.BFLY PT, R5, R135, 0x2, 0x1f ;  /* 0x0c401f0087057f89 */ /* 0x000f2200000e0000 */
[----:B------:R-:W-:-:S02]  /*120f0*/  FMNMX3.FTZ R0, R3, R213, R210, !PT ;  /* 0x000000d503007276 */ /* 0x000fc400078100d2 */
[----:B------:R-:W-:Y:S02]  /*12100*/  FMNMX3.FTZ R137, R137, R215, R248, !PT ;  /* 0x000000d789897276 */ /* 0x000fe400078100f8 */
[----:B------:R-:W-:Y:S02]  /*12110*/  ISETP.GE.AND P5, PT, R2, R20, PT ;  /* 0x000000140200720c */ /* 0x000fe40003fa6270 */
[----:B------:R-:W-:Y:S01]  /*12120*/  FMNMX3.FTZ R0, R0, R143, R142, !PT ;  /* 0x0000008f00007276 */ /* 0x000fe2000781008e */
[----:B------:R-:W5:Y:S01]  /*12130*/  SHFL.BFLY PT, R4, R137, 0x2, 0x1f ;  /* 0x0c401f0089047f89 */ /* 0x000f6200000e0000 */
[----:B---3--:R-:W-:Y:S02]  /*12140*/  FSEL R240, R8, -INF , !P5 ;  /* 0xff80000008f07808 */ /* 0x008fe40006800000 */
[----:B------:R-:W-:Y:S02]  /*12150*/  FMNMX3.FTZ R0, R0, R229, R241, !PT ;  /* 0x000000e500007276 */ /* 0x000fe400078100f1 */
[----:B-1----:R-:W-:-:S02]  /*12160*/  FMNMX.FTZ R136, R136, R7, !PT ;  /* 0x0000000788887209 */ /* 0x002fc40007810000 */
[----:B--2---:R-:W-:-:S03]  /*12170*/  FSEL R246, R6, -INF , !P3 ;  /* 0xff80000006f67808 */ /* 0x004fc60005800000 */
[----:B------:R-:W1:Y:S01]  /*12180*/  SHFL.BFLY PT, R3, R136, 0x1, 0x1f ;  /* 0x0c201f0088037f89 */ /* 0x000e6200000e0000 */
[----:B------:R-:W-:Y:S02]  /*12190*/  FMNMX3.FTZ R0, R0, R240, R246, !PT ;  /* 0x000000f000007276 */ /* 0x000fe400078100f6 */
[----:B----4-:R-:W-:-:S03]  /*121a0*/  FMNMX.FTZ R135, R135, R5, !PT ;  /* 0x0000000587877209 */ /* 0x010fc60007810000 */
[----:B------:R-:W2:Y:S04]  /*121b0*/  SHFL.BFLY PT, R2, R0, 0x2, 0x1f ;  /* 0x0c401f0000027f89 */ /* 0x000ea800000e0000 */
[----:B------:R-:W3:Y:S01]  /*121c0*/  SHFL.BFLY PT, R5, R135, 0x1, 0x1f ;  /* 0x0c201f0087057f89 */ /* 0x000ee200000e0000 */
[----:B-----5:R-:W-:-:S05]  /*121d0*/  FMNMX.FTZ R137, R137, R4, !PT ;  /* 0x0000000489897209 */ /* 0x020fca0007810000 */
[----:B------:R-:W4:Y:S01]  /*121e0*/  SHFL.BFLY PT, R4, R137, 0x1, 0x1f ;  /* 0x0c201f0089047f89 */ /* 0x000f2200000e0000 */
[----:B-1----:R-:W-:-:S04]  /*121f0*/  FMNMX.FTZ R136, R136, R3, !PT ;  /* 0x0000000388887209 */ /* 0x002fc80007810000 */
[C---:B------:R-:W-:Y:S01]  /*12200*/  FSETP.NEU.FTZ.AND P4, PT, R136.reuse, -INF , PT ;  /* 0xff8000008800780b */ /* 0x040fe20003f9d000 */
[----:B------:R-:W-:Y:S01]  /*12210*/  FMUL.FTZ R39, R136, UR10 ;  /* 0x0000000a88277c20 */ /* 0x000fe20008410000 */
[----:B--2---:R-:W-:-:S04]  /*12220*/  FMNMX.FTZ R0, R0, R2, !PT ;  /* 0x0000000200007209 */ /* 0x004fc80007810000 */
[----:B------:R-:W-:Y:S01]  /*12230*/  FSEL R39, R39, RZ, P4 ;  /* 0x000000ff27277208 */ /* 0x000fe20002000000 */
[----:B------:R-:W1:Y:S01]  /*12240*/  SHFL.BFLY PT, R134, R0, 0x1, 0x1f ;  /* 0x0c201f0000867f89 */ /* 0x000e6200000e0000 */
[----:B---3--:R-:W-:-:S03]  /*12250*/  FMNMX.FTZ R135, R135, R5, !PT ;  /* 0x0000000587877209 */ /* 0x008fc60007810000 */
[--C-:B------:R-:W-:Y:S01]  /*12260*/  FFMA.FTZ R2, R30, UR10, -R39.reuse ;  /* 0x0000000a1e027c23 */ /* 0x100fe20008010827 */
[----:B------:R-:W-:Y:S01]  /*12270*/  FFMA.FTZ R3, R31, UR10, -R39 ;  /* 0x0000000a1f037c23 */ /* 0x000fe20008010827 */
[C---:B------:R-:W-:Y:S01]  /*12280*/  FSETP.NEU.FTZ.AND P3, PT, R135.reuse, -INF , PT ;  /* 0xff8000008700780b */ /* 0x040fe20003f7d000 */
[----:B------:R-:W-:Y:S01]  /*12290*/  FMUL.FTZ R38, R135, UR10 ;  /* 0x0000000a87267c20 */ /* 0x000fe20008410000 */
[----:B----4-:R-:W-:Y:S01]  /*122a0*/  FMNMX.FTZ R137, R137, R4, !PT ;  /* 0x0000000489897209 */ /* 0x010fe20007810000 */
[----:B------:R2:W-:Y:S01]  /*122b0*/  MUFU.EX2 R227, R2 ;  /* 0x0000000200e37308 */ /* 0x0005e20000000800 */
[----:B------:R-:W-:Y:S02]  /*122c0*/  FSEL R5, R135, RZ, P3 ;  /* 0x000000ff87057208 */ /* 0x000fe40001800000 */
[----:B------:R-:W-:Y:S01]  /*122d0*/  FSEL R38, R38, RZ, P3 ;  /* 0x000000ff26267208 */ /* 0x000fe20001800000 */
[----:B------:R3:W4:Y:S01]  /*122e0*/  MUFU.EX2 R61, R3 ;  /* 0x00000003003d7308 */ /* 0x0007220000000800 */
[C---:B------:R-:W-:Y:S01]  /*122f0*/  FMUL.FTZ R36, R137.reuse, UR10 ;  /* 0x0000000a89247c20 */ /* 0x040fe20008410000 */
[----:B------:R-:W-:Y:S01]  /*12300*/  FSETP.NEU.FTZ.AND P2, PT, R137, -INF , PT ;  /* 0xff8000008900780b */ /* 0x000fe20003f5d000 */
[----:B------:R-:W-:-:S03]  /*12310*/  FADD.FTZ R5, R53, -R5 ;  /* 0x8000000535057221 */ /* 0x000fc60000010000 */
[----:B------:R-:W-:Y:S01]  /*12320*/  FSEL R36, R36, RZ, P2 ;  /* 0x000000ff24247208 */ /* 0x000fe20001000000 */
[----:B------:R-:W-:Y:S01]  /*12330*/  FMUL.FTZ R5, R5, UR10 ;  /* 0x0000000a05057c20 */ /* 0x000fe20008410000 */
[----:B--2---:R-:W-:-:S03]  /*12340*/  FFMA.FTZ R2, R33, UR10, -R39 ;  /* 0x0000000a21027c23 */ /* 0x004fc60008010827 */
[----:B------:R-:W2:Y:S01]  /*12350*/  MUFU.EX2 R53, R5 ;  /* 0x0000000500357308 */ /* 0x000ea20000000800 */
[----:B-1----:R-:W-:Y:S01]  /*12360*/  FMNMX.FTZ R134, R0, R134, !PT ;  /* 0x0000008600867209 */ /* 0x002fe20007810000 */
[----:B------:R-:W-:Y:S01]  /*12370*/  FFMA.FTZ R0, R37, UR10, -R38 ;  /* 0x0000000a25007c23 */ /* 0x000fe20008010826 */
[----:B---3--:R-:W-:Y:S01]  /*12380*/  FFMA.FTZ R3, R34, UR10, -R39 ;  /* 0x0000000a22037c23 */ /* 0x008fe20008010827 */
[----:B------:R1:W-:Y:S01]  /*12390*/  MUFU.EX2 R247, R2 ;  /* 0x0000000200f77308 */ /* 0x0003e20000000800 */
[C---:B------:R-:W-:Y:S01]  /*123a0*/  FSETP.NEU.FTZ.AND P1, PT, R134.reuse, -INF , PT ;  /* 0xff8000008600780b */ /* 0x040fe20003f3d000 */
[----:B------:R-:W-:Y:S01]  /*123b0*/  FMUL.FTZ R37, R134, UR10 ;  /* 0x0000000a86257c20 */ /* 0x000fe20008410000 */
[----:B----4-:R-:W-:Y:S01]  /*123c0*/  F2FP.BF16.F32.PACK_AB R8, R61, R227 ;  /* 0x000000e33d08723e */ /* 0x010fe200000010ff */
[----:B------:R3:W4:Y:S03]  /*123d0*/  MUFU.EX2 R220, R3 ;  /* 0x0000000300dc7308 */ /* 0x0007260000000800 */
[----:B------:R-:W-:Y:S01]  /*123e0*/  FSEL R37, R37, RZ, P1 ;  /* 0x000000ff25257208 */ /* 0x000fe20000800000 */
[----:B------:R5:W-:Y:S01]  /*123f0*/  MUFU.EX2 R219, R0 ;  /* 0x0000000000db7308 */ /* 0x000be20000000800 */
[-C--:B--2---:R-:W-:Y:S01]  /*12400*/  FMUL.FTZ R150, R150, R53.reuse ;  /* 0x0000003596967220 */ /* 0x084fe20000410000 */
[----:B------:R-:W-:-:S02]  /*12410*/  FMUL.FTZ R151, R151, R53 ;  /* 0x0000003597977220 */ /* 0x000fc40000410000 */
[--C-:B------:R-:W-:Y:S01]  /*12420*/  FFMA.FTZ R4, R29, UR10, -R37.reuse ;  /* 0x0000000a1d047c23 */ /* 0x100fe20008010825 */
[-C--:B------:R-:W-:Y:S01]  /*12430*/  FMUL.FTZ R158, R158, R53.reuse ;  /* 0x000000359e9e7220 */ /* 0x080fe20000410000 */
[--C-:B-1----:R-:W-:Y:S01]  /*12440*/  FFMA.FTZ R2, R16, UR10, -R38.reuse ;  /* 0x0000000a10027c23 */ /* 0x102fe20008010826 */
[-C--:B------:R-:W-:Y:S01]  /*12450*/  FMUL.FTZ R159, R159, R53.reuse ;  /* 0x000000359f9f7220 */ /* 0x080fe20000410000 */
[----:B------:R1:W-:Y:S01]  /*12460*/  MUFU.EX2 R250, R4 ;  /* 0x0000000400fa7308 */ /* 0x0003e20000000800 */
[----:B------:R-:W-:Y:S01]  /*12470*/  FMUL.FTZ R162, R162, R53 ;  /* 0x00000035a2a27220 */ /* 0x000fe20000410000 */
[----:B---3--:R-:W-:Y:S01]  /*12480*/  FFMA.FTZ R3, R32, UR10, -R38 ;  /* 0x0000000a20037c23 */ /* 0x008fe20008010826 */
[----:B----4-:R-:W-:Y:S01]  /*12490*/  F2FP.BF16.F32.PACK_AB R10, R220, R247 ;  /* 0x000000f7dc0a723e */ /* 0x010fe200000010ff */
[----:B------:R2:W-:Y:S01]  /*124a0*/  MUFU.EX2 R226, R2 ;  /* 0x0000000200e27308 */ /* 0x0005e20000000800 */
[-C--:B------:R-:W-:Y:S01]  /*124b0*/  FMUL.FTZ R163, R163, R53.reuse ;  /* 0x00000035a3a37220 */ /* 0x080fe20000410000 */
[----:B-----5:R-:W-:Y:S01]  /*124c0*/  FFMA.FTZ R0, R27, UR10, -R36 ;  /* 0x0000000a1b007c23 */ /* 0x020fe20008010824 */
[-C--:B------:R-:W-:Y:S01]  /*124d0*/  FMUL.FTZ R70, R70, R53.reuse ;  /* 0x0000003546467220 */ /* 0x080fe20000410000 */
[----:B------:R3:W4:Y:S01]  /*124e0*/  MUFU.EX2 R62, R3 ;  /* 0x00000003003e7308 */ /* 0x0007220000000800 */
[-C--:B------:R-:W-:Y:S01]  /*124f0*/  FMUL.FTZ R71, R71, R53.reuse ;  /* 0x0000003547477220 */ /* 0x080fe20000410000 */
[-C--:B------:R-:W-:Y:S01]  /*12500*/  FMUL.FTZ R82, R82, R53.reuse ;  /* 0x0000003552527220 */ /* 0x080fe20000410000 */
[-C--:B------:R-:W-:Y:S01]  /*12510*/  FMUL.FTZ R83, R83, R53.reuse ;  /* 0x0000003553537220 */ /* 0x080fe20000410000 */
[----:B------:R5:W-:Y:S01]  /*12520*/  MUFU.EX2 R249, R0 ;  /* 0x0000000000f97308 */ /* 0x000be20000000800 */
[-C--:B------:R-:W-:Y:S01]  /*12530*/  FMUL.FTZ R178, R178, R53.reuse ;  /* 0x00000035b2b27220 */ /* 0x080fe20000410000 */
[----:B-1----:R-:W-:Y:S01]  /*12540*/  MOV R4, 0x20 ;  /* 0x0000002000047802 */ /* 0x002fe20000000f00 */
[-C--:B------:R-:W-:Y:S01]  /*12550*/  FMUL.FTZ R179, R179, R53.reuse ;  /* 0x00000035b3b37220 */ /* 0x080fe20000410000 */
[-C--:B------:R-:W-:Y:S01]  /*12560*/  FMUL.FTZ R190, R190, R53.reuse ;  /* 0x00000035bebe7220 */ /* 0x080fe20000410000 */
[-C--:B------:R-:W-:Y:S01]  /*12570*/  FMUL.FTZ R191, R191, R53.reuse ;  /* 0x00000035bfbf7220 */ /* 0x080fe20000410000 */
[----:B--2---:R-:W-:Y:S01]  /*12580*/  FFMA.FTZ R2, R35, UR10, -R38 ;  /* 0x0000000a23027c23 */ /* 0x004fe20008010826 */
[-C--:B------:R-:W-:Y:S01]  /*12590*/  FMUL.FTZ R174, R174, R53.reuse ;  /* 0x00000035aeae7220 */ /* 0x080fe20000410000 */
[-C--:B------:R-:W-:Y:S01]  /*125a0*/  FMUL.FTZ R175, R175, R53.reuse ;  /* 0x00000035afaf7220 */ /* 0x080fe20000410000 */
[-C--:B------:R-:W-:Y:S01]  /*125b0*/  FMUL.FTZ R194, R194, R53.reuse ;  /* 0x00000035c2c27220 */ /* 0x080fe20000410000 */
[--C-:B---3--:R-:W-:Y:S01]  /*125c0*/  FFMA.FTZ R3, R26, UR10, -R36.reuse ;  /* 0x0000000a1a037c23 */ /* 0x108fe20008010824 */
[----:B------:R1:W2:Y:S01]  /*125d0*/  MUFU.EX2 R230, R2 ;  /* 0x0000000200e67308 */ /* 0x0002a20000000800 */
[----:B----4-:R-:W-:Y:S01]  /*125e0*/  F2FP.BF16.F32.PACK_AB R9, R62, R226 ;  /* 0x000000e23e09723e */ /* 0x010fe200000010ff */
[-C--:B------:R-:W-:Y:S01]  /*125f0*/  FMUL.FTZ R195, R195, R53.reuse ;  /* 0x00000035c3c37220 */ /* 0x080fe20000410000 */
[--C-:B-----5:R-:W-:Y:S01]  /*12600*/  FFMA.FTZ R0, R28, UR10, -R37.reuse ;  /* 0x0000000a1c007c23 */ /* 0x120fe20008010825 */
[----:B------:R3:W-:Y:S01]  /*12610*/  MUFU.EX2 R228, R3 ;  /* 0x0000000300e47308 */ /* 0x0007e20000000800 */
[-C--:B------:R-:W-:Y:S01]  /*12620*/  FMUL.FTZ R118, R118, R53.reuse ;  /* 0x0000003576767220 */ /* 0x080fe20000410000 */
[-C--:B------:R-:W-:Y:S01]  /*12630*/  FMUL.FTZ R119, R119, R53.reuse ;  /* 0x0000003577777220 */ /* 0x080fe20000410000 */
[-C--:B------:R-:W-:Y:S01]  /*12640*/  FMUL.FTZ R206, R206, R53.reuse ;  /* 0x00000035cece7220 */ /* 0x080fe20000410000 */
[----:B------:R4:W-:Y:S01]  /*12650*/  MUFU.EX2 R54, R0 ;  /* 0x0000000000367308 */ /* 0x0009e20000000800 */
[-C--:B------:R-:W-:Y:S01]  /*12660*/  FMUL.FTZ R207, R207, R53.reuse ;  /* 0x00000035cfcf7220 */ /* 0x080fe20000410000 */
[-C--:B------:R-:W-:Y:S01]  /*12670*/  FMUL.FTZ R86, R86, R53.reuse ;  /* 0x0000003556567220 */ /* 0x080fe20000410000 */
[-C--:B------:R-:W-:Y:S01]  /*12680*/  FMUL.FTZ R87, R87, R53.reuse ;  /* 0x0000003557577220 */ /* 0x080fe20000410000 */
[-C--:B------:R-:W-:Y:S01]  /*12690*/  FMUL.FTZ R98, R98, R53.reuse ;  /* 0x0000003562627220 */ /* 0x080fe20000410000 */
[-C--:B------:R-:W-:Y:S01]  /*126a0*/  FMUL.FTZ R99, R99, R53.reuse ;  /* 0x0000003563637220 */ /* 0x080fe20000410000 */
[--C-:B-1----:R-:W-:Y:S01]  /*126b0*/  FFMA.FTZ R2, R17, UR10, -R36.reuse ;  /* 0x0000000a11027c23 */ /* 0x102fe20008010824 */
[----:B--2---:R-:W-:Y:S01]  /*126c0*/  F2FP.BF16.F32.PACK_AB R11, R219, R230 ;  /* 0x000000e6db0b723e */ /* 0x004fe200000010ff */
[-C--:B------:R-:W-:Y:S01]  /*126d0*/  FMUL.FTZ R102, R102, R53.reuse ;  /* 0x0000003566667220 */ /* 0x080fe20000410000 */
[-C--:B------:R-:W-:Y:S01]  /*126e0*/  FMUL.FTZ R103, R103, R53.reuse ;  /* 0x0000003567677220 */ /* 0x080fe20000410000 */
[----:B---3--:R-:W-:Y:S01]  /*126f0*/  FSEL R3, R136, RZ, P4 ;  /* 0x000000ff88037208 */ /* 0x008fe20002000000 */
[----:B------:R1:W2:Y:S01]  /*12700*/  MUFU.EX2 R222, R2 ;  /* 0x0000000200de7308 */ /* 0x0002a20000000800 */
[-C--:B------:R-:W-:Y:S01]  /*12710*/  FMUL.FTZ R114, R114, R53.reuse ;  /* 0x0000003572727220 */ /* 0x080fe20000410000 */
[-C--:B------:R-:W-:Y:S01]  /*12720*/  FMUL.FTZ R115, R115, R53.reuse ;  /* 0x0000003573737220 */ /* 0x080fe20000410000 */
[----:B----4-:R-:W-:Y:S01]  /*12730*/  FFMA.FTZ R0, R24, UR10, -R37 ;  /* 0x0000000a18007c23 */ /* 0x010fe20008010825 */
[----:B------:R-:W-:Y:S01]  /*12740*/  FADD.FTZ R6, R12, -R3 ;  /* 0x800000030c067221 */ /* 0x000fe20000010000 */
[----:B------:R-:W-:Y:S01]  /*12750*/  FSEL R3, R137, RZ, P2 ;  /* 0x000000ff89037208 */ /* 0x000fe20001000000 */
[----:B------:R-:W3:Y:S01]  /*12760*/  LDSM.16.MT88.4 R12, [R44+0xc000] ;  /* 0x00c000002c0c783b */ /* 0x000ee20000004200 */
[----:B------:R4:W-:Y:S01]  /*12770*/  MUFU.EX2 R251, R0 ;  /* 0x0000000000fb7308 */ /* 0x0009e20000000800 */
[----:B------:R-:W-:Y:S01]  /*12780*/  FMUL.FTZ R6, R6, UR10 ;  /* 0x0000000a06067c20 */ /* 0x000fe20008410000 */
[-C--:B------:R-:W-:Y:S01]  /*12790*/  FMUL.FTZ R130, R130, R53.reuse ;  /* 0x0000003582827220 */ /* 0x080fe20000410000 */
[----:B------:R-:W-:Y:S01]  /*127a0*/  FMUL.FTZ R131, R131, R53 ;  /* 0x0000003583837220 */ /* 0x000fe20000410000 */
[----:B-1----:R-:W-:-:S04]  /*127b0*/  FFMA.FTZ R2, R25, UR10, -R36 ;  /* 0x0000000a19027c23 */ /* 0x002fc80008010824 */
[----:B------:R1:W-:Y:S01]  /*127c0*/  MUFU.EX2 R52, R2 ;  /* 0x0000000200347308 */ /* 0x0003e20000000800 */
[----:B----4-:R-:W-:Y:S01]  /*127d0*/  FADD.FTZ R0, R46, -R3 ;  /* 0x800000032e007221 */ /* 0x010fe20000010000 */
[----:B------:R-:W-:Y:S02]  /*127e0*/  SEL R3, R4, 0xffffffe0, !P0 ;  /* 0xffffffe004037807 */ /* 0x000fe40004000000 */
[----:B------:R-:W4:Y:S01]  /*127f0*/  MUFU.EX2 R46, R6 ;  /* 0x00000006002e7308 */ /* 0x000f220000000800 */
[----:B--2---:R-:W-:Y:S01]  /*12800*/  F2FP.BF16.F32.PACK_AB R4, R249, R222 ;  /* 0x000000def904723e */ /* 0x004fe200000010ff */
[----:B------:R-:W-:Y:S01]  /*12810*/  FMUL.FTZ R0, R0, UR10 ;  /* 0x0000000a00007c20 */ /* 0x000fe20008410000 */
[----:B------:R-:W-:-:S05]  /*12820*/  IADD3 R55, PT, PT, R3, R44, RZ ;  /* 0x0000002c03377210 */ /* 0x000fca0007ffe0ff */
[----:B------:R-:W2:Y:S01]  /*12830*/  LDSM.16.MT88.4 R16, [R55+0xc000] ;  /* 0x00c000003710783b */ /* 0x000ea20000004200 */
[----:B-1----:R-:W-:Y:S01]  /*12840*/  FFMA.FTZ R2, R40, UR10, -R37 ;  /* 0x0000000a28027c23 */ /* 0x002fe20008010825 */
[----:B------:R-:W-:Y:S02]  /*12850*/  MOV R40, R54 ;  /* 0x0000003600287202 */ /* 0x000fe40000000f00 */
[----:B------:R-:W-:Y:S01]  /*12860*/  MOV R54, R47 ;  /* 0x0000002f00367202 */ /* 0x000fe20000000f00 */
[----:B------:R1:W5:Y:S01]  /*12870*/  MUFU.EX2 R231, R2 ;  /* 0x0000000200e77308 */ /* 0x0003620000000800 */
[-C--:B----4-:R-:W-:Y:S01]  /*12880*/  FMUL.FTZ R148, R148, R46.reuse ;  /* 0x0000002e94947220 */ /* 0x090fe20000410000 */
[----:B------:R-:W-:Y:S01]  /*12890*/  FMUL.FTZ R149, R149, R46 ;  /* 0x0000002e95957220 */ /* 0x000fe20000410000 */
[----:B------:R-:W-:Y:S01]  /*128a0*/  F2FP.BF16.F32.PACK_AB R5, R250, R40 ;  /* 0x00000028fa05723e */ /* 0x000fe200000010ff */
[-C--:B------:R-:W-:Y:S01]  /*128b0*/  FMUL.FTZ R156, R156, R46.reuse ;  /* 0x0000002e9c9c7220 */ /* 0x080fe20000410000 */
[----:B------:R-:W-:Y:S01]  /*128c0*/  FMUL.FTZ R157, R157, R46 ;  /* 0x0000002e9d9d7220 */ /* 0x000fe20000410000 */
[----:B------:R-:W-:Y:S01]  /*128d0*/  MOV R41, R54 ;  /* 0x0000003600297202 */ /* 0x000fe20000000f00 */
[----:B------:R-:W-:Y:S01]  /*128e0*/  LDSM.16.MT88.4 R20, [R55+0xe000] ;  /* 0x00e000003714783b */ /* 0x000fe20000004200 */
[-C--:B------:R-:W-:Y:S01]  /*128f0*/  FMUL.FTZ R160, R160, R46.reuse ;  /* 0x0000002ea0a07220 */ /* 0x080fe20000410000 */
[-C--:B------:R-:W-:Y:S01]  /*12900*/  FMUL.FTZ R161, R161, R46.reuse ;  /* 0x0000002ea1a17220 */ /* 0x080fe20000410000 */
[C---:B---3--:R-:W-:Y:S01]  /*12910*/  HMMA.16816.F32.BF16 R148, R8.reuse, R12, R148 ;  /* 0x0000000c0894723c */ /* 0x048fe20000041894 */
[-C--:B------:R-:W-:Y:S01]  /*12920*/  FMUL.FTZ R68, R68, R46.reuse ;  /* 0x0000002e44447220 */ /* 0x080fe20000410000 */
[-C--:B------:R-:W-:Y:S01]  /*12930*/  FMUL.FTZ R69, R69, R46.reuse ;  /* 0x0000002e45457220 */ /* 0x080fe20000410000 */
[-C--:B------:R-:W-:Y:S01]  /*12940*/  FMUL.FTZ R80, R80, R46.reuse ;  /* 0x0000002e50507220 */ /* 0x080fe20000410000 */
[----:B-1----:R-:W-:Y:S01]  /*12950*/  FSEL R2, R134, RZ, P1 ;  /* 0x000000ff86027208 */ /* 0x002fe20000800000 */
[-C--:B------:R-:W-:Y:S01]  /*12960*/  FMUL.FTZ R81, R81, R46.reuse ;  /* 0x0000002e51517220 */ /* 0x080fe20000410000 */
[----:B-----5:R-:W-:Y:S01]  /*12970*/  F2FP.BF16.F32.PACK_AB R7, R251, R231 ;  /* 0x000000e7fb07723e */ /* 0x020fe200000010ff */
[----:B------:R-:W-:Y:S01]  /*12980*/  FMUL.FTZ R176, R176, R46 ;  /* 0x0000002eb0b07220 */ /* 0x000fe20000410000 */
[C---:B------:R-:W-:Y:S01]  /*12990*/  HMMA.16816.F32.BF16 R156, R8.reuse, R14, R156 ;  /* 0x0000000e089c723c */ /* 0x040fe2000004189c */
[----:B------:R-:W-:Y:S01]  /*129a0*/  FADD.FTZ R2, R252, -R2 ;  /* 0x80000002fc027221 */ /* 0x000fe20000010000 */
[----:B------:R-:W-:Y:S01]  /*129b0*/  MOV R252, R52 ;  /* 0x0000003400fc7202 */ /* 0x000fe20000000f00 */
[----:B------:R-:W-:Y:S01]  /*129c0*/  FMUL.FTZ R177, R177, R46 ;  /* 0x0000002eb1b17220 */ /* 0x000fe20000410000 */
[----:B------:R-:W1:Y:S01]  /*129d0*/  MUFU.EX2 R52, R0 ;  /* 0x0000000000347308 */ /* 0x000e620000000800 */
[----:B------:R-:W-:Y:S01]  /*129e0*/  FMUL.FTZ R2, R2, UR10 ;  /* 0x0000000a02027c20 */ /* 0x000fe20008410000 */
[----:B------:R-:W-:Y:S01]  /*129f0*/  F2FP.BF16.F32.PACK_AB R6, R252, R228 ;  /* 0x000000e4fc06723e */ /* 0x000fe200000010ff */
[-C--:B------:R-:W-:Y:S01]  /*12a00*/  FMUL.FTZ R188, R188, R46.reuse ;  /* 0x0000002ebcbc7220 */ /* 0x080fe20000410000 */
[-C--:B------:R-:W-:Y:S01]  /*12a10*/  FMUL.FTZ R189, R189, R46.reuse ;  /* 0x0000002ebdbd7220 */ /* 0x080fe20000410000 */
[----:B------:R-:W3:Y:S01]  /*12a20*/  MUFU.EX2 R47, R2 ;  /* 0x00000002002f7308 */ /* 0x000ee20000000800 */
[-C--:B------:R-:W-:Y:S01]  /*12a30*/  FMUL.FTZ R172, R172, R46.reuse ;  /* 0x0000002eacac7220 */ /* 0x080fe20000410000 */
[-C--:B------:R-:W-:Y:S01]  /*12a40*/  FMUL.FTZ R173, R173, R46.reuse ;  /* 0x0000002eadad7220 */ /* 0x080fe20000410000 */
[-C--:B------:R-:W-:Y:S01]  /*12a50*/  FMUL.FTZ R192, R192, R46.reuse ;  /* 0x0000002ec0c07220 */ /* 0x080fe20000410000 */
[-C--:B------:R-:W-:Y:S01]  /*12a60*/  FMUL.FTZ R193, R193, R46.reuse ;  /* 0x0000002ec1c17220 */ /* 0x080fe20000410000 */
[-C--:B------:R-:W-:Y:S01]  /*12a70*/  FMUL.FTZ R116, R116, R46.reuse ;  /* 0x0000002e74747220 */ /* 0x080fe20000410000 */
[-C--:B------:R-:W-:Y:S01]  /*12a80*/  FMUL.FTZ R117, R117, R46.reuse ;  /* 0x0000002e75757220 */ /* 0x080fe20000410000 */
[----:B------:R-:W-:Y:S01]  /*12a90*/  FMUL.FTZ R204, R204, R46 ;  /* 0x0000002ecccc7220 */ /* 0x000fe20000410000 */
[----:B--2---:R-:W-:Y:S01]  /*12aa0*/  HMMA.16816.F32.BF16 R160, R8, R16, R160 ;  /* 0x0000001008a0723c */ /* 0x004fe200000418a0 */
[-C--:B-1----:R-:W-:Y:S01]  /*12ab0*/  FMUL.FTZ R144, R144, R52.reuse ;  /* 0x0000003490907220 */ /* 0x082fe20000410000 */
[-C--:B------:R-:W-:Y:S01]  /*12ac0*/  FMUL.FTZ R145, R145, R52.reuse ;  /* 0x0000003491917220 */ /* 0x080fe20000410000 */
[-C--:B------:R-:W-:Y:S01]  /*12ad0*/  FMUL.FTZ R152, R152, R52.reuse ;  /* 0x0000003498987220 */ /* 0x080fe20000410000 */
[-C--:B------:R-:W-:Y:S01]  /*12ae0*/  FMUL.FTZ R153, R153, R52.reuse ;  /* 0x0000003499997220 */ /* 0x080fe20000410000 */
[----:B------:R-:W-:Y:S01]  /*12af0*/  IADD3 R0, PT, PT, R44, 0xc000, RZ ;  /* 0x0000c0002c007810 */ /* 0x000fe20007ffe0ff */
[-C--:B---3--:R-:W-:Y:S01]  /*12b00*/  FMUL.FTZ R146, R146, R47.reuse ;  /* 0x0000002f92927220 */ /* 0x088fe20000410000 */
[-C--:B------:R-:W-:Y:S01]  /*12b10*/  FMUL.FTZ R147, R147, R47.reuse ;  /* 0x0000002f93937220 */ /* 0x080fe20000410000 */
[-C--:B------:R-:W-:Y:S01]  /*12b20*/  FMUL.FTZ R154, R154, R47.reuse ;  /* 0x0000002f9a9a7220 */ /* 0x080fe20000410000 */
[-C--:B------:R-:W-:Y:S01]  /*12b30*/  FMUL.FTZ R155, R155, R47.reuse ;  /* 0x0000002f9b9b7220 */ /* 0x080fe20000410000 */
[----:B------:R-:W-:Y:S01]  /*12b40*/  @P6 IADD3 R45, PT, PT, R0, -0x40, RZ ;  /* 0xffffffc0002d6810 */ /* 0x000fe20007ffe0ff */
[-C--:B------:R-:W-:Y:S01]  /*12b50*/  FMUL.FTZ R164, R164, R52.reuse ;  /* 0x00000034a4a47220 */ /* 0x080fe20000410000 */
[-C--:B------:R-:W-:Y:S01]  /*12b60*/  FMUL.FTZ R165, R165, R52.reuse ;  /* 0x00000034a5a57220 */ /* 0x080fe20000410000 */
[----:B------:R-:W-:Y:S01]  /*12b70*/  FMUL.FTZ R166, R166, R47 ;  /* 0x0000002fa6a67220 */ /* 0x000fe20000410000 */
[C---:B------:R-:W-:Y:S01]  /*12b80*/  HMMA.16816.F32.BF16 R144, R4.reuse, R12, R144 ;  /* 0x0000000c0490723c */ /* 0x040fe20000041890 */
[----:B------:R-:W1:Y:S01]  /*12b90*/  LDSM.16.MT88.4 R32, [R45] ;  /* 0x000000002d20783b */ /* 0x000e620000004200 */
[----:B------:R-:W-:Y:S01]  /*12ba0*/  IADD3 R54, PT, PT, R3, R45, RZ ;  /* 0x0000002d03367210 */ /* 0x000fe20007ffe0ff */
[-C--:B------:R-:W-:Y:S01]  /*12bb0*/  FMUL.FTZ R167, R167, R47.reuse ;  /* 0x0000002fa7a77220 */ /* 0x080fe20000410000 */
[--C-:B------:R-:W-:Y:S01]  /*12bc0*/  FFMA.FTZ R0, R132, UR10, -R39.reuse ;  /* 0x0000000a84007c23 */ /* 0x100fe20008010827 */
[----:B------:R-:W-:Y:S01]  /*12bd0*/  LDSM.16.MT88.4 R24, [R45+0x2000] ;  /* 0x002000002d18783b */ /* 0x000fe20000004200 */
[--C-:B------:R-:W-:Y:S01]  /*12be0*/  FFMA.FTZ R3, R140, UR10, -R39.reuse ;  /* 0x0000000a8c037c23 */ /* 0x100fe20008010827 */
[-C--:B------:R-:W-:Y:S01]  /*12bf0*/  FMUL.FTZ R72, R72, R52.reuse ;  /* 0x0000003448487220 */ /* 0x080fe20000410000 */
[C---:B------:R-:W-:Y:S01]  /*12c00*/  HMMA.16816.F32.BF16 R152, R4.reuse, R14, R152 ;  /* 0x0000000e0498723c */ /* 0x040fe20000041898 */
[----:B------:R-:W2:Y:S01]  /*12c10*/  LDSM.16.MT88.4 R12, [R44+0xe000] ;  /* 0x00e000002c0c783b */ /* 0x000ea20000004200 */
[-C--:B------:R-:W-:Y:S01]  /*12c20*/  FMUL.FTZ R73, R73, R52.reuse ;  /* 0x0000003449497220 */ /* 0x080fe20000410000 */
[-C--:B------:R-:W-:Y:S01]  /*12c30*/  FMUL.FTZ R76, R76, R52.reuse ;  /* 0x000000344c4c7220 */ /* 0x080fe20000410000 */
[-C--:B------:R-:W-:Y:S01]  /*12c40*/  FMUL.FTZ R77, R77, R52.reuse ;  /* 0x000000344d4d7220 */ /* 0x080fe20000410000 */
[----:B------:R-:W3:Y:S01]  /*12c50*/  LDSM.16.MT88.4 R28, [R54] ;  /* 0x00000000361c783b */ /* 0x000ee20000004200 */
[-C--:B------:R-:W-:Y:S01]  /*12c60*/  FMUL.FTZ R74, R74, R47.reuse ;  /* 0x0000002f4a4a7220 */ /* 0x080fe20000410000 */
[-C--:B------:R-:W-:Y:S01]  /*12c70*/  FMUL.FTZ R75, R75, R47.reuse ;  /* 0x0000002f4b4b7220 */ /* 0x080fe20000410000 */
[C---:B------:R-:W-:Y:S01]  /*12c80*/  HMMA.16816.F32.BF16 R164, R4.reuse, R16, R164 ;  /* 0x0000001004a4723c */ /* 0x040fe200000418a4 */
[----:B------:R-:W4:Y:S01]  /*12c90*/  LDSM.16.MT88.4 R48, [R54+0x2000] ;  /* 0x002000003630783b */ /* 0x000f220000004200 */
[-C--:B------:R-:W-:Y:S01]  /*12ca0*/  FMUL.FTZ R78, R78, R47.reuse ;  /* 0x0000002f4e4e7220 */ /* 0x080fe20000410000 */
[-C--:B------:R-:W-:Y:S01]  /*12cb0*/  FMUL.FTZ R79, R79, R47.reuse ;  /* 0x0000002f4f4f7220 */ /* 0x080fe20000410000 */
[----:B------:R5:W2:Y:S01]  /*12cc0*/  MUFU.EX2 R17, R0 ;  /* 0x0000000000117308 */ /* 0x000aa20000000800 */
[-C--:B------:R-:W-:Y:S01]  /*12cd0*/  FMUL.FTZ R180, R180, R52.reuse ;  /* 0x00000034b4b47220 */ /* 0x080fe20000410000 */
        /* <DEDUP_REMOVED lines=8> */
[--C-:B------:R-:W-:Y:S01]  /*12d60*/  FFMA.FTZ R2, R133, UR10, -R39.reuse ;  /* 0x0000000a85027c23 */ /* 0x100fe20008010827 */
[-C--:B------:R-:W-:Y:S01]  /*12d70*/  FMUL.FTZ R168, R168, R52.reuse ;  /* 0x00000034a8a87220 */ /* 0x080fe20000410000 */
[-C--:B------:R-:W-:Y:S01]  /*12d80*/  FMUL.FTZ R169, R169, R52.reuse ;  /* 0x00000034a9a97220 */ /* 0x080fe20000410000 */
[-C--:B------:R-:W-:Y:S01]  /*12d90*/  FMUL.FTZ R170, R170, R47.reuse ;  /* 0x0000002faaaa7220 */ /* 0x080fe20000410000 */
[----:B------:R2:W4:Y:S01]  /*12da0*/  MUFU.EX2 R133, R2 ;  /* 0x0000000200857308 */ /* 0x0005220000000800 */
[--C-:B-----5:R-:W-:Y:S01]  /*12db0*/  FFMA.FTZ R0, R65, UR10, -R38.reuse ;  /* 0x0000000a41007c23 */ /* 0x120fe20008010826 */
[-C--:B------:R-:W-:Y:S01]  /*12dc0*/  FMUL.FTZ R171, R171, R47.reuse ;  /* 0x0000002fabab7220 */ /* 0x080fe20000410000 */
[-C--:B------:R-:W-:Y:S01]  /*12dd0*/  FMUL.FTZ R196, R196, R52.reuse ;  /* 0x00000034c4c47220 */ /* 0x080fe20000410000 */
[-C--:B------:R-:W-:Y:S01]  /*12de0*/  FMUL.FTZ R197, R197, R52.reuse ;  /* 0x00000034c5c57220 */ /* 0x080fe20000410000 */
[----:B------:R5:W-:Y:S01]  /*12df0*/  MUFU.EX2 R140, R0 ;  /* 0x00000000008c7308 */ /* 0x000be20000000800 */
[-C--:B------:R-:W-:Y:S01]  /*12e00*/  FMUL.FTZ R198, R198, R47.reuse ;  /* 0x0000002fc6c67220 */ /* 0x080fe20000410000 */
[C---:B-1----:R-:W-:Y:S01]  /*12e10*/  HMMA.16816.F32.BF16 R180, R4.reuse, R32, R180 ;  /* 0x0000002004b4723c */ /* 0x042fe200000418b4 */
[-C--:B------:R-:W-:Y:S01]  /*12e20*/  FMUL.FTZ R199, R199, R47.reuse ;  /* 0x0000002fc7c77220 */ /* 0x080fe20000410000 */
[-C--:B------:R-:W-:Y:S01]  /*12e30*/  FMUL.FTZ R200, R200, R52.reuse ;  /* 0x00000034c8c87220 */ /* 0x080fe20000410000 */
[-C--:B------:R-:W-:Y:S01]  /*12e40*/  FMUL.FTZ R201, R201, R52.reuse ;  /* 0x00000034c9c97220 */ /* 0x080fe20000410000 */
[-C--:B------:R-:W-:Y:S01]  /*12e50*/  FMUL.FTZ R202, R202, R47.reuse ;  /* 0x0000002fcaca7220 */ /* 0x080fe20000410000 */
[----:B------:R-:W-:Y:S01]  /*12e60*/  FMUL.FTZ R203, R203, R47 ;  /* 0x0000002fcbcb7220 */ /* 0x000fe20000410000 */
[-C--:B------:R-:W-:Y:S01]  /*12e70*/  FMUL.FTZ R88, R88, R52.reuse ;  /* 0x0000003458587220 */ /* 0x080fe20000410000 */
[----:B--2---:R-:W-:Y:S01]  /*12e80*/  FFMA.FTZ R2, R141, UR10, -R39 ;  /* 0x0000000a8d027c23 */ /* 0x004fe20008010827 */
[C---:B------:R-:W-:Y:S01]  /*12e90*/  HMMA.16816.F32.BF16 R72, R4.reuse, R12, R72 ;  /* 0x0000000c0448723c */ /* 0x040fe20000041848 */
[----:B------:R-:W-:Y:S01]  /*12ea0*/  MOV R141, R17 ;  /* 0x00000011008d7202 */ /* 0x000fe20000000f00 */
[-C--:B------:R-:W-:Y:S01]  /*12eb0*/  FMUL.FTZ R89, R89, R52.reuse ;  /* 0x0000003459597220 */ /* 0x080fe20000410000 */
[----:B------:R1:W-:Y:S01]  /*12ec0*/  MUFU.EX2 R224, R2 ;  /* 0x0000000200e07308 */ /* 0x0003e20000000800 */
[--C-:B-----5:R-:W-:Y:S01]  /*12ed0*/  FFMA.FTZ R0, R139, UR10, -R38.reuse ;  /* 0x0000000a8b007c23 */ /* 0x120fe20008010826 */
        /* <DEDUP_REMOVED lines=8> */
[----:B------:R-:W-:Y:S01]  /*12f60*/  FMUL.FTZ R105, R105, R52 ;  /* 0x0000003469697220 */ /* 0x000fe20000410000 */
[-C--:B------:R-:W-:Y:S01]  /*12f70*/  FMUL.FTZ R106, R106, R47.reuse ;  /* 0x0000002f6a6a7220 */ /* 0x080fe20000410000 */
[-C--:B------:R-:W-:Y:S01]  /*12f80*/  FMUL.FTZ R107, R107, R47.reuse ;  /* 0x0000002f6b6b7220 */ /* 0x080fe20000410000 */
[C---:B------:R-:W-:Y:S01]  /*12f90*/  HMMA.16816.F32.BF16 R68, R8.reuse, R12, R68 ;  /* 0x0000000c0844723c */ /* 0x040fe20000041844 */
[--C-:B-1----:R-:W-:Y:S01]  /*12fa0*/  FFMA.FTZ R2, R138, UR10, -R38.reuse ;  /* 0x0000000a8a027c23 */ /* 0x102fe20008010826 */
[----:B---3--:R-:W-:Y:S01]  /*12fb0*/  MOV R138, R16 ;  /* 0x00000010008a7202 */ /* 0x008fe20000000f00 */
[-C--:B------:R-:W-:Y:S01]  /*12fc0*/  FMUL.FTZ R108, R108, R52.reuse ;  /* 0x000000346c6c7220 */ /* 0x080fe20000410000 */
[----:B------:R1:W-:Y:S01]  /*12fd0*/  MUFU.EX2 R16, R0 ;  /* 0x0000000000107308 */ /* 0x0003e20000000800 */
[-C--:B------:R-:W-:Y:S01]  /*12fe0*/  FMUL.FTZ R109, R109, R52.reuse ;  /* 0x000000346d6d7220 */ /* 0x080fe20000410000 */
[-C--:B------:R-:W-:Y:S01]  /*12ff0*/  FMUL.FTZ R120, R120, R52.reuse ;  /* 0x0000003478787220 */ /* 0x080fe20000410000 */
[-C--:B------:R-:W-:Y:S01]  /*13000*/  FMUL.FTZ R121, R121, R52.reuse ;  /* 0x0000003479797220 */ /* 0x080fe20000410000 */
[----:B------:R-:W-:Y:S01]  /*13010*/  HMMA.16816.F32.BF16 R80, R8, R14, R80 ;  /* 0x0000000e0850723c */ /* 0x000fe20000041850 */
[----:B------:R-:W2:Y:S01]  /*13020*/  LDSM.16.MT88.4 R12, [R44+0xc800] ;  /* 0x00c800002c0c783b */ /* 0x000ea20000004200 */
[----:B------:R3:W-:Y:S01]  /*13030*/  MUFU.EX2 R17, R2 ;  /* 0x0000000200117308 */ /* 0x0007e20000000800 */
[-C--:B------:R-:W-:Y:S01]  /*13040*/  FMUL.FTZ R110, R110, R47.reuse ;  /* 0x0000002f6e6e7220 */ /* 0x080fe20000410000 */
[-C--:B------:R-:W-:Y:S01]  /*13050*/  FMUL.FTZ R111, R111, R47.reuse ;  /* 0x0000002f6f6f7220 */ /* 0x080fe20000410000 */
[-C--:B------:R-:W-:Y:S01]  /*13060*/  FMUL.FTZ R124, R124, R52.reuse ;  /* 0x000000347c7c7220 */ /* 0x080fe20000410000 */
[----:B------:R-:W-:Y:S01]  /*13070*/  FMUL.FTZ R125, R125, R52 ;  /* 0x000000347d7d7220 */ /* 0x000fe20000410000 */
[-C--:B------:R-:W-:Y:S01]  /*13080*/  FMUL.FTZ R122, R122, R47.reuse ;  /* 0x0000002f7a7a7220 */ /* 0x080fe20000410000 */
[----:B------:R-:W-:Y:S01]  /*13090*/  HMMA.16816.F32.BF16 R184, R4, R34, R184 ;  /* 0x0000002204b8723c */ /* 0x000fe200000418b8 */
[-C--:B------:R-:W-:Y:S01]  /*130a0*/  FMUL.FTZ R123, R123, R47.reuse ;  /* 0x0000002f7b7b7220 */ /* 0x080fe20000410000 */
[-C--:B------:R-:W-:Y:S01]  /*130b0*/  FMUL.FTZ R126, R126, R47.reuse ;  /* 0x0000002f7e7e7220 */ /* 0x080fe20000410000 */
[----:B------:R-:W-:Y:S01]  /*130c0*/  FMUL.FTZ R127, R127, R47 ;  /* 0x0000002f7f7f7220 */ /* 0x000fe20000410000 */
[----:B------:R-:W-:Y:S01]  /*130d0*/  FFMA.FTZ R3, R67, UR10, -R38 ;  /* 0x0000000a43037c23 */ /* 0x000fe20008010826 */
[--C-:B-1----:R-:W-:Y:S01]  /*130e0*/  FFMA.FTZ R0, R64, UR10, -R36.reuse ;  /* 0x0000000a40007c23 */ /* 0x102fe20008010824 */
[-C--:B------:R-:W-:Y:S01]  /*130f0*/  FMUL.FTZ R205, R205, R46.reuse ;  /* 0x0000002ecdcd7220 */ /* 0x080fe20000410000 */
[-C--:B------:R-:W-:Y:S01]  /*13100*/  FMUL.FTZ R84, R84, R46.reuse ;  /* 0x0000002e54547220 */ /* 0x080fe20000410000 */
[C---:B------:R-:W-:Y:S01]  /*13110*/  HMMA.16816.F32.BF16 R176, R8.reuse, R32, R176 ;  /* 0x0000002008b0723c */ /* 0x040fe200000418b0 */
[----:B---3--:R-:W-:Y:S01]  /*13120*/  FFMA.FTZ R2, R57, UR10, -R36 ;  /* 0x0000000a39027c23 */ /* 0x008fe20008010824 */
[----:B------:R1:W3:Y:S01]  /*13130*/  MUFU.EX2 R132, R3 ;  /* 0x0000000300847308 */ /* 0x0002e20000000800 */
[-C--:B------:R-:W-:Y:S01]  /*13140*/  FMUL.FTZ R85, R85, R46.reuse ;  /* 0x0000002e55557220 */ /* 0x080fe20000410000 */
[-C--:B------:R-:W-:Y:S01]  /*13150*/  FMUL.FTZ R96, R96, R46.reuse ;  /* 0x0000002e60607220 */ /* 0x080fe20000410000 */
[-C--:B------:R-:W-:Y:S01]  /*13160*/  FMUL.FTZ R97, R97, R46.reuse ;  /* 0x0000002e61617220 */ /* 0x080fe20000410000 */
[-C--:B------:R-:W-:Y:S01]  /*13170*/  FMUL.FTZ R100, R100, R46.reuse ;  /* 0x0000002e64647220 */ /* 0x080fe20000410000 */
[-C--:B------:R-:W-:Y:S01]  /*13180*/  FMUL.FTZ R101, R101, R46.reuse ;  /* 0x0000002e65657220 */ /* 0x080fe20000410000 */
[----:B------:R-:W-:Y:S01]  /*13190*/  HMMA.16816.F32.BF16 R188, R8, R34, R188 ;  /* 0x0000002208bc723c */ /* 0x000fe200000418bc */
[----:B------:R-:W5:Y:S01]  /*131a0*/  LDSM.16.MT88.4 R32, [R55+0xc800] ;  /* 0x00c800003720783b */ /* 0x000f620000004200 */
[-C--:B------:R-:W-:Y:S01]  /*131b0*/  FMUL.FTZ R112, R112, R46.reuse ;  /* 0x0000002e70707220 */ /* 0x080fe20000410000 */
[-C--:B------:R-:W-:Y:S01]  /*131c0*/  FMUL.FTZ R113, R113, R46.reuse ;  /* 0x0000002e71717220 */ /* 0x080fe20000410000 */
[-C--:B------:R-:W-:Y:S01]  /*131d0*/  FMUL.FTZ R128, R128, R46.reuse ;  /* 0x0000002e80807220 */ /* 0x080fe20000410000 */
[----:B------:R-:W-:-:S03]  /*131e0*/  FMUL.FTZ R129, R129, R46 ;  /* 0x0000002e81817220 */ /* 0x000fc60000410000 */
[----:B------:R-:W-:Y:S01]  /*131f0*/  HMMA.16816.F32.BF16 R168, R4, R18, R168 ;  /* 0x0000001204a8723c */ /* 0x000fe200000418a8 */
[----:B-1----:R-:W-:-:S07]  /*13200*/  FFMA.FTZ R3, R43, UR10, -R36 ;  /* 0x0000000a2b037c23 */ /* 0x002fce0008010824 */
[----:B------:R-:W-:Y:S01]  /*13210*/  HMMA.16816.F32.BF16 R172, R8, R18, R172 ;  /* 0x0000001208ac723c */ /* 0x000fe200000418ac */
[----:B------:R-:W-:Y:S02]  /*13220*/  MOV R19, R252 ;  /* 0x000000fc00137202 */ /* 0x000fe40000000f00 */
[----:B------:R-:W-:Y:S01]  /*13230*/  MOV R18, R251 ;  /* 0x000000fb00127202 */ /* 0x000fe20000000f00 */
[----:B------:R1:W-:Y:S04]  /*13240*/  MUFU.EX2 R252, R0 ;  /* 0x0000000000fc7308 */ /* 0x0003e80000000800 */
[----:B------:R4:W2:Y:S01]  /*13250*/  MUFU.EX2 R251, R2 ;  /* 0x0000000200fb7308 */ /* 0x0008a20000000800 */
[C---:B------:R-:W-:Y:S08]  /*13260*/  HMMA.16816.F32.BF16 R196, R4.reuse, R28, R196 ;  /* 0x0000001c04c4723c */ /* 0x040ff000000418c4 */
[----:B------:R-:W-:Y:S01]  /*13270*/  HMMA.16816.F32.BF16 R200, R4, R30, R200 ;  /* 0x0000001e04c8723c */ /* 0x000fe200000418c8 */
[----:B-1----:R-:W-:Y:S01]  /*13280*/  FFMA.FTZ R0, R66, UR10, -R37 ;  /* 0x0000000a42007c23 */ /* 0x002fe20008010825 */
[----:B----4-:R-:W-:-:S06]  /*13290*/  FFMA.FTZ R2, R56, UR10, -R36 ;  /* 0x0000000a38027c23 */ /* 0x010fcc0008010824 */
[C---:B------:R-:W-:Y:S08]  /*132a0*/  HMMA.16816.F32.BF16 R88, R4.reuse, R20, R88 ;  /* 0x000000140458723c */ /* 0x040ff00000041858 */
[C---:B------:R-:W-:Y:S08]  /*132b0*/  HMMA.16816.F32.BF16 R92, R4.reuse, R22, R92 ;  /* 0x00000016045c723c */ /* 0x040ff0000004185c */
[C---:B------:R-:W-:Y:S08]  /*132c0*/  HMMA.16816.F32.BF16 R104, R4.reuse, R24, R104 ;  /* 0x000000180468723c */ /* 0x040ff00000041868 */
[C---:B------:R-:W-:Y:S08]  /*132d0*/  HMMA.16816.F32.BF16 R108, R4.reuse, R26, R108 ;  /* 0x0000001a046c723c */ /* 0x040ff0000004186c */
[C---:B------:R-:W-:Y:S08]  /*132e0*/  HMMA.16816.F32.BF16 R120, R4.reuse, R48, R120 ;  /* 0x000000300478723c */ /* 0x040ff00000041878 */
[----:B------:R-:W-:Y:S01]  /*132f0*/  HMMA.16816.F32.BF16 R124, R4, R50, R124 ;  /* 0x00000032047c723c */ /* 0x000fe2000004187c */
[----:B------:R-:W-:-:S02]  /*13300*/  MOV R4, R228 ;  /* 0x000000e400047202 */ /* 0x000fc40000000f00 */
[----:B------:R1:W-:Y:S01]  /*13310*/  MUFU.EX2 R228, R0 ;  /* 0x0000000000e47308 */ /* 0x0003e20000000800 */
[----:B------:R-:W-:Y:S02]  /*13320*/  MOV R7, R247 ;  /* 0x000000f700077202 */ /* 0x000fe40000000f00 */
[----:B------:R-:W-:Y:S02]  /*13330*/  MOV R6, R231 ;  /* 0x000000e700067202 */ /* 0x000fe40000000f00 */
[----:B------:R-:W-:Y:S01]  /*13340*/  HMMA.16816.F32.BF16 R192, R8, R28, R192 ;  /* 0x0000001c08c0723c */ /* 0x000fe200000418c0 */
[----:B------:R-:W-:Y:S02]  /*13350*/  MOV R29, R250 ;  /* 0x000000fa001d7202 */ /* 0x000fe40000000f00 */
[----:B------:R-:W-:Y:S01]  /*13360*/  MOV R28, R249 ;  /* 0x000000f9001c7202 */ /* 0x000fe20000000f00 */
[----:B------:R4:W-:Y:S01]  /*13370*/  MUFU.EX2 R250, R2 ;  /* 0x0000000200fa7308 */ /* 0x0009e20000000800 */
[----:B------:R-:W-:-:S03]  /*13380*/  MOV R5, R230 ;  /* 0x000000e600057202 */ /* 0x000fc60000000f00 */
[----:B------:R3:W-:Y:S01]  /*13390*/  MUFU.EX2 R249, R3 ;  /* 0x0000000300f97308 */ /* 0x0007e20000000800 */
[--C-:B-1----:R-:W-:Y:S01]  /*133a0*/  FFMA.FTZ R0, R60, UR10, -R37.reuse ;  /* 0x0000000a3c007c23 */ /* 0x102fe20008010825 */
[----:B------:R-:W-:Y:S03]  /*133b0*/  HMMA.16816.F32.BF16 R116, R8, R48, R116 ;  /* 0x000000300874723c */ /* 0x000fe60000041874 */
[----:B------:R1:W-:Y:S01]  /*133c0*/  MUFU.EX2 R247, R0 ;  /* 0x0000000000f77308 */ /* 0x0003e20000000800 */
[----:B----4-:R-:W-:-:S04]  /*133d0*/  FFMA.FTZ R2, R59, UR10, -R37 ;  /* 0x0000000a3b027c23 */ /* 0x010fc80008010825 */
[C---:B------:R-:W-:Y:S01]  /*133e0*/  HMMA.16816.F32.BF16 R204, R8.reuse, R30, R204 ;  /* 0x0000001e08cc723c */ /* 0x040fe200000418cc */
[----:B---3--:R-:W-:Y:S01]  /*133f0*/  FFMA.FTZ R3, R58, UR10, -R37 ;  /* 0x0000000a3a037c23 */ /* 0x008fe20008010825 */
[----:B------:R3:W4:Y:S04]  /*13400*/  MUFU.EX2 R230, R2 ;  /* 0x0000000200e67308 */ /* 0x0007280000000800 */
[----:B------:R2:W5:Y:S02]  /*13410*/  MUFU.EX2 R231, R3 ;  /* 0x0000000300e77308 */ /* 0x0005640000000800 */
[----:B------:R-:W-:Y:S01]  /*13420*/  HMMA.16816.F32.BF16 R84, R8, R20, R84 ;  /* 0x000000140854723c */ /* 0x000fe20000041854 */
[----:B-1----:R-:W-:-:S07]  /*13430*/  FFMA.FTZ R0, R233, UR10, -R39 ;  /* 0x0000000ae9007c23 */ /* 0x002fce0008010827 */
[----:B------:R-:W-:Y:S01]  /*13440*/  HMMA.16816.F32.BF16 R96, R8, R22, R96 ;  /* 0x000000160860723c */ /* 0x000fe20000041860 */
[----:B------:R-:W1:Y:S01]  /*13450*/  LDSM.16.MT88.4 R20, [R45+0x800] ;  /* 0x000800002d14783b */ /* 0x000e620000004200 */
[----:B---3--:R-:W-:Y:S01]  /*13460*/  FFMA.FTZ R2, R237, UR10, -R39 ;  /* 0x0000000aed027c23 */ /* 0x008fe20008010827 */
[----:B--2---:R-:W-:-:S05]  /*13470*/  FFMA.FTZ R3, R210, UR10, -R37 ;  /* 0x0000000ad2037c23 */ /* 0x004fca0008010825 */
[C---:B------:R-:W-:Y:S08]  /*13480*/  HMMA.16816.F32.BF16 R100, R8.reuse, R24, R100 ;  /* 0x000000180864723c */ /* 0x040ff00000041864 */
[C---:B------:R-:W-:Y:S01]  /*13490*/  HMMA.16816.F32.BF16 R112, R8.reuse, R26, R112 ;  /* 0x0000001a0870723c */ /* 0x040fe20000041870 */
[----:B------:R-:W-:Y:S07]  /*134a0*/  LDSM.16.MT88.4 R24, [R55+0xe800] ;  /* 0x00e800003718783b */ /* 0x000fee0000004200 */
[----:B------:R-:W-:Y:S01]  /*134b0*/  HMMA.16816.F32.BF16 R48, R8, R50, R128 ;  /* 0x000000320830723c */ /* 0x000fe20000041880 */
[----:B------:R-:W-:-:S02]  /*134c0*/  F2FP.BF16.F32.PACK_AB R8, R141, R133 ;  /* 0x000000858d08723e */ /* 0x000fc400000010ff */
[----:B------:R-:W-:Y:S02]  /*134d0*/  F2FP.BF16.F32.PACK_AB R9, R132, R140 ;  /* 0x0000008c8409723e */ /* 0x000fe400000010ff */
[----:B------:R-:W-:Y:S02]  /*134e0*/  F2FP.BF16.F32.PACK_AB R10, R224, R138 ;  /* 0x0000008ae00a723e */ /* 0x000fe400000010ff */
[----:B------:R-:W-:Y:S02]  /*134f0*/  F2FP.BF16.F32.PACK_AB R11, R16, R17 ;  /* 0x00000011100b723e */ /* 0x000fe400000010ff */
[----:B------:R-:W-:Y:S02]  /*13500*/  MOV R131, R4 ;  /* 0x0000000400837202 */ /* 0x000fe40000000f00 */
[----:B------:R-:W-:Y:S02]  /*13510*/  MOV R130, R5 ;  /* 0x0000000500827202 */ /* 0x000fe40000000f00 */
[----:B------:R-:W-:Y:S01]  /*13520*/  MOV R129, R6 ;  /* 0x0000000600817202 */ /* 0x000fe20000000f00 */
[----:B------:R-:W-:Y:S01]  /*13530*/  HMMA.16816.F32.BF16 R56, R8, R12, R148 ;  /* 0x0000000c0838723c */ /* 0x000fe20000041894 */
[----:B------:R-:W-:-:S02]  /*13540*/  MOV R128, R7 ;  /* 0x0000000700807202 */ /* 0x000fc40000000f00 */
[----:B------:R-:W-:Y:S02]  /*13550*/  F2FP.BF16.F32.PACK_AB R4, R252, R251 ;  /* 0x000000fbfc04723e */ /* 0x000fe400000010ff */
[----:B----4-:R-:W-:Y:S02]  /*13560*/  F2FP.BF16.F32.PACK_AB R5, R230, R228 ;  /* 0x000000e4e605723e */ /* 0x010fe400000010ff */
[----:B------:R-:W-:Y:S01]  /*13570*/  F2FP.BF16.F32.PACK_AB R6, R250, R249 ;  /* 0x000000f9fa06723e */ /* 0x000fe200000010ff */
[----:B------:R-:W-:Y:S01]  /*13580*/  HMMA.16816.F32.BF16 R64, R8, R14, R156 ;  /* 0x0000000e0840723c */ /* 0x000fe2000004189c */
[----:B-----5:R-:W-:Y:S02]  /*13590*/  F2FP.BF16.F32.PACK_AB R7, R247, R231 ;  /* 0x000000e7f707723e */ /* 0x020fe400000010ff */
[----:B------:R-:W-:Y:S02]  /*135a0*/  MOV R150, R63 ;  /* 0x0000003f00967202 */ /* 0x000fe40000000f00 */
[----:B------:R-:W-:-:S02]  /*135b0*/  MOV R149, R62 ;  /* 0x0000003e00957202 */ /* 0x000fc40000000f00 */
[----:B------:R-:W-:Y:S01]  /*135c0*/  MOV R148, R61 ;  /* 0x0000003d00947202 */ /* 0x000fe20000000f00 */
[----:B------:R-:W-:Y:S01]  /*135d0*/  HMMA.16816.F32.BF16 R144, R4, R12, R144 ;  /* 0x0000000c0490723c */ /* 0x000fe20000041890 */
[----:B------:R-:W-:Y:S02]  /*135e0*/  MOV R159, R28 ;  /* 0x0000001c009f7202 */ /* 0x000fe40000000f00 */
[----:B------:R-:W-:Y:S02]  /*135f0*/  MOV R158, R29 ;  /* 0x0000001d009e7202 */ /* 0x000fe40000000f00 */
[----:B------:R-:W-:Y:S01]  /*13600*/  MOV R157, R18 ;  /* 0x00000012009d7202 */ /* 0x000fe20000000f00 */
[----:B------:R-:W-:Y:S01]  /*13610*/  LDSM.16.MT88.4 R28, [R45+0x2800] ;  /* 0x002800002d1c783b */ /* 0x000fe20000004200 */
[----:B------:R-:W-:Y:S01]  /*13620*/  MOV R156, R19 ;  /* 0x00000013009c7202 */ /* 0x000fe20000000f00 */
[----:B------:R-:W-:Y:S01]  /*13630*/  HMMA.16816.F32.BF16 R60, R8, R32, R160 ;  /* 0x00000020083c723c */ /* 0x000fe200000418a0 */
[----:B------:R-:W-:-:S02]  /*13640*/  MOV R161, R221 ;  /* 0x000000dd00a17202 */ /* 0x000fc40000000f00 */
[----:B------:R-:W-:Y:S02]  /*13650*/  MOV R151, R40 ;  /* 0x0000002800977202 */ /* 0x000fe40000000f00 */
[----:B------:R-:W-:Y:S02]  /*13660*/  MOV R163, R41 ;  /* 0x0000002900a37202 */ /* 0x000fe40000000f00 */
[----:B------:R-:W-:Y:S01]  /*13670*/  MOV R162, R17 ;  /* 0x0000001100a27202 */ /* 0x000fe20000000f00 */
[----:B------:R-:W-:Y:S01]  /*13680*/  HMMA.16816.F32.BF16 R152, R4, R14, R152 ;  /* 0x0000000e0498723c */ /* 0x000fe20000041898 */
[----:B------:R-:W-:Y:S01]  /*13690*/  MOV R160, R16 ;  /* 0x0000001000a07202 */ /* 0x000fe20000000f00 */
[----:B------:R-:W-:Y:S01]  /*136a0*/  LDSM.16.MT88.4 R12, [R44+0xe800] ;  /* 0x00e800002c0c783b */ /* 0x000fe20000004200 */
[----:B------:R-:W-:-:S03]  /*136b0*/  MOV R221, R42 ;  /* 0x0000002a00dd7202 */ /* 0x000fc60000000f00 */
[----:B------:R-:W2:Y:S02]  /*136c0*/  LDSM.16.MT88.4 R16, [R54+0x800] ;  /* 0x000800003610783b */ /* 0x000ea40000004200 */
[-C--:B-1----:R-:W-:Y:S02]  /*136d0*/  HMMA.16816.F32.BF16 R180, R4, R20.reuse, R180 ;  /* 0x0000001404b4723c */ /* 0x082fe400000418b4 */
[----:B------:R-:W1:Y:S06]  /*136e0*/  LDSM.16.MT88.4 R40, [R54+0x2800] ;  /* 0x002800003628783b */ /* 0x000e6c0000004200 */
[----:B------:R-:W-:Y:S01]  /*136f0*/  HMMA.16816.F32.BF16 R176, R8, R20, R176 ;  /* 0x0000001408b0723c */ /* 0x000fe200000418b0 */
[----:B------:R-:W-:-:S02]  /*13700*/  MOV R20, R224 ;  /* 0x000000e000147202 */ /* 0x000fc40000000f00 */
[----:B------:R3:W-:Y:S01]  /*13710*/  MUFU.EX2 R224, R0 ;  /* 0x0000000000e07308 */ /* 0x0007e20000000800 */
[----:B------:R-:W-:Y:S02]  /*13720*/  MOV R21, R226 ;  /* 0x000000e200157202 */ /* 0x000fe40000000f00 */
[----:B------:R-:W-:Y:S01]  /*13730*/  MOV R237, R20 ;  /* 0x0000001400ed7202 */ /* 0x000fe20000000f00 */
[----:B------:R4:W-:Y:S01]  /*13740*/  MUFU.EX2 R226, R2 ;  /* 0x0000000200e27308 */ /* 0x0009e20000000800 */
[----:B------:R-:W-:Y:S01]  /*13750*/  HMMA.16816.F32.BF16 R164, R4, R32, R164 ;  /* 0x0000002004a4723c */ /* 0x000fe200000418a4 */
[----:B------:R-:W-:-:S07]  /*13760*/  MOV R20, R150 ;  /* 0x0000009600147202 */ /* 0x000fce0000000f00 */
[----:B------:R-:W-:Y:S01]  /*13770*/  HMMA.16816.F32.BF16 R168, R4, R34, R168 ;  /* 0x0000002204a8723c */ /* 0x000fe200000418a8 */
[--C-:B---3--:R-:W-:Y:S01]  /*13780*/  FFMA.FTZ R0, R236, UR10, -R39.reuse ;  /* 0x0000000aec007c23 */ /* 0x108fe20008010827 */
[----:B------:R-:W-:Y:S02]  /*13790*/  MOV R236, R21 ;  /* 0x0000001500ec7202 */ /* 0x000fe40000000f00 */
[----:B------:R-:W-:Y:S01]  /*137a0*/  MOV R21, R151 ;  /* 0x0000009700157202 */ /* 0x000fe20000000f00 */
[----:B----4-:R-:W-:-:S03]  /*137b0*/  FFMA.FTZ R2, R232, UR10, -R39 ;  /* 0x0000000ae8027c23 */ /* 0x010fc60008010827 */
[C---:B------:R-:W-:Y:S08]  /*137c0*/  HMMA.16816.F32.BF16 R184, R4.reuse, R22, R184 ;  /* 0x0000001604b8723c */ /* 0x040ff000000418b8 */
[C---:B--2---:R-:W-:Y:S08]  /*137d0*/  HMMA.16816.F32.BF16 R196, R4.reuse, R16, R196 ;  /* 0x0000001004c4723c */ /* 0x044ff000000418c4 */
[C---:B------:R-:W-:Y:S08]  /*137e0*/  HMMA.16816.F32.BF16 R200, R4.reuse, R18, R200 ;  /* 0x0000001204c8723c */ /* 0x040ff000000418c8 */
[C---:B------:R-:W-:Y:S08]  /*137f0*/  HMMA.16816.F32.BF16 R72, R4.reuse, R12, R72 ;  /* 0x0000000c0448723c */ /* 0x040ff00000041848 */
[C---:B------:R-:W-:Y:S08]  /*13800*/  HMMA.16816.F32.BF16 R76, R4.reuse, R14, R76 ;  /* 0x0000000e044c723c */ /* 0x040ff0000004184c */
[C---:B------:R-:W-:Y:S08]  /*13810*/  HMMA.16816.F32.BF16 R88, R4.reuse, R24, R88 ;  /* 0x000000180458723c */ /* 0x040ff00000041858 */
[C---:B------:R-:W-:Y:S08]  /*13820*/  HMMA.16816.F32.BF16 R92, R4.reuse, R26, R92 ;  /* 0x0000001a045c723c */ /* 0x040ff0000004185c */
[C---:B------:R-:W-:Y:S08]  /*13830*/  HMMA.16816.F32.BF16 R104, R4.reuse, R28, R104 ;  /* 0x0000001c0468723c */ /* 0x040ff00000041868 */
[C---:B------:R-:W-:Y:S08]  /*13840*/  HMMA.16816.F32.BF16 R108, R4.reuse, R30, R108 ;  /* 0x0000001e046c723c */ /* 0x040ff0000004186c */
[C---:B-1----:R-:W-:Y:S08]  /*13850*/  HMMA.16816.F32.BF16 R120, R4.reuse, R40, R120 ;  /* 0x000000280478723c */ /* 0x042ff00000041878 */
[----:B------:R-:W-:Y:S01]  /*13860*/  HMMA.16816.F32.BF16 R124, R4, R42, R124 ;  /* 0x0000002a047c723c */ /* 0x000fe2000004187c */
[----:B------:R-:W-:-:S02]  /*13870*/  MOV R4, R227 ;  /* 0x000000e300047202 */ /* 0x000fc40000000f00 */
[----:B------:R1:W-:Y:S01]  /*13880*/  MUFU.EX2 R227, R0 ;  /* 0x0000000000e37308 */ /* 0x0003e20000000800 */
[----:B------:R-:W-:Y:S02]  /*13890*/  MOV R5, R133 ;  /* 0x0000008500057202 */ /* 0x000fe40000000f00 */
[----:B------:R-:W-:Y:S02]  /*138a0*/  MOV R133, R219 ;  /* 0x000000db00857202 */ /* 0x000fe40000000f00 */
[----:B------:R-:W-:Y:S01]  /*138b0*/  HMMA.16816.F32.BF16 R188, R8, R22, R188 ;  /* 0x0000001608bc723c */ /* 0x000fe200000418bc */
[----:B------:R-:W-:Y:S02]  /*138c0*/  MOV R23, R222 ;  /* 0x000000de00177202 */ /* 0x000fe40000000f00 */
[----:B------:R2:W-:Y:S01]  /*138d0*/  MUFU.EX2 R222, R2 ;  /* 0x0000000200de7308 */ /* 0x0005e20000000800 */
[----:B------:R-:W-:Y:S02]  /*138e0*/  MOV R22, R221 ;  /* 0x000000dd00167202 */ /* 0x000fe40000000f00 */
[----:B------:R-:W-:-:S02]  /*138f0*/  MOV R6, R140 ;  /* 0x0000008c00067202 */ /* 0x000fc40000000f00 */
[C---:B------:R-:W-:Y:S01]  /*13900*/  HMMA.16816.F32.BF16 R192, R8.reuse, R16, R192 ;  /* 0x0000001008c0723c */ /* 0x040fe200000418c0 */
[--C-:B-1----:R-:W-:Y:S01]  /*13910*/  FFMA.FTZ R0, R216, UR10, -R38.reuse ;  /* 0x0000000ad8007c23 */ /* 0x102fe20008010826 */
[----:B------:R-:W-:Y:S02]  /*13920*/  MOV R16, R220 ;  /* 0x000000dc00107202 */ /* 0x000fe40000000f00 */
[----:B------:R-:W-:Y:S01]  /*13930*/  MOV R7, R141 ;  /* 0x0000008d00077202 */ /* 0x000fe20000000f00 */
[----:B------:R1:W-:Y:S01]  /*13940*/  MUFU.EX2 R220, R0 ;  /* 0x0000000000dc7308 */ /* 0x0003e20000000800 */
[----:B------:R-:W-:Y:S02]  /*13950*/  MOV R17, R132 ;  /* 0x0000008400117202 */ /* 0x000fe40000000f00 */
[----:B------:R-:W-:Y:S01]  /*13960*/  HMMA.16816.F32.BF16 R68, R8, R12, R68 ;  /* 0x0000000c0844723c */ /* 0x000fe20000041844 */
[----:B--2---:R-:W-:Y:S01]  /*13970*/  FFMA.FTZ R2, R214, UR10, -R38 ;  /* 0x0000000ad6027c23 */ /* 0x004fe20008010826 */
[----:B------:R-:W-:Y:S01]  /*13980*/  MUFU.EX2 R132, R3 ;  /* 0x0000000300847308 */ /* 0x000fe20000000800 */
[----:B------:R-:W-:-:S02]  /*13990*/  MOV R233, R6 ;  /* 0x0000000600e97202 */ /* 0x000fc40000000f00 */
[----:B------:R-:W-:Y:S01]  /*139a0*/  MOV R232, R23 ;  /* 0x0000001700e87202 */ /* 0x000fe20000000f00 */
[----:B------:R2:W-:Y:S01]  /*139b0*/  MUFU.EX2 R221, R2 ;  /* 0x0000000200dd7308 */ /* 0x0005e20000000800 */
[----:B------:R-:W-:Y:S01]  /*139c0*/  MOV R23, R149 ;  /* 0x0000009500177202 */ /* 0x000fe20000000f00 */
[----:B------:R-:W-:Y:S01]  /*139d0*/  HMMA.16816.F32.BF16 R80, R8, R14, R80 ;  /* 0x0000000e0850723c */ /* 0x000fe20000041850 */
[----:B------:R-:W-:Y:S01]  /*139e0*/  LDSM.16.MT88.4 R12, [R44+0xd000] ;  /* 0x00d000002c0c783b */ /* 0x000fe20000004200 */
[----:B-1----:R-:W-:Y:S01]  /*139f0*/  FFMA.FTZ R0, R223, UR10, -R38 ;  /* 0x0000000adf007c23 */ /* 0x002fe20008010826 */
[----:B------:R-:W-:-:S03]  /*13a00*/  MOV R223, R17 ;  /* 0x0000001100df7202 */ /* 0x000fc60000000f00 */
[----:B------:R1:W-:Y:S02]  /*13a10*/  MUFU.EX2 R216, R0 ;  /* 0x0000000000d87308 */ /* 0x0003e40000000800 */
[----:B------:R-:W-:Y:S01]  /*13a20*/  HMMA.16816.F32.BF16 R172, R8, R34, R172 ;  /* 0x0000002208ac723c */ /* 0x000fe200000418ac */
[----:B------:R-:W3:Y:S01]  /*13a30*/  LDSM.16.MT88.4 R32, [R55+0xd000] ;  /* 0x00d000003720783b */ /* 0x000ee20000004200 */
[----:B--2---:R-:W-:-:S04]  /*13a40*/  FFMA.FTZ R2, R225, UR10, -R38 ;  /* 0x0000000ae1027c23 */ /* 0x004fc80008010826 */
[----:B------:R2:W-:Y:S02]  /*13a50*/  MUFU.EX2 R219, R2 ;  /* 0x0000000200db7308 */ /* 0x0005e40000000800 */
[----:B------:R-:W-:Y:S01]  /*13a60*/  HMMA.16816.F32.BF16 R204, R8, R18, R204 ;  /* 0x0000001208cc723c */ /* 0x000fe200000418cc */
[----:B------:R-:W-:Y:S02]  /*13a70*/  MOV R18, R161 ;  /* 0x000000a100127202 */ /* 0x000fe40000000f00 */
[----:B------:R-:W-:Y:S01]  /*13a80*/  MOV R19, R162 ;  /* 0x000000a200137202 */ /* 0x000fe20000000f00 */
[----:B-1----:R-:W-:Y:S01]  /*13a90*/  FFMA.FTZ R0, R212, UR10, -R36 ;  /* 0x0000000ad4007c23 */ /* 0x002fe20008010824 */
[----:B------:R-:W-:-:S03]  /*13aa0*/  MOV R3, R18 ;  /* 0x0000001200037202 */ /* 0x000fc60000000f00 */
[----:B------:R1:W-:Y:S01]  /*13ab0*/  MUFU.EX2 R214, R0 ;  /* 0x0000000000d67308 */ /* 0x0003e20000000800 */
[----:B------:R-:W-:Y:S01]  /*13ac0*/  HMMA.16816.F32.BF16 R84, R8, R24, R84 ;  /* 0x000000180854723c */ /* 0x000fe20000041854 */
[----:B------:R-:W-:Y:S02]  /*13ad0*/  MOV R24, R7 ;  /* 0x0000000700187202 */ /* 0x000fe40000000f00 */
[----:B------:R-:W-:Y:S01]  /*13ae0*/  MOV R25, R160 ;  /* 0x000000a000197202 */ /* 0x000fe20000000f00 */
[----:B--2---:R-:W-:Y:S01]  /*13af0*/  FFMA.FTZ R2, R211, UR10, -R36 ;  /* 0x0000000ad3027c23 */ /* 0x004fe20008010824 */
[----:B------:R-:W-:-:S03]  /*13b00*/  MOV R225, R24 ;  /* 0x0000001800e17202 */ /* 0x000fc60000000f00 */
[----:B------:R2:W4:Y:S01]  /*13b10*/  MUFU.EX2 R212, R2 ;  /* 0x0000000200d47308 */ /* 0x0005220000000800 */
[----:B------:R-:W-:Y:S01]  /*13b20*/  HMMA.16816.F32.BF16 R96, R8, R26, R96 ;  /* 0x0000001a0860723c */ /* 0x000fe20000041860 */
[----:B------:R-:W-:Y:S02]  /*13b30*/  MOV R26, R4 ;  /* 0x00000004001a7202 */ /* 0x000fe40000000f00 */
[----:B------:R-:W-:Y:S01]  /*13b40*/  MOV R27, R5 ;  /* 0x00000005001b7202 */ /* 0x000fe20000000f00 */
[----:B-1----:R-:W-:-:S04]  /*13b50*/  FFMA.FTZ R0, R209, UR10, -R36 ;  /* 0x0000000ad1007c23 */ /* 0x002fc80008010824 */
[----:B------:R1:W-:Y:S01]  /*13b60*/  MUFU.EX2 R139, R0 ;  /* 0x00000000008b7308 */ /* 0x0003e20000000800 */
[----:B------:R-:W-:Y:S01]  /*13b70*/  HMMA.16816.F32.BF16 R100, R8, R28, R100 ;  /* 0x0000001c0864723c */ /* 0x000fe20000041864 */
[----:B------:R-:W-:Y:S02]  /*13b80*/  MOV R29, R22 ;  /* 0x00000016001d7202 */ /* 0x000fe40000000f00 */
[----:B------:R-:W-:Y:S01]  /*13b90*/  MOV R22, R148 ;  /* 0x0000009400167202 */ /* 0x000fe20000000f00 */
[----:B--2---:R-:W-:Y:S01]  /*13ba0*/  FFMA.FTZ R2, R208, UR10, -R36 ;  /* 0x0000000ad0027c23 */ /* 0x004fe20008010824 */
[----:B----4-:R-:W-:-:S03]  /*13bb0*/  F2FP.BF16.F32.PACK_AB R4, R212, R214 ;  /* 0x000000d6d404723e */ /* 0x010fc600000010ff */
[----:B------:R2:W4:Y:S01]  /*13bc0*/  MUFU.EX2 R140, R2 ;  /* 0x00000002008c7308 */ /* 0x0005220000000800 */
[C---:B------:R-:W-:Y:S01]  /*13bd0*/  HMMA.16816.F32.BF16 R112, R8.reuse, R30, R112 ;  /* 0x0000001e0870723c */ /* 0x040fe20000041870 */
[--C-:B-1----:R-:W-:Y:S01]  /*13be0*/  FFMA.FTZ R0, R213, UR10, -R37.reuse ;  /* 0x0000000ad5007c23 */ /* 0x102fe20008010825 */
[----:B------:R-:W-:Y:S02]  /*13bf0*/  MOV R213, R233 ;  /* 0x000000e900d57202 */ /* 0x000fe40000000f00 */
[----:B------:R-:W-:Y:S01]  /*13c00*/  MOV R233, R25 ;  /* 0x0000001900e97202 */ /* 0x000fe20000000f00 */
[----:B------:R1:W5:Y:S03]  /*13c10*/  MUFU.EX2 R141, R0 ;  /* 0x00000000008d7308 */ /* 0x0003660000000800 */
[----:B------:R-:W-:Y:S01]  /*13c20*/  HMMA.16816.F32.BF16 R116, R8, R40, R116 ;  /* 0x000000280874723c */ /* 0x000fe20000041874 */
[----:B--2---:R-:W-:Y:S01]  /*13c30*/  FFMA.FTZ R2, R143, UR10, -R37 ;  /* 0x0000000a8f027c23 */ /* 0x004fe20008010825 */
[----:B----4-:R-:W-:-:S02]  /*13c40*/  F2FP.BF16.F32.PACK_AB R6, R140, R139 ;  /* 0x0000008b8c06723e */ /* 0x010fc400000010ff */
[----:B------:R-:W-:-:S04]  /*13c50*/  MOV R143, R27 ;  /* 0x0000001b008f7202 */ /* 0x000fc80000000f00 */
[----:B------:R-:W-:Y:S01]  /*13c60*/  HMMA.16816.F32.BF16 R48, R8, R42, R48 ;  /* 0x0000002a0830723c */ /* 0x000fe20000041830 */
[----:B------:R-:W-:Y:S01]  /*13c70*/  F2FP.BF16.F32.PACK_AB R8, R226, R224 ;  /* 0x000000e0e208723e */ /* 0x000fe200000010ff */
[----:B------:R-:W2:Y:S01]  /*13c80*/  LDSM.16.MT88.4 R40, [R54+0x3000] ;  /* 0x003000003628783b */ /* 0x000ea20000004200 */
[----:B------:R-:W-:Y:S01]  /*13c90*/  F2FP.BF16.F32.PACK_AB R9, R221, R220 ;  /* 0x000000dcdd09723e */ /* 0x000fe200000010ff */
[----:B-1----:R-:W-:Y:S01]  /*13ca0*/  FFMA.FTZ R0, R142, UR10, -R37 ;  /* 0x0000000a8e007c23 */ /* 0x002fe20008010825 */
[----:B------:R-:W-:Y:S02]  /*13cb0*/  MOV R142, R133 ;  /* 0x00000085008e7202 */ /* 0x000fe40000000f00 */
[----:B------:R1:W-:Y:S01]  /*13cc0*/  MUFU.EX2 R133, R2 ;  /* 0x0000000200857308 */ /* 0x0003e20000000800 */
[----:B------:R-:W-:Y:S02]  /*13cd0*/  F2FP.BF16.F32.PACK_AB R10, R222, R227 ;  /* 0x000000e3de0a723e */ /* 0x000fe400000010ff */
[----:B------:R-:W-:-:S02]  /*13ce0*/  F2FP.BF16.F32.PACK_AB R11, R219, R216 ;  /* 0x000000d8db0b723e */ /* 0x000fc400000010ff */
[----:B-----5:R-:W-:-:S05]  /*13cf0*/  F2FP.BF16.F32.PACK_AB R5, R132, R141 ;  /* 0x0000008d8405723e */ /* 0x020fca00000010ff */
[C---:B---3--:R-:W-:Y:S01]  /*13d00*/  HMMA.16816.F32.BF16 R208, R8.reuse, R32, R60 ;  /* 0x0000002008d0723c */ /* 0x048fe2000004183c */
[----:B------:R-:W-:Y:S02]  /*13d10*/  MOV R60, R22 ;  /* 0x00000016003c7202 */ /* 0x000fe40000000f00 */
[----:B------:R-:W-:Y:S02]  /*13d20*/  MOV R61, R23 ;  /* 0x00000017003d7202 */ /* 0x000fe40000000f00 */
[----:B-1----:R-:W-:Y:S02]  /*13d30*/  MOV R2, R16 ;  /* 0x0000001000027202 */ /* 0x002fe40000000f00 */
[----:B------:R-:W-:Y:S01]  /*13d40*/  MOV R16, R138 ;  /* 0x0000008a00107202 */ /* 0x000fe20000000f00 */
[----:B------:R-:W-:Y:S01]  /*13d50*/  HMMA.16816.F32.BF16 R148, R8, R12, R56 ;  /* 0x0000000c0894723c */ /* 0x000fe20000041838 */
[----:B------:R-:W1:Y:S01]  /*13d60*/  MUFU.EX2 R138, R0 ;  /* 0x00000000008a7308 */ /* 0x000e620000000800 */
[----:B------:R-:W-:-:S02]  /*13d70*/  MOV R62, R20 ;  /* 0x00000014003e7202 */ /* 0x000fc40000000f00 */
[----:B------:R-:W-:Y:S02]  /*13d80*/  MOV R63, R21 ;  /* 0x00000015003f7202 */ /* 0x000fe40000000f00 */
[----:B------:R-:W3:Y:S01]  /*13d90*/  LDSM.16.MT88.4 R20, [R54+0x1000] ;  /* 0x001000003614783b */ /* 0x000ee20000004200 */
[----:B-1----:R-:W-:Y:S01]  /*13da0*/  F2FP.BF16.F32.PACK_AB R7, R138, R133 ;  /* 0x000000858a07723e */ /* 0x002fe200000010ff */
[----:B--2---:R-:W-:Y:S01]  /*13db0*/  HMMA.16816.F32.BF16 R116, R8, R40, R116 ;  /* 0x000000280874723c */ /* 0x004fe20000041874 */
[----:B------:R-:W-:-:S07]  /*13dc0*/  MOV R0, R163 ;  /* 0x000000a300007202 */ /* 0x000fce0000000f00 */
[----:B------:R-:W-:Y:S01]  /*13dd0*/  HMMA.16816.F32.BF16 R160, R8, R14, R64 ;  /* 0x0000000e08a0723c */ /* 0x000fe20000041840 */
[----:B------:R-:W-:Y:S02]  /*13de0*/  MOV R66, R232 ;  /* 0x000000e800427202 */ /* 0x000fe40000000f00 */
[----:B------:R-:W-:Y:S02]  /*13df0*/  MOV R65, R236 ;  /* 0x000000ec00417202 */ /* 0x000fe40000000f00 */
[----:B------:R-:W-:Y:S02]  /*13e00*/  MOV R67, R29 ;  /* 0x0000001d00437202 */ /* 0x000fe40000000f00 */
[----:B------:R-:W-:Y:S01]  /*13e10*/  MOV R64, R26 ;  /* 0x0000001a00407202 */ /* 0x000fe20000000f00 */
[----:B------:R-:W-:Y:S01]  /*13e20*/  HMMA.16816.F32.BF16 R144, R4, R12, R144 ;  /* 0x0000000c0490723c */ /* 0x000fe20000041890 */
[----:B------:R-:W-:Y:S01]  /*13e30*/  MOV R236, R19 ;  /* 0x0000001300ec7202 */ /* 0x000fe20000000f00 */
[----:B------:R-:W1:Y:S01]  /*13e40*/  LDSM.16.MT88.4 R24, [R45+0x1000] ;  /* 0x001000002d18783b */ /* 0x000e620000004200 */
[----:B------:R-:W-:-:S03]  /*13e50*/  MOV R232, R16 ;  /* 0x0000001000e87202 */ /* 0x000fc60000000f00 */
[----:B------:R-:W2:Y:S02]  /*13e60*/  LDSM.16.MT88.4 R16, [R44+0xf000] ;  /* 0x00f000002c10783b */ /* 0x000ea40000004200 */
[C---:B------:R-:W-:Y:S02]  /*13e70*/  HMMA.16816.F32.BF16 R152, R4.reuse, R14, R152 ;  /* 0x0000000e0498723c */ /* 0x040fe40000041898 */
[----:B------:R-:W4:Y:S04]  /*13e80*/  LDSM.16.MT88.4 R12, [R55+0xf000] ;  /* 0x00f00000370c783b */ /* 0x000f280000004200 */
[----:B------:R-:W5:Y:S02]  /*13e90*/  LDSM.16.MT88.4 R28, [R45+0x3000] ;  /* 0x003000002d1c783b */ /* 0x000f640000004200 */
[C---:B------:R-:W-:Y:S08]  /*13ea0*/  HMMA.16816.F32.BF16 R164, R4.reuse, R32, R164 ;  /* 0x0000002004a4723c */ /* 0x040ff000000418a4 */
[C---:B------:R-:W-:Y:S08]  /*13eb0*/  HMMA.16816.F32.BF16 R168, R4.reuse, R34, R168 ;  /* 0x0000002204a8723c */ /* 0x040ff000000418a8 */
[C---:B---3--:R-:W-:Y:S08]  /*13ec0*/  HMMA.16816.F32.BF16 R196, R4.reuse, R20, R196 ;  /* 0x0000001404c4723c */ /* 0x048ff000000418c4 */
[C---:B------:R-:W-:Y:S08]  /*13ed0*/  HMMA.16816.F32.BF16 R200, R4.reuse, R22, R200 ;  /* 0x0000001604c8723c */ /* 0x040ff000000418c8 */
[C---:B-1----:R-:W-:Y:S08]  /*13ee0*/  HMMA.16816.F32.BF16 R180, R4.reuse, R24, R180 ;  /* 0x0000001804b4723c */ /* 0x042ff000000418b4 */
[C---:B------:R-:W-:Y:S08]  /*13ef0*/  HMMA.16816.F32.BF16 R184, R4.reuse, R26, R184 ;  /* 0x0000001a04b8723c */ /* 0x040ff000000418b8 */
[C---:B--2---:R-:W-:Y:S08]  /*13f00*/  HMMA.16816.F32.BF16 R72, R4.reuse, R16, R72 ;  /* 0x000000100448723c */ /* 0x044ff00000041848 */
[C---:B------:R-:W-:Y:S08]  /*13f10*/  HMMA.16816.F32.BF16 R76, R4.reuse, R18, R76 ;  /* 0x00000012044c723c */ /* 0x040ff0000004184c */
[C---:B----4-:R-:W-:Y:S08]  /*13f20*/  HMMA.16816.F32.BF16 R88, R4.reuse, R12, R88 ;  /* 0x0000000c0458723c */ /* 0x050ff00000041858 */
[C---:B------:R-:W-:Y:S08]  /*13f30*/  HMMA.16816.F32.BF16 R92, R4.reuse, R14, R92 ;  /* 0x0000000e045c723c */ /* 0x040ff0000004185c */
[C---:B-----5:R-:W-:Y:S08]  /*13f40*/  HMMA.16816.F32.BF16 R104, R4.reuse, R28, R104 ;  /* 0x0000001c0468723c */ /* 0x060ff00000041868 */
[C---:B------:R-:W-:Y:S08]  /*13f50*/  HMMA.16816.F32.BF16 R108, R4.reuse, R30, R108 ;  /* 0x0000001e046c723c */ /* 0x040ff0000004186c */
[C---:B------:R-:W-:Y:S08]  /*13f60*/  HMMA.16816.F32.BF16 R120, R4.reuse, R40, R120 ;  /* 0x000000280478723c */ /* 0x040ff00000041878 */
[----:B------:R-:W-:Y:S01]  /*13f70*/  HMMA.16816.F32.BF16 R56, R4, R42, R124 ;  /* 0x0000002a0438723c */ /* 0x000fe2000004187c */
[----:B------:R-:W-:Y:S01]  /*13f80*/  MOV R5, R0 ;  /* 0x0000000000057202 */ /* 0x000fe20000000f00 */
[----:B------:R-:W-:Y:S01]  /*13f90*/  FFMA.FTZ R0, R218, UR10, -R36 ;  /* 0x0000000ada007c23 */ /* 0x000fe20008010824 */
[----:B------:R-:W-:-:S02]  /*13fa0*/  MOV R125, R62 ;  /* 0x0000003e007d7202 */ /* 0x000fc40000000f00 */
[----:B------:R-:W-:Y:S02]  /*13fb0*/  MOV R127, R64 ;  /* 0x00000040007f7202 */ /* 0x000fe40000000f00 */
[----:B------:R-:W-:Y:S01]  /*13fc0*/  MOV R126, R65 ;  /* 0x00000041007e7202 */ /* 0x000fe20000000f00 */
[C---:B------:R-:W-:Y:S01]  /*13fd0*/  HMMA.16816.F32.BF16 R68, R8.reuse, R16, R68 ;  /* 0x000000100844723c */ /* 0x040fe20000041844 */
[----:B------:R1:W-:Y:S01]  /*13fe0*/  MUFU.EX2 R16, R0 ;  /* 0x0000000000107308 */ /* 0x0003e20000000800 */
[----:B------:R-:W-:Y:S02]  /*13ff0*/  MOV R4, R67 ;  /* 0x0000004300047202 */ /* 0x000fe40000000f00 */
[----:B------:R-:W-:Y:S01]  /*14000*/  MOV R6, R2 ;  /* 0x0000000200067202 */ /* 0x000fe20000000f00 */
[----:B------:R-:W-:Y:S01]  /*14010*/  FFMA.FTZ R2, R217, UR10, -R36 ;  /* 0x0000000ad9027c23 */ /* 0x000fe20008010824 */
[----:B------:R-:W-:Y:S02]  /*14020*/  MOV R7, R142 ;  /* 0x0000008e00077202 */ /* 0x000fe40000000f00 */
[----:B------:R-:W-:Y:S01]  /*14030*/  HMMA.16816.F32.BF16 R32, R8, R34, R172 ;  /* 0x000000220820723c */ /* 0x000fe200000418ac */
[----:B------:R-:W-:Y:S01]  /*14040*/  MOV R174, R60 ;  /* 0x0000003c00ae7202 */ /* 0x000fe20000000f00 */
[----:B------:R2:W3:Y:S01]  /*14050*/  MUFU.EX2 R17, R2 ;  /* 0x0000000200117308 */ /* 0x0004e20000000800 */
[----:B------:R-:W-:-:S02]  /*14060*/  MOV R173, R61 ;  /* 0x0000003d00ad7202 */ /* 0x000fc40000000f00 */
[----:B------:R-:W-:Y:S01]  /*14070*/  MOV R175, R63 ;  /* 0x0000003f00af7202 */ /* 0x000fe20000000f00 */
[--C-:B-1----:R-:W-:Y:S01]  /*14080*/  FFMA.FTZ R0, R215, UR10, -R36.reuse ;  /* 0x0000000ad7007c23 */ /* 0x102fe20008010824 */
[----:B------:R-:W-:Y:S01]  /*14090*/  MOV R172, R66 ;  /* 0x0000004200ac7202 */ /* 0x000fe20000000f00 */
[C---:B------:R-:W-:Y:S01]  /*140a0*/  HMMA.16816.F32.BF16 R60, R8.reuse, R26, R188 ;  /* 0x0000001a083c723c */ /* 0x040fe200000418bc */
[----:B------:R-:W-:Y:S02]  /*140b0*/  MOV R191, R159 ;  /* 0x0000009f00bf7202 */ /* 0x000fe40000000f00 */
[----:B------:R-:W-:Y:S02]  /*140c0*/  MOV R124, R156 ;  /* 0x0000009c007c7202 */ /* 0x000fe40000000f00 */
[----:B------:R-:W-:Y:S01]  /*140d0*/  MOV R190, R158 ;  /* 0x0000009e00be7202 */ /* 0x000fe20000000f00 */
[----:B--2---:R-:W-:Y:S02]  /*140e0*/  FFMA.FTZ R2, R248, UR10, -R36 ;  /* 0x0000000af8027c23 */ /* 0x004fe40008010824 */
[----:B------:R-:W-:Y:S01]  /*140f0*/  HMMA.16816.F32.BF16 R192, R8, R20, R192 ;  /* 0x0000001408c0723c */ /* 0x000fe200000418c0 */
[----:B------:R-:W-:-:S02]  /*14100*/  MOV R248, R190 ;  /* 0x000000be00f87202 */ /* 0x000fc40000000f00 */
[----:B------:R-:W-:Y:S02]  /*14110*/  MOV R190, R172 ;  /* 0x000000ac00be7202 */ /* 0x000fe40000000f00 */
[----:B------:R-:W-:Y:S02]  /*14120*/  MOV R142, R157 ;  /* 0x0000009d008e7202 */ /* 0x000fe40000000f00 */
[----:B------:R-:W1:Y:S01]  /*14130*/  LDSM.16.MT88.4 R156, [R44+0xd800] ;  /* 0x00d800002c9c783b */ /* 0x000e620000004200 */
[C---:B------:R-:W-:Y:S03]  /*14140*/  HMMA.16816.F32.BF16 R64, R8.reuse, R22, R204 ;  /* 0x000000160840723c */ /* 0x040fe600000418cc */
[----:B------:R-:W-:Y:S05]  /*14150*/  LDSM.16.MT88.4 R204, [R54+0x1800] ;  /* 0x0018000036cc783b */ /* 0x000fea0000004200 */
[C---:B------:R-:W-:Y:S01]  /*14160*/  HMMA.16816.F32.BF16 R20, R8.reuse, R18, R80 ;  /* 0x000000120814723c */ /* 0x040fe20000041850 */
[----:B------:R2:W-:Y:S01]  /*14170*/  MUFU.EX2 R18, R0 ;  /* 0x0000000000127308 */ /* 0x0005e20000000800 */
[----:B------:R4:W-:Y:S03]  /*14180*/  LDSM.16.MT88.4 R80, [R44+0xf800] ;  /* 0x00f800002c50783b */ /* 0x0009e60000004200 */
[----:B------:R5:W-:Y:S03]  /*14190*/  MUFU.EX2 R19, R2 ;  /* 0x0000000200137308 */ /* 0x000be60000000800 */
[----:B------:R-:W-:Y:S01]  /*141a0*/  HMMA.16816.F32.BF16 R84, R8, R12, R84 ;  /* 0x0000000c0854723c */ /* 0x000fe20000041854 */
[----:B--2---:R-:W-:Y:S01]  /*141b0*/  FFMA.FTZ R0, R229, UR10, -R37 ;  /* 0x0000000ae5007c23 */ /* 0x004fe20008010825 */
[----:B------:R-:W-:-:S06]  /*141c0*/  MOV R229, R191 ;  /* 0x000000bf00e57202 */ /* 0x000fcc0000000f00 */
[C---:B------:R-:W-:Y:S01]  /*141d0*/  HMMA.16816.F32.BF16 R176, R8.reuse, R24, R176 ;  /* 0x0000001808b0723c */ /* 0x040fe200000418b0 */
[----:B------:R-:W-:Y:S01]  /*141e0*/  MOV R191, R4 ;  /* 0x0000000400bf7202 */ /* 0x000fe20000000f00 */
[----:B------:R2:W-:Y:S01]  /*141f0*/  MUFU.EX2 R13, R0 ;  /* 0x00000000000d7308 */ /* 0x0005e20000000800 */
[----:B------:R-:W-:Y:S01]  /*14200*/  MOV R4, R5 ;  /* 0x0000000500047202 */ /* 0x000fe20000000f00 */
[----:B-----5:R-:W-:Y:S01]  /*14210*/  FFMA.FTZ R2, R240, UR10, -R37 ;  /* 0x0000000af0027c23 */ /* 0x020fe20008010825 */
[----:B------:R-:W-:Y:S02]  /*14220*/  MOV R5, R6 ;  /* 0x0000000600057202 */ /* 0x000fe40000000f00 */
[----:B------:R-:W-:Y:S01]  /*14230*/  MOV R6, R7 ;  /* 0x0000000700067202 */ /* 0x000fe20000000f00 */
[----:B------:R-:W-:Y:S01]  /*14240*/  HMMA.16816.F32.BF16 R24, R8, R14, R96 ;  /* 0x0000000e0818723c */ /* 0x000fe20000041860 */
[----:B------:R-:W-:Y:S01]  /*14250*/  MOV R7, R124 ;  /* 0x0000007c00077202 */ /* 0x000fe20000000f00 */
[----:B------:R-:W-:Y:S01]  /*14260*/  LDSM.16.MT88.4 R96, [R55+0xf800] ;  /* 0x00f800003760783b */ /* 0x000fe20000004200 */
[----:B------:R-:W-:Y:S01]  /*14270*/  MOV R124, R125 ;  /* 0x0000007d007c7202 */ /* 0x000fe20000000f00 */
[----:B------:R5:W-:Y:S01]  /*14280*/  MUFU.EX2 R15, R2 ;  /* 0x00000002000f7308 */ /* 0x000be20000000800 */
[----:B------:R-:W-:-:S02]  /*14290*/  MOV R217, R4 ;  /* 0x0000000400d97202 */ /* 0x000fc40000000f00 */
[----:B------:R-:W-:Y:S01]  /*142a0*/  MOV R218, R5 ;  /* 0x0000000500da7202 */ /* 0x000fe20000000f00 */
[--C-:B--2---:R-:W-:Y:S01]  /*142b0*/  FFMA.FTZ R0, R246, UR10, -R37.reuse ;  /* 0x0000000af6007c23 */ /* 0x104fe20008010825 */
[----:B------:R-:W-:Y:S01]  /*142c0*/  MOV R125, R3 ;  /* 0x00000003007d7202 */ /* 0x000fe20000000f00 */
[----:B------:R-:W-:Y:S01]  /*142d0*/  FFMA.FTZ R3, R241, UR10, -R37 ;  /* 0x0000000af1037c23 */ /* 0x000fe20008010825 */
[----:B------:R-:W-:Y:S01]  /*142e0*/  MOV R215, R191 ;  /* 0x000000bf00d77202 */ /* 0x000fe20000000f00 */
[C---:B------:R-:W-:Y:S01]  /*142f0*/  HMMA.16816.F32.BF16 R100, R8.reuse, R28, R100 ;  /* 0x0000001c0864723c */ /* 0x040fe20000041864 */
[----:B------:R-:W-:Y:S01]  /*14300*/  MOV R4, R6 ;  /* 0x0000000600047202 */ /* 0x000fe20000000f00 */
[----:B------:R2:W1:Y:S01]  /*14310*/  MUFU.EX2 R14, R3 ;  /* 0x00000003000e7308 */ /* 0x0004620000000800 */
[----:B------:R-:W-:Y:S02]  /*14320*/  MOV R5, R7 ;  /* 0x0000000700057202 */ /* 0x000fe40000000f00 */
[----:B------:R-:W-:Y:S01]  /*14330*/  MOV R6, R124 ;  /* 0x0000007c00067202 */ /* 0x000fe20000000f00 */
[----:B------:R3:W1:Y:S01]  /*14340*/  MUFU.EX2 R12, R0 ;  /* 0x00000000000c7308 */ /* 0x0006620000000800 */
[----:B------:R-:W-:Y:S01]  /*14350*/  MOV R7, R127 ;  /* 0x0000007f00077202 */ /* 0x000fe20000000f00 */
[----:B------:R-:W-:Y:S01]  /*14360*/  HMMA.16816.F32.BF16 R28, R8, R30, R112 ;  /* 0x0000001e081c723c */ /* 0x000fe20000041870 */
[----:B------:R-:W-:Y:S01]  /*14370*/  MOV R241, R173 ;  /* 0x000000ad00f17202 */ /* 0x000fe20000000f00 */
[----:B------:R-:W-:Y:S01]  /*14380*/  LDSM.16.MT88.4 R112, [R45+0x3800] ;  /* 0x003800002d70783b */ /* 0x000fe20000004200 */
[----:B------:R-:W-:Y:S01]  /*14390*/  MOV R240, R174 ;  /* 0x000000ae00f07202 */ /* 0x000fe20000000f00 */
[----:B-----5:R-:W-:Y:S01]  /*143a0*/  FFMA.FTZ R2, R245, UR10, -R39 ;  /* 0x0000000af5027c23 */ /* 0x020fe20008010827 */
[----:B------:R-:W-:-:S02]  /*143b0*/  MOV R246, R175 ;  /* 0x000000af00f67202 */ /* 0x000fc40000000f00 */
[----:B------:R5:W-:Y:S01]  /*143c0*/  LDSM.16.MT88.4 R172, [R55+0xd800] ;  /* 0x00d8000037ac783b */ /* 0x000be20000004200 */
[----:B------:R-:W-:Y:S01]  /*143d0*/  HMMA.16816.F32.BF16 R48, R8, R42, R48 ;  /* 0x0000002a0830723c */ /* 0x000fe20000041830 */
[----:B------:R-:W-:Y:S01]  /*143e0*/  MOV R11, R190 ;  /* 0x000000be000b7202 */ /* 0x000fe20000000f00 */
[--C-:B--2---:R-:W-:Y:S01]  /*143f0*/  FFMA.FTZ R3, R242, UR10, -R39.reuse ;  /* 0x0000000af2037c23 */ /* 0x104fe20008010827 */
[----:B------:R2:W-:Y:S01]  /*14400*/  LDSM.16.MT88.4 R188, [R45+0x1800] ;  /* 0x001800002dbc783b */ /* 0x0005e20000004200 */
[----:B----4-:R-:W-:Y:S01]  /*14410*/  MOV R44, R217 ;  /* 0x000000d9002c7202 */ /* 0x010fe20000000f00 */
[----:B---3--:R-:W-:Y:S01]  /*14420*/  FFMA.FTZ R0, R243, UR10, -R39 ;  /* 0x0000000af3007c23 */ /* 0x008fe20008010827 */
[----:B------:R-:W-:Y:S01]  /*14430*/  MOV R217, R4 ;  /* 0x0000000400d97202 */ /* 0x000fe20000000f00 */
[----:B------:R3:W-:Y:S01]  /*14440*/  MUFU.EX2 R40, R3 ;  /* 0x0000000300287308 */ /* 0x0007e20000000800 */
[----:B------:R-:W-:Y:S02]  /*14450*/  MOV R8, R6 ;  /* 0x0000000600087202 */ /* 0x000fe40000000f00 */
[----:B------:R-:W-:Y:S01]  /*14460*/  MOV R9, R126 ;  /* 0x0000007e00097202 */ /* 0x000fe20000000f00 */
[----:B------:R4:W1:Y:S01]  /*14470*/  MUFU.EX2 R41, R0 ;  /* 0x0000000000297308 */ /* 0x0008620000000800 */
[----:B------:R-:W-:-:S02]  /*14480*/  MOV R10, R125 ;  /* 0x0000007d000a7202 */ /* 0x000fc40000000f00 */
[----:B------:R-:W-:Y:S01]  /*14490*/  MOV R242, R9 ;  /* 0x0000000900f27202 */ /* 0x000fe20000000f00 */
[----:B------:R1:W-:Y:S01]  /*144a0*/  MUFU.EX2 R42, R2 ;  /* 0x00000002002a7308 */ /* 0x0003e20000000800 */
[----:B------:R-:W-:Y:S02]  /*144b0*/  MOV R9, R240 ;  /* 0x000000f000097202 */ /* 0x000fe40000000f00 */
[----:B------:R-:W-:Y:S02]  /*144c0*/  MOV R240, R128 ;  /* 0x0000008000f07202 */ /* 0x000fe40000000f00 */
[----:B------:R-:W-:Y:S01]  /*144d0*/  F2FP.BF16.F32.PACK_AB R124, R17, R16 ;  /* 0x00000010117c723e */ /* 0x000fe200000010ff */
[--C-:B---3--:R-:W-:Y:S01]  /*144e0*/  FFMA.FTZ R3, R239, UR10, -R38.reuse ;  /* 0x0000000aef037c23 */ /* 0x108fe20008010826 */
[----:B-----5:R-:W-:Y:S02]  /*144f0*/  MOV R55, R215 ;  /* 0x000000d700377202 */ /* 0x020fe40000000f00 */
[----:B------:R-:W-:Y:S01]  /*14500*/  MOV R215, R218 ;  /* 0x000000da00d77202 */ /* 0x000fe20000000f00 */
[----:B----4-:R-:W-:Y:S01]  /*14510*/  FFMA.FTZ R0, R244, UR10, -R39 ;  /* 0x0000000af4007c23 */ /* 0x010fe20008010827 */
[----:B------:R-:W-:Y:S01]  /*14520*/  MOV R218, R5 ;  /* 0x0000000500da7202 */ /* 0x000fe20000000f00 */
[----:B------:R3:W-:Y:S01]  /*14530*/  MUFU.EX2 R36, R3 ;  /* 0x0000000300247308 */ /* 0x0007e20000000800 */
[----:B--2---:R-:W-:Y:S01]  /*14540*/  MOV R45, R7 ;  /* 0x00000007002d7202 */ /* 0x004fe20000000f00 */
[----:B-1----:R-:W-:Y:S01]  /*14550*/  FFMA.FTZ R2, R235, UR10, -R38 ;  /* 0x0000000aeb027c23 */ /* 0x002fe20008010826 */
[----:B------:R1:W2:Y:S01]  /*14560*/  LDSM.16.MT88.4 R4, [R54+0x3800] ;  /* 0x003800003604783b */ /* 0x0002a20000004200 */
[----:B------:R4:W-:Y:S01]  /*14570*/  MUFU.EX2 R43, R0 ;  /* 0x00000000002b7308 */ /* 0x0009e20000000800 */
[----:B------:R-:W-:Y:S01]  /*14580*/  MOV R243, R55 ;  /* 0x0000003700f37202 */ /* 0x000fe20000000f00 */
[----:B------:R-:W-:Y:S01]  /*14590*/  FFMA.FTZ R8, R8, R46, R45 ;  /* 0x0000002e08087223 */ /* 0x000fe2000001002d */
[----:B------:R-:W-:Y:S01]  /*145a0*/  MOV R45, R10 ;  /* 0x0000000a002d7202 */ /* 0x000fe20000000f00 */
[----:B------:R5:W5:Y:S01]  /*145b0*/  MUFU.EX2 R37, R2 ;  /* 0x0000000200257308 */ /* 0x000b620000000800 */
[----:B------:R-:W-:Y:S01]  /*145c0*/  MOV R55, R246 ;  /* 0x000000f600377202 */ /* 0x000fe20000000f00 */
[----:B------:R-:W-:Y:S01]  /*145d0*/  FADD.FTZ R8, R9, R8 ;  /* 0x0000000809087221 */ /* 0x000fe20000010000 */
[----:B------:R-:W-:-:S02]  /*145e0*/  MOV R10, R229 ;  /* 0x000000e5000a7202 */ /* 0x000fc40000000f00 */
[----:B------:R-:W-:Y:S01]  /*145f0*/  MOV R246, R248 ;  /* 0x000000f800f67202 */ /* 0x000fe20000000f00 */
[--C-:B---3--:R-:W-:Y:S01]  /*14600*/  FFMA.FTZ R3, R234, UR10, -R38.reuse ;  /* 0x0000000aea037c23 */ /* 0x108fe20008010826 */
[----:B------:R-:W-:Y:S02]  /*14610*/  MOV R248, R129 ;  /* 0x0000008100f87202 */ /* 0x000fe40000000f00 */
[----:B------:R-:W-:Y:S01]  /*14620*/  MOV R229, R131 ;  /* 0x0000008300e57202 */ /* 0x000fe20000000f00 */
[----:B----4-:R-:W-:Y:S01]  /*14630*/  FFMA.FTZ R0, R238, UR10, -R38 ;  /* 0x0000000aee007c23 */ /* 0x010fe20008010826 */
[----:B------:R-:W-:Y:S01]  /*14640*/  F2FP.BF16.F32.PACK_AB R125, R14, R13 ;  /* 0x0000000d0e7d723e */ /* 0x000fe200000010ff */
[----:B------:R3:W-:Y:S01]  /*14650*/  MUFU.EX2 R38, R3 ;  /* 0x0000000300267308 */ /* 0x0007e20000000800 */
[----:B------:R-:W-:Y:S02]  /*14660*/  F2FP.BF16.F32.PACK_AB R126, R19, R18 ;  /* 0x00000012137e723e */ /* 0x000fe400000010ff */
[----:B------:R-:W-:Y:S01]  /*14670*/  F2FP.BF16.F32.PACK_AB R127, R12, R15 ;  /* 0x0000000f0c7f723e */ /* 0x000fe200000010ff */
[----:B------:R-:W4:Y:S01]  /*14680*/  MUFU.EX2 R39, R0 ;  /* 0x0000000000277308 */ /* 0x000f220000000800 */
[----:B------:R-:W-:-:S02]  /*14690*/  F2FP.BF16.F32.PACK_AB R128, R40, R41 ;  /* 0x000000292880723e */ /* 0x000fc400000010ff */
[----:B-1----:R-:W-:Y:S02]  /*146a0*/  MOV R54, R11 ;  /* 0x0000000b00367202 */ /* 0x002fe40000000f00 */
[----:B------:R-:W-:Y:S01]  /*146b0*/  MOV R11, R241 ;  /* 0x000000f1000b7202 */ /* 0x000fe20000000f00 */
[C---:B------:R-:W-:Y:S01]  /*146c0*/  HMMA.16816.F32.BF16 R144, R124.reuse, R156, R144 ;  /* 0x0000009c7c90723c */ /* 0x040fe20000041890 */
[----:B------:R-:W-:Y:S01]  /*146d0*/  MOV R241, R130 ;  /* 0x0000008200f17202 */ /* 0x000fe20000000f00 */
[----:B-----5:R-:W-:Y:S01]  /*146e0*/  FFMA.FTZ R2, R45, R52, R54 ;  /* 0x000000342d027223 */ /* 0x020fe20000010036 */
[----:B------:R-:W-:Y:S01]  /*146f0*/  F2FP.BF16.F32.PACK_AB R129, R37, R36 ;  /* 0x000000242581723e */ /* 0x000fe200000010ff */
[----:B---3--:R-:W-:Y:S01]  /*14700*/  FFMA.FTZ R3, R243, R53, R242 ;  /* 0x00000035f3037223 */ /* 0x008fe200000100f2 */
[----:B------:R-:W-:Y:S01]  /*14710*/  F2FP.BF16.F32.PACK_AB R130, R43, R42 ;  /* 0x0000002a2b82723e */ /* 0x000fe200000010ff */
[----:B------:R-:W-:Y:S01]  /*14720*/  FADD.FTZ R10, R10, R2 ;  /* 0x000000020a0a7221 */ /* 0x000fe20000010000 */
[----:B----4-:R-:W-:Y:S01]  /*14730*/  F2FP.BF16.F32.PACK_AB R131, R38, R39 ;  /* 0x000000272683723e */ /* 0x010fe200000010ff */
[----:B------:R-:W-:Y:S01]  /*14740*/  FFMA.FTZ R0, R44, R47, R55 ;  /* 0x0000002f2c007223 */ /* 0x000fe20000010037 */
[----:B------:R-:W-:Y:S01]  /*14750*/  FADD.FTZ R11, R11, R3 ;  /* 0x000000030b0b7221 */ /* 0x000fe20000010000 */
[----:B------:R-:W-:Y:S01]  /*14760*/  FADD.FTZ R3, R240, R8 ;  /* 0x00000008f0037221 */ /* 0x000fe20000010000 */
[----:B------:R-:W-:Y:S01]  /*14770*/  HMMA.16816.F32.BF16 R152, R124, R158, R152 ;  /* 0x0000009e7c98723c */ /* 0x000fe20000041898 */
[----:B------:R-:W-:Y:S01]  /*14780*/  FADD.FTZ R9, R246, R0 ;  /* 0x00000000f6097221 */ /* 0x000fe20000010000 */
[----:B------:R-:W-:Y:S01]  /*14790*/  FADD.FTZ R2, R241, R11 ;  /* 0x0000000bf1027221 */ /* 0x000fe20000010000 */
[----:B------:R-:W-:Y:S01]  /*147a0*/  FADD.FTZ R0, R229, R10 ;  /* 0x0000000ae5007221 */ /* 0x000fe20000010000 */
[----:B------:R-:W-:-:S02]  /*147b0*/  FADD.FTZ R3, R215, R3 ;  /* 0x00000003d7037221 */ /* 0x000fc40000010000 */
[----:B------:R-:W-:Y:S01]  /*147c0*/  FADD.FTZ R2, R217, R2 ;  /* 0x00000002d9027221 */ /* 0x000fe20000010000 */
[----:B------:R-:W-:Y:S01]  /*147d0*/  FADD.FTZ R0, R218, R0 ;  /* 0x00000000da007221 */ /* 0x000fe20000010000 */
[-C--:B--2---:R-:W-:Y:S01]  /*147e0*/  HMMA.16816.F32.BF16 R120, R124, R4.reuse, R120 ;  /* 0x000000047c78723c */ /* 0x084fe20000041878 */
[----:B------:R-:W-:Y:S01]  /*147f0*/  FADD.FTZ R3, R143, R3 ;  /* 0x000000038f037221 */ /* 0x000fe20000010000 */
[----:B------:R-:W-:Y:S01]  /*14800*/  FADD.FTZ R2, R213, R2 ;  /* 0x00000002d5027221 */ /* 0x000fe20000010000 */
[----:B------:R-:W-:Y:S02]  /*14810*/  FADD.FTZ R0, R251, R0 ;  /* 0x00000000fb007221 */ /* 0x000fe40000010000 */
[----:B------:R-:W-:Y:S01]  /*14820*/  FADD.FTZ R3, R225, R3 ;  /* 0x00000003e1037221 */ /* 0x000fe20000010000 */
[----:B------:R-:W-:Y:S01]  /*14830*/  FADD.FTZ R2, R223, R2 ;  /* 0x00000002df027221 */ /* 0x000fe20000010000 */
[----:B------:R-:W-:Y:S01]  /*14840*/  FADD.FTZ R0, R252, R0 ;  /* 0x00000000fc007221 */ /* 0x000fe20000010000 */
[----:B------:R-:W-:Y:S01]  /*14850*/  HMMA.16816.F32.BF16 R116, R128, R4, R116 ;  /* 0x000000048074723c */ /* 0x000fe20000041874 */
        /* <DEDUP_REMOVED lines=8> */
[C---:B------:R-:W-:Y:S01]  /*148e0*/  HMMA.16816.F32.BF16 R148, R128.reuse, R156, R148 ;  /* 0x0000009c8094723c */ /* 0x040fe20000041894 */
        /* <DEDUP_REMOVED lines=31> */
[----:B------:R-:W-:Y:S02]  /*14ae0*/  HMMA.16816.F32.BF16 R156, R128, R158, R160 ;  /* 0x0000009e809c723c */ /* 0x000fe400000418a0 */
[----:B------:R-:W-:Y:S01]  /*14af0*/  FADD.FTZ R0, R14, R0 ;  /* 0x000000000e007221 */ /* 0x000fe20000010000 */
[----:B------:R-:W-:-:S03]  /*14b00*/  FADD.FTZ R4, R42, R4 ;  /* 0x000000042a047221 */ /* 0x000fc60000010000 */
[----:B------:R-:W-:Y:S01]  /*14b10*/  FADD.FTZ R0, R15, R0 ;  /* 0x000000000f007221 */ /* 0x000fe20000010000 */
[----:B------:R-:W-:Y:S01]  /*14b20*/  FADD.FTZ R4, R43, R4 ;  /* 0x000000042b047221 */ /* 0x000fe20000010000 */
[C---:B------:R-:W-:Y:S02]  /*14b30*/  HMMA.16816.F32.BF16 R164, R124.reuse, R172, R164 ;  /* 0x000000ac7ca4723c */ /* 0x040fe400000418a4 */
[----:B------:R-:W-:Y:S02]  /*14b40*/  FADD.FTZ R0, R12, R0 ;  /* 0x000000000c007221 */ /* 0x000fe40000010000 */
[----:B------:R1:W-:Y:S04]  /*14b50*/  STL [R1+0x80], R4 ;  /* 0x0000800401007387 */ /* 0x0003e80000100800 */
[----:B------:R1:W-:Y:S01]  /*14b60*/  STL [R1+0x84], R3 ;  /* 0x0000840301007387 */ /* 0x0003e20000100800 */
[C---:B------:R-:W-:Y:S03]  /*14b70*/  HMMA.16816.F32.BF16 R168, R124.reuse, R174, R168 ;  /* 0x000000ae7ca8723c */ /* 0x040fe600000418a8 */
[----:B------:R1:W-:Y:S04]  /*14b80*/  STL [R1+0x7c], R0 ;  /* 0x00007c0001007387 */ /* 0x0003e80000100800 */
[----:B------:R1:W-:Y:S01]  /*14b90*/  STL [R1+0x78], R2 ;  /* 0x0000780201007387 */ /* 0x0003e20000100800 */
        /* <DEDUP_REMOVED lines=23> */
[----:B-1----:R-:W-:-:S15]  /*14d10*/  HMMA.16816.F32.BF16 R128, R128, R6, R48 ;  /* 0x000000068080723c */ /* 0x002fde0000041830 */
[----:B------:R-:W-:-:S05]  /*14d20*/  NOP ;  /* 0x0000000000007918 */ /* 0x000fca0000000000 */
.L_x_155:
[----:B------:R-:W-:-:S09]  /*14d30*/  UISETP.GE.AND UP0, UPT, UR18, URZ, UPT ;  /* 0x000000ff1200728c */ /* 0x000fd2000bf06270 */
[----:B------:R-:W-:Y:S05]  /*14d40*/  BRA.U !UP0, `(.L_x_158) ;  /* 0x0000004d08447547 */ /* 0x000fea000b800000 */
[----:B------:R-:W2:Y:S04]  /*14d50*/  LDL.LU R0, [R1+0x90] ;  /* 0x0000900001007983 */ /* 0x000ea80000300800 */
[----:B------:R-:W3:Y:S04]  /*14d60*/  LDL.LU R6, [R1+0x8] ;  /* 0x0000080001067983 */ /* 0x000ee80000300800 */
[----:B------:R-:W4:Y:S04]  /*14d70*/  LDL.LU R4, [R1+0x94] ;  /* 0x0000940001047983 */ /* 0x000f280000300800 */
[----:B------:R-:W4:Y:S01]  /*14d80*/  LDL.LU R5, [R1+0x64] ;  /* 0x0000640001057983 */ /* 0x000f220000300800 */
[----:B------:R-:W-:Y:S01]  /*14d90*/  IMAD.U32 R2, RZ, RZ, UR20 ;  /* 0x00000014ff027e24 */ /* 0x000fe2000f8e00ff */
[----:B------:R-:W-:Y:S01]  /*14da0*/  USHF.L.U64.HI UR10, UR6, 0x5, UR7 ;  /* 0x00000005060a7899 */ /* 0x000fe20008010207 */
[----:B------:R-:W-:Y:S01]  /*14db0*/  IMAD.U32 R3, RZ, RZ, UR19 ;  /* 0x00000013ff037e24 */ /* 0x000fe2000f8e00ff */
[----:B------:R-:W1:Y:S01]  /*14dc0*/  S2R R7, SR_TID.X ;  /* 0x0000000000077919 */ /* 0x000e620000002100 */
[----:B------:R-:W-:Y:S01]  /*14dd0*/  USHF.L.U32 UR11, UR6, 0x5, URZ ;  /* 0x00000005060b7899 */ /* 0x000fe200080006ff */
[----:B------:R-:W-:Y:S01]  /*14de0*/  MOV R238, 0x40 ;  /* 0x0000004000ee7802 */ /* 0x000fe20000000f00 */
[----:B------:R-:W-:Y:S01]  /*14df0*/  IMAD.MOV.U32 R246, RZ, RZ, 0x20 ;  /* 0x00000020fff67424 */ /* 0x000fe200078e00ff */
[----:B------:R-:W-:Y:S01]  /*14e00*/  UIADD3 UR38, UP0, UPT, UR38, -0x80, URZ ;  /* 0xffffff8026267890 */ /* 0x000fe2000ff1e0ff */
[----:B-----5:R-:W-:-:S02]  /*14e10*/  IMAD.MOV.U32 R132, RZ, RZ, R134 ;  /* 0x000000ffff847224 */ /* 0x020fc400078e0086 */
[----:B------:R-:W-:Y:S01]  /*14e20*/  IMAD.MOV.U32 R138, RZ, RZ, R135 ;  /* 0x000000ffff8a7224 */ /* 0x000fe200078e0087 */
[----:B------:R-:W-:Y:S01]  /*14e30*/  SEL R246, R246, 0xffffffe0, !P0 ;  /* 0xffffffe0f6f67807 */ /* 0x000fe20004000000 */
[----:B------:R-:W-:Y:S01]  /*14e40*/  IMAD.MOV.U32 R133, RZ, RZ, R136 ;  /* 0x000000ffff857224 */ /* 0x000fe200078e0088 */
[----:B------:R-:W-:Y:S01]  /*14e50*/  UIADD3.X UR24, UPT, UPT, UR24, -0x1, URZ, UP0, !UPT ;  /* 0xffffffff18187890 */ /* 0x000fe200087fe4ff */
[C---:B-1----:R-:W-:Y:S01]  /*14e60*/  IMAD.SHL.U32 R247, R7.reuse, 0x8, RZ ;  /* 0x0000000807f77824 */ /* 0x042fe200078e00ff */
[----:B------:R-:W-:Y:S02]  /*14e70*/  SHF.R.U32.HI R236, RZ, 0x1, R7 ;  /* 0x00000001ffec7819 */ /* 0x000fe40000011607 */
[----:B------:R-:W-:-:S04]  /*14e80*/  LOP3.LUT P2, RZ, R7, 0x4, RZ, 0xc0, !PT ;  /* 0x0000000407ff7812 */ /* 0x000fc8000784c0ff */
[----:B------:R-:W-:Y:S01]  /*14e90*/  SEL R238, R238, 0xffffffc0, !P2 ;  /* 0xffffffc0eeee7807 */ /* 0x000fe20005000000 */
[----:B---3--:R-:W-:-:S04]  /*14ea0*/  IMAD.WIDE.U32 R2, R6, UR6, R2 ;  /* 0x0000000606027c25 */ /* 0x008fc8000f8e0002 */
[----:B--2---:R-:W-:Y:S01]  /*14eb0*/  IMAD.IADD R3, R0, 0x1, R3 ;  /* 0x0000000100037824 */ /* 0x004fe200078e0203 */
[----:B------:R-:W-:Y:S01]  /*14ec0*/  MOV R0, UR4 ;  /* 0x0000000400007c02 */ /* 0x000fe20008000f00 */
[C---:B------:R-:W-:Y:S01]  /*14ed0*/  IMAD.SHL.U32 R6, R7.reuse, 0x40, RZ ;  /* 0x0000004007067824 */ /* 0x040fe200078e00ff */
[----:B------:R-:W-:Y:S01]  /*14ee0*/  UIMAD UR4, UR27, UR4, URZ ;  /* 0x000000041b0472a4 */ /* 0x000fe2000f8e02ff */
[----:B----4-:R-:W-:Y:S01]  /*14ef0*/  LOP3.LUT R247, R4, 0x1e00, R247, 0xf8, !PT ;  /* 0x00001e0004f77812 */ /* 0x010fe200078ef8f7 */
[----:B------:R-:W-:Y:S02]  /*14f00*/  IMAD.SHL.U32 R4, R7, 0x20, RZ ;  /* 0x0000002007047824 */ /* 0x000fe400078e00ff */
[----:B------:R-:W-:Y:S01]  /*14f10*/  UIMAD UR4, UR16, UR5, UR4 ;  /* 0x00000005100472a4 */ /* 0x000fe2000f8e0204 */
[----:B------:R-:W-:Y:S01]  /*14f20*/  LOP3.LUT R242, R6, 0x200, RZ, 0xc0, !PT ;  /* 0x0000020006f27812 */ /* 0x000fe200078ec0ff */
[----:B------:R-:W-:Y:S01]  /*14f30*/  IMAD.WIDE.U32 R2, R0, UR16, R2 ;  /* 0x0000001000027c25 */ /* 0x000fe2000f8e0002 */
[----:B------:R-:W1:Y:S01]  /*14f40*/  S2UR UR5, SR_CgaCtaId ;  /* 0x00000000000579c3 */ /* 0x000e620000008800 */
[----:B------:R-:W-:Y:S01]  /*14f50*/  LOP3.LUT R0, R5, 0x1c0, R6, 0xf8, !PT ;  /* 0x000001c005007812 */ /* 0x000fe200078ef806 */
[----:B------:R-:W-:Y:S01]  /*14f60*/  UIMAD.WIDE.U32 UR16, UR18, UR6, URZ ;  /* 0x00000006121072a5 */ /* 0x000fe2000f8e00ff */
[----:B------:R-:W-:-:S02]  /*14f70*/  LOP3.LUT R242, R242, 0x7c00, R4, 0xf8, !PT ;  /* 0x00007c00f2f27812 */ /* 0x000fc400078ef804 */
[----:B------:R-:W-:Y:S02]  /*14f80*/  IADD3 R4, P1, PT, R5, R2, RZ ;  /* 0x0000000205047210 */ /* 0x000fe40007f3e0ff */
[C---:B------:R-:W-:Y:S01]  /*14f90*/  LOP3.LUT R237, R0.reuse, 0x8, R7, 0x78, !PT ;  /* 0x0000000800ed7812 */ /* 0x040fe200078e7807 */
[----:B------:R-:W-:Y:S01]  /*14fa0*/  IMAD.U32 R2, RZ, RZ, UR16 ;  /* 0x00000010ff027e24 */ /* 0x000fe2000f8e00ff */
[----:B------:R-:W-:Y:S01]  /*14fb0*/  LOP3.LUT R236, R0, 0x8, R236, 0x78, !PT ;  /* 0x0000000800ec7812 */ /* 0x000fe200078e78ec */
[----:B------:R-:W-:Y:S01]  /*14fc0*/  USHF.L.U32 UR16, UR6, 0x7, URZ ;  /* 0x0000000706107899 */ /* 0x000fe200080006ff */
[----:B------:R-:W-:Y:S01]  /*14fd0*/  IADD3.X R0, PT, PT, R3, UR4, RZ, P1, !PT ;  /* 0x0000000403007c10 */ /* 0x000fe20008ffe4ff */
[----:B------:R-:W-:Y:S01]  /*14fe0*/  IMAD.U32 R3, RZ, RZ, UR17 ;  /* 0x00000011ff037e24 */ /* 0x000fe2000f8e00ff */
[----:B------:R-:W-:Y:S01]  /*14ff0*/  UIMAD UR4, UR18, UR7, UR17 ;  /* 0x00000007120472a4 */ /* 0x000fe2000f8e0211 */
[----:B------:R-:W-:Y:S01]  /*15000*/  LOP3.LUT R242, R242, R236, RZ, 0xfc, !PT ;  /* 0x000000ecf2f27212 */ /* 0x000fe200078efcff */
[----:B------:R-:W-:Y:S01]  /*15010*/  USHF.L.U64.HI UR7, UR6, 0x7, UR7 ;  /* 0x0000000706077899 */ /* 0x000fe20008010207 */
[C---:B------:R-:W-:Y:S01]  /*15020*/  SHF.L.U64.HI R3, R4.reuse, 0x1, R0 ;  /* 0x0000000104037819 */ /* 0x040fe20000010200 */
[----:B------:R-:W-:Y:S01]  /*15030*/  IMAD.SHL.U32 R4, R4, 0x2, RZ ;  /* 0x0000000204047824 */ /* 0x000fe200078e00ff */
[----:B------:R-:W-:Y:S01]  /*15040*/  LOP3.LUT R0, R6, 0x400, RZ, 0xc0, !PT ;  /* 0x0000040006007812 */ /* 0x000fe200078ec0ff */
[----:B------:R-:W-:Y:S01]  /*15050*/  UMOV UR6, 0x400 ;  /* 0x0000040000067882 */ /* 0x000fe20000000000 */
[----:B------:R-:W-:Y:S01]  /*15060*/  MOV R5, UR4 ;  /* 0x0000000400057c02 */ /* 0x000fe20008000f00 */
[----:B------:R-:W-:Y:S01]  /*15070*/  UIADD3 UR18, UPT, UPT, UR18, 0x1, URZ ;  /* 0x0000000112127890 */ /* 0x000fe2000fffe0ff */
[----:B------:R-:W-:Y:S01]  /*15080*/  LEA R4, P1, R2, R4, 0x7 ;  /* 0x0000000402047211 */ /* 0x000fe200078238ff */
[----:B------:R-:W-:Y:S01]  /*15090*/  IMAD R237, R237, 0x2, R0 ;  /* 0x00000002eded7824 */ /* 0x000fe200078e0200 */
[----:B-1----:R-:W-:Y:S01]  /*150a0*/  ULEA UR5, UR5, UR6, 0x18 ;  /* 0x0000000605057291 */ /* 0x002fe2000f8ec0ff */
[----:B------:R-:W-:Y:S01]  /*150b0*/  LOP3.LUT R236, R236, 0x200, R6, 0xf8, !PT ;  /* 0x00000200ecec7812 */ /* 0x000fe200078ef806 */
[----:B------:R-:W1:Y:S01]  /*150c0*/  LDCU UR4, c[0x0][0x45c] ;  /* 0x00008b80ff0477ac */ /* 0x000e620008000800 */
[----:B------:R-:W-:Y:S01]  /*150d0*/  LEA.HI.X R2, R2, R3, R5, 0x7, P1 ;  /* 0x0000000302027211 */ /* 0x000fe200008f3c05 */
[----:B------:R-:W-:Y:S01]  /*150e0*/  IMAD.MOV.U32 R3, RZ, RZ, R137 ;  /* 0x000000ffff037224 */ /* 0x000fe200078e0089 */
[----:B------:R-:W-:Y:S01]  /*150f0*/  IADD3 R0, P1, PT, R4, UR8, RZ ;  /* 0x0000000804007c10 */ /* 0x000fe2000ff3e0ff */
[----:B------:R-:W-:Y:S01]  /*15100*/  VIADD R240, R237, UR5 ;  /* 0x00000005edf07c36 */ /* 0x000fe20008000000 */
[----:B------:R-:W-:Y:S01]  /*15110*/  LEA R236, R236, UR5, 0x1 ;  /* 0x00000005ecec7c11 */ /* 0x000fe2000f8e08ff */
[----:B------:R-:W2:Y:S01]  /*15120*/  LDCU UR8, c[0x0][0x50c] ;  /* 0x0000a180ff0877ac */ /* 0x000ea20008000800 */
[----:B------:R-:W-:Y:S01]  /*15130*/  LEA R242, R242, UR5, 0x1 ;  /* 0x00000005f2f27c11 */ /* 0x000fe2000f8e08ff */
[----:B------:R3:W-:Y:S01]  /*15140*/  STL [R1+0x34], R0 ;  /* 0x0000340001007387 */ /* 0x0007e20000100800 */
[----:B------:R-:W-:Y:S01]  /*15150*/  LEA R247, R247, UR5, 0x1 ;  /* 0x00000005f7f77c11 */ /* 0x000fe2000f8e08ff */
[----:B------:R-:W-:-:S02]  /*15160*/  IMAD.IADD R239, R246, 0x1, R236 ;  /* 0x00000001f6ef7824 */ /* 0x000fc400078e02ec */
[----:B------:R-:W-:Y:S01]  /*15170*/  IMAD.IADD R243, R238, 0x1, R242 ;  /* 0x00000001eef37824 */ /* 0x000fe200078e02f2 */
[C---:B------:R-:W-:Y:S01]  /*15180*/  IADD3 R238, PT, PT, R240.reuse, R238, RZ ;  /* 0x000000eef0ee7210 */ /* 0x040fe20007ffe0ff */
[----:B------:R-:W-:Y:S02]  /*15190*/  IMAD.IADD R240, R240, 0x1, R246 ;  /* 0x00000001f0f07824 */ /* 0x000fe400078e02f6 */
[C---:B------:R-:W-:Y:S02]  /*151a0*/  IMAD.IADD R244, R246.reuse, 0x1, R242 ;  /* 0x00000001f6f47824 */ /* 0x040fe400078e02f2 */
[C---:B------:R-:W-:Y:S02]  /*151b0*/  IMAD.IADD R241, R246.reuse, 0x1, R238 ;  /* 0x00000001f6f17824 */ /* 0x040fe400078e02ee */
[----:B------:R-:W-:Y:S01]  /*151c0*/  IMAD.IADD R245, R246, 0x1, R243 ;  /* 0x00000001f6f57824 */ /* 0x000fe200078e02f3 */
[----:B---3--:R-:W-:Y:S01]  /*151d0*/  IADD3.X R0, PT, PT, R2, UR9, RZ, P1, !PT ;  /* 0x0000000902007c10 */ /* 0x008fe20008ffe4ff */
[----:B------:R-:W-:-:S04]  /*151e0*/  VIADD R2, R236, 0xc000 ;  /* 0x0000c000ec027836 */ /* 0x000fc80000000000 */
[----:B------:R3:W-:Y:S04]  /*151f0*/  STL [R1+0x30], R0 ;  /* 0x0000300001007387 */ /* 0x0007e80000100800 */
[----:B------:R4:W-:Y:S01]  /*15200*/  STL [R1+0x8c], R2 ;  /* 0x00008c0201007387 */ /* 0x0009e20000100800 */
[----:B---3--:R-:W-:-:S05]  /*15210*/  IADD3 R0, PT, PT, R236, 0xc040, RZ ;  /* 0x0000c040ec007810 */ /* 0x008fca0007ffe0ff */
[----:B------:R4:W-:Y:S01]  /*15220*/  STL [R1+0x88], R0 ;  /* 0x0000880001007387 */ /* 0x0009e20000100800 */
[----:B-12---:R-:W-:Y:S05]  /*15230*/  BRA `(.L_x_159) ;  /* 0x00000000008c7947 */ /* 0x006fea0003800000 */
.L_x_161:
[----:B------:R-:W2:Y:S01]  /*15240*/  LDL R22, [R1+0x5c] ;  /* 0x00005c0001167983 */ /* 0x000ea20000100800 */
[----:B------:R-:W5:Y:S01]  /*15250*/  LDC.64 R6, c[0x0][0x3b8] ;  /* 0x0000ee00ff067b82 */ /* 0x000f620000000a00 */
[----:B------:R-:W-:Y:S02]  /*15260*/  UIADD3 UR6, UPT, UPT, UR18, -0x2, URZ ;  /* 0xfffffffe12067890 */ /* 0x000fe4000fffe0ff */
[----:B------:R-:W4:Y:S04]  /*15270*/  LDL R21, [R1+0x58] ;  /* 0x0000580001157983 */ /* 0x000f280000100800 */
[C---:B-----5:R-:W-:Y:S01]  /*15280*/  IMAD.WIDE.U32 R4, R6.reuse, UR6, RZ ;  /* 0x0000000606047c25 */ /* 0x060fe2000f8e00ff */
[C---:B------:R-:W-:Y:S03]  /*15290*/  SHF.L.U64.HI R14, R6.reuse, 0x4, R7 ;  /* 0x00000004060e7819 */ /* 0x040fe60000010207 */
[----:B---3--:R-:W-:Y:S02]  /*152a0*/  IMAD.SHL.U32 R12, R6, 0x10, RZ ;  /* 0x00000010060c7824 */ /* 0x008fe400078e00ff */
[----:B------:R-:W-:Y:S03]  /*152b0*/  IMAD R5, R7, UR6, R5 ;  /* 0x0000000607057c24 */ /* 0x000fe6000f8e0205 */
[C---:B------:R-:W-:Y:S04]  /*152c0*/  LEA R2, P0, R4.reuse, R12, 0x6 ;  /* 0x0000000c04027211 */ /* 0x040fe800078030ff */
[----:B------:R-:W-:Y:S02]  /*152d0*/  LEA.HI.X R9, R4, R14, R5, 0x6, P0 ;  /* 0x0000000e04097211 */ /* 0x000fe400000f3405 */
[-C--:B------:R-:W-:Y:S02]  /*152e0*/  IADD3 R12, P0, PT, R12, R2.reuse, RZ ;  /* 0x000000020c0c7210 */ /* 0x080fe40007f1e0ff */
[----:B------:R-:W-:Y:S03]  /*152f0*/  LEA R13, P1, R6, R2, 0x5 ;  /* 0x00000002060d7211 */ /* 0x000fe600078228ff */
        /* <DEDUP_REMOVED lines=23> */
.L_x_159:
        /* <DEDUP_REMOVED lines=29> */
[----:B------:R-:W5:Y:S08]  /*15640*/  LDSM.16.M88.4 R48, [R237+UR5+0x9000] ;  /* 0x00900005ed30783b */ /* 0x000f700008000200 */
[----:B------:R-:W4:Y:S01]  /*15650*/  LDSM.16.M88.4 R140, [R237+UR5+0x9800] ;  /* 0x00980005ed8c783b */ /* 0x000f220008000200 */
        /* <DEDUP_REMOVED lines=15> */
[-C--:B-----5:R-:W-:Y:S08]  /*15750*/  HMMA.16816.F32.BF16 R36, R64, R48.reuse, RZ ;  /* 0x000000304024723c */ /* 0x0a0ff000000418ff */
[C---:B------:R-:W-:Y:S08]  /*15760*/  HMMA.16816.F32.BF16 R40, R60.reuse, R48, RZ ;  /* 0x000000303c28723c */ /* 0x040ff000000418ff */
[-C--:B------:R-:W-:Y:S08]  /*15770*/  HMMA.16816.F32.BF16 R44, R60, R50.reuse, RZ ;  /* 0x000000323c2c723c */ /* 0x080ff000000418ff */
[C---:B------:R-:W-:Y:S08]  /*15780*/  HMMA.16816.F32.BF16 R48, R64.reuse, R50, RZ ;  /* 0x000000324030723c */ /* 0x040ff000000418ff */
[-C--:B----4-:R-:W-:Y:S08]  /*15790*/  HMMA.16816.F32.BF16 R52, R64, R140.reuse, RZ ;  /* 0x0000008c4034723c */ /* 0x090ff000000418ff */
        /* <DEDUP_REMOVED lines=177> */
[----:B------:R-:W-:Y:S01]  /*162b0*/  MUFU.TANH R2, R23 ;  /* 0x0000001700027308 */ /* 0x000fe20000002400 */
        /* <DEDUP_REMOVED lines=14> */
[----:B------:R-:W-:Y:S01]  /*163a0*/  MUFU.TANH R234, R32 ;  /* 0x0000002000ea7308 */ /* 0x000fe20000002400 */
        /* <DEDUP_REMOVED lines=12> */
[----:B------:R-:W-:Y:S01]  /*16470*/  FMUL.FTZ R29, R29, UR8 ;  /* 0x000000081d1d7c20 */ /* 0x000fe20008410000 */
[C---:B------:R-:W-:Y:S04]  /*16480*/  HMMA.16816.F32.BF16 R56, R140.reuse, R4, R56 ;  /* 0x000000048c38723c */ /* 0x040fe80000041838 */
[----:B------:R-:W-:Y:S03]  /*16490*/  FMUL.FTZ R48, R48, UR8 ;  /* 0x0000000830307c20 */ /* 0x000fe60008410000 */
[----:B------:R1:W-:Y:S01]  /*164a0*/  MUFU.TANH R32, R44 ;  /* 0x0000002c00207308 */ /* 0x0003e20000002400 */
        /* <DEDUP_REMOVED lines=10> */
[----:B------:R-:W3:Y:S01]  /*16550*/  MUFU.TANH R10, R52 ;  /* 0x00000034000a7308 */ /* 0x000ee20000002400 */
        /* <DEDUP_REMOVED lines=8> */
[----:B------:R-:W-:Y:S01]  /*165e0*/  FMUL.FTZ R46, R46, UR8 ;  /* 0x000000082e2e7c20 */ /* 0x000fe20008410000 */
[----:B--2---:R-:W-:Y:S01]  /*165f0*/  MOV R41, R2 ;  /* 0x0000000200297202 */ /* 0x004fe20000000f00 */
[----:B------:R-:W-:Y:S01]  /*16600*/  FMUL.FTZ R49, R49, UR8 ;  /* 0x0000000831317c20 */ /* 0x000fe20008410000 */
[----:B------:R-:W-:Y:S01]  /*16610*/  FMNMX3.FTZ R5, R132, R209, R212, !PT ;  /* 0x000000d184057276 */ /* 0x000fe200078100d4 */
[----:B------:R-:W-:Y:S01]  /*16620*/  FMUL.FTZ R50, R50, UR8 ;  /* 0x0000000832327c20 */ /* 0x000fe20008410000 */
[----:B------:R-:W-:Y:S01]  /*16630*/  FMUL.FTZ R64, R64, UR8 ;  /* 0x0000000840407c20 */ /* 0x000fe20008410000 */
[----:B------:R-:W-:Y:S03]  /*16640*/  FMUL.FTZ R65, R65, UR8 ;  /* 0x0000000841417c20 */ /* 0x000fe60008410000 */
[----:B------:R2:W-:Y:S01]  /*16650*/  MUFU.TANH R142, R0 ;  /* 0x00000000008e7308 */ /* 0x0005e20000002400 */
[----:B------:R-:W-:Y:S01]  /*16660*/  FMNMX3.FTZ R6, R4, R216, R215, !PT ;  /* 0x000000d804067276 */ /* 0x000fe200078100d7 */
[----:B---3--:R3:W-:Y:S01]  /*16670*/  STL [R1+0x24], R10 ;  /* 0x0000240a01007387 */ /* 0x0087e20000100800 */
[----:B------:R-:W-:Y:S01]  /*16680*/  FMUL.FTZ R51, R51, UR8 ;  /* 0x0000000833337c20 */ /* 0x000fe20008410000 */
[----:B------:R-:W-:Y:S01]  /*16690*/  FMUL.FTZ R56, R56, UR8 ;  /* 0x0000000838387c20 */ /* 0x000fe20008410000 */
[----:B------:R-:W-:Y:S01]  /*166a0*/  FMUL.FTZ R58, R58, UR8 ;  /* 0x000000083a3a7c20 */ /* 0x000fe20008410000 */
[----:B------:R-:W-:Y:S01]  /*166b0*/  FMUL.FTZ R59, R59, UR8 ;  /* 0x000000083b3b7c20 */ /* 0x000fe20008410000 */
[----:B------:R-:W-:Y:S03]  /*166c0*/  FMUL.FTZ R60, R60, UR8 ;  /* 0x000000083c3c7c20 */ /* 0x000fe60008410000 */
[----:B------:R-:W4:Y:S01]  /*166d0*/  MUFU.TANH R8, R54 ;  /* 0x0000003600087308 */ /* 0x000f220000002400 */
[----:B------:R-:W-:Y:S01]  /*166e0*/  FMUL.FTZ R61, R61, UR8 ;  /* 0x000000083d3d7c20 */ /* 0x000fe20008410000 */
[----:B-1----:R3:W-:Y:S01]  /*166f0*/  STL [R1+0x20], R11 ;  /* 0x0000200b01007387 */ /* 0x0027e20000100800 */
[----:B------:R-:W-:Y:S01]  /*16700*/  FMUL.FTZ R66, R66, UR8 ;  /* 0x0000000842427c20 */ /* 0x000fe20008410000 */
[----:B------:R-:W-:Y:S06]  /*16710*/  FMUL.FTZ R67, R67, UR8 ;  /* 0x0000000843437c20 */ /* 0x000fec0008410000 */
[----:B------:R-:W-:Y:S01]  /*16720*/  MUFU.TANH R34, R43 ;  /* 0x0000002b00227308 */ /* 0x000fe20000002400 */
[----:B--2---:R-:W-:Y:S09]  /*16730*/  FMUL.FTZ R0, R63, UR8 ;  /* 0x000000083f007c20 */ /* 0x004ff20008410000 */
[----:B------:R-:W1:Y:S01]  /*16740*/  MUFU.TANH R9, R55 ;  /* 0x0000003700097308 */ /* 0x000e620000002400 */
[----:B----4-:R3:W-:Y:S09]  /*16750*/  STL [R1+0x28], R8 ;  /* 0x0000280801007387 */ /* 0x0107f20000100800 */
[----:B------:R-:W2:Y:S10]  /*16760*/  MUFU.TANH R2, R42 ;  /* 0x0000002a00027308 */ /* 0x000eb40000002400 */
[----:B------:R2:W-:Y:S01]  /*16770*/  MUFU.TANH R43, R48 ;  /* 0x00000030002b7308 */ /* 0x0005e20000002400 */
[----:B-1----:R3:W-:Y:S09]  /*16780*/  STL [R1+0x2c], R9 ;  /* 0x00002c0901007387 */ /* 0x0027f20000100800 */
[----:B------:R1:W-:Y:S10]  /*16790*/  MUFU.TANH R141, R0 ;  /* 0x00000000008d7308 */ /* 0x0003f40000002400 */
[----:B------:R-:W4:Y:S01]  /*167a0*/  MUFU.TANH R12, R57 ;  /* 0x00000039000c7308 */ /* 0x000f220000002400 */
[----:B--2---:R-:W-:Y:S02]  /*167b0*/  MOV R48, R2 ;  /* 0x0000000200307202 */ /* 0x004fe40000000f00 */
[----:B------:R-:W-:Y:S07]  /*167c0*/  FMNMX3.FTZ R2, R138, R220, R219, !PT ;  /* 0x000000dc8a027276 */ /* 0x000fee00078100db */
[----:B------:R-:W2:Y:S01]  /*167d0*/  MUFU.TANH R217, R15 ;  /* 0x0000000f00d97308 */ /* 0x000ea20000002400 */
[----:B------:R-:W-:Y:S02]  /*167e0*/  FMNMX3.FTZ R4, R2, R18, R17, !PT ;  /* 0x0000001202047276 */ /* 0x000fe40007810011 */
[----:B-1----:R-:W-:Y:S04]  /*167f0*/  FMNMX3.FTZ R0, R3, R208, R211, !PT ;  /* 0x000000d003007276 */ /* 0x002fe800078100d3 */
[----:B------:R-:W-:Y:S03]  /*16800*/  FMNMX3.FTZ R2, R0, R213, R214, !PT ;  /* 0x000000d500027276 */ /* 0x000fe600078100d6 */
[----:B------:R-:W1:Y:S01]  /*16810*/  MUFU.TANH R139, R38 ;  /* 0x00000026008b7308 */ /* 0x000e620000002400 */
[----:B----4-:R3:W-:Y:S09]  /*16820*/  STL [R1], R12 ;  /* 0x0000000c01007387 */ /* 0x0107f20000100800 */
[----:B------:R-:W4:Y:S01]  /*16830*/  MUFU.TANH R19, R64 ;  /* 0x0000004000137308 */ /* 0x000f220000002400 */
[----:B--2---:R-:W-:Y:S09]  /*16840*/  FMNMX3.FTZ R0, R5, R218, R217, !PT ;  /* 0x000000da05007276 */ /* 0x004ff200078100d9 */
[----:B------:R-:W-:Y:S01]  /*16850*/  MUFU.TANH R252, R20 ;  /* 0x0000001400fc7308 */ /* 0x000fe20000002400 */
[----:B-1----:R-:W-:Y:S09]  /*16860*/  MOV R42, R139 ;  /* 0x0000008b002a7202 */ /* 0x002ff20000000f00 */
[----:B------:R-:W1:Y:S01]  /*16870*/  MUFU.TANH R210, R21 ;  /* 0x0000001500d27308 */ /* 0x000e620000002400 */
[----:B----4-:R3:W-:Y:S09]  /*16880*/  STL [R1+0x18], R19 ;  /* 0x0000181301007387 */ /* 0x0107f20000100800 */
[----:B------:R-:W-:Y:S10]  /*16890*/  MUFU.TANH R230, R24 ;  /* 0x0000001800e67308 */ /* 0x000ff40000002400 */
[----:B------:R-:W2:Y:S01]  /*168a0*/  MUFU.TANH R229, R25 ;  /* 0x0000001900e57308 */ /* 0x000ea20000002400 */
[----:B-1----:R-:W-:Y:S04]  /*168b0*/  MOV R40, R210 ;  /* 0x000000d200287202 */ /* 0x002fe80000000f00 */
[----:B------:R-:W-:Y:S05]  /*168c0*/  FMNMX3.FTZ R5, R6, R252, R40, !PT ;  /* 0x000000fc06057276 */ /* 0x000fea0007810028 */
[----:B------:R-:W1:Y:S10]  /*168d0*/  MUFU.TANH R231, R27 ;  /* 0x0000001b00e77308 */ /* 0x000e740000002400 */
[----:B------:R-:W4:Y:S01]  /*168e0*/  MUFU.TANH R20, R65 ;  /* 0x0000004100147308 */ /* 0x000f220000002400 */
[----:B--2---:R-:W-:Y:S09]  /*168f0*/  FMNMX3.FTZ R2, R2, R230, R229, !PT ;  /* 0x000000e602027276 */ /* 0x004ff200078100e5 */
[----:B------:R-:W-:Y:S01]  /*16900*/  MUFU.TANH R233, R33 ;  /* 0x0000002100e97308 */ /* 0x000fe20000002400 */
[----:B-1----:R-:W-:Y:S09]  /*16910*/  FMNMX3.FTZ R0, R0, R232, R231, !PT ;  /* 0x000000e800007276 */ /* 0x002ff200078100e7 */
[----:B------:R-:W1:Y:S01]  /*16920*/  MUFU.TANH R137, R37 ;  /* 0x0000002500897308 */ /* 0x000e620000002400 */
[----:B----4-:R3:W-:Y:S09]  /*16930*/  STL [R1+0x1c], R20 ;  /* 0x00001c1401007387 */ /* 0x0107f20000100800 */
[----:B------:R1:W-:Y:S10]  /*16940*/  MUFU.TANH R33, R45 ;  /* 0x0000002d00217308 */ /* 0x0003f40000002400 */
[----:B------:R-:W2:Y:S10]  /*16950*/  MUFU.TANH R251, R22 ;  /* 0x0000001600fb7308 */ /* 0x000eb40000002400 */
[----:B------:R-:W-:Y:S01]  /*16960*/  MUFU.TANH R228, R28 ;  /* 0x0000001c00e47308 */ /* 0x000fe20000002400 */
[----:B-1----:R-:W-:Y:S09]  /*16970*/  MOV R45, R137 ;  /* 0x00000089002d7202 */ /* 0x002ff20000000f00 */
[----:B------:R-:W1:Y:S01]  /*16980*/  MUFU.TANH R223, R29 ;  /* 0x0000001d00df7308 */ /* 0x000e620000002400 */
[----:B--2---:R-:W-:Y:S02]  /*16990*/  FMNMX3.FTZ R6, R4, R251, R41, !PT ;  /* 0x000000fb04067276 */ /* 0x004fe40007810029 */
[----:B------:R-:W-:Y:S07]  /*169a0*/  FMNMX3.FTZ R4, R5, R234, R233, !PT ;  /* 0x000000ea05047276 */ /* 0x000fee00078100e9 */
[----:B------:R-:W-:Y:S10]  /*169b0*/  MUFU.TANH R249, R30 ;  /* 0x0000001e00f97308 */ /* 0x000ff40000002400 */
[----:B------:R-:W2:Y:S01]  /*169c0*/  MUFU.TANH R250, R31 ;  /* 0x0000001f00fa7308 */ /* 0x000ea20000002400 */
[----:B-1----:R-:W-:Y:S04]  /*169d0*/  FMNMX3.FTZ R137, R2, R228, R223, !PT ;  /* 0x000000e402897276 */ /* 0x002fe800078100df */
[----:B------:R-:W-:Y:S05]  /*169e0*/  FMNMX3.FTZ R137, R137, R44, R26, !PT ;  /* 0x0000002c89897276 */ /* 0x000fea000781001a */
[----:B------:R-:W1:Y:S01]  /*169f0*/  MUFU.TANH R235, R35 ;  /* 0x0000002300eb7308 */ /* 0x000e620000002400 */
[----:B------:R-:W-:Y:S09]  /*16a00*/  FMNMX3.FTZ R137, R137, R32, R33, !PT ;  /* 0x0000002089897276 */ /* 0x000ff20007810021 */
[----:B------:R-:W4:Y:S01]  /*16a10*/  MUFU.TANH R136, R36 ;  /* 0x0000002400887308 */ /* 0x000f220000002400 */
[----:B--2---:R-:W-:Y:S04]  /*16a20*/  FMNMX3.FTZ R0, R0, R249, R250, !PT ;  /* 0x000000f900007276 */ /* 0x004fe800078100fa */
[----:B------:R-:W-:Y:S05]  /*16a30*/  FMNMX3.FTZ R0, R0, R48, R34, !PT ;  /* 0x0000003000007276 */ /* 0x000fea0007810022 */
[----:B------:R4:W-:Y:S01]  /*16a40*/  MUFU.TANH R31, R47 ;  /* 0x0000002f001f7308 */ /* 0x0009e20000002400 */
[----:B-1----:R-:W-:Y:S09]  /*16a50*/  FMNMX3.FTZ R2, R6, R248, R235, !PT ;  /* 0x000000f806027276 */ /* 0x002ff200078100eb */
[----:B------:R-:W1:Y:S10]  /*16a60*/  MUFU.TANH R35, R39 ;  /* 0x0000002700237308 */ /* 0x000e740000002400 */
[----:B------:R-:W2:Y:S01]  /*16a70*/  MUFU.TANH R30, R46 ;  /* 0x0000002e001e7308 */ /* 0x000ea20000002400 */
[----:B----4-:R-:W-:Y:S04]  /*16a80*/  MOV R47, R136 ;  /* 0x00000088002f7202 */ /* 0x010fe80000000f00 */
[----:B------:R-:W-:Y:S05]  /*16a90*/  FMNMX3.FTZ R4, R4, R47, R45, !PT ;  /* 0x0000002f04047276 */ /* 0x000fea000781002d */
[----:B------:R-:W4:Y:S01]  /*16aa0*/  MUFU.TANH R25, R49 ;  /* 0x0000003100197308 */ /* 0x000f220000002400 */
[----:B-1----:R-:W-:Y:S09]  /*16ab0*/  FMNMX3.FTZ R2, R2, R42, R35, !PT ;  /* 0x0000002a02027276 */ /* 0x002ff20007810023 */
[----:B------:R-:W-:Y:S01]  /*16ac0*/  MUFU.TANH R24, R50 ;  /* 0x0000003200187308 */ /* 0x000fe20000002400 */
[----:B--2---:R-:W-:Y:S09]  /*16ad0*/  FMNMX3.FTZ R0, R0, R30, R31, !PT ;  /* 0x0000001e00007276 */ /* 0x004ff2000781001f */
[----:B------:R-:W1:Y:S01]  /*16ae0*/  MUFU.TANH R29, R51 ;  /* 0x00000033001d7308 */ /* 0x000e620000002400 */
[----:B----4-:R-:W-:Y:S04]  /*16af0*/  FMNMX3.FTZ R4, R4, R43, R25, !PT ;  /* 0x0000002b04047276 */ /* 0x010fe80007810019 */
[----:B------:R-:W-:Y:S05]  /*16b00*/  FMNMX3.FTZ R16, R4, R10, R11, !PT ;  /* 0x0000000a04107276 */ /* 0x000fea000781000b */
[----:B------:R-:W2:Y:S10]  /*16b10*/  MUFU.TANH R46, R56 ;  /* 0x00000038002e7308 */ /* 0x000eb40000002400 */
        /* <DEDUP_REMOVED lines=13> */
.L_x_160:
        /* <DEDUP_REMOVED lines=10> */
[----:B------:R-:W-:Y:S07]  /*16c90*/  MOV R27, R10 ;  /* 0x0000000a001b7202 */ /* 0x000fee0000000f00 */
[----:B------:R-:W1:Y:S08]  /*16ca0*/  SHFL.BFLY PT, R8, R5, 0x2, 0x1f ;  /* 0x0c401f0005087f89 */ /* 0x000e7000000e0000 */
        /* <DEDUP_REMOVED lines=65> */
[----:B-1----:R-:W-:Y:S01]  /*170c0*/  FMUL.FTZ R16, R3, R156 ;  /* 0x0000009c03107220 */ /* 0x002fe20000410000 */
[C---:B------:R-:W-:Y:S01]  /*170d0*/  FMUL.FTZ R24, R133.reuse, R164 ;  /* 0x000000a485187220 */ /* 0x040fe20000410000 */
[----:B------:R-:W-:Y:S01]  /*170e0*/  MOV R237, R44 ;  /* 0x0000002c00ed7202 */ /* 0x000fe20000000f00 */
[C---:B------:R-:W-:Y:S01]  /*170f0*/  FMUL.FTZ R56, R133.reuse, R196 ;  /* 0x000000c485387220 */ /* 0x040fe20000410000 */
[----:B------:R-:W-:Y:S01]  /*17100*/  MOV R44, R28 ;  /* 0x0000001c002c7202 */ /* 0x000fe20000000f00 */
[----:B---3--:R1:W-:Y:S01]  /*17110*/  STL [R1+0x6c], R2 ;  /* 0x00006c0201007387 */ /* 0x0083e20000100800 */
[----:B------:R-:W-:Y:S01]  /*17120*/  FMUL.FTZ R28, R133, R168 ;  /* 0x000000a8851c7220 */ /* 0x000fe20000410000 */
[----:B------:R-:W-:Y:S01]  /*17130*/  MOV R164, R46 ;  /* 0x0000002e00a47202 */ /* 0x000fe20000000f00 */
[----:B------:R-:W-:Y:S01]  /*17140*/  FMUL.FTZ R46, R132, R186 ;  /* 0x000000ba842e7220 */ /* 0x000fe20000410000 */
[----:B------:R-:W3:Y:S01]  /*17150*/  LDL R49, [R1+0x8c] ;  /* 0x00008c0001317983 */ /* 0x000ee20000100800 */
[C---:B----4-:R-:W-:Y:S01]  /*17160*/  FMUL.FTZ R6, R0.reuse, R150 ;  /* 0x0000009600067220 */ /* 0x050fe20000410000 */
[C---:B------:R-:W-:Y:S01]  /*17170*/  FMUL.FTZ R7, R0.reuse, R151 ;  /* 0x0000009700077220 */ /* 0x040fe20000410000 */
[----:B------:R-:W-:Y:S01]  /*17180*/  LOP3.LUT P2, RZ, R19, 0x4, RZ, 0xc0, !PT ;  /* 0x0000000413ff7812 */ /* 0x000fe2000784c0ff */
[----:B------:R4:W-:Y:S01]  /*17190*/  STL [R1+0xc4], R136 ;  /* 0x0000c48801007387 */ /* 0x0009e20000100800 */
[C---:B------:R-:W-:Y:S01]  /*171a0*/  FMUL.FTZ R19, R0.reuse, R159 ;  /* 0x0000009f00137220 */ /* 0x040fe20000410000 */
[----:B------:R-:W-:Y:S01]  /*171b0*/  MOV R168, R48 ;  /* 0x0000003000a87202 */ /* 0x000fe20000000f00 */
[----:B------:R-:W-:Y:S01]  /*171c0*/  FMUL.FTZ R50, R0, R190 ;  /* 0x000000be00327220 */ /* 0x000fe20000410000 */
[----:B------:R2:W-:Y:S01]  /*171d0*/  STL [R1+0xc8], R135 ;  /* 0x0000c88701007387 */ /* 0x0005e20000100800 */
[----:B------:R-:W-:Y:S01]  /*171e0*/  FFMA.FTZ R5, R18, UR4, -R208 ;  /* 0x0000000412057c23 */ /* 0x000fe200080108d0 */
[C---:B------:R-:W-:Y:S01]  /*171f0*/  FMUL.FTZ R18, R0.reuse, R158 ;  /* 0x0000009e00127220 */ /* 0x040fe20000410000 */
[----:B------:R-:W-:Y:S01]  /*17200*/  FMUL.FTZ R51, R0, R191 ;  /* 0x000000bf00337220 */ /* 0x000fe20000410000 */
[----:B------:R-:W-:Y:S01]  /*17210*/  FMUL.FTZ R48, R3, R188 ;  /* 0x000000bc03307220 */ /* 0x000fe20000410000 */
        /* <DEDUP_REMOVED lines=8> */
[----:B-1----:R-:W-:Y:S01]  /*172a0*/  FFMA.FTZ R2, R212, UR4, -R210 ;  /* 0x00000004d4027c23 */ /* 0x002fe200080108d2 */
[C---:B------:R-:W-:Y:S01]  /*172b0*/  FMUL.FTZ R65, R3.reuse, R205 ;  /* 0x000000cd03417220 */ /* 0x040fe20000410000 */
[----:B------:R1:W-:Y:S01]  /*172c0*/  MUFU.EX2 R212, R4 ;  /* 0x0000000400d47308 */ /* 0x0003e20000000800 */
[C---:B------:R-:W-:Y:S01]  /*172d0*/  FMUL.FTZ R66, R0.reuse, R206 ;  /* 0x000000ce00427220 */ /* 0x040fe20000410000 */
[C---:B------:R-:W-:Y:S01]  /*172e0*/  FMUL.FTZ R67, R0.reuse, R207 ;  /* 0x000000cf00437220 */ /* 0x040fe20000410000 */
[C---:B------:R-:W-:Y:S01]  /*172f0*/  FMUL.FTZ R68, R3.reuse, R68 ;  /* 0x0000004403447220 */ /* 0x040fe20000410000 */
[----:B------:R-:W-:Y:S01]  /*17300*/  FMUL.FTZ R69, R3, R69 ;  /* 0x0000004503457220 */ /* 0x000fe20000410000 */
[C---:B------:R-:W-:Y:S05]  /*17310*/  FMUL.FTZ R70, R0.reuse, R70 ;  /* 0x0000004600467220 */ /* 0x040fea0000410000 */
[----:B----4-:R4:W4:Y:S01]  /*17320*/  MUFU.EX2 R136, R2 ;  /* 0x0000000200887308 */ /* 0x0109220000000800 */
[----:B------:R-:W-:Y:S01]  /*17330*/  FMUL.FTZ R71, R0, R71 ;  /* 0x0000004700477220 */ /* 0x000fe20000410000 */
[C---:B------:R-:W-:Y:S01]  /*17340*/  FMUL.FTZ R72, R133.reuse, R72 ;  /* 0x0000004885487220 */ /* 0x040fe20000410000 */
[C---:B------:R-:W-:Y:S01]  /*17350*/  FMUL.FTZ R73, R133.reuse, R73 ;  /* 0x0000004985497220 */ /* 0x040fe20000410000 */
[----:B--2---:R-:W2:Y:S01]  /*17360*/  LDL.LU R135, [R1+0x6c] ;  /* 0x00006c0001877983 */ /* 0x004ea20000300800 */
[C---:B------:R-:W-:Y:S01]  /*17370*/  FMUL.FTZ R74, R132.reuse, R74 ;  /* 0x0000004a844a7220 */ /* 0x040fe20000410000 */
[C---:B------:R-:W-:Y:S01]  /*17380*/  FMUL.FTZ R75, R132.reuse, R75 ;  /* 0x0000004b844b7220 */ /* 0x040fe20000410000 */
[----:B------:R-:W-:Y:S01]  /*17390*/  FMUL.FTZ R76, R133, R76 ;  /* 0x0000004c854c7220 */ /* 0x000fe20000410000 */
[--C-:B-1----:R-:W-:Y:S01]  /*173a0*/  FFMA.FTZ R4, R213, UR4, -R143.reuse ;  /* 0x00000004d5047c23 */ /* 0x102fe2000801088f */
[----:B------:R-:W-:Y:S01]  /*173b0*/  MOV R213, R30 ;  /* 0x0000001e00d57202 */ /* 0x000fe20000000f00 */
[----:B------:R-:W-:Y:S01]  /*173c0*/  FMUL.FTZ R30, R132, R170 ;  /* 0x000000aa841e7220 */ /* 0x000fe20000410000 */
[----:B------:R-:W-:Y:S01]  /*173d0*/  MOV R170, R35 ;  /* 0x0000002300aa7202 */ /* 0x000fe20000000f00 */
[----:B------:R1:W-:Y:S01]  /*173e0*/  MUFU.EX2 R134, R4 ;  /* 0x0000000400867308 */ /* 0x0003e20000000800 */
[----:B------:R-:W-:Y:S01]  /*173f0*/  FMUL.FTZ R35, R0, R175 ;  /* 0x000000af00237220 */ /* 0x000fe20000410000 */
[----:B----4-:R-:W-:Y:S01]  /*17400*/  FFMA.FTZ R2, R214, UR4, -R143 ;  /* 0x00000004d6027c23 */ /* 0x010fe2000801088f */
[----:B------:R-:W-:Y:S07]  /*17410*/  F2FP.BF16.F32.PACK_AB R145, R136, R212 ;  /* 0x000000d48891723e */ /* 0x000fee00000010ff */
[----:B------:R4:W-:Y:S01]  /*17420*/  MUFU.EX2 R214, R5 ;  /* 0x0000000500d67308 */ /* 0x0009e20000000800 */
[----:B------:R-:W-:Y:S01]  /*17430*/  MOV R175, R41 ;  /* 0x0000002900af7202 */ /* 0x000fe20000000f00 */
[C---:B------:R-:W-:Y:S01]  /*17440*/  FMUL.FTZ R41, R133.reuse, R181 ;  /* 0x000000b585297220 */ /* 0x040fe20000410000 */
[----:B------:R-:W-:Y:S07]  /*17450*/  FMUL.FTZ R77, R133, R77 ;  /* 0x0000004d854d7220 */ /* 0x000fee0000410000 */
[----:B------:R4:W4:Y:S01]  /*17460*/  MUFU.EX2 R244, R2 ;  /* 0x0000000200f47308 */ /* 0x0009220000000800 */
[C---:B------:R-:W-:Y:S01]  /*17470*/  FMUL.FTZ R78, R132.reuse, R78 ;  /* 0x0000004e844e7220 */ /* 0x040fe20000410000 */
[----:B------:R-:W-:Y:S01]  /*17480*/  FMUL.FTZ R79, R132, R79 ;  /* 0x0000004f844f7220 */ /* 0x000fe20000410000 */
[C---:B------:R-:W-:Y:S01]  /*17490*/  FMUL.FTZ R80, R3.reuse, R80 ;  /* 0x0000005003507220 */ /* 0x040fe20000410000 */
[C---:B------:R-:W-:Y:S01]  /*174a0*/  FMUL.FTZ R81, R3.reuse, R81 ;  /* 0x0000005103517220 */ /* 0x040fe20000410000 */
[----:B------:R-:W-:Y:S01]  /*174b0*/  FMUL.FTZ R82, R0, R82 ;  /* 0x0000005200527220 */ /* 0x000fe20000410000 */
[--C-:B-1----:R-:W-:Y:S01]  /*174c0*/  FFMA.FTZ R4, R222, UR4, -R209.reuse ;  /* 0x00000004de047c23 */ /* 0x102fe200080108d1 */
[C---:B------:R-:W-:Y:S01]  /*174d0*/  FMUL.FTZ R83, R0.reuse, R83 ;  /* 0x0000005300537220 */ /* 0x040fe20000410000 */
[C---:B------:R-:W-:Y:S01]  /*174e0*/  FMUL.FTZ R84, R3.reuse, R84 ;  /* 0x0000005403547220 */ /* 0x040fe20000410000 */
[C---:B------:R-:W-:Y:S01]  /*174f0*/  FMUL.FTZ R85, R3.reuse, R85 ;  /* 0x0000005503557220 */ /* 0x040fe20000410000 */
[----:B----4-:R-:W-:Y:S01]  /*17500*/  FMUL.FTZ R5, R3, R149 ;  /* 0x0000009503057220 */ /* 0x010fe20000410000 */
[C---:B------:R-:W-:Y:S01]  /*17510*/  FMUL.FTZ R86, R0.reuse, R86 ;  /* 0x0000005600567220 */ /* 0x040fe20000410000 */
[----:B------:R-:W-:Y:S01]  /*17520*/  FMUL.FTZ R87, R0, R87 ;  /* 0x0000005700577220 */ /* 0x000fe20000410000 */
[----:B------:R-:W-:Y:S01]  /*17530*/  FMUL.FTZ R88, R133, R88 ;  /* 0x0000005885587220 */ /* 0x000fe20000410000 */
[--C-:B------:R-:W-:Y:S01]  /*17540*/  FFMA.FTZ R2, R221, UR4, -R209.reuse ;  /* 0x00000004dd027c23 */ /* 0x100fe200080108d1 */
[----:B------:R-:W-:Y:S01]  /*17550*/  F2FP.BF16.F32.PACK_AB R146, R244, R134 ;  /* 0x00000086f492723e */ /* 0x000fe200000010ff */
[----:B------:R1:W-:Y:S01]  /*17560*/  MUFU.EX2 R221, R4 ;  /* 0x0000000400dd7308 */ /* 0x0003e20000000800 */
        /* <DEDUP_REMOVED lines=13> */
[--C-:B-1----:R-:W-:Y:S01]  /*17640*/  FFMA.FTZ R4, R220, UR4, -R208.reuse ;  /* 0x00000004dc047c23 */ /* 0x102fe200080108d0 */
[C---:B------:R-:W-:Y:S01]  /*17650*/  FMUL.FTZ R102, R0.reuse, R102 ;  /* 0x0000006600667220 */ /* 0x040fe20000410000 */
[----:B------:R1:W-:Y:S01]  /*17660*/  MUFU.EX2 R220, R2 ;  /* 0x0000000200dc7308 */ /* 0x0003e20000000800 */
[----:B------:R-:W-:Y:S01]  /*17670*/  FMUL.FTZ R103, R0, R103 ;  /* 0x0000006700677220 */ /* 0x000fe20000410000 */
[C---:B------:R-:W-:Y:S01]  /*17680*/  FMUL.FTZ R104, R133.reuse, R104 ;  /* 0x0000006885687220 */ /* 0x040fe20000410000 */
[C---:B------:R-:W-:Y:S07]  /*17690*/  FMUL.FTZ R105, R133.reuse, R105 ;  /* 0x0000006985697220 */ /* 0x040fee0000410000 */
[----:B------:R4:W-:Y:S01]  /*176a0*/  MUFU.EX2 R211, R4 ;  /* 0x0000000400d37308 */ /* 0x0009e20000000800 */
        /* <DEDUP_REMOVED lines=9> */
[--C-:B-1----:R-:W-:Y:S01]  /*17740*/  FFMA.FTZ R2, R219, UR4, -R208.reuse ;  /* 0x00000004db027c23 */ /* 0x102fe200080108d0 */
[----:B------:R-:W-:Y:S01]  /*17750*/  MOV R219, R44 ;  /* 0x0000002c00db7202 */ /* 0x000fe20000000f00 */
[----:B------:R-:W-:Y:S01]  /*17760*/  FMUL.FTZ R44, R133, R184 ;  /* 0x000000b8852c7220 */ /* 0x000fe20000410000 */
[----:B------:R-:W-:Y:S01]  /*17770*/  FMUL.FTZ R115, R0, R115 ;  /* 0x0000007300737220 */ /* 0x000fe20000410000 */
[----:B------:R1:W1:Y:S01]  /*17780*/  MUFU.EX2 R222, R2 ;  /* 0x0000000200de7308 */ /* 0x0002620000000800 */
[--C-:B----4-:R-:W-:Y:S01]  /*17790*/  FFMA.FTZ R4, R216, UR4, -R209.reuse ;  /* 0x00000004d8047c23 */ /* 0x110fe200080108d1 */
[C---:B------:R-:W-:Y:S01]  /*177a0*/  FMUL.FTZ R116, R3.reuse, R116 ;  /* 0x0000007403747220 */ /* 0x040fe20000410000 */
[----:B------:R-:W2:Y:S01]  /*177b0*/  LDL.LU R216, [R1+0x60] ;  /* 0x0000600001d87983 */ /* 0x000ea20000300800 */
[----:B------:R-:W-:Y:S06]  /*177c0*/  FMUL.FTZ R117, R3, R117 ;  /* 0x0000007503757220 */ /* 0x000fec0000410000 */
[----:B------:R4:W-:Y:S01]  /*177d0*/  MUFU.EX2 R247, R4 ;  /* 0x0000000400f77308 */ /* 0x0009e20000000800 */
[C---:B------:R-:W-:Y:S01]  /*177e0*/  FMUL.FTZ R118, R0.reuse, R118 ;  /* 0x0000007600767220 */ /* 0x040fe20000410000 */
[----:B------:R-:W-:Y:S01]  /*177f0*/  FMUL.FTZ R119, R0, R119 ;  /* 0x0000007700777220 */ /* 0x000fe20000410000 */
[C---:B------:R-:W-:Y:S01]  /*17800*/  FMUL.FTZ R120, R133.reuse, R120 ;  /* 0x0000007885787220 */ /* 0x040fe20000410000 */
[C---:B------:R-:W-:Y:S01]  /*17810*/  FMUL.FTZ R121, R133.reuse, R121 ;  /* 0x0000007985797220 */ /* 0x040fe20000410000 */
[C---:B------:R-:W-:Y:S01]  /*17820*/  FMUL.FTZ R122, R132.reuse, R122 ;  /* 0x0000007a847a7220 */ /* 0x040fe20000410000 */
[----:B------:R-:W-:Y:S01]  /*17830*/  FMUL.FTZ R123, R132, R123 ;  /* 0x0000007b847b7220 */ /* 0x000fe20000410000 */
[----:B------:R-:W-:Y:S01]  /*17840*/  MOV R188, R237 ;  /* 0x000000ed00bc7202 */ /* 0x000fe20000000f00 */
[----:B------:R-:W-:Y:S01]  /*17850*/  FMUL.FTZ R124, R133, R124 ;  /* 0x0000007c857c7220 */ /* 0x000fe20000410000 */
[----:B-1----:R-:W-:Y:S01]  /*17860*/  FFMA.FTZ R2, R215, UR4, -R209 ;  /* 0x00000004d7027c23 */ /* 0x002fe200080108d1 */
[----:B------:R-:W-:Y:S01]  /*17870*/  F2FP.BF16.F32.PACK_AB R149, R222, R211 ;  /* 0x000000d3de95723e */ /* 0x000fe200000010ff */
[----:B------:R-:W-:Y:S01]  /*17880*/  FMUL.FTZ R125, R133, R125 ;  /* 0x0000007d857d7220 */ /* 0x000fe20000410000 */
[C---:B------:R-:W-:Y:S01]  /*17890*/  FMUL.FTZ R126, R132.reuse, R126 ;  /* 0x0000007e847e7220 */ /* 0x040fe20000410000 */
[----:B------:R1:W1:Y:S01]  /*178a0*/  MUFU.EX2 R242, R2 ;  /* 0x0000000200f27308 */ /* 0x0002620000000800 */
[----:B----4-:R-:W-:Y:S01]  /*178b0*/  FFMA.FTZ R4, R17, UR4, -R208 ;  /* 0x0000000411047c23 */ /* 0x010fe200080108d0 */
[C---:B------:R-:W-:Y:S01]  /*178c0*/  FMUL.FTZ R17, R3.reuse, R157 ;  /* 0x0000009d03117220 */ /* 0x040fe20000410000 */
[----:B------:R-:W-:Y:S01]  /*178d0*/  FMUL.FTZ R127, R132, R127 ;  /* 0x0000007f847f7220 */ /* 0x000fe20000410000 */
[----:B------:R-:W-:Y:S06]  /*178e0*/  LDSM.16.MT88.4 R156, [R236+0xe000] ;  /* 0x00e00000ec9c783b */ /* 0x000fec0000004200 */
[----:B------:R4:W4:Y:S01]  /*178f0*/  MUFU.EX2 R241, R4 ;  /* 0x0000000400f17308 */ /* 0x0009220000000800 */
[C---:B------:R-:W-:Y:S01]  /*17900*/  FMUL.FTZ R128, R3.reuse, R128 ;  /* 0x0000008003807220 */ /* 0x040fe20000410000 */
[----:B------:R-:W-:Y:S01]  /*17910*/  FMUL.FTZ R129, R3, R129 ;  /* 0x0000008103817220 */ /* 0x000fe20000410000 */
[C---:B------:R-:W-:Y:S01]  /*17920*/  FMUL.FTZ R130, R0.reuse, R130 ;  /* 0x0000008200827220 */ /* 0x040fe20000410000 */
[----:B------:R-:W-:Y:S01]  /*17930*/  FMUL.FTZ R131, R0, R131 ;  /* 0x0000008300837220 */ /* 0x000fe20000410000 */
[--C-:B------:R-:W-:Y:S01]  /*17940*/  FFMA.FTZ R139, R139, UR4, -R210.reuse ;  /* 0x000000048b8b7c23 */ /* 0x100fe200080108d2 */
[--C-:B------:R-:W-:Y:S01]  /*17950*/  FFMA.FTZ R140, R140, UR4, -R210.reuse ;  /* 0x000000048c8c7c23 */ /* 0x100fe200080108d2 */
[--C-:B------:R-:W-:Y:S01]  /*17960*/  FFMA.FTZ R142, R142, UR4, -R210.reuse ;  /* 0x000000048e8e7c23 */ /* 0x100fe200080108d2 */
[--C-:B-1----:R-:W-:Y:S01]  /*17970*/  FFMA.FTZ R2, R218, UR4, -R210.reuse ;  /* 0x00000004da027c23 */ /* 0x102fe200080108d2 */
[----:B------:R-:W-:Y:S03]  /*17980*/  F2FP.BF16.F32.PACK_AB R150, R242, R247 ;  /* 0x000000f7f296723e */ /* 0x000fe600000010ff */
[----:B------:R1:W-:Y:S01]  /*17990*/  MUFU.EX2 R137, R2 ;  /* 0x0000000200897308 */ /* 0x0003e20000000800 */
[--C-:B----4-:R-:W-:Y:S01]  /*179a0*/  FFMA.FTZ R4, R217, UR4, -R210.reuse ;  /* 0x00000004d9047c23 */ /* 0x110fe200080108d2 */
[----:B------:R-:W-:Y:S02]  /*179b0*/  F2FP.BF16.F32.PACK_AB R151, R241, R214 ;  /* 0x000000d6f197723e */ /* 0x000fe400000010ff */
[----:B------:R-:W-:Y:S06]  /*179c0*/  MOV R217, R45 ;  /* 0x0000002d00d97202 */ /* 0x000fec0000000f00 */
[----:B------:R4:W4:Y:S01]  /*179d0*/  MUFU.EX2 R243, R4 ;  /* 0x0000000400f37308 */ /* 0x0009220000000800 */
[----:B------:R-:W-:Y:S01]  /*179e0*/  FMUL.FTZ R45, R133, R185 ;  /* 0x000000b9852d7220 */ /* 0x000fe20000410000 */
[----:B------:R-:W-:Y:S01]  /*179f0*/  MOV R185, R168 ;  /* 0x000000a800b97202 */ /* 0x000fe20000000f00 */
[----:B-1----:R1:W3:Y:S01]  /*17a00*/  LDL R2, [R1+0x88] ;  /* 0x0000880001027983 */ /* 0x0022e20000100800 */
[----:B----4-:R-:W-:Y:S01]  /*17a10*/  FMUL.FTZ R4, R3, R148 ;  /* 0x0000009403047220 */ /* 0x010fe20000410000 */
[----:B------:R-:W-:Y:S02]  /*17a20*/  F2FP.BF16.F32.PACK_AB R148, R220, R221 ;  /* 0x000000dddc94723e */ /* 0x000fe400000010ff */
[----:B------:R-:W-:Y:S05]  /*17a30*/  F2FP.BF16.F32.PACK_AB R147, R243, R137 ;  /* 0x00000089f393723e */ /* 0x000fea00000010ff */
[-C--:B------:R-:W-:Y:S05]  /*17a40*/  HMMA.16816.F32.BF16 R4, R148, R20.reuse, R4 ;  /* 0x000000149404723c */ /* 0x080fea0000041804 */
[----:B--2---:R-:W-:Y:S07]  /*17a50*/  F2FP.BF16.F32.PACK_AB R144, R135, R216 ;  /* 0x000000d88790723e */ /* 0x004fee00000010ff */
[C---:B------:R-:W-:Y:S04]  /*17a60*/  HMMA.16816.F32.BF16 R8, R144.reuse, R20, R8 ;  /* 0x000000149008723c */ /* 0x040fe80000041808 */
[C---:B------:R-:W-:Y:S01]  /*17a70*/  FMUL.FTZ R20, R3.reuse, R160 ;  /* 0x000000a003147220 */ /* 0x040fe20000410000 */
[----:B------:R-:W-:Y:S01]  /*17a80*/  FMUL.FTZ R21, R3, R161 ;  /* 0x000000a103157220 */ /* 0x000fe20000410000 */
[----:B------:R-:W-:Y:S02]  /*17a90*/  MOV R161, R43 ;  /* 0x0000002b00a17202 */ /* 0x000fe40000000f00 */
[-C--:B------:R-:W-:Y:S03]  /*17aa0*/  HMMA.16816.F32.BF16 R12, R144, R22.reuse, R12 ;  /* 0x00000016900c723c */ /* 0x080fe6000004180c */
[----:B------:R-:W-:Y:S01]  /*17ab0*/  MOV R43, R27 ;  /* 0x0000001b002b7202 */ /* 0x000fe20000000f00 */
[----:B------:R-:W-:Y:S01]  /*17ac0*/  FMUL.FTZ R27, R132, R167 ;  /* 0x000000a7841b7220 */ /* 0x000fe20000410000 */
[----:B------:R-:W-:Y:S01]  /*17ad0*/  MOV R167, R29 ;  /* 0x0000001d00a77202 */ /* 0x000fe20000000f00 */
[C---:B------:R-:W-:Y:S01]  /*17ae0*/  FMUL.FTZ R29, R133.reuse, R169 ;  /* 0x000000a9851d7220 */ /* 0x040fe20000410000 */
[----:B------:R-:W-:Y:S01]  /*17af0*/  MOV R218, R43 ;  /* 0x0000002b00da7202 */ /* 0x000fe20000000f00 */
[C---:B------:R-:W-:Y:S04]  /*17b00*/  HMMA.16816.F32.BF16 R16, R148.reuse, R22, R16 ;  /* 0x000000169410723c */ /* 0x040fe80000041810 */
[C---:B------:R-:W-:Y:S01]  /*17b10*/  FMUL.FTZ R22, R0.reuse, R162 ;  /* 0x000000a200167220 */ /* 0x040fe20000410000 */
[----:B------:R-:W-:Y:S01]  /*17b20*/  FMUL.FTZ R23, R0, R163 ;  /* 0x000000a300177220 */ /* 0x000fe20000410000 */
[----:B------:R-:W-:Y:S01]  /*17b30*/  MOV R162, R26 ;  /* 0x0000001a00a27202 */ /* 0x000fe20000000f00 */
[C---:B------:R-:W-:Y:S01]  /*17b40*/  FMUL.FTZ R26, R132.reuse, R166 ;  /* 0x000000a6841a7220 */ /* 0x040fe20000410000 */
[----:B------:R-:W-:Y:S01]  /*17b50*/  MOV R163, R25 ;  /* 0x0000001900a37202 */ /* 0x000fe20000000f00 */
        /* <DEDUP_REMOVED lines=10> */
[----:B---3--:R-:W-:Y:S01]  /*17c00*/  @P2 IADD3 R2, PT, PT, R49, -0x40, RZ ;  /* 0xffffffc031022810 */ /* 0x008fe20007ffe0ff */
[C---:B------:R-:W-:Y:S01]  /*17c10*/  FMUL.FTZ R49, R3.reuse, R189 ;  /* 0x000000bd03317220 */ /* 0x040fe20000410000 */
[----:B------:R-:W-:Y:S01]  /*17c20*/  MOV R186, R162 ;  /* 0x000000a200ba7202 */ /* 0x000fe20000000f00 */
[C---:B------:R-:W-:Y:S01]  /*17c30*/  FMUL.FTZ R36, R3.reuse, R176 ;  /* 0x000000b003247220 */ /* 0x040fe20000410000 */
[-C--:B------:R-:W-:Y:S01]  /*17c40*/  HMMA.16816.F32.BF16 R28, R144, R38.reuse, R28 ;  /* 0x00000026901c723c */ /* 0x080fe2000004181c */
[----:B------:R-:W2:Y:S02]  /*17c50*/  LDSM.16.MT88.4 R52, [R2] ;  /* 0x000000000234783b */ /* 0x000ea40000004200 */
[----:B------:R-:W-:Y:S01]  /*17c60*/  MOV R169, R34 ;  /* 0x0000002200a97202 */ /* 0x000fe20000000f00 */
[----:B------:R-:W-:Y:S01]  /*17c70*/  FMUL.FTZ R34, R0, R174 ;  /* 0x000000ae00227220 */ /* 0x000fe20000410000 */
[----:B------:R-:W-:Y:S01]  /*17c80*/  MOV R171, R32 ;  /* 0x0000002000ab7202 */ /* 0x000fe20000000f00 */
[C---:B------:R-:W-:Y:S01]  /*17c90*/  FMUL.FTZ R32, R3.reuse, R172 ;  /* 0x000000ac03207220 */ /* 0x040fe20000410000 */
[----:B------:R-:W-:Y:S01]  /*17ca0*/  IADD3 R138, PT, PT, R246, R2, RZ ;  /* 0x00000002f68a7210 */ /* 0x000fe20007ffe0ff */
[----:B------:R-:W-:Y:S01]  /*17cb0*/  FMUL.FTZ R37, R3, R177 ;  /* 0x000000b103257220 */ /* 0x000fe20000410000 */
[----:B------:R-:W-:Y:S01]  /*17cc0*/  MOV R174, R47 ;  /* 0x0000002f00ae7202 */ /* 0x000fe20000000f00 */
[----:B------:R-:W-:Y:S01]  /*17cd0*/  FMUL.FTZ R43, R132, R183 ;  /* 0x000000b7842b7220 */ /* 0x000fe20000410000 */
[----:B------:R-:W-:Y:S01]  /*17ce0*/  MOV R160, R40 ;  /* 0x0000002800a07202 */ /* 0x000fe20000000f00 */
[----:B------:R-:W3:Y:S01]  /*17cf0*/  LDSM.16.MT88.4 R152, [R138] ;  /* 0x000000008a98783b */ /* 0x000ee20000004200 */
[C---:B------:R-:W-:Y:S04]  /*17d00*/  HMMA.16816.F32.BF16 R32, R148.reuse, R38, R32 ;  /* 0x000000269420723c */ /* 0x040fe80000041820 */
[C---:B------:R-:W-:Y:S01]  /*17d10*/  FMUL.FTZ R38, R0.reuse, R178 ;  /* 0x000000b200267220 */ /* 0x040fe20000410000 */
[----:B------:R-:W-:Y:S01]  /*17d20*/  FMUL.FTZ R39, R0, R179 ;  /* 0x000000b300277220 */ /* 0x000fe20000410000 */
[----:B------:R-:W-:Y:S01]  /*17d30*/  FMUL.FTZ R40, R133, R180 ;  /* 0x000000b485287220 */ /* 0x000fe20000410000 */
[----:B------:R-:W-:Y:S01]  /*17d40*/  FMUL.FTZ R47, R132, R187 ;  /* 0x000000bb842f7220 */ /* 0x000fe20000410000 */
[----:B------:R-:W-:Y:S02]  /*17d50*/  MOV R180, R169 ;  /* 0x000000a900b47202 */ /* 0x000fe40000000f00 */
[----:B------:R-:W-:Y:S02]  /*17d60*/  MOV R169, R161 ;  /* 0x000000a100a97202 */ /* 0x000fe40000000f00 */
[-C--:B--2---:R-:W-:Y:S08]  /*17d70*/  HMMA.16816.F32.BF16 R36, R148, R52.reuse, R36 ;  /* 0x000000349424723c */ /* 0x084ff00000041824 */
[C---:B------:R-:W-:Y:S04]  /*17d80*/  HMMA.16816.F32.BF16 R40, R144.reuse, R52, R40 ;  /* 0x000000349028723c */ /* 0x040fe80000041828 */
[C---:B------:R-:W-:Y:S01]  /*17d90*/  FMUL.FTZ R52, R3.reuse, R192 ;  /* 0x000000c003347220 */ /* 0x040fe20000410000 */
[----:B------:R-:W-:Y:S03]  /*17da0*/  FMUL.FTZ R53, R3, R193 ;  /* 0x000000c103357220 */ /* 0x000fe60000410000 */
[-C--:B------:R-:W-:Y:S08]  /*17db0*/  HMMA.16816.F32.BF16 R44, R144, R54.reuse, R44 ;  /* 0x00000036902c723c */ /* 0x080ff0000004182c */
[C---:B------:R-:W-:Y:S04]  /*17dc0*/  HMMA.16816.F32.BF16 R48, R148.reuse, R54, R48 ;  /* 0x000000369430723c */ /* 0x040fe80000041830 */
[C---:B------:R-:W-:Y:S01]  /*17dd0*/  FMUL.FTZ R54, R0.reuse, R194 ;  /* 0x000000c200367220 */ /* 0x040fe20000410000 */
[----:B------:R-:W-:Y:S07]  /*17de0*/  FMUL.FTZ R55, R0, R195 ;  /* 0x000000c300377220 */ /* 0x000fee0000410000 */
        /* <DEDUP_REMOVED lines=15> */
[-C--:B---3--:R-:W-:Y:S08]  /*17ee0*/  HMMA.16816.F32.BF16 R100, R148, R156.reuse, R100 ;  /* 0x0000009c9464723c */ /* 0x088ff00000041864 */
[C---:B------:R-:W-:Y:S04]  /*17ef0*/  HMMA.16816.F32.BF16 R104, R144.reuse, R156, R104 ;  /* 0x0000009c9068723c */ /* 0x040fe80000041868 */
[--C-:B------:R-:W-:Y:S01]  /*17f00*/  FFMA.FTZ R156, R230, UR4, -R143.reuse ;  /* 0x00000004e69c7c23 */ /* 0x100fe2000801088f */
[--C-:B------:R-:W-:Y:S03]  /*17f10*/  FFMA.FTZ R157, R229, UR4, -R143.reuse ;  /* 0x00000004e59d7c23 */ /* 0x100fe6000801088f */
[-C--:B------:R-:W-:Y:S01]  /*17f20*/  HMMA.16816.F32.BF16 R108, R144, R158.reuse, R108 ;  /* 0x0000009e906c723c */ /* 0x080fe2000004186c */
[----:B------:R3:W-:Y:S10]  /*17f30*/  MUFU.EX2 R240, R156 ;  /* 0x0000009c00f07308 */ /* 0x0007f40000000800 */
[----:B------:R4:W1:Y:S01]  /*17f40*/  MUFU.EX2 R201, R157 ;  /* 0x0000009d00c97308 */ /* 0x0008620000000800 */
[C---:B------:R-:W-:Y:S04]  /*17f50*/  HMMA.16816.F32.BF16 R112, R148.reuse, R158, R112 ;  /* 0x0000009e9470723c */ /* 0x040fe80000041870 */
[--C-:B------:R-:W-:Y:S01]  /*17f60*/  FFMA.FTZ R158, R228, UR4, -R143.reuse ;  /* 0x00000004e49e7c23 */ /* 0x100fe2000801088f */
[----:B------:R-:W-:Y:S01]  /*17f70*/  FFMA.FTZ R159, R223, UR4, -R143 ;  /* 0x00000004df9f7c23 */ /* 0x000fe2000801088f */
[--C-:B---3--:R-:W-:Y:S03]  /*17f80*/  FFMA.FTZ R156, R232, UR4, -R210.reuse ;  /* 0x00000004e89c7c23 */ /* 0x108fe600080108d2 */
[----:B------:R-:W-:Y:S01]  /*17f90*/  MUFU.EX2 R179, R158 ;  /* 0x0000009e00b37308 */ /* 0x000fe20000000800 */
[-C--:B--2---:R-:W-:Y:S03]  /*17fa0*/  HMMA.16816.F32.BF16 R116, R148, R152.reuse, R116 ;  /* 0x000000989474723c */ /* 0x084fe60000041874 */
[----:B----4-:R-:W-:Y:S06]  /*17fb0*/  FFMA.FTZ R157, R231, UR4, -R210 ;  /* 0x00000004e79d7c23 */ /* 0x010fec00080108d2 */
[----:B------:R2:W-:Y:S01]  /*17fc0*/  MUFU.EX2 R238, R156 ;  /* 0x0000009c00ee7308 */ /* 0x0005e20000000800 */
[C---:B------:R-:W-:Y:S09]  /*17fd0*/  HMMA.16816.F32.BF16 R120, R144.reuse, R152, R120 ;  /* 0x000000989078723c */ /* 0x040ff20000041878 */
[----:B------:R3:W4:Y:S01]  /*17fe0*/  MUFU.EX2 R215, R157 ;  /* 0x0000009d00d77308 */ /* 0x0007220000000800 */
[--C-:B------:R-:W-:Y:S09]  /*17ff0*/  FFMA.FTZ R152, R175, UR4, -R208.reuse ;  /* 0x00000004af987c23 */ /* 0x100ff200080108d0 */
[----:B------:R-:W4:Y:S01]  /*18000*/  MUFU.EX2 R183, R159 ;  /* 0x0000009f00b77308 */ /* 0x000f220000000800 */
[--C-:B------:R-:W-:Y:S01]  /*18010*/  FFMA.FTZ R153, R234, UR4, -R209.reuse ;  /* 0x00000004ea997c23 */ /* 0x100fe200080108d1 */
[----:B------:R-:W-:Y:S01]  /*18020*/  MOV R175, R171 ;  /* 0x000000ab00af7202 */ /* 0x000fe20000000f00 */
[-C--:B------:R-:W-:Y:S07]  /*18030*/  HMMA.16816.F32.BF16 R124, R144, R154.reuse, R124 ;  /* 0x0000009a907c723c */ /* 0x080fee000004187c */
[----:B------:R4:W-:Y:S01]  /*18040*/  MUFU.EX2 R237, R152 ;  /* 0x0000009800ed7308 */ /* 0x0009e20000000800 */
[--C-:B--2---:R-:W-:Y:S01]  /*18050*/  FFMA.FTZ R156, R160, UR4, -R209.reuse ;  /* 0x00000004a09c7c23 */ /* 0x104fe200080108d1 */
[----:B------:R-:W-:Y:S08]  /*18060*/  FFMA.FTZ R160, R251, UR4, -R208 ;  /* 0x00000004fba07c23 */ /* 0x000ff000080108d0 */
[----:B------:R2:W-:Y:S01]  /*18070*/  MUFU.EX2 R176, R153 ;  /* 0x0000009900b07308 */ /* 0x0005e20000000800 */
[--C-:B------:R-:W-:Y:S01]  /*18080*/  FFMA.FTZ R145, R249, UR4, -R210.reuse ;  /* 0x00000004f9917c23 */ /* 0x100fe200080108d2 */
[--C-:B---3--:R-:W-:Y:S01]  /*18090*/  FFMA.FTZ R157, R252, UR4, -R209.reuse ;  /* 0x00000004fc9d7c23 */ /* 0x108fe200080108d1 */
[----:B------:R-:W-:Y:S07]  /*180a0*/  HMMA.16816.F32.BF16 R128, R148, R154, R128 ;  /* 0x0000009a9480723c */ /* 0x000fee0000041880 */
[----:B------:R-:W-:Y:S01]  /*180b0*/  MUFU.EX2 R172, R156 ;  /* 0x0000009c00ac7308 */ /* 0x000fe20000000800 */
[----:B------:R-:W-:Y:S09]  /*180c0*/  FFMA.FTZ R144, R250, UR4, -R210 ;  /* 0x00000004fa907c23 */ /* 0x000ff200080108d2 */
[----:B------:R3:W-:Y:S01]  /*180d0*/  MUFU.EX2 R178, R157 ;  /* 0x0000009d00b27308 */ /* 0x0007e20000000800 */
[----:B-1----:R-:W-:Y:S01]  /*180e0*/  F2FP.BF16.F32.PACK_AB R148, R201, R240 ;  /* 0x000000f0c994723e */ /* 0x002fe200000010ff */
[--C-:B----4-:R-:W-:Y:S01]  /*180f0*/  FFMA.FTZ R152, R248, UR4, -R208.reuse ;  /* 0x00000004f8987c23 */ /* 0x110fe200080108d0 */
[----:B------:R-:W-:Y:S07]  /*18100*/  F2FP.BF16.F32.PACK_AB R149, R215, R238 ;  /* 0x000000eed795723e */ /* 0x000fee00000010ff */
[----:B------:R1:W-:Y:S01]  /*18110*/  MUFU.EX2 R187, R160 ;  /* 0x000000a000bb7308 */ /* 0x0003e20000000800 */
[----:B------:R-:W-:Y:S01]  /*18120*/  F2FP.BF16.F32.PACK_AB R150, R183, R179 ;  /* 0x000000b3b796723e */ /* 0x000fe200000010ff */
[--C-:B--2---:R-:W-:Y:S08]  /*18130*/  FFMA.FTZ R153, R235, UR4, -R208.reuse ;  /* 0x00000004eb997c23 */ /* 0x104ff000080108d0 */
[----:B------:R-:W-:Y:S10]  /*18140*/  MUFU.EX2 R184, R152 ;  /* 0x0000009800b87308 */ /* 0x000ff40000000800 */
[----:B------:R2:W4:Y:S01]  /*18150*/  MUFU.EX2 R171, R153 ;  /* 0x0000009900ab7308 */ /* 0x0005220000000800 */
[----:B---3--:R-:W3:Y:S09]  /*18160*/  LDSM.16.MT88.4 R156, [R236+0xc800] ;  /* 0x00c80000ec9c783b */ /* 0x008ef20000004200 */
[----:B------:R4:W-:Y:S01]  /*18170*/  MUFU.EX2 R177, R145 ;  /* 0x0000009100b17308 */ /* 0x0009e20000000800 */
[--C-:B-1----:R-:W-:Y:S09]  /*18180*/  FFMA.FTZ R160, R233, UR4, -R209.reuse ;  /* 0x00000004e9a07c23 */ /* 0x102ff200080108d1 */
[----:B------:R1:W1:Y:S10]  /*18190*/  MUFU.EX2 R182, R144 ;  /* 0x0000009000b67308 */ /* 0x0002740000000800 */
[----:B------:R-:W3:Y:S01]  /*181a0*/  MUFU.EX2 R181, R160 ;  /* 0x000000a000b57308 */ /* 0x000ee20000000800 */
[----:B--2---:R-:W2:Y:S01]  /*181b0*/  LDSM.16.MT88.4 R152, [R239+0xc800] ;  /* 0x00c80000ef98783b */ /* 0x004ea20000004200 */
[----:B----4-:R-:W-:Y:S08]  /*181c0*/  F2FP.BF16.F32.PACK_AB R147, R171, R184 ;  /* 0x000000b8ab93723e */ /* 0x010ff000000010ff */
[----:B------:R-:W-:Y:S01]  /*181d0*/  MUFU.EX2 R249, R139 ;  /* 0x0000008b00f97308 */ /* 0x000fe20000000800 */
[----:B------:R-:W-:Y:S09]  /*181e0*/  F2FP.BF16.F32.PACK_AB R145, R237, R187 ;  /* 0x000000bbed91723e */ /* 0x000ff200000010ff */
[----:B------:R-:W-:Y:S01]  /*181f0*/  MUFU.EX2 R234, R140 ;  /* 0x0000008c00ea7308 */ /* 0x000fe20000000800 */
[----:B-1----:R-:W-:Y:S02]  /*18200*/  F2FP.BF16.F32.PACK_AB R144, R172, R178 ;  /* 0x000000b2ac90723e */ /* 0x002fe400000010ff */
[----:B------:R-:W-:Y:S02]  /*18210*/  F2FP.BF16.F32.PACK_AB R151, R182, R177 ;  /* 0x000000b1b697723e */ /* 0x000fe400000010ff */
[----:B---3--:R-:W-:Y:S01]  /*18220*/  F2FP.BF16.F32.PACK_AB R146, R181, R176 ;  /* 0x000000b0b592723e */ /* 0x008fe200000010ff */
[----:B------:R-:W1:Y:S06]  /*18230*/  LDSM.16.MT88.4 R160, [R2+0x800] ;  /* 0x0008000002a0783b */ /* 0x000e6c0000004200 */
        /* <DEDUP_REMOVED lines=26> */
[C---:B------:R-:W-:Y:S04]  /*183e0*/  HMMA.16816.F32.BF16 R88, R148.reuse, R160, R88 ;  /* 0x000000a09458723c */ /* 0x040fe80000041858 */
[--C-:B------:R-:W-:Y:S01]  /*183f0*/  FFMA.FTZ R160, R217, UR4, -R209.reuse ;  /* 0x00000004d9a07c23 */ /* 0x100fe200080108d1 */
[--C-:B------:R-:W-:Y:S01]  /*18400*/  FFMA.FTZ R161, R173, UR4, -R208.reuse ;  /* 0x00000004ada17c23 */ /* 0x100fe200080108d0 */
[----:B------:R-:W4:Y:S02]  /*18410*/  LDL.LU R217, [R1] ;  /* 0x0000000001d97983 */ /* 0x000f240000300800 */
[-C--:B------:R-:W-:Y:S01]  /*18420*/  HMMA.16816.F32.BF16 R92, R148, R162.reuse, R92 ;  /* 0x000000a2945c723c */ /* 0x080fe2000004185c */
[----:B------:R1:W-:Y:S10]  /*18430*/  MUFU.EX2 R199, R160 ;  /* 0x000000a000c77308 */ /* 0x0003f40000000800 */
[----:B------:R2:W-:Y:S01]  /*18440*/  MUFU.EX2 R195, R161 ;  /* 0x000000a100c37308 */ /* 0x0005e20000000800 */
[C---:B------:R-:W-:Y:S04]  /*18450*/  HMMA.16816.F32.BF16 R96, R144.reuse, R162, R96 ;  /* 0x000000a29060723c */ /* 0x040fe80000041860 */
[----:B-1----:R-:W-:Y:S04]  /*18460*/  FFMA.FTZ R160, R170, UR4, -R208 ;  /* 0x00000004aaa07c23 */ /* 0x002fe800080108d0 */
[-C--:B---3--:R-:W-:Y:S03]  /*18470*/  HMMA.16816.F32.BF16 R100, R144, R156.reuse, R100 ;  /* 0x0000009c9064723c */ /* 0x088fe60000041864 */
[----:B--2---:R-:W-:Y:S01]  /*18480*/  FFMA.FTZ R161, R169, UR4, -R209 ;  /* 0x00000004a9a17c23 */ /* 0x004fe200080108d1 */
[----:B------:R-:W1:Y:S01]  /*18490*/  MUFU.EX2 R202, R160 ;  /* 0x000000a000ca7308 */ /* 0x000e620000000800 */
[--C-:B------:R-:W-:Y:S03]  /*184a0*/  FFMA.FTZ R170, R225, UR4, -R143.reuse ;  /* 0x00000004e1aa7c23 */ /* 0x100fe6000801088f */
[C---:B------:R-:W-:Y:S06]  /*184b0*/  HMMA.16816.F32.BF16 R104, R148.reuse, R156, R104 ;  /* 0x0000009c9468723c */ /* 0x040fec0000041868 */
[----:B------:R2:W-:Y:S01]  /*184c0*/  MUFU.EX2 R197, R161 ;  /* 0x000000a100c57308 */ /* 0x0005e20000000800 */
[--C-:B------:R-:W-:Y:S01]  /*184d0*/  FFMA.FTZ R156, R188, UR4, -R143.reuse ;  /* 0x00000004bc9c7c23 */ /* 0x100fe2000801088f */
[----:B------:R-:W-:Y:S01]  /*184e0*/  FFMA.FTZ R157, R186, UR4, -R143 ;  /* 0x00000004ba9d7c23 */ /* 0x000fe2000801088f */
[----:B------:R-:W3:Y:S07]  /*184f0*/  LDL.LU R188, [R1+0x24] ;  /* 0x0000240001bc7983 */ /* 0x000eee0000300800 */
[----:B------:R-:W-:Y:S01]  /*18500*/  MUFU.EX2 R235, R170 ;  /* 0x000000aa00eb7308 */ /* 0x000fe20000000800 */
[-C--:B------:R-:W-:Y:S01]  /*18510*/  HMMA.16816.F32.BF16 R108, R148, R158.reuse, R108 ;  /* 0x0000009e946c723c */ /* 0x080fe2000004186c */
[----:B------:R-:W3:Y:S08]  /*18520*/  LDL.LU R186, [R1+0x20] ;  /* 0x0000200001ba7983 */ /* 0x000ef00000300800 */
        /* <DEDUP_REMOVED lines=19> */
[----:B------:R-:W3:Y:S01]  /*18660*/  LDL.LU R175, [R1+0x28] ;  /* 0x0000280001af7983 */ /* 0x000ee20000300800 */
[----:B------:R-:W-:Y:S08]  /*18670*/  HMMA.16816.F32.BF16 R128, R144, R154, R128 ;  /* 0x0000009a9080723c */ /* 0x000ff00000041880 */
[----:B------:R-:W-:Y:S01]  /*18680*/  MUFU.EX2 R203, R156 ;  /* 0x0000009c00cb7308 */ /* 0x000fe20000000800 */
[----:B--2---:R-:W-:Y:S01]  /*18690*/  FFMA.FTZ R157, R174, UR4, -R209 ;  /* 0x00000004ae9d7c23 */ /* 0x004fe200080108d1 */
[----:B------:R-:W-:Y:S08]  /*186a0*/  F2FP.BF16.F32.PACK_AB R145, R202, R195 ;  /* 0x000000c3ca91723e */ /* 0x000ff000000010ff */
[----:B------:R1:W2:Y:S01]  /*186b0*/  MUFU.EX2 R213, R149 ;  /* 0x0000009500d57308 */ /* 0x0002a20000000800 */
[----:B------:R-:W-:Y:S01]  /*186c0*/  FFMA.FTZ R153, R167, UR4, -R208 ;  /* 0x00000004a7997c23 */ /* 0x000fe200080108d0 */
[----:B------:R-:W-:Y:S01]  /*186d0*/  F2FP.BF16.F32.PACK_AB R146, R245, R197 ;  /* 0x000000c5f592723e */ /* 0x000fe200000010ff */
[----:B------:R-:W3:Y:S07]  /*186e0*/  LDL.LU R174, [R1+0x2c] ;  /* 0x00002c0001ae7983 */ /* 0x000eee0000300800 */
[----:B------:R-:W2:Y:S01]  /*186f0*/  MUFU.EX2 R194, R157 ;  /* 0x0000009d00c27308 */ /* 0x000ea20000000800 */
[----:B------:R-:W3:Y:S09]  /*18700*/  LDL.LU R173, [R1+0x18] ;  /* 0x0000180001ad7983 */ /* 0x000ef20000300800 */
        /* <DEDUP_REMOVED lines=43> */
[--C-:B----4-:R-:W-:Y:S01]  /*189c0*/  FFMA.FTZ R169, R217, UR4, -R143.reuse ;  /* 0x00000004d9a97c23 */ /* 0x110fe2000801088f */
[----:B------:R-:W-:Y:S01]  /*189d0*/  FFMA.FTZ R143, R224, UR4, -R143 ;  /* 0x00000004e08f7c23 */ /* 0x000fe2000801088f */
[----:B------:R-:W4:Y:S01]  /*189e0*/  LDL.LU R217, [R1+0x1c] ;  /* 0x00001c0001d97983 */ /* 0x000f220000300800 */
[----:B------:R-:W-:Y:S01]  /*189f0*/  MUFU.EX2 R224, R142 ;  /* 0x0000008e00e07308 */ /* 0x000fe20000000800 */
[-C--:B------:R-:W-:Y:S02]  /*18a00*/  HMMA.16816.F32.BF16 R84, R144, R156.reuse, R84 ;  /* 0x0000009c9054723c */ /* 0x080fe40000041854 */
[----:B------:R-:W4:Y:S07]  /*18a10*/  LDL.LU R204, [R1+0x78] ;  /* 0x0000780001cc7983 */ /* 0x000f2e0000300800 */
[----:B------:R-:W1:Y:S01]  /*18a20*/  MUFU.EX2 R251, R143 ;  /* 0x0000008f00fb7308 */ /* 0x000e620000000800 */
[----:B------:R-:W4:Y:S09]  /*18a30*/  LDL.LU R153, [R1+0x7c] ;  /* 0x00007c0001997983 */ /* 0x000f320000300800 */
[----:B------:R2:W-:Y:S01]  /*18a40*/  MUFU.EX2 R248, R169 ;  /* 0x000000a900f87308 */ /* 0x0005e20000000800 */
[C---:B------:R-:W-:Y:S01]  /*18a50*/  HMMA.16816.F32.BF16 R88, R148.reuse, R156, R88 ;  /* 0x0000009c9458723c */ /* 0x040fe20000041858 */
[----:B------:R-:W4:Y:S07]  /*18a60*/  LDL.LU R154, [R1+0x80] ;  /* 0x00008000019a7983 */ /* 0x000f2e0000300800 */
[-C--:B------:R-:W-:Y:S03]  /*18a70*/  HMMA.16816.F32.BF16 R92, R148, R158.reuse, R92 ;  /* 0x0000009e945c723c */ /* 0x080fe6000004185c */
[----:B-1----:R-:W-:Y:S02]  /*18a80*/  F2FP.BF16.F32.PACK_AB R210, R251, R235 ;  /* 0x000000ebfbd2723e */ /* 0x002fe400000010ff */
[----:B--2---:R-:W-:Y:S03]  /*18a90*/  MOV R169, R213 ;  /* 0x000000d500a97202 */ /* 0x004fe60000000f00 */
[C---:B------:R-:W-:Y:S01]  /*18aa0*/  HMMA.16816.F32.BF16 R96, R144.reuse, R158, R96 ;  /* 0x0000009e9060723c */ /* 0x040fe20000041860 */
[----:B------:R-:W1:Y:S03]  /*18ab0*/  LDSM.16.MT88.4 R156, [R236+0xd800] ;  /* 0x00d80000ec9c783b */ /* 0x000e660000004200 */
[--C-:B---3--:R-:W-:Y:S04]  /*18ac0*/  FFMA.FTZ R139, R188, UR4, -R209.reuse ;  /* 0x00000004bc8b7c23 */ /* 0x108fe800080108d1 */
        /* <DEDUP_REMOVED lines=22> */
[--C-:B---3--:R-:W-:Y:S04]  /*18c30*/  FFMA.FTZ R140, R173, UR4, -R209.reuse ;  /* 0x00000004ad8c7c23 */ /* 0x108fe800080108d1 */
[----:B------:R-:W-:Y:S01]  /*18c40*/  HMMA.16816.F32.BF16 R128, R144, R166, R128 ;  /* 0x000000a69080723c */ /* 0x000fe20000041880 */
[----:B------:R-:W3:Y:S04]  /*18c50*/  LDSM.16.MT88.4 R172, [R239+0xd800] ;  /* 0x00d80000efac783b */ /* 0x000ee80000004200 */
        /* <DEDUP_REMOVED lines=8> */
[----:B----4-:R-:W-:Y:S06]  /*18ce0*/  FFMA.FTZ R209, R217, UR4, -R209 ;  /* 0x00000004d9d17c23 */ /* 0x010fec00080108d1 */
[----:B------:R-:W1:Y:S01]  /*18cf0*/  MUFU.EX2 R230, R209 ;  /* 0x000000d100e67308 */ /* 0x000e620000000800 */
[----:B------:R-:W-:Y:S02]  /*18d00*/  FFMA.FTZ R133, R133, R204, R216 ;  /* 0x000000cc85857223 */ /* 0x000fe400000100d8 */
[----:B------:R-:W4:Y:S01]  /*18d10*/  LDSM.16.MT88.4 R204, [R138+0x1800] ;  /* 0x001800008acc783b */ /* 0x000f220000004200 */
[----:B------:R-:W-:Y:S01]  /*18d20*/  FFMA.FTZ R132, R132, R153, R212 ;  /* 0x0000009984847223 */ /* 0x000fe200000100d4 */
[----:B------:R-:W-:Y:S01]  /*18d30*/  MOV R153, R215 ;  /* 0x000000d700997202 */ /* 0x000fe20000000f00 */
[----:B------:R-:W-:Y:S01]  /*18d40*/  FADD.FTZ R133, R135, R133 ;  /* 0x0000008587857221 */ /* 0x000fe20000010000 */
[----:B------:R-:W-:Y:S04]  /*18d50*/  FFMA.FTZ R3, R3, R154, R221 ;  /* 0x0000009a03037223 */ /* 0x000fe800000100dd */
[----:B------:R-:W4:Y:S01]  /*18d60*/  LDL.LU R135, [R1+0xc8] ;  /* 0x0000c80001877983 */ /* 0x000f220000300800 */
[----:B------:R-:W-:Y:S01]  /*18d70*/  FADD.FTZ R3, R220, R3 ;  /* 0x00000003dc037221 */ /* 0x000fe20000010000 */
[----:B-1----:R-:W-:Y:S02]  /*18d80*/  F2FP.BF16.F32.PACK_AB R142, R230, R229 ;  /* 0x000000e5e68e723e */ /* 0x002fe400000010ff */
[----:B------:R1:W-:Y:S01]  /*18d90*/  LDSM.16.MT88.4 R220, [R2+0x3800] ;  /* 0x0038000002dc783b */ /* 0x0003e20000004200 */
[----:B------:R-:W-:Y:S01]  /*18da0*/  F2FP.BF16.F32.PACK_AB R209, R249, R234 ;  /* 0x000000eaf9d1723e */ /* 0x000fe200000010ff */
[----:B------:R-:W-:Y:S04]  /*18db0*/  FADD.FTZ R3, R247, R3 ;  /* 0x00000003f7037221 */ /* 0x000fe80000010000 */
[----:B------:R-:W-:Y:S02]  /*18dc0*/  FADD.FTZ R3, R242, R3 ;  /* 0x00000003f2037221 */ /* 0x000fe40000010000 */
[----:B------:R-:W4:Y:S08]  /*18dd0*/  LDSM.16.MT88.4 R212, [R236+0xf800] ;  /* 0x00f80000ecd4783b */ /* 0x000f300000004200 */
[----:B------:R-:W4:Y:S01]  /*18de0*/  LDSM.16.MT88.4 R216, [R239+0xf800] ;  /* 0x00f80000efd8783b */ /* 0x000f220000004200 */
[----:B-1----:R-:W-:Y:S01]  /*18df0*/  MOV R2, R152 ;  /* 0x0000009800027202 */ /* 0x002fe20000000f00 */
[----:B--2---:R-:W-:Y:S01]  /*18e00*/  FFMA.FTZ R139, R0, R143, R211 ;  /* 0x0000008f008b7223 */ /* 0x004fe200000100d3 */
[----:B------:R-:W-:Y:S01]  /*18e10*/  F2FP.BF16.F32.PACK_AB R143, R227, R226 ;  /* 0x000000e2e38f723e */ /* 0x000fe200000010ff */
[----:B------:R-:W-:Y:S01]  /*18e20*/  FADD.FTZ R0, R136, R132 ;  /* 0x0000008488007221 */ /* 0x000fe20000010000 */
[----:B------:R-:W-:Y:S03]  /*18e30*/  MOV R132, R200 ;  /* 0x000000c800847202 */ /* 0x000fe60000000f00 */
[----:B------:R-:W2:Y:S01]  /*18e40*/  LDL.LU R136, [R1+0xc4] ;  /* 0x0000c40001887983 */ /* 0x000ea20000300800 */
[----:B------:R-:W-:Y:S01]  /*18e50*/  F2FP.BF16.F32.PACK_AB R211, R225, R224 ;  /* 0x000000e0e1d3723e */ /* 0x000fe200000010ff */
[----:B------:R-:W-:Y:S01]  /*18e60*/  FADD.FTZ R0, R137, R0 ;  /* 0x0000000089007221 */ /* 0x000fe20000010000 */
[-C--:B------:R-:W-:Y:S01]  /*18e70*/  HMMA.16816.F32.BF16 R148, R140, R156.reuse, R4 ;  /* 0x0000009c8c94723c */ /* 0x080fe20000041804 */
[----:B------:R1:W2:Y:S04]  /*18e80*/  LDSM.16.MT88.4 R4, [R138+0x3800] ;  /* 0x003800008a04783b */ /* 0x0002a80000004200 */
[----:B------:R-:W-:Y:S03]  /*18e90*/  FADD.FTZ R0, R243, R0 ;  /* 0x00000000f3007221 */ /* 0x000fe60000010000 */
[C---:B------:R-:W-:Y:S04]  /*18ea0*/  HMMA.16816.F32.BF16 R144, R208.reuse, R156, R8 ;  /* 0x0000009cd090723c */ /* 0x040fe80000041808 */
[----:B------:R-:W-:Y:S02]  /*18eb0*/  MOV R8, R153 ;  /* 0x0000009900087202 */ /* 0x000fe40000000f00 */
[----:B------:R-:W-:Y:S02]  /*18ec0*/  MOV R9, R185 ;  /* 0x000000b900097202 */ /* 0x000fe40000000f00 */
[-C--:B------:R-:W-:Y:S03]  /*18ed0*/  HMMA.16816.F32.BF16 R152, R208, R158.reuse, R12 ;  /* 0x0000009ed098723c */ /* 0x080fe6000004180c */
[----:B------:R-:W-:Y:S02]  /*18ee0*/  MOV R15, R197 ;  /* 0x000000c5000f7202 */ /* 0x000fe40000000f00 */
[----:B------:R-:W-:Y:S02]  /*18ef0*/  MOV R14, R169 ;  /* 0x000000a9000e7202 */ /* 0x000fe40000000f00 */
[----:B------:R-:W-:Y:S01]  /*18f00*/  IADD3 R15, P0, PT, R15, -UR16, RZ ;  /* 0x800000100f0f7c10 */ /* 0x000fe2000ff1e0ff */
[C---:B------:R-:W-:Y:S04]  /*18f10*/  HMMA.16816.F32.BF16 R156, R140.reuse, R158, R16 ;  /* 0x0000009e8c9c723c */ /* 0x040fe80000041810 */
[----:B------:R-:W-:Y:S02]  /*18f20*/  MOV R13, R160 ;  /* 0x000000a0000d7202 */ /* 0x000fe40000000f00 */
[----:B------:R-:W-:Y:S02]  /*18f30*/  MOV R12, R161 ;  /* 0x000000a1000c7202 */ /* 0x000fe40000000f00 */
[-C--:B---3--:R-:W-:Y:S03]  /*18f40*/  HMMA.16816.F32.BF16 R160, R140, R172.reuse, R20 ;  /* 0x000000ac8ca0723c */ /* 0x088fe60000041814 */
[----:B------:R-:W-:Y:S02]  /*18f50*/  IADD3.X R132, PT, PT, R132, ~UR7, RZ, P0, !PT ;  /* 0x8000000784847c10 */ /* 0x000fe400087fe4ff */
[----:B------:R-:W-:Y:S02]  /*18f60*/  MOV R10, R186 ;  /* 0x000000ba000a7202 */ /* 0x000fe40000000f00 */
[----:B------:R-:W-:Y:S01]  /*18f70*/  MOV R23, R198 ;  /* 0x000000c600177202 */ /* 0x000fe20000000f00 */
[C---:B------:R-:W-:Y:S04]  /*18f80*/  HMMA.16816.F32.BF16 R164, R208.reuse, R172, R24 ;  /* 0x000000acd0a4723c */ /* 0x040fe80000041818 */
[----:B------:R-:W-:Y:S01]  /*18f90*/  MOV R19, R168 ;  /* 0x000000a800137202 */ /* 0x000fe20000000f00 */
[----:B------:R-:W-:Y:S01]  /*18fa0*/  FADD.FTZ R10, R10, R139 ;  /* 0x0000008b0a0a7221 */ /* 0x000fe20000010000 */
        /* <DEDUP_REMOVED lines=38> */
[----:B------:R-:W3:Y:S01]  /*19210*/  LDL.LU R134, [R1+0xc0] ;  /* 0x0000c00001867983 */ /* 0x000ee20000300800 */
[----:B------:R-:W-:Y:S01]  /*19220*/  MOV R38, R39 ;  /* 0x0000002700267202 */ /* 0x000fe20000000f00 */
[----:B------:R-:W-:Y:S01]  /*19230*/  FADD.FTZ R2, R244, R2 ;  /* 0x00000002f4027221 */ /* 0x000fe20000010000 */
[----:B------:R-:W-:Y:S01]  /*19240*/  MOV R39, R32 ;  /* 0x0000002000277202 */ /* 0x000fe20000000f00 */
[----:B------:R-:W3:Y:S01]  /*19250*/  LDL.LU R137, [R1+0xbc] ;  /* 0x0000bc0001897983 */ /* 0x000ee20000300800 */
        /* <DEDUP_REMOVED lines=63> */
[-C--:B----4-:R-:W-:Y:S03]  /*19650*/  HMMA.16816.F32.BF16 R192, R140, R204.reuse, R52 ;  /* 0x000000cc8cc0723c */ /* 0x090fe60000041834 */
        /* <DEDUP_REMOVED lines=23> */
[----:B-1----:R-:W-:Y:S02]  /*197d0*/  MOV R138, R135 ;  /* 0x00000087008a7202 */ /* 0x002fe40000000f00 */
        /* <DEDUP_REMOVED lines=11> */
[C---:B------:R-:W-:Y:S04]  /*19890*/  HMMA.16816.F32.BF16 R88, R208.reuse, R216, R88 ;  /* 0x000000d8d058723c */ /* 0x040fe80000041858 */
[----:B--2---:R-:W-:Y:S04]  /*198a0*/  MOV R133, R136 ;  /* 0x0000008800857202 */ /* 0x004fe80000000f00 */
        /* <DEDUP_REMOVED lines=24> */
[----:B---3--:R-:W-:Y:S02]  /*19a30*/  MOV R3, R137 ;  /* 0x0000008900037202 */ /* 0x008fe40000000f00 */
[----:B-1----:R-:W-:Y:S01]  /*19a40*/  MOV R132, R134 ;  /* 0x0000008600847202 */ /* 0x002fe20000000f00 */
[----:B------:R-:W-:Y:S06]  /*19a50*/  BRA.U UP0, `(.L_x_159) ;  /* 0xffffffb900847547 */ /* 0x000fec000b83ffff */
.L_x_158:
[----:B------:R-:W2:Y:S01]  /*19a60*/  LDL.LU R4, [R1+0x80] ;  /* 0x0000800001047983 */ /* 0x000ea20000300800 */
[----:B------:R-:W1:Y:S01]  /*19a70*/  S2R R133, SR_TID.X ;  /* 0x0000000000857919 */ /* 0x000e620000002100 */
[----:B------:R-:W3:Y:S01]  /*19a80*/  S2UR UR11, SR_CgaCtaId ;  /* 0x00000000000b79c3 */ /* 0x000ee20000008800 */
[----:B------:R-:W-:Y:S01]  /*19a90*/  UMOV UR4, 0x400 ;  /* 0x0000040000047882 */ /* 0x000fe20000000000 */
[----:B------:R-:W-:Y:S01]  /*19aa0*/  UISETP.NE.AND UP3, UPT, UR13, -0x1, UPT ;  /* 0xffffffff0d00788c */ /* 0x000fe2000bf65270 */
[----:B------:R-:W4:Y:S01]  /*19ab0*/  LDL.LU R7, [R1+0x84] ;  /* 0x0000840001077983 */ /* 0x000f220000300800 */
[----:B------:R-:W3:Y:S03]  /*19ac0*/  LDCU.U8 UR8, c[0x0][0x549] ;  /* 0x0000a920ff0877ac */ /* 0x000ee60008000000 */
[----:B------:R-:W4:Y:S01]  /*19ad0*/  LDL.LU R6, [R1+0x78] ;  /* 0x0000780001067983 */ /* 0x000f220000300800 */
[----:B------:R-:W1:Y:S01]  /*19ae0*/  S2UR UR16, SR_CTAID.Y ;  /* 0x00000000001079c3 */ /* 0x000e620000002600 */
[----:B------:R-:W1:Y:S02]  /*19af0*/  LDCU UR9, c[0x0][0x434] ;  /* 0x00008680ff0977ac */ /* 0x000e640008000800 */
[----:B------:R-:W4:Y:S02]  /*19b00*/  LDL.LU R5, [R1+0x7c] ;  /* 0x00007c0001057983 */ /* 0x000f240000300800 */
[----:B------:R-:W1:Y:S01]  /*19b10*/  @!UP3 LDCU.64 UR6, c[0x0][0x400] ;  /* 0x00008000ff06b7ac */ /* 0x000e620008000a00 */
[----:B------:R-:W1:Y:S01]  /*19b20*/  LDCU.U8 UR10, c[0x0][0x548] ;  /* 0x0000a900ff0a77ac */ /* 0x000e620008000000 */
[----:B------:R-:W-:-:S02]  /*19b30*/  UISETP.NE.AND UP2, UPT, UR13, -0x1, UPT ;  /* 0xffffffff0d00788c */ /* 0x000fc4000bf45270 */
[----:B---3--:R-:W-:Y:S02]  /*19b40*/  UISETP.NE.AND UP1, UPT, UR8, URZ, UPT ;  /* 0x000000ff0800728c */ /* 0x008fe4000bf25270 */
[----:B------:R-:W-:Y:S01]  /*19b50*/  ULEA UR11, UR11, UR4, 0x18 ;  /* 0x000000040b0b7291 */ /* 0x000fe2000f8ec0ff */
[----:B------:R-:W3:Y:S01]  /*19b60*/  @UP3 LDCU.64 UR4, c[0x0][0x408] ;  /* 0x00008100ff0437ac */ /* 0x000ee20008000a00 */
[C---:B-1----:R-:W-:Y:S01]  /*19b70*/  SHF.L.U32 R8, R133.reuse, 0x5, RZ ;  /* 0x0000000585087819 */ /* 0x042fe200000006ff */
[----:B------:R-:W-:Y:S01]  /*19b80*/  @!UP3 UIMAD.WIDE.U32 UR18, UR16, UR6, URZ ;  /* 0x000000061012b2a5 */ /* 0x000fe2000f8e00ff */
[----:B------:R-:W-:Y:S01]  /*19b90*/  LOP3.LUT P0, RZ, R133, 0x4, RZ, 0xc0, !PT ;  /* 0x0000000485ff7812 */ /* 0x000fe2000780c0ff */
[----:B------:R-:W1:Y:S04]  /*19ba0*/  S2UR UR6, SR_CTAID.Z ;  /* 0x00000000000679c3 */ /* 0x000e680000002700 */
[----:B------:R-:W1:Y:S01]  /*19bb0*/  @UP1 LDCU UR8, c[0x0][0x430] ;  /* 0x00008600ff0817ac */ /* 0x000e620008000800 */
[----:B------:R-:W-:Y:S01]  /*19bc0*/  @!UP3 UIMAD UR7, UR16, UR7, UR19 ;  /* 0x000000071007b2a4 */ /* 0x000fe2000f8e0213 */
[----:B------:R-:W1:Y:S01]  /*19bd0*/  LDCU UR17, c[0x0][0x434] ;  /* 0x00008680ff1177ac */ /* 0x000e620008000800 */
[----:B---3--:R-:W-:-:S02]  /*19be0*/  @UP3 UIMAD.WIDE.U32 UR20, UR13, UR4, URZ ;  /* 0x000000040d1432a5 */ /* 0x008fc4000f8e00ff */
[----:B------:R-:W-:Y:S02]  /*19bf0*/  UISETP.NE.AND UP0, UPT, UR10, URZ, !UP1 ;  /* 0x000000ff0a00728c */ /* 0x000fe4000cf05270 */
[----:B------:R-:W-:Y:S02]  /*19c00*/  @UP3 UIMAD UR7, UR13, UR5, UR21 ;  /* 0x000000050d0732a4 */ /* 0x000fe4000f8e0215 */
[----:B------:R-:W-:Y:S02]  /*19c10*/  @!UP2 UIMAD UR13, UR16, UR9, URZ ;  /* 0x00000009100da2a4 */ /* 0x000fe4000f8e02ff */
[----:B-1----:R-:W-:Y:S01]  /*19c20*/  @UP1 UIMAD UR17, UR8, UR9, URZ ;  /* 0x00000009081112a4 */ /* 0x002fe2000f8e02ff */
[----:B------:R-:W1:Y:S01]  /*19c30*/  @UP1 LDCU UR5, c[0x0][0x430] ;  /* 0x00008600ff0517ac */ /* 0x000e620008000800 */
[----:B------:R-:W-:Y:S01]  /*19c40*/  @UP1 UMOV UR4, 0x1 ;  /* 0x0000000100041882 */ /* 0x000fe20000000000 */
[----:B------:R-:W-:Y:S01]  /*19c50*/  @UP3 UMOV UR18, UR20 ;  /* 0x0000001400123c82 */ /* 0x000fe20008000000 */
[----:B------:R-:W-:Y:S01]  /*19c60*/  USHF.R.S32.HI UR8, URZ, 0x1f, UR13 ;  /* 0x0000001fff087899 */ /* 0x000fe2000801140d */
[----:B--2---:R-:W2:Y:S04]  /*19c70*/  SHFL.BFLY PT, R2, R4, 0x2, 0x1f ;  /* 0x0c401f0004027f89 */ /* 0x004ea800000e0000 */
[----:B----4-:R-:W3:Y:S04]  /*19c80*/  SHFL.BFLY PT, R0, R7, 0x2, 0x1f ;  /* 0x0c401f0007007f89 */ /* 0x010ee800000e0000 */
[----:B------:R-:W4:Y:S01]  /*19c90*/  SHFL.BFLY PT, R3, R5, 0x2, 0x1f ;  /* 0x0c401f0005037f89 */ /* 0x000f2200000e0000 */
[----:B--2---:R-:W-:-:S03]  /*19ca0*/  FADD.FTZ R2, R2, R4 ;  /* 0x0000000402027221 */ /* 0x004fc60000010000 */
[----:B------:R-:W2:Y:S04]  /*19cb0*/  SHFL.BFLY PT, R4, R6, 0x2, 0x1f ;  /* 0x0c401f0006047f89 */ /* 0x000ea800000e0000 */
[----:B------:R-:W1:Y:S01]  /*19cc0*/  SHFL.BFLY PT, R65, R2, 0x1, 0x1f ;  /* 0x0c201f0002417f89 */ /* 0x000e6200000e0000 */
[----:B---3--:R-:W-:-:S05]  /*19cd0*/  FADD.FTZ R0, R0, R7 ;  /* 0x0000000700007221 */ /* 0x008fca0000010000 */
[----:B------:R-:W3:Y:S01]  /*19ce0*/  SHFL.BFLY PT, R67, R0, 0x1, 0x1f ;  /* 0x0c201f0000437f89 */ /* 0x000ee200000e0000 */
[----:B----4-:R-:W-:Y:S01]  /*19cf0*/  FADD.FTZ R3, R3, R5 ;  /* 0x0000000503037221 */ /* 0x010fe20000010000 */
[----:B------:R-:W-:-:S04]  /*19d00*/  SHF.L.U32 R5, R133, 0x1, RZ ;  /* 0x0000000185057819 */ /* 0x000fc800000006ff */
[----:B-----5:R-:W4:Y:S01]  /*19d10*/  SHFL.BFLY PT, R132, R3, 0x1, 0x1f ;  /* 0x0c201f0003847f89 */ /* 0x020f2200000e0000 */
[----:B--2---:R-:W-:Y:S01]  /*19d20*/  FADD.FTZ R4, R4, R6 ;  /* 0x0000000604047221 */ /* 0x004fe20000010000 */
[----:B------:R-:W-:Y:S01]  /*19d30*/  LOP3.LUT R6, R5, 0x6, RZ, 0xc0, !PT ;  /* 0x0000000605067812 */ /* 0x000fe200078ec0ff */
[----:B-1----:R-:W-:-:S03]  /*19d40*/  FADD.FTZ R65, R2, R65 ;  /* 0x0000004102417221 */ /* 0x002fc60000010000 */
[----:B------:R-:W1:Y:S01]  /*19d50*/  SHFL.BFLY PT, R66, R4, 0x1, 0x1f ;  /* 0x0c201f0004427f89 */ /* 0x000e6200000e0000 */
[----:B------:R-:W-:Y:S01]  /*19d60*/  LOP3.LUT R6, R6, 0x7c00, R8, 0xf8, !PT ;  /* 0x00007c0006067812 */ /* 0x000fe200078ef808 */
[----:B------:R-:W2:Y:S01]  /*19d70*/  MUFU.RCP R2, R65 ;  /* 0x0000004100027308 */ /* 0x000ea20000001000 */
[----:B------:R-:W-:Y:S01]  /*19d80*/  FSETP.NE.FTZ.AND P4, PT, R65, RZ, PT ;  /* 0x000000ff4100720b */ /* 0x000fe20003f95000 */
[----:B---3--:R-:W-:Y:S01]  /*19d90*/  FADD.FTZ R67, R0, R67 ;  /* 0x0000004300437221 */ /* 0x008fe20000010000 */
[----:B------:R-:W-:-:S05]  /*19da0*/  SHF.L.U32 R0, R133, 0x4, RZ ;  /* 0x0000000485007819 */ /* 0x000fca00000006ff */
[----:B------:R-:W3:Y:S01]  /*19db0*/  MUFU.RCP R7, R67 ;  /* 0x0000004300077308 */ /* 0x000ee20000001000 */
[----:B------:R-:W-:Y:S01]  /*19dc0*/  LOP3.LUT R0, R0, 0x1c0, RZ, 0xc0, !PT ;  /* 0x000001c000007812 */ /* 0x000fe200078ec0ff */
[----:B----4-:R-:W-:Y:S01]  /*19dd0*/  FADD.FTZ R132, R3, R132 ;  /* 0x0000008403847221 */ /* 0x010fe20000010000 */
[----:B------:R-:W-:Y:S02]  /*19de0*/  FSETP.NE.FTZ.AND P3, PT, R67, RZ, PT ;  /* 0x000000ff4300720b */ /* 0x000fe40003f75000 */
[----:B------:R-:W-:Y:S02]  /*19df0*/  LOP3.LUT R5, R0, 0x38, R5, 0xf8, !PT ;  /* 0x0000003800057812 */ /* 0x000fe400078ef805 */
[----:B------:R-:W-:Y:S02]  /*19e00*/  FSETP.NE.FTZ.AND P1, PT, R132, RZ, PT ;  /* 0x000000ff8400720b */ /* 0x000fe40003f35000 */
[----:B--2---:R-:W-:Y:S02]  /*19e10*/  FSEL R0, R2, 1, P4 ;  /* 0x3f80000002007808 */ /* 0x004fe40002000000 */
[----:B------:R-:W-:Y:S01]  /*19e20*/  LOP3.LUT R6, R6, R5, RZ, 0xfc, !PT ;  /* 0x0000000506067212 */ /* 0x000fe200078efcff */
        /* <DEDUP_REMOVED lines=34> */
[----:B---3--:R-:W-:Y:S01]  /*1a050*/  FSEL R2, R7, 1, P3 ;  /* 0x3f80000007027808 */ /* 0x008fe20001800000 */
[----:B------:R-:W1:Y:S01]  /*1a060*/  MUFU.RCP R0, R66 ;  /* 0x0000004200007308 */ /* 0x000e620000001000 */
[----:B------:R-:W-:-:S02]  /*1a070*/  FSETP.NE.FTZ.AND P2, PT, R66, RZ, PT ;  /* 0x000000ff4200720b */ /* 0x000fc40003f55000 */
[----:B------:R-:W-:Y:S01]  /*1a080*/  F2FP.BF16.F32.PACK_AB R46, R46, R68 ;  /* 0x000000442e2e723e */ /* 0x000fe200000010ff */
[C---:B------:R-:W-:Y:S01]  /*1a090*/  FMUL.FTZ R150, R2.reuse, R150 ;  /* 0x0000009602967220 */ /* 0x040fe20000410000 */
[----:B------:R-:W-:Y:S01]  /*1a0a0*/  FMUL.FTZ R9, R2, R151 ;  /* 0x0000009702097220 */ /* 0x000fe20000410000 */
[----:B------:R-:W-:Y:S01]  /*1a0b0*/  SEL R4, R4, 0xfffffff0, !P0 ;  /* 0xfffffff004047807 */ /* 0x000fe20004000000 */
[C---:B------:R-:W-:Y:S01]  /*1a0c0*/  FMUL.FTZ R158, R2.reuse, R158 ;  /* 0x0000009e029e7220 */ /* 0x040fe20000410000 */
[----:B------:R-:W2:Y:S01]  /*1a0d0*/  MUFU.RCP R7, R132 ;  /* 0x0000008400077308 */ /* 0x000ea20000001000 */
[----:B------:R-:W-:Y:S01]  /*1a0e0*/  MOV R68, 0x20 ;  /* 0x0000002000447802 */ /* 0x000fe20000000f00 */
[C---:B------:R-:W-:Y:S01]  /*1a0f0*/  FMUL.FTZ R159, R2.reuse, R159 ;  /* 0x0000009f029f7220 */ /* 0x040fe20000410000 */
[----:B------:R-:W-:Y:S01]  /*1a100*/  F2FP.BF16.F32.PACK_AB R9, R9, R150 ;  /* 0x000000960909723e */ /* 0x000fe200000010ff */
[C---:B------:R-:W-:Y:S01]  /*1a110*/  FMUL.FTZ R162, R2.reuse, R162 ;  /* 0x000000a202a27220 */ /* 0x040fe20000410000 */
[----:B------:R-:W-:Y:S01]  /*1a120*/  LOP3.LUT P0, RZ, R133, 0x8, RZ, 0xc0, !PT ;  /* 0x0000000885ff7812 */ /* 0x000fe2000780c0ff */
[C---:B------:R-:W-:Y:S01]  /*1a130*/  FMUL.FTZ R61, R2.reuse, R163 ;  /* 0x000000a3023d7220 */ /* 0x040fe20000410000 */
[----:B------:R-:W-:Y:S01]  /*1a140*/  F2FP.BF16.F32.PACK_AB R63, R63, R148 ;  /* 0x000000943f3f723e */ /* 0x000fe200000010ff */
[C---:B------:R-:W-:Y:S01]  /*1a150*/  FMUL.FTZ R174, R2.reuse, R174 ;  /* 0x000000ae02ae7220 */ /* 0x040fe20000410000 */
[----:B------:R-:W-:Y:S01]  /*1a160*/  F2FP.BF16.F32.PACK_AB R3, R3, R156 ;  /* 0x0000009c0303723e */ /* 0x000fe200000010ff */
[----:B------:R-:W-:Y:S01]  /*1a170*/  FMUL.FTZ R8, R2, R175 ;  /* 0x000000af02087220 */ /* 0x000fe20000410000 */
[----:B-1----:R-:W-:Y:S01]  /*1a180*/  FSEL R0, R0, 1, P2 ;  /* 0x3f80000000007808 */ /* 0x002fe20001000000 */
[C---:B------:R-:W-:Y:S01]  /*1a190*/  FMUL.FTZ R178, R2.reuse, R178 ;  /* 0x000000b202b27220 */ /* 0x040fe20000410000 */
[C---:B------:R-:W-:Y:S01]  /*1a1a0*/  FMUL.FTZ R12, R2.reuse, R179 ;  /* 0x000000b3020c7220 */ /* 0x040fe20000410000 */
[C---:B------:R-:W-:Y:S01]  /*1a1b0*/  FMUL.FTZ R190, R2.reuse, R190 ;  /* 0x000000be02be7220 */ /* 0x040fe20000410000 */
        /* <DEDUP_REMOVED lines=35> */
[----:B--2---:R-:W-:Y:S01]  /*1a3f0*/  FSEL R7, R7, 1, P1 ;  /* 0x3f80000007077808 */ /* 0x004fe20000800000 */
[----:B------:R-:W-:Y:S01]  /*1a400*/  FMUL.FTZ R53, R2, R195 ;  /* 0x000000c302357220 */ /* 0x000fe20000410000 */
[----:B------:R-:W-:Y:S01]  /*1a410*/  IADD3 R6, PT, PT, R0, R4, RZ ;  /* 0x0000000400067210 */ /* 0x000fe20007ffe0ff */
[----:B------:R1:W-:Y:S01]  /*1a420*/  STS [R0+0x400], R9 ;  /* 0x0004000900007388 */ /* 0x0003e20000000800 */
        /* <DEDUP_REMOVED lines=22> */
[C---:B------:R-:W-:Y:S01]  /*1a590*/  FMUL.FTZ R155, R7.reuse, R155 ;  /* 0x0000009b079b7220 */ /* 0x040fe20000410000 */
[----:B------:R-:W-:Y:S01]  /*1a5a0*/  F2FP.BF16.F32.PACK_AB R64, R64, R144 ;  /* 0x000000904040723e */ /* 0x000fe200000010ff */
[----:B------:R-:W-:Y:S01]  /*1a5b0*/  STS [R0], R63 ;  /* 0x0000003f00007388 */ /* 0x000fe20000000800 */
[----:B-1----:R-:W-:Y:S01]  /*1a5c0*/  SEL R9, R68, 0xffffffe0, !P0 ;  /* 0xffffffe044097807 */ /* 0x002fe20004000000 */
[----:B------:R-:W-:Y:S01]  /*1a5d0*/  FMUL.FTZ R166, R7, R166 ;  /* 0x000000a607a67220 */ /* 0x000fe20000410000 */
[----:B------:R-:W-:Y:S01]  /*1a5e0*/  LOP3.LUT P0, RZ, R133, 0x10, RZ, 0xc0, !PT ;  /* 0x0000001085ff7812 */ /* 0x000fe2000780c0ff */
[----:B------:R1:W-:Y:S01]  /*1a5f0*/  STS [R6], R3 ;  /* 0x0000000306007388 */ /* 0x0003e20000000800 */
[----:B------:R-:W-:Y:S01]  /*1a600*/  F2FP.BF16.F32.PACK_AB R146, R147, R146 ;  /* 0x000000929392723e */ /* 0x000fe200000010ff */
[----:B------:R-:W-:Y:S01]  /*1a610*/  FMUL.FTZ R167, R7, R167 ;  /* 0x000000a707a77220 */ /* 0x000fe20000410000 */
[----:B------:R-:W-:Y:S01]  /*1a620*/  F2FP.BF16.F32.PACK_AB R5, R5, R152 ;  /* 0x000000980505723e */ /* 0x000fe200000010ff */
[----:B------:R2:W-:Y:S01]  /*1a630*/  STS [R6+0x400], R2 ;  /* 0x0004000206007388 */ /* 0x0005e20000000800 */
[----:B------:R-:W-:Y:S01]  /*1a640*/  F2FP.BF16.F32.PACK_AB R154, R155, R154 ;  /* 0x0000009a9b9a723e */ /* 0x000fe200000010ff */
[C---:B------:R-:W-:Y:S01]  /*1a650*/  FMUL.FTZ R170, R7.reuse, R170 ;  /* 0x000000aa07aa7220 */ /* 0x040fe20000410000 */
        /* <DEDUP_REMOVED lines=8> */
[----:B------:R-:W-:Y:S01]  /*1a6e0*/  F2FP.BF16.F32.PACK_AB R58, R58, R172 ;  /* 0x000000ac3a3a723e */ /* 0x000fe200000010ff */
[----:B------:R3:W-:Y:S01]  /*1a6f0*/  STS [R6+0x2000], R5 ;  /* 0x0020000506007388 */ /* 0x0007e20000000800 */
[C---:B------:R-:W-:Y:S01]  /*1a700*/  FMUL.FTZ R186, R7.reuse, R186 ;  /* 0x000000ba07ba7220 */ /* 0x040fe20000410000 */
[----:B------:R-:W-:Y:S01]  /*1a710*/  FMUL.FTZ R55, R7, R187 ;  /* 0x000000bb07377220 */ /* 0x000fe20000410000 */
[----:B------:R-:W-:Y:S01]  /*1a720*/  F2FP.BF16.F32.PACK_AB R60, R60, R164 ;  /* 0x000000a43c3c723e */ /* 0x000fe200000010ff */
[----:B------:R-:W-:Y:S01]  /*1a730*/  STS [R6+0x2400], R154 ;  /* 0x0024009a06007388 */ /* 0x000fe20000000800 */
[----:B------:R-:W-:Y:S01]  /*1a740*/  F2FP.BF16.F32.PACK_AB R166, R167, R166 ;  /* 0x000000a6a7a6723e */ /* 0x000fe200000010ff */
[----:B------:R-:W-:Y:S01]  /*1a750*/  FMUL.FTZ R198, R7, R198 ;  /* 0x000000c607c67220 */ /* 0x000fe20000410000 */
[----:B------:R-:W-:Y:S01]  /*1a760*/  F2FP.BF16.F32.PACK_AB R59, R59, R168 ;  /* 0x000000a83b3b723e */ /* 0x000fe200000010ff */
[C---:B------:R-:W-:Y:S01]  /*1a770*/  FMUL.FTZ R51, R7.reuse, R199 ;  /* 0x000000c707337220 */ /* 0x040fe20000410000 */
[----:B-1----:R-:W-:Y:S01]  /*1a780*/  IADD3 R3, PT, PT, R0, R9, RZ ;  /* 0x0000000900037210 */ /* 0x002fe20007ffe0ff */
[C---:B------:R-:W-:Y:S01]  /*1a790*/  FMUL.FTZ R202, R7.reuse, R202 ;  /* 0x000000ca07ca7220 */ /* 0x040fe20000410000 */
[----:B------:R-:W-:Y:S01]  /*1a7a0*/  F2FP.BF16.F32.PACK_AB R14, R14, R170 ;  /* 0x000000aa0e0e723e */ /* 0x000fe200000010ff */
[C---:B------:R-:W-:Y:S01]  /*1a7b0*/  FMUL.FTZ R47, R7.reuse, R203 ;  /* 0x000000cb072f7220 */ /* 0x040fe20000410000 */
[C---:B--2---:R-:W-:Y:S01]  /*1a7c0*/  IADD3 R2, PT, PT, R0.reuse, 0x40, RZ ;  /* 0x0000004000027810 */ /* 0x044fe20007ffe0ff */
[----:B------:R-:W-:Y:S01]  /*1a7d0*/  STS [R3], R62 ;  /* 0x0000003e03007388 */ /* 0x000fe20000000800 */
[----:B------:R-:W-:Y:S01]  /*1a7e0*/  @P0 IADD3 R2, PT, PT, R0, -0x40, RZ ;  /* 0xffffffc000020810 */ /* 0x000fe20007ffe0ff */
[----:B------:R-:W-:Y:S01]  /*1a7f0*/  FMUL.FTZ R74, R7, R74 ;  /* 0x0000004a074a7220 */ /* 0x000fe20000410000 */
[----:B------:R-:W-:Y:S01]  /*1a800*/  F2FP.BF16.F32.PACK_AB R13, R13, R176 ;  /* 0x000000b00d0d723e */ /* 0x000fe200000010ff */
[----:B------:R-:W-:Y:S01]  /*1a810*/  STS [R3+0x400], R61 ;  /* 0x0004003d03007388 */ /* 0x000fe20000000800 */
[----:B------:R-:W-:Y:S01]  /*1a820*/  F2FP.BF16.F32.PACK_AB R12, R12, R178 ;  /* 0x000000b20c0c723e */ /* 0x000fe200000010ff */
[----:B------:R-:W-:Y:S01]  /*1a830*/  FMUL.FTZ R43, R7, R75 ;  /* 0x0000004b072b7220 */ /* 0x000fe20000410000 */
[----:B------:R-:W-:Y:S01]  /*1a840*/  F2FP.BF16.F32.PACK_AB R11, R11, R188 ;  /* 0x000000bc0b0b723e */ /* 0x000fe200000010ff */
[C---:B------:R-:W-:Y:S01]  /*1a850*/  FMUL.FTZ R78, R7.reuse, R78 ;  /* 0x0000004e074e7220 */ /* 0x040fe20000410000 */
[----:B------:R-:W-:Y:S01]  /*1a860*/  F2FP.BF16.F32.PACK_AB R10, R10, R190 ;  /* 0x000000be0a0a723e */ /* 0x000fe200000010ff */
[C---:B------:R-:W-:Y:S01]  /*1a870*/  FMUL.FTZ R39, R7.reuse, R79 ;  /* 0x0000004f07277220 */ /* 0x040fe20000410000 */
[----:B---3--:R-:W-:Y:S01]  /*1a880*/  IADD3 R5, PT, PT, R4, R3, RZ ;  /* 0x0000000304057210 */ /* 0x008fe20007ffe0ff */
[----:B------:R-:W-:Y:S01]  /*1a890*/  FMUL.FTZ R90, R7, R90 ;  /* 0x0000005a075a7220 */ /* 0x000fe20000410000 */
[----:B------:R-:W-:Y:S01]  /*1a8a0*/  IADD3 R9, PT, PT, R9, R2, RZ ;  /* 0x0000000209097210 */ /* 0x000fe20007ffe0ff */
[----:B------:R-:W-:Y:S01]  /*1a8b0*/  FMUL.FTZ R35, R7, R91 ;  /* 0x0000005b07237220 */ /* 0x000fe20000410000 */
[----:B------:R-:W-:Y:S01]  /*1a8c0*/  F2FP.BF16.F32.PACK_AB R57, R57, R180 ;  /* 0x000000b43939723e */ /* 0x000fe200000010ff */
[----:B------:R1:W-:Y:S01]  /*1a8d0*/  STS [R5+0x400], R8 ;  /* 0x0004000805007388 */ /* 0x0003e20000000800 */
[----:B------:R-:W-:Y:S01]  /*1a8e0*/  F2FP.BF16.F32.PACK_AB R15, R15, R182 ;  /* 0x000000b60f0f723e */ /* 0x000fe200000010ff */
[----:B------:R-:W-:Y:S01]  /*1a8f0*/  FMUL.FTZ R94, R7, R94 ;  /* 0x0000005e075e7220 */ /* 0x000fe20000410000 */
[----:B------:R-:W-:Y:S01]  /*1a900*/  F2FP.BF16.F32.PACK_AB R56, R56, R184 ;  /* 0x000000b83838723e */ /* 0x000fe200000010ff */
[----:B------:R-:W-:Y:S01]  /*1a910*/  STS [R5], R58 ;  /* 0x0000003a05007388 */ /* 0x000fe20000000800 */
[----:B------:R-:W-:Y:S01]  /*1a920*/  F2FP.BF16.F32.PACK_AB R55, R55, R186 ;  /* 0x000000ba3737723e */ /* 0x000fe200000010ff */
[----:B------:R-:W-:Y:S01]  /*1a930*/  FMUL.FTZ R31, R7, R95 ;  /* 0x0000005f071f7220 */ /* 0x000fe20000410000 */
[----:B------:R-:W-:Y:S01]  /*1a940*/  F2FP.BF16.F32.PACK_AB R54, R54, R192 ;  /* 0x000000c03636723e */ /* 0x000fe200000010ff */
[----:B------:R-:W-:Y:S01]  /*1a950*/  STS [R3+0x2000], R60 ;  /* 0x0020003c03007388 */ /* 0x000fe20000000800 */
        /* <DEDUP_REMOVED lines=15> */
[----:B------:R-:W-:Y:S01]  /*1aa50*/  STS [R2], R13 ;  /* 0x0000000d02007388 */ /* 0x000fe20000000800 */
[C---:B-1----:R-:W-:Y:S01]  /*1aa60*/  IADD3 R8, PT, PT, R4.reuse, R2, RZ ;  /* 0x0000000204087210 */ /* 0x042fe20007ffe0ff */
[C---:B------:R-:W-:Y:S01]  /*1aa70*/  FMUL.FTZ R122, R7.reuse, R122 ;  /* 0x0000007a077a7220 */ /* 0x040fe20000410000 */
[----:B------:R-:W-:Y:S01]  /*1aa80*/  IADD3 R4, PT, PT, R4, R9, RZ ;  /* 0x0000000904047210 */ /* 0x000fe20007ffe0ff */
[----:B------:R-:W-:Y:S01]  /*1aa90*/  STS [R2+0x400], R12 ;  /* 0x0004000c02007388 */ /* 0x000fe20000000800 */
        /* <DEDUP_REMOVED lines=28> */
[----:B------:R-:W-:Y:S01]  /*1ac60*/  STS [R4], R50 ;  /* 0x0000003204007388 */ /* 0x000fe20000000800 */
        /* <DEDUP_REMOVED lines=15> */
[----:B------:R-:W-:-:S03]  /*1ad60*/  F2FP.BF16.F32.PACK_AB R16, R16, R124 ;  /* 0x0000007c1010723e */ /* 0x000fc600000010ff */
[----:B------:R-:W-:Y:S04]  /*1ad70*/  STS [R0+0x4000], R46 ;  /* 0x0040002e00007388 */ /* 0x000fe80000000800 */
[----:B------:R-:W-:Y:S04]  /*1ad80*/  STS [R0+0x4400], R45 ;  /* 0x0044002d00007388 */ /* 0x000fe80000000800 */
[----:B------:R-:W-:Y:S04]  /*1ad90*/  STS [R6+0x4000], R42 ;  /* 0x0040002a06007388 */ /* 0x000fe80000000800 */
[----:B------:R-:W-:Y:S04]  /*1ada0*/  STS [R6+0x4400], R41 ;  /* 0x0044002906007388 */ /* 0x000fe80000000800 */
[----:B------:R-:W-:Y:S04]  /*1adb0*/  STS [R0+0x6000], R44 ;  /* 0x0060002c00007388 */ /* 0x000fe80000000800 */
[----:B------:R1:W-:Y:S04]  /*1adc0*/  STS [R0+0x6400], R43 ;  /* 0x0064002b00007388 */ /* 0x0003e80000000800 */
[----:B------:R-:W-:Y:S04]  /*1add0*/  STS [R6+0x6000], R40 ;  /* 0x0060002806007388 */ /* 0x000fe80000000800 */
[----:B------:R-:W-:Y:S04]  /*1ade0*/  STS [R6+0x6400], R39 ;  /* 0x0064002706007388 */ /* 0x000fe80000000800 */
[----:B------:R-:W-:Y:S04]  /*1adf0*/  STS [R3+0x4000], R38 ;  /* 0x0040002603007388 */ /* 0x000fe80000000800 */
[----:B------:R-:W-:Y:S04]  /*1ae00*/  STS [R3+0x4400], R37 ;  /* 0x0044002503007388 */ /* 0x000fe80000000800 */
[----:B------:R-:W-:Y:S04]  /*1ae10*/  STS [R5+0x4000], R34 ;  /* 0x0040002205007388 */ /* 0x000fe80000000800 */
[----:B------:R-:W-:Y:S01]  /*1ae20*/  STS [R5+0x4400], R33 ;  /* 0x0044002105007388 */ /* 0x000fe20000000800 */
[----:B-1----:R-:W-:-:S03]  /*1ae30*/  FMUL.FTZ R0, R7, R127 ;  /* 0x0000007f07007220 */ /* 0x002fc60000410000 */
[----:B------:R-:W-:Y:S02]  /*1ae40*/  STS [R3+0x6000], R36 ;  /* 0x0060002403007388 */ /* 0x000fe40000000800 */
[----:B------:R-:W-:Y:S02]  /*1ae50*/  F2FP.BF16.F32.PACK_AB R0, R0, R126 ;  /* 0x0000007e0000723e */ /* 0x000fe400000010ff */
[----:B------:R1:W-:Y:S04]  /*1ae60*/  STS [R3+0x6400], R35 ;  /* 0x0064002303007388 */ /* 0x0003e80000000800 */
[----:B------:R-:W-:Y:S04]  /*1ae70*/  STS [R5+0x6000], R32 ;  /* 0x0060002005007388 */ /* 0x000fe80000000800 */
[----:B------:R-:W-:Y:S04]  /*1ae80*/  STS [R5+0x6400], R31 ;  /* 0x0064001f05007388 */ /* 0x000fe80000000800 */
[----:B------:R-:W-:Y:S04]  /*1ae90*/  STS [R2+0x4000], R30 ;  /* 0x0040001e02007388 */ /* 0x000fe80000000800 */
[----:B------:R-:W-:Y:S04]  /*1aea0*/  STS [R2+0x4400], R29 ;  /* 0x0044001d02007388 */ /* 0x000fe80000000800 */
[----:B------:R-:W-:Y:S04]  /*1aeb0*/  STS [R8+0x4000], R26 ;  /* 0x0040001a08007388 */ /* 0x000fe80000000800 */
[----:B------:R-:W-:Y:S01]  /*1aec0*/  STS [R8+0x4400], R25 ;  /* 0x0044001908007388 */ /* 0x000fe20000000800 */
[----:B-1----:R1:W2:Y:S03]  /*1aed0*/  @P3 MUFU.LG2 R3, R67 ;  /* 0x0000004300033308 */ /* 0x0022a60000000c00 */
        /* <DEDUP_REMOVED lines=9> */
[----:B------:R4:W-:Y:S01]  /*1af70*/  STS [R9+0x6400], R19 ;  /* 0x0064001309007388 */ /* 0x0009e20000000800 */
[----:B---3--:R1:W3:Y:S03]  /*1af80*/  @P4 MUFU.LG2 R8, R65 ;  /* 0x0000004100084308 */ /* 0x0082e60000000c00 */
[----:B------:R1:W-:Y:S01]  /*1af90*/  STS [R4+0x6000], R16 ;  /* 0x0060001004007388 */ /* 0x0003e20000000800 */
[----:B----4-:R-:W4:Y:S01]  /*1afa0*/  @P4 LDC R9, c[0x0][0x458] ;  /* 0x00011600ff094b82 */ /* 0x010f220000000800 */
[----:B------:R-:W-:-:S04]  /*1afb0*/  SHF.L.U32 R19, R133, 0x3, RZ ;  /* 0x0000000385137819 */ /* 0x000fc800000006ff */
[----:B------:R-:W-:-:S04]  /*1afc0*/  LOP3.LUT R2, R19, 0x1f8, RZ, 0xc0, !PT ;  /* 0x000001f813027812 */ /* 0x000fc800078ec0ff */
[----:B------:R-:W-:-:S04]  /*1afd0*/  LOP3.LUT R2, R2, 0x38, R133, 0x78, !PT ;  /* 0x0000003802027812 */ /* 0x000fc800078e7885 */
[----:B------:R-:W-:Y:S01]  /*1afe0*/  LOP3.LUT R2, R2, 0x1e00, R19, 0xf8, !PT ;  /* 0x00001e0002027812 */ /* 0x000fe200078ef813 */
[----:B-123--:R-:W-:Y:S06]  /*1aff0*/  BRA.U UP1, `(.L_x_162) ;  /* 0x0000000101207547 */ /* 0x00efec000b800000 */
        /* <DEDUP_REMOVED lines=8> */
.L_x_162:
[----:B------:R1:W-:Y:S01]  /*1b080*/  STS [R4+0x6400], R0 ;  /* 0x0064000004007388 */ /* 0x0003e20000000800 */
[----:B------:R-:W-:Y:S01]  /*1b090*/  LEA R18, R2, UR11, 0x1 ;  /* 0x0000000b02127c11 */ /* 0x000fe2000f8e08ff */
[----:B------:R-:W2:Y:S01]  /*1b0a0*/  S2UR UR9, SR_CTAID.X ;  /* 0x00000000000979c3 */ /* 0x000ea20000002500 */
[----:B------:R-:W3:Y:S07]  /*1b0b0*/  @P2 MUFU.LG2 R2, R66 ;  /* 0x0000004200022308 */ /* 0x000eee0000000c00 */
[----:B------:R-:W-:Y:S01]  /*1b0c0*/  BAR.SYNC.DEFER_BLOCKING 0x0 ;  /* 0x0000000000007b1d */ /* 0x000fe20000010000 */
[----:B------:R-:W-:Y:S01]  /*1b0d0*/  UIMAD UR17, UR6, UR17, URZ ;  /* 0x00000011061172a4 */ /* 0x000fe2000f8e02ff */
[----:B------:R-:W-:Y:S01]  /*1b0e0*/  LOP3.LUT P0, RZ, R133, 0x3, RZ, 0xc0, !PT ;  /* 0x0000000385ff7812 */ /* 0x000fe2000780c0ff */
[----:B------:R-:W-:Y:S01]  /*1b0f0*/  USEL UR13, UR13, URZ, UP0 ;  /* 0x000000ff0d0d7287 */ /* 0x000fe20008000000 */
[----:B------:R-:W-:Y:S01]  /*1b100*/  MOV R15, 0x7f800000 ;  /* 0x7f800000000f7802 */ /* 0x000fe20000000f00 */
[----:B------:R-:W-:-:S03]  /*1b110*/  @!UP0 UIMAD UR17, UR16, UR4, UR17 ;  /* 0x00000004101182a4 */ /* 0x000fc6000f8e0211 */
[----:B------:R-:W5:Y:S01]  /*1b120*/  @P3 LDC R7, c[0x0][0x458] ;  /* 0x00011600ff073b82 */ /* 0x000f620000000800 */
[----:B------:R-:W-:Y:S01]  /*1b130*/  USEL UR8, UR8, URZ, UP0 ;  /* 0x000000ff08087287 */ /* 0x000fe20008000000 */
[----:B------:R-:W-:Y:S01]  /*1b140*/  @P3 FMUL.FTZ R3, R3, 0.69314718246459960938 ;  /* 0x3f31721803033820 */ /* 0x000fe20000410000 */
[----:B------:R-:W-:Y:S01]  /*1b150*/  USHF.R.S32.HI UR10, URZ, 0x1f, UR17 ;  /* 0x0000001fff0a7899 */ /* 0x000fe20008011411 */
[----:B------:R-:W-:Y:S01]  /*1b160*/  BSSY.RECONVERGENT B0, `(.L_x_163) ;  /* 0x000003d000007945 */ /* 0x000fe20003800200 */
[----:B------:R-:W-:Y:S02]  /*1b170*/  MOV R14, 0x7f800000 ;  /* 0x7f800000000e7802 */ /* 0x000fe40000000f00 */
[----:B------:R-:W-:Y:S01]  /*1b180*/  MOV R13, 0x7f800000 ;  /* 0x7f800000000d7802 */ /* 0x000fe20000000f00 */
[----:B------:R-:W5:Y:S01]  /*1b190*/  @P2 LDC R6, c[0x0][0x458] ;  /* 0x00011600ff062b82 */ /* 0x000f620000000800 */
[----:B------:R-:W-:Y:S01]  /*1b1a0*/  MOV R12, 0x7f800000 ;  /* 0x7f800000000c7802 */ /* 0x000fe20000000f00 */
[----:B---3--:R-:W-:Y:S01]  /*1b1b0*/  @P2 FMUL.FTZ R2, R2, 0.69314718246459960938 ;  /* 0x3f31721802022820 */ /* 0x008fe20000410000 */
[----:B------:R-:W-:Y:S01]  /*1b1c0*/  SHF.R.U32.HI R22, RZ, 0x3, R133 ;  /* 0x00000003ff167819 */ /* 0x000fe20000011685 */
[----:B-1----:R-:W1:Y:S04]  /*1b1d0*/  @P1 MUFU.LG2 R4, R132 ;  /* 0x0000008400041308 */ /* 0x002e680000000c00 */
[----:B------:R-:W3:Y:S01]  /*1b1e0*/  @P1 LDC R5, c[0x0][0x458] ;  /* 0x00011600ff051b82 */ /* 0x000ee20000000800 */
[----:B--2---:R-:W-:Y:S01]  /*1b1f0*/  UIMAD UR11, UR9, UR5, URZ ;  /* 0x00000005090b72a4 */ /* 0x004fe2000f8e02ff */
[----:B------:R2:W2:Y:S01]  /*1b200*/  LDS.128 R24, [R18+0x3800] ;  /* 0x0038000012187984 */ /* 0x0004a20000000c00 */
[----:B------:R-:W-:-:S02]  /*1b210*/  @P4 FMUL.FTZ R0, R8, 0.69314718246459960938 ;  /* 0x3f31721808004820 */ /* 0x000fc40000410000 */
[----:B------:R-:W-:Y:S02]  /*1b220*/  USHF.L.U32 UR11, UR11, 0x7, URZ ;  /* 0x000000070b0b7899 */ /* 0x000fe400080006ff */
[----:B----4-:R-:W-:Y:S01]  /*1b230*/  @P4 FFMA.FTZ R15, R136, R9, R0 ;  /* 0x00000009880f4223 */ /* 0x010fe20000010000 */
[----:B-----5:R-:W-:Y:S01]  /*1b240*/  @P3 FFMA.FTZ R14, R135, R7, R3 ;  /* 0x00000007870e3223 */ /* 0x020fe20000010003 */
[----:B------:R-:W-:Y:S02]  /*1b250*/  USHF.R.S32.HI UR4, URZ, 0x1f, UR11 ;  /* 0x0000001fff047899 */ /* 0x000fe4000801140b */
[----:B------:R-:W-:-:S04]  /*1b260*/  UIADD3 UR13, UP1, UP0, UR11, UR13, UR17 ;  /* 0x0000000d0b0d7290 */ /* 0x000fc8000f83e011 */
[----:B------:R-:W-:Y:S01]  /*1b270*/  UIADD3.X UR4, UPT, UPT, UR4, UR8, UR10, UP1, UP0 ;  /* 0x0000000804047290 */ /* 0x000fe20008fe040a */
[----:B------:R-:W-:Y:S01]  /*1b280*/  @P2 FFMA.FTZ R13, R137, R6, R2 ;  /* 0x00000006890d2223 */ /* 0x000fe20000010002 */
[----:B-1----:R-:W-:-:S04]  /*1b290*/  @P1 FMUL.FTZ R0, R4, 0.69314718246459960938 ;  /* 0x3f31721804001820 */ /* 0x002fc80000410000 */
[----:B---3--:R-:W-:Y:S01]  /*1b2a0*/  @P1 FFMA.FTZ R12, R134, R5, R0 ;  /* 0x00000005860c1223 */ /* 0x008fe20000010000 */
[----:B--2---:R-:W-:Y:S06]  /*1b2b0*/  @P0 BRA `(.L_x_164) ;  /* 0x00000000009c0947 */ /* 0x004fec0003800000 */
        /* <DEDUP_REMOVED lines=13> */
[C---:B------:R-:W-:Y:S01]  /*1b390*/  @!P6 IADD3 R4, P0, PT, R2.reuse, UR13, RZ ;  /* 0x0000000d0204ec10 */ /* 0x040fe2000ff1e0ff */
[----:B------:R-:W-:Y:S01]  /*1b3a0*/  @!P5 IMAD R0, R3, UR5, RZ ;  /* 0x000000050300dc24 */ /* 0x000fe2000f8e02ff */
[----:B------:R-:W2:Y:S01]  /*1b3b0*/  @!P5 LDC.64 R10, c[0x0][0x420] ;  /* 0x00010800ff0adb82 */ /* 0x000ea20000000a00 */
[----:B------:R-:W-:Y:S01]  /*1b3c0*/  @!P4 IMAD R5, R5, UR5, RZ ;  /* 0x000000050505cc24 */ /* 0x000fe2000f8e02ff */
[----:B------:R-:W-:Y:S01]  /*1b3d0*/  @!P6 LEA.HI.X.SX32 R6, R2, UR4, 0x1, P0 ;  /* 0x000000040206ec11 */ /* 0x000fe200080f0eff */
[----:B------:R-:W-:Y:S01]  /*1b3e0*/  @!P3 IMAD R3, R7, UR5, RZ ;  /* 0x000000050703bc24 */ /* 0x000fe2000f8e02ff */
[----:B------:R-:W-:-:S04]  /*1b3f0*/  @!P5 IADD3 R2, P0, PT, R0, UR13, RZ ;  /* 0x0000000d0002dc10 */ /* 0x000fc8000ff1e0ff */
[----:B------:R-:W3:Y:S08]  /*1b400*/  @!P4 LDC.64 R16, c[0x0][0x420] ;  /* 0x00010800ff10cb82 */ /* 0x000ef00000000a00 */
[----:B------:R-:W4:Y:S01]  /*1b410*/  @!P3 LDC.64 R20, c[0x0][0x420] ;  /* 0x00010800ff14bb82 */ /* 0x000f220000000a00 */
[----:B-1----:R-:W-:-:S04]  /*1b420*/  @!P6 LEA R8, P1, R4, R8, 0x2 ;  /* 0x000000080408e211 */ /* 0x002fc800078210ff */
[----:B------:R-:W-:Y:S02]  /*1b430*/  @!P6 LEA.HI.X R9, R4, R9, R6, 0x2, P1 ;  /* 0x000000090409e211 */ /* 0x000fe400008f1406 */
[----:B------:R-:W-:Y:S02]  /*1b440*/  @!P5 LEA.HI.X.SX32 R4, R0, UR4, 0x1, P0 ;  /* 0x000000040004dc11 */ /* 0x000fe400080f0eff */
[C---:B--2---:R-:W-:Y:S01]  /*1b450*/  @!P5 LEA R6, P2, R2.reuse, R10, 0x2 ;  /* 0x0000000a0206d211 */ /* 0x044fe200078410ff */
[----:B------:R1:W-:Y:S01]  /*1b460*/  @!P6 STG.E desc[UR14][R8.64], R15 ;  /* 0x0000000f0800e986 */ /* 0x0003e2000c10190e */
[----:B------:R-:W-:Y:S02]  /*1b470*/  @!P4 IADD3 R0, P1, PT, R5, UR13, RZ ;  /* 0x0000000d0500cc10 */ /* 0x000fe4000ff3e0ff */
[----:B------:R-:W-:Y:S02]  /*1b480*/  @!P3 IADD3 R10, P0, PT, R3, UR13, RZ ;  /* 0x0000000d030abc10 */ /* 0x000fe4000ff1e0ff */
[----:B------:R-:W-:-:S02]  /*1b490*/  @!P5 LEA.HI.X R7, R2, R11, R4, 0x2, P2 ;  /* 0x0000000b0207d211 */ /* 0x000fc400010f1404 */
[----:B------:R-:W-:Y:S02]  /*1b4a0*/  @!P4 LEA.HI.X.SX32 R5, R5, UR4, 0x1, P1 ;  /* 0x000000040505cc11 */ /* 0x000fe400088f0eff */
[----:B------:R-:W-:Y:S01]  /*1b4b0*/  @!P3 LEA.HI.X.SX32 R3, R3, UR4, 0x1, P0 ;  /* 0x000000040303bc11 */ /* 0x000fe200080f0eff */
[----:B------:R1:W-:Y:S01]  /*1b4c0*/  @!P5 STG.E desc[UR14][R6.64], R14 ;  /* 0x0000000e0600d986 */ /* 0x0003e2000c10190e */
[----:B---3--:R-:W-:Y:S02]  /*1b4d0*/  @!P4 LEA R4, P1, R0, R16, 0x2 ;  /* 0x000000100004c211 */ /* 0x008fe400078210ff */
[----:B----4-:R-:W-:Y:S02]  /*1b4e0*/  @!P3 LEA R2, P0, R10, R20, 0x2 ;  /* 0x000000140a02b211 */ /* 0x010fe400078010ff */
[----:B------:R-:W-:Y:S02]  /*1b4f0*/  @!P4 LEA.HI.X R5, R0, R17, R5, 0x2, P1 ;  /* 0x000000110005c211 */ /* 0x000fe400008f1405 */
[----:B------:R-:W-:-:S03]  /*1b500*/  @!P3 LEA.HI.X R3, R10, R21, R3, 0x2, P0 ;  /* 0x000000150a03b211 */ /* 0x000fc600000f1403 */
[----:B------:R1:W-:Y:S04]  /*1b510*/  @!P4 STG.E desc[UR14][R4.64], R13 ;  /* 0x0000000d0400c986 */ /* 0x0003e8000c10190e */
[----:B------:R1:W-:Y:S02]  /*1b520*/  @!P3 STG.E desc[UR14][R2.64], R12 ;  /* 0x0000000c0200b986 */ /* 0x0003e4000c10190e */
.L_x_164:
[----:B------:R-:W-:Y:S05]  /*1b530*/  BSYNC.RECONVERGENT B0 ;  /* 0x0000000000007941 */ /* 0x000fea0003800200 */
.L_x_163:
[----:B-1----:R1:W2:Y:S01]  /*1b540*/  LDS.128 R12, [R18] ;  /* 0x00000000120c7984 */ /* 0x0022a20000000c00 */
[C---:B------:R-:W-:Y:S01]  /*1b550*/  VIADD R2, R22.reuse, 0x10 ;  /* 0x0000001016027836 */ /* 0x040fe20000000000 */
[----:B------:R-:W3:Y:S01]  /*1b560*/  LDCU.64 UR4, c[0x0][0x410] ;  /* 0x00008200ff0477ac */ /* 0x000ee20008000a00 */
[C---:B------:R-:W-:Y:S01]  /*1b570*/  VIADD R0, R22.reuse, 0x20 ;  /* 0x0000002016007836 */ /* 0x040fe20000000000 */
[----:B------:R1:W4:Y:S01]  /*1b580*/  LDS.128 R8, [R18+0x4000] ;  /* 0x0040000012087984 */ /* 0x0003220000000c00 */
[----:B------:R-:W-:Y:S01]  /*1b590*/  VIADD R3, R22, 0x50 ;  /* 0x0000005016037836 */ /* 0x000fe20000000000 */
[----:B------:R-:W-:Y:S01]  /*1b5a0*/  ISETP.GE.AND P6, PT, R2, UR12, PT ;  /* 0x0000000c02007c0c */ /* 0x000fe2000bfc6270 */
[----:B------:R-:W-:Y:S01]  /*1b5b0*/  VIADD R4, R22, 0x40 ;  /* 0x0000004016047836 */ /* 0x000fe20000000000 */
[----:B------:R-:W-:Y:S01]  /*1b5c0*/  LOP3.LUT R2, R19, 0x38, RZ, 0xc0, !PT ;  /* 0x0000003813027812 */ /* 0x000fe200078ec0ff */
[----:B------:R-:W-:Y:S01]  /*1b5d0*/  UIMAD.WIDE.U32 UR8, UR9, 0x80, URZ ;  /* 0x00000080090878a5 */ /* 0x000fe2000f8e00ff */
[----:B------:R-:W-:Y:S01]  /*1b5e0*/  ISETP.GE.AND P5, PT, R0, UR12, PT ;  /* 0x0000000c00007c0c */ /* 0x000fe2000bfa6270 */
[----:B------:R-:W-:Y:S01]  /*1b5f0*/  VIADD R0, R22, 0x30 ;  /* 0x0000003016007836 */ /* 0x000fe20000000000 */
[----:B------:R-:W-:Y:S01]  /*1b600*/  IADD3 R2, P0, PT, R2, UR18, RZ ;  /* 0x0000001202027c10 */ /* 0x000fe2000ff1e0ff */
[----:B------:R-:W-:Y:S01]  /*1b610*/  BSSY.RECONVERGENT B0, `(.L_x_165) ;  /* 0x000001b000007945 */ /* 0x000fe20003800200 */
[----:B------:R-:W-:-:S02]  /*1b620*/  ISETP.GE.AND P2, PT, R3, UR12, PT ;  /* 0x0000000c03007c0c */ /* 0x000fc4000bf46270 */
[----:B------:R-:W-:Y:S01]  /*1b630*/  ISETP.GE.AND P4, PT, R0, UR12, PT ;  /* 0x0000000c00007c0c */ /* 0x000fe2000bf86270 */
[----:B------:R-:W-:Y:S01]  /*1b640*/  IMAD.X R3, RZ, RZ, UR7, P0 ;  /* 0x00000007ff037e24 */ /* 0x000fe200080e06ff */
[----:B------:R-:W-:Y:S01]  /*1b650*/  ISETP.GE.AND P0, PT, R22, UR12, PT ;  /* 0x0000000c16007c0c */ /* 0x000fe2000bf06270 */
[----:B---3--:R-:W-:Y:S01]  /*1b660*/  IMAD.U32 R0, RZ, RZ, UR4 ;  /* 0x00000004ff007e24 */ /* 0x008fe2000f8e00ff */
[----:B------:R-:W-:Y:S02]  /*1b670*/  ISETP.GE.AND P3, PT, R4, UR12, PT ;  /* 0x0000000c04007c0c */ /* 0x000fe4000bf66270 */
[----:B------:R-:W-:Y:S01]  /*1b680*/  IADD3 R4, PT, PT, R22, 0x60, RZ ;  /* 0x0000006016047810 */ /* 0x000fe20007ffe0ff */
[----:B------:R-:W-:Y:S01]  /*1b690*/  IMAD.WIDE.U32 R16, R0, UR6, R2 ;  /* 0x0000000600107c25 */ /* 0x000fe2000f8e0002 */
[----:B------:R-:W-:Y:S02]  /*1b6a0*/  MOV R0, UR5 ;  /* 0x0000000500007c02 */ /* 0x000fe40008000f00 */
[C---:B------:R-:W-:Y:S01]  /*1b6b0*/  LOP3.LUT R19, R22.reuse, UR8, RZ, 0xfc, !PT ;  /* 0x0000000816137c12 */ /* 0x040fe2000f8efcff */
[----:B------:R-:W-:Y:S01]  /*1b6c0*/  VIADD R22, R22, 0x70 ;  /* 0x0000007016167836 */ /* 0x000fe20000000000 */
[----:B------:R-:W-:Y:S01]  /*1b6d0*/  ISETP.GE.AND P1, PT, R4, UR12, PT ;  /* 0x0000000c04007c0c */ /* 0x000fe2000bf26270 */
[----:B------:R-:W-:-:S02]  /*1b6e0*/  IMAD R7, R0, UR6, R17 ;  /* 0x0000000600077c24 */ /* 0x000fc4000f8e0211 */
[----:B-1----:R-:W-:Y:S10]  /*1b6f0*/  @P0 BRA `(.L_x_166) ;  /* 0x0000000000300947 */ /* 0x002ff40003800000 */
[----:B------:R-:W1:Y:S01]  /*1b700*/  LDCU.64 UR6, c[0x0][0x408] ;  /* 0x00008100ff0677ac */ /* 0x000e620008000a00 */
[----:B------:R-:W-:Y:S01]  /*1b710*/  MOV R6, R16 ;  /* 0x0000001000067202 */ /* 0x000fe20000000f00 */
[----:B------:R-:W3:Y:S01]  /*1b720*/  LDCU.64 UR4, c[0x0][0x3f0] ;  /* 0x00007e00ff0477ac */ /* 0x000ee20008000a00 */
[----:B-1----:R-:W-:-:S03]  /*1b730*/  UIMAD UR10, UR9, UR6, URZ ;  /* 0x00000006090a72a4 */ /* 0x002fc6000f8e02ff */
[----:B------:R-:W-:-:S03]  /*1b740*/  IMAD.WIDE.U32 R4, R19, UR6, R6 ;  /* 0x0000000613047c25 */ /* 0x000fc6000f8e0006 */
[----:B------:R-:W-:Y:S02]  /*1b750*/  MOV R0, UR10 ;  /* 0x0000000a00007c02 */ /* 0x000fe40008000f00 */
[----:B---3--:R-:W-:-:S03]  /*1b760*/  LEA R2, P0, R4, UR4, 0x1 ;  /* 0x0000000404027c11 */ /* 0x008fc6000f8008ff */
[----:B------:R-:W-:-:S05]  /*1b770*/  IMAD R0, R19, UR7, R0 ;  /* 0x0000000713007c24 */ /* 0x000fca000f8e0200 */
[----:B------:R-:W-:-:S04]  /*1b780*/  IADD3 R0, PT, PT, R0, R5, RZ ;  /* 0x0000000500007210 */ /* 0x000fc80007ffe0ff */
[----:B------:R-:W-:-:S05]  /*1b790*/  LEA.HI.X R3, R4, UR5, R0, 0x1, P0 ;  /* 0x0000000504037c11 */ /* 0x000fca00080f0c00 */
[----:B--2---:R1:W-:Y:S04]  /*1b7a0*/  STG.E.128 desc[UR14][R2.64], R12 ;  /* 0x0000000c02007986 */ /* 0x0043e8000c101d0e */
[----:B----4-:R1:W-:Y:S02]  /*1b7b0*/  STG.E.128 desc[UR14][R2.64+0x80], R8 ;  /* 0x0000800802007986 */ /* 0x0103e4000c101d0e */
.L_x_166:
[----:B------:R-:W-:Y:S05]  /*1b7c0*/  BSYNC.RECONVERGENT B0 ;  /* 0x0000000000007941 */ /* 0x000fea0003800200 */
.L_x_165:
[----:B-12---:R1:W2:Y:S01]  /*1b7d0*/  LDS.128 R12, [R18+0x800] ;  /* 0x00080000120c7984 */ /* 0x0062a20000000c00 */
[----:B------:R-:W-:Y:S01]  /*1b7e0*/  BSSY.RECONVERGENT B0, `(.L_x_167) ;  /* 0x0000012000007945 */ /* 0x000fe20003800200 */
[----:B------:R-:W-:Y:S02]  /*1b7f0*/  ISETP.GE.AND P0, PT, R22, UR12, PT ;  /* 0x0000000c16007c0c */ /* 0x000fe4000bf06270 */
[----:B----4-:R1:W3:Y:S01]  /*1b800*/  LDS.128 R8, [R18+0x4800] ;  /* 0x0048000012087984 */ /* 0x0102e20000000c00 */
[----:B------:R-:W-:Y:S05]  /*1b810*/  @P6 BRA `(.L_x_168) ;  /* 0x0000000000386947 */ /* 0x000fea0003800000 */
[----:B------:R-:W4:Y:S01]  /*1b820*/  LDCU.64 UR6, c[0x0][0x408] ;  /* 0x00008100ff0677ac */ /* 0x000f220008000a00 */
[----:B------:R-:W-:Y:S02]  /*1b830*/  IADD3 R0, P6, PT, R19, 0x10, RZ ;  /* 0x0000001013007810 */ /* 0x000fe40007fde0ff */
[----:B------:R-:W-:Y:S01]  /*1b840*/  MOV R3, R7 ;  /* 0x0000000700037202 */ /* 0x000fe20000000f00 */
[----:B------:R-:W5:Y:S02]  /*1b850*/  LDCU.64 UR4, c[0x0][0x3f0] ;  /* 0x00007e00ff0477ac */ /* 0x000f640008000a00 */
[----:B------:R-:W-:-:S04]  /*1b860*/  IMAD.X R2, RZ, RZ, UR9, P6 ;  /* 0x00000009ff027e24 */ /* 0x000fc8000b0e06ff */
[----:B----4-:R-:W-:Y:S02]  /*1b870*/  IMAD R4, R2, UR6, RZ ;  /* 0x0000000602047c24 */ /* 0x010fe4000f8e02ff */
[----:B------:R-:W-:-:S04]  /*1b880*/  IMAD.MOV.U32 R2, RZ, RZ, R16 ;  /* 0x000000ffff027224 */ /* 0x000fc800078e0010 */
[----:B------:R-:W-:-:S04]  /*1b890*/  IMAD.WIDE.U32 R2, R0, UR6, R2 ;  /* 0x0000000600027c25 */ /* 0x000fc8000f8e0002 */
[----:B------:R-:W-:Y:S01]  /*1b8a0*/  IMAD R0, R0, UR7, R4 ;  /* 0x0000000700007c24 */ /* 0x000fe2000f8e0204 */
[----:B-----5:R-:W-:-:S04]  /*1b8b0*/  LEA R4, P6, R2, UR4, 0x1 ;  /* 0x0000000402047c11 */ /* 0x020fc8000f8c08ff */
[----:B------:R-:W-:-:S04]  /*1b8c0*/  IADD3 R0, PT, PT, R0, R3, RZ ;  /* 0x0000000300007210 */ /* 0x000fc80007ffe0ff */
[----:B------:R-:W-:-:S05]  /*1b8d0*/  LEA.HI.X R5, R2, UR5, R0, 0x1, P6 ;  /* 0x0000000502057c11 */ /* 0x000fca000b0f0c00 */
[----:B--2---:R4:W-:Y:S04]  /*1b8e0*/  STG.E.128 desc[UR14][R4.64], R12 ;  /* 0x0000000c04007986 */ /* 0x0049e8000c101d0e */
[----:B---3--:R4:W-:Y:S02]  /*1b8f0*/  STG.E.128 desc[UR14][R4.64+0x80], R8 ;  /* 0x0000800804007986 */ /* 0x0089e4000c101d0e */
.L_x_168:
[----:B------:R-:W-:Y:S05]  /*1b900*/  BSYNC.RECONVERGENT B0 ;  /* 0x0000000000007941 */ /* 0x000fea0003800200 */
.L_x_167:
[----:B--2-4-:R2:W4:Y:S01]  /*1b910*/  LDS.128 R12, [R18+0x1000] ;  /* 0x00100000120c7984 */ /* 0x0145220000000c00 */
[----:B------:R-:W-:Y:S03]  /*1b920*/  BSSY.RECONVERGENT B0, `(.L_x_169) ;  /* 0x0000011000007945 */ /* 0x000fe60003800200 */
[----:B---3--:R2:W3:Y:S01]  /*1b930*/  LDS.128 R8, [R18+0x5000] ;  /* 0x0050000012087984 */ /* 0x0084e20000000c00 */
[----:B------:R-:W-:Y:S05]  /*1b940*/  @P5 BRA `(.L_x_170) ;  /* 0x0000000000385947 */ /* 0x000fea0003800000 */
[----:B------:R-:W5:Y:S01]  /*1b950*/  LDCU.64 UR6, c[0x0][0x408] ;  /* 0x00008100ff0677ac */ /* 0x000f620008000a00 */
[----:B------:R-:W-:Y:S02]  /*1b960*/  IADD3 R0, P5, PT, R19, 0x20, RZ ;  /* 0x0000002013007810 */ /* 0x000fe40007fbe0ff */
[----:B------:R-:W-:Y:S01]  /*1b970*/  MOV R3, R7 ;  /* 0x0000000700037202 */ /* 0x000fe20000000f00 */
[----:B------:R-:W1:Y:S02]  /*1b980*/  LDCU.64 UR4, c[0x0][0x3f0] ;  /* 0x00007e00ff0477ac */ /* 0x000e640008000a00 */
[----:B------:R-:W-:-:S04]  /*1b990*/  IMAD.X R2, RZ, RZ, UR9, P5 ;  /* 0x00000009ff027e24 */ /* 0x000fc8000a8e06ff */
[----:B-----5:R-:W-:Y:S02]  /*1b9a0*/  IMAD R4, R2, UR6, RZ ;  /* 0x0000000602047c24 */ /* 0x020fe4000f8e02ff */
[----:B------:R-:W-:-:S04]  /*1b9b0*/  IMAD.MOV.U32 R2, RZ, RZ, R16 ;  /* 0x000000ffff027224 */ /* 0x000fc800078e0010 */
[----:B------:R-:W-:-:S04]  /*1b9c0*/  IMAD.WIDE.U32 R2, R0, UR6, R2 ;  /* 0x0000000600027c25 */ /* 0x000fc8000f8e0002 */
[----:B------:R-:W-:Y:S01]  /*1b9d0*/  IMAD R0, R0, UR7, R4 ;  /* 0x0000000700007c24 */ /* 0x000fe2000f8e0204 */
[----:B-1----:R-:W-:-:S04]  /*1b9e0*/  LEA R4, P5, R2, UR4, 0x1 ;  /* 0x0000000402047c11 */ /* 0x002fc8000f8a08ff */
[----:B------:R-:W-:-:S04]  /*1b9f0*/  IADD3 R0, PT, PT, R0, R3, RZ ;  /* 0x0000000300007210 */ /* 0x000fc80007ffe0ff */
[----:B------:R-:W-:-:S05]  /*1ba00*/  LEA.HI.X R5, R2, UR5, R0, 0x1, P5 ;  /* 0x0000000502057c11 */ /* 0x000fca000a8f0c00 */
[----:B----4-:R1:W-:Y:S04]  /*1ba10*/  STG.E.128 desc[UR14][R4.64], R12 ;  /* 0x0000000c04007986 */ /* 0x0103e8000c101d0e */
[----:B---3--:R1:W-:Y:S02]  /*1ba20*/  STG.E.128 desc[UR14][R4.64+0x80], R8 ;  /* 0x0000800804007986 */ /* 0x0083e4000c101d0e */
.L_x_170:
[----:B------:R-:W-:Y:S05]  /*1ba30*/  BSYNC.RECONVERGENT B0 ;  /* 0x0000000000007941 */ /* 0x000fea0003800200 */
.L_x_169:
[----:B-1--4-:R1:W4:Y:S01]  /*1ba40*/  LDS.128 R12, [R18+0x1800] ;  /* 0x00180000120c7984 */ /* 0x0123220000000c00 */
[----:B------:R-:W-:Y:S03]  /*1ba50*/  BSSY.RECONVERGENT B0, `(.L_x_171) ;  /* 0x0000011000007945 */ /* 0x000fe60003800200 */
[----:B---3--:R1:W3:Y:S01]  /*1ba60*/  LDS.128 R8, [R18+0x5800] ;  /* 0x0058000012087984 */ /* 0x0082e20000000c00 */
[----:B------:R-:W-:Y:S05]  /*1ba70*/  @P4 BRA `(.L_x_172) ;  /* 0x0000000000384947 */ /* 0x000fea0003800000 */
[----:B------:R-:W5:Y:S01]  /*1ba80*/  LDCU.64 UR6, c[0x0][0x408] ;  /* 0x00008100ff0677ac */ /* 0x000f620008000a00 */
[----:B------:R-:W-:Y:S02]  /*1ba90*/  IADD3 R0, P4, PT, R19, 0x30, RZ ;  /* 0x0000003013007810 */ /* 0x000fe40007f9e0ff */
[----:B------:R-:W-:Y:S01]  /*1baa0*/  MOV R3, R7 ;  /* 0x0000000700037202 */ /* 0x000fe20000000f00 */
[----:B------:R-:W2:Y:S02]  /*1bab0*/  LDCU.64 UR4, c[0x0][0x3f0] ;  /* 0x00007e00ff0477ac */ /* 0x000ea40008000a00 */
[----:B------:R-:W-:-:S04]  /*1bac0*/  IMAD.X R2, RZ, RZ, UR9, P4 ;  /* 0x00000009ff027e24 */ /* 0x000fc8000a0e06ff */
[----:B-----5:R-:W-:Y:S02]  /*1bad0*/  IMAD R4, R2, UR6, RZ ;  /* 0x0000000602047c24 */ /* 0x020fe4000f8e02ff */
[----:B------:R-:W-:-:S04]  /*1bae0*/  IMAD.MOV.U32 R2, RZ, RZ, R16 ;  /* 0x000000ffff027224 */ /* 0x000fc800078e0010 */
[----:B------:R-:W-:-:S04]  /*1baf0*/  IMAD.WIDE.U32 R2, R0, UR6, R2 ;  /* 0x0000000600027c25 */ /* 0x000fc8000f8e0002 */
[----:B------:R-:W-:Y:S01]  /*1bb00*/  IMAD R0, R0, UR7, R4 ;  /* 0x0000000700007c24 */ /* 0x000fe2000f8e0204 */
[----:B--2---:R-:W-:-:S04]  /*1bb10*/  LEA R4, P4, R2, UR4, 0x1 ;  /* 0x0000000402047c11 */ /* 0x004fc8000f8808ff */
[----:B------:R-:W-:-:S04]  /*1bb20*/  IADD3 R0, PT, PT, R0, R3, RZ ;  /* 0x0000000300007210 */ /* 0x000fc80007ffe0ff */
[----:B------:R-:W-:-:S05]  /*1bb30*/  LEA.HI.X R5, R2, UR5, R0, 0x1, P4 ;  /* 0x0000000502057c11 */ /* 0x000fca000a0f0c00 */
[----:B----4-:R2:W-:Y:S04]  /*1bb40*/  STG.E.128 desc[UR14][R4.64], R12 ;  /* 0x0000000c04007986 */ /* 0x0105e8000c101d0e */
[----:B---3--:R2:W-:Y:S02]  /*1bb50*/  STG.E.128 desc[UR14][R4.64+0x80], R8 ;  /* 0x0000800804007986 */ /* 0x0085e4000c101d0e */
.L_x_172:
[----:B------:R-:W-:Y:S05]  /*1bb60*/  BSYNC.RECONVERGENT B0 ;  /* 0x0000000000007941 */ /* 0x000fea0003800200 */
.L_x_171:
        /* <DEDUP_REMOVED lines=18> */
.L_x_174:
[----:B------:R-:W-:Y:S05]  /*1bc90*/  BSYNC.RECONVERGENT B0 ;  /* 0x0000000000007941 */ /* 0x000fea0003800200 */
.L_x_173:
        /* <DEDUP_REMOVED lines=18> */
.L_x_176:
[----:B------:R-:W-:Y:S05]  /*1bdc0*/  BSYNC.RECONVERGENT B0 ;  /* 0x0000000000007941 */ /* 0x000fea0003800200 */
.L_x_175:
        /* <DEDUP_REMOVED lines=18> */
.L_x_178:
[----:B------:R-:W-:Y:S05]  /*1bef0*/  BSYNC.RECONVERGENT B0 ;  /* 0x0000000000007941 */ /* 0x000fea0003800200 */
.L_x_177:
[----:B-1-3--:R1:W3:Y:S01]  /*1bf00*/  LDS.128 R8, [R18+0x7800] ;  /* 0x0078000012087984 */ /* 0x00a2e20000000c00 */
[----:B------:R-:W-:Y:S05]  /*1bf10*/  @P0 EXIT ;  /* 0x000000000000094d */ /* 0x000fea0003800000 */
        /* <DEDUP_REMOVED lines=12> */
[----:B------:R-:W-:Y:S04]  /*1bfe0*/  STG.E.128 desc[UR14][R2.64], R24 ;  /* 0x0000001802007986 */ /* 0x000fe8000c101d0e */
[----:B---3--:R-:W-:Y:S01]  /*1bff0*/  STG.E.128 desc[UR14][R2.64+0x80], R8 ;  /* 0x0000800802007986 */ /* 0x008fe2000c101d0e */
[----:B------:R-:W-:Y:S05]  /*1c000*/  EXIT ;  /* 0x000000000000794d */ /* 0x000fea0003800000 */
.L_x_179:
        /* <DEDUP_REMOVED lines=15> */
.L_x_1657:


//--------------------- .text._ZN5flash16flash_fwd_kernelI23Flash_fwd_kernel_traitsILi128ELi128ELi64ELi4ELb0ELb0EN7cutlass10bfloat16_tE19Flash_kernel_traitsILi128ELi128ELi64ELi4ES3_EELb0ELb1ELb0ELb0ELb0ELb0ELb0ELb0EEEvNS_16Flash_fwd_paramsE --------------------------
	.section	.text._ZN5flash16flash_fwd_kernelI23Flash_fwd_kernel_traitsILi128ELi128ELi64ELi4ELb0ELb0EN7cutlass10bfloat16_tE19Flash_kernel_traitsILi128ELi128ELi64ELi4ES3_EELb0ELb1ELb0ELb0ELb0ELb0ELb0ELb0EEEvNS_16Flash_fwd_paramsE,"ax",@progbits
	.align	128
        .global         _ZN5flash16flash_fwd_kernelI23Flash_fwd_kernel_traitsILi128ELi128ELi64ELi4ELb0ELb0EN7cutlass10bfloat16_tE19Flash_kernel_traitsILi128ELi128ELi64ELi4ES3_EELb0ELb1ELb0ELb0ELb0ELb0ELb0ELb0EEEvNS_16Flash_fwd_paramsE
        .type           _ZN5flash16flash_fwd_kernelI23Flash_fwd_kernel_traitsILi128ELi128ELi64ELi4ELb0ELb0EN7cutlass10bfloat16_tE19Flash_kernel_traitsILi128ELi128ELi64ELi4ES3_EELb0ELb1ELb0ELb0ELb0ELb0ELb0ELb0EEEvNS_16Flash_fwd_paramsE,@function
        .size           _ZN5flash16flash_fwd_kernelI23Flash_fwd_kernel_traitsILi128ELi128ELi64ELi4ELb0ELb0EN7cutlass10bfloat16_tE19Flash_kernel_traitsILi128ELi128ELi64ELi4ES3_EELb0ELb1ELb0ELb0ELb0ELb0ELb0ELb0EEEvNS_16Flash_fwd_paramsE,(.L_x_1658 - _ZN5flash16flash_fwd_kernelI23Flash_fwd_kernel_traitsILi128ELi128ELi64ELi4ELb0ELb0EN7cutlass10bfloat16_tE19Flash_kernel_traitsILi128ELi128ELi64ELi4ES3_EELb0ELb1ELb0ELb0ELb0ELb0ELb0ELb0EEEvNS_16Flash_fwd_paramsE)
        .other          _ZN5flash16flash_fwd_kernelI23Flash_fwd_kernel_traitsILi128ELi128ELi64ELi4ELb0ELb0EN7cutlass10bfloat16_tE19Flash_kernel_traitsILi128ELi128ELi64ELi4ES3_EELb0ELb1ELb0ELb0ELb0ELb0ELb0ELb0EEEvNS_16Flash_fwd_paramsE,@"STO_CUDA_ENTRY STV_DEFAULT"
_ZN5flash16flash_fwd_kernelI23Flash_fwd_kernel_traitsILi128ELi128ELi64ELi4ELb0ELb0EN7cutlass10bfloat16_tE19Flash_kernel_traitsILi128ELi128ELi64ELi4ES3_EELb0ELb1ELb0ELb0ELb0ELb0ELb0ELb0EEEvNS_16Flash_fwd_paramsE:
.text._ZN5flash16flash_fwd_kernelI23Flash_fwd_kernel_traitsILi128ELi128ELi64ELi4ELb0ELb0EN7cutlass10bfloat16_tE19Flash_kernel_traitsILi128ELi128ELi64ELi4ES3_EELb0ELb1ELb0ELb0ELb0ELb0ELb0ELb0EEEvNS_16Flash_fwd_paramsE:
        /* <DEDUP_REMOVED lines=73> */
.L_x_180:
        /* <DEDUP_REMOVED lines=34> */
[----:B------:R-:W-:-:S03]  /*06b0*/  @UP0 UIMAD UR9, UR19, UR7, UR13 ;  /* 0x00000007130902a4 */ /* 0x000fc6000f8e020d */
        /* <DEDUP_REMOVED lines=14> */
.L_x_182:
[----:B------:R-:W1:Y:S01]  /*07a0*/  LDCU UR6, c[0x0][0x434] ;  /* 0x00008680ff0677ac */ /* 0x000e620008000800 */
[----:B------:R-:W-:Y:S01]  /*07b0*/  IMAD.SHL.U32 R12, R234, 0x8, RZ ;  /* 0x00000008ea0c7824 */ /* 0x000fe200078e00ff */
[----:B------:R-:W-:Y:S01]  /*07c0*/  SHF.R.U32.HI R234, RZ, 0x3, R234 ;  /* 0x00000003ffea7819 */ /* 0x000fe200000116ea */
[----:B------:R-:W-:Y:S01]  /*07d0*/  BSSY.RECONVERGENT B0, `(.L_x_183) ;  /* 0x0000035000007945 */ /* 0x000fe20003800200 */
[----:B------:R-:W2:Y:S02]  /*07e0*/  LDCU.64 UR4, c[0x0][0x410] ;  /* 0x00008200ff0477ac */ /* 0x000ea40008000a00 */
[----:B------:R-:W-:Y:S01]  /*07f0*/  LOP3.LUT R12, R12, 0x38, RZ, 0xc0, !PT ;  /* 0x000000380c0c7812 */ /* 0x000fe200078ec0ff */
[C---:B------:R-:W-:Y:S01]  /*0800*/  VIADD R15, R234.reuse, 0x20 ;  /* 0x00000020ea0f7836 */ /* 0x040fe20000000000 */
[----:B------:R-:W-:Y:S01]  /*0810*/  UISETP.NE.AND UP1, UPT, UR10, URZ, !UP1 ;  /* 0x000000ff0a00728c */ /* 0x000fe2000cf25270 */
[----:B------:R-:W-:Y:S01]  /*0820*/  VIADD R16, R234, 0x30 ;  /* 0x00000030ea107836 */ /* 0x000fe20000000000 */
[----:B------:R-:W-:Y:S01]  /*0830*/  IADD3 R2, P0, PT, R12, UR14, RZ ;  /* 0x0000000e0c027c10 */ /* 0x000fe2000ff1e0ff */
[----:B------:R-:W-:Y:S01]  /*0840*/  UIADD3 UR26, UPT, UPT, -UR24, UR26, URZ ;  /* 0x0000001a181a7290 */ /* 0x000fe2000fffe1ff */
[C---:B------:R-:W-:Y:S01]  /*0850*/  IADD3 R14, PT, PT, R234.reuse, 0x10, RZ ;  /* 0x00000010ea0e7810 */ /* 0x040fe20007ffe0ff */
[----:B------:R-:W-:Y:S01]  /*0860*/  UISETP.NE.AND UP0, UPT, UR19, -0x1, UPT ;  /* 0xffffffff1300788c */ /* 0x000fe2000bf05270 */
[C---:B------:R-:W-:Y:S01]  /*0870*/  IADD3 R18, PT, PT, R234.reuse, 0x40, RZ ;  /* 0x00000040ea127810 */ /* 0x040fe20007ffe0ff */
[----:B------:R-:W-:Y:S01]  /*0880*/  IMAD.X R3, RZ, RZ, UR9, P0 ;  /* 0x00000009ff037e24 */ /* 0x000fe200080e06ff */
[----:B---3--:R-:W-:Y:S01]  /*0890*/  UIMAD UR9, UR27, UR11, URZ ;  /* 0x0000000b1b0972a4 */ /* 0x008fe2000f8e02ff */
[----:B------:R-:W-:Y:S01]  /*08a0*/  ISETP.GE.AND P0, PT, R234, UR26, PT ;  /* 0x0000001aea007c0c */ /* 0x000fe2000bf06270 */
[----:B-1----:R-:W-:Y:S01]  /*08b0*/  UIMAD UR6, UR31, UR6, URZ ;  /* 0x000000061f0672a4 */ /* 0x002fe2000f8e02ff */
[----:B------:R-:W-:Y:S01]  /*08c0*/  ISETP.GE.AND P3, PT, R14, UR26, PT ;  /* 0x0000001a0e007c0c */ /* 0x000fe2000bf66270 */
[----:B------:R-:W-:Y:S01]  /*08d0*/  @!UP1 UIMAD UR9, UR31, UR7, UR9 ;  /* 0x000000071f0992a4 */ /* 0x000fe2000f8e0209 */
[----:B------:R-:W-:Y:S01]  /*08e0*/  ISETP.GE.AND P2, PT, R15, UR26, PT ;  /* 0x0000001a0f007c0c */ /* 0x000fe2000bf46270 */
[----:B------:R-:W-:Y:S01]  /*08f0*/  USEL UR6, UR6, UR19, !UP0 ;  /* 0x0000001306067287 */ /* 0x000fe2000c000000 */
[----:B--2---:R-:W-:Y:S01]  /*0900*/  IMAD.U32 R0, RZ, RZ, UR4 ;  /* 0x00000004ff007e24 */ /* 0x004fe2000f8e00ff */
[----:B------:R-:W-:Y:S01]  /*0910*/  UIMAD UR24, UR24, UR8, URZ ;  /* 0x00000008181872a4 */ /* 0x000fe2000f8e02ff */
[----:B------:R-:W-:Y:S01]  /*0920*/  ISETP.GE.AND P1, PT, R16, UR26, PT ;  /* 0x0000001a10007c0c */ /* 0x000fe2000bf26270 */
[----:B------:R-:W-:Y:S01]  /*0930*/  USHF.R.S32.HI UR4, URZ, 0x1f, UR6 ;  /* 0x0000001fff047899 */ /* 0x000fe20008011406 */
[----:B------:R-:W-:Y:S01]  /*0940*/  IMAD.WIDE.U32 R10, R0, UR27, R2 ;  /* 0x0000001b000a7c25 */ /* 0x000fe2000f8e0002 */
[----:B------:R-:W-:Y:S01]  /*0950*/  USEL UR6, UR6, URZ, UP1 ;  /* 0x000000ff06067287 */ /* 0x000fe20008800000 */
[----:B------:R-:W-:Y:S01]  /*0960*/  ISETP.GE.AND P4, PT, R18, UR26, PT ;  /* 0x0000001a12007c0c */ /* 0x000fe2000bf86270 */
[----:B------:R-:W-:Y:S01]  /*0970*/  USEL UR4, UR4, URZ, UP1 ;  /* 0x000000ff04047287 */ /* 0x000fe20008800000 */
[----:B------:R-:W-:Y:S01]  /*0980*/  IMAD.U32 R0, RZ, RZ, UR5 ;  /* 0x00000005ff007e24 */ /* 0x000fe2000f8e00ff */
[----:B------:R-:W-:Y:S01]  /*0990*/  USHF.R.S32.HI UR5, URZ, 0x1f, UR9 ;  /* 0x0000001fff057899 */ /* 0x000fe20008011409 */
[----:B------:R-:W-:Y:S01]  /*09a0*/  VIADD R20, R234, 0x50 ;  /* 0x00000050ea147836 */ /* 0x000fe20000000000 */
[----:B------:R-:W-:Y:S01]  /*09b0*/  USHF.R.S32.HI UR12, URZ, 0x1f, UR24 ;  /* 0x0000001fff0c7899 */ /* 0x000fe20008011418 */
[----:B------:R-:W-:Y:S01]  /*09c0*/  IMAD R9, R0, UR27, R11 ;  /* 0x0000001b00097c24 */ /* 0x000fe2000f8e020b */
[----:B------:R-:W-:Y:S01]  /*09d0*/  UIADD3 UR9, UP1, UP0, UR24, UR6, UR9 ;  /* 0x0000000618097290 */ /* 0x000fe2000f83e009 */
[----:B------:R-:W-:Y:S01]  /*09e0*/  LOP3.LUT R13, R12, 0x40, RZ, 0xfc, !PT ;  /* 0x000000400c0d7812 */ /* 0x000fe200078efcff */
[----:B------:R-:W-:-:S02]  /*09f0*/  UIMAD.WIDE.U32 UR10, UR29, 0x80, URZ ;  /* 0x000000801d0a78a5 */ /* 0x000fc4000f8e00ff */
[----:B------:R-:W-:-:S04]  /*0a00*/  UIADD3.X UR12, UPT, UPT, UR12, UR4, UR5, UP1, UP0 ;  /* 0x000000040c0c7290 */ /* 0x000fc80008fe0405 */
[----:B------:R-:W-:Y:S01]  /*0a10*/  LOP3.LUT R7, R234, UR10, RZ, 0xfc, !PT ;  /* 0x0000000aea077c12 */ /* 0x000fe2000f8efcff */
[----:B------:R-:W-:Y:S07]  /*0a20*/  @P0 BRA `(.L_x_184) ;  /* 0x00000000003c0947 */ /* 0x000fee0003800000 */
[----:B------:R-:W1:Y:S01]  /*0a30*/  LDCU.64 UR4, c[0x0][0x408] ;  /* 0x00008100ff0477ac */ /* 0x000e620008000a00 */
[----:B------:R-:W-:Y:S01]  /*0a40*/  MOV R8, R10 ;  /* 0x0000000a00087202 */ /* 0x000fe20000000f00 */
[----:B------:R-:W2:Y:S01]  /*0a50*/  LDCU UR13, c[0x0][0x440] ;  /* 0x00008800ff0d77ac */ /* 0x000ea20008000800 */
[----:B------:R-:W3:Y:S01]  /*0a60*/  LDCU.64 UR6, c[0x0][0x3f0] ;  /* 0x00007e00ff0677ac */ /* 0x000ee20008000a00 */
[----:B-1----:R-:W-:Y:S02]  /*0a70*/  UIMAD UR14, UR11, UR4, URZ ;  /* 0x000000040b0e72a4 */ /* 0x002fe4000f8e02ff */
[----:B------:R-:W-:Y:S01]  /*0a80*/  IMAD.WIDE.U32 R4, R7, UR4, R8 ;  /* 0x0000000407047c25 */ /* 0x000fe2000f8e0008 */
[----:B--2---:R-:W-:-:S03]  /*0a90*/  ISETP.GE.AND P6, PT, R12, UR13, PT ;  /* 0x0000000d0c007c0c */ /* 0x004fc6000bfc6270 */
[----:B------:R-:W-:Y:S01]  /*0aa0*/  IMAD.U32 R0, RZ, RZ, UR14 ;  /* 0x0000000eff007e24 */ /* 0x000fe2000f8e00ff */
[----:B------:R-:W-:Y:S02]  /*0ab0*/  ISETP.GE.AND P5, PT, R13, UR13, PT ;  /* 0x0000000d0d007c0c */ /* 0x000fe4000bfa6270 */
[----:B---3--:R-:W-:Y:S01]  /*0ac0*/  LEA R2, P0, R4, UR6, 0x1 ;  /* 0x0000000604027c11 */ /* 0x008fe2000f8008ff */
[----:B------:R-:W-:-:S04]  /*0ad0*/  IMAD R0, R7, UR5, R0 ;  /* 0x0000000507007c24 */ /* 0x000fc8000f8e0200 */
[----:B------:R-:W-:-:S05]  /*0ae0*/  IMAD.IADD R0, R5, 0x1, R0 ;  /* 0x0000000105007824 */ /* 0x000fca00078e0200 */
[----:B------:R-:W-:-:S05]  /*0af0*/  LEA.HI.X R3, R4, UR7, R0, 0x1, P0 ;  /* 0x0000000704037c11 */ /* 0x000fca00080f0c00 */
[----:B------:R1:W-:Y:S04]  /*0b00*/  @!P6 STG.E.128 desc[UR22][R2.64], RZ ;  /* 0x000000ff0200e986 */ /* 0x0003e8000c101d16 */
[----:B------:R1:W-:Y:S02]  /*0b10*/  @!P5 STG.E.128 desc[UR22][R2.64+0x80], RZ ;  /* 0x000080ff0200d986 */ /* 0x0003e4000c101d16 */
.L_x_184:
[----:B------:R-:W-:Y:S05]  /*0b20*/  BSYNC.RECONVERGENT B0 ;  /* 0x0000000000007941 */ /* 0x000fea0003800200 */
.L_x_183:
[----:B------:R-:W-:Y:S01]  /*0b30*/  BSSY.RECONVERGENT B0, `(.L_x_185) ;  /* 0x0000015000007945 */ /* 0x000fe20003800200 */
[----:B------:R-:W-:Y:S02]  /*0b40*/  ISETP.GE.AND P0, PT, R20, UR26, PT ;  /* 0x0000001a14007c0c */ /* 0x000fe4000bf06270 */
[----:B------:R-:W-:Y:S01]  /*0b50*/  IADD3 R19, PT, PT, R234, 0x60, RZ ;  /* 0x00000060ea137810 */ /* 0x000fe20007ffe0ff */
[----:B------:R-:W-:Y:S05]  /*0b60*/  @P3 BRA `(.L_x_186) ;  /* 0x0000000000443947 */ /* 0x000fea0003800000 */
[----:B------:R-:W2:Y:S01]  /*0b70*/  LDCU.64 UR6, c[0x0][0x408] ;  /* 0x00008100ff0677ac */ /* 0x000ea20008000a00 */
[----:B------:R-:W-:Y:S01]  /*0b80*/  IADD3 R6, P3, PT, R7, 0x10, RZ ;  /* 0x0000001007067810 */ /* 0x000fe20007f7e0ff */
[----:B-1----:R-:W-:Y:S01]  /*0b90*/  IMAD.MOV.U32 R2, RZ, RZ, R10 ;  /* 0x000000ffff027224 */ /* 0x002fe200078e000a */
[----:B------:R-:W-:Y:S01]  /*0ba0*/  MOV R3, R9 ;  /* 0x0000000900037202 */ /* 0x000fe20000000f00 */
[----:B------:R-:W1:Y:S02]  /*0bb0*/  LDCU UR13, c[0x0][0x440] ;  /* 0x00008800ff0d77ac */ /* 0x000e640008000800 */
[----:B------:R-:W-:Y:S01]  /*0bc0*/  IMAD.X R0, RZ, RZ, UR11, P3 ;  /* 0x0000000bff007e24 */ /* 0x000fe200098e06ff */
[----:B------:R-:W3:Y:S03]  /*0bd0*/  LDCU.64 UR4, c[0x0][0x3f0] ;  /* 0x00007e00ff0477ac */ /* 0x000ee60008000a00 */
[----:B--2---:R-:W-:-:S02]  /*0be0*/  IMAD R0, R0, UR6, RZ ;  /* 0x0000000600007c24 */ /* 0x004fc4000f8e02ff */
[----:B------:R-:W-:Y:S01]  /*0bf0*/  IMAD.WIDE.U32 R4, R6, UR6, R2 ;  /* 0x0000000606047c25 */ /* 0x000fe2000f8e0002 */
[----:B-1----:R-:W-:-:S03]  /*0c00*/  ISETP.GE.AND P5, PT, R12, UR13, PT ;  /* 0x0000000d0c007c0c */ /* 0x002fc6000bfa6270 */
[----:B------:R-:W-:Y:S01]  /*0c10*/  IMAD R6, R6, UR7, R0 ;  /* 0x0000000706067c24 */ /* 0x000fe2000f8e0200 */
[----:B------:R-:W-:Y:S02]  /*0c20*/  ISETP.GE.AND P3, PT, R13, UR13, PT ;  /* 0x0000000d0d007c0c */ /* 0x000fe4000bf66270 */
[----:B---3--:R-:W-:Y:S01]  /*0c30*/  LEA R2, P6, R4, UR4, 0x1 ;  /* 0x0000000404027c11 */ /* 0x008fe2000f8c08ff */
[----:B------:R-:W-:-:S05]  /*0c40*/  IMAD.IADD R6, R5, 0x1, R6 ;  /* 0x0000000105067824 */ /* 0x000fca00078e0206 */
[----:B------:R-:W-:-:S05]  /*0c50*/  LEA.HI.X R3, R4, UR5, R6, 0x1, P6 ;  /* 0x0000000504037c11 */ /* 0x000fca000b0f0c06 */
[----:B------:R2:W-:Y:S04]  /*0c60*/  @!P5 STG.E.128 desc[UR22][R2.64], RZ ;  /* 0x000000ff0200d986 */ /* 0x0005e8000c101d16 */
[----:B------:R2:W-:Y:S02]  /*0c70*/  @!P3 STG.E.128 desc[UR22][R2.64+0x80], RZ ;  /* 0x000080ff0200b986 */ /* 0x0005e4000c101d16 */
.L_x_186:
[----:B------:R-:W-:Y:S05]  /*0c80*/  BSYNC.RECONVERGENT B0 ;  /* 0x0000000000007941 */ /* 0x000fea0003800200 */
.L_x_185:
[----:B------:R-:W-:Y:S01]  /*0c90*/  BSSY.RECONVERGENT B0, `(.L_x_187) ;  /* 0x0000015000007945 */ /* 0x000fe20003800200 */
[----:B------:R-:W-:Y:S02]  /*0ca0*/  ISETP.GE.AND P3, PT, R19, UR26, PT ;  /* 0x0000001a13007c0c */ /* 0x000fe4000bf66270 */
[----:B------:R-:W-:Y:S01]  /*0cb0*/  IADD3 R17, PT, PT, R234, 0x70, RZ ;  /* 0x00000070ea117810 */ /* 0x000fe20007ffe0ff */
[----:B------:R-:W-:Y:S05]  /*0cc0*/  @P2 BRA `(.L_x_188) ;  /* 0x0000000000442947 */ /* 0x000fea0003800000 */
[----:B------:R-:W3:Y:S01]  /*0cd0*/  LDCU.64 UR6, c[0x0][0x408] ;  /* 0x00008100ff0677ac */ /* 0x000ee20008000a00 */
[----:B------:R-:W-:Y:S01]  /*0ce0*/  IADD3 R6, P2, PT, R7, 0x20, RZ ;  /* 0x0000002007067810 */ /* 0x000fe20007f5e0ff */
[----:B-12---:R-:W-:Y:S01]  /*0cf0*/  IMAD.MOV.U32 R2, RZ, RZ, R10 ;  /* 0x000000ffff027224 */ /* 0x006fe200078e000a */
[----:B------:R-:W-:Y:S01]  /*0d00*/  MOV R3, R9 ;  /* 0x0000000900037202 */ /* 0x000fe20000000f00 */
[----:B------:R-:W1:Y:S02]  /*0d10*/  LDCU UR13, c[0x0][0x440] ;  /* 0x00008800ff0d77ac */ /* 0x000e640008000800 */
[----:B------:R-:W-:Y:S01]  /*0d20*/  IMAD.X R0, RZ, RZ, UR11, P2 ;  /* 0x0000000bff007e24 */ /* 0x000fe200090e06ff */
[----:B------:R-:W2:Y:S03]  /*0d30*/  LDCU.64 UR4, c[0x0][0x3f0] ;  /* 0x00007e00ff0477ac */ /* 0x000ea60008000a00 */
[----:B---3--:R-:W-:-:S02]  /*0d40*/  IMAD R0, R0, UR6, RZ ;  /* 0x0000000600007c24 */ /* 0x008fc4000f8e02ff */
[----:B------:R-:W-:Y:S01]  /*0d50*/  IMAD.WIDE.U32 R4, R6, UR6, R2 ;  /* 0x0000000606047c25 */ /* 0x000fe2000f8e0002 */
[----:B-1----:R-:W-:-:S03]  /*0d60*/  ISETP.GE.AND P5, PT, R12, UR13, PT ;  /* 0x0000000d0c007c0c */ /* 0x002fc6000bfa6270 */
[----:B------:R-:W-:Y:S01]  /*0d70*/  IMAD R6, R6, UR7, R0 ;  /* 0x0000000706067c24 */ /* 0x000fe2000f8e0200 */
[----:B------:R-:W-:Y:S02]  /*0d80*/  ISETP.GE.AND P2, PT, R13, UR13, PT ;  /* 0x0000000d0d007c0c */ /* 0x000fe4000bf46270 */
[----:B--2---:R-:W-:Y:S01]  /*0d90*/  LEA R2, P6, R4, UR4, 0x1 ;  /* 0x0000000404027c11 */ /* 0x004fe2000f8c08ff */
[----:B------:R-:W-:-:S05]  /*0da0*/  IMAD.IADD R6, R5, 0x1, R6 ;  /* 0x0000000105067824 */ /* 0x000fca00078e0206 */
[----:B------:R-:W-:-:S05]  /*0db0*/  LEA.HI.X R3, R4, UR5, R6, 0x1, P6 ;  /* 0x0000000504037c11 */ /* 0x000fca000b0f0c06 */
[----:B------:R3:W-:Y:S04]  /*0dc0*/  @!P5 STG.E.128 desc[UR22][R2.64], RZ ;  /* 0x000000ff0200d986 */ /* 0x0007e8000c101d16 */
[----:B------:R3:W-:Y:S02]  /*0dd0*/  @!P2 STG.E.128 desc[UR22][R2.64+0x80], RZ ;  /* 0x000080ff0200a986 */ /* 0x0007e4000c101d16 */
.L_x_188:
[----:B------:R-:W-:Y:S05]  /*0de0*/  BSYNC.RECONVERGENT B0 ;  /* 0x0000000000007941 */ /* 0x000fea0003800200 */
.L_x_187:
[----:B------:R-:W-:Y:S01]  /*0df0*/  BSSY.RECONVERGENT B0, `(.L_x_189) ;  /* 0x0000014000007945 */ /* 0x000fe20003800200 */
[----:B------:R-:W-:-:S03]  /*0e00*/  ISETP.GE.AND P2, PT, R17, UR26, PT ;  /* 0x0000001a11007c0c */ /* 0x000fc6000bf46270 */
[----:B------:R-:W-:Y:S10]  /*0e10*/  @P1 BRA `(.L_x_190) ;  /* 0x0000000000441947 */ /* 0x000ff40003800000 */
[----:B------:R-:W4:Y:S01]  /*0e20*/  LDCU.64 UR6, c[0x0][0x408] ;  /* 0x00008100ff0677ac */ /* 0x000f220008000a00 */
[----:B------:R-:W-:Y:S01]  /*0e30*/  IADD3 R6, P1, PT, R7, 0x30, RZ ;  /* 0x0000003007067810 */ /* 0x000fe20007f3e0ff */
[----:B-123--:R-:W-:Y:S01]  /*0e40*/  IMAD.MOV.U32 R2, RZ, RZ, R10 ;  /* 0x000000ffff027224 */ /* 0x00efe200078e000a */
[----:B------:R-:W-:Y:S01]  /*0e50*/  MOV R3, R9 ;  /* 0x0000000900037202 */ /* 0x000fe20000000f00 */
[----:B------:R-:W1:Y:S02]  /*0e60*/  LDCU UR13, c[0x0][0x440] ;  /* 0x00008800ff0d77ac */ /* 0x000e640008000800 */
[----:B------:R-:W-:Y:S01]  /*0e70*/  IMAD.X R0, RZ, RZ, UR11, P1 ;  /* 0x0000000bff007e24 */ /* 0x000fe200088e06ff */
[----:B------:R-:W2:Y:S03]  /*0e80*/  LDCU.64 UR4, c[0x0][0x3f0] ;  /* 0x00007e00ff0477ac */ /* 0x000ea60008000a00 */
[----:B----4-:R-:W-:-:S02]  /*0e90*/  IMAD R0, R0, UR6, RZ ;  /* 0x0000000600007c24 */ /* 0x010fc4000f8e02ff */
        /* <DEDUP_REMOVED lines=9> */
.L_x_190:
[----:B------:R-:W-:Y:S05]  /*0f30*/  BSYNC.RECONVERGENT B0 ;  /* 0x0000000000007941 */ /* 0x000fea0003800200 */
.L_x_189:
[----:B------:R-:W-:Y:S01]  /*0f40*/  BSSY.RECONVERGENT B0, `(.L_x_191) ;  /* 0x0000014000007945 */ /* 0x000fe20003800200 */
[----:B------:R-:W-:-:S03]  /*0f50*/  ISETP.NE.AND P1, PT, R12, RZ, PT ;  /* 0x000000ff0c00720c */ /* 0x000fc60003f25270 */
[----:B------:R-:W-:Y:S10]  /*0f60*/  @P4 BRA `(.L_x_192) ;  /* 0x0000000000444947 */ /* 0x000ff40003800000 */
[----:B------:R-:W5:Y:S01]  /*0f70*/  LDCU.64 UR6, c[0x0][0x408] ;  /* 0x00008100ff0677ac */ /* 0x000f620008000a00 */
[----:B------:R-:W-:Y:S01]  /*0f80*/  IADD3 R6, P4, PT, R7, 0x40, RZ ;  /* 0x0000004007067810 */ /* 0x000fe20007f9e0ff */
[----:B-1234-:R-:W-:Y:S01]  /*0f90*/  IMAD.MOV.U32 R2, RZ, RZ, R10 ;  /* 0x000000ffff027224 */ /* 0x01efe200078e000a */
[----:B------:R-:W-:Y:S01]  /*0fa0*/  MOV R3, R9 ;  /* 0x0000000900037202 */ /* 0x000fe20000000f00 */
[----:B------:R-:W1:Y:S02]  /*0fb0*/  LDCU UR13, c[0x0][0x440] ;  /* 0x00008800ff0d77ac */ /* 0x000e640008000800 */
[----:B------:R-:W-:Y:S01]  /*0fc0*/  IMAD.X R0, RZ, RZ, UR11, P4 ;  /* 0x0000000bff007e24 */ /* 0x000fe2000a0e06ff */
[----:B------:R-:W2:Y:S03]  /*0fd0*/  LDCU.64 UR4, c[0x0][0x3f0] ;  /* 0x00007e00ff0477ac */ /* 0x000ea60008000a00 */
[----:B-----5:R-:W-:-:S02]  /*0fe0*/  IMAD R0, R0, UR6, RZ ;  /* 0x0000000600007c24 */ /* 0x020fc4000f8e02ff */
        /* <DEDUP_REMOVED lines=9> */
.L_x_192:
[----:B------:R-:W-:Y:S05]  /*1080*/  BSYNC.RECONVERGENT B0 ;  /* 0x0000000000007941 */ /* 0x000fea0003800200 */
.L_x_191:
[----:B------:R-:W-:Y:S01]  /*1090*/  BSSY.RECONVERGENT B0, `(.L_x_193) ;  /* 0x0000014000007945 */ /* 0x000fe20003800200 */
[----:B------:R-:W-:-:S03]  /*10a0*/  ISETP.GE.OR P5, PT, R234, UR26, P1 ;  /* 0x0000001aea007c0c */ /* 0x000fc60008fa6670 */
        /* <DEDUP_REMOVED lines=18> */
.L_x_194:
[----:B------:R-:W-:Y:S05]  /*11d0*/  BSYNC.RECONVERGENT B0 ;  /* 0x0000000000007941 */ /* 0x000fea0003800200 */
.L_x_193:
        /* <DEDUP_REMOVED lines=20> */
.L_x_196:
[----:B------:R-:W-:Y:S05]  /*1320*/  BSYNC.RECONVERGENT B0 ;  /* 0x0000000000007941 */ /* 0x000fea0003800200 */
.L_x_195:
        /* <DEDUP_REMOVED lines=20> */
.L_x_198:
[----:B------:R-:W-:Y:S05]  /*1470*/  BSYNC.RECONVERGENT B0 ;  /* 0x0000000000007941 */ /* 0x000fea0003800200 */
.L_x_197:
[----:B------:R-:W-:Y:S04]  /*1480*/  BSSY.RECONVERGENT B0, `(.L_x_199) ;  /* 0x000000a000007945 */ /* 0x000fe80003800200 */
[----:B------:R-:W-:Y:S05]  /*1490*/  @P5 BRA `(.L_x_200) ;  /* 0x0000000000205947 */ /* 0x000fea0003800000 */
[----:B------:R-:W5:Y:S01]  /*14a0*/  LDCU.64 UR4, c[0x0][0x420] ;  /* 0x00008400ff0477ac */ /* 0x000f620008000a00 */
[----:B------:R-:W-:-:S05]  /*14b0*/  IMAD R0, R234, UR8, RZ ;  /* 0x00000008ea007c24 */ /* 0x000fca000f8e02ff */
[----:B-1234-:R-:W-:-:S04]  /*14c0*/  IADD3 R3, P2, PT, R0, UR9, RZ ;  /* 0x0000000900037c10 */ /* 0x01efc8000ff5e0ff */
[----:B------:R-:W-:Y:S02]  /*14d0*/  LEA.HI.X.SX32 R0, R0, UR12, 0x1, P2 ;  /* 0x0000000c00007c11 */ /* 0x000fe400090f0eff */
[----:B-----5:R-:W-:-:S04]  /*14e0*/  LEA R2, P2, R3, UR4, 0x2 ;  /* 0x0000000403027c11 */ /* 0x020fc8000f8410ff */
[----:B------:R-:W-:Y:S01]  /*14f0*/  LEA.HI.X R3, R3, UR5, R0, 0x2, P2 ;  /* 0x0000000503037c11 */ /* 0x000fe200090f1400 */
[----:B------:R-:W-:-:S05]  /*1500*/  IMAD.MOV.U32 R0, RZ, RZ, 0x7f800000 ;  /* 0x7f800000ff007424 */ /* 0x000fca00078e00ff */
[----:B------:R1:W-:Y:S03]  /*1510*/  STG.E desc[UR22][R2.64], R0 ;  /* 0x0000000002007986 */ /* 0x0003e6000c101916 */
.L_x_200:
[----:B------:R-:W-:Y:S05]  /*1520*/  BSYNC.RECONVERGENT B0 ;  /* 0x0000000000007941 */ /* 0x000fea0003800200 */
.L_x_199:
[----:B------:R-:W-:Y:S01]  /*1530*/  BSSY.RECONVERGENT B0, `(.L_x_201) ;  /* 0x000000f000007945 */ /* 0x000fe20003800200 */
[----:B------:R-:W-:Y:S02]  /*1540*/  ISETP.GE.OR P5, PT, R16, UR26, P1 ;  /* 0x0000001a10007c0c */ /* 0x000fe40008fa6670 */
[----:B------:R-:W-:Y:S02]  /*1550*/  ISETP.GE.OR P4, PT, R18, UR26, P1 ;  /* 0x0000001a12007c0c */ /* 0x000fe40008f86670 */
[----:B------:R-:W-:Y:S02]  /*1560*/  ISETP.GE.OR P3, PT, R20, UR26, P1 ;  /* 0x0000001a14007c0c */ /* 0x000fe40008f66670 */
[----:B------:R-:W-:Y:S02]  /*1570*/  ISETP.GE.OR P2, PT, R19, UR26, P1 ;  /* 0x0000001a13007c0c */ /* 0x000fe40008f46670 */
[----:B------:R-:W-:Y:S01]  /*1580*/  ISETP.GE.OR P1, PT, R17, UR26, P1 ;  /* 0x0000001a11007c0c */ /* 0x000fe20008f26670 */
[----:B------:R-:W-:-:S12]  /*1590*/  @P0 BRA `(.L_x_202) ;  /* 0x0000000000200947 */ /* 0x000fd80003800000 */
[----:B------:R-:W5:Y:S01]  /*15a0*/  LDCU.64 UR4, c[0x0][0x420] ;  /* 0x00008400ff0477ac */ /* 0x000f620008000a00 */
[----:B-1----:R-:W-:-:S05]  /*15b0*/  IMAD R0, R14, UR8, RZ ;  /* 0x000000080e007c24 */ /* 0x002fca000f8e02ff */
[----:B--234-:R-:W-:-:S04]  /*15c0*/  IADD3 R3, P0, PT, R0, UR9, RZ ;  /* 0x0000000900037c10 */ /* 0x01cfc8000ff1e0ff */
[----:B------:R-:W-:Y:S02]  /*15d0*/  LEA.HI.X.SX32 R0, R0, UR12, 0x1, P0 ;  /* 0x0000000c00007c11 */ /* 0x000fe400080f0eff */
[----:B-----5:R-:W-:-:S04]  /*15e0*/  LEA R2, P0, R3, UR4, 0x2 ;  /* 0x0000000403027c11 */ /* 0x020fc8000f8010ff */
[----:B------:R-:W-:Y:S01]  /*15f0*/  LEA.HI.X R3, R3, UR5, R0, 0x2, P0 ;  /* 0x0000000503037c11 */ /* 0x000fe200080f1400 */
[----:B------:R-:W-:-:S05]  /*1600*/  IMAD.MOV.U32 R0, RZ, RZ, 0x7f800000 ;  /* 0x7f800000ff007424 */ /* 0x000fca00078e00ff */
[----:B------:R1:W-:Y:S03]  /*1610*/  STG.E desc[UR22][R2.64], R0 ;  /* 0x0000000002007986 */ /* 0x0003e6000c101916 */
.L_x_202:
[----:B------:R-:W-:Y:S05]  /*1620*/  BSYNC.RECONVERGENT B0 ;  /* 0x0000000000007941 */ /* 0x000fea0003800200 */
.L_x_201:
[----:B------:R-:W-:Y:S04]  /*1630*/  BSSY.RECONVERGENT B0, `(.L_x_203) ;  /* 0x000000a000007945 */ /* 0x000fe80003800200 */
[----:B------:R-:W-:Y:S05]  /*1640*/  @P6 BRA `(.L_x_204) ;  /* 0x0000000000206947 */ /* 0x000fea0003800000 */
        /* <DEDUP_REMOVED lines=8> */
.L_x_204:
[----:B------:R-:W-:Y:S05]  /*16d0*/  BSYNC.RECONVERGENT B0 ;  /* 0x0000000000007941 */ /* 0x000fea0003800200 */
.L_x_203:
        /* <DEDUP_REMOVED lines=10> */
.L_x_206:
[----:B------:R-:W-:Y:S05]  /*1780*/  BSYNC.RECONVERGENT B0 ;  /* 0x0000000000007941 */ /* 0x000fea0003800200 */
.L_x_205:
        /* <DEDUP_REMOVED lines=10> */
.L_x_208:
[----:B------:R-:W-:Y:S05]  /*1830*/  BSYNC.RECONVERGENT B0 ;  /* 0x0000000000007941 */ /* 0x000fea0003800200 */
.L_x_207:
        /* <DEDUP_REMOVED lines=10> */
.L_x_210:
[----:B------:R-:W-:Y:S05]  /*18e0*/  BSYNC.RECONVERGENT B0 ;  /* 0x0000000000007941 */ /* 0x000fea0003800200 */
.L_x_209:
        /* <DEDUP_REMOVED lines=10> */
.L_x_212:
[----:B------:R-:W-:Y:S05]  /*1990*/  BSYNC.RECONVERGENT B0 ;  /* 0x0000000000007941 */ /* 0x000fea0003800200 */
.L_x_211:
[----:B------:R-:W-:Y:S05]  /*19a0*/  @P1 EXIT ;  /* 0x000000000000194d */ /* 0x000fea0003800000 */
[----:B------:R-:W5:Y:S01]  /*19b0*/  LDCU.64 UR4, c[0x0][0x420] ;  /* 0x00008400ff0477ac */ /* 0x000f620008000a00 */
[----:B-1----:R-:W-:-:S05]  /*19c0*/  IMAD R0, R17, UR8, RZ ;  /* 0x0000000811007c24 */ /* 0x002fca000f8e02ff */
[----:B--234-:R-:W-:-:S04]  /*19d0*/  IADD3 R3, P0, PT, R0, UR9, RZ ;  /* 0x0000000900037c10 */ /* 0x01cfc8000ff1e0ff */
[----:B------:R-:W-:Y:S02]  /*19e0*/  LEA.HI.X.SX32 R0, R0, UR12, 0x1, P0 ;  /* 0x0000000c00007c11 */ /* 0x000fe400080f0eff */
[----:B-----5:R-:W-:-:S04]  /*19f0*/  LEA R2, P0, R3, UR4, 0x2 ;  /* 0x0000000403027c11 */ /* 0x020fc8000f8010ff */
[----:B------:R-:W-:Y:S01]  /*1a00*/  LEA.HI.X R3, R3, UR5, R0, 0x2, P0 ;  /* 0x0000000503037c11 */ /* 0x000fe200080f1400 */
[----:B------:R-:W-:-:S05]  /*1a10*/  IMAD.MOV.U32 R0, RZ, RZ, 0x7f800000 ;  /* 0x7f800000ff007424 */ /* 0x000fca00078e00ff */
[----:B------:R-:W-:Y:S01]  /*1a20*/  STG.E desc[UR22][R2.64], R0 ;  /* 0x0000000002007986 */ /* 0x000fe2000c101916 */
[----:B------:R-:W-:Y:S05]  /*1a30*/  EXIT ;  /* 0x000000000000794d */ /* 0x000fea0003800000 */
.L_x_181:
        /* <DEDUP_REMOVED lines=20> */
[----:B------:R-:W-:Y:S05]  /*1b80*/  BRA `(.L_x_214) ;  /* 0x0000000000147947 */ /* 0x000fea0003800000 */
.L_x_213:
[----:B------:R-:W1:Y:S01]  /*1b90*/  LDCU.64 UR10, c[0x0][0x3b8] ;  /* 0x00007700ff0a77ac */ /* 0x000e620008000a00 */
[----:B------:R-:W-:-:S04]  /*1ba0*/  UIADD3 UR15, UPT, UPT, UR12, UR13, URZ ;  /* 0x0000000d0c0f7290 */ /* 0x000fc8000fffe0ff */
[----:B-1----:R-:W-:Y:S02]  /*1bb0*/  UIMAD.WIDE.U32 UR16, UR15, UR10, URZ ;  /* 0x0000000a0f1072a5 */ /* 0x002fe4000f8e00ff */
[----:B------:R-:W-:-:S04]  /*1bc0*/  UIMAD UR15, UR15, UR11, URZ ;  /* 0x0000000b0f0f72a4 */ /* 0x000fc8000f8e02ff */
[----:B------:R-:W-:Y:S02]  /*1bd0*/  UIADD3 UR15, UPT, UPT, UR17, UR15, URZ ;  /* 0x0000000f110f7290 */ /* 0x000fe4000fffe0ff */
.L_x_214:
[----:B------:R-:W1:Y:S01]  /*1be0*/  LDC R5, c[0x0][0x3e8] ;  /* 0x0000fa00ff057b82 */ /* 0x000e620000000800 */
[----:B------:R-:W2:Y:S01]  /*1bf0*/  S2R R6, SR_CTAID.Z ;  /* 0x0000000000067919 */ /* 0x000ea20000002700 */
[----:B-1----:R-:W-:-:S04]  /*1c00*/  IABS R4, R5 ;  /* 0x0000000500047213 */ /* 0x002fc80000000000 */
[----:B------:R-:W1:Y:S01]  /*1c10*/  I2F.RP R2, R4 ;  /* 0x0000000400027306 */ /* 0x000e620000209400 */
[----:B--2---:R-:W-:-:S07]  /*1c20*/  IABS R6, R6 ;  /* 0x0000000600067213 */ /* 0x004fce0000000000 */
[----:B-1----:R-:W1:Y:S02]  /*1c30*/  MUFU.RCP R2, R2 ;  /* 0x0000000200027308 */ /* 0x002e640000001000 */
[----:B-1----:R-:W-:-:S06]  /*1c40*/  VIADD R2, R2, 0xffffffe ;  /* 0x0ffffffe02027836 */ /* 0x002fcc0000000000 */
[----:B------:R-:W1:Y:S02]  /*1c50*/  F2I.FTZ.U32.TRUNC.NTZ R3, R2 ;  /* 0x0000000200037305 */ /* 0x000e64000021f000 */
[----:B-1----:R-:W-:Y:S01]  /*1c60*/  IMAD.MOV R0, RZ, RZ, -R3 ;  /* 0x000000ffff007224 */ /* 0x002fe200078e0a03 */
[----:B------:R-:W-:-:S03]  /*1c70*/  MOV R2, RZ ;  /* 0x000000ff00027202 */ /* 0x000fc60000000f00 */
[----:B------:R-:W-:-:S04]  /*1c80*/  IMAD R0, R0, R4, RZ ;  /* 0x0000000400007224 */ /* 0x000fc800078e02ff */
[----:B------:R-:W-:-:S04]  /*1c90*/  IMAD.HI.U32 R0, R3, R0, R2 ;  /* 0x0000000003007227 */ /* 0x000fc800078e0002 */
[----:B------:R-:W-:-:S04]  /*1ca0*/  IMAD.MOV.U32 R3, RZ, RZ, R6 ;  /* 0x000000ffff037224 */ /* 0x000fc800078e0006 */
[----:B------:R-:W-:-:S04]  /*1cb0*/  IMAD.HI.U32 R0, R0, R3, RZ ;  /* 0x0000000300007227 */ /* 0x000fc800078e00ff */
[----:B------:R-:W-:-:S04]  /*1cc0*/  IMAD.MOV R2, RZ, RZ, -R0 ;  /* 0x000000ffff027224 */ /* 0x000fc800078e0a00 */
[----:B------:R-:W-:-:S05]  /*1cd0*/  IMAD R2, R4, R2, R3 ;  /* 0x0000000204027224 */ /* 0x000fca00078e0203 */
[----:B------:R-:W-:-:S13]  /*1ce0*/  ISETP.GT.U32.AND P1, PT, R4, R2, PT ;  /* 0x000000020400720c */ /* 0x000fda0003f24070 */
[-C--:B------:R-:W-:Y:S01]  /*1cf0*/  @!P1 IADD3 R2, PT, PT, R2, -R4.reuse, RZ ;  /* 0x8000000402029210 */ /* 0x080fe20007ffe0ff */
[----:B------:R-:W-:Y:S01]  /*1d00*/  @!P1 VIADD R0, R0, 0x1 ;  /* 0x0000000100009836 */ /* 0x000fe20000000000 */
[C---:B------:R-:W-:Y:S02]  /*1d10*/  ISETP.NE.AND P1, PT, R5.reuse, RZ, PT ;  /* 0x000000ff0500720c */ /* 0x040fe40003f25270 */
[----:B------:R-:W-:Y:S02]  /*1d20*/  ISETP.GE.U32.AND P2, PT, R2, R4, PT ;  /* 0x000000040200720c */ /* 0x000fe40003f46070 */
[----:B------:R-:W-:-:S04]  /*1d30*/  LOP3.LUT R2, R5, UR27, RZ, 0x3c, !PT ;  /* 0x0000001b05027c12 */ /* 0x000fc8000f8e3cff */
[----:B------:R-:W-:-:S07]  /*1d40*/  ISETP.GE.AND P0, PT, R2, RZ, PT ;  /* 0x000000ff0200720c */ /* 0x000fce0003f06270 */
[----:B------:R-:W-:-:S05]  /*1d50*/  @P2 IADD3 R0, PT, PT, R0, 0x1, RZ ;  /* 0x0000000100002810 */ /* 0x000fca0007ffe0ff */
[----:B------:R-:W-:-:S05]  /*1d60*/  IMAD.MOV.U32 R6, RZ, RZ, R0 ;  /* 0x000000ffff067224 */ /* 0x000fca00078e0000 */
[----:B------:R-:W-:Y:S02]  /*1d70*/  @!P0 IADD3 R6, PT, PT, -R6, RZ, RZ ;  /* 0x000000ff06068210 */ /* 0x000fe40007ffe1ff */
[----:B------:R-:W-:Y:S01]  /*1d80*/  @!P1 LOP3.LUT R6, RZ, R5, RZ, 0x33, !PT ;  /* 0x00000005ff069212 */ /* 0x000fe200078e33ff */
[----:B------:R-:W-:Y:S05]  /*1d90*/  BRA.U UP1, `(.L_x_215) ;  /* 0x00000001012c7547 */ /* 0x000fea000b800000 */
        /* <DEDUP_REMOVED lines=11> */
.L_x_215:
[----:B------:R-:W1:Y:S01]  /*1e50*/  LDCU.64 UR8, c[0x0][0x3c0] ;  /* 0x00007800ff0877ac */ /* 0x000e620008000a00 */
[----:B------:R-:W-:-:S04]  /*1e60*/  UIADD3 UR12, UPT, UPT, UR12, UR13, URZ ;  /* 0x0000000d0c0c7290 */ /* 0x000fc8000fffe0ff */
[----:B-1----:R-:W-:Y:S02]  /*1e70*/  UIMAD.WIDE.U32 UR32, UR12, UR8, URZ ;  /* 0x000000080c2072a5 */ /* 0x002fe4000f8e00ff */
[----:B------:R-:W-:-:S04]  /*1e80*/  UIMAD UR12, UR12, UR9, URZ ;  /* 0x000000090c0c72a4 */ /* 0x000fc8000f8e02ff */
[----:B------:R-:W-:-:S12]  /*1e90*/  UIADD3 UR31, UPT, UPT, UR33, UR12, URZ ;  /* 0x0000000c211f7290 */ /* 0x000fd8000fffe0ff */
.L_x_216:
[----:B------:R-:W-:Y:S01]  /*1ea0*/  SHF.R.U32.HI R12, RZ, 0x3, R234 ;  /* 0x00000003ff0c7819 */ /* 0x000fe200000116ea */
[----:B------:R-:W-:Y:S01]  /*1eb0*/  IMAD.SHL.U32 R4, R234, 0x8, RZ ;  /* 0x00000008ea047824 */ /* 0x000fe200078e00ff */
[----:B------:R-:W-:Y:S01]  /*1ec0*/  UIADD3 UR18, UPT, UPT, -UR24, UR26, URZ ;  /* 0x0000001a18127290 */ /* 0x000fe2000fffe1ff */
[----:B------:R-:W-:Y:S01]  /*1ed0*/  SHF.R.S32.HI R7, RZ, 0x1f, R6 ;  /* 0x0000001fff077819 */ /* 0x000fe20000011406 */
[----:B------:R-:W1:Y:S01]  /*1ee0*/  LDCU.64 UR12, c[0x0][0x3c8] ;  /* 0x00007900ff0c77ac */ /* 0x000e620008000a00 */
[----:B------:R-:W-:Y:S01]  /*1ef0*/  VIADD R2, R12, 0x50 ;  /* 0x000000500c027836 */ /* 0x000fe20000000000 */
[----:B------:R-:W-:Y:S01]  /*1f00*/  LOP3.LUT R0, R4, 0x1f8, RZ, 0xc0, !PT ;  /* 0x000001f804007812 */ /* 0x000fe200078ec0ff */
[----:B------:R-:W-:Y:S01]  /*1f10*/  VIADD R3, R12, 0x40 ;  /* 0x000000400c037836 */ /* 0x000fe20000000000 */
[----:B------:R-:W-:Y:S01]  /*1f20*/  LOP3.LUT R230, R4, 0x38, RZ, 0xc0, !PT ;  /* 0x0000003804e67812 */ /* 0x000fe200078ec0ff */
[----:B------:R-:W2:Y:S01]  /*1f30*/  LDCU.128 UR4, c[0x0][0x3d0] ;  /* 0x00007a00ff0477ac */ /* 0x000ea20008000c00 */
[----:B------:R-:W-:Y:S01]  /*1f40*/  ISETP.GE.AND P2, PT, R2, UR18, PT ;  /* 0x0000001202007c0c */ /* 0x000fe2000bf46270 */
[----:B------:R3:W-:Y:S01]  /*1f50*/  STL [R1+0xc], R4 ;  /* 0x00000c0401007387 */ /* 0x0007e20000100800 */
[----:B------:R-:W-:Y:S01]  /*1f60*/  LOP3.LUT R2, R4, 0x1e00, RZ, 0xc0, !PT ;  /* 0x00001e0004027812 */ /* 0x000fe200078ec0ff */
[----:B------:R-:W4:Y:S01]  /*1f70*/  S2UR UR30, SR_CgaCtaId ;  /* 0x00000000001e79c3 */ /* 0x000f220000008800 */
[----:B------:R-:W-:Y:S01]  /*1f80*/  LOP3.LUT R0, R0, 0x38, R234, 0x78, !PT ;  /* 0x0000003800007812 */ /* 0x000fe200078e78ea */
[----:B------:R-:W-:Y:S01]  /*1f90*/  VIADD R15, R12, 0x10 ;  /* 0x000000100c0f7836 */ /* 0x000fe20000000000 */
[----:B------:R-:W-:Y:S01]  /*1fa0*/  ISETP.GE.AND P3, PT, R3, UR18, PT ;  /* 0x0000001203007c0c */ /* 0x000fe2000bf66270 */
[----:B------:R-:W-:Y:S01]  /*1fb0*/  BSSY.RECONVERGENT B0, `(.L_x_217) ;  /* 0x0000048000007945 */ /* 0x000fe20003800200 */
[----:B------:R-:W-:Y:S01]  /*1fc0*/  LOP3.LUT R238, R0, R2, RZ, 0xfc, !PT ;  /* 0x0000000200ee7212 */ /* 0x000fe200078efcff */
[C---:B------:R-:W-:Y:S01]  /*1fd0*/  VIADD R14, R12.reuse, 0x20 ;  /* 0x000000200c0e7836 */ /* 0x040fe20000000000 */
[----:B------:R-:W-:-:S02]  /*1fe0*/  IADD3 R3, PT, PT, R12, 0x60, RZ ;  /* 0x000000600c037810 */ /* 0x000fc40007ffe0ff */
[C---:B------:R-:W-:Y:S01]  /*1ff0*/  IADD3 R2, P5, PT, R230.reuse, UR16, RZ ;  /* 0x00000010e6027c10 */ /* 0x040fe2000ffbe0ff */
[----:B------:R-:W5:Y:S01]  /*2000*/  LDCU.64 UR16, c[0x0][0x388] ;  /* 0x00007100ff1077ac */ /* 0x000f620008000a00 */
[----:B------:R-:W-:Y:S02]  /*2010*/  ISETP.GE.AND P1, PT, R3, UR18, PT ;  /* 0x0000001203007c0c */ /* 0x000fe4000bf26270 */
[C---:B------:R-:W-:Y:S01]  /*2020*/  IADD3 R10, P0, PT, R230.reuse, UR14, RZ ;  /* 0x0000000ee60a7c10 */ /* 0x040fe2000ff1e0ff */
[----:B------:R-:W-:Y:S01]  /*2030*/  IMAD.X R3, RZ, RZ, UR15, P5 ;  /* 0x0000000fff037e24 */ /* 0x000fe2000a8e06ff */
[----:B------:R-:W4:Y:S01]  /*2040*/  LDCU.64 UR14, c[0x0][0x390] ;  /* 0x00007200ff0e77ac */ /* 0x000f220008000a00 */
[----:B-1----:R-:W-:Y:S02]  /*2050*/  MOV R0, UR12 ;  /* 0x0000000c00007c02 */ /* 0x002fe40008000f00 */
[----:B------:R-:W-:Y:S01]  /*2060*/  IMAD.X R11, RZ, RZ, UR28, P0 ;  /* 0x0000001cff0b7e24 */ /* 0x000fe200080e06ff */
[----:B------:R-:W-:Y:S01]  /*2070*/  LOP3.LUT R164, R230, 0x40, RZ, 0xfc, !PT ;  /* 0x00000040e6a47812 */ /* 0x000fe200078efcff */
[----:B------:R-:W-:Y:S01]  /*2080*/  IMAD.WIDE.U32 R2, R12, UR10, R2 ;  /* 0x0000000a0c027c25 */ /* 0x000fe2000f8e0002 */
[----:B------:R-:W-:Y:S01]  /*2090*/  UIMAD.WIDE.U32 UR28, UR29, 0x80, URZ ;  /* 0x000000801d1c78a5 */ /* 0x000fe2000f8e00ff */
[----:B---3--:R-:W-:-:S02]  /*20a0*/  IADD3 R4, P4, PT, R230, UR32, RZ ;  /* 0x00000020e6047c10 */ /* 0x008fc4000ff9e0ff */
[----:B------:R-:W-:-:S04]  /*20b0*/  IMAD.WIDE.U32 R10, R0, UR27, R10 ;  /* 0x0000001b000a7c25 */ /* 0x000fc8000f8e000a */
[----:B------:R-:W-:Y:S02]  /*20c0*/  IMAD.X R5, RZ, RZ, UR31, P4 ;  /* 0x0000001fff057e24 */ /* 0x000fe4000a0e06ff */
[----:B--2---:R-:W-:Y:S02]  /*20d0*/  IMAD R0, R7, UR4, RZ ;  /* 0x0000000407007c24 */ /* 0x004fe4000f8e02ff */
[----:B------:R-:W-:-:S04]  /*20e0*/  IMAD.WIDE.U32 R8, R12, UR8, R4 ;  /* 0x000000080c087c25 */ /* 0x000fc8000f8e0004 */
[C---:B------:R-:W-:Y:S02]  /*20f0*/  IMAD R5, R12.reuse, UR11, R3 ;  /* 0x0000000b0c057c24 */ /* 0x040fe4000f8e0203 */
[----:B------:R-:W-:Y:S02]  /*2100*/  IMAD.MOV.U32 R4, RZ, RZ, R2 ;  /* 0x000000ffff047224 */ /* 0x000fe400078e0002 */
[C---:B------:R-:W-:Y:S02]  /*2110*/  IMAD R3, R12.reuse, UR9, R9 ;  /* 0x000000090c037c24 */ /* 0x040fe4000f8e0209 */
[----:B------:R-:W-:Y:S02]  /*2120*/  IMAD R7, R7, UR6, RZ ;  /* 0x0000000607077c24 */ /* 0x000fe4000f8e02ff */
[----:B------:R-:W-:Y:S01]  /*2130*/  IMAD.MOV.U32 R2, RZ, RZ, R8 ;  /* 0x000000ffff027224 */ /* 0x000fe200078e0008 */
[----:B------:R-:W-:Y:S01]  /*2140*/  LOP3.LUT R8, R12, UR28, RZ, 0xfc, !PT ;  /* 0x0000001c0c087c12 */ /* 0x000fe2000f8efcff */
[----:B------:R-:W-:-:S02]  /*2150*/  IMAD R7, R6, UR7, R7 ;  /* 0x0000000706077c24 */ /* 0x000fc4000f8e0207 */
[----:B------:R-:W-:-:S04]  /*2160*/  IMAD.WIDE.U32 R2, R6, UR6, R2 ;  /* 0x0000000606027c25 */ /* 0x000fc8000f8e0002 */
[----:B------:R-:W-:Y:S01]  /*2170*/  IMAD.IADD R3, R3, 0x1, R7 ;  /* 0x0000000103037824 */ /* 0x000fe200078e0207 */
[----:B----4-:R-:W-:Y:S01]  /*2180*/  LEA R17, P0, R2, UR14, 0x1 ;  /* 0x0000000e02117c11 */ /* 0x010fe2000f8008ff */
[C---:B------:R-:W-:Y:S01]  /*2190*/  IMAD R0, R6.reuse, UR5, R0 ;  /* 0x0000000506007c24 */ /* 0x040fe2000f8e0200 */
[----:B------:R-:W-:Y:S01]  /*21a0*/  UMOV UR5, 0x400 ;  /* 0x0000040000057882 */ /* 0x000fe20000000000 */
[----:B------:R-:W-:Y:S01]  /*21b0*/  IMAD.WIDE.U32 R4, R6, UR4, R4 ;  /* 0x0000000406047c25 */ /* 0x000fe2000f8e0004 */
[----:B------:R-:W-:Y:S01]  /*21c0*/  LEA.HI.X R16, R2, UR15, R3, 0x1, P0 ;  /* 0x0000000f02107c11 */ /* 0x000fe200080f0c03 */
[----:B------:R1:W-:Y:S01]  /*21d0*/  STL [R1+0x4], R17 ;  /* 0x0000041101007387 */ /* 0x0003e20000100800 */
[----:B------:R-:W-:Y:S01]  /*21e0*/  ISETP.GE.AND P0, PT, R12, UR18, PT ;  /* 0x000000120c007c0c */ /* 0x000fe2000bf06270 */
[----:B------:R-:W-:Y:S01]  /*21f0*/  ULEA UR5, UR30, UR5, 0x18 ;  /* 0x000000051e057291 */ /* 0x000fe2000f8ec0ff */
[----:B------:R-:W-:Y:S01]  /*2200*/  IADD3 R0, PT, PT, R5, R0, RZ ;  /* 0x0000000005007210 */ /* 0x000fe20007ffe0ff */
[----:B------:R1:W-:Y:S01]  /*2210*/  STL [R1], R16 ;  /* 0x0000001001007387 */ /* 0x0003e20000100800 */
[----:B-----5:R-:W-:Y:S01]  /*2220*/  LEA R240, P4, R4, UR16, 0x1 ;  /* 0x0000001004f07c11 */ /* 0x020fe2000f8808ff */
[----:B------:R-:W-:-:S02]  /*2230*/  USHF.L.U64.HI UR4, UR10, 0x6, UR11 ;  /* 0x000000060a047899 */ /* 0x000fc4000801020b */
[----:B------:R1:W-:Y:S01]  /*2240*/  STL [R1+0x10], R164 ;  /* 0x000010a401007387 */ /* 0x0003e20000100800 */
[----:B------:R-:W-:Y:S01]  /*2250*/  LEA.HI.X R239, R4, UR17, R0, 0x1, P4 ;  /* 0x0000001104ef7c11 */ /* 0x000fe2000a0f0c00 */
[----:B------:R-:W-:Y:S01]  /*2260*/  USHF.L.U32 UR14, UR10, 0x6, URZ ;  /* 0x000000060a0e7899 */ /* 0x000fe200080006ff */
[----:B------:R-:W-:Y:S02]  /*2270*/  MOV R0, UR13 ;  /* 0x0000000d00007c02 */ /* 0x000fe40008000f00 */
[----:B------:R-:W-:Y:S02]  /*2280*/  ISETP.GE.AND P4, PT, R15, UR18, PT ;  /* 0x000000120f007c0c */ /* 0x000fe4000bf86270 */
[----:B------:R-:W-:Y:S01]  /*2290*/  LEA R238, R238, UR5, 0x1 ;  /* 0x00000005eeee7c11 */ /* 0x000fe2000f8e08ff */
[----:B------:R-:W-:Y:S01]  /*22a0*/  IMAD R7, R0, UR27, R11 ;  /* 0x0000001b00077c24 */ /* 0x000fe2000f8e020b */
[----:B------:R-:W-:Y:S09]  /*22b0*/  @P0 BRA `(.L_x_218) ;  /* 0x00000000005c0947 */ /* 0x000ff20003800000 */
[----:B------:R-:W2:Y:S01]  /*22c0*/  LDCU.64 UR6, c[0x0][0x3b0] ;  /* 0x00007600ff0677ac */ /* 0x000ea20008000a00 */
[----:B------:R-:W-:Y:S01]  /*22d0*/  MOV R6, R10 ;  /* 0x0000000a00067202 */ /* 0x000fe20000000f00 */
[----:B------:R-:W3:Y:S01]  /*22e0*/  LDCU UR15, c[0x0][0x440] ;  /* 0x00008800ff0f77ac */ /* 0x000ee20008000800 */
[----:B------:R-:W4:Y:S01]  /*22f0*/  LDCU.64 UR12, c[0x0][0x380] ;  /* 0x00007000ff0c77ac */ /* 0x000f220008000a00 */
[----:B--2---:R-:W-:Y:S02]  /*2300*/  UIMAD UR16, UR29, UR6, URZ ;  /* 0x000000061d1072a4 */ /* 0x004fe4000f8e02ff */
[----:B------:R-:W-:Y:S01]  /*2310*/  IMAD.WIDE.U32 R4, R8, UR6, R6 ;  /* 0x0000000608047c25 */ /* 0x000fe2000f8e0006 */
[----:B---3--:R-:W-:-:S03]  /*2320*/  ISETP.GE.AND P5, PT, R230, UR15, PT ;  /* 0x0000000fe6007c0c */ /* 0x008fc6000bfa6270 */
[----:B------:R-:W-:Y:S01]  /*2330*/  IMAD.U32 R0, RZ, RZ, UR16 ;  /* 0x00000010ff007e24 */ /* 0x000fe2000f8e00ff */
[----:B------:R-:W-:Y:S02]  /*2340*/  ISETP.GE.AND P0, PT, R164, UR15, PT ;  /* 0x0000000fa4007c0c */ /* 0x000fe4000bf06270 */
[----:B----4-:R-:W-:Y:S01]  /*2350*/  LEA R2, P6, R4, UR12, 0x1 ;  /* 0x0000000c04027c11 */ /* 0x010fe2000f8c08ff */
[----:B------:R-:W-:-:S04]  /*2360*/  IMAD R0, R8, UR7, R0 ;  /* 0x0000000708007c24 */ /* 0x000fc8000f8e0200 */
[----:B------:R-:W-:-:S05]  /*2370*/  IMAD.IADD R0, R5, 0x1, R0 ;  /* 0x0000000105007824 */ /* 0x000fca00078e0200 */
[----:B------:R-:W-:-:S05]  /*2380*/  LEA.HI.X R3, R4, UR13, R0, 0x1, P6 ;  /* 0x0000000d04037c11 */ /* 0x000fca000b0f0c00 */
[----:B------:R-:W-:Y:S01]  /*2390*/  @!PT LDS RZ, [RZ] ;  /* 0x00000000fffff984 */ /* 0x000fe20000000800 */
[----:B------:R-:W-:Y:S01]  /*23a0*/  @!PT LDS RZ, [RZ] ;  /* 0x00000000fffff984 */ /* 0x000fe20000000800 */
[----:B------:R-:W-:Y:S01]  /*23b0*/  @!PT LDS RZ, [RZ] ;  /* 0x00000000fffff984 */ /* 0x000fe20000000800 */
[----:B------:R2:W-:Y:S04]  /*23c0*/  @!P5 LDGSTS.E.BYPASS.LTC128B.128 [R238], desc[UR22][R2.64] ;  /* 0x0000000002eedfae */ /* 0x0005e8000b981a16 */
[----:B------:R2:W-:Y:S04]  /*23d0*/  @P5 STS.128 [R238], RZ ;  /* 0x000000ffee005388 */ /* 0x0005e80000000c00 */
[----:B------:R-:W-:Y:S01]  /*23e0*/  @!PT LDS RZ, [RZ] ;  /* 0x00000000fffff984 */ /* 0x000fe20000000800 */
[----:B------:R-:W-:Y:S01]  /*23f0*/  @!PT LDS RZ, [RZ] ;  /* 0x00000000fffff984 */ /* 0x000fe20000000800 */
[----:B------:R-:W-:Y:S01]  /*2400*/  @!PT LDS RZ, [RZ] ;  /* 0x00000000fffff984 */ /* 0x000fe20000000800 */
[----:B------:R2:W-:Y:S04]  /*2410*/  @!P0 LDGSTS.E.BYPASS.LTC128B.128 [R238+0x4000], desc[UR22][R2.64+0x80] ;  /* 0x0400008002ee8fae */ /* 0x0005e8000b981a16 */
[----:B------:R2:W-:Y:S02]  /*2420*/  @P0 STS.128 [R238+0x4000], RZ ;  /* 0x004000ffee000388 */ /* 0x0005e40000000c00 */
.L_x_218:
[----:B------:R-:W-:Y:S05]  /*2430*/  BSYNC.RECONVERGENT B0 ;  /* 0x0000000000007941 */ /* 0x000fea0003800200 */
.L_x_217:
[----:B------:R-:W-:Y:S01]  /*2440*/  UIADD3 UR15, UPT, UPT, UR20, -0x1, URZ ;  /* 0xffffffff140f7890 */ /* 0x000fe2000fffe0ff */
[----:B------:R-:W-:Y:S01]  /*2450*/  BSSY.RECONVERGENT B0, `(.L_x_219) ;  /* 0x000001d000007945 */ /* 0x000fe20003800200 */
[----:B------:R-:W-:Y:S02]  /*2460*/  ISETP.GE.AND P0, PT, R14, UR18, PT ;  /* 0x000000120e007c0c */ /* 0x000fe4000bf06270 */
[----:B------:R-:W-:Y:S01]  /*2470*/  IADD3 R13, PT, PT, R12, 0x30, RZ ;  /* 0x000000300c0d7810 */ /* 0x000fe20007ffe0ff */
[----:B------:R-:W-:Y:S05]  /*2480*/  @P4 BRA `(.L_x_220) ;  /* 0x0000000000644947 */ /* 0x000fea0003800000 */
[----:B------:R-:W3:Y:S01]  /*2490*/  LDCU.64 UR12, c[0x0][0x3b0] ;  /* 0x00007600ff0c77ac */ /* 0x000ee20008000a00 */
[----:B--2---:R-:W-:Y:S01]  /*24a0*/  IADD3 R2, P4, PT, R8, 0x10, RZ ;  /* 0x0000001008027810 */ /* 0x004fe20007f9e0ff */
[----:B------:R-:W-:Y:S01]  /*24b0*/  IMAD.MOV.U32 R4, RZ, RZ, R10 ;  /* 0x000000ffff047224 */ /* 0x000fe200078e000a */
[----:B------:R-:W-:Y:S01]  /*24c0*/  MOV R5, R7 ;  /* 0x0000000700057202 */ /* 0x000fe20000000f00 */
[----:B------:R-:W2:Y:S02]  /*24d0*/  LDCU UR16, c[0x0][0x440] ;  /* 0x00008800ff1077ac */ /* 0x000ea40008000800 */
[----:B------:R-:W-:Y:S01]  /*24e0*/  IMAD.X R0, RZ, RZ, UR29, P4 ;  /* 0x0000001dff007e24 */ /* 0x000fe2000a0e06ff */
[----:B------:R-:W4:Y:S03]  /*24f0*/  LDCU.64 UR6, c[0x0][0x380] ;  /* 0x00007000ff0677ac */ /* 0x000f260008000a00 */
[----:B---3--:R-:W-:-:S02]  /*2500*/  IMAD R0, R0, UR12, RZ ;  /* 0x0000000c00007c24 */ /* 0x008fc4000f8e02ff */
[----:B------:R-:W-:Y:S01]  /*2510*/  IMAD.WIDE.U32 R4, R2, UR12, R4 ;  /* 0x0000000c02047c25 */ /* 0x000fe2000f8e0004 */
[----:B--2---:R-:W-:-:S03]  /*2520*/  ISETP.GE.AND P5, PT, R230, UR16, PT ;  /* 0x00000010e6007c0c */ /* 0x004fc6000bfa6270 */
[----:B------:R-:W-:Y:S01]  /*2530*/  IMAD R0, R2, UR13, R0 ;  /* 0x0000000d02007c24 */ /* 0x000fe2000f8e0200 */
[----:B------:R-:W-:Y:S02]  /*2540*/  ISETP.GE.AND P4, PT, R164, UR16, PT ;  /* 0x00000010a4007c0c */ /* 0x000fe4000bf86270 */
[----:B----4-:R-:W-:Y:S01]  /*2550*/  LEA R2, P6, R4, UR6, 0x1 ;  /* 0x0000000604027c11 */ /* 0x010fe2000f8c08ff */
[----:B------:R-:W-:-:S05]  /*2560*/  IMAD.IADD R0, R5, 0x1, R0 ;  /* 0x0000000105007824 */ /* 0x000fca00078e0200 */
[----:B------:R-:W-:-:S05]  /*2570*/  LEA.HI.X R3, R4, UR7, R0, 0x1, P6 ;  /* 0x0000000704037c11 */ /* 0x000fca000b0f0c00 */
[----:B------:R-:W-:Y:S01]  /*2580*/  @!PT LDS RZ, [RZ] ;  /* 0x00000000fffff984 */ /* 0x000fe20000000800 */
[----:B------:R-:W-:Y:S01]  /*2590*/  @!PT LDS RZ, [RZ] ;  /* 0x00000000fffff984 */ /* 0x000fe20000000800 */
[----:B------:R-:W-:Y:S01]  /*25a0*/  @!PT LDS RZ, [RZ] ;  /* 0x00000000fffff984 */ /* 0x000fe20000000800 */
[----:B------:R3:W-:Y:S04]  /*25b0*/  @!P5 LDGSTS.E.BYPASS.LTC128B.128 [R238+0x800], desc[UR22][R2.64] ;  /* 0x0080000002eedfae */ /* 0x0007e8000b981a16 */
[----:B------:R3:W-:Y:S04]  /*25c0*/  @P5 STS.128 [R238+0x800], RZ ;  /* 0x000800ffee005388 */ /* 0x0007e80000000c00 */
[----:B------:R-:W-:Y:S01]  /*25d0*/  @!PT LDS RZ, [RZ] ;  /* 0x00000000fffff984 */ /* 0x000fe20000000800 */
[----:B------:R-:W-:Y:S01]  /*25e0*/  @!PT LDS RZ, [RZ] ;  /* 0x00000000fffff984 */ /* 0x000fe20000000800 */
[----:B------:R-:W-:Y:S01]  /*25f0*/  @!PT LDS RZ, [RZ] ;  /* 0x00000000fffff984 */ /* 0x000fe20000000800 */
[----:B------:R3:W-:Y:S04]  /*2600*/  @!P4 LDGSTS.E.BYPASS.LTC128B.128 [R238+0x4800], desc[UR22][R2.64+0x80] ;  /* 0x0480008002eecfae */ /* 0x0007e8000b981a16 */
[----:B------:R3:W-:Y:S02]  /*2610*/  @P4 STS.128 [R238+0x4800], RZ ;  /* 0x004800ffee004388 */ /* 0x0007e40000000c00 */
.L_x_220:
[----:B------:R-:W-:Y:S05]  /*2620*/  BSYNC.RECONVERGENT B0 ;  /* 0x0000000000007941 */ /* 0x000fea0003800200 */
.L_x_219:
[----:B------:R-:W-:Y:S01]  /*2630*/  USHF.L.U64.HI UR16, UR10, 0x4, UR11 ;  /* 0x000000040a107899 */ /* 0x000fe2000801020b */
[----:B------:R-:W-:Y:S01]  /*2640*/  BSSY.RECONVERGENT B0, `(.L_x_221) ;  /* 0x000001d000007945 */ /* 0x000fe20003800200 */
[----:B------:R-:W-:Y:S02]  /*2650*/  ISETP.GE.AND P4, PT, R13, UR18, PT ;  /* 0x000000120d007c0c */ /* 0x000fe4000bf86270 */
[----:B------:R-:W-:Y:S01]  /*2660*/  IADD3 R9, PT, PT, R12, 0x70, RZ ;  /* 0x000000700c097810 */ /* 0x000fe20007ffe0ff */
[----:B------:R-:W-:Y:S05]  /*2670*/  @P0 BRA `(.L_x_222) ;  /* 0x0000000000640947 */ /* 0x000fea0003800000 */
[----:B------:R-:W4:Y:S01]  /*2680*/  LDCU.64 UR12, c[0x0][0x3b0] ;  /* 0x00007600ff0c77ac */ /* 0x000f220008000a00 */
[----:B--23--:R-:W-:Y:S01]  /*2690*/  IADD3 R2, P0, PT, R8, 0x20, RZ ;  /* 0x0000002008027810 */ /* 0x00cfe20007f1e0ff */
[----:B------:R-:W-:Y:S01]  /*26a0*/  IMAD.MOV.U32 R4, RZ, RZ, R10 ;  /* 0x000000ffff047224 */ /* 0x000fe200078e000a */
[----:B------:R-:W-:Y:S01]  /*26b0*/  MOV R5, R7 ;  /* 0x0000000700057202 */ /* 0x000fe20000000f00 */
[----:B------:R-:W2:Y:S02]  /*26c0*/  LDCU UR17, c[0x0][0x440] ;  /* 0x00008800ff1177ac */ /* 0x000ea40008000800 */
[----:B------:R-:W-:Y:S01]  /*26d0*/  IMAD.X R0, RZ, RZ, UR29, P0 ;  /* 0x0000001dff007e24 */ /* 0x000fe200080e06ff */
[----:B------:R-:W3:Y:S03]  /*26e0*/  LDCU.64 UR6, c[0x0][0x380] ;  /* 0x00007000ff0677ac */ /* 0x000ee60008000a00 */
[----:B----4-:R-:W-:-:S02]  /*26f0*/  IMAD R0, R0, UR12, RZ ;  /* 0x0000000c00007c24 */ /* 0x010fc4000f8e02ff */
[----:B------:R-:W-:Y:S01]  /*2700*/  IMAD.WIDE.U32 R4, R2, UR12, R4 ;  /* 0x0000000c02047c25 */ /* 0x000fe2000f8e0004 */
[----:B--2---:R-:W-:-:S03]  /*2710*/  ISETP.GE.AND P5, PT, R230, UR17, PT ;  /* 0x00000011e6007c0c */ /* 0x004fc6000bfa6270 */
[----:B------:R-:W-:Y:S01]  /*2720*/  IMAD R0, R2, UR13, R0 ;  /* 0x0000000d02007c24 */ /* 0x000fe2000f8e0200 */
[----:B------:R-:W-:Y:S02]  /*2730*/  ISETP.GE.AND P0, PT, R164, UR17, PT ;  /* 0x00000011a4007c0c */ /* 0x000fe4000bf06270 */
[----:B---3--:R-:W-:Y:S01]  /*2740*/  LEA R2, P6, R4, UR6, 0x1 ;  /* 0x0000000604027c11 */ /* 0x008fe2000f8c08ff */
        /* <DEDUP_REMOVED lines=12> */
.L_x_222:
[----:B------:R-:W-:Y:S05]  /*2810*/  BSYNC.RECONVERGENT B0 ;  /* 0x0000000000007941 */ /* 0x000fea0003800200 */
.L_x_221:
[----:B------:R-:W-:Y:S01]  /*2820*/  UIMAD UR17, UR15, -0x40, UR25 ;  /* 0xffffffc00f1178a4 */ /* 0x000fe2000f8e0219 */
[----:B------:R-:W-:Y:S01]  /*2830*/  BSSY.RECONVERGENT B0, `(.L_x_223) ;  /* 0x000001c000007945 */ /* 0x000fe20003800200 */
[----:B------:R-:W-:-:S03]  /*2840*/  ISETP.GE.AND P0, PT, R9, UR18, PT ;  /* 0x0000001209007c0c */ /* 0x000fc6000bf06270 */
[----:B------:R-:W-:Y:S10]  /*2850*/  @P4 BRA `(.L_x_224) ;  /* 0x0000000000644947 */ /* 0x000ff40003800000 */
[----:B------:R-:W5:Y:S01]  /*2860*/  LDCU.64 UR12, c[0x0][0x3b0] ;  /* 0x00007600ff0c77ac */ /* 0x000f620008000a00 */
[----:B--234-:R-:W-:Y:S01]  /*2870*/  IADD3 R2, P4, PT, R8, 0x30, RZ ;  /* 0x0000003008027810 */ /* 0x01cfe20007f9e0ff */
[----:B------:R-:W-:Y:S01]  /*2880*/  IMAD.MOV.U32 R4, RZ, RZ, R10 ;  /* 0x000000ffff047224 */ /* 0x000fe200078e000a */
[----:B------:R-:W-:Y:S01]  /*2890*/  MOV R5, R7 ;  /* 0x0000000700057202 */ /* 0x000fe20000000f00 */
[----:B------:R-:W2:Y:S02]  /*28a0*/  LDCU UR27, c[0x0][0x440] ;  /* 0x00008800ff1b77ac */ /* 0x000ea40008000800 */
[----:B------:R-:W-:Y:S01]  /*28b0*/  IMAD.X R0, RZ, RZ, UR29, P4 ;  /* 0x0000001dff007e24 */ /* 0x000fe2000a0e06ff */
[----:B------:R-:W3:Y:S03]  /*28c0*/  LDCU.64 UR6, c[0x0][0x380] ;  /* 0x00007000ff0677ac */ /* 0x000ee60008000a00 */
[----:B-----5:R-:W-:-:S02]  /*28d0*/  IMAD R0, R0, UR12, RZ ;  /* 0x0000000c00007c24 */ /* 0x020fc4000f8e02ff */
        /* <DEDUP_REMOVED lines=17> */
.L_x_224:
[----:B------:R-:W-:Y:S05]  /*29f0*/  BSYNC.RECONVERGENT B0 ;  /* 0x0000000000007941 */ /* 0x000fea0003800200 */
.L_x_223:
[----:B------:R-:W-:Y:S01]  /*2a00*/  USHF.L.U32 UR27, UR10, 0x4, URZ ;  /* 0x000000040a1b7899 */ /* 0x000fe200080006ff */
        /* <DEDUP_REMOVED lines=28> */
.L_x_226:
[----:B------:R-:W-:Y:S05]  /*2bd0*/  BSYNC.RECONVERGENT B0 ;  /* 0x0000000000007941 */ /* 0x000fea0003800200 */
.L_x_225:
[----:B------:R-:W-:Y:S01]  /*2be0*/  USHF.L.U64.HI UR30, UR8, 0x6, UR9 ;  /* 0x00000006081e7899 */ /* 0x000fe20008010209 */
        /* <DEDUP_REMOVED lines=28> */
.L_x_228:
[----:B------:R-:W-:Y:S05]  /*2db0*/  BSYNC.RECONVERGENT B0 ;  /* 0x0000000000007941 */ /* 0x000fea0003800200 */
.L_x_227:
        /* <DEDUP_REMOVED lines=29> */
.L_x_230:
[----:B------:R-:W-:Y:S05]  /*2f90*/  BSYNC.RECONVERGENT B0 ;  /* 0x0000000000007941 */ /* 0x000fea0003800200 */
.L_x_229:
[----:B------:R-:W-:Y:S01]  /*2fa0*/  UIMAD.WIDE.U32 UR34, UR14, UR15, URZ ;  /* 0x0000000f0e2272a5 */ /* 0x000fe2000f8e00ff */
[----:B------:R-:W-:Y:S01]  /*2fb0*/  BSSY.RECONVERGENT B0, `(.L_x_231) ;  /* 0x000001c000007945 */ /* 0x000fe20003800200 */
[----:B------:R-:W-:-:S03]  /*2fc0*/  ISETP.GE.AND P3, PT, R13, UR17, PT ;  /* 0x000000110d007c0c */ /* 0x000fc6000bf66270 */
[----:B------:R-:W-:Y:S10]  /*2fd0*/  @P0 BRA `(.L_x_232) ;  /* 0x0000000000640947 */ /* 0x000ff40003800000 */
[----:B------:R-:W5:Y:S01]  /*2fe0*/  LDCU.64 UR12, c[0x0][0x3b0] ;  /* 0x00007600ff0c77ac */ /* 0x000f620008000a00 */
[----:B------:R-:W-:Y:S02]  /*2ff0*/  IADD3 R0, P0, PT, R8, 0x70, RZ ;  /* 0x0000007008007810 */ /* 0x000fe40007f1e0ff */
[----:B--234-:R-:W-:Y:S01]  /*3000*/  MOV R3, R7 ;  /* 0x0000000700037202 */ /* 0x01cfe20000000f00 */
[----:B------:R-:W2:Y:S02]  /*3010*/  LDCU UR32, c[0x0][0x440] ;  /* 0x00008800ff2077ac */ /* 0x000ea40008000800 */
[----:B------:R-:W-:Y:S01]  /*3020*/  IMAD.X R2, RZ, RZ, UR29, P0 ;  /* 0x0000001dff027e24 */ /* 0x000fe200080e06ff */
[----:B------:R-:W3:Y:S03]  /*3030*/  LDCU.64 UR6, c[0x0][0x380] ;  /* 0x00007000ff0677ac */ /* 0x000ee60008000a00 */
[----:B-----5:R-:W-:-:S02]  /*3040*/  IMAD R6, R2, UR12, RZ ;  /* 0x0000000c02067c24 */ /* 0x020fc4000f8e02ff */
[----:B------:R-:W-:Y:S01]  /*3050*/  IMAD.MOV.U32 R2, RZ, RZ, R10 ;  /* 0x000000ffff027224 */ /* 0x000fe200078e000a */
[----:B--2---:R-:W-:-:S03]  /*3060*/  ISETP.GE.AND P1, PT, R230, UR32, PT ;  /* 0x00000020e6007c0c */ /* 0x004fc6000bf26270 */
[----:B------:R-:W-:Y:S01]  /*3070*/  IMAD.WIDE.U32 R4, R0, UR12, R2 ;  /* 0x0000000c00047c25 */ /* 0x000fe2000f8e0002 */
[----:B------:R-:W-:-:S03]  /*3080*/  ISETP.GE.AND P0, PT, R164, UR32, PT ;  /* 0x00000020a4007c0c */ /* 0x000fc6000bf06270 */
[----:B------:R-:W-:Y:S01]  /*3090*/  IMAD R0, R0, UR13, R6 ;  /* 0x0000000d00007c24 */ /* 0x000fe2000f8e0206 */
[----:B---3--:R-:W-:-:S03]  /*30a0*/  LEA R2, P2, R4, UR6, 0x1 ;  /* 0x0000000604027c11 */ /* 0x008fc6000f8408ff */
        /* <DEDUP_REMOVED lines=12> */
.L_x_232:
[----:B------:R-:W-:Y:S05]  /*3170*/  BSYNC.RECONVERGENT B0 ;  /* 0x0000000000007941 */ /* 0x000fea0003800200 */
.L_x_231:
[----:B------:R-:W-:Y:S01]  /*3180*/  UIMAD UR7, UR4, UR15, URZ ;  /* 0x0000000f040772a4 */ /* 0x000fe2000f8e02ff */
[----:B------:R-:W-:Y:S03]  /*3190*/  BSSY.RECONVERGENT B0, `(.L_x_233) ;  /* 0x0000015000007945 */ /* 0x000fe60003800200 */
[----:B------:R-:W-:Y:S01]  /*31a0*/  UIADD3 UR7, UPT, UPT, UR35, UR7, URZ ;  /* 0x0000000723077290 */ /* 0x000fe2000fffe0ff */
[----:B------:R-:W-:Y:S11]  /*31b0*/  @P6 BRA `(.L_x_234) ;  /* 0x0000000000486947 */ /* 0x000ff60003800000 */
[----:B------:R-:W5:Y:S01]  /*31c0*/  LDCU UR6, c[0x0][0x440] ;  /* 0x00008800ff0677ac */ /* 0x000f620008000800 */
[----:B------:R-:W-:Y:S02]  /*31d0*/  IMAD.U32 R4, RZ, RZ, UR34 ;  /* 0x00000022ff047e24 */ /* 0x000fe4000f8e00ff */
[----:B------:R-:W-:Y:S02]  /*31e0*/  IMAD.U32 R0, RZ, RZ, UR7 ;  /* 0x00000007ff007e24 */ /* 0x000fe4000f8e00ff */
[----:B------:R-:W-:Y:S01]  /*31f0*/  IMAD.U32 R5, RZ, RZ, UR35 ;  /* 0x00000023ff057e24 */ /* 0x000fe2000f8e00ff */
[----:B--234-:R-:W-:-:S04]  /*3200*/  LEA R2, P2, R4, R240, 0x1 ;  /* 0x000000f004027211 */ /* 0x01cfc800078408ff */
[----:B------:R-:W-:Y:S02]  /*3210*/  LEA.HI.X R3, R4, R239, R0, 0x1, P2 ;  /* 0x000000ef04037211 */ /* 0x000fe400010f0c00 */
[----:B-----5:R-:W-:Y:S02]  /*3220*/  ISETP.GE.AND P1, PT, R230, UR6, PT ;  /* 0x00000006e6007c0c */ /* 0x020fe4000bf26270 */
[----:B------:R-:W-:-:S11]  /*3230*/  ISETP.GE.AND P0, PT, R164, UR6, PT ;  /* 0x00000006a4007c0c */ /* 0x000fd6000bf06270 */
        /* <DEDUP_REMOVED lines=10> */
.L_x_234:
[----:B------:R-:W-:Y:S05]  /*32e0*/  BSYNC.RECONVERGENT B0 ;  /* 0x0000000000007941 */ /* 0x000fea0003800200 */
.L_x_233:
[----:B------:R-:W-:Y:S04]  /*32f0*/  BSSY.RECONVERGENT B0, `(.L_x_235) ;  /* 0x0000015000007945 */ /* 0x000fe80003800200 */
[----:B------:R-:W-:Y:S05]  /*3300*/  @P5 BRA `(.L_x_236) ;  /* 0x00000000004c5947 */ /* 0x000fea0003800000 */
[----:B------:R-:W5:Y:S01]  /*3310*/  LDCU UR6, c[0x0][0x440] ;  /* 0x00008800ff0677ac */ /* 0x000f620008000800 */
[----:B------:R-:W-:-:S04]  /*3320*/  UIADD3 UR13, UP0, UPT, UR27, UR34, URZ ;  /* 0x000000221b0d7290 */ /* 0x000fc8000ff1e0ff */
[----:B------:R-:W-:Y:S02]  /*3330*/  UIADD3.X UR12, UPT, UPT, UR16, UR7, URZ, UP0, !UPT ;  /* 0x00000007100c7290 */ /* 0x000fe400087fe4ff */
[----:B------:R-:W-:-:S04]  /*3340*/  IMAD.U32 R0, RZ, RZ, UR13 ;  /* 0x0000000dff007e24 */ /* 0x000fc8000f8e00ff */
[----:B--234-:R-:W-:Y:S01]  /*3350*/  IMAD.U32 R3, RZ, RZ, UR12 ;  /* 0x0000000cff037e24 */ /* 0x01cfe2000f8e00ff */
[----:B------:R-:W-:Y:S02]  /*3360*/  LEA R2, P2, R0, R240, 0x1 ;  /* 0x000000f000027211 */ /* 0x000fe400078408ff */
[----:B-----5:R-:W-:Y:S02]  /*3370*/  ISETP.GE.AND P1, PT, R230, UR6, PT ;  /* 0x00000006e6007c0c */ /* 0x020fe4000bf26270 */
[----:B------:R-:W-:Y:S02]  /*3380*/  ISETP.GE.AND P0, PT, R164, UR6, PT ;  /* 0x00000006a4007c0c */ /* 0x000fe4000bf06270 */
[----:B------:R-:W-:-:S09]  /*3390*/  LEA.HI.X R3, R0, R239, R3, 0x1, P2 ;  /* 0x000000ef00037211 */ /* 0x000fd200010f0c03 */
        /* <DEDUP_REMOVED lines=10> */
.L_x_236:
[----:B------:R-:W-:Y:S05]  /*3440*/  BSYNC.RECONVERGENT B0 ;  /* 0x0000000000007941 */ /* 0x000fea0003800200 */
.L_x_235:
[----:B------:R-:W-:Y:S04]  /*3450*/  BSSY.RECONVERGENT B0, `(.L_x_237) ;  /* 0x0000017000007945 */ /* 0x000fe80003800200 */
[----:B------:R-:W-:Y:S05]  /*3460*/  @P4 BRA `(.L_x_238) ;  /* 0x0000000000544947 */ /* 0x000fea0003800000 */
[----:B------:R-:W5:Y:S01]  /*3470*/  LDCU UR6, c[0x0][0x440] ;  /* 0x00008800ff0677ac */ /* 0x000f620008000800 */
[----:B------:R-:W-:Y:S02]  /*3480*/  UIMAD.WIDE.U32 UR28, UR10, 0x20, URZ ;  /* 0x000000200a1c78a5 */ /* 0x000fe4000f8e00ff */
[----:B------:R-:W-:Y:S02]  /*3490*/  USHF.L.U32 UR12, UR11, 0x5, URZ ;  /* 0x000000050b0c7899 */ /* 0x000fe400080006ff */
[----:B------:R-:W-:-:S04]  /*34a0*/  UIADD3 UR13, UP0, UPT, UR34, UR28, URZ ;  /* 0x0000001c220d7290 */ /* 0x000fc8000ff1e0ff */
[----:B------:R-:W-:Y:S02]  /*34b0*/  UIADD3.X UR12, UPT, UPT, UR7, UR29, UR12, UP0, !UPT ;  /* 0x0000001d070c7290 */ /* 0x000fe400087fe40c */
[----:B------:R-:W-:Y:S01]  /*34c0*/  IMAD.U32 R0, RZ, RZ, UR13 ;  /* 0x0000000dff007e24 */ /* 0x000fe2000f8e00ff */
[----:B-----5:R-:W-:-:S03]  /*34d0*/  ISETP.GE.AND P1, PT, R230, UR6, PT ;  /* 0x00000006e6007c0c */ /* 0x020fc6000bf26270 */
[----:B--234-:R-:W-:Y:S01]  /*34e0*/  IMAD.U32 R3, RZ, RZ, UR12 ;  /* 0x0000000cff037e24 */ /* 0x01cfe2000f8e00ff */
[----:B------:R-:W-:Y:S02]  /*34f0*/  ISETP.GE.AND P0, PT, R164, UR6, PT ;  /* 0x00000006a4007c0c */ /* 0x000fe4000bf06270 */
[----:B------:R-:W-:-:S04]  /*3500*/  LEA R2, P2, R0, R240, 0x1 ;  /* 0x000000f000027211 */ /* 0x000fc800078408ff */
[----:B------:R-:W-:-:S05]  /*3510*/  LEA.HI.X R3, R0, R239, R3, 0x1, P2 ;  /* 0x000000ef00037211 */ /* 0x000fca00010f0c03 */
        /* <DEDUP_REMOVED lines=10> */
.L_x_238:
[----:B------:R-:W-:Y:S05]  /*35c0*/  BSYNC.RECONVERGENT B0 ;  /* 0x0000000000007941 */ /* 0x000fea0003800200 */
.L_x_237:
[----:B------:R-:W-:Y:S04]  /*35d0*/  BSSY.RECONVERGENT B0, `(.L_x_239) ;  /* 0x0000019000007945 */ /* 0x000fe80003800200 */
[----:B------:R-:W-:Y:S05]  /*35e0*/  @P3 BRA `(.L_x_240) ;  /* 0x00000000005c3947 */ /* 0x000fea0003800000 */
[----:B------:R-:W5:Y:S01]  /*35f0*/  LDCU UR6, c[0x0][0x440] ;  /* 0x00008800ff0677ac */ /* 0x000f620008000800 */
[----:B------:R-:W-:Y:S01]  /*3600*/  UMOV UR28, UR34 ;  /* 0x00000022001c7c82 */ /* 0x000fe20008000000 */
[----:B------:R-:W-:Y:S01]  /*3610*/  UMOV UR29, UR7 ;  /* 0x00000007001d7c82 */ /* 0x000fe20008000000 */
[----:B------:R-:W-:Y:S02]  /*3620*/  UIMAD UR12, UR11, 0x30, URZ ;  /* 0x000000300b0c78a4 */ /* 0x000fe4000f8e02ff */
[----:B------:R-:W-:-:S04]  /*3630*/  UIMAD.WIDE.U32 UR28, UR10, 0x30, UR28 ;  /* 0x000000300a1c78a5 */ /* 0x000fc8000f8e001c */
[----:B------:R-:W-:Y:S02]  /*3640*/  UIADD3 UR12, UPT, UPT, UR29, UR12, URZ ;  /* 0x0000000c1d0c7290 */ /* 0x000fe4000fffe0ff */
[----:B------:R-:W-:Y:S02]  /*3650*/  IMAD.U32 R4, RZ, RZ, UR28 ;  /* 0x0000001cff047e24 */ /* 0x000fe4000f8e00ff */
[----:B------:R-:W-:Y:S01]  /*3660*/  IMAD.U32 R5, RZ, RZ, UR29 ;  /* 0x0000001dff057e24 */ /* 0x000fe2000f8e00ff */
[----:B-----5:R-:W-:Y:S01]  /*3670*/  ISETP.GE.AND P1, PT, R230, UR6, PT ;  /* 0x00000006e6007c0c */ /* 0x020fe2000bf26270 */
[----:B------:R-:W-:Y:S01]  /*3680*/  IMAD.U32 R0, RZ, RZ, UR12 ;  /* 0x0000000cff007e24 */ /* 0x000fe2000f8e00ff */
[----:B------:R-:W-:Y:S02]  /*3690*/  ISETP.GE.AND P0, PT, R164, UR6, PT ;  /* 0x00000006a4007c0c */ /* 0x000fe4000bf06270 */
[----:B--234-:R-:W-:-:S04]  /*36a0*/  LEA R2, P2, R4, R240, 0x1 ;  /* 0x000000f004027211 */ /* 0x01cfc800078408ff */
        /* <DEDUP_REMOVED lines=11> */
.L_x_240:
[----:B------:R-:W-:Y:S05]  /*3760*/  BSYNC.RECONVERGENT B0 ;  /* 0x0000000000007941 */ /* 0x000fea0003800200 */
.L_x_239:
[----:B------:R-:W-:Y:S01]  /*3770*/  IMAD.SHL.U32 R163, R234, 0x40, RZ ;  /* 0x00000040eaa37824 */ /* 0x000fe200078e00ff */
[----:B------:R-:W0:Y:S01]  /*3780*/  LDGDEPBAR ;  /* 0x00000000000079af */ /* 0x000e220000000000 */
[--C-:B------:R-:W-:Y:S01]  /*3790*/  SHF.R.U32.HI R232, RZ, 0x1, R234.reuse ;  /* 0x00000001ffe87819 */ /* 0x100fe200000116ea */
[----:B--234-:R-:W-:Y:S01]  /*37a0*/  IMAD.U32 R2, RZ, RZ, UR24 ;  /* 0x00000018ff027e24 */ /* 0x01cfe2000f8e00ff */
[----:B------:R-:W-:Y:S01]  /*37b0*/  SHF.R.U32.HI R3, RZ, 0x2, R234 ;  /* 0x00000002ff037819 */ /* 0x000fe200000116ea */
[----:B------:R-:W-:Y:S01]  /*37c0*/  UIMAD.WIDE.U32 UR6, UR31, UR15, URZ ;  /* 0x0000000f1f0672a5 */ /* 0x000fe2000f8e00ff */
[----:B------:R-:W-:Y:S01]  /*37d0*/  LOP3.LUT R6, R230, 0x1c0, R163, 0xf8, !PT ;  /* 0x000001c0e6067812 */ /* 0x000fe200078ef8a3 */
[----:B------:R-:W-:Y:S01]  /*37e0*/  UIMAD UR13, UR30, UR15, URZ ;  /* 0x0000000f1e0d72a4 */ /* 0x000fe2000f8e02ff */
[----:B------:R-:W-:Y:S01]  /*37f0*/  LOP3.LUT R0, R232, 0x1f0, RZ, 0xc0, !PT ;  /* 0x000001f0e8007812 */ /* 0x000fe200078ec0ff */
[----:B------:R-:W-:Y:S02]  /*3800*/  BSSY.RECONVERGENT B0, `(.L_x_241) ;  /* 0x0000020000007945 */ /* 0x000fe40003800200 */
[----:B------:R2:W-:Y:S01]  /*3810*/  STL [R1+0x34], R6 ;  /* 0x0000340601007387 */ /* 0x0005e20000100800 */
[----:B------:R-:W-:Y:S01]  /*3820*/  IADD3 R0, PT, PT, R0, 0x1, R2 ;  /* 0x0000000100007810 */ /* 0x000fe20007ffe002 */
[----:B------:R-:W-:Y:S01]  /*3830*/  UIADD3 UR13, UPT, UPT, UR7, UR13, URZ ;  /* 0x0000000d070d7290 */ /* 0x000fe2000fffe0ff */
[----:B------:R-:W-:-:S04]  /*3840*/  LOP3.LUT R2, R3, 0x7, RZ, 0xc0, !PT ;  /* 0x0000000703027812 */ /* 0x000fc800078ec0ff */
[----:B------:R-:W-:Y:S01]  /*3850*/  IADD3 R2, PT, PT, R0, -UR26, R2 ;  /* 0x8000001a00027c10 */ /* 0x000fe2000fffe002 */
[----:B------:R-:W-:-:S05]  /*3860*/  IMAD.U32 R0, RZ, RZ, UR25 ;  /* 0x00000019ff007e24 */ /* 0x000fca000f8e00ff */
[----:B------:R-:W-:Y:S01]  /*3870*/  IADD3 R161, PT, PT, R2, UR21, R0 ;  /* 0x0000001502a17c10 */ /* 0x000fe2000fffe000 */
[----:B------:R-:W-:-:S04]  /*3880*/  DEPBAR.LE SB0, 0x0 ;  /* 0x000080000000791a */ /* 0x000fc80000000000 */
[----:B------:R-:W-:Y:S06]  /*3890*/  BAR.SYNC.DEFER_BLOCKING 0x0 ;  /* 0x0000000000007b1d */ /* 0x000fec0000010000 */
[----:B------:R-:W-:Y:S05]  /*38a0*/  @P6 BRA `(.L_x_242) ;  /* 0x00000000004c6947 */ /* 0x000fea0003800000 */
[----:B------:R-:W3:Y:S01]  /*38b0*/  LDCU UR12, c[0x0][0x440] ;  /* 0x00008800ff0c77ac */ /* 0x000ee20008000800 */
[----:B------:R-:W-:Y:S02]  /*38c0*/  IMAD.U32 R4, RZ, RZ, UR6 ;  /* 0x00000006ff047e24 */ /* 0x000fe4000f8e00ff */
[----:B------:R-:W-:Y:S02]  /*38d0*/  IMAD.U32 R0, RZ, RZ, UR13 ;  /* 0x0000000dff007e24 */ /* 0x000fe4000f8e00ff */
[----:B------:R-:W-:Y:S01]  /*38e0*/  IMAD.U32 R5, RZ, RZ, UR7 ;  /* 0x00000007ff057e24 */ /* 0x000fe2000f8e00ff */
[----:B------:R-:W-:-:S04]  /*38f0*/  LEA R2, P2, R4, R17, 0x1 ;  /* 0x0000001104027211 */ /* 0x000fc800078408ff */
[----:B------:R-:W-:Y:S02]  /*3900*/  LEA.HI.X R3, R4, R16, R0, 0x1, P2 ;  /* 0x0000001004037211 */ /* 0x000fe400010f0c00 */
[----:B---3--:R-:W-:Y:S02]  /*3910*/  ISETP.GE.AND P1, PT, R230, UR12, PT ;  /* 0x0000000ce6007c0c */ /* 0x008fe4000bf26270 */
        /* <DEDUP_REMOVED lines=10> */
[----:B------:R3:W-:Y:S01]  /*39c0*/  @P0 STS.128 [R238+0xe000], RZ ;  /* 0x00e000ffee000388 */ /* 0x0007e20000000c00 */
[----:B------:R-:W-:Y:S05]  /*39d0*/  BRA `(.L_x_243) ;  /* 0x0000000000087947 */ /* 0x000fea0003800000 */
.L_x_242:
[----:B------:R4:W-:Y:S04]  /*39e0*/  STS.128 [R238+0xc000], RZ ;  /* 0x00c000ffee007388 */ /* 0x0009e80000000c00 */
[----:B------:R4:W-:Y:S02]  /*39f0*/  STS.128 [R238+0xe000], RZ ;  /* 0x00e000ffee007388 */ /* 0x0009e40000000c00 */
.L_x_243:
[----:B------:R-:W-:Y:S05]  /*3a00*/  BSYNC.RECONVERGENT B0 ;  /* 0x0000000000007941 */ /* 0x000fea0003800200 */
.L_x_241:
[----:B------:R-:W-:Y:S01]  /*3a10*/  ISETP.GE.AND P0, PT, R15, UR17, PT ;  /* 0x000000110f007c0c */ /* 0x000fe2000bf06270 */
[C---:B------:R-:W-:Y:S01]  /*3a20*/  IMAD.SHL.U32 R233, R234.reuse, 0x20, RZ ;  /* 0x00000020eae97824 */ /* 0x040fe200078e00ff */
[----:B---3--:R-:W-:Y:S01]  /*3a30*/  LOP3.LUT R2, R234, 0x8, RZ, 0xc0, !PT ;  /* 0x00000008ea027812 */ /* 0x008fe200078ec0ff */
[----:B------:R-:W-:Y:S01]  /*3a40*/  BSSY.RECONVERGENT B0, `(.L_x_244) ;  /* 0x0000020000007945 */ /* 0x000fe20003800200 */
[----:B------:R-:W-:Y:S02]  /*3a50*/  LOP3.LUT R168, R163, 0x400, RZ, 0xc0, !PT ;  /* 0x00000400a3a87812 */ /* 0x000fe400078ec0ff */
[----:B------:R-:W-:Y:S02]  /*3a60*/  LOP3.LUT R233, R233, 0x7c00, RZ, 0xc0, !PT ;  /* 0x00007c00e9e97812 */ /* 0x000fe400078ec0ff */
[C---:B------:R-:W-:Y:S02]  /*3a70*/  LOP3.LUT R2, R6.reuse, R2, RZ, 0x3c, !PT ;  /* 0x0000000206027212 */ /* 0x040fe400078e3cff */
[----:B------:R-:W-:-:S02]  /*3a80*/  LOP3.LUT R162, R6, 0x8, R232, 0x78, !PT ;  /* 0x0000000806a27812 */ /* 0x000fc400078e78e8 */
[----:B------:R-:W-:Y:S01]  /*3a90*/  LOP3.LUT R0, R233, 0x200, R163, 0xf8, !PT ;  /* 0x00000200e9007812 */ /* 0x000fe200078ef8a3 */
[----:B------:R3:W-:Y:S01]  /*3aa0*/  @P0 STS.128 [R238+0xc800], RZ ;  /* 0x00c800ffee000388 */ /* 0x0007e20000000c00 */
[----:B------:R-:W-:Y:S01]  /*3ab0*/  ISETP.GE.AND P4, PT, R14, UR17, PT ;  /* 0x000000110e007c0c */ /* 0x000fe2000bf86270 */
[----:B------:R-:W-:Y:S01]  /*3ac0*/  IMAD R168, R2, 0x2, R168 ;  /* 0x0000000202a87824 */ /* 0x000fe200078e02a8 */
[----:B------:R-:W-:Y:S01]  /*3ad0*/  ISETP.GE.AND P3, PT, R13, UR17, PT ;  /* 0x000000110d007c0c */ /* 0x000fe2000bf66270 */
[----:B------:R3:W-:Y:S01]  /*3ae0*/  @P0 STS.128 [R238+0xe800], RZ ;  /* 0x00e800ffee000388 */ /* 0x0007e20000000c00 */
[----:B------:R-:W-:Y:S01]  /*3af0*/  IMAD.IADD R0, R162, 0x1, R0 ;  /* 0x00000001a2007824 */ /* 0x000fe200078e0200 */
[----:B------:R-:W-:Y:S10]  /*3b00*/  @P0 BRA `(.L_x_245) ;  /* 0x00000000004c0947 */ /* 0x000ff40003800000 */
[----:B------:R-:W5:Y:S01]  /*3b10*/  LDCU UR12, c[0x0][0x440] ;  /* 0x00008800ff0c77ac */ /* 0x000f620008000800 */
[----:B------:R-:W-:-:S04]  /*3b20*/  ULEA UR21, UP0, UR8, UR6, 0x4 ;  /* 0x0000000608157291 */ /* 0x000fc8000f8020ff */
[----:B------:R-:W-:Y:S02]  /*3b30*/  ULEA.HI.X UR15, UR8, UR13, UR9, 0x4, UP0 ;  /* 0x0000000d080f7291 */ /* 0x000fe400080f2409 */
[----:B------:R-:W-:-:S04]  /*3b40*/  IMAD.U32 R3, RZ, RZ, UR21 ;  /* 0x00000015ff037e24 */ /* 0x000fc8000f8e00ff */
[----:B------:R-:W-:Y:S01]  /*3b50*/  IMAD.U32 R4, RZ, RZ, UR15 ;  /* 0x0000000fff047e24 */ /* 0x000fe2000f8e00ff */
[C---:B------:R-:W-:Y:S02]  /*3b60*/  LEA R2, P2, R3.reuse, R17, 0x1 ;  /* 0x0000001103027211 */ /* 0x040fe400078408ff */
        /* <DEDUP_REMOVED lines=13> */
.L_x_245:
[----:B------:R-:W-:Y:S05]  /*3c40*/  BSYNC.RECONVERGENT B0 ;  /* 0x0000000000007941 */ /* 0x000fea0003800200 */
.L_x_244:
[----:B------:R1:W-:Y:S01]  /*3c50*/  @P4 STS.128 [R238+0xd000], RZ ;  /* 0x00d000ffee004388 */ /* 0x0003e20000000c00 */
[----:B------:R-:W-:Y:S01]  /*3c60*/  BSSY.RECONVERGENT B0, `(.L_x_246) ;  /* 0x0000019000007945 */ /* 0x000fe20003800200 */
[----:B------:R-:W-:Y:S02]  /*3c70*/  LEA R24, R0, UR5, 0x1 ;  /* 0x0000000500187c11 */ /* 0x000fe4000f8e08ff */
[----:B------:R1:W-:Y:S01]  /*3c80*/  @P4 STS.128 [R238+0xf000], RZ ;  /* 0x00f000ffee004388 */ /* 0x0003e20000000c00 */
        /* <DEDUP_REMOVED lines=8> */
[----:B-1----:R-:W-:Y:S01]  /*3d10*/  IMAD.U32 R3, RZ, RZ, UR15 ;  /* 0x0000000fff037e24 */ /* 0x002fe2000f8e00ff */
        /* <DEDUP_REMOVED lines=13> */
.L_x_247:
[----:B------:R-:W-:Y:S05]  /*3df0*/  BSYNC.RECONVERGENT B0 ;  /* 0x0000000000007941 */ /* 0x000fea0003800200 */
.L_x_246:
[----:B------:R1:W-:Y:S01]  /*3e00*/  @P3 STS.128 [R238+0xd800], RZ ;  /* 0x00d800ffee003388 */ /* 0x0003e20000000c00 */
[----:B------:R-:W-:Y:S03]  /*3e10*/  BSSY.RECONVERGENT B0, `(.L_x_248) ;  /* 0x000001a000007945 */ /* 0x000fe60003800200 */
[----:B------:R1:W-:Y:S01]  /*3e20*/  @P3 STS.128 [R238+0xf800], RZ ;  /* 0x00f800ffee003388 */ /* 0x0003e20000000c00 */
        /* <DEDUP_REMOVED lines=12> */
[----:B-1----:R-:W-:-:S04]  /*3ef0*/  LEA R2, P2, R4, R17, 0x1 ;  /* 0x0000001104027211 */ /* 0x002fc800078408ff */
        /* <DEDUP_REMOVED lines=11> */
.L_x_249:
[----:B------:R-:W-:Y:S05]  /*3fb0*/  BSYNC.RECONVERGENT B0 ;  /* 0x0000000000007941 */ /* 0x000fea0003800200 */
.L_x_248:
[----:B------:R-:W-:Y:S01]  /*3fc0*/  LDSM.16.M88.4 R36, [R168+UR5+0x8000] ;  /* 0x00800005a824783b */ /* 0x000fe20008000200 */
[----:B------:R-:W-:Y:S01]  /*3fd0*/  IMAD.MOV.U32 R160, RZ, RZ, 0x20 ;  /* 0x00000020ffa07424 */ /* 0x000fe200078e00ff */
[----:B------:R-:W-:Y:S01]  /*3fe0*/  LOP3.LUT P6, RZ, R234, 0x2, RZ, 0xc0, !PT ;  /* 0x00000002eaff7812 */ /* 0x000fe200078cc0ff */
[----:B------:R-:W-:Y:S01]  /*3ff0*/  VIADD R0, R168, UR5 ;  /* 0x00000005a8007c36 */ /* 0x000fe20008000000 */
[----:B------:R-:W5:Y:S01]  /*4000*/  LDSM.16.M88.4 R8, [R24+0x2000] ;  /* 0x002000001808783b */ /* 0x000f620000000200 */
[----:B-1----:R-:W-:Y:S01]  /*4010*/  IMAD.MOV.U32 R3, RZ, RZ, 0x40 ;  /* 0x00000040ff037424 */ /* 0x002fe200078e00ff */
[----:B------:R-:W-:Y:S01]  /*4020*/  SEL R160, R160, 0xffffffe0, !P6 ;  /* 0xffffffe0a0a07807 */ /* 0x000fe20007000000 */
[----:B------:R-:W-:Y:S01]  /*4030*/  UISETP.NE.AND UP2, UPT, UR20, 0x1, UPT ;  /* 0x000000011400788c */ /* 0x000fe2000bf45270 */
[----:B------:R-:W1:Y:S01]  /*4040*/  LDSM.16.M88.4 R32, [R168+UR5+0x8800] ;  /* 0x00880005a820783b */ /* 0x000e620008000200 */
[----:B------:R-:W-:Y:S02]  /*4050*/  LOP3.LUT P0, RZ, R234, 0x4, RZ, 0xc0, !PT ;  /* 0x00000004eaff7812 */ /* 0x000fe4000780c0ff */
[--C-:B------:R-:W-:Y:S01]  /*4060*/  IMAD.IADD R2, R0, 0x1, R160.reuse ;  /* 0x0000000100027824 */ /* 0x100fe200078e02a0 */
[----:B------:R-:W3:Y:S01]  /*4070*/  LDSM.16.M88.4 R28, [R168+UR5+0x9000] ;  /* 0x00900005a81c783b */ /* 0x000ee20008000200 */
[----:B------:R-:W-:Y:S01]  /*4080*/  IMAD.IADD R109, R24, 0x1, R160 ;  /* 0x00000001186d7824 */ /* 0x000fe200078e02a0 */
[----:B------:R-:W-:-:S02]  /*4090*/  SEL R25, R3, 0xffffffc0, !P0 ;  /* 0xffffffc003197807 */ /* 0x000fc40004000000 */
[----:B------:R-:W4:Y:S03]  /*40a0*/  LDSM.16.M88.4 R16, [R168+UR5+0x9800] ;  /* 0x00980005a810783b */ /* 0x000f260008000200 */
[--C-:B------:R-:W-:Y:S01]  /*40b0*/  IMAD.IADD R110, R24, 0x1, R25.reuse ;  /* 0x00000001186e7824 */ /* 0x100fe200078e0219 */
[----:B------:R-:W4:Y:S01]  /*40c0*/  LDSM.16.M88.4 R12, [R24] ;  /* 0x00000000180c783b */ /* 0x000f220000000200 */
[----:B------:R-:W-:Y:S02]  /*40d0*/  IMAD.IADD R0, R0, 0x1, R25 ;  /* 0x0000000100007824 */ /* 0x000fe400078e0219 */
[C---:B------:R-:W-:Y:S01]  /*40e0*/  IMAD.IADD R108, R160.reuse, 0x1, R110 ;  /* 0x00000001a06c7824 */ /* 0x040fe200078e026e */
[----:B--2---:R-:W-:Y:S01]  /*40f0*/  LDSM.16.M88.4 R4, [R109+0x2000] ;  /* 0x002000006d04783b */ /* 0x004fe20000000200 */
[----:B------:R-:W-:-:S03]  /*4100*/  IMAD.IADD R3, R160, 0x1, R0 ;  /* 0x00000001a0037824 */ /* 0x000fc600078e0200 */
[----:B------:R-:W2:Y:S04]  /*4110*/  LDSM.16.M88.4 R56, [R2+0x9000] ;  /* 0x009000000238783b */ /* 0x000ea80000000200 */
[----:B------:R-:W2:Y:S04]  /*4120*/  LDSM.16.M88.4 R20, [R109] ;  /* 0x000000006d14783b */ /* 0x000ea80000000200 */
[----:B------:R-:W-:Y:S04]  /*4130*/  LDSM.16.M88.4 R52, [R2+0x8800] ;  /* 0x008800000234783b */ /* 0x000fe80000000200 */
[----:B------:R-:W2:Y:S01]  /*4140*/  LDSM.16.M88.4 R64, [R2+0x9800] ;  /* 0x009800000240783b */ /* 0x000ea20000000200 */
[C---:B-----5:R-:W-:Y:S03]  /*4150*/  HMMA.16816.F32.BF16 R84, R8.reuse, R36, RZ ;  /* 0x000000240854723c */ /* 0x060fe600000418ff */
[----:B------:R-:W5:Y:S04]  /*4160*/  LDSM.16.M88.4 R48, [R2+0x8000] ;  /* 0x008000000230783b */ /* 0x000f680000000200 */
[----:B------:R-:W-:Y:S01]  /*4170*/  STL [R1+0x24], R25 ;  /* 0x0000241901007387 */ /* 0x000fe20000100800 */
[C---:B------:R-:W-:Y:S03]  /*4180*/  HMMA.16816.F32.BF16 R80, R8.reuse, R38, RZ ;  /* 0x000000260850723c */ /* 0x040fe600000418ff */
[----:B------:R-:W0:Y:S05]  /*4190*/  LDGDEPBAR ;  /* 0x00000000000079af */ /* 0x000e2a0000000000 */
[C---:B-1----:R-:W-:Y:S08]  /*41a0*/  HMMA.16816.F32.BF16 R76, R8.reuse, R32, RZ ;  /* 0x00000020084c723c */ /* 0x042ff000000418ff */
[C---:B---3--:R-:W-:Y:S08]  /*41b0*/  HMMA.16816.F32.BF16 R68, R8.reuse, R28, RZ ;  /* 0x0000001c0844723c */ /* 0x048ff000000418ff */
[C---:B----4-:R-:W-:Y:S08]  /*41c0*/  HMMA.16816.F32.BF16 R44, R8.reuse, R16, RZ ;  /* 0x00000010082c723c */ /* 0x050ff000000418ff */
[C---:B------:R-:W-:Y:S08]  /*41d0*/  HMMA.16816.F32.BF16 R72, R8.reuse, R34, RZ ;  /* 0x000000220848723c */ /* 0x040ff000000418ff */
[C---:B------:R-:W-:Y:S08]  /*41e0*/  HMMA.16816.F32.BF16 R60, R8.reuse, R30, RZ ;  /* 0x0000001e083c723c */ /* 0x040ff000000418ff */
[----:B------:R-:W-:Y:S08]  /*41f0*/  HMMA.16816.F32.BF16 R40, R8, R18, RZ ;  /* 0x000000120828723c */ /* 0x000ff000000418ff */
[C---:B------:R-:W-:Y:S08]  /*4200*/  HMMA.16816.F32.BF16 R88, R12.reuse, R36, RZ ;  /* 0x000000240c58723c */ /* 0x040ff000000418ff */
[C---:B------:R-:W-:Y:S08]  /*4210*/  HMMA.16816.F32.BF16 R92, R12.reuse, R38, RZ ;  /* 0x000000260c5c723c */ /* 0x040ff000000418ff */
[C---:B------:R-:W-:Y:S08]  /*4220*/  HMMA.16816.F32.BF16 R8, R12.reuse, R28, RZ ;  /* 0x0000001c0c08723c */ /* 0x040ff000000418ff */
[C---:B------:R-:W-:Y:S08]  /*4230*/  HMMA.16816.F32.BF16 R36, R12.reuse, R32, RZ ;  /* 0x000000200c24723c */ /* 0x040ff000000418ff */
[----:B------:R-:W-:Y:S01]  /*4240*/  HMMA.16816.F32.BF16 R96, R12, R34, RZ ;  /* 0x000000220c60723c */ /* 0x000fe200000418ff */
[----:B------:R-:W-:Y:S07]  /*4250*/  LDSM.16.M88.4 R32, [R0+0x9800] ;  /* 0x009800000020783b */ /* 0x000fee0000000200 */
[-C--:B--2---:R-:W-:Y:S08]  /*4260*/  HMMA.16816.F32.BF16 R128, R4, R56.reuse, R68 ;  /* 0x000000380480723c */ /* 0x084ff00000041844 */
[----:B------:R-:W-:Y:S01]  /*4270*/  HMMA.16816.F32.BF16 R120, R20, R56, R8 ;  /* 0x000000381478723c */ /* 0x000fe20000041808 */
[----:B------:R-:W1:Y:S07]  /*4280*/  LDSM.16.M88.4 R8, [R110+0x2000] ;  /* 0x002000006e08783b */ /* 0x000e6e0000000200 */
[----:B------:R-:W-:Y:S08]  /*4290*/  HMMA.16816.F32.BF16 R104, R12, R30, RZ ;  /* 0x0000001e0c68723c */ /* 0x000ff000000418ff */
[C---:B------:R-:W-:Y:S01]  /*42a0*/  HMMA.16816.F32.BF16 R68, R4.reuse, R64, R44 ;  /* 0x000000400444723c */ /* 0x040fe2000004182c */
[----:B------:R-:W2:Y:S07]  /*42b0*/  LDSM.16.M88.4 R44, [R0+0x8000] ;  /* 0x00800000002c783b */ /* 0x000eae0000000200 */
[----:B------:R-:W-:Y:S01]  /*42c0*/  HMMA.16816.F32.BF16 R112, R4, R66, R40 ;  /* 0x000000420470723c */ /* 0x000fe20000041828 */
[----:B------:R-:W3:Y:S07]  /*42d0*/  LDSM.16.M88.4 R40, [R0+0x8800] ;  /* 0x008800000028783b */ /* 0x000eee0000000200 */
[----:B------:R-:W-:Y:S01]  /*42e0*/  HMMA.16816.F32.BF16 R116, R20, R52, R36 ;  /* 0x000000341474723c */ /* 0x000fe20000041824 */
[----:B------:R-:W4:Y:S07]  /*42f0*/  LDSM.16.M88.4 R36, [R0+0x9000] ;  /* 0x009000000024783b */ /* 0x000f2e0000000200 */
[C---:B------:R-:W-:Y:S08]  /*4300*/  HMMA.16816.F32.BF16 R28, R12.reuse, R16, RZ ;  /* 0x000000100c1c723c */ /* 0x040ff000000418ff */
[----:B------:R-:W-:Y:S01]  /*4310*/  HMMA.16816.F32.BF16 R136, R12, R18, RZ ;  /* 0x000000120c88723c */ /* 0x000fe200000418ff */
[----:B------:R-:W4:Y:S04]  /*4320*/  LDSM.16.M88.4 R12, [R110] ;  /* 0x000000006e0c783b */ /* 0x000f280000000200 */
[----:B------:R-:W-:Y:S03]  /*4330*/  LDSM.16.M88.4 R16, [R108] ;  /* 0x000000006c10783b */ /* 0x000fe60000000200 */
[C---:B-----5:R-:W-:Y:S08]  /*4340*/  HMMA.16816.F32.BF16 R84, R4.reuse, R48, R84 ;  /* 0x000000300454723c */ /* 0x060ff00000041854 */
[C---:B------:R-:W-:Y:S08]  /*4350*/  HMMA.16816.F32.BF16 R76, R4.reuse, R52, R76 ;  /* 0x00000034044c723c */ /* 0x040ff0000004184c */
[C---:B------:R-:W-:Y:S08]  /*4360*/  HMMA.16816.F32.BF16 R80, R4.reuse, R50, R80 ;  /* 0x000000320450723c */ /* 0x040ff00000041850 */
[C---:B------:R-:W-:Y:S01]  /*4370*/  HMMA.16816.F32.BF16 R132, R4.reuse, R54, R72 ;  /* 0x000000360484723c */ /* 0x040fe20000041848 */
[----:B------:R-:W-:Y:S07]  /*4380*/  LDSM.16.M88.4 R72, [R3+0x9800] ;  /* 0x009800000348783b */ /* 0x000fee0000000200 */
[----:B------:R-:W-:Y:S01]  /*4390*/  HMMA.16816.F32.BF16 R60, R4, R58, R60 ;  /* 0x0000003a043c723c */ /* 0x000fe2000004183c */
[----:B------:R-:W-:Y:S07]  /*43a0*/  LDSM.16.M88.4 R4, [R108+0x2000] ;  /* 0x002000006c04783b */ /* 0x000fee0000000200 */
[C---:B------:R-:W-:Y:S08]  /*43b0*/  HMMA.16816.F32.BF16 R100, R20.reuse, R48, R88 ;  /* 0x000000301464723c */ /* 0x040ff00000041858 */
[C---:B------:R-:W-:Y:S01]  /*43c0*/  HMMA.16816.F32.BF16 R124, R20.reuse, R64, R28 ;  /* 0x00000040147c723c */ /* 0x040fe2000004181c */
[----:B------:R-:W5:Y:S07]  /*43d0*/  LDSM.16.M88.4 R28, [R3+0x8000] ;  /* 0x00800000031c783b */ /* 0x000f6e0000000200 */
[C---:B------:R-:W-:Y:S01]  /*43e0*/  HMMA.16816.F32.BF16 R92, R20.reuse, R50, R92 ;  /* 0x00000032145c723c */ /* 0x040fe2000004185c */
[----:B------:R-:W5:Y:S07]  /*43f0*/  LDSM.16.M88.4 R48, [R3+0x8800] ;  /* 0x008800000330783b */ /* 0x000f6e0000000200 */
[C---:B------:R-:W-:Y:S08]  /*4400*/  HMMA.16816.F32.BF16 R104, R20.reuse, R58, R104 ;  /* 0x0000003a1468723c */ /* 0x040ff00000041868 */
[C---:B------:R-:W-:Y:S01]  /*4410*/  HMMA.16816.F32.BF16 R96, R20.reuse, R54, R96 ;  /* 0x000000361460723c */ /* 0x040fe20000041860 */
[----:B------:R-:W5:Y:S07]  /*4420*/  LDSM.16.M88.4 R52, [R3+0x9000] ;  /* 0x009000000334783b */ /* 0x000f6e0000000200 */
        /* <DEDUP_REMOVED lines=13> */
[C---:B------:R-:W-:Y:S01]  /*4500*/  HMMA.16816.F32.BF16 R96, R12.reuse, R42, R96 ;  /* 0x0000002a0c60723c */ /* 0x040fe20000041860 */
[----:B------:R-:W-:Y:S07]  /*4510*/  LDSM.16.M88.4 R40, [R168+UR5+0xa000] ;  /* 0x00a00005a828783b */ /* 0x000fee0008000200 */
[C---:B------:R-:W-:Y:S01]  /*4520*/  HMMA.16816.F32.BF16 R104, R12.reuse, R38, R104 ;  /* 0x000000260c68723c */ /* 0x040fe20000041868 */
[----:B------:R-:W-:Y:S07]  /*4530*/  LDSM.16.M88.4 R36, [R168+UR5+0xa800] ;  /* 0x00a80005a824783b */ /* 0x000fee0008000200 */
[C---:B------:R-:W-:Y:S08]  /*4540*/  HMMA.16816.F32.BF16 R156, R12.reuse, R32, R124 ;  /* 0x000000200c9c723c */ /* 0x040ff0000004187c */
[----:B------:R-:W-:Y:S01]  /*4550*/  HMMA.16816.F32.BF16 R152, R12, R34, R88 ;  /* 0x000000220c98723c */ /* 0x000fe20000041858 */
[----:B------:R-:W-:Y:S04]  /*4560*/  LDSM.16.M88.4 R32, [R168+UR5+0xb000] ;  /* 0x00b00005a820783b */ /* 0x000fe80008000200 */
[----:B------:R-:W-:Y:S03]  /*4570*/  LDSM.16.M88.4 R12, [R24+0x4000] ;  /* 0x00400000180c783b */ /* 0x000fe60000000200 */
[C---:B-----5:R-:W-:Y:S01]  /*4580*/  HMMA.16816.F32.BF16 R148, R4.reuse, R28, R84 ;  /* 0x0000001c0494723c */ /* 0x060fe20000041854 */
[----:B------:R-:W-:Y:S04]  /*4590*/  LDSM.16.M88.4 R88, [R2+0xb000] ;  /* 0x00b000000258783b */ /* 0x000fe80000000200 */
[----:B------:R-:W-:Y:S03]  /*45a0*/  LDSM.16.M88.4 R84, [R2+0xb800] ;  /* 0x00b800000254783b */ /* 0x000fe60000000200 */
[----:B------:R-:W-:Y:S08]  /*45b0*/  HMMA.16816.F32.BF16 R144, R4, R30, R80 ;  /* 0x0000001e0490723c */ /* 0x000ff00000041850 */
[C---:B------:R-:W-:Y:S01]  /*45c0*/  HMMA.16816.F32.BF16 R120, R16.reuse, R28, R8 ;  /* 0x0000001c1078723c */ /* 0x040fe20000041808 */
[----:B------:R-:W1:Y:S07]  /*45d0*/  LDSM.16.M88.4 R8, [R24+0x6000] ;  /* 0x006000001808783b */ /* 0x000e6e0000000200 */
[----:B------:R-:W-:Y:S01]  /*45e0*/  HMMA.16816.F32.BF16 R116, R16, R30, R44 ;  /* 0x0000001e1074723c */ /* 0x000fe2000004182c */
[----:B------:R-:W2:Y:S07]  /*45f0*/  LDSM.16.M88.4 R28, [R168+UR5+0xb800] ;  /* 0x00b80005a81c783b */ /* 0x000eae0008000200 */
[C---:B------:R-:W-:Y:S08]  /*4600*/  HMMA.16816.F32.BF16 R140, R4.reuse, R48, R76 ;  /* 0x00000030048c723c */ /* 0x040ff0000004184c */
[C---:B------:R-:W-:Y:S01]  /*4610*/  HMMA.16816.F32.BF16 R136, R4.reuse, R50, R68 ;  /* 0x000000320488723c */ /* 0x040fe20000041844 */
[----:B------:R-:W-:Y:S07]  /*4620*/  LDSM.16.M88.4 R68, [R2+0xa800] ;  /* 0x00a800000244783b */ /* 0x000fee0000000200 */
[C---:B------:R-:W-:Y:S08]  /*4630*/  HMMA.16816.F32.BF16 R132, R4.reuse, R52, R64 ;  /* 0x000000340484723c */ /* 0x040ff00000041840 */
[C---:B------:R-:W-:Y:S08]  /*4640*/  HMMA.16816.F32.BF16 R128, R4.reuse, R54, R60 ;  /* 0x000000360480723c */ /* 0x040ff0000004183c */
[C---:B------:R-:W-:Y:S08]  /*4650*/  HMMA.16816.F32.BF16 R124, R4.reuse, R72, R56 ;  /* 0x00000048047c723c */ /* 0x040ff00000041838 */
[----:B------:R-:W-:Y:S01]  /*4660*/  HMMA.16816.F32.BF16 R20, R4, R74, R20 ;  /* 0x0000004a0414723c */ /* 0x000fe20000041814 */
[----:B------:R-:W3:Y:S07]  /*4670*/  LDSM.16.M88.4 R4, [R109+0x6000] ;  /* 0x006000006d04783b */ /* 0x000eee0000000200 */
[C---:B------:R-:W-:Y:S08]  /*4680*/  HMMA.16816.F32.BF16 R100, R16.reuse, R48, R100 ;  /* 0x000000301064723c */ /* 0x040ff00000041864 */
[C---:B------:R-:W-:Y:S01]  /*4690*/  HMMA.16816.F32.BF16 R112, R16.reuse, R50, R96 ;  /* 0x000000321070723c */ /* 0x040fe20000041860 */
[----:B------:R-:W4:Y:S07]  /*46a0*/  LDSM.16.M88.4 R48, [R2+0xa000] ;  /* 0x00a000000230783b */ /* 0x000f2e0000000200 */
[C---:B------:R-:W-:Y:S08]  /*46b0*/  HMMA.16816.F32.BF16 R92, R16.reuse, R52, R92 ;  /* 0x00000034105c723c */ /* 0x040ff0000004185c */
[C---:B------:R-:W-:Y:S08]  /*46c0*/  HMMA.16816.F32.BF16 R80, R16.reuse, R54, R104 ;  /* 0x000000361050723c */ /* 0x040ff00000041868 */
[C---:B------:R-:W-:Y:S08]  /*46d0*/  HMMA.16816.F32.BF16 R76, R16.reuse, R72, R156 ;  /* 0x00000048104c723c */ /* 0x040ff0000004189c */
[----:B------:R-:W-:Y:S08]  /*46e0*/  HMMA.16816.F32.BF16 R64, R16, R74, R152 ;  /* 0x0000004a1040723c */ /* 0x000ff00000041898 */
[C---:B-1----:R-:W-:Y:S08]  /*46f0*/  HMMA.16816.F32.BF16 R60, R8.reuse, R40, R148 ;  /* 0x00000028083c723c */ /* 0x042ff00000041894 */
[C---:B------:R-:W-:Y:S08]  /*4700*/  HMMA.16816.F32.BF16 R56, R8.reuse, R42, R144 ;  /* 0x0000002a0838723c */ /* 0x040ff00000041890 */
[C---:B------:R-:W-:Y:S08]  /*4710*/  HMMA.16816.F32.BF16 R52, R8.reuse, R36, R140 ;  /* 0x000000240834723c */ /* 0x040ff0000004188c */
[C---:B------:R-:W-:Y:S08]  /*4720*/  HMMA.16816.F32.BF16 R44, R8.reuse, R38, R136 ;  /* 0x00000026082c723c */ /* 0x040ff00000041888 */
[C---:B------:R-:W-:Y:S08]  /*4730*/  HMMA.16816.F32.BF16 R24, R8.reuse, R32, R132 ;  /* 0x000000200818723c */ /* 0x040ff00000041884 */
[C---:B------:R-:W-:Y:S08]  /*4740*/  HMMA.16816.F32.BF16 R16, R8.reuse, R34, R128 ;  /* 0x000000220810723c */ /* 0x040ff00000041880 */
[C---:B--2---:R-:W-:Y:S08]  /*4750*/  HMMA.16816.F32.BF16 R72, R8.reuse, R28, R124 ;  /* 0x0000001c0848723c */ /* 0x044ff0000004187c */
[----:B------:R-:W-:Y:S01]  /*4760*/  HMMA.16816.F32.BF16 R8, R8, R30, R20 ;  /* 0x0000001e0808723c */ /* 0x000fe20000041814 */
[----:B------:R-:W1:Y:S07]  /*4770*/  LDSM.16.M88.4 R20, [R109+0x4000] ;  /* 0x004000006d14783b */ /* 0x000e6e0000000200 */
[C---:B------:R-:W-:Y:S08]  /*4780*/  HMMA.16816.F32.BF16 R104, R12.reuse, R40, R120 ;  /* 0x000000280c68723c */ /* 0x040ff00000041878 */
[C---:B------:R-:W-:Y:S08]  /*4790*/  HMMA.16816.F32.BF16 R152, R12.reuse, R32, R92 ;  /* 0x000000200c98723c */ /* 0x040ff0000004185c */
[C---:B------:R-:W-:Y:S01]  /*47a0*/  HMMA.16816.F32.BF16 R96, R12.reuse, R42, R116 ;  /* 0x0000002a0c60723c */ /* 0x040fe20000041874 */
[----:B------:R-:W-:Y:S07]  /*47b0*/  LDSM.16.M88.4 R40, [R0+0xa800] ;  /* 0x00a800000028783b */ /* 0x000fee0000000200 */
        /* <DEDUP_REMOVED lines=8> */
[----:B------:R-:W-:Y:S04]  /*4840*/  LDSM.16.M88.4 R12, [R110+0x4000] ;  /* 0x004000006e0c783b */ /* 0x000fe80000000200 */
[----:B------:R-:W-:Y:S03]  /*4850*/  LDSM.16.M88.4 R28, [R3+0xa000] ;  /* 0x00a00000031c783b */ /* 0x000fe60000000200 */
[C---:B---3--:R-:W-:Y:S01]  /*4860*/  HMMA.16816.F32.BF16 R92, R4.reuse, R70, R44 ;  /* 0x00000046045c723c */ /* 0x048fe2000004182c */
[----:B------:R2:W3:Y:S07]  /*4870*/  LDSM.16.M88.4 R44, [R0+0xa000] ;  /* 0x00a00000002c783b */ /* 0x0004ee0000000200 */
[C---:B------:R-:W-:Y:S01]  /*4880*/  HMMA.16816.F32.BF16 R124, R4.reuse, R90, R16 ;  /* 0x0000005a047c723c */ /* 0x040fe20000041810 */
[----:B------:R-:W5:Y:S07]  /*4890*/  LDSM.16.M88.4 R16, [R110+0x6000] ;  /* 0x006000006e10783b */ /* 0x000f6e0000000200 */
[C---:B----4-:R-:W-:Y:S08]  /*48a0*/  HMMA.16816.F32.BF16 R140, R4.reuse, R48, R60 ;  /* 0x00000030048c723c */ /* 0x050ff0000004183c */
[----:B------:R-:W-:Y:S01]  /*48b0*/  HMMA.16816.F32.BF16 R116, R4, R86, R8 ;  /* 0x000000560474723c */ /* 0x000fe20000041808 */
[----:B------:R-:W4:Y:S01]  /*48c0*/  LDSM.16.M88.4 R8, [R108+0x4000] ;  /* 0x004000006c08783b */ /* 0x000f220000000200 */
[----:B--2---:R-:W-:-:S06]  /*48d0*/  IMAD.U32 R0, RZ, RZ, UR20 ;  /* 0x00000014ff007e24 */ /* 0x004fcc000f8e00ff */
[----:B-1----:R-:W-:Y:S08]  /*48e0*/  HMMA.16816.F32.BF16 R60, R20, R48, R104 ;  /* 0x00000030143c723c */ /* 0x002ff00000041868 */
[C---:B------:R-:W-:Y:S08]  /*48f0*/  HMMA.16816.F32.BF16 R136, R4.reuse, R50, R56 ;  /* 0x000000320488723c */ /* 0x040ff00000041838 */
[----:B------:R-:W-:Y:S08]  /*4900*/  HMMA.16816.F32.BF16 R132, R4, R68, R52 ;  /* 0x000000440484723c */ /* 0x000ff00000041834 */
[----:B------:R-:W-:Y:S01]  /*4910*/  HMMA.16816.F32.BF16 R52, R20, R50, R96 ;  /* 0x000000321434723c */ /* 0x000fe20000041860 */
[----:B------:R-:W-:Y:S07]  /*4920*/  LDSM.16.M88.4 R48, [R3+0xb000] ;  /* 0x00b000000330783b */ /* 0x000fee0000000200 */
[C---:B------:R-:W-:Y:S01]  /*4930*/  HMMA.16816.F32.BF16 R128, R4.reuse, R88, R24 ;  /* 0x000000580480723c */ /* 0x040fe20000041818 */
[----:B------:R-:W-:Y:S07]  /*4940*/  LDSM.16.M88.4 R24, [R3+0xa800] ;  /* 0x00a800000318783b */ /* 0x000fee0000000200 */
[----:B------:R-:W-:Y:S01]  /*4950*/  HMMA.16816.F32.BF16 R80, R4, R84, R72 ;  /* 0x000000540450723c */ /* 0x000fe20000041848 */
[----:B------:R1:W2:Y:S01]  /*4960*/  LDSM.16.M88.4 R4, [R108+0x6000] ;  /* 0x006000006c04783b */ /* 0x0002a20000000200 */
[----:B------:R-:W-:-:S06]  /*4970*/  DEPBAR.LE SB0, 0x0 ;  /* 0x000080000000791a */ /* 0x000fcc0000000000 */
[C---:B------:R-:W-:Y:S08]  /*4980*/  HMMA.16816.F32.BF16 R72, R20.reuse, R88, R152 ;  /* 0x000000581448723c */ /* 0x040ff00000041898 */
[----:B------:R-:W-:Y:S08]  /*4990*/  HMMA.16816.F32.BF16 R56, R20, R68, R100 ;  /* 0x000000441438723c */ /* 0x000ff00000041864 */
[-C--:B---3--:R-:W-:Y:S08]  /*49a0*/  HMMA.16816.F32.BF16 R60, R12, R44.reuse, R60 ;  /* 0x0000002c0c3c723c */ /* 0x088ff0000004183c */
[C---:B-----5:R-:W-:Y:S08]  /*49b0*/  HMMA.16816.F32.BF16 R104, R16.reuse, R44, R140 ;  /* 0x0000002c1068723c */ /* 0x060ff0000004188c */
[----:B------:R-:W-:Y:S08]  /*49c0*/  HMMA.16816.F32.BF16 R100, R16, R46, R136 ;  /* 0x0000002e1064723c */ /* 0x000ff00000041888 */
[----:B------:R-:W-:Y:S08]  /*49d0*/  HMMA.16816.F32.BF16 R64, R20, R70, R112 ;  /* 0x000000461440723c */ /* 0x000ff00000041870 */
[----:B------:R-:W-:Y:S08]  /*49e0*/  HMMA.16816.F32.BF16 R44, R12, R46, R52 ;  /* 0x0000002e0c2c723c */ /* 0x000ff00000041834 */
[C---:B------:R-:W-:Y:S08]  /*49f0*/  HMMA.16816.F32.BF16 R112, R20.reuse, R90, R148 ;  /* 0x0000005a1470723c */ /* 0x040ff00000041894 */
[C---:B------:R-:W-:Y:S08]  /*4a00*/  HMMA.16816.F32.BF16 R120, R20.reuse, R84, R120 ;  /* 0x000000541478723c */ /* 0x040ff00000041878 */
[----:B-1----:R-:W-:Y:S08]  /*4a10*/  HMMA.16816.F32.BF16 R108, R20, R86, R144 ;  /* 0x00000056146c723c */ /* 0x002ff00000041890 */
[C---:B------:R-:W-:Y:S08]  /*4a20*/  HMMA.16816.F32.BF16 R96, R16.reuse, R40, R132 ;  /* 0x000000281060723c */ /* 0x040ff00000041884 */
[C---:B------:R-:W-:Y:S08]  /*4a30*/  HMMA.16816.F32.BF16 R92, R16.reuse, R42, R92 ;  /* 0x0000002a105c723c */ /* 0x040ff0000004185c */
[C---:B------:R-:W-:Y:S08]  /*4a40*/  HMMA.16816.F32.BF16 R88, R16.reuse, R36, R128 ;  /* 0x000000241058723c */ /* 0x040ff00000041880 */
[C---:B------:R-:W-:Y:S08]  /*4a50*/  HMMA.16816.F32.BF16 R84, R16.reuse, R38, R124 ;  /* 0x000000261054723c */ /* 0x040ff0000004187c */
[C---:B------:R-:W-:Y:S08]  /*4a60*/  HMMA.16816.F32.BF16 R80, R16.reuse, R32, R80 ;  /* 0x000000201050723c */ /* 0x040ff00000041850 */
[----:B------:R-:W-:Y:S08]  /*4a70*/  HMMA.16816.F32.BF16 R68, R16, R34, R116 ;  /* 0x000000221044723c */ /* 0x000ff00000041874 */
[----:B------:R-:W-:Y:S01]  /*4a80*/  HMMA.16816.F32.BF16 R20, R12, R36, R72 ;  /* 0x000000240c14723c */ /* 0x000fe20000041848 */
[----:B------:R-:W-:-:S05]  /*4a90*/  IMAD.SHL.U32 R36, R234, 0x2, RZ ;  /* 0x00000002ea247824 */ /* 0x000fca00078e00ff */
[----:B------:R-:W-:Y:S02]  /*4aa0*/  LOP3.LUT R36, R36, 0x6, RZ, 0xc0, !PT ;  /* 0x0000000624247812 */ /* 0x000fe400078ec0ff */
[----:B------:R-:W-:Y:S03]  /*4ab0*/  HMMA.16816.F32.BF16 R16, R12, R40, R56 ;  /* 0x000000280c10723c */ /* 0x000fe60000041838 */
[----:B------:R-:W-:Y:S02]  /*4ac0*/  IMAD R36, R0, 0x40, R36 ;  /* 0x0000004000247824 */ /* 0x000fe400078e0224 */
[----:B------:R-:W-:Y:S02]  /*4ad0*/  IMAD.U32 R0, RZ, RZ, UR25 ;  /* 0x00000019ff007e24 */ /* 0x000fe4000f8e00ff */
[----:B------:R-:W-:Y:S01]  /*4ae0*/  VIADD R2, R36, 0xffffffc0 ;  /* 0xffffffc024027836 */ /* 0x000fe20000000000 */
[----:B----4-:R-:W-:Y:S08]  /*4af0*/  HMMA.16816.F32.BF16 R60, R8, R28, R60 ;  /* 0x0000001c083c723c */ /* 0x010ff0000004183c */
[----:B------:R-:W-:Y:S08]  /*4b00*/  HMMA.16816.F32.BF16 R40, R12, R42, R64 ;  /* 0x0000002a0c28723c */ /* 0x000ff00000041840 */
[----:B------:R-:W-:Y:S08]  /*4b10*/  HMMA.16816.F32.BF16 R44, R8, R30, R44 ;  /* 0x0000001e082c723c */ /* 0x000ff0000004182c */
[----:B------:R-:W-:Y:S08]  /*4b20*/  HMMA.16816.F32.BF16 R52, R12, R38, R112 ;  /* 0x000000260c34723c */ /* 0x000ff00000041870 */
[----:B--2---:R-:W-:Y:S01]  /*4b30*/  HMMA.16816.F32.BF16 R104, R4, R28, R104 ;  /* 0x0000001c0468723c */ /* 0x004fe20000041868 */
[----:B------:R-:W-:-:S02]  /*4b40*/  VIMNMX R28, PT, PT, R161, UR25, PT ;  /* 0x00000019a11c7c48 */ /* 0x000fc4000bfe0100 */
[----:B------:R-:W-:Y:S02]  /*4b50*/  VIADDMNMX R29, R161, 0x8, R0, PT ;  /* 0x00000008a11d7846 */ /* 0x000fe40003800100 */
[C---:B------:R-:W-:Y:S02]  /*4b60*/  ISETP.GE.AND P1, PT, R2.reuse, R28, PT ;  /* 0x0000001c0200720c */ /* 0x040fe40003f26270 */
[----:B------:R-:W-:Y:S01]  /*4b70*/  ISETP.GE.AND P2, PT, R2, R29, PT ;  /* 0x0000001d0200720c */ /* 0x000fe20003f46270 */
[----:B------:R-:W-:Y:S01]  /*4b80*/  HMMA.16816.F32.BF16 R56, R12, R32, R120 ;  /* 0x000000200c38723c */ /* 0x000fe20000041878 */
[----:B------:R-:W-:-:S07]  /*4b90*/  FSEL R37, R60, -INF , !P1 ;  /* 0xff8000003c257808 */ /* 0x000fce0004800000 */
[----:B------:R-:W-:Y:S01]  /*4ba0*/  HMMA.16816.F32.BF16 R108, R12, R34, R108 ;  /* 0x000000220c6c723c */ /* 0x000fe2000004186c */
[C---:B------:R-:W-:Y:S02]  /*4bb0*/  VIADD R15, R36.reuse, 0xffffffd8 ;  /* 0xffffffd8240f7836 */ /* 0x040fe40000000000 */
[C---:B------:R-:W-:Y:S02]  /*4bc0*/  VIADD R14, R36.reuse, 0xffffffd9 ;  /* 0xffffffd9240e7836 */ /* 0x040fe40000000000 */
[C---:B------:R-:W-:Y:S02]  /*4bd0*/  VIADD R13, R36.reuse, 0xffffffe0 ;  /* 0xffffffe0240d7836 */ /* 0x040fe40000000000 */
[C---:B------:R-:W-:Y:S01]  /*4be0*/  VIADD R12, R36.reuse, 0xffffffe1 ;  /* 0xffffffe1240c7836 */ /* 0x040fe20000000000 */
[----:B------:R-:W-:Y:S01]  /*4bf0*/  HMMA.16816.F32.BF16 R100, R4, R30, R100 ;  /* 0x0000001e0464723c */ /* 0x000fe20000041864 */
[C-C-:B------:R-:W-:Y:S02]  /*4c00*/  VIADDMNMX R30, R161.reuse, 0x40, R0.reuse, PT ;  /* 0x00000040a11e7846 */ /* 0x140fe40003800100 */
[----:B------:R-:W-:Y:S01]  /*4c10*/  VIADDMNMX R31, R161, 0x48, R0, PT ;  /* 0x00000048a11f7846 */ /* 0x000fe20003800100 */
[----:B------:R-:W-:Y:S01]  /*4c20*/  VIADD R0, R36, 0xfffffff0 ;  /* 0xfffffff024007836 */ /* 0x000fe20000000000 */
[----:B------:R-:W-:-:S02]  /*4c30*/  ISETP.GE.AND P5, PT, R2, R30, PT ;  /* 0x0000001e0200720c */ /* 0x000fc40003fa6270 */
[----:B------:R-:W-:Y:S01]  /*4c40*/  ISETP.GE.AND P4, PT, R2, R31, PT ;  /* 0x0000001f0200720c */ /* 0x000fe20003f86270 */
[C---:B------:R-:W-:Y:S08]  /*4c50*/  HMMA.16816.F32.BF16 R96, R4.reuse, R24, R96 ;  /* 0x000000180460723c */ /* 0x040ff00000041860 */
[C---:B------:R-:W-:Y:S08]  /*4c60*/  HMMA.16816.F32.BF16 R92, R4.reuse, R26, R92 ;  /* 0x0000001a045c723c */ /* 0x040ff0000004185c */
[C---:B------:R-:W-:Y:S08]  /*4c70*/  HMMA.16816.F32.BF16 R88, R4.reuse, R48, R88 ;  /* 0x000000300458723c */ /* 0x040ff00000041858 */
[C---:B------:R-:W-:Y:S08]  /*4c80*/  HMMA.16816.F32.BF16 R64, R4.reuse, R50, R84 ;  /* 0x000000320440723c */ /* 0x040ff00000041854 */
[C---:B------:R-:W-:Y:S08]  /*4c90*/  HMMA.16816.F32.BF16 R72, R4.reuse, R76, R80 ;  /* 0x0000004c0448723c */ /* 0x040ff00000041850 */
[----:B------:R-:W-:Y:S08]  /*4ca0*/  HMMA.16816.F32.BF16 R68, R4, R78, R68 ;  /* 0x0000004e0444723c */ /* 0x000ff00000041844 */
[----:B------:R-:W-:Y:S01]  /*4cb0*/  HMMA.16816.F32.BF16 R32, R8, R48, R20 ;  /* 0x000000300820723c */ /* 0x000fe20000041814 */
[----:B------:R-:W-:-:S02]  /*4cc0*/  VIADD R20, R36, 0xffffffc1 ;  /* 0xffffffc124147836 */ /* 0x000fc40000000000 */
[C---:B------:R-:W-:Y:S02]  /*4cd0*/  VIADD R21, R36.reuse, 0xffffffe8 ;  /* 0xffffffe824157836 */ /* 0x040fe40000000000 */
[----:B------:R-:W-:Y:S01]  /*4ce0*/  VIADD R22, R36, 0xffffffe9 ;  /* 0xffffffe924167836 */ /* 0x000fe20000000000 */
[----:B------:R-:W-:Y:S01]  /*4cf0*/  BAR.SYNC.DEFER_BLOCKING 0x0 ;  /* 0x0000000000007b1d */ /* 0x000fe20000010000 */
[-C--:B------:R-:W-:Y:S01]  /*4d00*/  ISETP.GE.AND P3, PT, R20, R28.reuse, PT ;  /* 0x0000001c1400720c */ /* 0x080fe20003f66270 */
[C---:B------:R-:W-:Y:S01]  /*4d10*/  HMMA.16816.F32.BF16 R4, R8.reuse, R24, R16 ;  /* 0x000000180804723c */ /* 0x040fe20000041810 */
[C---:B------:R-:W-:Y:S02]  /*4d20*/  VIADD R19, R36.reuse, 0xffffffc8 ;  /* 0xffffffc824137836 */ /* 0x040fe40000000000 */
[C---:B------:R-:W-:Y:S01]  /*4d30*/  VIADD R18, R36.reuse, 0xffffffc9 ;  /* 0xffffffc924127836 */ /* 0x040fe20000000000 */
[----:B------:R-:W-:Y:S01]  /*4d40*/  FSEL R38, R61, -INF , !P3 ;  /* 0xff8000003d267808 */ /* 0x000fe20005800000 */
[C---:B------:R-:W-:Y:S01]  /*4d50*/  VIADD R16, R36.reuse, 0xffffffd1 ;  /* 0xffffffd124107836 */ /* 0x040fe20000000000 */
[-C--:B------:R-:W-:Y:S01]  /*4d60*/  ISETP.GE.AND P1, PT, R19, R28.reuse, PT ;  /* 0x0000001c1300720c */ /* 0x080fe20003f26270 */
[----:B------:R-:W-:Y:S01]  /*4d70*/  VIADD R17, R36, 0xffffffd0 ;  /* 0xffffffd024117836 */ /* 0x000fe20000000000 */
[----:B------:R-:W-:Y:S01]  /*4d80*/  ISETP.GE.AND P3, PT, R18, R28, PT ;  /* 0x0000001c1200720c */ /* 0x000fe20003f66270 */
[----:B------:R-:W-:Y:S01]  /*4d90*/  HMMA.16816.F32.BF16 R40, R8, R26, R40 ;  /* 0x0000001a0828723c */ /* 0x000fe20000041828 */
[----:B------:R-:W-:-:S02]  /*4da0*/  FSEL R39, R44, -INF , !P1 ;  /* 0xff8000002c277808 */ /* 0x000fc40004800000 */
[-C--:B------:R-:W-:Y:S02]  /*4db0*/  ISETP.GE.AND P1, PT, R20, R29.reuse, PT ;  /* 0x0000001d1400720c */ /* 0x080fe40003f26270 */
[----:B------:R-:W-:Y:S02]  /*4dc0*/  FSEL R44, R62, -INF , !P2 ;  /* 0xff8000003e2c7808 */ /* 0x000fe40005000000 */
[----:B------:R-:W-:Y:S01]  /*4dd0*/  ISETP.GE.AND P2, PT, R16, R28, PT ;  /* 0x0000001c1000720c */ /* 0x000fe20003f46270 */
[----:B------:R-:W-:Y:S01]  /*4de0*/  HMMA.16816.F32.BF16 R24, R8, R50, R52 ;  /* 0x000000320818723c */ /* 0x000fe20000041834 */
[----:B------:R-:W-:Y:S02]  /*4df0*/  FSEL R52, R45, -INF , !P3 ;  /* 0xff8000002d347808 */ /* 0x000fe40005800000 */
[----:B------:R-:W-:Y:S02]  /*4e00*/  FSEL R45, R63, -INF , !P1 ;  /* 0xff8000003f2d7808 */ /* 0x000fe40004800000 */
[----:B------:R-:W-:-:S02]  /*4e10*/  ISETP.GE.AND P1, PT, R19, R29, PT ;  /* 0x0000001d1300720c */ /* 0x000fc40003f26270 */
[----:B------:R-:W-:Y:S01]  /*4e20*/  ISETP.GE.AND P3, PT, R17, R28, PT ;  /* 0x0000001c1100720c */ /* 0x000fe20003f66270 */
[----:B------:R-:W-:Y:S01]  /*4e30*/  HMMA.16816.F32.BF16 R48, R8, R76, R56 ;  /* 0x0000004c0830723c */ /* 0x000fe20000041838 */
[----:B------:R-:W-:Y:S02]  /*4e40*/  FSEL R56, R5, -INF , !P2 ;  /* 0xff80000005387808 */ /* 0x000fe40005000000 */
[----:B------:R-:W-:Y:S02]  /*4e50*/  FSEL R46, R46, -INF , !P1 ;  /* 0xff8000002e2e7808 */ /* 0x000fe40004800000 */
[-C--:B------:R-:W-:Y:S02]  /*4e60*/  ISETP.GE.AND P2, PT, R17, R29.reuse, PT ;  /* 0x0000001d1100720c */ /* 0x080fe40003f46270 */
[----:B------:R-:W-:Y:S02]  /*4e70*/  ISETP.GE.AND P1, PT, R16, R29, PT ;  /* 0x0000001d1000720c */ /* 0x000fe40003f26270 */
[----:B------:R-:W-:-:S02]  /*4e80*/  FSEL R60, R6, -INF , !P2 ;  /* 0xff800000063c7808 */ /* 0x000fc40005000000 */
[----:B------:R-:W-:Y:S02]  /*4e90*/  FSEL R61, R7, -INF , !P1 ;  /* 0xff800000073d7808 */ /* 0x000fe40004800000 */
[-C--:B------:R-:W-:Y:S02]  /*4ea0*/  ISETP.GE.AND P2, PT, R15, R28.reuse, PT ;  /* 0x0000001c0f00720c */ /* 0x080fe40003f46270 */
[-C--:B------:R-:W-:Y:S02]  /*4eb0*/  ISETP.GE.AND P1, PT, R14, R28.reuse, PT ;  /* 0x0000001c0e00720c */ /* 0x080fe40003f26270 */
[----:B------:R-:W-:Y:S02]  /*4ec0*/  FSEL R54, R40, -INF , !P2 ;  /* 0xff80000028367808 */ /* 0x000fe40005000000 */
[----:B------:R-:W-:Y:S02]  /*4ed0*/  FSEL R55, R41, -INF , !P1 ;  /* 0xff80000029377808 */ /* 0x000fe40004800000 */
[----:B------:R-:W-:-:S02]  /*4ee0*/  ISETP.GE.AND P2, PT, R13, R28, PT ;  /* 0x0000001c0d00720c */ /* 0x000fc40003f46270 */
[----:B------:R-:W-:Y:S02]  /*4ef0*/  ISETP.GE.AND P1, PT, R12, R28, PT ;  /* 0x0000001c0c00720c */ /* 0x000fe40003f26270 */
[----:B------:R-:W-:Y:S02]  /*4f00*/  FSEL R57, R4, -INF , !P3 ;  /* 0xff80000004397808 */ /* 0x000fe40005800000 */
[----:B------:R-:W-:Y:S02]  /*4f10*/  FSEL R137, R32, -INF , !P2 ;  /* 0xff80000020897808 */ /* 0x000fe40005000000 */
[----:B------:R-:W-:Y:S02]  /*4f20*/  FSEL R136, R33, -INF , !P1 ;  /* 0xff80000021887808 */ /* 0x000fe40004800000 */
[-C--:B------:R-:W-:Y:S02]  /*4f30*/  ISETP.GE.AND P3, PT, R18, R29.reuse, PT ;  /* 0x0000001d1200720c */ /* 0x080fe40003f66270 */
[----:B------:R-:W-:-:S02]  /*4f40*/  ISETP.GE.AND P2, PT, R15, R29, PT ;  /* 0x0000001d0f00720c */ /* 0x000fc40003f46270 */
[-C--:B------:R-:W-:Y:S02]  /*4f50*/  ISETP.GE.AND P1, PT, R14, R29.reuse, PT ;  /* 0x0000001d0e00720c */ /* 0x080fe40003f26270 */
[----:B------:R-:W-:Y:S02]  /*4f60*/  FSEL R53, R47, -INF , !P3 ;  /* 0xff8000002f357808 */ /* 0x000fe40005800000 */
[----:B------:R-:W-:Y:S02]  /*4f70*/  FSEL R59, R42, -INF , !P2 ;  /* 0xff8000002a3b7808 */ /* 0x000fe40005000000 */
[----:B------:R-:W-:Y:S02]  /*4f80*/  FSEL R58, R43, -INF , !P1 ;  /* 0xff8000002b3a7808 */ /* 0x000fe40004800000 */
[-C--:B------:R-:W-:Y:S01]  /*4f90*/  ISETP.GE.AND P3, PT, R21, R28.reuse, PT ;  /* 0x0000001c1500720c */ /* 0x080fe20003f66270 */
[----:B------:R-:W-:Y:S01]  /*4fa0*/  HMMA.16816.F32.BF16 R40, R8, R78, R108 ;  /* 0x0000004e0828723c */ /* 0x000fe2000004186c */
[----:B------:R-:W-:Y:S01]  /*4fb0*/  ISETP.GE.AND P2, PT, R22, R28, PT ;  /* 0x0000001c1600720c */ /* 0x000fe20003f46270 */
[----:B------:R-:W-:Y:S01]  /*4fc0*/  VIADD R10, R36, 0xfffffff1 ;  /* 0xfffffff1240a7836 */ /* 0x000fe20000000000 */
[----:B------:R-:W-:-:S02]  /*4fd0*/  ISETP.GE.AND P1, PT, R13, R29, PT ;  /* 0x0000001d0d00720c */ /* 0x000fc40003f26270 */
[----:B------:R-:W-:Y:S02]  /*4fe0*/  FSEL R134, R24, -INF , !P3 ;  /* 0xff80000018867808 */ /* 0x000fe40005800000 */
[----:B------:R-:W-:Y:S02]  /*4ff0*/  FSEL R139, R25, -INF , !P2 ;  /* 0xff800000198b7808 */ /* 0x000fe40005000000 */
[----:B------:R-:W-:Y:S02]  /*5000*/  FSEL R138, R34, -INF , !P1 ;  /* 0xff800000228a7808 */ /* 0x000fe40004800000 */
[-C--:B------:R-:W-:Y:S02]  /*5010*/  ISETP.GE.AND P3, PT, R12, R29.reuse, PT ;  /* 0x0000001d0c00720c */ /* 0x080fe40003f66270 */
[-C--:B------:R-:W-:Y:S02]  /*5020*/  ISETP.GE.AND P2, PT, R21, R29.reuse, PT ;  /* 0x0000001d1500720c */ /* 0x080fe40003f46270 */
[----:B------:R-:W-:-:S02]  /*5030*/  ISETP.GE.AND P1, PT, R22, R29, PT ;  /* 0x0000001d1600720c */ /* 0x000fc40003f26270 */
[----:B------:R-:W-:Y:S02]  /*5040*/  FSEL R132, R35, -INF , !P3 ;  /* 0xff80000023847808 */ /* 0x000fe40005800000 */
[----:B------:R-:W-:Y:S02]  /*5050*/  FSEL R133, R26, -INF , !P2 ;  /* 0xff8000001a857808 */ /* 0x000fe40005000000 */
[----:B------:R-:W-:Y:S01]  /*5060*/  FSEL R135, R27, -INF , !P1 ;  /* 0xff8000001b877808 */ /* 0x000fe20004800000 */
[----:B------:R-:W-:Y:S06]  /*5070*/  BRA.U !UP2, `(.L_x_250) ;  /* 0x000000050a1c7547 */ /* 0x000fec000b800000 */
[----:B------:R-:W-:-:S04]  /*5080*/  UIADD3 UR7, UPT, UPT, UR20, -0x2, URZ ;  /* 0xfffffffe14077890 */ /* 0x000fc8000fffe0ff */
[----:B------:R-:W-:Y:S02]  /*5090*/  UIMAD.WIDE.U32 UR14, UR14, UR7, URZ ;  /* 0x000000070e0e72a5 */ /* 0x000fe4000f8e00ff */
[----:B------:R-:W-:Y:S01]  /*50a0*/  UIMAD UR7, UR4, UR7, URZ ;  /* 0x00000007040772a4 */ /* 0x000fe2000f8e02ff */
[----:B------:R-:W1:Y:S03]  /*50b0*/  LDCU UR4, c[0x0][0x440] ;  /* 0x00008800ff0477ac */ /* 0x000e660008000800 */
[----:B------:R-:W-:Y:S01]  /*50c0*/  IMAD.U32 R2, RZ, RZ, UR14 ;  /* 0x0000000eff027e24 */ /* 0x000fe2000f8e00ff */
[----:B------:R-:W-:Y:S01]  /*50d0*/  UIADD3 UR6, UP0, UPT, UR27, UR14, URZ ;  /* 0x0000000e1b067290 */ /* 0x000fe2000ff1e0ff */
[----:B------:R-:W-:Y:S01]  /*50e0*/  IMAD.U32 R3, RZ, RZ, UR15 ;  /* 0x0000000fff037e24 */ /* 0x000fe2000f8e00ff */
[----:B------:R-:W-:Y:S02]  /*50f0*/  UIADD3 UR7, UPT, UPT, UR15, UR7, URZ ;  /* 0x000000070f077290 */ /* 0x000fe4000fffe0ff */
[----:B------:R-:W-:Y:S01]  /*5100*/  LEA R8, P2, R2, R240, 0x1 ;  /* 0x000000f002087211 */ /* 0x000fe200078408ff */
[----:B------:R-:W-:-:S02]  /*5110*/  UIADD3 UR27, UP1, UPT, UR27, UR6, URZ ;  /* 0x000000061b1b7290 */ /* 0x000fc4000ff3e0ff */
[----:B------:R-:W-:Y:S01]  /*5120*/  UIADD3.X UR12, UPT, UPT, UR16, UR7, URZ, UP0, !UPT ;  /* 0x00000007100c7290 */ /* 0x000fe200087fe4ff */
[----:B------:R-:W-:Y:S01]  /*5130*/  IMAD.U32 R5, RZ, RZ, UR6 ;  /* 0x00000006ff057e24 */ /* 0x000fe2000f8e00ff */
[----:B------:R-:W-:Y:S01]  /*5140*/  ULEA UR6, UP0, UR10, UR6, 0x5 ;  /* 0x000000060a067291 */ /* 0x000fe2000f8028ff */
[----:B------:R-:W-:Y:S01]  /*5150*/  IMAD.U32 R4, RZ, RZ, UR7 ;  /* 0x00000007ff047e24 */ /* 0x000fe2000f8e00ff */
[----:B------:R-:W-:Y:S02]  /*5160*/  UIADD3.X UR16, UPT, UPT, UR16, UR12, URZ, UP1, !UPT ;  /* 0x0000000c10107290 */ /* 0x000fe40008ffe4ff */
[----:B------:R-:W-:Y:S01]  /*5170*/  IMAD.U32 R3, RZ, RZ, UR12 ;  /* 0x0000000cff037e24 */ /* 0x000fe2000f8e00ff */
[----:B------:R-:W-:Y:S01]  /*5180*/  LEA R6, P1, R5, R240, 0x1 ;  /* 0x000000f005067211 */ /* 0x000fe200078208ff */
[----:B------:R-:W-:Y:S01]  /*5190*/  ULEA.HI.X UR12, UR10, UR12, UR11, 0x5, UP0 ;  /* 0x0000000c0a0c7291 */ /* 0x000fe200080f2c0b */
[----:B------:R-:W-:Y:S01]  /*51a0*/  LEA.HI.X R9, R2, R239, R4, 0x1, P2 ;  /* 0x000000ef02097211 */ /* 0x000fe200010f0c04 */
[----:B------:R-:W-:Y:S01]  /*51b0*/  IMAD.U32 R2, RZ, RZ, UR27 ;  /* 0x0000001bff027e24 */ /* 0x000fe2000f8e00ff */
[----:B-1----:R-:W-:-:S02]  /*51c0*/  ISETP.GE.AND P2, PT, R230, UR4, PT ;  /* 0x00000004e6007c0c */ /* 0x002fc4000bf46270 */
[----:B------:R-:W-:Y:S01]  /*51d0*/  LEA.HI.X R7, R5, R239, R3, 0x1, P1 ;  /* 0x000000ef05077211 */ /* 0x000fe200008f0c03 */
[----:B------:R-:W-:Y:S01]  /*51e0*/  IMAD.U32 R5, RZ, RZ, UR16 ;  /* 0x00000010ff057e24 */ /* 0x000fe2000f8e00ff */
[----:B------:R-:W-:Y:S01]  /*51f0*/  ISETP.GE.AND P1, PT, R164, UR4, PT ;  /* 0x00000004a4007c0c */ /* 0x000fe2000bf26270 */
[----:B------:R-:W-:Y:S01]  /*5200*/  IMAD.U32 R3, RZ, RZ, UR6 ;  /* 0x00000006ff037e24 */ /* 0x000fe2000f8e00ff */
[----:B------:R-:W-:Y:S01]  /*5210*/  LEA R4, P3, R2, R240, 0x1 ;  /* 0x000000f002047211 */ /* 0x000fe200078608ff */
[----:B------:R-:W-:-:S03]  /*5220*/  IMAD.U32 R11, RZ, RZ, UR12 ;  /* 0x0000000cff0b7e24 */ /* 0x000fc6000f8e00ff */
[-C--:B------:R-:W-:Y:S02]  /*5230*/  LEA.HI.X R5, R2, R239.reuse, R5, 0x1, P3 ;  /* 0x000000ef02057211 */ /* 0x080fe400018f0c05 */
[C---:B------:R-:W-:Y:S01]  /*5240*/  LEA R2, P3, R3.reuse, R240, 0x1 ;  /* 0x000000f003027211 */ /* 0x040fe200078608ff */
[----:B------:R-:W-:Y:S01]  /*5250*/  @!PT LDS RZ, [RZ] ;  /* 0x00000000fffff984 */ /* 0x000fe20000000800 */
[----:B------:R-:W-:Y:S01]  /*5260*/  @!PT LDS RZ, [RZ] ;  /* 0x00000000fffff984 */ /* 0x000fe20000000800 */
[----:B------:R-:W-:Y:S01]  /*5270*/  @!PT LDS RZ, [RZ] ;  /* 0x00000000fffff984 */ /* 0x000fe20000000800 */
[----:B------:R1:W-:Y:S03]  /*5280*/  @!P2 LDGSTS.E.BYPASS.LTC128B.128 [R238+0x8000], desc[UR22][R8.64] ;  /* 0x0800000008eeafae */ /* 0x0003e6000b981a16 */
[----:B------:R-:W-:Y:S01]  /*5290*/  LEA.HI.X R3, R3, R239, R11, 0x1, P3 ;  /* 0x000000ef03037211 */ /* 0x000fe200018f0c0b */
[----:B------:R1:W-:Y:S04]  /*52a0*/  @P2 STS.128 [R238+0x8000], RZ ;  /* 0x008000ffee002388 */ /* 0x0003e80000000c00 */
        /* <DEDUP_REMOVED lines=35> */
[----:B------:R-:W0:Y:S02]  /*54e0*/  LDGDEPBAR ;  /* 0x00000000000079af */ /* 0x000e240000000000 */
.L_x_250:
[-C--:B------:R-:W-:Y:S01]  /*54f0*/  ISETP.GE.AND P2, PT, R0, R28.reuse, PT ;  /* 0x0000001c0000720c */ /* 0x080fe20003f46270 */
[----:B-1----:R-:W-:Y:S01]  /*5500*/  VIADD R8, R36, 0xfffffff9 ;  /* 0xfffffff924087836 */ /* 0x002fe20000000000 */
[-C--:B------:R-:W-:Y:S01]  /*5510*/  ISETP.GE.AND P1, PT, R10, R28.reuse, PT ;  /* 0x0000001c0a00720c */ /* 0x080fe20003f26270 */
[----:B------:R-:W-:Y:S01]  /*5520*/  VIADD R5, R36, 0xfffffff8 ;  /* 0xfffffff824057836 */ /* 0x000fe20000000000 */
[----:B------:R-:W-:Y:S01]  /*5530*/  FSEL R144, R48, -INF , !P2 ;  /* 0xff80000030907808 */ /* 0x000fe20005000000 */
[----:B------:R-:W1:Y:S01]  /*5540*/  LDCU UR4, c[0x0][0x45c] ;  /* 0x00008b80ff0477ac */ /* 0x000e620008000800 */
[----:B------:R-:W-:Y:S01]  /*5550*/  ISETP.GE.AND P2, PT, R0, R29, PT ;  /* 0x0000001d0000720c */ /* 0x000fe20003f46270 */
[----:B------:R-:W-:Y:S01]  /*5560*/  STL [R1+0x54], R240 ;  /* 0x000054f001007387 */ /* 0x000fe20000100800 */
[----:B------:R-:W-:Y:S02]  /*5570*/  FSEL R147, R49, -INF , !P1 ;  /* 0xff80000031937808 */ /* 0x000fe40004800000 */
[----:B------:R-:W-:Y:S01]  /*5580*/  FSEL R150, R50, -INF , !P2 ;  /* 0xff80000032967808 */ /* 0x000fe20005000000 */
[----:B------:R-:W-:Y:S01]  /*5590*/  STL [R1+0x50], R239 ;  /* 0x000050ef01007387 */ /* 0x000fe20000100800 */
[----:B------:R-:W-:-:S02]  /*55a0*/  ISETP.GE.AND P2, PT, R8, R28, PT ;  /* 0x0000001c0800720c */ /* 0x000fc40003f46270 */
[----:B------:R-:W-:Y:S01]  /*55b0*/  ISETP.GE.AND P3, PT, R5, R28, PT ;  /* 0x0000001c0500720c */ /* 0x000fe20003f66270 */
[----:B------:R-:W-:Y:S01]  /*55c0*/  STL [R1+0x4c], R238 ;  /* 0x00004cee01007387 */ /* 0x000fe20000100800 */
[-C--:B------:R-:W-:Y:S02]  /*55d0*/  ISETP.GE.AND P1, PT, R10, R29.reuse, PT ;  /* 0x0000001d0a00720c */ /* 0x080fe40003f26270 */
[----:B------:R-:W-:Y:S01]  /*55e0*/  FSEL R145, R41, -INF , !P2 ;  /* 0xff80000029917808 */ /* 0x000fe20005000000 */
[----:B------:R-:W-:Y:S01]  /*55f0*/  STL [R1+0x48], R233 ;  /* 0x000048e901007387 */ /* 0x000fe20000100800 */
[----:B------:R-:W-:Y:S02]  /*5600*/  ISETP.GE.AND P2, PT, R8, R29, PT ;  /* 0x0000001d0800720c */ /* 0x000fe40003f46270 */
[----:B------:R-:W-:Y:S01]  /*5610*/  FSEL R146, R40, -INF , !P3 ;  /* 0xff80000028927808 */ /* 0x000fe20005800000 */
[----:B------:R-:W-:Y:S01]  /*5620*/  STL [R1+0x44], R232 ;  /* 0x000044e801007387 */ /* 0x000fe20000100800 */
[----:B------:R-:W-:-:S02]  /*5630*/  FSEL R149, R51, -INF , !P1 ;  /* 0xff80000033957808 */ /* 0x000fc40004800000 */
[-C--:B------:R-:W-:Y:S01]  /*5640*/  ISETP.GE.AND P3, PT, R20, R30.reuse, PT ;  /* 0x0000001e1400720c */ /* 0x080fe20003f66270 */
[----:B------:R-:W-:Y:S01]  /*5650*/  STL [R1+0x40], R230 ;  /* 0x000040e601007387 */ /* 0x000fe20000100800 */
[----:B------:R-:W-:Y:S02]  /*5660*/  ISETP.GE.AND P1, PT, R5, R29, PT ;  /* 0x0000001d0500720c */ /* 0x000fe40003f26270 */
[----:B------:R-:W-:Y:S01]  /*5670*/  FSEL R151, R43, -INF , !P2 ;  /* 0xff8000002b977808 */ /* 0x000fe20005000000 */
[----:B------:R-:W-:Y:S01]  /*5680*/  STL [R1+0x38], R168 ;  /* 0x000038a801007387 */ /* 0x000fe20000100800 */
[----:B------:R-:W-:Y:S02]  /*5690*/  FSEL R11, R104, -INF , !P5 ;  /* 0xff800000680b7808 */ /* 0x000fe40006800000 */
[C---:B------:R-:W-:Y:S01]  /*56a0*/  ISETP.GE.AND P2, PT, R19.reuse, R30, PT ;  /* 0x0000001e1300720c */ /* 0x040fe20003f46270 */
[----:B------:R-:W-:Y:S01]  /*56b0*/  STL [R1+0x58], R36 ;  /* 0x0000582401007387 */ /* 0x000fe20000100800 */
[----:B------:R-:W-:-:S02]  /*56c0*/  ISETP.GE.AND P5, PT, R19, R31, PT ;  /* 0x0000001f1300720c */ /* 0x000fc40003fa6270 */
[----:B------:R-:W-:Y:S02]  /*56d0*/  FSEL R23, R106, -INF , !P4 ;  /* 0xff8000006a177808 */ /* 0x000fe40006000000 */
[----:B------:R-:W-:Y:S02]  /*56e0*/  FSEL R9, R105, -INF , !P3 ;  /* 0xff80000069097808 */ /* 0x000fe40005800000 */
[----:B------:R-:W-:Y:S02]  /*56f0*/  FSEL R148, R42, -INF , !P1 ;  /* 0xff8000002a947808 */ /* 0x000fe40004800000 */
[C---:B------:R-:W-:Y:S02]  /*5700*/  ISETP.GE.AND P4, PT, R18.reuse, R30, PT ;  /* 0x0000001e1200720c */ /* 0x040fe40003f86270 */
[-C--:B------:R-:W-:Y:S02]  /*5710*/  ISETP.GE.AND P3, PT, R18, R31.reuse, PT ;  /* 0x0000001f1200720c */ /* 0x080fe40003f66270 */
[----:B------:R-:W-:-:S02]  /*5720*/  ISETP.GE.AND P1, PT, R20, R31, PT ;  /* 0x0000001f1400720c */ /* 0x000fc40003f26270 */
[----:B------:R-:W-:Y:S02]  /*5730*/  FSEL R18, R100, -INF , !P2 ;  /* 0xff80000064127808 */ /* 0x000fe40005000000 */
[----:B------:R-:W-:Y:S02]  /*5740*/  FSEL R19, R102, -INF , !P5 ;  /* 0xff80000066137808 */ /* 0x000fe40006800000 */
[----:B------:R-:W-:Y:S02]  /*5750*/  ISETP.GE.AND P2, PT, R17, R31, PT ;  /* 0x0000001f1100720c */ /* 0x000fe40003f46270 */
[----:B------:R-:W-:Y:S02]  /*5760*/  ISETP.GE.AND P5, PT, R16, R30, PT ;  /* 0x0000001e1000720c */ /* 0x000fe40003fa6270 */
[----:B------:R-:W-:Y:S02]  /*5770*/  FMNMX3.FTZ R2, R37, R38, R39, !PT ;  /* 0x0000002625027276 */ /* 0x000fe40007810027 */
[----:B------:R-:W-:-:S02]  /*5780*/  FSEL R20, R107, -INF , !P1 ;  /* 0xff8000006b147808 */ /* 0x000fc40004800000 */
[-C--:B------:R-:W-:Y:S02]  /*5790*/  ISETP.GE.AND P1, PT, R17, R30.reuse, PT ;  /* 0x0000001e1100720c */ /* 0x080fe40003f26270 */
[----:B------:R-:W-:Y:S02]  /*57a0*/  FSEL R51, R98, -INF , !P2 ;  /* 0xff80000062337808 */ /* 0x000fe40005000000 */
[----:B------:R-:W-:Y:S02]  /*57b0*/  FSEL R47, R97, -INF , !P5 ;  /* 0xff800000612f7808 */ /* 0x000fe40006800000 */
[C---:B------:R-:W-:Y:S02]  /*57c0*/  ISETP.GE.AND P2, PT, R14.reuse, R30, PT ;  /* 0x0000001e0e00720c */ /* 0x040fe40003f46270 */
[----:B------:R-:W-:Y:S02]  /*57d0*/  ISETP.GE.AND P5, PT, R14, R31, PT ;  /* 0x0000001f0e00720c */ /* 0x000fe40003fa6270 */
[----:B------:R-:W-:-:S02]  /*57e0*/  FMNMX3.FTZ R2, R2, R52, R57, !PT ;  /* 0x0000003402027276 */ /* 0x000fc40007810039 */
[----:B------:R-:W-:Y:S02]  /*57f0*/  FSEL R40, R96, -INF , !P1 ;  /* 0xff80000060287808 */ /* 0x000fe40004800000 */
[-C--:B------:R-:W-:Y:S02]  /*5800*/  ISETP.GE.AND P1, PT, R15, R31.reuse, PT ;  /* 0x0000001f0f00720c */ /* 0x080fe40003f26270 */
[----:B------:R-:W-:Y:S02]  /*5810*/  FSEL R49, R93, -INF , !P2 ;  /* 0xff8000005d317808 */ /* 0x000fe40005000000 */
[----:B------:R-:W-:Y:S02]  /*5820*/  FSEL R80, R95, -INF , !P5 ;  /* 0xff8000005f507808 */ /* 0x000fe40006800000 */
[----:B------:R-:W-:Y:S02]  /*5830*/  ISETP.GE.AND P2, PT, R12, R31, PT ;  /* 0x0000001f0c00720c */ /* 0x000fe40003f46270 */
[----:B------:R-:W-:-:S02]  /*5840*/  ISETP.GE.AND P5, PT, R21, R30, PT ;  /* 0x0000001e1500720c */ /* 0x000fc40003fa6270 */
[----:B------:R-:W-:Y:S02]  /*5850*/  FMNMX3.FTZ R2, R2, R56, R54, !PT ;  /* 0x0000003802027276 */ /* 0x000fe40007810036 */
[----:B------:R-:W-:Y:S02]  /*5860*/  FSEL R81, R94, -INF , !P1 ;  /* 0xff8000005e517808 */ /* 0x000fe40004800000 */
[----:B------:R-:W-:Y:S02]  /*5870*/  FSEL R94, R91, -INF , !P2 ;  /* 0xff8000005b5e7808 */ /* 0x000fe40005000000 */
[----:B------:R-:W-:Y:S02]  /*5880*/  FSEL R87, R64, -INF , !P5 ;  /* 0xff80000040577808 */ /* 0x000fe40006800000 */
[----:B------:R-:W-:Y:S02]  /*5890*/  FMNMX3.FTZ R2, R2, R55, R137, !PT ;  /* 0x0000003702027276 */ /* 0x000fe40007810089 */
[----:B------:R-:W-:-:S02]  /*58a0*/  ISETP.GE.AND P2, PT, R0, R30, PT ;  /* 0x0000001e0000720c */ /* 0x000fc40003f46270 */
[----:B------:R-:W-:Y:S02]  /*58b0*/  ISETP.GE.AND P5, PT, R0, R31, PT ;  /* 0x0000001f0000720c */ /* 0x000fe40003fa6270 */
[----:B------:R-:W-:Y:S02]  /*58c0*/  FMNMX3.FTZ R0, R44, R45, R46, !PT ;  /* 0x0000002d2c007276 */ /* 0x000fe4000781002e */
[----:B------:R-:W-:Y:S02]  /*58d0*/  FSEL R17, R101, -INF , !P4 ;  /* 0xff80000065117808 */ /* 0x000fe40006000000 */
[----:B------:R-:W-:Y:S02]  /*58e0*/  FMNMX3.FTZ R3, R2, R136, R134, !PT ;  /* 0x0000008802037276 */ /* 0x000fe40007810086 */
[----:B------:R-:W-:Y:S02]  /*58f0*/  ISETP.GE.AND P4, PT, R16, R31, PT ;  /* 0x0000001f1000720c */ /* 0x000fe40003f86270 */
[----:B------:R-:W-:-:S02]  /*5900*/  FMNMX3.FTZ R2, R11, R9, R18, !PT ;  /* 0x000000090b027276 */ /* 0x000fc40007810012 */
[----:B------:R-:W-:Y:S02]  /*5910*/  FSEL R16, R103, -INF , !P3 ;  /* 0xff80000067107808 */ /* 0x000fe40005800000 */
[----:B------:R-:W-:Y:S02]  /*5920*/  FMNMX3.FTZ R0, R0, R53, R60, !PT ;  /* 0x0000003500007276 */ /* 0x000fe4000781003c */
[----:B------:R-:W-:Y:S02]  /*5930*/  ISETP.GE.AND P3, PT, R15, R30, PT ;  /* 0x0000001e0f00720c */ /* 0x000fe40003f66270 */
[----:B------:R-:W-:Y:S02]  /*5940*/  FMNMX3.FTZ R4, R2, R17, R40, !PT ;  /* 0x0000001102047276 */ /* 0x000fe40007810028 */
[----:B------:R-:W-:Y:S02]  /*5950*/  FMNMX3.FTZ R2, R0, R61, R59, !PT ;  /* 0x0000003d00027276 */ /* 0x000fe4000781003b */
[----:B------:R-:W-:-:S02]  /*5960*/  FSEL R48, R92, -INF , !P3 ;  /* 0xff8000005c307808 */ /* 0x000fc40005800000 */
[----:B------:R-:W-:Y:S02]  /*5970*/  ISETP.GE.AND P3, PT, R13, R31, PT ;  /* 0x0000001f0d00720c */ /* 0x000fe40003f66270 */
[----:B------:R-:W-:Y:S02]  /*5980*/  FMNMX3.FTZ R3, R3, R139, R144, !PT ;  /* 0x0000008b03037276 */ /* 0x000fe40007810090 */
[----:B------:R-:W-:Y:S02]  /*5990*/  FMNMX3.FTZ R2, R2, R58, R138, !PT ;  /* 0x0000003a02027276 */ /* 0x000fe4000781008a */
[----:B------:R-:W-:Y:S02]  /*59a0*/  FSEL R50, R99, -INF , !P4 ;  /* 0xff80000063327808 */ /* 0x000fe40006000000 */
[----:B------:R-:W-:Y:S02]  /*59b0*/  ISETP.GE.AND P4, PT, R13, R30, PT ;  /* 0x0000001e0d00720c */ /* 0x000fe40003f86270 */
[----:B------:R-:W-:-:S02]  /*59c0*/  FSEL R95, R90, -INF , !P3 ;  /* 0xff8000005a5f7808 */ /* 0x000fc40005800000 */
[----:B------:R-:W-:Y:S02]  /*59d0*/  FMNMX3.FTZ R3, R3, R147, R146, !PT ;  /* 0x0000009303037276 */ /* 0x000fe40007810092 */
[----:B------:R-:W-:Y:S02]  /*59e0*/  ISETP.GE.AND P3, PT, R22, R30, PT ;  /* 0x0000001e1600720c */ /* 0x000fe40003f66270 */
[----:B------:R-:W-:Y:S02]  /*59f0*/  FMNMX3.FTZ R2, R2, R132, R133, !PT ;  /* 0x0000008402027276 */ /* 0x000fe40007810085 */
[----:B------:R-:W-:Y:S02]  /*5a00*/  FMNMX3.FTZ R0, R4, R47, R48, !PT ;  /* 0x0000002f04007276 */ /* 0x000fe40007810030 */
[----:B------:R-:W-:Y:S02]  /*5a10*/  ISETP.GE.AND P1, PT, R12, R30, PT ;  /* 0x0000001e0c00720c */ /* 0x000fe40003f26270 */
[----:B------:R-:W-:-:S02]  /*5a20*/  FSEL R93, R88, -INF , !P4 ;  /* 0xff800000585d7808 */ /* 0x000fc40006000000 */
[----:B------:R-:W-:Y:S02]  /*5a30*/  FMNMX.FTZ R4, R145, R3, !PT ;  /* 0x0000000391047209 */ /* 0x000fe40007810000 */
[----:B------:R-:W-:Y:S02]  /*5a40*/  FSEL R86, R65, -INF , !P3 ;  /* 0xff80000041567808 */ /* 0x000fe40005800000 */
[----:B------:R-:W-:Y:S01]  /*5a50*/  FMNMX3.FTZ R3, R23, R20, R19, !PT ;  /* 0x0000001417037276 */ /* 0x000fe20007810013 */
[----:B------:R-:W2:Y:S01]  /*5a60*/  SHFL.BFLY PT, R7, R4, 0x2, 0x1f ;  /* 0x0c401f0004077f89 */ /* 0x000ea200000e0000 */
[----:B------:R-:W-:Y:S02]  /*5a70*/  ISETP.GE.AND P3, PT, R10, R30, PT ;  /* 0x0000001e0a00720c */ /* 0x000fe40003f66270 */
[----:B------:R-:W-:Y:S02]  /*5a80*/  FMNMX3.FTZ R2, R2, R135, R150, !PT ;  /* 0x0000008702027276 */ /* 0x000fe40007810096 */
[----:B------:R-:W-:-:S02]  /*5a90*/  FSEL R92, R89, -INF , !P1 ;  /* 0xff800000595c7808 */ /* 0x000fc40004800000 */
[----:B------:R-:W-:Y:S02]  /*5aa0*/  FMNMX3.FTZ R0, R0, R49, R93, !PT ;  /* 0x0000003100007276 */ /* 0x000fe4000781005d */
[----:B------:R-:W-:Y:S02]  /*5ab0*/  FMNMX3.FTZ R3, R3, R16, R51, !PT ;  /* 0x0000001003037276 */ /* 0x000fe40007810033 */
[----:B------:R-:W-:Y:S02]  /*5ac0*/  FSEL R101, R73, -INF , !P3 ;  /* 0xff80000049657808 */ /* 0x000fe40005800000 */
[----:B------:R-:W-:Y:S02]  /*5ad0*/  FMNMX3.FTZ R2, R2, R149, R148, !PT ;  /* 0x0000009502027276 */ /* 0x000fe40007810094 */
[----:B------:R-:W-:Y:S02]  /*5ae0*/  ISETP.GE.AND P3, PT, R5, R30, PT ;  /* 0x0000001e0500720c */ /* 0x000fe40003f66270 */
[----:B------:R-:W-:-:S02]  /*5af0*/  FSEL R103, R72, -INF , !P2 ;  /* 0xff80000048677808 */ /* 0x000fc40005000000 */
[----:B------:R-:W-:Y:S02]  /*5b00*/  FMNMX3.FTZ R0, R0, R92, R87, !PT ;  /* 0x0000005c00007276 */ /* 0x000fe40007810057 */
[----:B------:R-:W-:Y:S02]  /*5b10*/  ISETP.GE.AND P4, PT, R21, R31, PT ;  /* 0x0000001f1500720c */ /* 0x000fe40003f86270 */
[----:B------:R-:W-:Y:S02]  /*5b20*/  FMNMX3.FTZ R3, R3, R50, R81, !PT ;  /* 0x0000003203037276 */ /* 0x000fe40007810051 */
[----:B------:R-:W-:Y:S02]  /*5b30*/  FMNMX.FTZ R2, R151, R2, !PT ;  /* 0x0000000297027209 */ /* 0x000fe40007810000 */
[----:B------:R-:W-:Y:S02]  /*5b40*/  FSEL R97, R68, -INF , !P3 ;  /* 0xff80000044617808 */ /* 0x000fe40005800000 */
[----:B------:R-:W-:Y:S01]  /*5b50*/  ISETP.GE.AND P3, PT, R8, R30, PT ;  /* 0x0000001e0800720c */ /* 0x000fe20003f66270 */
[----:B------:R-:W3:Y:S01]  /*5b60*/  SHFL.BFLY PT, R6, R2, 0x2, 0x1f ;  /* 0x0c401f0002067f89 */ /* 0x000ee200000e0000 */
[----:B------:R-:W-:-:S02]  /*5b70*/  FMNMX3.FTZ R0, R0, R86, R103, !PT ;  /* 0x0000005600007276 */ /* 0x000fc40007810067 */
[----:B------:R-:W-:Y:S02]  /*5b80*/  ISETP.GE.AND P1, PT, R22, R31, PT ;  /* 0x0000001f1600720c */ /* 0x000fe40003f26270 */
[----:B------:R-:W-:Y:S02]  /*5b90*/  FSEL R85, R66, -INF , !P4 ;  /* 0xff80000042557808 */ /* 0x000fe40006000000 */
[----:B------:R-:W-:Y:S02]  /*5ba0*/  FMNMX3.FTZ R3, R3, R80, R95, !PT ;  /* 0x0000005003037276 */ /* 0x000fe4000781005f */
[----:B------:R-:W-:Y:S02]  /*5bb0*/  FSEL R96, R69, -INF , !P3 ;  /* 0xff80000045607808 */ /* 0x000fe40005800000 */
[----:B------:R-:W-:Y:S02]  /*5bc0*/  FMNMX3.FTZ R0, R0, R101, R97, !PT ;  /* 0x0000006500007276 */ /* 0x000fe40007810061 */
[----:B------:R-:W-:-:S02]  /*5bd0*/  ISETP.GE.AND P2, PT, R10, R31, PT ;  /* 0x0000001f0a00720c */ /* 0x000fc40003f46270 */
[-C--:B------:R-:W-:Y:S02]  /*5be0*/  ISETP.GE.AND P3, PT, R5, R31.reuse, PT ;  /* 0x0000001f0500720c */ /* 0x080fe40003f66270 */
[----:B------:R-:W-:Y:S02]  /*5bf0*/  FSEL R84, R67, -INF , !P1 ;  /* 0xff80000043547808 */ /* 0x000fe40004800000 */
[----:B------:R-:W-:Y:S02]  /*5c00*/  FSEL R100, R74, -INF , !P5 ;  /* 0xff8000004a647808 */ /* 0x000fe40006800000 */
[----:B------:R-:W-:Y:S02]  /*5c10*/  FMNMX3.FTZ R3, R3, R94, R85, !PT ;  /* 0x0000005e03037276 */ /* 0x000fe40007810055 */
[----:B------:R-:W-:Y:S02]  /*5c20*/  FMNMX.FTZ R0, R96, R0, !PT ;  /* 0x0000000060007209 */ /* 0x000fe40007810000 */
[----:B------:R-:W-:-:S02]  /*5c30*/  ISETP.GE.AND P4, PT, R8, R31, PT ;  /* 0x0000001f0800720c */ /* 0x000fc40003f86270 */
[----:B------:R-:W-:Y:S01]  /*5c40*/  FSEL R98, R75, -INF , !P2 ;  /* 0xff8000004b627808 */ /* 0x000fe20005000000 */
[----:B------:R-:W4:Y:S01]  /*5c50*/  SHFL.BFLY PT, R5, R0, 0x2, 0x1f ;  /* 0x0c401f0000057f89 */ /* 0x000f2200000e0000 */
[----:B------:R-:W-:Y:S02]  /*5c60*/  FSEL R102, R70, -INF , !P3 ;  /* 0xff80000046667808 */ /* 0x000fe40005800000 */
[----:B------:R-:W-:Y:S02]  /*5c70*/  FMNMX3.FTZ R3, R3, R84, R100, !PT ;  /* 0x0000005403037276 */ /* 0x000fe40007810064 */
[----:B------:R-:W-:Y:S02]  /*5c80*/  FSEL R99, R71, -INF , !P4 ;  /* 0xff80000047637808 */ /* 0x000fe40006000000 */
[----:B------:R-:W-:Y:S02]  /*5c90*/  FMNMX3.FTZ R3, R3, R98, R102, !PT ;  /* 0x0000006203037276 */ /* 0x000fe40007810066 */
[----:B--2---:R-:W-:-:S02]  /*5ca0*/  FMNMX.FTZ R172, R4, R7, !PT ;  /* 0x0000000704ac7209 */ /* 0x004fc40007810000 */
[----:B------:R-:W-:Y:S02]  /*5cb0*/  FMNMX.FTZ R3, R99, R3, !PT ;  /* 0x0000000363037209 */ /* 0x000fe40007810000 */
[----:B---3--:R-:W-:Y:S01]  /*5cc0*/  FMNMX.FTZ R2, R2, R6, !PT ;  /* 0x0000000602027209 */ /* 0x008fe20007810000 */
[----:B------:R-:W2:Y:S01]  /*5cd0*/  SHFL.BFLY PT, R4, R172, 0x1, 0x1f ;  /* 0x0c201f00ac047f89 */ /* 0x000ea200000e0000 */
[----:B------:R-:W-:-:S03]  /*5ce0*/  LOP3.LUT R24, R162, 0x200, R163, 0xf8, !PT ;  /* 0x00000200a2187812 */ /* 0x000fc600078ef8a3 */
[----:B------:R-:W3:Y:S01]  /*5cf0*/  SHFL.BFLY PT, R169, R3, 0x2, 0x1f ;  /* 0x0c401f0003a97f89 */ /* 0x000ee200000e0000 */
[----:B------:R-:W-:-:S03]  /*5d00*/  LEA R220, R24, UR5, 0x1 ;  /* 0x0000000518dc7c11 */ /* 0x000fc6000f8e08ff */
[----:B------:R-:W1:Y:S01]  /*5d10*/  SHFL.BFLY PT, R171, R2, 0x1, 0x1f ;  /* 0x0c201f0002ab7f89 */ /* 0x000e6200000e0000 */
[----:B----4-:R-:W-:-:S03]  /*5d20*/  FMNMX.FTZ R0, R0, R5, !PT ;  /* 0x0000000500007209 */ /* 0x010fc60007810000 */
[----:B------:R-:W-:Y:S04]  /*5d30*/  STL [R1+0x28], R24 ;  /* 0x0000281801007387 */ /* 0x000fe80000100800 */
[----:B------:R-:W4:Y:S04]  /*5d40*/  SHFL.BFLY PT, R170, R0, 0x1, 0x1f ;  /* 0x0c201f0000aa7f89 */ /* 0x000f2800000e0000 */
[----:B------:R-:W-:Y:S01]  /*5d50*/  LDSM.16.MT88.4 R124, [R220+0xc000] ;  /* 0x00c00000dc7c783b */ /* 0x000fe20000004200 */
[----:B--2---:R-:W-:-:S03]  /*5d60*/  FMNMX.FTZ R172, R172, R4, !PT ;  /* 0x00000004acac7209 */ /* 0x004fc60007810000 */
[----:B------:R-:W-:Y:S01]  /*5d70*/  LDSM.16.MT88.4 R108, [R220+0xc800] ;  /* 0x00c80000dc6c783b */ /* 0x000fe20000004200 */
[----:B---3--:R-:W-:Y:S01]  /*5d80*/  FMNMX.FTZ R169, R3, R169, !PT ;  /* 0x000000a903a97209 */ /* 0x008fe20007810000 */
[C---:B-1----:R-:W-:Y:S01]  /*5d90*/  FMUL.FTZ R4, R172.reuse, UR4 ;  /* 0x00000004ac047c20 */ /* 0x042fe20008410000 */
[----:B------:R-:W-:Y:S02]  /*5da0*/  FSETP.NEU.FTZ.AND P1, PT, R172, -INF , PT ;  /* 0xff800000ac00780b */ /* 0x000fe40003f3d000 */
[----:B------:R-:W-:Y:S01]  /*5db0*/  FMNMX.FTZ R171, R2, R171, !PT ;  /* 0x000000ab02ab7209 */ /* 0x000fe20007810000 */
[----:B------:R-:W1:Y:S01]  /*5dc0*/  SHFL.BFLY PT, R6, R169, 0x1, 0x1f ;  /* 0x0c201f00a9067f89 */ /* 0x000e6200000e0000 */
[----:B------:R-:W-:Y:S02]  /*5dd0*/  FSEL R4, R4, RZ, P1 ;  /* 0x000000ff04047208 */ /* 0x000fe40000800000 */
[C---:B------:R-:W-:Y:S01]  /*5de0*/  FSETP.NEU.FTZ.AND P1, PT, R171.reuse, -INF , PT ;  /* 0xff800000ab00780b */ /* 0x040fe20003f3d000 */
[----:B------:R-:W-:-:S02]  /*5df0*/  FMUL.FTZ R3, R171, UR4 ;  /* 0x00000004ab037c20 */ /* 0x000fc40008410000 */
[--C-:B------:R-:W-:Y:S01]  /*5e00*/  FFMA.FTZ R2, R37, UR4, -R4.reuse ;  /* 0x0000000425027c23 */ /* 0x100fe20008010804 */
[----:B----4-:R-:W-:Y:S01]  /*5e10*/  FMNMX.FTZ R170, R0, R170, !PT ;  /* 0x000000aa00aa7209 */ /* 0x010fe20007810000 */
[----:B------:R-:W-:Y:S01]  /*5e20*/  FFMA.FTZ R0, R38, UR4, -R4 ;  /* 0x0000000426007c23 */ /* 0x000fe20008010804 */
[----:B------:R-:W-:Y:S01]  /*5e30*/  FSEL R3, R3, RZ, P1 ;  /* 0x000000ff03037208 */ /* 0x000fe20000800000 */
[----:B------:R2:W-:Y:S01]  /*5e40*/  MUFU.EX2 R195, R2 ;  /* 0x0000000200c37308 */ /* 0x0005e20000000800 */
[----:B------:R-:W-:Y:S02]  /*5e50*/  FSETP.NEU.FTZ.AND P1, PT, R170, -INF , PT ;  /* 0xff800000aa00780b */ /* 0x000fe40003f3d000 */
[----:B------:R-:W-:Y:S01]  /*5e60*/  IADD3 R37, PT, PT, R160, R220, RZ ;  /* 0x000000dca0257210 */ /* 0x000fe20007ffe0ff */
[----:B------:R3:W4:Y:S01]  /*5e70*/  MUFU.EX2 R194, R0 ;  /* 0x0000000000c27308 */ /* 0x0007220000000800 */
[----:B------:R-:W-:-:S03]  /*5e80*/  FFMA.FTZ R5, R44, UR4, -R3 ;  /* 0x000000042c057c23 */ /* 0x000fc60008010803 */
[----:B------:R-:W4:Y:S01]  /*5e90*/  LDSM.16.MT88.4 R12, [R37+0xc000] ;  /* 0x00c00000250c783b */ /* 0x000f220000004200 */
[----:B------:R4:W-:Y:S01]  /*5ea0*/  MUFU.EX2 R234, R5 ;  /* 0x0000000500ea7308 */ /* 0x0009e20000000800 */
[--C-:B--2---:R-:W-:Y:S01]  /*5eb0*/  FFMA.FTZ R2, R39, UR4, -R4.reuse ;  /* 0x0000000427027c23 */ /* 0x104fe20008010804 */
[----:B-1----:R-:W-:Y:S01]  /*5ec0*/  FMNMX.FTZ R169, R169, R6, !PT ;  /* 0x00000006a9a97209 */ /* 0x002fe20007810000 */
[--C-:B------:R-:W-:Y:S02]  /*5ed0*/  FFMA.FTZ R6, R53, UR4, -R3.reuse ;  /* 0x0000000435067c23 */ /* 0x100fe40008010803 */
[----:B------:R1:W-:Y:S01]  /*5ee0*/  MUFU.EX2 R159, R2 ;  /* 0x00000002009f7308 */ /* 0x0003e20000000800 */
[----:B---3--:R-:W-:Y:S01]  /*5ef0*/  FFMA.FTZ R0, R52, UR4, -R4 ;  /* 0x0000000434007c23 */ /* 0x008fe20008010804 */
[----:B----4-:R-:W-:Y:S02]  /*5f00*/  F2FP.BF16.F32.PACK_AB R32, R194, R195 ;  /* 0x000000c3c220723e */ /* 0x010fe400000010ff */
[----:B------:R-:W-:Y:S01]  /*5f10*/  MUFU.EX2 R155, R6 ;  /* 0x00000006009b7308 */ /* 0x000fe20000000800 */
[----:B------:R-:W-:-:S03]  /*5f20*/  FFMA.FTZ R5, R46, UR4, -R3 ;  /* 0x000000042e057c23 */ /* 0x000fc60008010803 */
[----:B------:R2:W3:Y:S04]  /*5f30*/  MUFU.EX2 R163, R0 ;  /* 0x0000000000a37308 */ /* 0x0004e80000000800 */
[----:B------:R4:W4:Y:S01]  /*5f40*/  MUFU.EX2 R167, R5 ;  /* 0x0000000500a77308 */ /* 0x0009220000000800 */
[----:B-1----:R-:W-:-:S05]  /*5f50*/  FMUL.FTZ R2, R170, UR4 ;  /* 0x00000004aa027c20 */ /* 0x002fca0008410000 */
[----:B------:R-:W-:Y:S02]  /*5f60*/  FSEL R2, R2, RZ, P1 ;  /* 0x000000ff02027208 */ /* 0x000fe40000800000 */
[----:B------:R-:W-:Y:S01]  /*5f70*/  FSETP.NEU.FTZ.AND P1, PT, R169, -INF , PT ;  /* 0xff800000a900780b */ /* 0x000fe20003f3d000 */
[----:B--2---:R-:W-:Y:S01]  /*5f80*/  FFMA.FTZ R0, R45, UR4, -R3 ;  /* 0x000000042d007c23 */ /* 0x004fe20008010803 */
[----:B---3--:R-:W-:Y:S01]  /*5f90*/  F2FP.BF16.F32.PACK_AB R34, R163, R159 ;  /* 0x0000009fa322723e */ /* 0x008fe200000010ff */
[--C-:B------:R-:W-:Y:S02]  /*5fa0*/  FFMA.FTZ R6, R9, UR4, -R2.reuse ;  /* 0x0000000409067c23 */ /* 0x100fe40008010802 */
[----:B------:R1:W2:Y:S01]  /*5fb0*/  MUFU.EX2 R168, R0 ;  /* 0x0000000000a87308 */ /* 0x0002a20000000800 */
[--C-:B----4-:R-:W-:Y:S01]  /*5fc0*/  FFMA.FTZ R5, R11, UR4, -R2.reuse ;  /* 0x000000040b057c23 */ /* 0x110fe20008010802 */
[----:B------:R-:W-:Y:S01]  /*5fd0*/  F2FP.BF16.F32.PACK_AB R35, R155, R167 ;  /* 0x000000a79b23723e */ /* 0x000fe200000010ff */
[----:B------:R-:W3:Y:S01]  /*5fe0*/  LDSM.16.MT88.4 R8, [R37+0xe000] ;  /* 0x00e000002508783b */ /* 0x000ee20000004200 */
[----:B------:R4:W-:Y:S04]  /*5ff0*/  MUFU.EX2 R39, R6 ;  /* 0x0000000600277308 */ /* 0x0009e80000000800 */
[----:B------:R4:W4:Y:S01]  /*6000*/  MUFU.EX2 R107, R5 ;  /* 0x00000005006b7308 */ /* 0x0009220000000800 */
[----:B-1----:R-:W-:Y:S01]  /*6010*/  FMUL.FTZ R0, R169, UR4 ;  /* 0x00000004a9007c20 */ /* 0x002fe20008410000 */
[----:B--2---:R-:W-:Y:S01]  /*6020*/  F2FP.BF16.F32.PACK_AB R33, R168, R234 ;  /* 0x000000eaa821723e */ /* 0x004fe200000010ff */
[----:B----4-:R-:W-:-:S03]  /*6030*/  FFMA.FTZ R6, R17, UR4, -R2 ;  /* 0x0000000411067c23 */ /* 0x010fc60008010802 */
[----:B------:R-:W-:Y:S01]  /*6040*/  FSEL R0, R0, RZ, P1 ;  /* 0x000000ff00007208 */ /* 0x000fe20000800000 */
[----:B------:R-:W-:Y:S01]  /*6050*/  FFMA.FTZ R5, R18, UR4, -R2 ;  /* 0x0000000412057c23 */ /* 0x000fe20008010802 */
[----:B------:R1:W-:Y:S03]  /*6060*/  MUFU.EX2 R106, R6 ;  /* 0x00000006006a7308 */ /* 0x0003e60000000800 */
[--C-:B------:R-:W-:Y:S01]  /*6070*/  FFMA.FTZ R7, R20, UR4, -R0.reuse ;  /* 0x0000000414077c23 */ /* 0x100fe20008010800 */
[----:B------:R-:W-:Y:S01]  /*6080*/  F2FP.BF16.F32.PACK_AB R24, R39, R107 ;  /* 0x0000006b2718723e */ /* 0x000fe200000010ff */
[C---:B------:R-:W-:Y:S01]  /*6090*/  HMMA.16816.F32.BF16 R76, R32.reuse, R12, RZ ;  /* 0x0000000c204c723c */ /* 0x040fe200000418ff */
[----:B------:R2:W4:Y:S04]  /*60a0*/  MUFU.EX2 R164, R5 ;  /* 0x0000000500a47308 */ /* 0x0005280000000800 */
[----:B------:R3:W-:Y:S03]  /*60b0*/  MUFU.EX2 R232, R7 ;  /* 0x0000000700e87308 */ /* 0x0007e60000000800 */
[----:B------:R-:W-:Y:S01]  /*60c0*/  HMMA.16816.F32.BF16 R64, R32, R14, RZ ;  /* 0x0000000e2040723c */ /* 0x000fe200000418ff */
[--C-:B-1----:R-:W-:Y:S01]  /*60d0*/  FFMA.FTZ R6, R19, UR4, -R0.reuse ;  /* 0x0000000413067c23 */ /* 0x102fe20008010800 */
[----:B--2---:R-:W-:-:S03]  /*60e0*/  FFMA.FTZ R5, R23, UR4, -R0 ;  /* 0x0000000417057c23 */ /* 0x004fc60008010800 */
[----:B------:R1:W-:Y:S01]  /*60f0*/  MUFU.EX2 R193, R6 ;  /* 0x0000000600c17308 */ /* 0x0003e20000000800 */
[----:B----4-:R-:W-:Y:S01]  /*6100*/  F2FP.BF16.F32.PACK_AB R26, R106, R164 ;  /* 0x000000a46a1a723e */ /* 0x010fe200000010ff */
[--C-:B---3--:R-:W-:Y:S02]  /*6110*/  FFMA.FTZ R7, R55, UR4, -R4.reuse ;  /* 0x0000000437077c23 */ /* 0x108fe40008010804 */
[----:B------:R2:W3:Y:S04]  /*6120*/  MUFU.EX2 R192, R5 ;  /* 0x0000000500c07308 */ /* 0x0004e80000000800 */
[----:B------:R4:W-:Y:S01]  /*6130*/  MUFU.EX2 R166, R7 ;  /* 0x0000000700a67308 */ /* 0x0009e20000000800 */
[----:B-1----:R-:W-:Y:S01]  /*6140*/  FFMA.FTZ R6, R56, UR4, -R4 ;  /* 0x0000000438067c23 */ /* 0x002fe20008010804 */
[----:B--2---:R-:W-:Y:S01]  /*6150*/  FFMA.FTZ R5, R16, UR4, -R0 ;  /* 0x0000000410057c23 */ /* 0x004fe20008010800 */
[----:B---3--:R-:W-:-:S02]  /*6160*/  F2FP.BF16.F32.PACK_AB R25, R232, R192 ;  /* 0x000000c0e819723e */ /* 0x008fc400000010ff */
[----:B------:R1:W-:Y:S01]  /*6170*/  MUFU.EX2 R233, R6 ;  /* 0x0000000600e97308 */ /* 0x0003e20000000800 */
[----:B----4-:R-:W-:-:S03]  /*6180*/  FFMA.FTZ R7, R40, UR4, -R2 ;  /* 0x0000000428077c23 */ /* 0x010fc60008010802 */
[----:B------:R2:W3:Y:S01]  /*6190*/  MUFU.EX2 R105, R5 ;  /* 0x0000000500697308 */ /* 0x0004e20000000800 */
[----:B------:R-:W4:Y:S03]  /*61a0*/  LDSM.16.MT88.4 R40, [R37+0xc800] ;  /* 0x00c800002528783b */ /* 0x000f260000004200 */
[----:B------:R3:W-:Y:S01]  /*61b0*/  MUFU.EX2 R252, R7 ;  /* 0x0000000700fc7308 */ /* 0x0007e20000000800 */
[----:B-1----:R-:W-:Y:S01]  /*61c0*/  FFMA.FTZ R6, R60, UR4, -R3 ;  /* 0x000000043c067c23 */ /* 0x002fe20008010803 */
[----:B--2---:R-:W-:Y:S01]  /*61d0*/  FFMA.FTZ R5, R57, UR4, -R4 ;  /* 0x0000000439057c23 */ /* 0x004fe20008010804 */
[----:B---3--:R-:W-:Y:S02]  /*61e0*/  F2FP.BF16.F32.PACK_AB R27, R105, R193 ;  /* 0x000000c1691b723e */ /* 0x008fe400000010ff */
[----:B------:R1:W-:Y:S01]  /*61f0*/  MUFU.EX2 R154, R6 ;  /* 0x00000006009a7308 */ /* 0x0003e20000000800 */
[----:B------:R-:W-:-:S03]  /*6200*/  FFMA.FTZ R7, R49, UR4, -R2 ;  /* 0x0000000431077c23 */ /* 0x000fc60008010802 */
[----:B------:R2:W3:Y:S01]  /*6210*/  MUFU.EX2 R104, R5 ;  /* 0x0000000500687308 */ /* 0x0004e20000000800 */
[----:B------:R-:W-:Y:S03]  /*6220*/  HMMA.16816.F32.BF16 R72, R24, R12, RZ ;  /* 0x0000000c1848723c */ /* 0x000fe600000418ff */
[----:B------:R3:W-:Y:S01]  /*6230*/  MUFU.EX2 R36, R7 ;  /* 0x0000000700247308 */ /* 0x0007e20000000800 */
[----:B-1----:R-:W-:-:S04]  /*6240*/  FFMA.FTZ R6, R59, UR4, -R3 ;  /* 0x000000043b067c23 */ /* 0x002fc80008010803 */
[C---:B------:R-:W-:Y:S01]  /*6250*/  HMMA.16816.F32.BF16 R68, R24.reuse, R14, RZ ;  /* 0x0000000e1844723c */ /* 0x040fe200000418ff */
[----:B------:R-:W1:Y:S01]  /*6260*/  LDSM.16.MT88.4 R12, [R37+0xe800] ;  /* 0x00e80000250c783b */ /* 0x000e620000004200 */
[----:B--2---:R-:W-:Y:S01]  /*6270*/  FFMA.FTZ R5, R54, UR4, -R4 ;  /* 0x0000000436057c23 */ /* 0x004fe20008010804 */
[----:B------:R2:W-:Y:S01]  /*6280*/  MUFU.EX2 R239, R6 ;  /* 0x0000000600ef7308 */ /* 0x0005e20000000800 */
[----:B---3--:R-:W-:Y:S01]  /*6290*/  F2FP.BF16.F32.PACK_AB R20, R233, R104 ;  /* 0x00000068e914723e */ /* 0x008fe200000010ff */
[----:B------:R-:W-:Y:S02]  /*62a0*/  FFMA.FTZ R7, R81, UR4, -R0 ;  /* 0x0000000451077c23 */ /* 0x000fe40008010800 */
[----:B------:R3:W4:Y:S01]  /*62b0*/  MUFU.EX2 R238, R5 ;  /* 0x0000000500ee7308 */ /* 0x0007220000000800 */
[----:B------:R-:W-:Y:S03]  /*62c0*/  HMMA.16816.F32.BF16 R52, R24, R10, RZ ;  /* 0x0000000a1834723c */ /* 0x000fe600000418ff */
[----:B------:R4:W-:Y:S01]  /*62d0*/  MUFU.EX2 R242, R7 ;  /* 0x0000000700f27308 */ /* 0x0009e20000000800 */
[----:B--2---:R-:W-:-:S04]  /*62e0*/  FFMA.FTZ R6, R47, UR4, -R2 ;  /* 0x000000042f067c23 */ /* 0x004fc80008010802 */
[C---:B------:R-:W-:Y:S01]  /*62f0*/  HMMA.16816.F32.BF16 R44, R32.reuse, R124, RZ ;  /* 0x0000007c202c723c */ /* 0x040fe200000418ff */
[--C-:B---3--:R-:W-:Y:S01]  /*6300*/  FFMA.FTZ R5, R61, UR4, -R3.reuse ;  /* 0x000000043d057c23 */ /* 0x108fe20008010803 */
[----:B------:R2:W3:Y:S01]  /*6310*/  MUFU.EX2 R161, R6 ;  /* 0x0000000600a17308 */ /* 0x0004e20000000800 */
[----:B----4-:R-:W-:Y:S01]  /*6320*/  F2FP.BF16.F32.PACK_AB R22, R166, R238 ;  /* 0x000000eea616723e */ /* 0x010fe200000010ff */
[----:B------:R-:W-:Y:S02]  /*6330*/  FFMA.FTZ R7, R136, UR4, -R4 ;  /* 0x0000000488077c23 */ /* 0x000fe40008010804 */
[----:B------:R4:W1:Y:S02]  /*6340*/  MUFU.EX2 R162, R5 ;  /* 0x0000000500a27308 */ /* 0x0008640000000800 */
[----:B------:R-:W-:Y:S02]  /*6350*/  HMMA.16816.F32.BF16 R60, R32, R8, RZ ;  /* 0x00000008203c723c */ /* 0x000fe400000418ff */
[----:B------:R1:W-:Y:S01]  /*6360*/  MUFU.EX2 R157, R7 ;  /* 0x00000007009d7308 */ /* 0x0003e20000000800 */
[----:B--2---:R-:W-:Y:S01]  /*6370*/  FFMA.FTZ R6, R51, UR4, -R0 ;  /* 0x0000000433067c23 */ /* 0x004fe20008010800 */
[----:B---3--:R-:W-:Y:S01]  /*6380*/  F2FP.BF16.F32.PACK_AB R16, R161, R252 ;  /* 0x000000fca110723e */ /* 0x008fe200000010ff */
[----:B----4-:R-:W-:-:S02]  /*6390*/  FFMA.FTZ R5, R58, UR4, -R3 ;  /* 0x000000043a057c23 */ /* 0x010fc40008010803 */
[----:B------:R2:W-:Y:S01]  /*63a0*/  MUFU.EX2 R237, R6 ;  /* 0x0000000600ed7308 */ /* 0x0005e20000000800 */
[----:B------:R-:W-:Y:S01]  /*63b0*/  HMMA.16816.F32.BF16 R56, R24, R8, RZ ;  /* 0x000000081838723c */ /* 0x000fe200000418ff */
[----:B------:R-:W-:Y:S01]  /*63c0*/  VIADD R8, R220, 0xc000 ;  /* 0x0000c000dc087836 */ /* 0x000fe20000000000 */
[----:B-1----:R-:W-:Y:S01]  /*63d0*/  F2FP.BF16.F32.PACK_AB R21, R162, R154 ;  /* 0x0000009aa215723e */ /* 0x002fe200000010ff */
[----:B------:R1:W3:Y:S01]  /*63e0*/  MUFU.EX2 R165, R5 ;  /* 0x0000000500a57308 */ /* 0x0002e20000000800 */
[----:B------:R-:W-:-:S04]  /*63f0*/  FFMA.FTZ R7, R138, UR4, -R3 ;  /* 0x000000048a077c23 */ /* 0x000fc80008010803 */
[----:B------:R4:W-:Y:S01]  /*6400*/  MUFU.EX2 R152, R7 ;  /* 0x0000000700987308 */ /* 0x0009e20000000800 */
[----:B--2---:R-:W-:Y:S01]  /*6410*/  FFMA.FTZ R6, R80, UR4, -R0 ;  /* 0x0000000450067c23 */ /* 0x004fe20008010800 */
[----:B-1----:R-:W-:-:S03]  /*6420*/  FFMA.FTZ R5, R48, UR4, -R2 ;  /* 0x0000000430057c23 */ /* 0x002fc60008010802 */
[----:B------:R-:W1:Y:S01]  /*6430*/  MUFU.EX2 R243, R6 ;  /* 0x0000000600f37308 */ /* 0x000e620000000800 */
[----:B---3--:R-:W-:-:S03]  /*6440*/  F2FP.BF16.F32.PACK_AB R23, R165, R239 ;  /* 0x000000efa517723e */ /* 0x008fc600000010ff */
[----:B------:R2:W3:Y:S01]  /*6450*/  MUFU.EX2 R240, R5 ;  /* 0x0000000500f07308 */ /* 0x0004e20000000800 */
[----:B----4-:R-:W-:-:S03]  /*6460*/  FFMA.FTZ R7, R133, UR4, -R3 ;  /* 0x0000000485077c23 */ /* 0x010fc60008010803 */
[----:B------:R-:W-:Y:S01]  /*6470*/  HMMA.16816.F32.BF16 R88, R20, R42, R64 ;  /* 0x0000002a1458723c */ /* 0x000fe20000041840 */
[----:B------:R4:W-:Y:S01]  /*6480*/  MUFU.EX2 R174, R7 ;  /* 0x0000000700ae7308 */ /* 0x0009e20000000800 */
[----:B-1----:R-:W-:Y:S01]  /*6490*/  F2FP.BF16.F32.PACK_AB R19, R243, R242 ;  /* 0x000000f2f313723e */ /* 0x002fe200000010ff */
[----:B------:R-:W-:-:S05]  /*64a0*/  FFMA.FTZ R6, R137, UR4, -R4 ;  /* 0x0000000489067c23 */ /* 0x000fca0008010804 */
[----:B------:R-:W-:Y:S01]  /*64b0*/  HMMA.16816.F32.BF16 R76, R20, R40, R76 ;  /* 0x00000028144c723c */ /* 0x000fe2000004184c */
[----:B--2---:R-:W-:Y:S01]  /*64c0*/  VIADD R5, R220, 0xc040 ;  /* 0x0000c040dc057836 */ /* 0x004fe20000000000 */
[----:B------:R-:W-:Y:S01]  /*64d0*/  @P0 IADD3 R5, PT, PT, R8, -0x40, RZ ;  /* 0xffffffc008050810 */ /* 0x000fe20007ffe0ff */
[----:B------:R-:W-:Y:S01]  /*64e0*/  FFMA.FTZ R8, R50, UR4, -R0 ;  /* 0x0000000432087c23 */ /* 0x000fe20008010800 */
[----:B---3--:R-:W-:Y:S01]  /*64f0*/  F2FP.BF16.F32.PACK_AB R18, R36, R240 ;  /* 0x000000f02412723e */ /* 0x008fe200000010ff */
[----:B------:R1:W-:Y:S01]  /*6500*/  MUFU.EX2 R153, R6 ;  /* 0x0000000600997308 */ /* 0x0003e20000000800 */
[----:B----4-:R-:W-:Y:S01]  /*6510*/  FFMA.FTZ R7, R93, UR4, -R2 ;  /* 0x000000045d077c23 */ /* 0x010fe20008010802 */
[----:B------:R-:W2:Y:S01]  /*6520*/  LDSM.16.MT88.4 R112, [R5] ;  /* 0x000000000570783b */ /* 0x000ea20000004200 */
[----:B------:R-:W-:Y:S01]  /*6530*/  IMAD.IADD R38, R160, 0x1, R5 ;  /* 0x00000001a0267824 */ /* 0x000fe200078e0205 */
[----:B------:R-:W3:Y:S01]  /*6540*/  MUFU.EX2 R241, R8 ;  /* 0x0000000800f17308 */ /* 0x000ee20000000800 */
[----:B------:R-:W-:Y:S01]  /*6550*/  HMMA.16816.F32.BF16 R48, R32, R10, RZ ;  /* 0x0000000a2030723c */ /* 0x000fe200000418ff */
[----:B------:R-:W-:Y:S01]  /*6560*/  LDSM.16.MT88.4 R116, [R5+0x800] ;  /* 0x000800000574783b */ /* 0x000fe20000004200 */
[----:B------:R-:W-:Y:S01]  /*6570*/  IMAD.MOV.U32 R160, RZ, RZ, R155 ;  /* 0x000000ffffa07224 */ /* 0x000fe200078e009b */
[----:B------:R4:W-:Y:S02]  /*6580*/  MUFU.EX2 R235, R7 ;  /* 0x0000000700eb7308 */ /* 0x0009e40000000800 */
[----:B------:R-:W2:Y:S03]  /*6590*/  LDSM.16.MT88.4 R120, [R38] ;  /* 0x000000002678783b */ /* 0x000ea60000004200 */
[----:B------:R-:W-:Y:S01]  /*65a0*/  HMMA.16816.F32.BF16 R60, R20, R12, R60 ;  /* 0x0000000c143c723c */ /* 0x000fe2000004183c */
[----:B------:R-:W2:Y:S01]  /*65b0*/  LDSM.16.MT88.4 R64, [R38+0x800] ;  /* 0x000800002640783b */ /* 0x000ea20000004200 */
[----:B-1----:R-:W-:Y:S01]  /*65c0*/  FFMA.FTZ R6, R134, UR4, -R4 ;  /* 0x0000000486067c23 */ /* 0x002fe20008010804 */
[----:B---3--:R-:W-:-:S03]  /*65d0*/  F2FP.BF16.F32.PACK_AB R17, R241, R237 ;  /* 0x000000edf111723e */ /* 0x008fc600000010ff */
[----:B------:R1:W-:Y:S02]  /*65e0*/  MUFU.EX2 R173, R6 ;  /* 0x0000000600ad7308 */ /* 0x0003e40000000800 */
[----:B------:R-:W-:Y:S01]  /*65f0*/  HMMA.16816.F32.BF16 R8, R24, R124, RZ ;  /* 0x0000007c1808723c */ /* 0x000fe200000418ff */
[----:B----4-:R-:W-:Y:S01]  /*6600*/  FFMA.FTZ R7, R87, UR4, -R2 ;  /* 0x0000000457077c23 */ /* 0x010fe20008010802 */
[----:B------:R-:W-:Y:S01]  /*6610*/  MOV R124, R107 ;  /* 0x0000006b007c7202 */ /* 0x000fe20000000f00 */
[----:B------:R-:W-:Y:S02]  /*6620*/  IMAD.MOV.U32 R125, RZ, RZ, R154 ;  /* 0x000000ffff7d7224 */ /* 0x000fe400078e009a */
[----:B------:R3:W-:Y:S03]  /*6630*/  MUFU.EX2 R229, R7 ;  /* 0x0000000700e57308 */ /* 0x0007e60000000800 */
[----:B------:R-:W-:Y:S01]  /*6640*/  HMMA.16816.F32.BF16 R72, R16, R40, R72 ;  /* 0x000000281048723c */ /* 0x000fe20000041848 */
[----:B-1----:R-:W-:-:S07]  /*6650*/  FFMA.FTZ R6, R132, UR4, -R3 ;  /* 0x0000000484067c23 */ /* 0x002fce0008010803 */
[----:B------:R-:W-:Y:S01]  /*6660*/  HMMA.16816.F32.BF16 R80, R16, R42, R68 ;  /* 0x0000002a1050723c */ /* 0x000fe20000041844 */
[----:B------:R1:W-:Y:S01]  /*6670*/  MUFU.EX2 R230, R6 ;  /* 0x0000000600e67308 */ /* 0x0003e20000000800 */
[----:B---3--:R-:W-:-:S04]  /*6680*/  FFMA.FTZ R7, R95, UR4, -R0 ;  /* 0x000000045f077c23 */ /* 0x008fc80008010800 */
[----:B------:R3:W-:Y:S02]  /*6690*/  MUFU.EX2 R227, R7 ;  /* 0x0000000700e37308 */ /* 0x0007e40000000800 */
[----:B--2---:R-:W-:Y:S01]  /*66a0*/  HMMA.16816.F32.BF16 R40, R24, R112, RZ ;  /* 0x000000701828723c */ /* 0x004fe200000418ff */
[----:B-1----:R-:W-:-:S07]  /*66b0*/  FFMA.FTZ R6, R135, UR4, -R3 ;  /* 0x0000000487067c23 */ /* 0x002fce0008010803 */
[----:B------:R-:W-:Y:S01]  /*66c0*/  HMMA.16816.F32.BF16 R56, R16, R12, R56 ;  /* 0x0000000c1038723c */ /* 0x000fe20000041838 */
[----:B---3--:R-:W-:-:S07]  /*66d0*/  FFMA.FTZ R7, R85, UR4, -R0 ;  /* 0x0000000455077c23 */ /* 0x008fce0008010800 */
[-C--:B------:R-:W-:Y:S01]  /*66e0*/  HMMA.16816.F32.BF16 R140, R16, R14.reuse, R52 ;  /* 0x0000000e108c723c */ /* 0x080fe20000041834 */
[----:B------:R1:W-:Y:S01]  /*66f0*/  MUFU.EX2 R226, R7 ;  /* 0x0000000700e27308 */ /* 0x0003e20000000800 */
[----:B------:R-:W-:Y:S06]  /*6700*/  LDSM.16.MT88.4 R52, [R38+0x2000] ;  /* 0x002000002634783b */ /* 0x000fec0000004200 */
[----:B------:R-:W-:Y:S01]  /*6710*/  HMMA.16816.F32.BF16 R128, R20, R14, R48 ;  /* 0x0000000e1480723c */ /* 0x000fe20000041830 */
[----:B-1----:R-:W-:-:S07]  /*6720*/  FFMA.FTZ R7, R144, UR4, -R4 ;  /* 0x0000000490077c23 */ /* 0x002fce0008010804 */
[----:B------:R-:W-:Y:S01]  /*6730*/  HMMA.16816.F32.BF16 R12, R32, R112, RZ ;  /* 0x00000070200c723c */ /* 0x000fe200000418ff */
[----:B------:R-:W-:Y:S01]  /*6740*/  IMAD.MOV.U32 R113, RZ, RZ, R106 ;  /* 0x000000ffff717224 */ /* 0x000fe200078e006a */
[----:B------:R1:W-:Y:S01]  /*6750*/  MUFU.EX2 R221, R7 ;  /* 0x0000000700dd7308 */ /* 0x0003e20000000800 */
[----:B------:R-:W-:-:S05]  /*6760*/  IMAD.MOV.U32 R112, RZ, RZ, R105 ;  /* 0x000000ffff707224 */ /* 0x000fca00078e0069 */
[----:B------:R-:W-:Y:S08]  /*6770*/  HMMA.16816.F32.BF16 R48, R32, R120, RZ ;  /* 0x000000782030723c */ /* 0x000ff000000418ff */
[----:B------:R-:W-:Y:S01]  /*6780*/  HMMA.16816.F32.BF16 R176, R16, R108, R8 ;  /* 0x0000006c10b0723c */ /* 0x000fe20000041808 */
[--C-:B------:R-:W-:Y:S01]  /*6790*/  FFMA.FTZ R8, R139, UR4, -R4.reuse ;  /* 0x000000048b087c23 */ /* 0x100fe20008010804 */
[----:B-1----:R-:W-:-:S03]  /*67a0*/  FFMA.FTZ R7, R146, UR4, -R4 ;  /* 0x0000000492077c23 */ /* 0x002fc60008010804 */
[----:B------:R1:W2:Y:S03]  /*67b0*/  MUFU.EX2 R156, R8 ;  /* 0x00000008009c7308 */ /* 0x0002a60000000800 */
[----:B------:R-:W-:Y:S01]  /*67c0*/  HMMA.16816.F32.BF16 R248, R16, R116, R40 ;  /* 0x0000007410f8723c */ /* 0x000fe20000041828 */
[----:B------:R-:W3:Y:S01]  /*67d0*/  LDSM.16.MT88.4 R40, [R37+0xf000] ;  /* 0x00f000002528783b */ /* 0x000ee20000004200 */
[----:B------:R4:W-:Y:S06]  /*67e0*/  MUFU.EX2 R224, R7 ;  /* 0x0000000700e07308 */ /* 0x0009ec0000000800 */
[----:B------:R-:W-:Y:S01]  /*67f0*/  HMMA.16816.F32.BF16 R180, R20, R108, R44 ;  /* 0x0000006c14b4723c */ /* 0x000fe2000004182c */
[----:B------:R-:W3:Y:S07]  /*6800*/  LDSM.16.MT88.4 R44, [R37+0xd000] ;  /* 0x00d00000252c783b */ /* 0x000eee0000004200 */
[----:B-1----:R-:W-:Y:S01]  /*6810*/  HMMA.16816.F32.BF16 R8, R24, R120, RZ ;  /* 0x000000781808723c */ /* 0x002fe200000418ff */
[----:B------:R1:W-:Y:S01]  /*6820*/  MUFU.EX2 R120, R6 ;  /* 0x0000000600787308 */ /* 0x0003e20000000800 */
[----:B--2---:R-:W-:Y:S01]  /*6830*/  MOV R121, R156 ;  /* 0x0000009c00797202 */ /* 0x004fe20000000f00 */
[----:B----4-:R-:W-:Y:S01]  /*6840*/  FFMA.FTZ R7, R150, UR4, -R3 ;  /* 0x0000000496077c23 */ /* 0x010fe20008010803 */
[----:B------:R-:W-:Y:S01]  /*6850*/  MOV R150, R113 ;  /* 0x0000007100967202 */ /* 0x000fe20000000f00 */
[----:B------:R-:W-:-:S02]  /*6860*/  IMAD.MOV.U32 R113, RZ, RZ, R192 ;  /* 0x000000ffff717224 */ /* 0x000fc400078e00c0 */
[----:B------:R2:W-:Y:S01]  /*6870*/  MUFU.EX2 R218, R7 ;  /* 0x0000000700da7308 */ /* 0x0005e20000000800 */
[----:B------:R-:W-:Y:S01]  /*6880*/  HMMA.16816.F32.BF16 R188, R20, R116, R12 ;  /* 0x0000007414bc723c */ /* 0x000fe2000004180c */
[----:B------:R-:W-:Y:S01]  /*6890*/  IMAD.MOV.U32 R116, RZ, RZ, R39 ;  /* 0x000000ffff747224 */ /* 0x000fe200078e0027 */
[----:B------:R-:W-:Y:S01]  /*68a0*/  MOV R117, R104 ;  /* 0x0000006800757202 */ /* 0x000fe20000000f00 */
[----:B-1----:R-:W-:-:S05]  /*68b0*/  FFMA.FTZ R6, R92, UR4, -R2 ;  /* 0x000000045c067c23 */ /* 0x002fca0008010802 */
[----:B------:R-:W-:Y:S01]  /*68c0*/  HMMA.16816.F32.BF16 R12, R20, R64, R48 ;  /* 0x00000040140c723c */ /* 0x000fe20000041830 */
[----:B------:R-:W-:Y:S01]  /*68d0*/  LDSM.16.MT88.4 R48, [R220+0xe800] ;  /* 0x00e80000dc30783b */ /* 0x000fe20000004200 */
[----:B------:R1:W4:Y:S01]  /*68e0*/  MUFU.EX2 R236, R6 ;  /* 0x0000000600ec7308 */ /* 0x0003220000000800 */
[----:B--2---:R-:W-:-:S05]  /*68f0*/  IMAD.MOV.U32 R7, RZ, RZ, R121 ;  /* 0x000000ffff077224 */ /* 0x004fca00078e0079 */
[----:B------:R-:W-:Y:S01]  /*6900*/  HMMA.16816.F32.BF16 R244, R16, R64, R8 ;  /* 0x0000004010f4723c */ /* 0x000fe20000041808 */
[----:B------:R-:W-:Y:S01]  /*6910*/  IMAD.MOV.U32 R64, RZ, RZ, R174 ;  /* 0x000000ffff407224 */ /* 0x000fe200078e00ae */
[----:B------:R-:W-:Y:S01]  /*6920*/  MOV R65, R173 ;  /* 0x000000ad00417202 */ /* 0x000fe20000000f00 */
[----:B------:R-:W-:Y:S01]  /*6930*/  IMAD.MOV.U32 R187, RZ, RZ, R188 ;  /* 0x000000ffffbb7224 */ /* 0x000fe200078e00bc */
[----:B------:R-:W-:Y:S01]  /*6940*/  MOV R186, R189 ;  /* 0x000000bd00ba7202 */ /* 0x000fe20000000f00 */
[----:B------:R-:W-:Y:S02]  /*6950*/  IMAD.MOV.U32 R185, RZ, RZ, R190 ;  /* 0x000000ffffb97224 */ /* 0x000fe400078e00be */
[----:B------:R-:W-:Y:S02]  /*6960*/  IMAD.MOV.U32 R184, RZ, RZ, R191 ;  /* 0x000000ffffb87224 */ /* 0x000fe400078e00bf */
[----:B-1----:R-:W-:Y:S01]  /*6970*/  FFMA.FTZ R6, R86, UR4, -R2 ;  /* 0x0000000456067c23 */ /* 0x002fe20008010802 */
[----:B----4-:R-:W-:Y:S01]  /*6980*/  F2FP.BF16.F32.PACK_AB R8, R236, R235 ;  /* 0x000000ebec08723e */ /* 0x010fe200000010ff */
[----:B------:R-:W-:Y:S01]  /*6990*/  IMAD.MOV.U32 R158, RZ, RZ, R15 ;  /* 0x000000ffff9e7224 */ /* 0x000fe200078e000f */
[----:B------:R-:W-:Y:S01]  /*69a0*/  MOV R109, R13 ;  /* 0x0000000d006d7202 */ /* 0x000fe20000000f00 */
[----:B------:R1:W2:Y:S01]  /*69b0*/  MUFU.EX2 R231, R6 ;  /* 0x0000000600e77308 */ /* 0x0002a20000000800 */
[----:B------:R-:W-:Y:S01]  /*69c0*/  IMAD.MOV.U32 R156, RZ, RZ, R12 ;  /* 0x000000ffff9c7224 */ /* 0x000fe200078e000c */
[----:B------:R-:W-:Y:S01]  /*69d0*/  F2FP.BF16.F32.PACK_AB R12, R157, R153 ;  /* 0x000000999d0c723e */ /* 0x000fe200000010ff */
[----:B------:R-:W-:Y:S01]  /*69e0*/  IMAD.MOV.U32 R108, RZ, RZ, R14 ;  /* 0x000000ffff6c7224 */ /* 0x000fe200078e000e */
[----:B------:R-:W-:-:S02]  /*69f0*/  F2FP.BF16.F32.PACK_AB R13, R230, R152 ;  /* 0x00000098e60d723e */ /* 0x000fc400000010ff */
[----:B------:R-:W-:Y:S02]  /*6a00*/  F2FP.BF16.F32.PACK_AB R14, R121, R65 ;  /* 0x00000041790e723e */ /* 0x000fe400000010ff */
[----:B------:R-:W-:Y:S02]  /*6a10*/  F2FP.BF16.F32.PACK_AB R15, R120, R64 ;  /* 0x00000040780f723e */ /* 0x000fe400000010ff */
[----:B------:R-:W-:Y:S01]  /*6a20*/  MOV R121, R166 ;  /* 0x000000a600797202 */ /* 0x000fe20000000f00 */
[----:B-1----:R-:W-:Y:S01]  /*6a30*/  FFMA.FTZ R6, R94, UR4, -R0 ;  /* 0x000000045e067c23 */ /* 0x002fe20008010800 */
[----:B--2---:R-:W-:-:S03]  /*6a40*/  F2FP.BF16.F32.PACK_AB R10, R231, R229 ;  /* 0x000000e5e70a723e */ /* 0x004fc600000010ff */
[C---:B---3--:R-:W-:Y:S01]  /*6a50*/  HMMA.16816.F32.BF16 R132, R12.reuse, R40, R60 ;  /* 0x000000280c84723c */ /* 0x048fe2000004183c */
[----:B------:R-:W1:Y:S01]  /*6a60*/  LDSM.16.MT88.4 R60, [R220+0xe000] ;  /* 0x00e00000dc3c783b */ /* 0x000e620000004200 */
[----:B------:R2:W3:Y:S06]  /*6a70*/  MUFU.EX2 R225, R6 ;  /* 0x0000000600e17308 */ /* 0x0004ec0000000800 */
[----:B------:R-:W-:Y:S01]  /*6a80*/  HMMA.16816.F32.BF16 R68, R12, R44, R76 ;  /* 0x0000002c0c44723c */ /* 0x000fe2000004184c */
[----:B--2---:R-:W-:Y:S01]  /*6a90*/  FFMA.FTZ R6, R84, UR4, -R0 ;  /* 0x0000000454067c23 */ /* 0x004fe20008010800 */
[----:B---3--:R-:W-:-:S06]  /*6aa0*/  F2FP.BF16.F32.PACK_AB R9, R225, R227 ;  /* 0x000000e3e109723e */ /* 0x008fcc00000010ff */
[C---:B------:R-:W-:Y:S01]  /*6ab0*/  HMMA.16816.F32.BF16 R84, R12.reuse, R46, R88 ;  /* 0x0000002e0c54723c */ /* 0x040fe20000041858 */
[----:B------:R-:W2:Y:S07]  /*6ac0*/  MUFU.EX2 R228, R6 ;  /* 0x0000000600e47308 */ /* 0x000eae0000000800 */
[----:B------:R-:W-:Y:S01]  /*6ad0*/  HMMA.16816.F32.BF16 R128, R12, R42, R128 ;  /* 0x0000002a0c80723c */ /* 0x000fe20000041880 */
[----:B--2---:R-:W-:Y:S01]  /*6ae0*/  F2FP.BF16.F32.PACK_AB R11, R228, R226 ;  /* 0x000000e2e40b723e */ /* 0x004fe200000010ff */
[--C-:B------:R-:W-:Y:S01]  /*6af0*/  FFMA.FTZ R6, R147, UR4, -R4.reuse ;  /* 0x0000000493067c23 */ /* 0x100fe20008010804 */
[----:B------:R-:W-:-:S05]  /*6b00*/  FFMA.FTZ R4, R145, UR4, -R4 ;  /* 0x0000000491047c23 */ /* 0x000fca0008010804 */
[----:B------:R-:W-:Y:S01]  /*6b10*/  HMMA.16816.F32.BF16 R88, R32, R52, RZ ;  /* 0x000000342058723c */ /* 0x000fe200000418ff */
[----:B------:R-:W-:Y:S01]  /*6b20*/  LDSM.16.MT88.4 R144, [R37+0xf800] ;  /* 0x00f800002590783b */ /* 0x000fe20000004200 */
[----:B------:R2:W3:Y:S04]  /*6b30*/  MUFU.EX2 R223, R6 ;  /* 0x0000000600df7308 */ /* 0x0004e80000000800 */
[----:B------:R4:W1:Y:S02]  /*6b40*/  MUFU.EX2 R222, R4 ;  /* 0x0000000400de7308 */ /* 0x0008640000000800 */
[----:B------:R-:W-:Y:S01]  /*6b50*/  HMMA.16816.F32.BF16 R136, R8, R40, R56 ;  /* 0x000000280888723c */ /* 0x000fe20000041838 */
[----:B------:R-:W1:Y:S01]  /*6b60*/  LDSM.16.MT88.4 R56, [R5+0x2000] ;  /* 0x002000000538783b */ /* 0x000e620000004200 */
[----:B--2---:R-:W-:-:S06]  /*6b70*/  FFMA.FTZ R6, R149, UR4, -R3 ;  /* 0x0000000495067c23 */ /* 0x004fcc0008010803 */
[C---:B------:R-:W-:Y:S01]  /*6b80*/  HMMA.16816.F32.BF16 R76, R8.reuse, R46, R80 ;  /* 0x0000002e084c723c */ /* 0x040fe20000041850 */
[----:B------:R2:W2:Y:S01]  /*6b90*/  LDSM.16.MT88.4 R80, [R37+0xd800] ;  /* 0x00d800002550783b */ /* 0x0004a20000004200 */
[----:B---3--:R-:W-:Y:S01]  /*6ba0*/  F2FP.BF16.F32.PACK_AB R200, R223, R221 ;  /* 0x000000dddfc8723e */ /* 0x008fe200000010ff */
[----:B------:R3:W3:Y:S01]  /*6bb0*/  MUFU.EX2 R219, R6 ;  /* 0x0000000600db7308 */ /* 0x0006e20000000800 */
[----:B----4-:R-:W-:Y:S01]  /*6bc0*/  FFMA.FTZ R4, R148, UR4, -R3 ;  /* 0x0000000494047c23 */ /* 0x010fe20008010803 */
[----:B-1----:R-:W-:Y:S01]  /*6bd0*/  F2FP.BF16.F32.PACK_AB R202, R222, R224 ;  /* 0x000000e0deca723e */ /* 0x002fe200000010ff */
[----:B------:R-:W-:Y:S01]  /*6be0*/  IMAD.MOV.U32 R149, RZ, RZ, R112 ;  /* 0x000000ffff957224 */ /* 0x000fe200078e0070 */
[----:B------:R-:W-:Y:S01]  /*6bf0*/  MOV R148, R120 ;  /* 0x0000007800947202 */ /* 0x000fe20000000f00 */
[----:B------:R1:W-:Y:S01]  /*6c00*/  MUFU.EX2 R216, R4 ;  /* 0x0000000400d87308 */ /* 0x0003e20000000800 */
[----:B------:R-:W-:Y:S01]  /*6c10*/  HMMA.16816.F32.BF16 R72, R8, R44, R72 ;  /* 0x0000002c0848723c */ /* 0x000fe20000041848 */
[----:B------:R-:W4:Y:S01]  /*6c20*/  LDSM.16.MT88.4 R44, [R5+0x2800] ;  /* 0x00280000052c783b */ /* 0x000f220000004200 */
[----:B------:R-:W-:-:S02]  /*6c30*/  IMAD.MOV.U32 R112, RZ, RZ, R194 ;  /* 0x000000ffff707224 */ /* 0x000fc400078e00c2 */
[----:B------:R-:W-:Y:S02]  /*6c40*/  IMAD.MOV.U32 R120, RZ, RZ, R165 ;  /* 0x000000ffff787224 */ /* 0x000fe400078e00a5 */
[----:B---3--:R-:W-:Y:S01]  /*6c50*/  FFMA.FTZ R6, R151, UR4, -R3 ;  /* 0x0000000497067c23 */ /* 0x008fe20008010803 */
[--C-:B------:R-:W-:Y:S01]  /*6c60*/  FFMA.FTZ R3, R103, UR4, -R2.reuse ;  /* 0x0000000467037c23 */ /* 0x100fe20008010802 */
[----:B------:R-:W-:Y:S01]  /*6c70*/  HMMA.16816.F32.BF16 R140, R8, R42, R140 ;  /* 0x0000002a088c723c */ /* 0x000fe2000004188c */
[----:B------:R-:W3:Y:S01]  /*6c80*/  LDSM.16.MT88.4 R40, [R38+0x2800] ;  /* 0x002800002628783b */ /* 0x000ee20000004200 */
[----:B------:R2:W2:Y:S01]  /*6c90*/  MUFU.EX2 R217, R6 ;  /* 0x0000000600d97308 */ /* 0x0004a20000000800 */
[----:B-1----:R-:W-:Y:S01]  /*6ca0*/  FFMA.FTZ R4, R97, UR4, -R2 ;  /* 0x0000000461047c23 */ /* 0x002fe20008010802 */
[----:B------:R-:W-:Y:S01]  /*6cb0*/  F2FP.BF16.F32.PACK_AB R201, R219, R218 ;  /* 0x000000dadbc9723e */ /* 0x000fe200000010ff */
[----:B------:R-:W-:Y:S01]  /*6cc0*/  IMAD.MOV.U32 R151, RZ, RZ, R117 ;  /* 0x000000ffff977224 */ /* 0x000fe200078e0075 */
[----:B------:R1:W-:Y:S01]  /*6cd0*/  MUFU.EX2 R215, R3 ;  /* 0x0000000300d77308 */ /* 0x0003e20000000800 */
[----:B------:R-:W-:Y:S01]  /*6ce0*/  IMAD.MOV.U32 R117, RZ, RZ, R195 ;  /* 0x000000ffff757224 */ /* 0x000fe200078e00c3 */
[----:B------:R-:W-:Y:S01]  /*6cf0*/  HMMA.16816.F32.BF16 R104, R32, R60, RZ ;  /* 0x0000003c2068723c */ /* 0x000fe200000418ff */
[----:B--2---:R-:W-:Y:S01]  /*6d00*/  IMAD.MOV.U32 R37, RZ, RZ, R148 ;  /* 0x000000ffff257224 */ /* 0x004fe200078e0094 */
[----:B------:R2:W-:Y:S01]  /*6d10*/  MUFU.EX2 R212, R4 ;  /* 0x0000000400d47308 */ /* 0x0005e20000000800 */
[----:B------:R-:W-:Y:S01]  /*6d20*/  FFMA.FTZ R6, R101, UR4, -R2 ;  /* 0x0000000465067c23 */ /* 0x000fe20008010802 */
[----:B------:R-:W-:-:S04]  /*6d30*/  F2FP.BF16.F32.PACK_AB R203, R217, R216 ;  /* 0x000000d8d9cb723e */ /* 0x000fc800000010ff */
[----:B------:R-:W-:Y:S01]  /*6d40*/  HMMA.16816.F32.BF16 R92, R24, R56, RZ ;  /* 0x00000038185c723c */ /* 0x000fe200000418ff */
[----:B-1----:R-:W-:Y:S01]  /*6d50*/  FFMA.FTZ R3, R96, UR4, -R2 ;  /* 0x0000000460037c23 */ /* 0x002fe20008010802 */
[----:B------:R-:W-:Y:S01]  /*6d60*/  FFMA.FTZ R2, R100, UR4, -R0 ;  /* 0x0000000464027c23 */ /* 0x000fe20008010800 */
[----:B------:R-:W1:Y:S01]  /*6d70*/  MUFU.EX2 R214, R6 ;  /* 0x0000000600d67308 */ /* 0x000e620000000800 */
[----:B--2---:R-:W-:-:S03]  /*6d80*/  MOV R4, R65 ;  /* 0x0000004100047202 */ /* 0x004fc60000000f00 */
[----:B------:R2:W4:Y:S01]  /*6d90*/  MUFU.EX2 R213, R3 ;  /* 0x0000000300d57308 */ /* 0x0005220000000800 */
[----:B------:R-:W-:Y:S03]  /*6da0*/  HMMA.16816.F32.BF16 R68, R200, R80, R68 ;  /* 0x00000050c844723c */ /* 0x000fe60000041844 */
[----:B------:R3:W-:Y:S05]  /*6db0*/  MUFU.EX2 R175, R2 ;  /* 0x0000000200af7308 */ /* 0x0007ea0000000800 */
[----:B------:R-:W-:Y:S01]  /*6dc0*/  HMMA.16816.F32.BF16 R208, R20, R48, R104 ;  /* 0x0000003014d0723c */ /* 0x000fe20000041868 */
[----:B-1----:R-:W-:Y:S01]  /*6dd0*/  F2FP.BF16.F32.PACK_AB R196, R214, R215 ;  /* 0x000000d7d6c4723e */ /* 0x002fe200000010ff */
[----:B------:R-:W-:Y:S01]  /*6de0*/  IMAD.MOV.U32 R105, RZ, RZ, R153 ;  /* 0x000000ffff697224 */ /* 0x000fe200078e0099 */
[----:B------:R-:W-:Y:S01]  /*6df0*/  MOV R104, R152 ;  /* 0x0000009800687202 */ /* 0x000fe20000000f00 */
[----:B------:R-:W-:-:S02]  /*6e00*/  IMAD.MOV.U32 R106, RZ, RZ, R159 ;  /* 0x000000ffff6a7224 */ /* 0x000fc400078e009f */
[--C-:B--2---:R-:W-:Y:S01]  /*6e10*/  FFMA.FTZ R3, R98, UR4, -R0.reuse ;  /* 0x0000000462037c23 */ /* 0x104fe20008010800 */
[----:B----4-:R-:W-:Y:S01]  /*6e20*/  F2FP.BF16.F32.PACK_AB R198, R213, R212 ;  /* 0x000000d4d5c6723e */ /* 0x010fe200000010ff */
[----:B------:R-:W-:Y:S01]  /*6e30*/  HMMA.16816.F32.BF16 R152, R16, R44, R92 ;  /* 0x0000002c1098723c */ /* 0x000fe2000004185c */
[--C-:B---3--:R-:W-:Y:S01]  /*6e40*/  FFMA.FTZ R2, R102, UR4, -R0.reuse ;  /* 0x0000000466027c23 */ /* 0x108fe20008010800 */
[----:B------:R-:W-:Y:S01]  /*6e50*/  FFMA.FTZ R0, R99, UR4, -R0 ;  /* 0x0000000463007c23 */ /* 0x000fe20008010800 */
[----:B------:R-:W1:Y:S01]  /*6e60*/  MUFU.EX2 R173, R3 ;  /* 0x0000000300ad7308 */ /* 0x000e620000000800 */
[----:B------:R-:W-:-:S03]  /*6e70*/  MOV R107, R161 ;  /* 0x000000a1006b7202 */ /* 0x000fc60000000f00 */
[----:B------:R2:W-:Y:S01]  /*6e80*/  MUFU.EX2 R174, R2 ;  /* 0x0000000200ae7308 */ /* 0x0005e20000000800 */
[----:B------:R-:W-:Y:S03]  /*6e90*/  HMMA.16816.F32.BF16 R96, R32, R56, RZ ;  /* 0x000000382060723c */ /* 0x000fe600000418ff */
[----:B------:R-:W3:Y:S05]  /*6ea0*/  MUFU.EX2 R39, R0 ;  /* 0x0000000000277308 */ /* 0x000eea0000000800 */
[----:B------:R-:W-:Y:S01]  /*6eb0*/  HMMA.16816.F32.BF16 R100, R24, R60, RZ ;  /* 0x0000003c1864723c */ /* 0x000fe200000418ff */
[----:B-1----:R-:W-:Y:S01]  /*6ec0*/  F2FP.BF16.F32.PACK_AB R197, R173, R175 ;  /* 0x000000afadc5723e */ /* 0x002fe200000010ff */
[----:B------:R-:W-:-:S02]  /*6ed0*/  IMAD.MOV.U32 R3, RZ, RZ, R64 ;  /* 0x000000ffff037224 */ /* 0x000fc400078e0040 */
[----:B--2---:R-:W-:Y:S02]  /*6ee0*/  IMAD.MOV.U32 R2, RZ, RZ, R124 ;  /* 0x000000ffff027224 */ /* 0x004fe400078e007c */
[----:B------:R-:W-:Y:S02]  /*6ef0*/  IMAD.MOV.U32 R124, RZ, RZ, R167 ;  /* 0x000000ffff7c7224 */ /* 0x000fe400078e00a7 */
[----:B------:R-:W-:Y:S01]  /*6f00*/  HMMA.16816.F32.BF16 R92, R24, R122, RZ ;  /* 0x0000007a185c723c */ /* 0x000fe200000418ff */
[----:B---3--:R-:W-:Y:S01]  /*6f10*/  F2FP.BF16.F32.PACK_AB R199, R39, R174 ;  /* 0x000000ae27c7723e */ /* 0x008fe200000010ff */
[----:B------:R-:W-:-:S06]  /*6f20*/  IMAD.MOV.U32 R0, RZ, RZ, R150 ;  /* 0x000000ffff007224 */ /* 0x000fcc00078e0096 */
[C---:B------:R-:W-:Y:S08]  /*6f30*/  HMMA.16816.F32.BF16 R72, R196.reuse, R80, R72 ;  /* 0x00000050c448723c */ /* 0x040ff00000041848 */
[-C--:B------:R-:W-:Y:S08]  /*6f40*/  HMMA.16816.F32.BF16 R76, R196, R82.reuse, R76 ;  /* 0x00000052c44c723c */ /* 0x080ff0000004184c */
[----:B------:R-:W-:Y:S08]  /*6f50*/  HMMA.16816.F32.BF16 R80, R200, R82, R84 ;  /* 0x00000052c850723c */ /* 0x000ff00000041854 */
[----:B------:R-:W-:Y:S01]  /*6f60*/  HMMA.16816.F32.BF16 R84, R24, R52, RZ ;  /* 0x000000341854723c */ /* 0x000fe200000418ff */
[----:B------:R-:W-:Y:S01]  /*6f70*/  IMAD.MOV.U32 R53, RZ, RZ, R7 ;  /* 0x000000ffff357224 */ /* 0x000fe200078e0007 */
[----:B------:R-:W-:Y:S01]  /*6f80*/  MOV R52, R149 ;  /* 0x0000009500347202 */ /* 0x000fe20000000f00 */
[----:B------:R-:W-:-:S05]  /*6f90*/  IMAD.MOV.U32 R7, RZ, RZ, R117 ;  /* 0x000000ffff077224 */ /* 0x000fca00078e0075 */
[C---:B------:R-:W-:Y:S01]  /*6fa0*/  HMMA.16816.F32.BF16 R204, R20.reuse, R44, R96 ;  /* 0x0000002c14cc723c */ /* 0x040fe20000041860 */
[----:B------:R-:W-:Y:S01]  /*6fb0*/  IMAD.MOV.U32 R45, RZ, RZ, R116 ;  /* 0x000000ffff2d7224 */ /* 0x000fe200078e0074 */
[----:B------:R-:W-:Y:S01]  /*6fc0*/  MOV R116, R160 ;  /* 0x000000a000747202 */ /* 0x000fe20000000f00 */
[----:B------:R-:W-:Y:S01]  /*6fd0*/  IMAD.MOV.U32 R44, RZ, RZ, R125 ;  /* 0x000000ffff2c7224 */ /* 0x000fe200078e007d */
[----:B------:R-:W-:Y:S01]  /*6fe0*/  MOV R125, R193 ;  /* 0x000000c1007d7202 */ /* 0x000fe20000000f00 */
[----:B------:R-:W-:Y:S02]  /*6ff0*/  IMAD.MOV.U32 R160, RZ, RZ, R164 ;  /* 0x000000ffffa07224 */ /* 0x000fe400078e00a4 */
[----:B------:R-:W-:Y:S01]  /*7000*/  IMAD.MOV.U32 R6, RZ, RZ, R116 ;  /* 0x000000ffff067224 */ /* 0x000fe200078e0074 */
[----:B------:R-:W-:Y:S01]  /*7010*/  HMMA.16816.F32.BF16 R192, R20, R40, R88 ;  /* 0x0000002814c0723c */ /* 0x000fe20000041858 */
[----:B------:R-:W-:Y:S01]  /*7020*/  IMAD.MOV.U32 R116, RZ, RZ, R162 ;  /* 0x000000ffff747224 */ /* 0x000fe200078e00a2 */
[----:B------:R-:W-:-:S06]  /*7030*/  MOV R117, R160 ;  /* 0x000000a000757202 */ /* 0x000fcc0000000f00 */
[----:B------:R-:W-:Y:S01]  /*7040*/  HMMA.16816.F32.BF16 R188, R16, R48, R100 ;  /* 0x0000003010bc723c */ /* 0x000fe20000041864 */
[----:B------:R-:W-:Y:S02]  /*7050*/  IMAD.MOV.U32 R48, RZ, RZ, R187 ;  /* 0x000000ffff307224 */ /* 0x000fe400078e00bb */
[----:B------:R-:W-:-:S05]  /*7060*/  IMAD.MOV.U32 R49, RZ, RZ, R186 ;  /* 0x000000ffff317224 */ /* 0x000fca00078e00ba */
[----:B------:R-:W-:Y:S08]  /*7070*/  HMMA.16816.F32.BF16 R164, R16, R40, R84 ;  /* 0x0000002810a4723c */ /* 0x000ff00000041854 */
[C---:B------:R-:W-:Y:S08]  /*7080*/  HMMA.16816.F32.BF16 R88, R24.reuse, R62, RZ ;  /* 0x0000003e1858723c */ /* 0x040ff000000418ff */
[C---:B------:R-:W-:Y:S08]  /*7090*/  HMMA.16816.F32.BF16 R100, R24.reuse, R126, RZ ;  /* 0x0000007e1864723c */ /* 0x040ff000000418ff */
[C---:B------:R-:W-:Y:S08]  /*70a0*/  HMMA.16816.F32.BF16 R96, R24.reuse, R114, RZ ;  /* 0x000000721860723c */ /* 0x040ff000000418ff */
[C---:B------:R-:W-:Y:S08]  /*70b0*/  HMMA.16816.F32.BF16 R84, R24.reuse, R58, RZ ;  /* 0x0000003a1854723c */ /* 0x040ff000000418ff */
[----:B------:R-:W-:Y:S08]  /*70c0*/  HMMA.16816.F32.BF16 R24, R24, R54, RZ ;  /* 0x000000361818723c */ /* 0x000ff000000418ff */
[-C--:B------:R-:W-:Y:S08]  /*70d0*/  HMMA.16816.F32.BF16 R132, R200, R144.reuse, R132 ;  /* 0x00000090c884723c */ /* 0x080ff00000041884 */
[C---:B------:R-:W-:Y:S08]  /*70e0*/  HMMA.16816.F32.BF16 R136, R196.reuse, R144, R136 ;  /* 0x00000090c488723c */ /* 0x040ff00000041888 */
[-C--:B------:R-:W-:Y:S08]  /*70f0*/  HMMA.16816.F32.BF16 R140, R196, R146.reuse, R140 ;  /* 0x00000092c48c723c */ /* 0x080ff0000004188c */
[----:B------:R-:W-:Y:S08]  /*7100*/  HMMA.16816.F32.BF16 R144, R200, R146, R128 ;  /* 0x00000092c890723c */ /* 0x000ff00000041880 */
[----:B------:R-:W-:Y:S01]  /*7110*/  HMMA.16816.F32.BF16 R128, R16, R66, R92 ;  /* 0x000000421080723c */ /* 0x000fe2000004185c */
[----:B------:R-:W-:Y:S01]  /*7120*/  IMAD.MOV.U32 R94, RZ, RZ, R163 ;  /* 0x000000ffff5e7224 */ /* 0x000fe200078e00a3 */
[----:B------:R-:W-:Y:S01]  /*7130*/  MOV R95, R151 ;  /* 0x00000097005f7202 */ /* 0x000fe20000000f00 */
[----:B------:R-:W-:Y:S01]  /*7140*/  IMAD.MOV.U32 R92, RZ, RZ, R158 ;  /* 0x000000ffff5c7224 */ /* 0x000fe200078e009e */
[----:B------:R-:W-:-:S04]  /*7150*/  MOV R93, R157 ;  /* 0x0000009d005d7202 */ /* 0x000fc80000000f00 */
[----:B------:R-:W-:Y:S01]  /*7160*/  HMMA.16816.F32.BF16 R160, R16, R50, R88 ;  /* 0x0000003210a0723c */ /* 0x000fe20000041858 */
[----:B------:R-:W-:Y:S01]  /*7170*/  IMAD.MOV.U32 R89, RZ, RZ, R156 ;  /* 0x000000ffff597224 */ /* 0x000fe200078e009c */
[----:B------:R-:W-:Y:S01]  /*7180*/  MOV R91, R108 ;  /* 0x0000006c005b7202 */ /* 0x000fe20000000f00 */
[----:B------:R-:W-:-:S05]  /*7190*/  IMAD.MOV.U32 R90, RZ, RZ, R109 ;  /* 0x000000ffff5a7224 */ /* 0x000fca00078e006d */
[C---:B------:R-:W-:Y:S08]  /*71a0*/  HMMA.16816.F32.BF16 R100, R16.reuse, R110, R100 ;  /* 0x0000006e1064723c */ /* 0x040ff00000041864 */
[C---:B------:R-:W-:Y:S08]  /*71b0*/  HMMA.16816.F32.BF16 R96, R16.reuse, R118, R96 ;  /* 0x000000761060723c */ /* 0x040ff00000041860 */
[C---:B------:R-:W-:Y:S08]  /*71c0*/  HMMA.16816.F32.BF16 R156, R16.reuse, R46, R84 ;  /* 0x0000002e109c723c */ /* 0x040ff00000041854 */
[----:B------:R-:W-:Y:S08]  /*71d0*/  HMMA.16816.F32.BF16 R148, R16, R42, R24 ;  /* 0x0000002a1094723c */ /* 0x000ff00000041818 */
[----:B------:R-:W-:Y:S01]  /*71e0*/  HMMA.16816.F32.BF16 R16, R32, R126, RZ ;  /* 0x0000007e2010723c */ /* 0x000fe200000418ff */
[----:B------:R-:W-:-:S07]  /*71f0*/  IMAD.MOV.U32 R126, RZ, RZ, R36 ;  /* 0x000000ffff7e7224 */ /* 0x000fce00078e0024 */
[----:B------:R-:W-:Y:S01]  /*7200*/  HMMA.16816.F32.BF16 R24, R32, R114, RZ ;  /* 0x000000722018723c */ /* 0x000fe200000418ff */
[----:B------:R-:W-:Y:S01]  /*7210*/  IMAD.MOV.U32 R115, RZ, RZ, R95 ;  /* 0x000000ffff737224 */ /* 0x000fe200078e005f */
[----:B------:R-:W-:-:S06]  /*7220*/  MOV R114, R44 ;  /* 0x0000002c00727202 */ /* 0x000fcc0000000f00 */
[C---:B------:R-:W-:Y:S08]  /*7230*/  HMMA.16816.F32.BF16 R60, R32.reuse, R62, RZ ;  /* 0x0000003e203c723c */ /* 0x040ff000000418ff */
[----:B------:R-:W-:Y:S01]  /*7240*/  HMMA.16816.F32.BF16 R56, R32, R58, RZ ;  /* 0x0000003a2038723c */ /* 0x000fe200000418ff */
[----:B------:R-:W-:Y:S01]  /*7250*/  IMAD.MOV.U32 R127, RZ, RZ, R240 ;  /* 0x000000ffff7f7224 */ /* 0x000fe200078e00f0 */
[----:B------:R1:W5:Y:S04]  /*7260*/  LDL.LU R36, [R1+0x58] ;  /* 0x0000580001247983 */ /* 0x0003680000300800 */
[----:B------:R1:W5:Y:S02]  /*7270*/  LDL.LU R240, [R1+0x54] ;  /* 0x0000540001f07983 */ /* 0x0003640000300800 */
[----:B------:R-:W-:Y:S08]  /*7280*/  HMMA.16816.F32.BF16 R108, R20, R110, R16 ;  /* 0x0000006e146c723c */ /* 0x000ff00000041810 */
[----:B------:R-:W-:Y:S01]  /*7290*/  HMMA.16816.F32.BF16 R16, R32, R122, RZ ;  /* 0x0000007a2010723c */ /* 0x000fe200000418ff */
[----:B------:R-:W-:Y:S01]  /*72a0*/  IMAD.MOV.U32 R122, RZ, RZ, R104 ;  /* 0x000000ffff7a7224 */ /* 0x000fe200078e0068 */
[----:B------:R-:W-:-:S06]  /*72b0*/  MOV R123, R105 ;  /* 0x00000069007b7202 */ /* 0x000fcc0000000f00 */
[----:B------:R-:W-:Y:S08]  /*72c0*/  HMMA.16816.F32.BF16 R32, R32, R54, RZ ;  /* 0x000000362020723c */ /* 0x000ff000000418ff */
[C---:B------:R-:W-:Y:S01]  /*72d0*/  HMMA.16816.F32.BF16 R84, R20.reuse, R118, R24 ;  /* 0x000000761454723c */ /* 0x040fe20000041818 */
[----:B------:R-:W2:Y:S07]  /*72e0*/  LDSM.16.MT88.4 R24, [R220+0xd000] ;  /* 0x00d00000dc18783b */ /* 0x000eae0000004200 */
[C---:B------:R-:W-:Y:S01]  /*72f0*/  HMMA.16816.F32.BF16 R64, R20.reuse, R66, R16 ;  /* 0x000000421440723c */ /* 0x040fe20000041810 */
[----:B------:R-:W-:Y:S07]  /*7300*/  LDSM.16.MT88.4 R16, [R38+0x1000] ;  /* 0x001000002610783b */ /* 0x000fee0000004200 */
[----:B------:R-:W-:Y:S01]  /*7310*/  HMMA.16816.F32.BF16 R60, R20, R50, R60 ;  /* 0x00000032143c723c */ /* 0x000fe2000004183c */
[----:B------:R-:W-:Y:S01]  /*7320*/  MOV R50, R185 ;  /* 0x000000b900327202 */ /* 0x000fe20000000f00 */
[----:B------:R-:W-:-:S06]  /*7330*/  IMAD.MOV.U32 R51, RZ, RZ, R184 ;  /* 0x000000ffff337224 */ /* 0x000fcc00078e00b8 */
[C---:B------:R-:W-:Y:S01]  /*7340*/  HMMA.16816.F32.BF16 R56, R20.reuse, R46, R56 ;  /* 0x0000002e1438723c */ /* 0x040fe20000041838 */
[----:B------:R-:W-:Y:S01]  /*7350*/  MOV R104, R239 ;  /* 0x000000ef00687202 */ /* 0x000fe20000000f00 */
[----:B------:R-:W-:Y:S01]  /*7360*/  IMAD.MOV.U32 R105, RZ, RZ, R238 ;  /* 0x000000ffff697224 */ /* 0x000fe200078e00ee */
[----:B------:R-:W-:Y:S01]  /*7370*/  MOV R55, R93 ;  /* 0x0000005d00377202 */ /* 0x000fe20000000f00 */
[----:B------:R-:W-:Y:S01]  /*7380*/  IMAD.MOV.U32 R118, RZ, RZ, R94 ;  /* 0x000000ffff767224 */ /* 0x000fe200078e005e */
[----:B------:R1:W5:Y:S01]  /*7390*/  LDL.LU R239, [R1+0x50] ;  /* 0x0000500001ef7983 */ /* 0x0003620000300800 */
[----:B------:R-:W-:Y:S02]  /*73a0*/  IMAD.MOV.U32 R119, RZ, RZ, R45 ;  /* 0x000000ffff777224 */ /* 0x000fe400078e002d */
[----:B------:R-:W-:Y:S01]  /*73b0*/  HMMA.16816.F32.BF16 R32, R20, R42, R32 ;  /* 0x0000002a1420723c */ /* 0x000fe20000041820 */
[----:B------:R-:W3:Y:S07]  /*73c0*/  LDSM.16.MT88.4 R20, [R5+0x1000] ;  /* 0x001000000514783b */ /* 0x000eee0000004200 */
[----:B--2---:R-:W-:Y:S01]  /*73d0*/  HMMA.16816.F32.BF16 R184, R8, R26, R100 ;  /* 0x0000001a08b8723c */ /* 0x004fe20000041864 */
[----:B------:R-:W-:Y:S01]  /*73e0*/  IMAD.MOV.U32 R100, RZ, RZ, R89 ;  /* 0x000000ffff647224 */ /* 0x000fe200078e0059 */
[----:B------:R-:W-:Y:S01]  /*73f0*/  MOV R101, R90 ;  /* 0x0000005a00657202 */ /* 0x000fe20000000f00 */
[----:B------:R-:W-:Y:S01]  /*7400*/  IMAD.MOV.U32 R102, RZ, RZ, R91 ;  /* 0x000000ffff667224 */ /* 0x000fe200078e005b */
[----:B------:R1:W5:Y:S01]  /*7410*/  LDL.LU R238, [R1+0x4c] ;  /* 0x00004c0001ee7983 */ /* 0x0003620000300800 */
[----:B------:R-:W-:-:S03]  /*7420*/  IMAD.MOV.U32 R103, RZ, RZ, R92 ;  /* 0x000000ffff677224 */ /* 0x000fc600078e005c */
[C---:B------:R-:W-:Y:S08]  /*7430*/  HMMA.16816.F32.BF16 R40, R12.reuse, R26, R108 ;  /* 0x0000001a0c28723c */ /* 0x040ff0000004186c */
[-C--:B------:R-:W-:Y:S08]  /*7440*/  HMMA.16816.F32.BF16 R180, R12, R24.reuse, R180 ;  /* 0x000000180cb4723c */ /* 0x080ff000000418b4 */
[C---:B------:R-:W-:Y:S01]  /*7450*/  HMMA.16816.F32.BF16 R176, R8.reuse, R24, R176 ;  /* 0x0000001808b0723c */ /* 0x040fe200000418b0 */
[----:B------:R-:W-:Y:S07]  /*7460*/  LDSM.16.MT88.4 R24, [R220+0xf000] ;  /* 0x00f00000dc18783b */ /* 0x000fee0000004200 */
[----:B---3--:R-:W-:Y:S01]  /*7470*/  HMMA.16816.F32.BF16 R92, R8, R22, R96 ;  /* 0x00000016085c723c */ /* 0x008fe20000041860 */
[----:B------:R-:W-:-:S07]  /*7480*/  IMAD.MOV.U32 R96, RZ, RZ, R107 ;  /* 0x000000ffff607224 */ /* 0x000fce00078e006b */
[----:B------:R-:W-:Y:S01]  /*7490*/  HMMA.16816.F32.BF16 R44, R12, R22, R84 ;  /* 0x000000160c2c723c */ /* 0x000fe20000041854 */
[----:B------:R-:W-:Y:S01]  /*74a0*/  MOV R85, R104 ;  /* 0x0000006800557202 */ /* 0x000fe20000000f00 */
[----:B------:R-:W-:Y:S01]  /*74b0*/  IMAD.MOV.U32 R86, RZ, RZ, R105 ;  /* 0x000000ffff567224 */ /* 0x000fe200078e0069 */
[----:B------:R-:W-:-:S05]  /*74c0*/  MOV R87, R106 ;  /* 0x0000006a00577202 */ /* 0x000fca0000000f00 */
[-C--:B------:R-:W-:Y:S08]  /*74d0*/  HMMA.16816.F32.BF16 R48, R12, R20.reuse, R48 ;  /* 0x000000140c30723c */ /* 0x080ff00000041830 */
[----:B------:R-:W-:Y:S01]  /*74e0*/  HMMA.16816.F32.BF16 R88, R8, R20, R248 ;  /* 0x000000140858723c */ /* 0x000fe200000418f8 */
[----:B------:R-:W2:Y:S07]  /*74f0*/  LDSM.16.MT88.4 R20, [R5+0x3000] ;  /* 0x003000000514783b */ /* 0x000eae0000004200 */
[-C--:B------:R-:W-:Y:S08]  /*7500*/  HMMA.16816.F32.BF16 R100, R12, R16.reuse, R100 ;  /* 0x000000100c64723c */ /* 0x080ff00000041864 */
[C---:B------:R-:W-:Y:S08]  /*7510*/  HMMA.16816.F32.BF16 R104, R8.reuse, R16, R244 ;  /* 0x000000100868723c */ /* 0x040ff000000418f4 */
[-C--:B------:R-:W-:Y:S08]  /*7520*/  HMMA.16816.F32.BF16 R108, R8, R18.reuse, R128 ;  /* 0x00000012086c723c */ /* 0x080ff00000041880 */
[----:B------:R-:W-:Y:S01]  /*7530*/  HMMA.16816.F32.BF16 R64, R12, R18, R64 ;  /* 0x000000120c40723c */ /* 0x000fe20000041840 */
[----:B------:R-:W3:Y:S01]  /*7540*/  LDSM.16.MT88.4 R16, [R38+0x3000] ;  /* 0x003000002610783b */ /* 0x000ee20000004200 */
        /* <DEDUP_REMOVED lines=13> */
[----:B------:R-:W-:Y:S01]  /*7620*/  MOV R251, R118 ;  /* 0x0000007600fb7202 */ /* 0x000fe20000000f00 */
[----:B------:R-:W-:Y:S01]  /*7630*/  IMAD.MOV.U32 R131, RZ, RZ, R125 ;  /* 0x000000ffff837224 */ /* 0x000fe200078e007d */
[----:B------:R1:W5:Y:S01]  /*7640*/  LDL.LU R233, [R1+0x48] ;  /* 0x0000480001e97983 */ /* 0x0003620000300800 */
[----:B------:R-:W-:-:S03]  /*7650*/  IMAD.MOV.U32 R244, RZ, RZ, R117 ;  /* 0x000000fffff47224 */ /* 0x000fc600078e0075 */
[C---:B------:R-:W-:Y:S01]  /*7660*/  HMMA.16816.F32.BF16 R120, R8.reuse, R24, R188 ;  /* 0x000000180878723c */ /* 0x040fe200000418bc */
[----:B------:R-:W2:Y:S04]  /*7670*/  LDSM.16.MT88.4 R188, [R220+0xd800] ;  /* 0x00d80000dcbc783b */ /* 0x000ea80000004200 */
[----:B------:R1:W5:Y:S03]  /*7680*/  LDL.LU R232, [R1+0x44] ;  /* 0x0000440001e87983 */ /* 0x0003660000300800 */
[C---:B------:R-:W-:Y:S01]  /*7690*/  HMMA.16816.F32.BF16 R124, R8.reuse, R26, R160 ;  /* 0x0000001a087c723c */ /* 0x040fe200000418a0 */
[----:B------:R-:W-:Y:S07]  /*76a0*/  LDSM.16.MT88.4 R160, [R5+0x3800] ;  /* 0x0038000005a0783b */ /* 0x000fee0000004200 */
[C---:B------:R-:W-:Y:S08]  /*76b0*/  HMMA.16816.F32.BF16 R156, R8.reuse, R22, R156 ;  /* 0x00000016089c723c */ /* 0x040ff0000004189c */
[C---:B---3--:R-:W-:Y:S08]  /*76c0*/  HMMA.16816.F32.BF16 R164, R8.reuse, R16, R164 ;  /* 0x0000001008a4723c */ /* 0x048ff000000418a4 */
[----:B------:R-:W-:Y:S08]  /*76d0*/  HMMA.16816.F32.BF16 R8, R8, R18, R148 ;  /* 0x000000120808723c */ /* 0x000ff00000041894 */
[----:B------:R-:W-:Y:S01]  /*76e0*/  HMMA.16816.F32.BF16 R60, R12, R26, R60 ;  /* 0x0000001a0c3c723c */ /* 0x000fe2000004183c */
[----:B------:R-:W-:Y:S01]  /*76f0*/  MOV R27, R52 ;  /* 0x00000034001b7202 */ /* 0x000fe20000000f00 */
[----:B------:R-:W-:Y:S01]  /*7700*/  IMAD.MOV.U32 R26, RZ, RZ, R0 ;  /* 0x000000ffff1a7224 */ /* 0x000fe200078e0000 */
[----:B------:R-:W-:Y:S01]  /*7710*/  MOV R52, R3 ;  /* 0x0000000300347202 */ /* 0x000fe20000000f00 */
[----:B------:R-:W-:-:S02]  /*7720*/  IMAD.MOV.U32 R3, RZ, RZ, R7 ;  /* 0x000000ffff037224 */ /* 0x000fc400078e0007 */
[----:B------:R-:W-:Y:S02]  /*7730*/  IMAD.MOV.U32 R0, RZ, RZ, R113 ;  /* 0x000000ffff007224 */ /* 0x000fe400078e0071 */
[----:B------:R-:W-:Y:S01]  /*7740*/  HMMA.16816.F32.BF16 R116, R12, R24, R208 ;  /* 0x000000180c74723c */ /* 0x000fe200000418d0 */
[----:B------:R-:W-:Y:S01]  /*7750*/  IMAD.MOV.U32 R210, RZ, RZ, R96 ;  /* 0x000000ffffd27224 */ /* 0x000fe200078e0060 */
[----:B------:R-:W-:Y:S01]  /*7760*/  MOV R209, R97 ;  /* 0x0000006100d17202 */ /* 0x000fe20000000f00 */
[----:B------:R-:W-:Y:S01]  /*7770*/  IMAD.MOV.U32 R208, RZ, RZ, R98 ;  /* 0x000000ffffd07224 */ /* 0x000fe200078e0062 */
[----:B------:R-:W-:Y:S01]  /*7780*/  MOV R25, R114 ;  /* 0x0000007200197202 */ /* 0x000fe20000000f00 */
[----:B------:R-:W-:-:S03]  /*7790*/  IMAD.MOV.U32 R24, RZ, RZ, R115 ;  /* 0x000000ffff187224 */ /* 0x000fc600078e0073 */
[----:B------:R-:W-:Y:S01]  /*77a0*/  HMMA.16816.F32.BF16 R148, R12, R20, R204 ;  /* 0x000000140c94723c */ /* 0x000fe200000418cc */
[----:B------:R-:W-:Y:S02]  /*77b0*/  MOV R20, R99 ;  /* 0x0000006300147202 */ /* 0x000fe40000000f00 */
[----:B------:R-:W-:Y:S01]  /*77c0*/  MOV R206, R131 ;  /* 0x0000008300ce7202 */ /* 0x000fe20000000f00 */
[----:B------:R-:W3:Y:S01]  /*77d0*/  LDSM.16.MT88.4 R96, [R5+0x1800] ;  /* 0x001800000560783b */ /* 0x000ee20000004200 */
[----:B------:R-:W-:-:S03]  /*77e0*/  MOV R207, R6 ;  /* 0x0000000600cf7202 */ /* 0x000fc60000000f00 */
[C---:B------:R-:W-:Y:S01]  /*77f0*/  HMMA.16816.F32.BF16 R56, R12.reuse, R22, R56 ;  /* 0x000000160c38723c */ /* 0x040fe20000041838 */
[----:B------:R-:W-:Y:S01]  /*7800*/  IMAD.MOV.U32 R23, RZ, RZ, R55 ;  /* 0x000000ffff177224 */ /* 0x000fe200078e0037 */
[----:B------:R-:W-:Y:S01]  /*7810*/  MOV R22, R112 ;  /* 0x0000007000167202 */ /* 0x000fe20000000f00 */
[----:B------:R-:W-:Y:S01]  /*7820*/  IMAD.MOV.U32 R55, RZ, RZ, R4 ;  /* 0x000000ffff377224 */ /* 0x000fe200078e0004 */
[----:B------:R-:W4:Y:S04]  /*7830*/  LDSM.16.MT88.4 R112, [R38+0x1800] ;  /* 0x001800002670783b */ /* 0x000f280000004200 */
[----:B------:R-:W1:Y:S04]  /*7840*/  LDSM.16.MT88.4 R128, [R220+0xf800] ;  /* 0x00f80000dc80783b */ /* 0x000e680000004200 */
[----:B------:R-:W1:Y:S01]  /*7850*/  LDSM.16.MT88.4 R4, [R38+0x3800] ;  /* 0x003800002604783b */ /* 0x000e620000004200 */
[----:B------:R-:W-:Y:S01]  /*7860*/  HMMA.16816.F32.BF16 R192, R12, R16, R192 ;  /* 0x000000100cc0723c */ /* 0x000fe200000418c0 */
[----:B------:R-:W-:Y:S01]  /*7870*/  MOV R204, R245 ;  /* 0x000000f500cc7202 */ /* 0x000fe20000000f00 */
[----:B------:R-:W-:Y:S01]  /*7880*/  IMAD.MOV.U32 R205, RZ, RZ, R244 ;  /* 0x000000ffffcd7224 */ /* 0x000fe200078e00f4 */
[----:B------:R-:W-:Y:S01]  /*7890*/  MOV R21, R87 ;  /* 0x0000005700157202 */ /* 0x000fe20000000f00 */
[----:B------:R-:W-:Y:S01]  /*78a0*/  FADD.FTZ R3, R3, R22 ;  /* 0x0000001603037221 */ /* 0x000fe20000010000 */
[----:B------:R-:W-:Y:S01]  /*78b0*/  MOV R22, R23 ;  /* 0x0000001700167202 */ /* 0x000fe20000000f00 */
[----:B------:R-:W-:Y:S01]  /*78c0*/  IMAD.MOV.U32 R23, RZ, RZ, R20 ;  /* 0x000000ffff177224 */ /* 0x000fe200078e0014 */
[----:B------:R-:W-:Y:S01]  /*78d0*/  MOV R20, R21 ;  /* 0x0000001500147202 */ /* 0x000fe20000000f00 */
[----:B--2---:R-:W-:Y:S01]  /*78e0*/  HMMA.16816.F32.BF16 R176, R196, R188, R176 ;  /* 0x000000bcc4b0723c */ /* 0x004fe200000418b0 */
[----:B------:R-:W-:Y:S01]  /*78f0*/  IMAD.MOV.U32 R21, RZ, RZ, R204 ;  /* 0x000000ffff157224 */ /* 0x000fe200078e00cc */
[----:B------:R-:W-:Y:S01]  /*7900*/  MOV R204, R205 ;  /* 0x000000cd00cc7202 */ /* 0x000fe20000000f00 */
[----:B------:R-:W-:-:S02]  /*7910*/  IMAD.MOV.U32 R205, RZ, RZ, R206 ;  /* 0x000000ffffcd7224 */ /* 0x000fc400078e00ce */
[----:B------:R-:W-:-:S03]  /*7920*/  FADD.FTZ R2, R2, R22 ;  /* 0x0000001602027221 */ /* 0x000fc60000010000 */
[----:B------:R-:W-:Y:S01]  /*7930*/  HMMA.16816.F32.BF16 R184, R196, R190, R184 ;  /* 0x000000bec4b8723c */ /* 0x000fe200000418b8 */
[----:B------:R-:W-:Y:S01]  /*7940*/  MOV R206, R251 ;  /* 0x000000fb00ce7202 */ /* 0x000fe20000000f00 */
[----:B------:R-:W-:Y:S01]  /*7950*/  FADD.FTZ R0, R0, R23 ;  /* 0x0000001700007221 */ /* 0x000fe20000010000 */
[----:B------:R-:W-:-:S05]  /*7960*/  FADD.FTZ R3, R20, R3 ;  /* 0x0000000314037221 */ /* 0x000fca0000010000 */
[----:B---3--:R-:W-:Y:S01]  /*7970*/  HMMA.16816.F32.BF16 R88, R196, R96, R88 ;  /* 0x00000060c458723c */ /* 0x008fe20000041858 */
[----:B------:R-:W-:-:S07]  /*7980*/  FADD.FTZ R2, R204, R2 ;  /* 0x00000002cc027221 */ /* 0x000fce0000010000 */
[C---:B------:R-:W-:Y:S08]  /*7990*/  HMMA.16816.F32.BF16 R92, R196.reuse, R98, R92 ;  /* 0x00000062c45c723c */ /* 0x040ff0000004185c */
[C---:B----4-:R-:W-:Y:S08]  /*79a0*/  HMMA.16816.F32.BF16 R104, R196.reuse, R112, R104 ;  /* 0x00000070c468723c */ /* 0x050ff00000041868 */
[C---:B------:R-:W-:Y:S08]  /*79b0*/  HMMA.16816.F32.BF16 R108, R196.reuse, R114, R108 ;  /* 0x00000072c46c723c */ /* 0x040ff0000004186c */
[C---:B-1----:R-:W-:Y:S08]  /*79c0*/  HMMA.16816.F32.BF16 R120, R196.reuse, R128, R120 ;  /* 0x00000080c478723c */ /* 0x042ff00000041878 */
[C---:B------:R-:W-:Y:S08]  /*79d0*/  HMMA.16816.F32.BF16 R124, R196.reuse, R130, R124 ;  /* 0x00000082c47c723c */ /* 0x040ff0000004187c */
[C---:B------:R-:W-:Y:S08]  /*79e0*/  HMMA.16816.F32.BF16 R152, R196.reuse, R160, R152 ;  /* 0x000000a0c498723c */ /* 0x040ff00000041898 */
[C---:B------:R-:W-:Y:S08]  /*79f0*/  HMMA.16816.F32.BF16 R156, R196.reuse, R162, R156 ;  /* 0x000000a2c49c723c */ /* 0x040ff0000004189c */
[----:B------:R-:W-:Y:S01]  /*7a00*/  HMMA.16816.F32.BF16 R164, R196, R4, R164 ;  /* 0x00000004c4a4723c */ /* 0x000fe200000418a4 */
[----:B------:R-:W-:-:S07]  /*7a10*/  FADD.FTZ R0, R205, R0 ;  /* 0x00000000cd007221 */ /* 0x000fce0000010000 */
[----:B------:R-:W-:Y:S01]  /*7a20*/  HMMA.16816.F32.BF16 R196, R196, R6, R8 ;  /* 0x00000006c4c4723c */ /* 0x000fe20000041808 */
[----:B------:R-:W-:Y:S01]  /*7a30*/  FADD.FTZ R8, R234, R168 ;  /* 0x000000a8ea087221 */ /* 0x000fe20000010000 */
[----:B------:R-:W-:-:S03]  /*7a40*/  FADD.FTZ R3, R206, R3 ;  /* 0x00000003ce037221 */ /* 0x000fc60000010000 */
[----:B------:R-:W-:Y:S01]  /*7a50*/  FADD.FTZ R8, R21, R8 ;  /* 0x0000000815087221 */ /* 0x000fe20000010000 */
[----:B------:R-:W-:Y:S02]  /*7a60*/  FADD.FTZ R2, R26, R2 ;  /* 0x000000021a027221 */ /* 0x000fe40000010000 */
[----:B------:R-:W-:Y:S01]  /*7a70*/  HMMA.16816.F32.BF16 R192, R200, R4, R192 ;  /* 0x00000004c8c0723c */ /* 0x000fe200000418c0 */
[----:B------:R-:W-:Y:S01]  /*7a80*/  FADD.FTZ R4, R207, R8 ;  /* 0x00000008cf047221 */ /* 0x000fe20000010000 */
[----:B------:R-:W-:Y:S01]  /*7a90*/  FADD.FTZ R0, R27, R0 ;  /* 0x000000001b007221 */ /* 0x000fe20000010000 */
[----:B------:R-:W-:Y:S01]  /*7aa0*/  FADD.FTZ R3, R24, R3 ;  /* 0x0000000318037221 */ /* 0x000fe20000010000 */
[----:B------:R-:W-:Y:S01]  /*7ab0*/  FADD.FTZ R5, R252, R2 ;  /* 0x00000002fc057221 */ /* 0x000fe20000010000 */
[----:B------:R-:W-:Y:S01]  /*7ac0*/  FADD.FTZ R8, R25, R4 ;  /* 0x0000000419087221 */ /* 0x000fe20000010000 */
[----:B------:R-:W-:Y:S01]  /*7ad0*/  FADD.FTZ R4, R237, R0 ;  /* 0x00000000ed047221 */ /* 0x000fe20000010000 */
[----:B------:R-:W-:Y:S01]  /*7ae0*/  MOV R244, R85 ;  /* 0x0000005500f47202 */ /* 0x000fe20000000f00 */
[----:B------:R-:W-:-:S02]  /*7af0*/  IMAD.MOV.U32 R211, RZ, RZ, R86 ;  /* 0x000000ffffd37224 */ /* 0x000fc400078e0056 */
        /* <DEDUP_REMOVED lines=12> */
[----:B------:R-:W-:-:S02]  /*7bc0*/  IMAD.MOV.U32 R251, RZ, RZ, R54 ;  /* 0x000000fffffb7224 */ /* 0x000fc400078e0036 */
        /* <DEDUP_REMOVED lines=35> */
[----:B------:R-:W-:-:S03]  /*7e00*/  FADD.FTZ R0, R39, R0 ;  /* 0x0000000027007221 */ /* 0x000fc60000010000 */
[----:B------:R1:W5:Y:S01]  /*7e10*/  LDL.LU R168, [R1+0x38] ;  /* 0x0000380001a87983 */ /* 0x0003620000300800 */
[C---:B------:R-:W-:Y:S03]  /*7e20*/  HMMA.16816.F32.BF16 R180, R200.reuse, R188, R180 ;  /* 0x000000bcc8b4723c */ /* 0x040fe600000418b4 */
[----:B------:R1:W-:Y:S04]  /*7e30*/  STL [R1+0x14], R4 ;  /* 0x0000140401007387 */ /* 0x0003e80000100800 */
[----:B------:R1:W-:Y:S01]  /*7e40*/  STL [R1+0x18], R3 ;  /* 0x0000180301007387 */ /* 0x0003e20000100800 */
[C---:B------:R-:W-:Y:S03]  /*7e50*/  HMMA.16816.F32.BF16 R116, R200.reuse, R128, R116 ;  /* 0x00000080c874723c */ /* 0x040fe60000041874 */
[----:B------:R1:W-:Y:S01]  /*7e60*/  STL [R1+0x1c], R2 ;  /* 0x00001c0201007387 */ /* 0x0003e20000100800 */
[----:B------:R-:W2:Y:S04]  /*7e70*/  S2R R234, SR_TID.X ;  /* 0x0000000000ea7919 */ /* 0x000ea80000002100 */
[C---:B------:R-:W-:Y:S01]  /*7e80*/  HMMA.16816.F32.BF16 R84, R200.reuse, R96, R48 ;  /* 0x00000060c854723c */ /* 0x040fe20000041830 */
[----:B------:R1:W-:Y:S07]  /*7e90*/  STL [R1+0x20], R0 ;  /* 0x0000200001007387 */ /* 0x0003ee0000100800 */
        /* <DEDUP_REMOVED lines=8> */
[----:B------:R-:W-:Y:S01]  /*7f20*/  UMOV UR6, 0xffffffff ;  /* 0xffffffff00067882 */ /* 0x000fe20000000000 */
[----:B------:R-:W-:-:S03]  /*7f30*/  NOP ;  /* 0x0000000000007918 */ /* 0x000fc60000000000 */
[----:B-12---:R-:W-:-:S15]  /*7f40*/  BRA.U !UP2, `(.L_x_251) ;  /* 0x000000bd0a2c7547 */ /* 0x006fde000b800000 */
[----:B------:R-:W2:Y:S04]  /*7f50*/  LDL R54, [R1+0x10] ;  /* 0x0000100001367983 */ /* 0x000ea80000100800 */
[----:B------:R-:W3:Y:S04]  /*7f60*/  LDL R55, [R1+0x4] ;  /* 0x0000040001377983 */ /* 0x000ee80000100800 */
[----:B------:R-:W4:Y:S04]  /*7f70*/  LDL R53, [R1] ;  /* 0x0000000001357983 */ /* 0x000f280000100800 */
[----:B------:R-:W4:Y:S04]  /*7f80*/  LDL R52, [R1+0x34] ;  /* 0x0000340001347983 */ /* 0x000f280000100800 */
[----:B------:R-:W4:Y:S01]  /*7f90*/  LDL R37, [R1+0x24] ;  /* 0x0000240001257983 */ /* 0x000f220000100800 */
[----:B------:R-:W-:Y:S01]  /*7fa0*/  UIADD3 UR14, UPT, UPT, UR20, -0x2, URZ ;  /* 0xfffffffe140e7890 */ /* 0x000fe2000fffe0ff */
[----:B------:R-:W-:-:S04]  /*7fb0*/  DEPBAR.LE SB0, 0x0 ;  /* 0x000080000000791a */ /* 0x000fc80000000000 */
[----:B------:R-:W1:Y:S01]  /*7fc0*/  LDCU UR4, c[0x0][0x440] ;  /* 0x00008800ff0477ac */ /* 0x000e620008000800 */
[----:B------:R-:W-:Y:S02]  /*7fd0*/  UIMAD.WIDE.U32 UR16, UR14, UR8, URZ ;  /* 0x000000080e1072a5 */ /* 0x000fe4000f8e00ff */
[----:B------:R-:W-:-:S04]  /*7fe0*/  UIMAD UR14, UR14, UR9, URZ ;  /* 0x000000090e0e72a4 */ /* 0x000fc8000f8e02ff */
[----:B------:R-:W-:Y:S02]  /*7ff0*/  UIADD3 UR7, UPT, UPT, UR17, UR14, URZ ;  /* 0x0000000e11077290 */ /* 0x000fe4000fffe0ff */
[----:B------:R-:W-:Y:S01]  /*8000*/  USHF.L.U32 UR12, UR8, 0x4, URZ ;  /* 0x00000004080c7899 */ /* 0x000fe200080006ff */
[----:B------:R-:W-:Y:S01]  /*8010*/  IMAD.U32 R2, RZ, RZ, UR16 ;  /* 0x00000010ff027e24 */ /* 0x000fe2000f8e00ff */
[----:B------:R-:W-:Y:S02]  /*8020*/  UIADD3 UR14, UPT, UPT, UR14, UR17, URZ ;  /* 0x000000110e0e7290 */ /* 0x000fe4000fffe0ff */
[----:B------:R-:W-:Y:S01]  /*8030*/  IMAD.U32 R0, RZ, RZ, UR7 ;  /* 0x00000007ff007e24 */ /* 0x000fe2000f8e00ff */
[----:B------:R-:W-:Y:S02]  /*8040*/  USHF.L.U64.HI UR7, UR8, 0x4, UR9 ;  /* 0x0000000408077899 */ /* 0x000fe40008010209 */
[----:B------:R-:W-:Y:S01]  /*8050*/  ULEA UR13, UP0, UR16, UR12, 0x6 ;  /* 0x0000000c100d7291 */ /* 0x000fe2000f8030ff */
[----:B-----5:R-:W-:Y:S01]  /*8060*/  IMAD.SHL.U32 R233, R234, 0x20, RZ ;  /* 0x00000020eae97824 */ /* 0x020fe200078e00ff */
[----:B-1----:R-:W-:-:S02]  /*8070*/  ISETP.GE.AND P3, PT, R230, UR4, PT ;  /* 0x00000004e6007c0c */ /* 0x002fc4000bf66270 */
[----:B------:R-:W-:Y:S02]  /*8080*/  SHF.R.U32.HI R232, RZ, 0x1, R234 ;  /* 0x00000001ffe87819 */ /* 0x000fe400000116ea */
[----:B------:R-:W-:Y:S01]  /*8090*/  LOP3.LUT R233, R233, 0x7c00, RZ, 0xc0, !PT ;  /* 0x00007c00e9e97812 */ /* 0x000fe200078ec0ff */
[----:B------:R-:W-:Y:S02]  /*80a0*/  IMAD.U32 R12, RZ, RZ, UR13 ;  /* 0x0000000dff0c7e24 */ /* 0x000fe4000f8e00ff */
[----:B------:R-:W-:Y:S02]  /*80b0*/  IMAD.U32 R3, RZ, RZ, UR17 ;  /* 0x00000011ff037e24 */ /* 0x000fe4000f8e00ff */
[----:B------:R-:W-:-:S05]  /*80c0*/  IMAD.MOV.U32 R23, RZ, RZ, 0x20 ;  /* 0x00000020ff177424 */ /* 0x000fca00078e00ff */
[----:B------:R-:W-:Y:S01]  /*80d0*/  SEL R23, R23, 0xffffffe0, !P6 ;  /* 0xffffffe017177807 */ /* 0x000fe20007000000 */
[----:B------:R-:W-:Y:S04]  /*80e0*/  STL.64 [R1+0x48], R70 ;  /* 0x0000484601007387 */ /* 0x000fe80000100a00 */
[----:B------:R-:W-:Y:S01]  /*80f0*/  STL.64 [R1+0x40], R68 ;  /* 0x0000404401007387 */ /* 0x000fe20000100a00 */
[----:B------:R-:W-:Y:S01]  /*8100*/  BAR.SYNC.DEFER_BLOCKING 0x0 ;  /* 0x0000000000007b1d */ /* 0x000fe20000010000 */
[----:B--2---:R-:W-:Y:S01]  /*8110*/  ISETP.GE.AND P2, PT, R54, UR4, PT ;  /* 0x0000000436007c0c */ /* 0x004fe2000bf46270 */
[----:B------:R-:W-:Y:S02]  /*8120*/  ULEA.HI.X UR4, UR16, UR7, UR14, 0x6, UP0 ;  /* 0x0000000710047291 */ /* 0x000fe400080f340e */
[----:B------:R-:W-:Y:S01]  /*8130*/  UIADD3 UR14, UP1, UPT, UR13, UR12, URZ ;  /* 0x0000000c0d0e7290 */ /* 0x000fe2000ff3e0ff */
[----:B---3--:R-:W-:-:S02]  /*8140*/  LEA R4, P1, R2, R55, 0x7 ;  /* 0x0000003702047211 */ /* 0x008fc400078238ff */
[----:B------:R-:W-:Y:S01]  /*8150*/  SHF.L.U32 R54, R234, 0x6, RZ ;  /* 0x00000006ea367819 */ /* 0x000fe200000006ff */
[----:B------:R-:W-:Y:S01]  /*8160*/  ULEA UR16, UP0, UR8, UR13, 0x5 ;  /* 0x0000000d08107291 */ /* 0x000fe2000f8028ff */
[----:B----4-:R-:W-:Y:S01]  /*8170*/  LEA.HI.X R5, R2, R53, R0, 0x7, P1 ;  /* 0x0000003502057211 */ /* 0x010fe200008f3c00 */
[----:B------:R-:W-:Y:S01]  /*8180*/  UIADD3.X UR13, UPT, UPT, UR4, UR7, URZ, UP1, !UPT ;  /* 0x00000007040d7290 */ /* 0x000fe20008ffe4ff */
[----:B------:R-:W-:Y:S01]  /*8190*/  LOP3.LUT R0, R232, 0x8, RZ, 0xc0, !PT ;  /* 0x00000008e8007812 */ /* 0x000fe200078ec0ff */
[----:B------:R-:W-:Y:S01]  /*81a0*/  IMAD.U32 R11, RZ, RZ, UR14 ;  /* 0x0000000eff0b7e24 */ /* 0x000fe2000f8e00ff */
[----:B------:R-:W-:Y:S01]  /*81b0*/  LOP3.LUT R3, R233, 0x200, R54, 0xf8, !PT ;  /* 0x00000200e9037812 */ /* 0x000fe200078ef836 */
[----:B------:R-:W-:Y:S01]  /*81c0*/  IMAD.U32 R9, RZ, RZ, UR4 ;  /* 0x00000004ff097e24 */ /* 0x000fe2000f8e00ff */
[-C--:B------:R-:W-:Y:S01]  /*81d0*/  LEA R2, P5, R12, R55.reuse, 0x1 ;  /* 0x000000370c027211 */ /* 0x080fe200078a08ff */
[----:B------:R-:W-:Y:S01]  /*81e0*/  ULEA.HI.X UR15, UR8, UR4, UR9, 0x5, UP0 ;  /* 0x00000004080f7291 */ /* 0x000fe200080f2c09 */
[----:B------:R-:W-:Y:S01]  /*81f0*/  IMAD.U32 R10, RZ, RZ, UR16 ;  /* 0x00000010ff0a7e24 */ /* 0x000fe2000f8e00ff */
[----:B------:R-:W-:Y:S01]  /*8200*/  LOP3.LUT R0, R3, R52, R0, 0xf6, !PT ;  /* 0x0000003403007212 */ /* 0x000fe200078ef600 */
[----:B------:R-:W-:Y:S01]  /*8210*/  @!PT LDS RZ, [RZ] ;  /* 0x00000000fffff984 */ /* 0x000fe20000000800 */
[----:B------:R-:W-:Y:S01]  /*8220*/  @!PT LDS RZ, [RZ] ;  /* 0x00000000fffff984 */ /* 0x000fe20000000800 */
[----:B------:R-:W-:Y:S01]  /*8230*/  @!PT LDS RZ, [RZ] ;  /* 0x00000000fffff984 */ /* 0x000fe20000000800 */
[----:B------:R-:W-:Y:S01]  /*8240*/  @!P3 LDGSTS.E.BYPASS.LTC128B.128 [R238+0xc000], desc[UR22][R4.64] ;  /* 0x0c00000004eebfae */ /* 0x000fe2000b981a16 */
[----:B------:R-:W-:-:S02]  /*8250*/  LEA R8, P4, R11, R55, 0x1 ;  /* 0x000000370b087211 */ /* 0x000fc400078808ff */
[----:B------:R-:W-:Y:S02]  /*8260*/  MOV R7, UR13 ;  /* 0x0000000d00077c02 */ /* 0x000fe40008000f00 */
[----:B------:R-:W-:Y:S01]  /*8270*/  LEA.HI.X R3, R12, R53, R9, 0x1, P5 ;  /* 0x000000350c037211 */ /* 0x000fe200028f0c09 */
[----:B------:R-:W-:Y:S01]  /*8280*/  @P3 STS.128 [R238+0xc000], RZ ;  /* 0x00c000ffee003388 */ /* 0x000fe20000000c00 */
[----:B------:R-:W-:Y:S01]  /*8290*/  IMAD.U32 R13, RZ, RZ, UR15 ;  /* 0x0000000fff0d7e24 */ /* 0x000fe2000f8e00ff */
[----:B------:R-:W-:Y:S02]  /*82a0*/  LEA R6, P1, R10, R55, 0x1 ;  /* 0x000000370a067211 */ /* 0x000fe400078208ff */
[----:B------:R-:W-:Y:S01]  /*82b0*/  @!PT LDS RZ, [RZ] ;  /* 0x00000000fffff984 */ /* 0x000fe20000000800 */
[----:B------:R-:W-:Y:S01]  /*82c0*/  @!PT LDS RZ, [RZ] ;  /* 0x00000000fffff984 */ /* 0x000fe20000000800 */
[----:B------:R-:W-:Y:S01]  /*82d0*/  @!PT LDS RZ, [RZ] ;  /* 0x00000000fffff984 */ /* 0x000fe20000000800 */
[----:B------:R-:W-:Y:S01]  /*82e0*/  @!P2 LDGSTS.E.BYPASS.LTC128B.128 [R238+0xe000], desc[UR22][R4.64+0x80] ;  /* 0x0e00008004eeafae */ /* 0x000fe2000b981a16 */
[----:B------:R-:W-:-:S03]  /*82f0*/  LEA.HI.X R9, R11, R53, R7, 0x1, P4 ;  /* 0x000000350b097211 */ /* 0x000fc600020f0c07 */
[----:B------:R-:W-:Y:S01]  /*8300*/  @P2 STS.128 [R238+0xe000], RZ ;  /* 0x00e000ffee002388 */ /* 0x000fe20000000c00 */
[----:B------:R-:W-:-:S03]  /*8310*/  LEA.HI.X R7, R10, R53, R13, 0x1, P1 ;  /* 0x000000350a077211 */ /* 0x000fc600008f0c0d */
[----:B------:R-:W-:Y:S01]  /*8320*/  @!PT LDS RZ, [RZ] ;  /* 0x00000000fffff984 */ /* 0x000fe20000000800 */
[----:B------:R-:W-:Y:S01]  /*8330*/  @!PT LDS RZ, [RZ] ;  /* 0x00000000fffff984 */ /* 0x000fe20000000800 */
[----:B------:R-:W-:Y:S01]  /*8340*/  @!PT LDS RZ, [RZ] ;  /* 0x00000000fffff984 */ /* 0x000fe20000000800 */
[----:B------:R-:W-:Y:S04]  /*8350*/  @!P3 LDGSTS.E.BYPASS.LTC128B.128 [R238+0xc800], desc[UR22][R2.64] ;  /* 0x0c80000002eebfae */ /* 0x000fe8000b981a16 */
[----:B------:R-:W-:Y:S04]  /*8360*/  @P3 STS.128 [R238+0xc800], RZ ;  /* 0x00c800ffee003388 */ /* 0x000fe80000000c00 */
[----:B------:R-:W-:Y:S01]  /*8370*/  @!PT LDS RZ, [RZ] ;  /* 0x00000000fffff984 */ /* 0x000fe20000000800 */
[----:B------:R-:W-:Y:S01]  /*8380*/  @!PT LDS RZ, [RZ] ;  /* 0x00000000fffff984 */ /* 0x000fe20000000800 */
[----:B------:R-:W-:Y:S01]  /*8390*/  @!PT LDS RZ, [RZ] ;  /* 0x00000000fffff984 */ /* 0x000fe20000000800 */
[----:B------:R-:W-:Y:S04]  /*83a0*/  @!P2 LDGSTS.E.BYPASS.LTC128B.128 [R238+0xe800], desc[UR22][R2.64+0x80] ;  /* 0x0e80008002eeafae */ /* 0x000fe8000b981a16 */
[----:B------:R-:W-:Y:S01]  /*83b0*/  @P2 STS.128 [R238+0xe800], RZ ;  /* 0x00e800ffee002388 */ /* 0x000fe20000000c00 */
[----:B------:R-:W-:-:S03]  /*83c0*/  LEA R20, R0, UR5, 0x1 ;  /* 0x0000000500147c11 */ /* 0x000fc6000f8e08ff */
        /* <DEDUP_REMOVED lines=8> */
[----:B------:R1:W-:Y:S04]  /*8450*/  @!P2 LDGSTS.E.BYPASS.LTC128B.128 [R238+0xf000], desc[UR22][R8.64+0x80] ;  /* 0x0f00008008eeafae */ /* 0x0003e8000b981a16 */
[----:B------:R-:W-:Y:S04]  /*8460*/  @P2 STS.128 [R238+0xf000], RZ ;  /* 0x00f000ffee002388 */ /* 0x000fe80000000c00 */
        /* <DEDUP_REMOVED lines=10> */
[----:B------:R-:W-:Y:S04]  /*8510*/  LDSM.16.M88.4 R56, [R168+UR5+0x9000] ;  /* 0x00900005a838783b */ /* 0x000fe80008000200 */
[----:B-1----:R-:W1:Y:S04]  /*8520*/  LDSM.16.M88.4 R8, [R20+0x2000] ;  /* 0x002000001408783b */ /* 0x002e680000000200 */
[----:B------:R-:W3:Y:S01]  /*8530*/  LDSM.16.M88.4 R52, [R168+UR5+0x9800] ;  /* 0x00980005a834783b */ /* 0x000ee20008000200 */
[----:B------:R-:W-:-:S02]  /*8540*/  VIADD R3, R168, UR5 ;  /* 0x00000005a8037c36 */ /* 0x000fc40008000000 */
[----:B------:R-:W-:Y:S01]  /*8550*/  IMAD.IADD R22, R23, 0x1, R20 ;  /* 0x0000000117167824 */ /* 0x000fe200078e0214 */
[----:B------:R-:W4:Y:S02]  /*8560*/  LDSM.16.M88.4 R24, [R168+UR5+0x8000] ;  /* 0x00800005a818783b */ /* 0x000f240008000200 */
[----:B------:R-:W-:Y:S02]  /*8570*/  IADD3 R2, PT, PT, R3, R23, RZ ;  /* 0x0000001703027210 */ /* 0x000fe40007ffe0ff */
[----:B------:R-:W4:Y:S04]  /*8580*/  LDSM.16.M88.4 R40, [R168+UR5+0x8800] ;  /* 0x00880005a828783b */ /* 0x000f280008000200 */
[----:B--2---:R-:W-:Y:S04]  /*8590*/  LDSM.16.M88.4 R4, [R22+0x2000] ;  /* 0x002000001604783b */ /* 0x004fe80000000200 */
[----:B------:R-:W2:Y:S04]  /*85a0*/  LDSM.16.M88.4 R48, [R2+0x9000] ;  /* 0x009000000230783b */ /* 0x000ea80000000200 */
[----:B------:R-:W2:Y:S04]  /*85b0*/  LDSM.16.M88.4 R44, [R2+0x9800] ;  /* 0x00980000022c783b */ /* 0x000ea80000000200 */
[----:B------:R-:W2:Y:S04]  /*85c0*/  LDSM.16.M88.4 R32, [R2+0x8800] ;  /* 0x008800000220783b */ /* 0x000ea80000000200 */
[----:B------:R-:W2:Y:S04]  /*85d0*/  LDSM.16.M88.4 R16, [R2+0x8000] ;  /* 0x008000000210783b */ /* 0x000ea80000000200 */
[----:B------:R-:W2:Y:S01]  /*85e0*/  LDSM.16.M88.4 R12, [R20] ;  /* 0x00000000140c783b */ /* 0x000ea20000000200 */
[----:B-1----:R-:W-:Y:S01]  /*85f0*/  HMMA.16816.F32.BF16 R64, R8, R56, RZ ;  /* 0x000000380840723c */ /* 0x002fe200000418ff */
[----:B------:R-:W-:-:S02]  /*8600*/  IMAD.MOV.U32 R252, RZ, RZ, R37 ;  /* 0x000000fffffc7224 */ /* 0x000fc400078e0025 */
[----:B------:R-:W0:Y:S05]  /*8610*/  LDGDEPBAR ;  /* 0x00000000000079af */ /* 0x000e2a0000000000 */
[C---:B---3--:R-:W-:Y:S08]  /*8620*/  HMMA.16816.F32.BF16 R212, R8.reuse, R52, RZ ;  /* 0x0000003408d4723c */ /* 0x048ff000000418ff */
[C---:B----4-:R-:W-:Y:S08]  /*8630*/  HMMA.16816.F32.BF16 R208, R8.reuse, R24, RZ ;  /* 0x0000001808d0723c */ /* 0x050ff000000418ff */
[C---:B------:R-:W-:Y:S08]  /*8640*/  HMMA.16816.F32.BF16 R204, R8.reuse, R40, RZ ;  /* 0x0000002808cc723c */ /* 0x040ff000000418ff */
[C---:B------:R-:W-:Y:S08]  /*8650*/  HMMA.16816.F32.BF16 R224, R8.reuse, R26, RZ ;  /* 0x0000001a08e0723c */ /* 0x040ff000000418ff */
[C---:B------:R-:W-:Y:S08]  /*8660*/  HMMA.16816.F32.BF16 R220, R8.reuse, R42, RZ ;  /* 0x0000002a08dc723c */ /* 0x040ff000000418ff */
[C---:B------:R-:W-:Y:S08]  /*8670*/  HMMA.16816.F32.BF16 R216, R8.reuse, R58, RZ ;  /* 0x0000003a08d8723c */ /* 0x040ff000000418ff */
[----:B------:R-:W-:Y:S08]  /*8680*/  HMMA.16816.F32.BF16 R60, R8, R54, RZ ;  /* 0x00000036083c723c */ /* 0x000ff000000418ff */
[C---:B--2---:R-:W-:Y:S08]  /*8690*/  HMMA.16816.F32.BF16 R8, R4.reuse, R48, R64 ;  /* 0x000000300408723c */ /* 0x044ff00000041840 */
[----:B------:R-:W-:Y:S11]  /*86a0*/  HMMA.16816.F32.BF16 R64, R4, R44, R212 ;  /* 0x0000002c0440723c */ /* 0x000ff600000418d4 */
[----:B------:R-:W-:-:S02]  /*86b0*/  IMAD.MOV.U32 R68, RZ, RZ, R8 ;  /* 0x000000ffff447224 */ /* 0x000fc400078e0008 */
[----:B------:R-:W-:Y:S02]  /*86c0*/  IMAD.MOV.U32 R243, RZ, RZ, R9 ;  /* 0x000000fffff37224 */ /* 0x000fe400078e0009 */
[----:B------:R-:W-:Y:S02]  /*86d0*/  IMAD.MOV.U32 R242, RZ, RZ, R10 ;  /* 0x000000fffff27224 */ /* 0x000fe400078e000a */
[----:B------:R-:W-:Y:S02]  /*86e0*/  IMAD.MOV.U32 R241, RZ, RZ, R11 ;  /* 0x000000fffff17224 */ /* 0x000fe400078e000b */
[----:B------:R-:W-:Y:S01]  /*86f0*/  MOV R175, R64 ;  /* 0x0000004000af7202 */ /* 0x000fe20000000f00 */
[----:B------:R-:W-:Y:S01]  /*8700*/  IMAD.MOV.U32 R174, RZ, RZ, R65 ;  /* 0x000000ffffae7224 */ /* 0x000fe200078e0041 */
[----:B------:R-:W1:Y:S01]  /*8710*/  LDSM.16.M88.4 R8, [R22] ;  /* 0x000000001608783b */ /* 0x000e620000000200 */
[----:B------:R-:W-:Y:S02]  /*8720*/  IMAD.MOV.U32 R71, RZ, RZ, R66 ;  /* 0x000000ffff477224 */ /* 0x000fe400078e0042 */
[----:B------:R-:W-:-:S02]  /*8730*/  IMAD.MOV.U32 R70, RZ, RZ, R67 ;  /* 0x000000ffff467224 */ /* 0x000fc400078e0043 */
[C---:B------:R-:W-:Y:S08]  /*8740*/  HMMA.16816.F32.BF16 R64, R4.reuse, R50, R216 ;  /* 0x000000320440723c */ /* 0x040ff000000418d8 */
[C---:B------:R-:W-:Y:S08]  /*8750*/  HMMA.16816.F32.BF16 R248, R4.reuse, R32, R204 ;  /* 0x0000002004f8723c */ /* 0x040ff000000418cc */
[----:B------:R-:W-:Y:S03]  /*8760*/  HMMA.16816.F32.BF16 R216, R4, R46, R60 ;  /* 0x0000002e04d8723c */ /* 0x000fe6000004183c */
[----:B------:R-:W-:Y:S01]  /*8770*/  IMAD.MOV.U32 R237, RZ, RZ, R64 ;  /* 0x000000ffffed7224 */ /* 0x000fe200078e0040 */
[----:B------:R-:W-:Y:S01]  /*8780*/  MOV R236, R65 ;  /* 0x0000004100ec7202 */ /* 0x000fe20000000f00 */
[----:B------:R-:W-:-:S02]  /*8790*/  IMAD.MOV.U32 R235, RZ, RZ, R66 ;  /* 0x000000ffffeb7224 */ /* 0x000fc400078e0042 */
[----:B------:R-:W-:Y:S01]  /*87a0*/  IMAD.MOV.U32 R231, RZ, RZ, R67 ;  /* 0x000000ffffe77224 */ /* 0x000fe200078e0043 */
        /* <DEDUP_REMOVED lines=8> */
[----:B------:R-:W-:-:S02]  /*8830*/  IMAD.IADD R21, R252, 0x1, R20 ;  /* 0x00000001fc157824 */ /* 0x000fc400078e0214 */
[----:B------:R-:W-:-:S05]  /*8840*/  IMAD.IADD R0, R3, 0x1, R252 ;  /* 0x0000000103007824 */ /* 0x000fca00078e02fc */
[C---:B-1----:R-:W-:Y:S08]  /*8850*/  HMMA.16816.F32.BF16 R208, R8.reuse, R32, R64 ;  /* 0x0000002008d0723c */ /* 0x042ff00000041840 */
[C---:B------:R-:W-:Y:S08]  /*8860*/  HMMA.16816.F32.BF16 R212, R8.reuse, R48, R60 ;  /* 0x0000003008d4723c */ /* 0x040ff0000004183c */
[C---:B------:R-:W-:Y:S01]  /*8870*/  HMMA.16816.F32.BF16 R64, R8.reuse, R44, R4 ;  /* 0x0000002c0840723c */ /* 0x040fe20000041804 */
[----:B------:R-:W-:Y:S07]  /*8880*/  LDSM.16.M88.4 R4, [R21+0x2000] ;  /* 0x002000001504783b */ /* 0x000fee0000000200 */
[C---:B------:R-:W-:Y:S01]  /*8890*/  HMMA.16816.F32.BF16 R60, R8.reuse, R18, R24 ;  /* 0x00000012083c723c */ /* 0x040fe20000041818 */
[----:B------:R-:W1:Y:S07]  /*88a0*/  LDSM.16.M88.4 R24, [R0+0x8000] ;  /* 0x008000000018783b */ /* 0x000e6e0000000200 */
[----:B------:R-:W-:Y:S01]  /*88b0*/  HMMA.16816.F32.BF16 R204, R8, R16, R204 ;  /* 0x0000001008cc723c */ /* 0x000fe200000418cc */
[----:B------:R-:W2:Y:S01]  /*88c0*/  LDSM.16.M88.4 R16, [R21] ;  /* 0x000000001510783b */ /* 0x000ea20000000200 */
[----:B------:R-:W-:Y:S01]  /*88d0*/  IMAD.MOV.U32 R39, RZ, RZ, R249 ;  /* 0x000000ffff277224 */ /* 0x000fe200078e00f9 */
[----:B------:R-:W-:Y:S01]  /*88e0*/  MOV R37, R251 ;  /* 0x000000fb00257202 */ /* 0x000fe20000000f00 */
[----:B------:R-:W-:-:S02]  /*88f0*/  IMAD.MOV.U32 R38, RZ, RZ, R250 ;  /* 0x000000ffff267224 */ /* 0x000fc400078e00fa */
[----:B------:R-:W-:Y:S02]  /*8900*/  IMAD.MOV.U32 R69, RZ, RZ, R248 ;  /* 0x000000ffff457224 */ /* 0x000fe400078e00f8 */
[----:B-1----:R-:W-:-:S12]  /*8910*/  HMMA.16816.F32.BF16 R244, R4, R24, R244 ;  /* 0x0000001804f4723c */ /* 0x002fd800000418f4 */
[C---:B--2---:R-:W-:Y:S08]  /*8920*/  HMMA.16816.F32.BF16 R204, R16.reuse, R24, R204 ;  /* 0x0000001810cc723c */ /* 0x044ff000000418cc */
[----:B------:R-:W-:Y:S01]  /*8930*/  HMMA.16816.F32.BF16 R248, R16, R26, R60 ;  /* 0x0000001a10f8723c */ /* 0x000fe2000004183c */
[----:B------:R-:W-:Y:S01]  /*8940*/  IMAD.MOV.U32 R48, RZ, RZ, R245 ;  /* 0x000000ffff307224 */ /* 0x000fe200078e00f5 */
[----:B------:R-:W-:Y:S01]  /*8950*/  MOV R245, R39 ;  /* 0x0000002700f57202 */ /* 0x000fe20000000f00 */
[----:B------:R-:W-:-:S02]  /*8960*/  IMAD.MOV.U32 R45, RZ, RZ, R246 ;  /* 0x000000ffff2d7224 */ /* 0x000fc400078e00f6 */
[----:B------:R-:W-:Y:S02]  /*8970*/  IMAD.MOV.U32 R44, RZ, RZ, R247 ;  /* 0x000000ffff2c7224 */ /* 0x000fe400078e00f7 */
[----:B------:R-:W-:Y:S02]  /*8980*/  IMAD.MOV.U32 R246, RZ, RZ, R38 ;  /* 0x000000fffff67224 */ /* 0x000fe400078e0026 */
[----:B------:R-:W-:Y:S02]  /*8990*/  IMAD.MOV.U32 R247, RZ, RZ, R37 ;  /* 0x000000fffff77224 */ /* 0x000fe400078e0025 */
[----:B------:R-:W-:Y:S01]  /*89a0*/  MOV R38, R206 ;  /* 0x000000ce00267202 */ /* 0x000fe20000000f00 */
[----:B------:R-:W-:Y:S02]  /*89b0*/  IMAD.MOV.U32 R56, RZ, RZ, R204 ;  /* 0x000000ffff387224 */ /* 0x000fe400078e00cc */
[----:B------:R-:W-:Y:S02]  /*89c0*/  IMAD.MOV.U32 R39, RZ, RZ, R205 ;  /* 0x000000ffff277224 */ /* 0x000fe400078e00cd */
[----:B------:R-:W-:-:S02]  /*89d0*/  IMAD.MOV.U32 R37, RZ, RZ, R207 ;  /* 0x000000ffff257224 */ /* 0x000fc400078e00cf */
[----:B------:R-:W-:Y:S01]  /*89e0*/  HMMA.16816.F32.BF16 R204, R4, R26, R224 ;  /* 0x0000001a04cc723c */ /* 0x000fe200000418e0 */
[----:B------:R-:W1:Y:S07]  /*89f0*/  LDSM.16.M88.4 R24, [R0+0x8800] ;  /* 0x008800000018783b */ /* 0x000e6e0000000200 */
[----:B------:R-:W-:Y:S11]  /*8a00*/  HMMA.16816.F32.BF16 R40, R12, R42, RZ ;  /* 0x0000002a0c28723c */ /* 0x000ff600000418ff */
[----:B------:R-:W-:Y:S01]  /*8a10*/  IMAD.MOV.U32 R229, RZ, RZ, R204 ;  /* 0x000000ffffe57224 */ /* 0x000fe200078e00cc */
[----:B------:R-:W-:Y:S01]  /*8a20*/  MOV R57, R207 ;  /* 0x000000cf00397202 */ /* 0x000fe20000000f00 */
[----:B------:R-:W-:-:S02]  /*8a30*/  IMAD.MOV.U32 R228, RZ, RZ, R205 ;  /* 0x000000ffffe47224 */ /* 0x000fc400078e00cd */
[----:B------:R-:W-:-:S05]  /*8a40*/  IMAD.MOV.U32 R173, RZ, RZ, R206 ;  /* 0x000000ffffad7224 */ /* 0x000fca00078e00ce */
[----:B------:R-:W-:Y:S01]  /*8a50*/  HMMA.16816.F32.BF16 R32, R8, R34, R40 ;  /* 0x000000220820723c */ /* 0x000fe20000041828 */
[----:B------:R-:W-:-:S07]  /*8a60*/  MOV R49, R244 ;  /* 0x000000f400317202 */ /* 0x000fce0000000f00 */
[----:B-1----:R-:W-:Y:S01]  /*8a70*/  HMMA.16816.F32.BF16 R204, R16, R24, R208 ;  /* 0x0000001810cc723c */ /* 0x002fe200000418d0 */
[----:B------:R-:W-:Y:S02]  /*8a80*/  IMAD.MOV.U32 R244, RZ, RZ, R69 ;  /* 0x000000fffff47224 */ /* 0x000fe400078e0045 */
[----:B------:R-:W-:-:S09]  /*8a90*/  IMAD.MOV.U32 R63, RZ, RZ, R68 ;  /* 0x000000ffff3f7224 */ /* 0x000fd200078e0044 */
[----:B------:R-:W-:Y:S07]  /*8aa0*/  HMMA.16816.F32.BF16 R32, R16, R26, R32 ;  /* 0x0000001a1020723c */ /* 0x000fee0000041820 */
[----:B------:R-:W-:Y:S01]  /*8ab0*/  IMAD.MOV.U32 R69, RZ, RZ, R204 ;  /* 0x000000ffff457224 */ /* 0x000fe200078e00cc */
[----:B------:R-:W-:Y:S01]  /*8ac0*/  MOV R52, R207 ;  /* 0x000000cf00347202 */ /* 0x000fe20000000f00 */
[----:B------:R-:W-:Y:S02]  /*8ad0*/  IMAD.MOV.U32 R68, RZ, RZ, R205 ;  /* 0x000000ffff447224 */ /* 0x000fe400078e00cd */
[----:B------:R-:W-:-:S02]  /*8ae0*/  IMAD.MOV.U32 R53, RZ, RZ, R206 ;  /* 0x000000ffff357224 */ /* 0x000fc400078e00ce */
[C---:B------:R-:W-:Y:S08]  /*8af0*/  HMMA.16816.F32.BF16 R204, R4.reuse, R24, R244 ;  /* 0x0000001804cc723c */ /* 0x040ff000000418f4 */
[----:B------:R-:W-:Y:S01]  /*8b00*/  HMMA.16816.F32.BF16 R244, R4, R26, R220 ;  /* 0x0000001a04f4723c */ /* 0x000fe200000418dc */
[----:B------:R-:W1:Y:S01]  /*8b10*/  LDSM.16.M88.4 R24, [R0+0x9800] ;  /* 0x009800000018783b */ /* 0x000e620000000200 */
[----:B------:R-:W-:Y:S01]  /*8b20*/  IMAD.MOV.U32 R224, RZ, RZ, R175 ;  /* 0x000000ffffe07224 */ /* 0x000fe200078e00af */
[----:B------:R-:W-:Y:S01]  /*8b30*/  MOV R175, R32 ;  /* 0x0000002000af7202 */ /* 0x000fe20000000f00 */
[----:B------:R-:W-:-:S02]  /*8b40*/  IMAD.MOV.U32 R225, RZ, RZ, R174 ;  /* 0x000000ffffe17224 */ /* 0x000fc400078e00ae */
[----:B------:R-:W-:Y:S02]  /*8b50*/  IMAD.MOV.U32 R226, RZ, RZ, R71 ;  /* 0x000000ffffe27224 */ /* 0x000fe400078e0047 */
[----:B------:R-:W-:Y:S02]  /*8b60*/  IMAD.MOV.U32 R227, RZ, RZ, R70 ;  /* 0x000000ffffe37224 */ /* 0x000fe400078e0046 */
[----:B------:R-:W-:Y:S02]  /*8b70*/  IMAD.MOV.U32 R174, RZ, RZ, R33 ;  /* 0x000000ffffae7224 */ /* 0x000fe400078e0021 */
[----:B------:R-:W-:Y:S02]  /*8b80*/  IMAD.MOV.U32 R71, RZ, RZ, R34 ;  /* 0x000000ffff477224 */ /* 0x000fe400078e0022 */
[----:B------:R-:W-:Y:S02]  /*8b90*/  IMAD.MOV.U32 R70, RZ, RZ, R35 ;  /* 0x000000ffff467224 */ /* 0x000fe400078e0023 */
[----:B------:R-:W-:-:S02]  /*8ba0*/  IMAD.MOV.U32 R210, RZ, RZ, R173 ;  /* 0x000000ffffd27224 */ /* 0x000fc400078e00ad */
[----:B------:R-:W-:Y:S02]  /*8bb0*/  IMAD.MOV.U32 R41, RZ, RZ, R39 ;  /* 0x000000ffff297224 */ /* 0x000fe400078e0027 */
[----:B------:R-:W-:Y:S02]  /*8bc0*/  IMAD.MOV.U32 R42, RZ, RZ, R38 ;  /* 0x000000ffff2a7224 */ /* 0x000fe400078e0026 */
[----:B------:R-:W-:Y:S01]  /*8bd0*/  IMAD.MOV.U32 R43, RZ, RZ, R37 ;  /* 0x000000ffff2b7224 */ /* 0x000fe200078e0025 */
[----:B-1----:R-:W-:-:S15]  /*8be0*/  HMMA.16816.F32.BF16 R32, R16, R24, R64 ;  /* 0x000000181020723c */ /* 0x002fde0000041840 */
[----:B------:R-:W-:-:S04]  /*8bf0*/  NOP ;  /* 0x0000000000007918 */ /* 0x000fc80000000000 */
[----:B------:R-:W-:Y:S01]  /*8c00*/  MOV R173, R32 ;  /* 0x0000002000ad7202 */ /* 0x000fe20000000f00 */
[----:B------:R-:W-:Y:S02]  /*8c10*/  IMAD.MOV.U32 R39, RZ, RZ, R33 ;  /* 0x000000ffff277224 */ /* 0x000fe400078e0021 */
[----:B------:R-:W-:Y:S02]  /*8c20*/  IMAD.MOV.U32 R38, RZ, RZ, R34 ;  /* 0x000000ffff267224 */ /* 0x000fe400078e0022 */
[----:B------:R-:W-:Y:S02]  /*8c30*/  IMAD.MOV.U32 R37, RZ, RZ, R35 ;  /* 0x000000ffff257224 */ /* 0x000fe400078e0023 */
[----:B------:R-:W1:Y:S01]  /*8c40*/  LDSM.16.M88.4 R32, [R0+0x9000] ;  /* 0x009000000020783b */ /* 0x000e620000000200 */
[----:B------:R-:W-:Y:S01]  /*8c50*/  MOV R211, R57 ;  /* 0x0000003900d37202 */ /* 0x000fe20000000f00 */
[----:B------:R-:W-:Y:S02]  /*8c60*/  IMAD.MOV.U32 R40, RZ, RZ, R56 ;  /* 0x000000ffff287224 */ /* 0x000fe400078e0038 */
[C---:B------:R-:W-:Y:S08]  /*8c70*/  HMMA.16816.F32.BF16 R56, R12.reuse, R58, RZ ;  /* 0x0000003a0c38723c */ /* 0x040ff000000418ff */
[----:B------:R-:W-:Y:S01]  /*8c80*/  HMMA.16816.F32.BF16 R12, R12, R54, RZ ;  /* 0x000000360c0c723c */ /* 0x000fe200000418ff */
[----:B------:R-:W-:Y:S01]  /*8c90*/  IMAD.IADD R3, R3, 0x1, R252 ;  /* 0x0000000103037824 */ /* 0x000fe200078e02fc */
[----:B------:R-:W-:Y:S01]  /*8ca0*/  MOV R61, R243 ;  /* 0x000000f3003d7202 */ /* 0x000fe20000000f00 */
[----:B------:R-:W-:Y:S01]  /*8cb0*/  IMAD.MOV.U32 R60, RZ, RZ, R63 ;  /* 0x000000ffff3c7224 */ /* 0x000fe200078e003f */
[----:B------:R-:W-:Y:S01]  /*8cc0*/  MOV R222, R235 ;  /* 0x000000eb00de7202 */ /* 0x000fe20000000f00 */
[----:B------:R-:W-:-:S03]  /*8cd0*/  IMAD.MOV.U32 R62, RZ, RZ, R242 ;  /* 0x000000ffff3e7224 */ /* 0x000fc600078e00f2 */
[C---:B------:R-:W-:Y:S01]  /*8ce0*/  HMMA.16816.F32.BF16 R224, R4.reuse, R24, R224 ;  /* 0x0000001804e0723c */ /* 0x040fe200000418e0 */
[----:B------:R-:W-:Y:S02]  /*8cf0*/  IMAD.IADD R24, R252, 0x1, R20 ;  /* 0x00000001fc187824 */ /* 0x000fe400078e0214 */
[----:B------:R-:W-:Y:S02]  /*8d00*/  IMAD.MOV.U32 R63, RZ, RZ, R241 ;  /* 0x000000ffff3f7224 */ /* 0x000fe400078e00f1 */
[----:B------:R-:W-:Y:S02]  /*8d10*/  IMAD.MOV.U32 R220, RZ, RZ, R237 ;  /* 0x000000ffffdc7224 */ /* 0x000fe400078e00ed */
[----:B------:R-:W-:Y:S02]  /*8d20*/  IMAD.MOV.U32 R221, RZ, RZ, R236 ;  /* 0x000000ffffdd7224 */ /* 0x000fe400078e00ec */
[----:B------:R-:W-:Y:S01]  /*8d30*/  IMAD.MOV.U32 R223, RZ, RZ, R231 ;  /* 0x000000ffffdf7224 */ /* 0x000fe200078e00e7 */
[C---:B------:R-:W-:Y:S01]  /*8d40*/  IADD3 R3, PT, PT, R23.reuse, R3, RZ ;  /* 0x0000000317037210 */ /* 0x040fe20007ffe0ff */
[----:B------:R-:W-:Y:S01]  /*8d50*/  IMAD.IADD R23, R23, 0x1, R24 ;  /* 0x0000000117177824 */ /* 0x000fe200078e0218 */
[----:B------:R-:W-:Y:S01]  /*8d60*/  HMMA.16816.F32.BF16 R216, R4, R26, R216 ;  /* 0x0000001a04d8723c */ /* 0x000fe200000418d8 */
[----:B------:R-:W-:-:S02]  /*8d70*/  IMAD.MOV.U32 R66, RZ, RZ, R45 ;  /* 0x000000ffff427224 */ /* 0x000fc400078e002d */
[----:B------:R-:W-:-:S05]  /*8d80*/  IMAD.MOV.U32 R67, RZ, RZ, R44 ;  /* 0x000000ffff437224 */ /* 0x000fca00078e002c */
[C---:B-1----:R-:W-:Y:S08]  /*8d90*/  HMMA.16816.F32.BF16 R60, R4.reuse, R32, R60 ;  /* 0x00000020043c723c */ /* 0x042ff0000004183c */
[----:B------:R-:W-:Y:S01]  /*8da0*/  HMMA.16816.F32.BF16 R220, R4, R34, R220 ;  /* 0x0000002204dc723c */ /* 0x000fe200000418dc */
[----:B------:R-:W-:Y:S07]  /*8db0*/  LDSM.16.M88.4 R4, [R23+0x2000] ;  /* 0x002000001704783b */ /* 0x000fee0000000200 */
[C---:B------:R-:W-:Y:S08]  /*8dc0*/  HMMA.16816.F32.BF16 R56, R8.reuse, R50, R56 ;  /* 0x000000320838723c */ /* 0x040ff00000041838 */
[----:B------:R-:W-:Y:S01]  /*8dd0*/  HMMA.16816.F32.BF16 R44, R8, R46, R12 ;  /* 0x0000002e082c723c */ /* 0x000fe2000004180c */
[----:B------:R-:W1:Y:S04]  /*8de0*/  LDSM.16.M88.4 R8, [R3+0x8000] ;  /* 0x008000000308783b */ /* 0x000e680000000200 */
[----:B------:R-:W2:Y:S03]  /*8df0*/  LDSM.16.M88.4 R12, [R23] ;  /* 0x00000000170c783b */ /* 0x000ea60000000200 */
[----:B------:R-:W-:Y:S01]  /*8e00*/  HMMA.16816.F32.BF16 R212, R16, R32, R212 ;  /* 0x0000002010d4723c */ /* 0x000fe200000418d4 */
[----:B------:R-:W-:Y:S01]  /*8e10*/  IMAD.MOV.U32 R208, RZ, RZ, R229 ;  /* 0x000000ffffd07224 */ /* 0x000fe200078e00e5 */
[----:B------:R-:W-:Y:S01]  /*8e20*/  MOV R65, R48 ;  /* 0x0000003000417202 */ /* 0x000fe20000000f00 */
[----:B------:R-:W-:-:S02]  /*8e30*/  IMAD.MOV.U32 R209, RZ, RZ, R228 ;  /* 0x000000ffffd17224 */ /* 0x000fc400078e00e4 */
[----:B------:R-:W-:-:S14]  /*8e40*/  IMAD.MOV.U32 R64, RZ, RZ, R49 ;  /* 0x000000ffff407224 */ /* 0x000fdc00078e0031 */
[----:B------:R-:W-:Y:S02]  /*8e50*/  IMAD.MOV.U32 R49, RZ, RZ, R212 ;  /* 0x000000ffff317224 */ /* 0x000fe400078e00d4 */
[----:B------:R-:W-:Y:S01]  /*8e60*/  IMAD.MOV.U32 R48, RZ, RZ, R213 ;  /* 0x000000ffff307224 */ /* 0x000fe200078e00d5 */
[----:B------:R-:W-:Y:S01]  /*8e70*/  MOV R24, R215 ;  /* 0x000000d700187202 */ /* 0x000fe20000000f00 */
[----:B------:R-:W-:Y:S02]  /*8e80*/  IMAD.MOV.U32 R25, RZ, RZ, R214 ;  /* 0x000000ffff197224 */ /* 0x000fe400078e00d6 */
[----:B------:R-:W-:Y:S01]  /*8e90*/  IMAD.MOV.U32 R32, RZ, RZ, R49 ;  /* 0x000000ffff207224 */ /* 0x000fe200078e0031 */
[----:B------:R-:W-:Y:S01]  /*8ea0*/  HMMA.16816.F32.BF16 R212, R16, R34, R56 ;  /* 0x0000002210d4723c */ /* 0x000fe20000041838 */
[----:B------:R-:W-:Y:S02]  /*8eb0*/  IMAD.MOV.U32 R33, RZ, RZ, R48 ;  /* 0x000000ffff217224 */ /* 0x000fe400078e0030 */
[----:B------:R-:W-:-:S02]  /*8ec0*/  IMAD.MOV.U32 R34, RZ, RZ, R25 ;  /* 0x000000ffff227224 */ /* 0x000fc400078e0019 */
[----:B------:R-:W-:-:S03]  /*8ed0*/  IMAD.MOV.U32 R35, RZ, RZ, R24 ;  /* 0x000000ffff237224 */ /* 0x000fc600078e0018 */
[----:B------:R-:W-:Y:S01]  /*8ee0*/  HMMA.16816.F32.BF16 R48, R16, R26, R44 ;  /* 0x0000001a1030723c */ /* 0x000fe2000004182c */
[----:B------:R-:W-:Y:S07]  /*8ef0*/  LDSM.16.M88.4 R24, [R3+0x9800] ;  /* 0x009800000318783b */ /* 0x000fee0000000200 */
[-C--:B-1----:R-:W-:Y:S08]  /*8f00*/  HMMA.16816.F32.BF16 R44, R4, R8.reuse, R64 ;  /* 0x00000008042c723c */ /* 0x082ff00000041840 */
[----:B--2---:R-:W-:Y:S08]  /*8f10*/  HMMA.16816.F32.BF16 R40, R12, R8, R40 ;  /* 0x000000080c28723c */ /* 0x004ff00000041828 */
[-C--:B------:R-:W-:Y:S08]  /*8f20*/  HMMA.16816.F32.BF16 R208, R4, R10.reuse, R208 ;  /* 0x0000000a04d0723c */ /* 0x080ff000000418d0 */
[----:B------:R-:W-:Y:S01]  /*8f30*/  HMMA.16816.F32.BF16 R16, R12, R10, R248 ;  /* 0x0000000a0c10723c */ /* 0x000fe200000418f8 */
[----:B------:R-:W1:-:S15]  /*8f40*/  LDSM.16.M88.4 R8, [R3+0x8800] ;  /* 0x008800000308783b */ /* 0x000e5e0000000200 */
[----:B------:R-:W-:-:S03]  /*8f50*/  NOP ;  /* 0x0000000000007918 */ /* 0x000fc60000000000 */
[----:B------:R-:W-:Y:S01]  /*8f60*/  MOV R241, R16 ;  /* 0x0000001000f17202 */ /* 0x000fe20000000f00 */
[----:B------:R-:W-:Y:S02]  /*8f70*/  IMAD.MOV.U32 R237, RZ, RZ, R17 ;  /* 0x000000ffffed7224 */ /* 0x000fe400078e0011 */
[----:B------:R-:W-:Y:S02]  /*8f80*/  IMAD.MOV.U32 R236, RZ, RZ, R18 ;  /* 0x000000ffffec7224 */ /* 0x000fe400078e0012 */
[----:B------:R-:W-:Y:S02]  /*8f90*/  IMAD.MOV.U32 R235, RZ, RZ, R19 ;  /* 0x000000ffffeb7224 */ /* 0x000fe400078e0013 */
[----:B------:R-:W2:Y:S01]  /*8fa0*/  LDSM.16.M88.4 R16, [R3+0x9000] ;  /* 0x009000000310783b */ /* 0x000ea20000000200 */
[----:B-1----:R-:W-:Y:S01]  /*8fb0*/  HMMA.16816.F32.BF16 R64, R4, R10, R244 ;  /* 0x0000000a0440723c */ /* 0x002fe200000418f4 */
[----:B------:R-:W-:Y:S01]  /*8fc0*/  MOV R246, R53 ;  /* 0x0000003500f67202 */ /* 0x000fe20000000f00 */
[----:B------:R-:W-:-:S06]  /*8fd0*/  IMAD.MOV.U32 R247, RZ, RZ, R52 ;  /* 0x000000fffff77224 */ /* 0x000fcc00078e0034 */
[C---:B------:R-:W-:Y:S01]  /*8fe0*/  HMMA.16816.F32.BF16 R52, R4.reuse, R24, R224 ;  /* 0x000000180434723c */ /* 0x040fe200000418e0 */
[----:B------:R-:W-:Y:S02]  /*8ff0*/  IMAD.MOV.U32 R250, RZ, RZ, R71 ;  /* 0x000000fffffa7224 */ /* 0x000fe400078e0047 */
[----:B------:R-:W-:Y:S02]  /*9000*/  IMAD.MOV.U32 R251, RZ, RZ, R70 ;  /* 0x000000fffffb7224 */ /* 0x000fe400078e0046 */
[----:B------:R-:W-:Y:S02]  /*9010*/  IMAD.MOV.U32 R244, RZ, RZ, R69 ;  /* 0x000000fffff47224 */ /* 0x000fe400078e0045 */
[----:B------:R-:W-:Y:S01]  /*9020*/  IMAD.MOV.U32 R245, RZ, RZ, R68 ;  /* 0x000000fffff57224 */ /* 0x000fe200078e0044 */
[C---:B------:R-:W-:Y:S08]  /*9030*/  HMMA.16816.F32.BF16 R204, R4.reuse, R8, R204 ;  /* 0x0000000804cc723c */ /* 0x040ff000000418cc */
[----:B--2---:R-:W-:Y:S03]  /*9040*/  HMMA.16816.F32.BF16 R60, R4, R16, R60 ;  /* 0x00000010043c723c */ /* 0x004fe6000004183c */
[----:B------:R-:W-:Y:S01]  /*9050*/  IMAD.MOV.U32 R71, RZ, RZ, R52 ;  /* 0x000000ffff477224 */ /* 0x000fe200078e0034 */
[----:B------:R-:W-:Y:S01]  /*9060*/  MOV R68, R55 ;  /* 0x0000003700447202 */ /* 0x000fe20000000f00 */
[----:B------:R-:W-:-:S02]  /*9070*/  IMAD.MOV.U32 R70, RZ, RZ, R53 ;  /* 0x000000ffff467224 */ /* 0x000fc400078e0035 */
[----:B------:R-:W-:Y:S01]  /*9080*/  IMAD.MOV.U32 R69, RZ, RZ, R54 ;  /* 0x000000ffff457224 */ /* 0x000fe200078e0036 */
[C---:B------:R-:W-:Y:S08]  /*9090*/  HMMA.16816.F32.BF16 R56, R4.reuse, R18, R220 ;  /* 0x000000120438723c */ /* 0x040ff000000418dc */
[----:B------:R-:W-:Y:S08]  /*90a0*/  HMMA.16816.F32.BF16 R52, R4, R26, R216 ;  /* 0x0000001a0434723c */ /* 0x000ff000000418d8 */
[C---:B------:R-:W-:Y:S01]  /*90b0*/  HMMA.16816.F32.BF16 R4, R12.reuse, R16, R32 ;  /* 0x000000100c04723c */ /* 0x040fe20000041820 */
[----:B------:R-:W-:Y:S01]  /*90c0*/  IMAD.MOV.U32 R248, RZ, RZ, R175 ;  /* 0x000000fffff87224 */ /* 0x000fe200078e00af */
[----:B------:R-:W-:Y:S01]  /*90d0*/  MOV R249, R174 ;  /* 0x000000ae00f97202 */ /* 0x000fe20000000f00 */
[----:B------:R-:W-:Y:S01]  /*90e0*/  IMAD.MOV.U32 R216, RZ, RZ, R173 ;  /* 0x000000ffffd87224 */ /* 0x000fe200078e00ad */
[----:B------:R-:W-:Y:S04]  /*90f0*/  LDSM.16.M88.4 R32, [R168+UR5+0xa000] ;  /* 0x00a00005a820783b */ /* 0x000fe80008000200 */
[----:B------:R-:W-:Y:S01]  /*9100*/  HMMA.16816.F32.BF16 R224, R12, R8, R244 ;  /* 0x000000080ce0723c */ /* 0x000fe200000418f4 */
[----:B------:R-:W-:-:S07]  /*9110*/  IMAD.MOV.U32 R217, RZ, RZ, R39 ;  /* 0x000000ffffd97224 */ /* 0x000fce00078e0027 */
[----:B------:R-:W-:Y:S01]  /*9120*/  HMMA.16816.F32.BF16 R248, R12, R10, R248 ;  /* 0x0000000a0cf8723c */ /* 0x000fe200000418f8 */
[----:B------:R-:W-:Y:S02]  /*9130*/  LDSM.16.M88.4 R8, [R20+0x4000] ;  /* 0x004000001408783b */ /* 0x000fe40000000200 */
[----:B------:R-:W-:Y:S01]  /*9140*/  MOV R220, R4 ;  /* 0x0000000400dc7202 */ /* 0x000fe20000000f00 */
[----:B------:R-:W-:Y:S02]  /*9150*/  IMAD.MOV.U32 R175, RZ, RZ, R5 ;  /* 0x000000ffffaf7224 */ /* 0x000fe400078e0005 */
[----:B------:R-:W-:Y:S02]  /*9160*/  IMAD.MOV.U32 R174, RZ, RZ, R6 ;  /* 0x000000ffffae7224 */ /* 0x000fe400078e0006 */
[----:B------:R-:W-:Y:S02]  /*9170*/  IMAD.MOV.U32 R173, RZ, RZ, R7 ;  /* 0x000000ffffad7224 */ /* 0x000fe400078e0007 */
[----:B------:R-:W1:Y:S01]  /*9180*/  LDSM.16.M88.4 R4, [R20+0x6000] ;  /* 0x006000001404783b */ /* 0x000e620000000200 */
[----:B------:R-:W-:-:S02]  /*9190*/  IMAD.MOV.U32 R218, RZ, RZ, R38 ;  /* 0x000000ffffda7224 */ /* 0x000fc400078e0026 */
[----:B------:R-:W-:-:S07]  /*91a0*/  IMAD.MOV.U32 R219, RZ, RZ, R37 ;  /* 0x000000ffffdb7224 */ /* 0x000fce00078e0025 */
[C---:B------:R-:W-:Y:S08]  /*91b0*/  HMMA.16816.F32.BF16 R216, R12.reuse, R24, R216 ;  /* 0x000000180cd8723c */ /* 0x040ff000000418d8 */
[----:B------:R-:W-:Y:S11]  /*91c0*/  HMMA.16816.F32.BF16 R244, R12, R18, R212 ;  /* 0x000000120cf4723c */ /* 0x000ff600000418d4 */
[----:B------:R-:W-:Y:S01]  /*91d0*/  IMAD.MOV.U32 R19, RZ, RZ, R216 ;  /* 0x000000ffff137224 */ /* 0x000fe200078e00d8 */
[----:B------:R-:W-:Y:S01]  /*91e0*/  MOV R18, R217 ;  /* 0x000000d900127202 */ /* 0x000fe20000000f00 */
[----:B------:R-:W-:-:S02]  /*91f0*/  IMAD.MOV.U32 R17, RZ, RZ, R218 ;  /* 0x000000ffff117224 */ /* 0x000fc400078e00da */
[----:B------:R-:W-:Y:S02]  /*9200*/  IMAD.MOV.U32 R16, RZ, RZ, R219 ;  /* 0x000000ffff107224 */ /* 0x000fe400078e00db */
[----:B------:R-:W-:Y:S01]  /*9210*/  HMMA.16816.F32.BF16 R216, R12, R26, R48 ;  /* 0x0000001a0cd8723c */ /* 0x000fe20000041830 */
[----:B------:R-:W2:Y:S07]  /*9220*/  LDSM.16.M88.4 R24, [R168+UR5+0xa800] ;  /* 0x00a80005a818783b */ /* 0x000eae0008000200 */
[-C--:B-1----:R-:W-:Y:S08]  /*9230*/  HMMA.16816.F32.BF16 R44, R4, R32.reuse, R44 ;  /* 0x00000020042c723c */ /* 0x082ff0000004182c */
[----:B------:R-:W-:Y:S11]  /*9240*/  HMMA.16816.F32.BF16 R12, R8, R32, R40 ;  /* 0x00000020080c723c */ /* 0x000ff60000041828 */
[----:B------:R-:W-:Y:S01]  /*9250*/  IMAD.MOV.U32 R39, RZ, RZ, R44 ;  /* 0x000000ffff277224 */ /* 0x000fe200078e002c */
[----:B------:R-:W-:Y:S01]  /*9260*/  MOV R37, R46 ;  /* 0x0000002e00257202 */ /* 0x000fe20000000f00 */
[----:B------:R-:W-:Y:S01]  /*9270*/  IMAD.MOV.U32 R38, RZ, RZ, R45 ;  /* 0x000000ffff267224 */ /* 0x000fe200078e002d */
[----:B------:R-:W-:Y:S01]  /*9280*/  MOV R46, R17 ;  /* 0x00000011002e7202 */ /* 0x000fe20000000f00 */
[----:B------:R-:W-:-:S02]  /*9290*/  IMAD.MOV.U32 R20, RZ, RZ, R47 ;  /* 0x000000ffff147224 */ /* 0x000fc400078e002f */
[----:B------:R-:W-:Y:S02]  /*92a0*/  IMAD.MOV.U32 R44, RZ, RZ, R19 ;  /* 0x000000ffff2c7224 */ /* 0x000fe400078e0013 */
[----:B------:R-:W-:Y:S02]  /*92b0*/  IMAD.MOV.U32 R45, RZ, RZ, R18 ;  /* 0x000000ffff2d7224 */ /* 0x000fe400078e0012 */
[----:B------:R-:W-:Y:S01]  /*92c0*/  IMAD.MOV.U32 R47, RZ, RZ, R16 ;  /* 0x000000ffff2f7224 */ /* 0x000fe200078e0010 */
[----:B------:R-:W-:Y:S01]  /*92d0*/  MOV R33, R14 ;  /* 0x0000000e00217202 */ /* 0x000fe20000000f00 */
[----:B------:R-:W1:Y:S01]  /*92e0*/  LDSM.16.M88.4 R16, [R168+UR5+0xb000] ;  /* 0x00b00005a810783b */ /* 0x000e620008000200 */
[----:B------:R-:W-:Y:S02]  /*92f0*/  IMAD.MOV.U32 R41, RZ, RZ, R12 ;  /* 0x000000ffff297224 */ /* 0x000fe400078e000c */
[----:B------:R-:W-:Y:S02]  /*9300*/  IMAD.MOV.U32 R40, RZ, RZ, R13 ;  /* 0x000000ffff287224 */ /* 0x000fe400078e000d */
[----:B------:R-:W-:-:S02]  /*9310*/  IMAD.MOV.U32 R32, RZ, RZ, R15 ;  /* 0x000000ffff207224 */ /* 0x000fc400078e000f */
[----:B------:R-:W3:Y:S01]  /*9320*/  LDSM.16.M88.4 R12, [R168+UR5+0xb800] ;  /* 0x00b80005a80c783b */ /* 0x000ee20008000200 */
[C---:B------:R-:W-:Y:S08]  /*9330*/  HMMA.16816.F32.BF16 R208, R4.reuse, R34, R208 ;  /* 0x0000002204d0723c */ /* 0x040ff000000418d0 */
[----:B--2---:R-:W-:Y:S01]  /*9340*/  HMMA.16816.F32.BF16 R64, R4, R26, R64 ;  /* 0x0000001a0440723c */ /* 0x004fe20000041840 */
[----:B------:R-:W-:Y:S01]  /*9350*/  IMAD.MOV.U32 R49, RZ, RZ, R175 ;  /* 0x000000ffff317224 */ /* 0x000fe200078e00af */
[----:B------:R-:W-:Y:S01]  /*9360*/  MOV R50, R174 ;  /* 0x000000ae00327202 */ /* 0x000fe20000000f00 */
[----:B------:R-:W-:-:S02]  /*9370*/  IMAD.MOV.U32 R51, RZ, RZ, R173 ;  /* 0x000000ffff337224 */ /* 0x000fc400078e00ad */
[----:B------:R-:W-:-:S06]  /*9380*/  IMAD.MOV.U32 R48, RZ, RZ, R220 ;  /* 0x000000ffff307224 */ /* 0x000fcc00078e00dc */
[----:B------:R-:W-:Y:S01]  /*9390*/  IMAD.MOV.U32 R174, RZ, RZ, R208 ;  /* 0x000000ffffae7224 */ /* 0x000fe200078e00d0 */
[----:B------:R-:W-:Y:S01]  /*93a0*/  MOV R43, R210 ;  /* 0x000000d2002b7202 */ /* 0x000fe20000000f00 */
[----:B------:R-:W-:Y:S01]  /*93b0*/  IMAD.MOV.U32 R173, RZ, RZ, R209 ;  /* 0x000000ffffad7224 */ /* 0x000fe200078e00d1 */
[----:B------:R-:W-:Y:S01]  /*93c0*/  MOV R210, R69 ;  /* 0x0000004500d27202 */ /* 0x000fe20000000f00 */
[----:B------:R-:W-:Y:S02]  /*93d0*/  IMAD.MOV.U32 R42, RZ, RZ, R211 ;  /* 0x000000ffff2a7224 */ /* 0x000fe400078e00d3 */
[----:B------:R-:W-:Y:S02]  /*93e0*/  IMAD.MOV.U32 R208, RZ, RZ, R71 ;  /* 0x000000ffffd07224 */ /* 0x000fe400078e0047 */
[----:B------:R-:W-:Y:S01]  /*93f0*/  IMAD.MOV.U32 R231, RZ, RZ, R64 ;  /* 0x000000ffffe77224 */ /* 0x000fe200078e0040 */
[----:B------:R-:W-:Y:S01]  /*9400*/  MOV R228, R66 ;  /* 0x0000004200e47202 */ /* 0x000fe20000000f00 */
[----:B------:R-:W-:Y:S01]  /*9410*/  IMAD.MOV.U32 R229, RZ, RZ, R65 ;  /* 0x000000ffffe57224 */ /* 0x000fe200078e0041 */
[----:B------:R-:W-:Y:S01]  /*9420*/  MOV R66, R236 ;  /* 0x000000ec00427202 */ /* 0x000fe20000000f00 */
[----:B------:R-:W-:-:S02]  /*9430*/  IMAD.MOV.U32 R175, RZ, RZ, R67 ;  /* 0x000000ffffaf7224 */ /* 0x000fc400078e0043 */
[----:B------:R-:W-:Y:S02]  /*9440*/  IMAD.MOV.U32 R209, RZ, RZ, R70 ;  /* 0x000000ffffd17224 */ /* 0x000fe400078e0046 */
[----:B------:R-:W-:Y:S02]  /*9450*/  IMAD.MOV.U32 R211, RZ, RZ, R68 ;  /* 0x000000ffffd37224 */ /* 0x000fe400078e0044 */
[----:B------:R-:W-:Y:S02]  /*9460*/  IMAD.MOV.U32 R64, RZ, RZ, R241 ;  /* 0x000000ffff407224 */ /* 0x000fe400078e00f1 */
[----:B------:R-:W-:Y:S02]  /*9470*/  IMAD.MOV.U32 R65, RZ, RZ, R237 ;  /* 0x000000ffff417224 */ /* 0x000fe400078e00ed */
[----:B------:R-:W-:Y:S01]  /*9480*/  IMAD.MOV.U32 R67, RZ, RZ, R235 ;  /* 0x000000ffff437224 */ /* 0x000fe200078e00eb */
[C---:B-1----:R-:W-:Y:S08]  /*9490*/  HMMA.16816.F32.BF16 R220, R4.reuse, R16, R60 ;  /* 0x0000001004dc723c */ /* 0x042ff0000004183c */
[-C--:B------:R-:W-:Y:S08]  /*94a0*/  HMMA.16816.F32.BF16 R68, R4, R24.reuse, R204 ;  /* 0x000000180444723c */ /* 0x080ff000000418cc */
[----:B------:R-:W-:Y:S01]  /*94b0*/  HMMA.16816.F32.BF16 R60, R8, R24, R224 ;  /* 0x00000018083c723c */ /* 0x000fe200000418e0 */
[----:B------:R-:W-:Y:S01]  /*94c0*/  MOV R226, R33 ;  /* 0x0000002100e27202 */ /* 0x000fe20000000f00 */
[----:B------:R-:W-:-:S06]  /*94d0*/  IMAD.MOV.U32 R227, RZ, RZ, R32 ;  /* 0x000000ffffe37224 */ /* 0x000fcc00078e0020 */
[C---:B------:R-:W-:Y:S08]  /*94e0*/  HMMA.16816.F32.BF16 R212, R4.reuse, R18, R56 ;  /* 0x0000001204d4723c */ /* 0x040ff00000041838 */
[C---:B---3--:R-:W-:Y:S08]  /*94f0*/  HMMA.16816.F32.BF16 R208, R4.reuse, R12, R208 ;  /* 0x0000000c04d0723c */ /* 0x048ff000000418d0 */
[----:B------:R-:W-:Y:S01]  /*9500*/  HMMA.16816.F32.BF16 R204, R4, R14, R52 ;  /* 0x0000000e04cc723c */ /* 0x000fe20000041834 */
[----:B------:R-:W-:Y:S07]  /*9510*/  LDSM.16.M88.4 R4, [R22+0x6000] ;  /* 0x006000001604783b */ /* 0x000fee0000000200 */
[C---:B------:R-:W-:Y:S01]  /*9520*/  HMMA.16816.F32.BF16 R64, R8.reuse, R34, R64 ;  /* 0x000000220840723c */ /* 0x040fe20000041840 */
[----:B------:R-:W1:Y:S07]  /*9530*/  LDSM.16.M88.4 R32, [R2+0xa000] ;  /* 0x00a000000220783b */ /* 0x000e6e0000000200 */
[C---:B------:R-:W-:Y:S08]  /*9540*/  HMMA.16816.F32.BF16 R52, R8.reuse, R16, R48 ;  /* 0x000000100834723c */ /* 0x040ff00000041830 */
[C---:B------:R-:W-:Y:S01]  /*9550*/  HMMA.16816.F32.BF16 R48, R8.reuse, R18, R244 ;  /* 0x000000120830723c */ /* 0x040fe200000418f4 */
[----:B------:R-:W2:Y:S07]  /*9560*/  LDSM.16.M88.4 R16, [R2+0xb000] ;  /* 0x00b000000210783b */ /* 0x000eae0000000200 */
[----:B------:R-:W-:Y:S01]  /*9570*/  HMMA.16816.F32.BF16 R56, R8, R26, R248 ;  /* 0x0000001a0838723c */ /* 0x000fe200000418f8 */
[----:B------:R-:W3:Y:S01]  /*9580*/  LDSM.16.M88.4 R24, [R2+0xa800] ;  /* 0x00a800000218783b */ /* 0x000ee20000000200 */
[----:B------:R-:W-:Y:S01]  /*9590*/  MOV R246, R43 ;  /* 0x0000002b00f67202 */ /* 0x000fe20000000f00 */
[----:B------:R-:W-:-:S02]  /*95a0*/  IMAD.MOV.U32 R247, RZ, RZ, R42 ;  /* 0x000000fffff77224 */ /* 0x000fc400078e002a */
[----:B------:R-:W-:Y:S02]  /*95b0*/  IMAD.MOV.U32 R224, RZ, RZ, R41 ;  /* 0x000000ffffe07224 */ /* 0x000fe400078e0029 */
[----:B------:R-:W-:Y:S02]  /*95c0*/  IMAD.MOV.U32 R225, RZ, RZ, R40 ;  /* 0x000000ffffe17224 */ /* 0x000fe400078e0028 */
[----:B------:R-:W-:Y:S01]  /*95d0*/  HMMA.16816.F32.BF16 R40, R8, R14, R216 ;  /* 0x0000000e0828723c */ /* 0x000fe200000418d8 */
[----:B------:R-:W-:Y:S01]  /*95e0*/  IMAD.MOV.U32 R216, RZ, RZ, R39 ;  /* 0x000000ffffd87224 */ /* 0x000fe200078e0027 */
[----:B------:R-:W-:Y:S01]  /*95f0*/  MOV R218, R37 ;  /* 0x0000002500da7202 */ /* 0x000fe20000000f00 */
[----:B------:R-:W-:Y:S02]  /*9600*/  IMAD.MOV.U32 R217, RZ, RZ, R38 ;  /* 0x000000ffffd97224 */ /* 0x000fe400078e0026 */
[----:B------:R-:W-:Y:S02]  /*9610*/  IMAD.MOV.U32 R219, RZ, RZ, R20 ;  /* 0x000000ffffdb7224 */ /* 0x000fe400078e0014 */
[----:B------:R-:W-:-:S02]  /*9620*/  IMAD.MOV.U32 R244, RZ, RZ, R174 ;  /* 0x000000fffff47224 */ /* 0x000fc400078e00ae */
[----:B------:R-:W-:Y:S01]  /*9630*/  IMAD.MOV.U32 R245, RZ, RZ, R173 ;  /* 0x000000fffff57224 */ /* 0x000fe200078e00ad */
[----:B------:R-:W-:Y:S01]  /*9640*/  HMMA.16816.F32.BF16 R44, R8, R12, R44 ;  /* 0x0000000c082c723c */ /* 0x000fe2000004182c */
[----:B------:R-:W4:Y:S04]  /*9650*/  LDSM.16.M88.4 R8, [R22+0x4000] ;  /* 0x004000001608783b */ /* 0x000f280000000200 */
[----:B------:R4:W4:Y:S03]  /*9660*/  LDSM.16.M88.4 R12, [R2+0xb800] ;  /* 0x00b80000020c783b */ /* 0x0009260000000200 */
[C---:B-1----:R-:W-:Y:S08]  /*9670*/  HMMA.16816.F32.BF16 R216, R4.reuse, R32, R216 ;  /* 0x0000002004d8723c */ /* 0x042ff000000418d8 */
[----:B------:R-:W-:Y:S01]  /*9680*/  HMMA.16816.F32.BF16 R244, R4, R34, R244 ;  /* 0x0000002204f4723c */ /* 0x000fe200000418f4 */
[----:B------:R-:W-:Y:S01]  /*9690*/  IMAD.MOV.U32 R248, RZ, RZ, R231 ;  /* 0x000000fffff87224 */ /* 0x000fe200078e00e7 */
[----:B------:R-:W-:Y:S01]  /*96a0*/  MOV R250, R228 ;  /* 0x000000e400fa7202 */ /* 0x000fe20000000f00 */
[----:B------:R-:W-:-:S02]  /*96b0*/  IMAD.MOV.U32 R249, RZ, RZ, R229 ;  /* 0x000000fffff97224 */ /* 0x000fc400078e00e5 */
[----:B------:R-:W-:-:S03]  /*96c0*/  IMAD.MOV.U32 R251, RZ, RZ, R175 ;  /* 0x000000fffffb7224 */ /* 0x000fc600078e00af */
[C---:B--2---:R-:W-:Y:S03]  /*96d0*/  HMMA.16816.F32.BF16 R220, R4.reuse, R16, R220 ;  /* 0x0000001004dc723c */ /* 0x044fe600000418dc */
        /* <DEDUP_REMOVED lines=8> */
[----:B------:R-:W-:Y:S02]  /*9760*/  IMAD.MOV.U32 R216, RZ, RZ, R247 ;  /* 0x000000ffffd87224 */ /* 0x000fe400078e00f7 */
[----:B---3--:R-:W-:Y:S02]  /*9770*/  HMMA.16816.F32.BF16 R244, R4, R26, R248 ;  /* 0x0000001a04f4723c */ /* 0x008fe400000418f8 */
[----:B------:R-:W-:Y:S01]  /*9780*/  IMAD.MOV.U32 R174, RZ, RZ, R220 ;  /* 0x000000ffffae7224 */ /* 0x000fe200078e00dc */
[----:B------:R-:W-:Y:S01]  /*9790*/  MOV R39, R222 ;  /* 0x000000de00277202 */ /* 0x000fe20000000f00 */
[----:B------:R-:W-:Y:S02]  /*97a0*/  IMAD.MOV.U32 R173, RZ, RZ, R221 ;  /* 0x000000ffffad7224 */ /* 0x000fe400078e00dd */
[----:B------:R-:W-:Y:S02]  /*97b0*/  IMAD.MOV.U32 R38, RZ, RZ, R223 ;  /* 0x000000ffff267224 */ /* 0x000fe400078e00df */
[----:B----4-:R-:W-:Y:S01]  /*97c0*/  HMMA.16816.F32.BF16 R220, R8, R34, R64 ;  /* 0x0000002208dc723c */ /* 0x010fe20000041840 */
[----:B------:R-:W-:Y:S01]  /*97d0*/  IMAD.MOV.U32 R64, RZ, RZ, R219 ;  /* 0x000000ffff407224 */ /* 0x000fe200078e00db */
[----:B------:R-:W-:Y:S01]  /*97e0*/  MOV R228, R214 ;  /* 0x000000d600e47202 */ /* 0x000fe20000000f00 */
[----:B------:R-:W-:Y:S01]  /*97f0*/  IMAD.MOV.U32 R231, RZ, RZ, R212 ;  /* 0x000000ffffe77224 */ /* 0x000fe200078e00d4 */
[----:B------:R-:W-:Y:S01]  /*9800*/  MOV R66, R217 ;  /* 0x000000d900427202 */ /* 0x000fe20000000f00 */
[----:B------:R-:W-:-:S02]  /*9810*/  IMAD.MOV.U32 R229, RZ, RZ, R213 ;  /* 0x000000ffffe57224 */ /* 0x000fc400078e00d5 */
        /* <DEDUP_REMOVED lines=9> */
[----:B------:R-:W-:Y:S01]  /*98b0*/  HMMA.16816.F32.BF16 R244, R4, R14, R204 ;  /* 0x0000000e04f4723c */ /* 0x000fe200000418cc */
[----:B------:R-:W-:Y:S07]  /*98c0*/  LDSM.16.M88.4 R4, [R21+0x6000] ;  /* 0x006000001504783b */ /* 0x000fee0000000200 */
[C---:B------:R-:W-:Y:S08]  /*98d0*/  HMMA.16816.F32.BF16 R216, R8.reuse, R24, R60 ;  /* 0x0000001808d8723c */ /* 0x040ff0000004183c */
[C---:B------:R-:W-:Y:S01]  /*98e0*/  HMMA.16816.F32.BF16 R212, R8.reuse, R26, R56 ;  /* 0x0000001a08d4723c */ /* 0x040fe20000041838 */
[----:B------:R-:W1:Y:S07]  /*98f0*/  LDSM.16.M88.4 R24, [R0+0xa800] ;  /* 0x00a800000018783b */ /* 0x000e6e0000000200 */
[----:B------:R-:W-:Y:S01]  /*9900*/  HMMA.16816.F32.BF16 R208, R8, R16, R52 ;  /* 0x0000001008d0723c */ /* 0x000fe20000041834 */
[----:B------:R-:W-:-:S07]  /*9910*/  MOV R54, R39 ;  /* 0x0000002700367202 */ /* 0x000fce0000000f00 */
[----:B------:R-:W-:Y:S01]  /*9920*/  HMMA.16816.F32.BF16 R60, R8, R18, R48 ;  /* 0x00000012083c723c */ /* 0x000fe20000041830 */
[----:B------:R-:W2:Y:S01]  /*9930*/  LDSM.16.M88.4 R16, [R0+0xb000] ;  /* 0x00b000000010783b */ /* 0x000ea20000000200 */
[----:B------:R-:W-:Y:S01]  /*9940*/  IMAD.MOV.U32 R49, RZ, RZ, R22 ;  /* 0x000000ffff317224 */ /* 0x000fe200078e0016 */
[----:B------:R-:W-:-:S05]  /*9950*/  MOV R50, R20 ;  /* 0x0000001400327202 */ /* 0x000fca0000000f00 */
[----:B-1----:R-:W-:Y:S08]  /*9960*/  HMMA.16816.F32.BF16 R68, R4, R24, R68 ;  /* 0x000000180444723c */ /* 0x002ff00000041844 */
[C---:B------:R-:W-:Y:S08]  /*9970*/  HMMA.16816.F32.BF16 R224, R8.reuse, R32, R224 ;  /* 0x0000002008e0723c */ /* 0x040ff000000418e0 */
[C---:B------:R-:W-:Y:S08]  /*9980*/  HMMA.16816.F32.BF16 R44, R8.reuse, R12, R44 ;  /* 0x0000000c082c723c */ /* 0x040ff0000004182c */
[----:B------:R-:W-:Y:S01]  /*9990*/  HMMA.16816.F32.BF16 R40, R8, R14, R40 ;  /* 0x0000000e0828723c */ /* 0x000fe20000041828 */
[----:B------:R1:W-:Y:S01]  /*99a0*/  LDSM.16.M88.4 R8, [R21+0x4000] ;  /* 0x004000001508783b */ /* 0x0003e20000000200 */
[----:B------:R-:W-:Y:S01]  /*99b0*/  MOV R22, R70 ;  /* 0x0000004600167202 */ /* 0x000fe20000000f00 */
[----:B------:R-:W-:-:S02]  /*99c0*/  IMAD.MOV.U32 R39, RZ, RZ, R71 ;  /* 0x000000ffff277224 */ /* 0x000fc400078e0047 */
[----:B------:R-:W-:Y:S01]  /*99d0*/  IMAD.MOV.U32 R20, RZ, RZ, R68 ;  /* 0x000000ffff147224 */ /* 0x000fe200078e0044 */
[----:B------:R3:W5:Y:S01]  /*99e0*/  LDL.LU.64 R70, [R1+0x48] ;  /* 0x0000480001467983 */ /* 0x0007620000300a00 */
[----:B------:R-:W-:Y:S02]  /*99f0*/  IMAD.MOV.U32 R48, RZ, RZ, R37 ;  /* 0x000000ffff307224 */ /* 0x000fe400078e0025 */
[----:B------:R-:W-:Y:S01]  /*9a00*/  IMAD.MOV.U32 R51, RZ, RZ, R2 ;  /* 0x000000ffff337224 */ /* 0x000fe200078e0002 */
[----:B------:R-:W-:Y:S01]  /*9a10*/  MOV R206, R236 ;  /* 0x000000ec00ce7202 */ /* 0x000fe20000000f00 */
[----:B------:R-:W-:Y:S01]  /*9a20*/  IMAD.MOV.U32 R52, RZ, RZ, R174 ;  /* 0x000000ffff347224 */ /* 0x000fe200078e00ae */
[----:B------:R-:W-:Y:S01]  /*9a30*/  MOV R58, R228 ;  /* 0x000000e4003a7202 */ /* 0x000fe20000000f00 */
[----:B------:R-:W-:Y:S01]  /*9a40*/  IMAD.MOV.U32 R53, RZ, RZ, R173 ;  /* 0x000000ffff357224 */ /* 0x000fe200078e00ad */
[----:B------:R-:W4:Y:S01]  /*9a50*/  LDSM.16.M88.4 R12, [R0+0xb800] ;  /* 0x00b80000000c783b */ /* 0x000f220000000200 */
[----:B------:R-:W-:-:S02]  /*9a60*/  IMAD.MOV.U32 R55, RZ, RZ, R38 ;  /* 0x000000ffff377224 */ /* 0x000fc400078e0026 */
[----:B------:R-:W-:Y:S01]  /*9a70*/  IMAD.MOV.U32 R207, RZ, RZ, R235 ;  /* 0x000000ffffcf7224 */ /* 0x000fe200078e00eb */
[----:B------:R3:W4:Y:S01]  /*9a80*/  LDSM.16.M88.4 R32, [R0+0xa000] ;  /* 0x00a000000020783b */ /* 0x0007220000000200 */
[----:B-1----:R-:W-:-:S03]  /*9a90*/  IMAD.MOV.U32 R21, RZ, RZ, R69 ;  /* 0x000000ffff157224 */ /* 0x002fc600078e0045 */
[----:B------:R1:W5:Y:S01]  /*9aa0*/  LDL.LU.64 R68, [R1+0x40] ;  /* 0x0000400001447983 */ /* 0x0003620000300a00 */
[----:B------:R-:W-:Y:S01]  /*9ab0*/  HMMA.16816.F32.BF16 R48, R4, R26, R48 ;  /* 0x0000001a0430723c */ /* 0x000fe20000041830 */
[----:B------:R-:W-:Y:S02]  /*9ac0*/  IMAD.MOV.U32 R57, RZ, RZ, R229 ;  /* 0x000000ffff397224 */ /* 0x000fe400078e00e5 */
[----:B------:R-:W-:Y:S02]  /*9ad0*/  IMAD.MOV.U32 R56, RZ, RZ, R231 ;  /* 0x000000ffff387224 */ /* 0x000fe400078e00e7 */
[----:B------:R-:W-:-:S14]  /*9ae0*/  IMAD.MOV.U32 R59, RZ, RZ, R175 ;  /* 0x000000ffff3b7224 */ /* 0x000fdc00078e00af */
[----:B------:R-:W-:Y:S01]  /*9af0*/  IMAD.MOV.U32 R236, RZ, RZ, R48 ;  /* 0x000000ffffec7224 */ /* 0x000fe200078e0030 */
[----:B------:R-:W-:Y:S01]  /*9b00*/  MOV R229, R50 ;  /* 0x0000003200e57202 */ /* 0x000fe20000000f00 */
[----:B------:R-:W-:Y:S02]  /*9b10*/  IMAD.MOV.U32 R235, RZ, RZ, R49 ;  /* 0x000000ffffeb7224 */ /* 0x000fe400078e0031 */
[----:B------:R-:W-:Y:S02]  /*9b20*/  IMAD.MOV.U32 R228, RZ, RZ, R51 ;  /* 0x000000ffffe47224 */ /* 0x000fe400078e0033 */
[----:B--2---:R-:W-:Y:S01]  /*9b30*/  HMMA.16816.F32.BF16 R48, R4, R16, R52 ;  /* 0x000000100430723c */ /* 0x004fe20000041834 */
[----:B------:R-:W-:Y:S02]  /*9b40*/  IMAD.MOV.U32 R204, RZ, RZ, R241 ;  /* 0x000000ffffcc7224 */ /* 0x000fe400078e00f1 */
[----:B------:R-:W-:-:S15]  /*9b50*/  IMAD.MOV.U32 R205, RZ, RZ, R237 ;  /* 0x000000ffffcd7224 */ /* 0x000fde00078e00ed */
[----:B------:R-:W-:-:S01]  /*9b60*/  NOP ;  /* 0x0000000000007918 */ /* 0x000fc20000000000 */
[----:B------:R-:W-:Y:S01]  /*9b70*/  IMAD.MOV.U32 R243, RZ, RZ, R48 ;  /* 0x000000fffff37224 */ /* 0x000fe200078e0030 */
[----:B------:R-:W-:Y:S01]  /*9b80*/  MOV R241, R50 ;  /* 0x0000003200f17202 */ /* 0x000fe20000000f00 */
[----:B------:R-:W-:Y:S02]  /*9b90*/  IMAD.MOV.U32 R242, RZ, RZ, R49 ;  /* 0x000000fffff27224 */ /* 0x000fe400078e0031 */
[----:B------:R-:W-:Y:S02]  /*9ba0*/  IMAD.MOV.U32 R237, RZ, RZ, R51 ;  /* 0x000000ffffed7224 */ /* 0x000fe400078e0033 */
[----:B------:R-:W-:-:S15]  /*9bb0*/  HMMA.16816.F32.BF16 R48, R4, R18, R56 ;  /* 0x000000120430723c */ /* 0x000fde0000041838 */
[----:B------:R-:W-:-:S04]  /*9bc0*/  NOP ;  /* 0x0000000000007918 */ /* 0x000fc80000000000 */
[----:B------:R-:W-:Y:S01]  /*9bd0*/  IMAD.MOV.U32 R38, RZ, RZ, R48 ;  /* 0x000000ffff267224 */ /* 0x000fe200078e0030 */
[----:B------:R-:W-:Y:S01]  /*9be0*/  MOV R2, R50 ;  /* 0x0000003200027202 */ /* 0x000fe20000000f00 */
[----:B------:R-:W-:Y:S02]  /*9bf0*/  IMAD.MOV.U32 R37, RZ, RZ, R49 ;  /* 0x000000ffff257224 */ /* 0x000fe400078e0031 */
[----:B---3--:R-:W-:Y:S02]  /*9c00*/  IMAD.MOV.U32 R0, RZ, RZ, R51 ;  /* 0x000000ffff007224 */ /* 0x008fe400078e0033 */
[C---:B----4-:R-:W-:Y:S08]  /*9c10*/  HMMA.16816.F32.BF16 R48, R4.reuse, R14, R244 ;  /* 0x0000000e0430723c */ /* 0x050ff000000418f4 */
[C---:B------:R-:W-:Y:S08]  /*9c20*/  HMMA.16816.F32.BF16 R204, R4.reuse, R32, R204 ;  /* 0x0000002004cc723c */ /* 0x040ff000000418cc */
[----:B------:R-:W-:Y:S03]  /*9c30*/  HMMA.16816.F32.BF16 R64, R4, R34, R64 ;  /* 0x000000220440723c */ /* 0x000fe60000041840 */
[----:B------:R-:W-:Y:S01]  /*9c40*/  IMAD.MOV.U32 R231, RZ, RZ, R48 ;  /* 0x000000ffffe77224 */ /* 0x000fe200078e0030 */
[----:B------:R-:W-:Y:S01]  /*9c50*/  MOV R174, R50 ;  /* 0x0000003200ae7202 */ /* 0x000fe20000000f00 */
[----:B------:R-:W-:-:S02]  /*9c60*/  IMAD.MOV.U32 R175, RZ, RZ, R49 ;  /* 0x000000ffffaf7224 */ /* 0x000fc400078e0031 */
[----:B------:R-:W-:Y:S01]  /*9c70*/  IMAD.MOV.U32 R173, RZ, RZ, R51 ;  /* 0x000000ffffad7224 */ /* 0x000fe200078e0033 */
[----:B------:R-:W-:Y:S01]  /*9c80*/  HMMA.16816.F32.BF16 R248, R4, R12, R248 ;  /* 0x0000000c04f8723c */ /* 0x000fe200000418f8 */
[----:B------:R-:W-:Y:S07]  /*9c90*/  LDSM.16.M88.4 R4, [R23+0x6000] ;  /* 0x006000001704783b */ /* 0x000fee0000000200 */
[C---:B------:R-:W-:Y:S08]  /*9ca0*/  HMMA.16816.F32.BF16 R48, R8.reuse, R32, R224 ;  /* 0x000000200830723c */ /* 0x040ff000000418e0 */
[C---:B------:R-:W-:Y:S08]  /*9cb0*/  HMMA.16816.F32.BF16 R52, R8.reuse, R34, R220 ;  /* 0x000000220834723c */ /* 0x040ff000000418dc */
        /* <DEDUP_REMOVED lines=8> */
[----:B------:R3:W4:Y:S04]  /*9d40*/  LDSM.16.M88.4 R8, [R23+0x4000] ;  /* 0x004000001708783b */ /* 0x0007280000000200 */
[----:B------:R-:W1:Y:S03]  /*9d50*/  LDSM.16.M88.4 R12, [R3+0xb000] ;  /* 0x00b00000030c783b */ /* 0x000e660000000200 */
[C---:B--2---:R-:W-:Y:S08]  /*9d60*/  HMMA.16816.F32.BF16 R244, R4.reuse, R24, R204 ;  /* 0x0000001804f4723c */ /* 0x044ff000000418cc */
[----:B------:R-:W-:Y:S01]  /*9d70*/  HMMA.16816.F32.BF16 R32, R4, R26, R64 ;  /* 0x0000001a0420723c */ /* 0x000fe20000041840 */
[----:B------:R-:W-:-:S02]  /*9d80*/  IMAD.MOV.U32 R66, RZ, RZ, R2 ;  /* 0x000000ffff427224 */ /* 0x000fc400078e0002 */
[----:B------:R-:W-:Y:S02]  /*9d90*/  VIADD R2, R36, 0xffffff88 ;  /* 0xffffff8824027836 */ /* 0x000fe40000000000 */
[----:B---3--:R-:W-:-:S03]  /*9da0*/  IMAD.MOV.U32 R23, RZ, RZ, R39 ;  /* 0x000000ffff177224 */ /* 0x008fc600078e0027 */
[C---:B------:R-:W-:Y:S01]  /*9db0*/  ISETP.GE.AND P1, PT, R2.reuse, R28, PT ;  /* 0x0000001c0200720c */ /* 0x040fe20003f26270 */
[C---:B----4-:R-:W-:Y:S08]  /*9dc0*/  HMMA.16816.F32.BF16 R204, R8.reuse, R24, R48 ;  /* 0x0000001808cc723c */ /* 0x050ff00000041830 */
[----:B------:R-:W-:Y:S01]  /*9dd0*/  HMMA.16816.F32.BF16 R24, R8, R26, R52 ;  /* 0x0000001a0818723c */ /* 0x000fe20000041834 */
[----:B------:R-:W-:Y:S01]  /*9de0*/  IMAD.MOV.U32 R67, RZ, RZ, R0 ;  /* 0x000000ffff437224 */ /* 0x000fe200078e0000 */
[----:B------:R-:W-:-:S02]  /*9df0*/  ISETP.GE.AND P4, PT, R2, R29, PT ;  /* 0x0000001d0200720c */ /* 0x000fc40003f86270 */
[----:B------:R-:W-:Y:S01]  /*9e00*/  IADD3 R0, PT, PT, R36, -0x77, RZ ;  /* 0xffffff8924007810 */ /* 0x000fe20007ffe0ff */
[----:B------:R-:W-:-:S03]  /*9e10*/  IMAD.MOV.U32 R44, RZ, RZ, R236 ;  /* 0x000000ffff2c7224 */ /* 0x000fc600078e00ec */
[----:B------:R-:W-:Y:S01]  /*9e20*/  HMMA.16816.F32.BF16 R40, R8, R16, R56 ;  /* 0x000000100828723c */ /* 0x000fe20000041838 */
[----:B------:R-:W-:Y:S01]  /*9e30*/  IMAD.MOV.U32 R45, RZ, RZ, R235 ;  /* 0x000000ffff2d7224 */ /* 0x000fe200078e00eb */
[----:B------:R-:W-:Y:S01]  /*9e40*/  MOV R46, R229 ;  /* 0x000000e5002e7202 */ /* 0x000fe20000000f00 */
[----:B------:R-:W-:Y:S01]  /*9e50*/  IMAD.MOV.U32 R47, RZ, RZ, R228 ;  /* 0x000000ffff2f7224 */ /* 0x000fe200078e00e4 */
[----:B------:R-:W-:-:S04]  /*9e60*/  ISETP.GE.AND P5, PT, R2, R30, PT ;  /* 0x0000001e0200720c */ /* 0x000fc80003fa6270 */
[----:B------:R-:W-:Y:S03]  /*9e70*/  HMMA.16816.F32.BF16 R20, R4, R16, R20 ;  /* 0x000000100414723c */ /* 0x000fe60000041814 */
[----:B------:R-:W-:Y:S02]  /*9e80*/  FSEL R39, R24, -INF , !P1 ;  /* 0xff80000018277808 */ /* 0x000fe40004800000 */
[----:B------:R-:W-:Y:S02]  /*9e90*/  FSEL R56, R26, -INF , !P4 ;  /* 0xff8000001a387808 */ /* 0x000fe40006000000 */
[----:B------:R-:W-:Y:S02]  /*9ea0*/  ISETP.GE.AND P1, PT, R2, R31, PT ;  /* 0x0000001f0200720c */ /* 0x000fe40003f26270 */
[----:B------:R-:W-:Y:S01]  /*9eb0*/  ISETP.GE.AND P4, PT, R0, R30, PT ;  /* 0x0000001e0000720c */ /* 0x000fe20003f86270 */
[----:B------:R-:W-:Y:S01]  /*9ec0*/  IMAD.MOV.U32 R60, RZ, RZ, R243 ;  /* 0x000000ffff3c7224 */ /* 0x000fe200078e00f3 */
[----:B------:R-:W-:Y:S01]  /*9ed0*/  MOV R62, R241 ;  /* 0x000000f1003e7202 */ /* 0x000fe20000000f00 */
[----:B------:R-:W-:Y:S01]  /*9ee0*/  IMAD.MOV.U32 R61, RZ, RZ, R242 ;  /* 0x000000ffff3d7224 */ /* 0x000fe200078e00f2 */
[----:B------:R-:W-:Y:S01]  /*9ef0*/  FSEL R57, R32, -INF , !P5 ;  /* 0xff80000020397808 */ /* 0x000fe20006800000 */
[----:B------:R-:W-:Y:S01]  /*9f00*/  IMAD.MOV.U32 R63, RZ, RZ, R237 ;  /* 0x000000ffff3f7224 */ /* 0x000fe200078e00ed */
[----:B------:R-:W-:-:S02]  /*9f10*/  FSEL R59, R34, -INF , !P1 ;  /* 0xff800000223b7808 */ /* 0x000fc40004800000 */
[----:B------:R-:W-:Y:S01]  /*9f20*/  FSEL R58, R33, -INF , !P4 ;  /* 0xff800000213a7808 */ /* 0x000fe20006000000 */
[-C--:B------:R-:W-:Y:S01]  /*9f30*/  HMMA.16816.F32.BF16 R48, R4, R18.reuse, R44 ;  /* 0x000000120430723c */ /* 0x080fe2000004182c */
[C---:B------:R-:W-:Y:S02]  /*9f40*/  ISETP.GE.AND P5, PT, R0.reuse, R28, PT ;  /* 0x0000001c0000720c */ /* 0x040fe40003fa6270 */
[C---:B------:R-:W-:Y:S02]  /*9f50*/  ISETP.GE.AND P1, PT, R0.reuse, R31, PT ;  /* 0x0000001f0000720c */ /* 0x040fe40003f26270 */
[----:B------:R-:W-:Y:S01]  /*9f60*/  ISETP.GE.AND P4, PT, R0, R29, PT ;  /* 0x0000001d0000720c */ /* 0x000fe20003f86270 */
[C---:B------:R-:W-:Y:S02]  /*9f70*/  VIADD R0, R36.reuse, 0xffffff90 ;  /* 0xffffff9024007836 */ /* 0x040fe40000000000 */
[----:B------:R-:W-:Y:S01]  /*9f80*/  HMMA.16816.F32.BF16 R16, R8, R18, R212 ;  /* 0x000000120810723c */ /* 0x000fe200000418d4 */
[----:B------:R-:W-:Y:S01]  /*9f90*/  MOV R65, R37 ;  /* 0x0000002500417202 */ /* 0x000fe20000000f00 */
[----:B------:R-:W-:Y:S01]  /*9fa0*/  IMAD.MOV.U32 R64, RZ, RZ, R38 ;  /* 0x000000ffff407224 */ /* 0x000fe200078e0026 */
[----:B------:R-:W-:Y:S01]  /*9fb0*/  FSEL R37, R25, -INF , !P5 ;  /* 0xff80000019257808 */ /* 0x000fe20006800000 */
[----:B------:R-:W-:Y:S01]  /*9fc0*/  VIADD R2, R36, 0xffffff91 ;  /* 0xffffff9124027836 */ /* 0x000fe20000000000 */
[----:B------:R-:W-:-:S02]  /*9fd0*/  FSEL R38, R27, -INF , !P4 ;  /* 0xff8000001b267808 */ /* 0x000fc40006000000 */
[C---:B------:R-:W-:Y:S01]  /*9fe0*/  ISETP.GE.AND P5, PT, R0.reuse, R28, PT ;  /* 0x0000001c0000720c */ /* 0x040fe20003fa6270 */
[----:B-1----:R-:W-:Y:S01]  /*9ff0*/  HMMA.16816.F32.BF16 R44, R4, R12, R60 ;  /* 0x0000000c042c723c */ /* 0x002fe2000004183c */
[----:B------:R-:W-:Y:S02]  /*a000*/  FSEL R60, R35, -INF , !P1 ;  /* 0xff800000233c7808 */ /* 0x000fe40004800000 */
[C---:B------:R-:W-:Y:S02]  /*a010*/  ISETP.GE.AND P1, PT, R0.reuse, R29, PT ;  /* 0x0000001d0000720c */ /* 0x040fe40003f26270 */
[----:B------:R-:W-:Y:S02]  /*a020*/  ISETP.GE.AND P4, PT, R0, R30, PT ;  /* 0x0000001e0000720c */ /* 0x000fe40003f86270 */
[----:B------:R-:W-:Y:S02]  /*a030*/  FSEL R212, R40, -INF , !P5 ;  /* 0xff80000028d47808 */ /* 0x000fe40006800000 */
[----:B------:R-:W-:Y:S01]  /*a040*/  ISETP.GE.AND P5, PT, R0, R31, PT ;  /* 0x0000001f0000720c */ /* 0x000fe20003fa6270 */
[----:B------:R-:W-:Y:S01]  /*a050*/  VIADD R0, R36, 0xffffff98 ;  /* 0xffffff9824007836 */ /* 0x000fe20000000000 */
[----:B------:R-:W-:-:S02]  /*a060*/  FSEL R214, R42, -INF , !P1 ;  /* 0xff8000002ad67808 */ /* 0x000fc40004800000 */
[----:B------:R-:W-:Y:S02]  /*a070*/  FSEL R228, R20, -INF , !P4 ;  /* 0xff80000014e47808 */ /* 0x000fe40006000000 */
[C---:B------:R-:W-:Y:S02]  /*a080*/  ISETP.GE.AND P1, PT, R2.reuse, R28, PT ;  /* 0x0000001c0200720c */ /* 0x040fe40003f26270 */
[----:B------:R-:W-:Y:S01]  /*a090*/  ISETP.GE.AND P4, PT, R2, R29, PT ;  /* 0x0000001d0200720c */ /* 0x000fe20003f86270 */
[----:B------:R-:W-:Y:S01]  /*a0a0*/  HMMA.16816.F32.BF16 R52, R8, R12, R208 ;  /* 0x0000000c0834723c */ /* 0x000fe200000418d0 */
[----:B------:R-:W-:Y:S02]  /*a0b0*/  FSEL R229, R22, -INF , !P5 ;  /* 0xff80000016e57808 */ /* 0x000fe40006800000 */
[----:B------:R-:W-:Y:S02]  /*a0c0*/  FSEL R210, R41, -INF , !P1 ;  /* 0xff80000029d27808 */ /* 0x000fe40004800000 */
[----:B------:R-:W-:-:S02]  /*a0d0*/  FSEL R211, R43, -INF , !P4 ;  /* 0xff8000002bd37808 */ /* 0x000fc40006000000 */
[C---:B------:R-:W-:Y:S02]  /*a0e0*/  ISETP.GE.AND P5, PT, R2.reuse, R30, PT ;  /* 0x0000001e0200720c */ /* 0x040fe40003fa6270 */
[----:B------:R-:W-:Y:S02]  /*a0f0*/  ISETP.GE.AND P1, PT, R2, R31, PT ;  /* 0x0000001f0200720c */ /* 0x000fe40003f26270 */
[----:B------:R-:W-:Y:S02]  /*a100*/  ISETP.GE.AND P4, PT, R0, R28, PT ;  /* 0x0000001c0000720c */ /* 0x000fe40003f86270 */
[----:B------:R-:W-:Y:S02]  /*a110*/  FSEL R213, R21, -INF , !P5 ;  /* 0xff80000015d57808 */ /* 0x000fe40006800000 */
[----:B------:R-:W-:Y:S02]  /*a120*/  FSEL R215, R23, -INF , !P1 ;  /* 0xff80000017d77808 */ /* 0x000fe40004800000 */
[----:B------:R-:W-:-:S02]  /*a130*/  FSEL R209, R16, -INF , !P4 ;  /* 0xff80000010d17808 */ /* 0x000fc40006000000 */
[C---:B------:R-:W-:Y:S02]  /*a140*/  ISETP.GE.AND P1, PT, R0.reuse, R29, PT ;  /* 0x0000001d0000720c */ /* 0x040fe40003f26270 */
[CC--:B------:R-:W-:Y:S02]  /*a150*/  ISETP.GE.AND P5, PT, R0.reuse, R30.reuse, PT ;  /* 0x0000001e0000720c */ /* 0x0c0fe40003fa6270 */
[----:B------:R-:W-:Y:S02]  /*a160*/  ISETP.GE.AND P4, PT, R0, R31, PT ;  /* 0x0000001f0000720c */ /* 0x000fe40003f86270 */
[----:B------:R-:W-:Y:S02]  /*a170*/  IADD3 R0, PT, PT, R36, -0x67, RZ ;  /* 0xffffff9924007810 */ /* 0x000fe40007ffe0ff */
[----:B------:R-:W-:Y:S02]  /*a180*/  FSEL R208, R18, -INF , !P1 ;  /* 0xff80000012d07808 */ /* 0x000fe40004800000 */
[----:B------:R-:W-:Y:S01]  /*a190*/  ISETP.GE.AND P1, PT, R0, R30, PT ;  /* 0x0000001e0000720c */ /* 0x000fe20003f26270 */
[----:B------:R-:W-:Y:S01]  /*a1a0*/  HMMA.16816.F32.BF16 R32, R4, R14, R64 ;  /* 0x0000000e0420723c */ /* 0x000fe20000041840 */
[----:B------:R-:W-:-:S02]  /*a1b0*/  FSEL R48, R48, -INF , !P5 ;  /* 0xff80000030307808 */ /* 0x000fc40006800000 */
[----:B------:R-:W-:Y:S02]  /*a1c0*/  FSEL R50, R50, -INF , !P4 ;  /* 0xff80000032327808 */ /* 0x000fe40006000000 */
[----:B------:R-:W-:-:S03]  /*a1d0*/  FSEL R49, R49, -INF , !P1 ;  /* 0xff80000031317808 */ /* 0x000fc60004800000 */
[----:B------:R-:W-:Y:S01]  /*a1e0*/  HMMA.16816.F32.BF16 R20, R8, R14, R220 ;  /* 0x0000000e0814723c */ /* 0x000fe200000418dc */
[----:B------:R-:W1:Y:S01]  /*a1f0*/  LDSM.16.M88.4 R12, [R3+0xb800] ;  /* 0x00b80000030c783b */ /* 0x000e620000000200 */
[----:B------:R-:W-:Y:S01]  /*a200*/  ISETP.GE.AND P5, PT, R0, R28, PT ;  /* 0x0000001c0000720c */ /* 0x000fe20003fa6270 */
[----:B------:R-:W-:-:S04]  /*a210*/  DEPBAR.LE SB0, 0x0 ;  /* 0x000080000000791a */ /* 0x000fc80000000000 */
[----:B------:R-:W-:Y:S01]  /*a220*/  BAR.SYNC.DEFER_BLOCKING 0x0 ;  /* 0x0000000000007b1d */ /* 0x000fe20000010000 */
[C---:B------:R-:W-:Y:S02]  /*a230*/  ISETP.GE.AND P4, PT, R0.reuse, R31, PT ;  /* 0x0000001f0000720c */ /* 0x040fe40003f86270 */
[----:B------:R-:W-:Y:S01]  /*a240*/  ISETP.GE.AND P1, PT, R0, R29, PT ;  /* 0x0000001d0000720c */ /* 0x000fe20003f26270 */
[----:B------:R-:W-:Y:S01]  /*a250*/  VIADD R0, R36, 0xffffffa0 ;  /* 0xffffffa024007836 */ /* 0x000fe20000000000 */
[----:B------:R-:W-:-:S04]  /*a260*/  FSEL R42, R17, -INF , !P5 ;  /* 0xff800000112a7808 */ /* 0x000fc80006800000 */
[----:B------:R-:W-:Y:S02]  /*a270*/  ISETP.GE.AND P5, PT, R0, R28, PT ;  /* 0x0000001c0000720c */ /* 0x000fe40003fa6270 */
[----:B------:R-:W-:Y:S02]  /*a280*/  FSEL R51, R51, -INF , !P4 ;  /* 0xff80000033337808 */ /* 0x000fe40006000000 */
[----:B------:R-:W-:Y:S02]  /*a290*/  FSEL R43, R19, -INF , !P1 ;  /* 0xff800000132b7808 */ /* 0x000fe40004800000 */
[----:B------:R-:W-:Y:S02]  /*a2a0*/  FSEL R242, R52, -INF , !P5 ;  /* 0xff80000034f27808 */ /* 0x000fe40006800000 */
[C---:B------:R-:W-:Y:S02]  /*a2b0*/  ISETP.GE.AND P4, PT, R0.reuse, R29, PT ;  /* 0x0000001d0000720c */ /* 0x040fe40003f86270 */
[----:B------:R-:W-:-:S02]  /*a2c0*/  ISETP.GE.AND P1, PT, R0, R30, PT ;  /* 0x0000001e0000720c */ /* 0x000fc40003f26270 */
        /* <DEDUP_REMOVED lines=11> */
[----:B------:R-:W-:Y:S01]  /*a380*/  FSEL R241, R55, -INF , !P1 ;  /* 0xff80000037f17808 */ /* 0x000fe20004800000 */
[----:B------:R-:W-:-:S03]  /*a390*/  IMAD.MOV.U32 R55, RZ, RZ, R173 ;  /* 0x000000ffff377224 */ /* 0x000fc600078e00ad */
[----:B------:R-:W-:Y:S02]  /*a3a0*/  ISETP.GE.AND P1, PT, R0, R28, PT ;  /* 0x0000001c0000720c */ /* 0x000fe40003f26270 */
[----:B------:R-:W-:Y:S02]  /*a3b0*/  FSEL R252, R45, -INF , !P5 ;  /* 0xff8000002dfc7808 */ /* 0x000fe40006800000 */
[----:B------:R-:W-:Y:S02]  /*a3c0*/  FSEL R173, R47, -INF , !P4 ;  /* 0xff8000002fad7808 */ /* 0x000fe40006000000 */
[----:B------:R-:W-:Y:S02]  /*a3d0*/  FSEL R220, R20, -INF , !P1 ;  /* 0xff80000014dc7808 */ /* 0x000fe40004800000 */
[C---:B------:R-:W-:Y:S02]  /*a3e0*/  ISETP.GE.AND P4, PT, R0.reuse, R29, PT ;  /* 0x0000001d0000720c */ /* 0x040fe40003f86270 */
[----:B------:R-:W-:-:S02]  /*a3f0*/  ISETP.GE.AND P5, PT, R0, R30, PT ;  /* 0x0000001e0000720c */ /* 0x000fc40003fa6270 */
[----:B------:R-:W-:Y:S02]  /*a400*/  ISETP.GE.AND P1, PT, R0, R31, PT ;  /* 0x0000001f0000720c */ /* 0x000fe40003f26270 */
[----:B------:R-:W-:Y:S02]  /*a410*/  IADD3 R0, PT, PT, R36, -0x57, RZ ;  /* 0xffffffa924007810 */ /* 0x000fe40007ffe0ff */
[----:B------:R-:W-:Y:S01]  /*a420*/  FSEL R221, R22, -INF , !P4 ;  /* 0xff80000016dd7808 */ /* 0x000fe20006000000 */
[----:B-1----:R-:W-:Y:S01]  /*a430*/  HMMA.16816.F32.BF16 R16, R8, R12, R224 ;  /* 0x0000000c0810723c */ /* 0x002fe200000418e0 */
[----:B------:R-:W-:Y:S02]  /*a440*/  ISETP.GE.AND P4, PT, R0, R30, PT ;  /* 0x0000001e0000720c */ /* 0x000fe40003f86270 */
[----:B------:R-:W-:Y:S02]  /*a450*/  FSEL R224, R32, -INF , !P5 ;  /* 0xff80000020e07808 */ /* 0x000fe40006800000 */
[----:B------:R-:W-:-:S02]  /*a460*/  FSEL R225, R34, -INF , !P1 ;  /* 0xff80000022e17808 */ /* 0x000fc40004800000 */
[----:B------:R-:W-:Y:S02]  /*a470*/  FSEL R223, R33, -INF , !P4 ;  /* 0xff80000021df7808 */ /* 0x000fe40006000000 */
[C---:B------:R-:W-:Y:S02]  /*a480*/  ISETP.GE.AND P5, PT, R0.reuse, R28, PT ;  /* 0x0000001c0000720c */ /* 0x040fe40003fa6270 */
[C---:B------:R-:W-:Y:S02]  /*a490*/  ISETP.GE.AND P1, PT, R0.reuse, R31, PT ;  /* 0x0000001f0000720c */ /* 0x040fe40003f26270 */
[----:B------:R-:W-:Y:S01]  /*a4a0*/  ISETP.GE.AND P4, PT, R0, R29, PT ;  /* 0x0000001d0000720c */ /* 0x000fe20003f86270 */
[C---:B------:R-:W-:Y:S01]  /*a4b0*/  VIADD R0, R36.reuse, 0xffffff81 ;  /* 0xffffff8124007836 */ /* 0x040fe20000000000 */
[----:B------:R-:W-:Y:S01]  /*a4c0*/  HMMA.16816.F32.BF16 R24, R8, R14, R216 ;  /* 0x0000000e0818723c */ /* 0x000fe200000418d8 */
[----:B------:R-:W-:Y:S01]  /*a4d0*/  FSEL R218, R35, -INF , !P1 ;  /* 0xff80000023da7808 */ /* 0x000fe20004800000 */
[C---:B------:R-:W-:Y:S01]  /*a4e0*/  VIADD R8, R36.reuse, 0xffffffb1 ;  /* 0xffffffb124087836 */ /* 0x040fe20000000000 */
[----:B------:R-:W-:Y:S01]  /*a4f0*/  FSEL R217, R23, -INF , !P4 ;  /* 0xff80000017d97808 */ /* 0x000fe20006000000 */
[----:B------:R-:W-:Y:S01]  /*a500*/  VIADD R9, R36, 0xffffffb0 ;  /* 0xffffffb024097836 */ /* 0x000fe20000000000 */
[----:B------:R-:W-:-:S02]  /*a510*/  ISETP.GE.AND P1, PT, R0, R31, PT ;  /* 0x0000001f0000720c */ /* 0x000fc40003f26270 */
[----:B------:R-:W-:Y:S02]  /*a520*/  ISETP.GE.AND P4, PT, R0, R30, PT ;  /* 0x0000001e0000720c */ /* 0x000fe40003f86270 */
[----:B------:R-:W-:Y:S02]  /*a530*/  FSEL R216, R21, -INF , !P5 ;  /* 0xff80000015d87808 */ /* 0x000fe40006800000 */
[----:B------:R-:W-:Y:S02]  /*a540*/  FSEL R22, R247, -INF , !P1 ;  /* 0xff800000f7167808 */ /* 0x000fe40004800000 */
[----:B------:R-:W-:Y:S02]  /*a550*/  FSEL R21, R245, -INF , !P4 ;  /* 0xff800000f5157808 */ /* 0x000fe40006000000 */
[----:B------:R-:W-:Y:S02]  /*a560*/  ISETP.GE.AND P1, PT, R8, R28, PT ;  /* 0x0000001c0800720c */ /* 0x000fe40003f26270 */
[----:B------:R-:W-:Y:S01]  /*a570*/  ISETP.GE.AND P4, PT, R9, R29, PT ;  /* 0x0000001d0900720c */ /* 0x000fe20003f86270 */
[----:B------:R-:W-:Y:S01]  /*a580*/  VIADD R3, R36, 0xffffff80 ;  /* 0xffffff8024037836 */ /* 0x000fe20000000000 */
[----:B------:R-:W-:-:S02]  /*a590*/  FSEL R65, R17, -INF , !P1 ;  /* 0xff80000011417808 */ /* 0x000fc40004800000 */
[----:B------:R-:W-:Y:S02]  /*a5a0*/  ISETP.GE.AND P5, PT, R9, R28, PT ;  /* 0x0000001c0900720c */ /* 0x000fe40003fa6270 */
[----:B------:R-:W-:Y:S02]  /*a5b0*/  FSEL R61, R18, -INF , !P4 ;  /* 0xff800000123d7808 */ /* 0x000fe40006000000 */
[-C--:B------:R-:W-:Y:S01]  /*a5c0*/  ISETP.GE.AND P1, PT, R0, R29.reuse, PT ;  /* 0x0000001d0000720c */ /* 0x080fe20003f26270 */
[----:B------:R-:W-:Y:S01]  /*a5d0*/  HMMA.16816.F32.BF16 R32, R4, R12, R248 ;  /* 0x0000000c0420723c */ /* 0x000fe200000418f8 */
[----:B------:R-:W-:Y:S02]  /*a5e0*/  ISETP.GE.AND P4, PT, R8, R29, PT ;  /* 0x0000001d0800720c */ /* 0x000fe40003f86270 */
[----:B------:R-:W-:Y:S02]  /*a5f0*/  IADD3 R2, PT, PT, R36, -0x48, RZ ;  /* 0xffffffb824027810 */ /* 0x000fe40007ffe0ff */
[----:B------:R-:W-:-:S02]  /*a600*/  FSEL R64, R16, -INF , !P5 ;  /* 0xff80000010407808 */ /* 0x000fc40006800000 */
[----:B------:R-:W-:Y:S02]  /*a610*/  FSEL R18, R207, -INF , !P1 ;  /* 0xff800000cf127808 */ /* 0x000fe40004800000 */
[-C--:B------:R-:W-:Y:S01]  /*a620*/  ISETP.GE.AND P5, PT, R0, R28.reuse, PT ;  /* 0x0000001c0000720c */ /* 0x080fe20003fa6270 */
[----:B------:R-:W-:Y:S01]  /*a630*/  VIADD R0, R36, 0xffffffb9 ;  /* 0xffffffb924007836 */ /* 0x000fe20000000000 */
[----:B------:R-:W-:Y:S02]  /*a640*/  FSEL R67, R19, -INF , !P4 ;  /* 0xff80000013437808 */ /* 0x000fe40006000000 */
[-C--:B------:R-:W-:Y:S02]  /*a650*/  ISETP.GE.AND P1, PT, R3, R28.reuse, PT ;  /* 0x0000001c0300720c */ /* 0x080fe40003f26270 */
[----:B------:R-:W-:Y:S02]  /*a660*/  ISETP.GE.AND P4, PT, R2, R28, PT ;  /* 0x0000001c0200720c */ /* 0x000fe40003f86270 */
[----:B------:R-:W-:-:S02]  /*a670*/  FSEL R16, R205, -INF , !P5 ;  /* 0xff800000cd107808 */ /* 0x000fc40006800000 */
[----:B------:R-:W-:Y:S02]  /*a680*/  FSEL R17, R204, -INF , !P1 ;  /* 0xff800000cc117808 */ /* 0x000fe40004800000 */
[----:B------:R-:W-:Y:S02]  /*a690*/  FSEL R249, R24, -INF , !P4 ;  /* 0xff80000018f97808 */ /* 0x000fe40006000000 */
[-C--:B------:R-:W-:Y:S02]  /*a6a0*/  ISETP.GE.AND P4, PT, R2, R29.reuse, PT ;  /* 0x0000001d0200720c */ /* 0x080fe40003f86270 */
[----:B------:R-:W-:Y:S02]  /*a6b0*/  ISETP.GE.AND P1, PT, R0, R28, PT ;  /* 0x0000001c0000720c */ /* 0x000fe40003f26270 */
[----:B------:R-:W-:Y:S02]  /*a6c0*/  ISETP.GE.AND P5, PT, R3, R29, PT ;  /* 0x0000001d0300720c */ /* 0x000fe40003fa6270 */
[----:B------:R-:W-:-:S02]  /*a6d0*/  FMNMX3.FTZ R10, R172, R17, R16, !PT ;  /* 0x00000011ac0a7276 */ /* 0x000fc40007810010 */
[----:B------:R-:W-:Y:S02]  /*a6e0*/  FSEL R251, R26, -INF , !P4 ;  /* 0xff8000001afb7808 */ /* 0x000fe40006000000 */
[----:B------:R-:W-:Y:S02]  /*a6f0*/  FSEL R248, R25, -INF , !P1 ;  /* 0xff80000019f87808 */ /* 0x000fe40004800000 */
[C---:B------:R-:W-:Y:S02]  /*a700*/  ISETP.GE.AND P4, PT, R9.reuse, R30, PT ;  /* 0x0000001e0900720c */ /* 0x040fe40003f86270 */
[----:B------:R-:W-:Y:S02]  /*a710*/  ISETP.GE.AND P1, PT, R9, R31, PT ;  /* 0x0000001f0900720c */ /* 0x000fe40003f26270 */
[----:B------:R-:W-:Y:S02]  /*a720*/  FSEL R19, R206, -INF , !P5 ;  /* 0xff800000ce137808 */ /* 0x000fe40006800000 */
[----:B------:R-:W-:-:S02]  /*a730*/  FMNMX3.FTZ R9, R10, R39, R37, !PT ;  /* 0x000000270a097276 */ /* 0x000fc40007810025 */
[----:B------:R-:W-:Y:S02]  /*a740*/  ISETP.GE.AND P5, PT, R0, R29, PT ;  /* 0x0000001d0000720c */ /* 0x000fe40003fa6270 */
[----:B------:R-:W-:Y:S02]  /*a750*/  FSEL R66, R34, -INF , !P1 ;  /* 0xff80000022427808 */ /* 0x000fe40004800000 */
[----:B------:R-:W-:Y:S02]  /*a760*/  FMNMX3.FTZ R9, R9, R212, R210, !PT ;  /* 0x000000d409097276 */ /* 0x000fe400078100d2 */
[----:B------:R-:W-:Y:S02]  /*a770*/  FSEL R250, R27, -INF , !P5 ;  /* 0xff8000001bfa7808 */ /* 0x000fe40006800000 */
[----:B------:R-:W-:Y:S02]  /*a780*/  FSEL R40, R32, -INF , !P4 ;  /* 0xff80000020287808 */ /* 0x000fe40006000000 */
[----:B------:R-:W-:-:S02]  /*a790*/  ISETP.GE.AND P1, PT, R3, R30, PT ;  /* 0x0000001e0300720c */ /* 0x000fc40003f26270 */
[C---:B------:R-:W-:Y:S02]  /*a7a0*/  ISETP.GE.AND P5, PT, R8.reuse, R30, PT ;  /* 0x0000001e0800720c */ /* 0x040fe40003fa6270 */
[----:B------:R-:W-:Y:S01]  /*a7b0*/  ISETP.GE.AND P4, PT, R8, R31, PT ;  /* 0x0000001f0800720c */ /* 0x000fe20003f86270 */
[----:B------:R-:W-:Y:S01]  /*a7c0*/  IMAD.MOV.U32 R53, RZ, RZ, R175 ;  /* 0x000000ffff357224 */ /* 0x000fe200078e00af */
[----:B------:R-:W-:Y:S01]  /*a7d0*/  FMNMX3.FTZ R8, R171, R19, R18, !PT ;  /* 0x00000013ab087276 */ /* 0x000fe20007810012 */
[----:B------:R-:W-:Y:S01]  /*a7e0*/  IMAD.MOV.U32 R54, RZ, RZ, R174 ;  /* 0x000000ffff367224 */ /* 0x000fe200078e00ae */
[----:B------:R-:W-:Y:S02]  /*a7f0*/  MOV R52, R231 ;  /* 0x000000e700347202 */ /* 0x000fe40000000f00 */
[----:B------:R-:W-:Y:S02]  /*a800*/  FMNMX3.FTZ R9, R9, R209, R42, !PT ;  /* 0x000000d109097276 */ /* 0x000fe4000781002a */
[----:B------:R-:W-:-:S02]  /*a810*/  FSEL R20, R244, -INF , !P1 ;  /* 0xff800000f4147808 */ /* 0x000fc40004800000 */
[----:B------:R-:W-:Y:S02]  /*a820*/  ISETP.GE.AND P1, PT, R3, R31, PT ;  /* 0x0000001f0300720c */ /* 0x000fe40003f26270 */
[----:B------:R-:W-:Y:S01]  /*a830*/  FMNMX3.FTZ R3, R8, R56, R38, !PT ;  /* 0x0000003808037276 */ /* 0x000fe20007810026 */
[----:B------:R-:W-:Y:S01]  /*a840*/  UISETP.GE.U32.AND UP1, UPT, UR20, 0x3, UPT ;  /* 0x000000031400788c */ /* 0x000fe2000bf26070 */
[----:B------:R-:W-:Y:S01]  /*a850*/  FMNMX3.FTZ R8, R9, R242, R222, !PT ;  /* 0x000000f209087276 */ /* 0x000fe200078100de */
[----:B------:R-:W-:Y:S01]  /*a860*/  HMMA.16816.F32.BF16 R24, R4, R14, R52 ;  /* 0x0000000e0418723c */ /* 0x000fe20000041834 */
[----:B------:R-:W-:Y:S02]  /*a870*/  FMNMX3.FTZ R3, R3, R214, R211, !PT ;  /* 0x000000d603037276 */ /* 0x000fe400078100d3 */
[----:B------:R-:W-:Y:S02]  /*a880*/  FMNMX3.FTZ R4, R8, R220, R216, !PT ;  /* 0x000000dc08047276 */ /* 0x000fe400078100d8 */
[----:B------:R-:W-:-:S02]  /*a890*/  FMNMX3.FTZ R5, R170, R20, R21, !PT ;  /* 0x00000014aa057276 */ /* 0x000fc40007810015 */
[----:B------:R-:W-:Y:S02]  /*a8a0*/  FMNMX3.FTZ R3, R3, R208, R43, !PT ;  /* 0x000000d003037276 */ /* 0x000fe4000781002b */
[----:B------:R-:W-:Y:S02]  /*a8b0*/  FMNMX3.FTZ R4, R4, R64, R65, !PT ;  /* 0x0000004004047276 */ /* 0x000fe40007810041 */
[----:B------:R-:W-:Y:S02]  /*a8c0*/  FSEL R13, R246, -INF , !P1 ;  /* 0xff800000f60d7808 */ /* 0x000fe40004800000 */
[----:B------:R-:W-:Y:S02]  /*a8d0*/  FMNMX3.FTZ R15, R5, R57, R58, !PT ;  /* 0x00000039050f7276 */ /* 0x000fe4000781003a */
[----:B------:R-:W-:Y:S02]  /*a8e0*/  FMNMX3.FTZ R14, R3, R243, R241, !PT ;  /* 0x000000f3030e7276 */ /* 0x000fe400078100f1 */
[----:B------:R-:W-:Y:S01]  /*a8f0*/  FMNMX3.FTZ R12, R4, R249, R248, !PT ;  /* 0x000000f9040c7276 */ /* 0x000fe200078100f8 */
[----:B------:R-:W-:Y:S06]  /*a900*/  BRA.U !UP1, `(.L_x_252) ;  /* 0x00000005097c7547 */ /* 0x000fec000b800000 */
[----:B------:R-:W-:Y:S01]  /*a910*/  UIADD3 UR13, UPT, UPT, UR20, -0x3, URZ ;  /* 0xfffffffd140d7890 */ /* 0x000fe2000fffe0ff */
[----:B------:R-:W-:-:S03]  /*a920*/  IMAD.U32 R11, RZ, RZ, UR10 ;  /* 0x0000000aff0b7e24 */ /* 0x000fc6000f8e00ff */
[----:B------:R-:W-:-:S04]  /*a930*/  UIMAD.WIDE.U32 UR14, UR13, UR10, URZ ;  /* 0x0000000a0d0e72a5 */ /* 0x000fc8000f8e00ff */
[----:B------:R-:W-:Y:S02]  /*a940*/  USHF.L.U32 UR4, UR14, 0x6, URZ ;  /* 0x000000060e047899 */ /* 0x000fe400080006ff */
[----:B------:R-:W-:-:S04]  /*a950*/  UIMAD UR13, UR13, UR11, UR15 ;  /* 0x0000000b0d0d72a4 */ /* 0x000fc8000f8e020f */
[----:B------:R-:W-:Y:S01]  /*a960*/  USHF.L.U64.HI UR5, UR14, 0x6, UR13 ;  /* 0x000000060e057899 */ /* 0x000fe2000801020d */
[----:B------:R-:W-:Y:S02]  /*a970*/  IMAD.U32 R3, RZ, RZ, UR4 ;  /* 0x00000004ff037e24 */ /* 0x000fe4000f8e00ff */
[----:B------:R-:W-:Y:S01]  /*a980*/  IMAD.U32 R6, RZ, RZ, UR4 ;  /* 0x00000004ff067e24 */ /* 0x000fe2000f8e00ff */
[----:B------:R-:W-:Y:S02]  /*a990*/  ULEA UR4, UP0, UR10, UR4, 0x4 ;  /* 0x000000040a047291 */ /* 0x000fe4000f8020ff */
[-C--:B------:R-:W-:Y:S01]  /*a9a0*/  @!P3 LEA R4, P1, R3, R240.reuse, 0x1 ;  /* 0x000000f00304b211 */ /* 0x080fe200078208ff */
[----:B------:R-:W-:Y:S01]  /*a9b0*/  IMAD.U32 R5, RZ, RZ, UR5 ;  /* 0x00000005ff057e24 */ /* 0x000fe2000f8e00ff */
[----:B------:R-:W-:Y:S01]  /*a9c0*/  ULEA.HI.X UR5, UR10, UR5, UR11, 0x4, UP0 ;  /* 0x000000050a057291 */ /* 0x000fe200080f240b */
[----:B------:R-:W-:Y:S02]  /*a9d0*/  IMAD.U32 R3, RZ, RZ, UR14 ;  /* 0x0000000eff037e24 */ /* 0x000fe4000f8e00ff */
[----:B------:R-:W-:Y:S01]  /*a9e0*/  IMAD.U32 R7, RZ, RZ, UR4 ;  /* 0x00000004ff077e24 */ /* 0x000fe2000f8e00ff */
[----:B------:R-:W-:Y:S01]  /*a9f0*/  @!P3 LEA.HI.X R5, R6, R239, R5, 0x1, P1 ;  /* 0x000000ef0605b211 */ /* 0x000fe200008f0c05 */
[----:B------:R-:W-:Y:S01]  /*aa00*/  IMAD.U32 R6, RZ, RZ, UR14 ;  /* 0x0000000eff067e24 */ /* 0x000fe2000f8e00ff */
[----:B------:R-:W-:Y:S01]  /*aa10*/  @!P2 LEA R8, P1, R3, R240, 0x7 ;  /* 0x000000f00308a211 */ /* 0x000fe200078238ff */
[----:B------:R-:W-:-:S02]  /*aa20*/  IMAD.U32 R3, RZ, RZ, UR13 ;  /* 0x0000000dff037e24 */ /* 0x000fc4000f8e00ff */
[----:B------:R-:W-:Y:S01]  /*aa30*/  IMAD.U32 R10, RZ, RZ, UR4 ;  /* 0x00000004ff0a7e24 */ /* 0x000fe2000f8e00ff */
[----:B------:R-:W-:Y:S01]  /*aa40*/  @!PT LDS RZ, [RZ] ;  /* 0x00000000fffff984 */ /* 0x000fe20000000800 */
[----:B------:R-:W-:Y:S01]  /*aa50*/  @!PT LDS RZ, [RZ] ;  /* 0x00000000fffff984 */ /* 0x000fe20000000800 */
[----:B------:R-:W-:Y:S01]  /*aa60*/  @!PT LDS RZ, [RZ] ;  /* 0x00000000fffff984 */ /* 0x000fe20000000800 */
[----:B------:R1:W-:Y:S02]  /*aa70*/  @!P3 LDGSTS.E.BYPASS.LTC128B.128 [R238+0x8000], desc[UR22][R4.64] ;  /* 0x0800000004eebfae */ /* 0x0003e4000b981a16 */
[-C--:B------:R-:W-:Y:S01]  /*aa80*/  @!P2 LEA.HI.X R9, R6, R239.reuse, R3, 0x7, P1 ;  /* 0x000000ef0609a211 */ /* 0x080fe200008f3c03 */
[----:B------:R-:W-:Y:S01]  /*aa90*/  IMAD.U32 R3, RZ, RZ, UR5 ;  /* 0x00000005ff037e24 */ /* 0x000fe2000f8e00ff */
[-C--:B------:R-:W-:Y:S01]  /*aaa0*/  @!P3 LEA R6, P1, R7, R240.reuse, 0x1 ;  /* 0x000000f00706b211 */ /* 0x080fe200078208ff */
[----:B------:R2:W-:Y:S03]  /*aab0*/  @P3 STS.128 [R238+0x8000], RZ ;  /* 0x008000ffee003388 */ /* 0x0005e60000000c00 */
[----:B------:R-:W-:Y:S01]  /*aac0*/  @!P3 LEA.HI.X R7, R10, R239, R3, 0x1, P1 ;  /* 0x000000ef0a07b211 */ /* 0x000fe200008f0c03 */
[----:B------:R-:W-:Y:S01]  /*aad0*/  IMAD.U32 R3, RZ, RZ, UR4 ;  /* 0x00000004ff037e24 */ /* 0x000fe2000f8e00ff */
        /* <DEDUP_REMOVED lines=10> */
[----:B-1----:R-:W-:Y:S01]  /*ab80*/  IMAD.U32 R5, RZ, RZ, UR5 ;  /* 0x00000005ff057e24 */ /* 0x002fe2000f8e00ff */
[----:B------:R-:W-:Y:S01]  /*ab90*/  @!P2 LEA R4, P1, R3, R240, 0x1 ;  /* 0x000000f00304a211 */ /* 0x000fe200078208ff */
[----:B------:R-:W-:-:S03]  /*aba0*/  IMAD.U32 R3, RZ, RZ, UR10 ;  /* 0x0000000aff037e24 */ /* 0x000fc6000f8e00ff */
[----:B------:R-:W-:Y:S01]  /*abb0*/  @!P2 LEA.HI.X R5, R10, R239, R5, 0x1, P1 ;  /* 0x000000ef0a05a211 */ /* 0x000fe200008f0c05 */
[----:B------:R-:W-:Y:S01]  /*abc0*/  IMAD.U32 R10, RZ, RZ, UR11 ;  /* 0x0000000bff0a7e24 */ /* 0x000fe2000f8e00ff */
[----:B------:R-:W-:Y:S01]  /*abd0*/  @!P3 LEA R3, P1, R3, UR4, 0x4 ;  /* 0x000000040303bc11 */ /* 0x000fe2000f8220ff */
[----:B---3--:R-:W-:-:S03]  /*abe0*/  IMAD.U32 R8, RZ, RZ, UR10 ;  /* 0x0000000aff087e24 */ /* 0x008fc6000f8e00ff */
[----:B------:R-:W-:Y:S01]  /*abf0*/  @!P3 LEA.HI.X R11, R11, UR5, R10, 0x4, P1 ;  /* 0x000000050b0bbc11 */ /* 0x000fe200088f240a */
[----:B------:R-:W-:Y:S01]  /*ac00*/  IMAD.U32 R9, RZ, RZ, UR10 ;  /* 0x0000000aff097e24 */ /* 0x000fe2000f8e00ff */
[C---:B------:R-:W-:Y:S01]  /*ac10*/  @!P3 LEA R10, P1, R3.reuse, R240, 0x1 ;  /* 0x000000f0030ab211 */ /* 0x040fe200078208ff */
[----:B------:R-:W-:Y:S01]  /*ac20*/  @!PT LDS RZ, [RZ] ;  /* 0x00000000fffff984 */ /* 0x000fe20000000800 */
[----:B------:R-:W-:Y:S01]  /*ac30*/  @!PT LDS RZ, [RZ] ;  /* 0x00000000fffff984 */ /* 0x000fe20000000800 */
[----:B------:R-:W-:Y:S01]  /*ac40*/  @!PT LDS RZ, [RZ] ;  /* 0x00000000fffff984 */ /* 0x000fe20000000800 */
[----:B------:R1:W-:Y:S03]  /*ac50*/  @!P2 LDGSTS.E.BYPASS.LTC128B.128 [R238+0xa800], desc[UR22][R4.64+0x80] ;  /* 0x0a80008004eeafae */ /* 0x0003e6000b981a16 */
[----:B------:R-:W-:Y:S01]  /*ac60*/  @!P3 LEA.HI.X R11, R3, R239, R11, 0x1, P1 ;  /* 0x000000ef030bb211 */ /* 0x000fe200008f0c0b */
[----:B----4-:R-:W-:Y:S01]  /*ac70*/  IMAD.U32 R6, RZ, RZ, UR10 ;  /* 0x0000000aff067e24 */ /* 0x010fe2000f8e00ff */
[----:B------:R-:W-:Y:S01]  /*ac80*/  @!P2 LEA R3, P1, R8, UR4, 0x4 ;  /* 0x000000040803ac11 */ /* 0x000fe2000f8220ff */
[----:B------:R-:W-:Y:S01]  /*ac90*/  IMAD.U32 R8, RZ, RZ, UR11 ;  /* 0x0000000bff087e24 */ /* 0x000fe2000f8e00ff */
[----:B------:R2:W-:Y:S01]  /*aca0*/  @P2 STS.128 [R238+0xa800], RZ ;  /* 0x00a800ffee002388 */ /* 0x0005e20000000c00 */
[----:B------:R-:W-:-:S03]  /*acb0*/  IMAD.U32 R7, RZ, RZ, UR10 ;  /* 0x0000000aff077e24 */ /* 0x000fc6000f8e00ff */
[----:B------:R-:W-:Y:S01]  /*acc0*/  @!P2 LEA.HI.X R9, R9, UR5, R8, 0x4, P1 ;  /* 0x000000050909ac11 */ /* 0x000fe200088f2408 */
[----:B------:R-:W-:Y:S01]  /*acd0*/  @!PT LDS RZ, [RZ] ;  /* 0x00000000fffff984 */ /* 0x000fe20000000800 */
[----:B------:R-:W-:Y:S01]  /*ace0*/  @!PT LDS RZ, [RZ] ;  /* 0x00000000fffff984 */ /* 0x000fe20000000800 */
[----:B------:R-:W-:Y:S01]  /*acf0*/  @!PT LDS RZ, [RZ] ;  /* 0x00000000fffff984 */ /* 0x000fe20000000800 */
[----:B------:R2:W-:Y:S01]  /*ad00*/  @!P3 LDGSTS.E.BYPASS.LTC128B.128 [R238+0x9000], desc[UR22][R10.64] ;  /* 0x090000000aeebfae */ /* 0x0005e2000b981a16 */
[----:B------:R-:W-:-:S03]  /*ad10*/  @!P2 LEA R8, P1, R3, R240, 0x1 ;  /* 0x000000f00308a211 */ /* 0x000fc600078208ff */
[----:B------:R2:W-:Y:S01]  /*ad20*/  @P3 STS.128 [R238+0x9000], RZ ;  /* 0x009000ffee003388 */ /* 0x0005e20000000c00 */
[----:B------:R-:W-:Y:S02]  /*ad30*/  @!P2 LEA.HI.X R9, R3, R239, R9, 0x1, P1 ;  /* 0x000000ef0309a211 */ /* 0x000fe400008f0c09 */
[----:B------:R-:W-:Y:S01]  /*ad40*/  @!P3 LEA R3, P1, R6, UR4, 0x5 ;  /* 0x000000040603bc11 */ /* 0x000fe2000f8228ff */
[----:B------:R-:W-:Y:S02]  /*ad50*/  IMAD.U32 R6, RZ, RZ, UR11 ;  /* 0x0000000bff067e24 */ /* 0x000fe4000f8e00ff */
[----:B------:R-:W-:Y:S01]  /*ad60*/  @!PT LDS RZ, [RZ] ;  /* 0x00000000fffff984 */ /* 0x000fe20000000800 */
[----:B------:R-:W-:Y:S01]  /*ad70*/  @!PT LDS RZ, [RZ] ;  /* 0x00000000fffff984 */ /* 0x000fe20000000800 */
[----:B------:R-:W-:Y:S01]  /*ad80*/  @!PT LDS RZ, [RZ] ;  /* 0x00000000fffff984 */ /* 0x000fe20000000800 */
[----:B------:R2:W-:Y:S03]  /*ad90*/  @!P2 LDGSTS.E.BYPASS.LTC128B.128 [R238+0xb000], desc[UR22][R8.64+0x80] ;  /* 0x0b00008008eeafae */ /* 0x0005e6000b981a16 */
[----:B------:R-:W-:Y:S01]  /*ada0*/  @!P3 LEA.HI.X R7, R7, UR5, R6, 0x5, P1 ;  /* 0x000000050707bc11 */ /* 0x000fe200088f2c06 */
[----:B------:R2:W-:Y:S01]  /*adb0*/  @P2 STS.128 [R238+0xb000], RZ ;  /* 0x00b000ffee002388 */ /* 0x0005e20000000c00 */
[----:B------:R-:W-:Y:S01]  /*adc0*/  @!P3 LEA R6, P1, R3, R240, 0x1 ;  /* 0x000000f00306b211 */ /* 0x000fe200078208ff */
[----:B-1----:R-:W-:-:S02]  /*add0*/  IMAD.U32 R4, RZ, RZ, UR10 ;  /* 0x0000000aff047e24 */ /* 0x002fc4000f8e00ff */
[----:B------:R-:W-:Y:S01]  /*ade0*/  IMAD.U32 R5, RZ, RZ, UR10 ;  /* 0x0000000aff057e24 */ /* 0x000fe2000f8e00ff */
        /* <DEDUP_REMOVED lines=9> */
[----:B------:R-:W-:-:S04]  /*ae80*/  @!P2 LEA R4, P1, R3, R240, 0x1 ;  /* 0x000000f00304a211 */ /* 0x000fc800078208ff */
[----:B------:R-:W-:-:S05]  /*ae90*/  @!P2 LEA.HI.X R5, R3, R239, R5, 0x1, P1 ;  /* 0x000000ef0305a211 */ /* 0x000fca00008f0c05 */
[----:B------:R-:W-:Y:S01]  /*aea0*/  @!PT LDS RZ, [RZ] ;  /* 0x00000000fffff984 */ /* 0x000fe20000000800 */
[----:B------:R-:W-:Y:S01]  /*aeb0*/  @!PT LDS RZ, [RZ] ;  /* 0x00000000fffff984 */ /* 0x000fe20000000800 */
[----:B------:R-:W-:Y:S01]  /*aec0*/  @!PT LDS RZ, [RZ] ;  /* 0x00000000fffff984 */ /* 0x000fe20000000800 */
[----:B------:R2:W-:Y:S04]  /*aed0*/  @!P2 LDGSTS.E.BYPASS.LTC128B.128 [R238+0xb800], desc[UR22][R4.64+0x80] ;  /* 0x0b80008004eeafae */ /* 0x0005e8000b981a16 */
[----:B------:R2:W-:Y:S04]  /*aee0*/  @P2 STS.128 [R238+0xb800], RZ ;  /* 0x00b800ffee002388 */ /* 0x0005e80000000c00 */
[----:B------:R-:W0:Y:S02]  /*aef0*/  LDGDEPBAR ;  /* 0x00000000000079af */ /* 0x000e240000000000 */
.L_x_252:
[----:B--2---:R-:W2:Y:S01]  /*af00*/  LDL.LU R10, [R1+0x28] ;  /* 0x00002800010a7983 */ /* 0x004ea20000300800 */
[----:B------:R-:W-:Y:S01]  /*af10*/  FMNMX3.FTZ R5, R14, R221, R217, !PT ;  /* 0x000000dd0e057276 */ /* 0x000fe200078100d9 */
[----:B------:R-:W1:Y:S01]  /*af20*/  LDCU UR4, c[0x0][0x45c] ;  /* 0x00008b80ff0477ac */ /* 0x000e620008000800 */
[----:B------:R-:W-:Y:S01]  /*af30*/  FMNMX3.FTZ R3, R169, R13, R22, !PT ;  /* 0x0000000da9037276 */ /* 0x000fe20007810016 */
[----:B------:R-:W3:Y:S01]  /*af40*/  SHFL.BFLY PT, R7, R12, 0x2, 0x1f ;  /* 0x0c401f000c077f89 */ /* 0x000ee200000e0000 */
[----:B------:R-:W-:Y:S01]  /*af50*/  FMNMX3.FTZ R4, R15, R228, R213, !PT ;  /* 0x000000e40f047276 */ /* 0x000fe200078100d5 */
[----:B------:R-:W4:Y:S01]  /*af60*/  S2UR UR13, SR_CgaCtaId ;  /* 0x00000000000d79c3 */ /* 0x000f220000008800 */
[----:B------:R-:W-:Y:S01]  /*af70*/  FMNMX3.FTZ R5, R5, R61, R67, !PT ;  /* 0x0000003d05057276 */ /* 0x000fe20007810043 */
[----:B------:R-:W-:Y:S01]  /*af80*/  STL [R1+0x50], R233 ;  /* 0x000050e901007387 */ /* 0x000fe20000100800 */
[----:B------:R-:W-:Y:S01]  /*af90*/  FMNMX3.FTZ R6, R3, R59, R60, !PT ;  /* 0x0000003b03067276 */ /* 0x000fe2000781003c */
[----:B------:R-:W-:Y:S01]  /*afa0*/  UMOV UR5, 0x400 ;  /* 0x0000040000057882 */ /* 0x000fe20000000000 */
[----:B------:R-:W-:Y:S01]  /*afb0*/  FMNMX3.FTZ R3, R4, R48, R49, !PT ;  /* 0x0000003004037276 */ /* 0x000fe20007810031 */
[----:B------:R-:W-:Y:S01]  /*afc0*/  STL [R1+0x4c], R232 ;  /* 0x00004ce801007387 */ /* 0x000fe20000100800 */
[----:B------:R-:W-:-:S02]  /*afd0*/  FMNMX3.FTZ R4, R5, R251, R250, !PT ;  /* 0x000000fb05047276 */ /* 0x000fc400078100fa */
[----:B------:R-:W-:Y:S01]  /*afe0*/  ISETP.GE.AND P1, PT, R2, R30, PT ;  /* 0x0000001e0200720c */ /* 0x000fe20003f26270 */
[----:B------:R-:W-:Y:S01]  /*aff0*/  STL [R1+0x48], R230 ;  /* 0x000048e601007387 */ /* 0x000fe20000100800 */
[----:B------:R-:W-:Y:S02]  /*b000*/  FMNMX3.FTZ R5, R3, R62, R252, !PT ;  /* 0x0000003e03057276 */ /* 0x000fe400078100fc */
[----:B------:R-:W-:Y:S01]  /*b010*/  FMNMX3.FTZ R3, R6, R229, R215, !PT ;  /* 0x000000e506037276 */ /* 0x000fe200078100d7 */
[----:B------:R-:W1:Y:S01]  /*b020*/  SHFL.BFLY PT, R8, R4, 0x2, 0x1f ;  /* 0x0c401f0004087f89 */ /* 0x000e6200000e0000 */
[----:B------:R-:W-:Y:S02]  /*b030*/  FSEL R247, R33, -INF , !P5 ;  /* 0xff80000021f77808 */ /* 0x000fe40006800000 */
[----:B------:R-:W-:Y:S01]  /*b040*/  ISETP.GE.AND P5, PT, R0, R30, PT ;  /* 0x0000001e0000720c */ /* 0x000fe20003fa6270 */
[----:B------:R-:W-:Y:S01]  /*b050*/  STL [R1+0x44], R168 ;  /* 0x000044a801007387 */ /* 0x000fe20000100800 */
[----:B------:R-:W-:-:S02]  /*b060*/  FSEL R246, R24, -INF , !P1 ;  /* 0xff80000018f67808 */ /* 0x000fc40004800000 */
[----:B------:R-:W-:Y:S01]  /*b070*/  FMNMX3.FTZ R5, R5, R224, R223, !PT ;  /* 0x000000e005057276 */ /* 0x000fe200078100df */
[----:B------:R-:W-:Y:S01]  /*b080*/  STL [R1+0x40], R29 ;  /* 0x0000401d01007387 */ /* 0x000fe20000100800 */
[----:B------:R-:W-:Y:S01]  /*b090*/  ISETP.GE.AND P1, PT, R2, R31, PT ;  /* 0x0000001f0200720c */ /* 0x000fe20003f26270 */
[----:B----4-:R-:W-:Y:S01]  /*b0a0*/  ULEA UR5, UR13, UR5, 0x18 ;  /* 0x000000050d057291 */ /* 0x010fe2000f8ec0ff */
[----:B------:R-:W-:Y:S01]  /*b0b0*/  FMNMX3.FTZ R2, R3, R50, R51, !PT ;  /* 0x0000003203027276 */ /* 0x000fe20007810033 */
[----:B------:R-:W-:Y:S01]  /*b0c0*/  STL [R1+0x38], R28 ;  /* 0x0000381c01007387 */ /* 0x000fe20000100800 */
[----:B------:R-:W-:Y:S02]  /*b0d0*/  FSEL R244, R25, -INF , !P5 ;  /* 0xff80000019f47808 */ /* 0x000fe40006800000 */
[----:B------:R-:W-:Y:S02]  /*b0e0*/  FMNMX3.FTZ R3, R5, R40, R247, !PT ;  /* 0x0000002805037276 */ /* 0x000fe400078100f7 */
[----:B------:R-:W-:-:S02]  /*b0f0*/  FMNMX3.FTZ R2, R2, R63, R173, !PT ;  /* 0x0000003f02027276 */ /* 0x000fc400078100ad */
[----:B------:R-:W-:Y:S02]  /*b100*/  FMNMX3.FTZ R3, R3, R246, R244, !PT ;  /* 0x000000f603037276 */ /* 0x000fe400078100f4 */
[----:B------:R-:W-:Y:S02]  /*b110*/  FSEL R245, R35, -INF , !P4 ;  /* 0xff80000023f57808 */ /* 0x000fe40006000000 */
[----:B------:R-:W-:Y:S02]  /*b120*/  ISETP.GE.AND P4, PT, R0, R31, PT ;  /* 0x0000001f0000720c */ /* 0x000fe40003f86270 */
[----:B------:R-:W-:Y:S02]  /*b130*/  FMNMX3.FTZ R2, R2, R225, R218, !PT ;  /* 0x000000e102027276 */ /* 0x000fe400078100da */
[----:B---3--:R-:W-:Y:S02]  /*b140*/  FMNMX.FTZ R0, R12, R7, !PT ;  /* 0x000000070c007209 */ /* 0x008fe40007810000 */
[----:B------:R-:W3:Y:S01]  /*b150*/  SHFL.BFLY PT, R7, R3, 0x2, 0x1f ;  /* 0x0c401f0003077f89 */ /* 0x000ee200000e0000 */
[----:B------:R-:W-:-:S02]  /*b160*/  FSEL R227, R26, -INF , !P1 ;  /* 0xff8000001ae37808 */ /* 0x000fc40004800000 */
[----:B------:R-:W-:Y:S01]  /*b170*/  FSEL R226, R27, -INF , !P4 ;  /* 0xff8000001be27808 */ /* 0x000fe20006000000 */
[----:B------:R-:W4:Y:S01]  /*b180*/  SHFL.BFLY PT, R6, R0, 0x1, 0x1f ;  /* 0x0c201f0000067f89 */ /* 0x000f2200000e0000 */
[----:B------:R-:W-:Y:S02]  /*b190*/  FMNMX3.FTZ R2, R2, R66, R245, !PT ;  /* 0x0000004202027276 */ /* 0x000fe400078100f5 */
[----:B-1----:R-:W-:Y:S02]  /*b1a0*/  FMNMX.FTZ R4, R4, R8, !PT ;  /* 0x0000000804047209 */ /* 0x002fe40007810000 */
[----:B------:R-:W-:Y:S02]  /*b1b0*/  FMNMX3.FTZ R2, R2, R227, R226, !PT ;  /* 0x000000e302027276 */ /* 0x000fe400078100e2 */
[----:B------:R-:W-:Y:S01]  /*b1c0*/  MOV R12, 0x20 ;  /* 0x00000020000c7802 */ /* 0x000fe20000000f00 */
[----:B------:R-:W1:Y:S04]  /*b1d0*/  SHFL.BFLY PT, R8, R4, 0x1, 0x1f ;  /* 0x0c201f0004087f89 */ /* 0x000e6800000e0000 */
[----:B------:R-:W1:Y:S01]  /*b1e0*/  SHFL.BFLY PT, R5, R2, 0x2, 0x1f ;  /* 0x0c401f0002057f89 */ /* 0x000e6200000e0000 */
[----:B---3--:R-:W-:-:S02]  /*b1f0*/  FMNMX.FTZ R3, R3, R7, !PT ;  /* 0x0000000703037209 */ /* 0x008fc40007810000 */
[----:B----4-:R-:W-:-:S03]  /*b200*/  FMNMX.FTZ R237, R0, R6, !PT ;  /* 0x0000000600ed7209 */ /* 0x010fc60007810000 */
[----:B------:R-:W3:Y:S01]  /*b210*/  SHFL.BFLY PT, R7, R3, 0x1, 0x1f ;  /* 0x0c201f0003077f89 */ /* 0x000ee200000e0000 */
[C---:B------:R-:W-:Y:S01]  /*b220*/  FSETP.NEU.FTZ.AND P1, PT, R237.reuse, -INF , PT ;  /* 0xff800000ed00780b */ /* 0x040fe20003f3d000 */
[----:B------:R-:W-:Y:S01]  /*b230*/  FMUL.FTZ R32, R237, UR4 ;  /* 0x00000004ed207c20 */ /* 0x000fe20008410000 */
[----:B-1----:R-:W-:-:S04]  /*b240*/  FMNMX.FTZ R236, R4, R8, !PT ;  /* 0x0000000804ec7209 */ /* 0x002fc80007810000 */
[----:B------:R-:W-:Y:S02]  /*b250*/  FSEL R32, R32, RZ, P1 ;  /* 0x000000ff20207208 */ /* 0x000fe40000800000 */
[----:B------:R-:W-:Y:S01]  /*b260*/  FMNMX.FTZ R2, R2, R5, !PT ;  /* 0x0000000502027209 */ /* 0x000fe20007810000 */
[C---:B------:R-:W-:Y:S01]  /*b270*/  FMUL.FTZ R33, R236.reuse, UR4 ;  /* 0x00000004ec217c20 */ /* 0x040fe20008410000 */
[----:B------:R-:W-:Y:S01]  /*b280*/  FSETP.NEU.FTZ.AND P5, PT, R236, -INF , PT ;  /* 0xff800000ec00780b */ /* 0x000fe20003fbd000 */
[--C-:B------:R-:W-:Y:S01]  /*b290*/  FFMA.FTZ R0, R37, UR4, -R32.reuse ;  /* 0x0000000425007c23 */ /* 0x100fe20008010820 */
[--C-:B------:R-:W-:Y:S01]  /*b2a0*/  FFMA.FTZ R4, R39, UR4, -R32.reuse ;  /* 0x0000000427047c23 */ /* 0x100fe20008010820 */
[----:B------:R-:W1:Y:S01]  /*b2b0*/  SHFL.BFLY PT, R5, R2, 0x1, 0x1f ;  /* 0x0c201f0002057f89 */ /* 0x000e6200000e0000 */
[----:B------:R-:W-:Y:S01]  /*b2c0*/  FSEL R33, R33, RZ, P5 ;  /* 0x000000ff21217208 */ /* 0x000fe20002800000 */
[----:B------:R4:W-:Y:S01]  /*b2d0*/  MUFU.EX2 R23, R0 ;  /* 0x0000000000177308 */ /* 0x0009e20000000800 */
[--C-:B------:R-:W-:Y:S01]  /*b2e0*/  FFMA.FTZ R17, R17, UR4, -R32.reuse ;  /* 0x0000000411117c23 */ /* 0x100fe20008010820 */
[----:B------:R-:W-:-:S02]  /*b2f0*/  FFMA.FTZ R16, R16, UR4, -R32 ;  /* 0x0000000410107c23 */ /* 0x000fc40008010820 */
[----:B------:R-:W-:Y:S01]  /*b300*/  MUFU.EX2 R29, R4 ;  /* 0x00000004001d7308 */ /* 0x000fe20000000800 */
[--C-:B------:R-:W-:Y:S01]  /*b310*/  FFMA.FTZ R19, R19, UR4, -R33.reuse ;  /* 0x0000000413137c23 */ /* 0x100fe20008010821 */
[----:B---3--:R-:W-:Y:S01]  /*b320*/  FMNMX.FTZ R235, R3, R7, !PT ;  /* 0x0000000703eb7209 */ /* 0x008fe20007810000 */
[----:B------:R-:W-:Y:S01]  /*b330*/  FFMA.FTZ R18, R18, UR4, -R33 ;  /* 0x0000000412127c23 */ /* 0x000fe20008010821 */
[----:B------:R-:W-:Y:S01]  /*b340*/  FSEL R3, R237, RZ, P1 ;  /* 0x000000ffed037208 */ /* 0x000fe20000800000 */
[----:B------:R-:W-:Y:S01]  /*b350*/  MUFU.EX2 R26, R17 ;  /* 0x00000011001a7308 */ /* 0x000fe20000000800 */
[C---:B------:R-:W-:Y:S01]  /*b360*/  FSETP.NEU.FTZ.AND P4, PT, R235.reuse, -INF , PT ;  /* 0xff800000eb00780b */ /* 0x040fe20003f9d000 */
[----:B------:R-:W-:Y:S02]  /*b370*/  FMUL.FTZ R34, R235, UR4 ;  /* 0x00000004eb227c20 */ /* 0x000fe40008410000 */
[----:B------:R-:W-:Y:S01]  /*b380*/  FADD.FTZ R3, R172, -R3 ;  /* 0x80000003ac037221 */ /* 0x000fe20000010000 */
[----:B----4-:R-:W-:Y:S01]  /*b390*/  FFMA.FTZ R0, R38, UR4, -R33 ;  /* 0x0000000426007c23 */ /* 0x010fe20008010821 */
[----:B------:R-:W3:Y:S01]  /*b3a0*/  MUFU.EX2 R44, R16 ;  /* 0x00000010002c7308 */ /* 0x000ee20000000800 */
[----:B------:R-:W-:Y:S01]  /*b3b0*/  FSEL R34, R34, RZ, P4 ;  /* 0x000000ff22227208 */ /* 0x000fe20002000000 */
[----:B------:R-:W-:-:S02]  /*b3c0*/  FMUL.FTZ R3, R3, UR4 ;  /* 0x0000000403037c20 */ /* 0x000fc40008410000 */
[----:B------:R4:W-:Y:S02]  /*b3d0*/  MUFU.EX2 R174, R0 ;  /* 0x0000000000ae7308 */ /* 0x0009e40000000800 */
[----:B------:R-:W-:Y:S01]  /*b3e0*/  FFMA.FTZ R20, R20, UR4, -R34 ;  /* 0x0000000414147c23 */ /* 0x000fe20008010822 */
[----:B-1----:R-:W-:Y:S01]  /*b3f0*/  FMNMX.FTZ R231, R2, R5, !PT ;  /* 0x0000000502e77209 */ /* 0x002fe20007810000 */
[----:B------:R-:W1:Y:S01]  /*b400*/  MUFU.EX2 R24, R3 ;  /* 0x0000000300187308 */ /* 0x000e620000000800 */
[----:B------:R-:W-:Y:S02]  /*b410*/  FFMA.FTZ R2, R56, UR4, -R33 ;  /* 0x0000000438027c23 */ /* 0x000fe40008010821 */
[C---:B------:R-:W-:Y:S01]  /*b420*/  FSETP.NEU.FTZ.AND P1, PT, R231.reuse, -INF , PT ;  /* 0xff800000e700780b */ /* 0x040fe20003f3d000 */
[----:B------:R-:W-:Y:S01]  /*b430*/  FMUL.FTZ R35, R231, UR4 ;  /* 0x00000004e7237c20 */ /* 0x000fe20008410000 */
[----:B------:R-:W-:Y:S01]  /*b440*/  MUFU.EX2 R233, R20 ;  /* 0x0000001400e97308 */ /* 0x000fe20000000800 */
[----:B---3--:R-:W-:-:S02]  /*b450*/  F2FP.BF16.F32.PACK_AB R8, R44, R26 ;  /* 0x0000001a2c08723e */ /* 0x008fc400000010ff */
[----:B------:R-:W-:Y:S01]  /*b460*/  FSEL R4, R231, RZ, P1 ;  /* 0x000000ffe7047208 */ /* 0x000fe20000800000 */
[----:B------:R3:W3:Y:S01]  /*b470*/  MUFU.EX2 R28, R2 ;  /* 0x00000002001c7308 */ /* 0x0006e20000000800 */
[--C-:B----4-:R-:W-:Y:S01]  /*b480*/  FFMA.FTZ R0, R21, UR4, -R34.reuse ;  /* 0x0000000415007c23 */ /* 0x110fe20008010822 */
[----:B------:R-:W-:Y:S02]  /*b490*/  FSEL R35, R35, RZ, P1 ;  /* 0x000000ff23237208 */ /* 0x000fe40000800000 */
[----:B------:R-:W-:Y:S01]  /*b4a0*/  MUFU.EX2 R27, R19 ;  /* 0x00000013001b7308 */ /* 0x000fe20000000800 */
[-C--:B-1----:R-:W-:Y:S01]  /*b4b0*/  FMUL.FTZ R180, R180, R24.reuse ;  /* 0x00000018b4b47220 */ /* 0x082fe20000410000 */
[-C--:B------:R-:W-:Y:S01]  /*b4c0*/  FMUL.FTZ R181, R181, R24.reuse ;  /* 0x00000018b5b57220 */ /* 0x080fe20000410000 */
[--C-:B------:R-:W-:Y:S01]  /*b4d0*/  FFMA.FTZ R13, R13, UR4, -R35.reuse ;  /* 0x000000040d0d7c23 */ /* 0x100fe20008010823 */
[----:B------:R1:W-:Y:S01]  /*b4e0*/  MUFU.EX2 R230, R0 ;  /* 0x0000000000e67308 */ /* 0x0003e20000000800 */
[-C--:B-----5:R-:W-:Y:S01]  /*b4f0*/  FMUL.FTZ R68, R68, R24.reuse ;  /* 0x0000001844447220 */ /* 0x0a0fe20000410000 */
[-C--:B------:R-:W-:Y:S01]  /*b500*/  FMUL.FTZ R69, R69, R24.reuse ;  /* 0x0000001845457220 */ /* 0x080fe20000410000 */
[-C--:B------:R-:W-:Y:S01]  /*b510*/  FMUL.FTZ R80, R80, R24.reuse ;  /* 0x0000001850507220 */ /* 0x080fe20000410000 */
[----:B------:R-:W4:Y:S01]  /*b520*/  MUFU.EX2 R9, R18 ;  /* 0x0000001200097308 */ /* 0x000f220000000800 */
[----:B------:R-:W-:Y:S01]  /*b530*/  FMUL.FTZ R81, R81, R24 ;  /* 0x0000001851517220 */ /* 0x000fe20000410000 */
[--C-:B---3--:R-:W-:Y:S01]  /*b540*/  FFMA.FTZ R2, R57, UR4, -R34.reuse ;  /* 0x0000000439027c23 */ /* 0x108fe20008010822 */
[----:B------:R-:W-:Y:S01]  /*b550*/  F2FP.BF16.F32.PACK_AB R11, R174, R28 ;  /* 0x0000001cae0b723e */ /* 0x000fe200000010ff */
[----:B------:R-:W-:Y:S01]  /*b560*/  MUFU.EX2 R232, R13 ;  /* 0x0000000d00e87308 */ /* 0x000fe20000000800 */
[-C--:B------:R-:W-:Y:S01]  /*b570*/  FMUL.FTZ R100, R100, R24.reuse ;  /* 0x0000001864647220 */ /* 0x080fe20000410000 */
[-C--:B------:R-:W-:Y:S01]  /*b580*/  FMUL.FTZ R101, R101, R24.reuse ;  /* 0x0000001865657220 */ /* 0x080fe20000410000 */
[-C--:B------:R-:W-:Y:S01]  /*b590*/  FMUL.FTZ R188, R188, R24.reuse ;  /* 0x00000018bcbc7220 */ /* 0x080fe20000410000 */
[----:B------:R3:W-:Y:S01]  /*b5a0*/  MUFU.EX2 R234, R2 ;  /* 0x0000000200ea7308 */ /* 0x0007e20000000800 */
[-C--:B------:R-:W-:Y:S01]  /*b5b0*/  FMUL.FTZ R189, R189, R24.reuse ;  /* 0x00000018bdbd7220 */ /* 0x080fe20000410000 */
[----:B-1----:R-:W-:Y:S01]  /*b5c0*/  FFMA.FTZ R0, R58, UR4, -R34 ;  /* 0x000000043a007c23 */ /* 0x002fe20008010822 */
[-C--:B------:R-:W-:Y:S01]  /*b5d0*/  FMUL.FTZ R84, R84, R24.reuse ;  /* 0x0000001854547220 */ /* 0x080fe20000410000 */
[-C--:B------:R-:W-:Y:S01]  /*b5e0*/  FMUL.FTZ R85, R85, R24.reuse ;  /* 0x0000001855557220 */ /* 0x080fe20000410000 */
[-C--:B------:R-:W-:Y:S01]  /*b5f0*/  FMUL.FTZ R96, R96, R24.reuse ;  /* 0x0000001860607220 */ /* 0x080fe20000410000 */
[----:B------:R1:W4:Y:S01]  /*b600*/  MUFU.EX2 R20, R0 ;  /* 0x0000000000147308 */ /* 0x0003220000000800 */
[-C--:B------:R-:W-:Y:S01]  /*b610*/  FMUL.FTZ R97, R97, R24.reuse ;  /* 0x0000001861617220 */ /* 0x080fe20000410000 */
[----:B------:R-:W-:Y:S01]  /*b620*/  MOV R21, R173 ;  /* 0x000000ad00157202 */ /* 0x000fe20000000f00 */
[-C--:B------:R-:W-:Y:S01]  /*b630*/  FMUL.FTZ R112, R112, R24.reuse ;  /* 0x0000001870707220 */ /* 0x080fe20000410000 */
[-C--:B------:R-:W-:Y:S01]  /*b640*/  FMUL.FTZ R113, R113, R24.reuse ;  /* 0x0000001871717220 */ /* 0x080fe20000410000 */
[-C--:B------:R-:W-:Y:S01]  /*b650*/  FMUL.FTZ R116, R116, R24.reuse ;  /* 0x0000001874747220 */ /* 0x080fe20000410000 */
[-C--:B------:R-:W-:Y:S01]  /*b660*/  FMUL.FTZ R117, R117, R24.reuse ;  /* 0x0000001875757220 */ /* 0x080fe20000410000 */
[-C--:B------:R-:W-:Y:S01]  /*b670*/  FMUL.FTZ R128, R128, R24.reuse ;  /* 0x0000001880807220 */ /* 0x080fe20000410000 */
[----:B---3--:R-:W-:Y:S01]  /*b680*/  FSEL R2, R236, RZ, P5 ;  /* 0x000000ffec027208 */ /* 0x008fe20002800000 */
[-C--:B------:R-:W-:Y:S01]  /*b690*/  FMUL.FTZ R129, R129, R24.reuse ;  /* 0x0000001881817220 */ /* 0x080fe20000410000 */
[-C--:B------:R-:W-:Y:S01]  /*b6a0*/  FMUL.FTZ R132, R132, R24.reuse ;  /* 0x0000001884847220 */ /* 0x080fe20000410000 */
[-C--:B------:R-:W-:Y:S01]  /*b6b0*/  FMUL.FTZ R133, R133, R24.reuse ;  /* 0x0000001885857220 */ /* 0x080fe20000410000 */
[-C--:B------:R-:W-:Y:S01]  /*b6c0*/  FMUL.FTZ R144, R144, R24.reuse ;  /* 0x0000001890907220 */ /* 0x080fe20000410000 */
[----:B------:R-:W-:Y:S01]  /*b6d0*/  FADD.FTZ R2, R171, -R2 ;  /* 0x80000002ab027221 */ /* 0x000fe20000010000 */
[--C-:B-1----:R-:W-:Y:S01]  /*b6e0*/  FFMA.FTZ R0, R22, UR4, -R35.reuse ;  /* 0x0000000416007c23 */ /* 0x102fe20008010823 */
[----:B----4-:R-:W-:Y:S01]  /*b6f0*/  MOV R171, R9 ;  /* 0x0000000900ab7202 */ /* 0x010fe20000000f00 */
[-C--:B------:R-:W-:Y:S01]  /*b700*/  FMUL.FTZ R145, R145, R24.reuse ;  /* 0x0000001891917220 */ /* 0x080fe20000410000 */
[----:B------:R-:W-:Y:S01]  /*b710*/  FMUL.FTZ R25, R2, UR4 ;  /* 0x0000000402197c20 */ /* 0x000fe20008410000 */
[----:B------:R1:W3:Y:S01]  /*b720*/  MUFU.EX2 R168, R0 ;  /* 0x0000000000a87308 */ /* 0x0002e20000000800 */
[----:B------:R-:W-:Y:S01]  /*b730*/  FFMA.FTZ R2, R59, UR4, -R35 ;  /* 0x000000043b027c23 */ /* 0x000fe20008010823 */
[----:B------:R-:W-:Y:S01]  /*b740*/  F2FP.BF16.F32.PACK_AB R9, R171, R27 ;  /* 0x0000001bab09723e */ /* 0x000fe200000010ff */
[----:B------:R-:W-:Y:S01]  /*b750*/  FMUL.FTZ R148, R148, R24 ;  /* 0x0000001894947220 */ /* 0x000fe20000410000 */
[----:B------:R-:W-:Y:S01]  /*b760*/  F2FP.BF16.F32.PACK_AB R6, R20, R234 ;  /* 0x000000ea1406723e */ /* 0x000fe200000010ff */
[----:B------:R-:W4:Y:S01]  /*b770*/  MUFU.EX2 R25, R25 ;  /* 0x0000001900197308 */ /* 0x000f220000000800 */
[----:B------:R-:W-:Y:S01]  /*b780*/  MOV R22, R67 ;  /* 0x0000004300167202 */ /* 0x000fe20000000f00 */
[-C--:B------:R-:W-:Y:S01]  /*b790*/  FMUL.FTZ R149, R149, R24.reuse ;  /* 0x0000001895957220 */ /* 0x080fe20000410000 */
[-C--:B------:R-:W-:Y:S01]  /*b7a0*/  FMUL.FTZ R160, R160, R24.reuse ;  /* 0x00000018a0a07220 */ /* 0x080fe20000410000 */
[----:B------:R-:W-:Y:S01]  /*b7b0*/  MUFU.EX2 R219, R2 ;  /* 0x0000000200db7308 */ /* 0x000fe20000000800 */
[-C--:B------:R-:W-:Y:S01]  /*b7c0*/  FMUL.FTZ R161, R161, R24.reuse ;  /* 0x00000018a1a17220 */ /* 0x080fe20000410000 */
[-C--:B------:R-:W-:Y:S01]  /*b7d0*/  FMUL.FTZ R192, R192, R24.reuse ;  /* 0x00000018c0c07220 */ /* 0x080fe20000410000 */
[-C--:B------:R-:W-:Y:S01]  /*b7e0*/  FMUL.FTZ R193, R193, R24.reuse ;  /* 0x00000018c1c17220 */ /* 0x080fe20000410000 */
[-C--:B------:R-:W-:Y:S01]  /*b7f0*/  FMUL.FTZ R200, R200, R24.reuse ;  /* 0x00000018c8c87220 */ /* 0x080fe20000410000 */
[----:B-1----:R-:W-:Y:S01]  /*b800*/  FSEL R0, R235, RZ, P4 ;  /* 0x000000ffeb007208 */ /* 0x002fe20002000000 */
[----:B------:R-:W-:Y:S01]  /*b810*/  FMUL.FTZ R201, R201, R24 ;  /* 0x00000018c9c97220 */ /* 0x000fe20000410000 */
[----:B---3--:R-:W-:-:S03]  /*b820*/  F2FP.BF16.F32.PACK_AB R5, R168, R232 ;  /* 0x000000e8a805723e */ /* 0x008fc600000010ff */
[----:B------:R-:W-:Y:S01]  /*b830*/  FADD.FTZ R3, R170, -R0 ;  /* 0x80000000aa037221 */ /* 0x000fe20000010000 */
[----:B------:R-:W-:Y:S01]  /*b840*/  FADD.FTZ R0, R169, -R4 ;  /* 0x80000004a9007221 */ /* 0x000fe20000010000 */
[-C--:B----4-:R-:W-:Y:S01]  /*b850*/  FMUL.FTZ R182, R182, R25.reuse ;  /* 0x00000019b6b67220 */ /* 0x090fe20000410000 */
[----:B------:R-:W-:Y:S01]  /*b860*/  FMUL.FTZ R183, R183, R25 ;  /* 0x00000019b7b77220 */ /* 0x000fe20000410000 */
[----:B------:R-:W-:Y:S01]  /*b870*/  FMUL.FTZ R3, R3, UR4 ;  /* 0x0000000403037c20 */ /* 0x000fe20008410000 */
[----:B------:R-:W-:Y:S01]  /*b880*/  FMUL.FTZ R39, R0, UR4 ;  /* 0x0000000400277c20 */ /* 0x000fe20008410000 */
[----:B------:R-:W-:Y:S01]  /*b890*/  FFMA.FTZ R0, R60, UR4, -R35 ;  /* 0x000000043c007c23 */ /* 0x000fe20008010823 */
[----:B------:R-:W-:Y:S01]  /*b8a0*/  F2FP.BF16.F32.PACK_AB R4, R230, R233 ;  /* 0x000000e9e604723e */ /* 0x000fe200000010ff */
[----:B------:R-:W1:Y:S01]  /*b8b0*/  MUFU.EX2 R38, R3 ;  /* 0x0000000300267308 */ /* 0x000e620000000800 */
[-C--:B------:R-:W-:Y:S01]  /*b8c0*/  FMUL.FTZ R70, R70, R25.reuse ;  /* 0x0000001946467220 */ /* 0x080fe20000410000 */
[-C--:B------:R-:W-:Y:S01]  /*b8d0*/  FMUL.FTZ R71, R71, R25.reuse ;  /* 0x0000001947477220 */ /* 0x080fe20000410000 */
[-C--:B------:R-:W-:Y:S01]  /*b8e0*/  FMUL.FTZ R82, R82, R25.reuse ;  /* 0x0000001952527220 */ /* 0x080fe20000410000 */
[----:B------:R3:W4:Y:S01]  /*b8f0*/  MUFU.EX2 R170, R0 ;  /* 0x0000000000aa7308 */ /* 0x0007220000000800 */
[-C--:B------:R-:W-:Y:S01]  /*b900*/  FMUL.FTZ R83, R83, R25.reuse ;  /* 0x0000001953537220 */ /* 0x080fe20000410000 */
[-C--:B------:R-:W-:Y:S01]  /*b910*/  FMUL.FTZ R102, R102, R25.reuse ;  /* 0x0000001966667220 */ /* 0x080fe20000410000 */
[-C--:B------:R-:W-:Y:S01]  /*b920*/  FMUL.FTZ R103, R103, R25.reuse ;  /* 0x0000001967677220 */ /* 0x080fe20000410000 */
[----:B------:R-:W4:Y:S01]  /*b930*/  MUFU.EX2 R39, R39 ;  /* 0x0000002700277308 */ /* 0x000f220000000800 */
[-C--:B------:R-:W-:Y:S01]  /*b940*/  FMUL.FTZ R190, R190, R25.reuse ;  /* 0x00000019bebe7220 */ /* 0x080fe20000410000 */
[-C--:B------:R-:W-:Y:S01]  /*b950*/  FMUL.FTZ R191, R191, R25.reuse ;  /* 0x00000019bfbf7220 */ /* 0x080fe20000410000 */
[-C--:B------:R-:W-:Y:S01]  /*b960*/  FMUL.FTZ R86, R86, R25.reuse ;  /* 0x0000001956567220 */ /* 0x080fe20000410000 */
[-C--:B------:R-:W-:Y:S01]  /*b970*/  FMUL.FTZ R87, R87, R25.reuse ;  /* 0x0000001957577220 */ /* 0x080fe20000410000 */
[----:B------:R-:W-:Y:S01]  /*b980*/  FMUL.FTZ R98, R98, R25 ;  /* 0x0000001962627220 */ /* 0x000fe20000410000 */
[-C--:B-1----:R-:W-:Y:S01]  /*b990*/  FMUL.FTZ R176, R176, R38.reuse ;  /* 0x00000026b0b07220 */ /* 0x082fe20000410000 */
[-C--:B------:R-:W-:Y:S01]  /*b9a0*/  FMUL.FTZ R177, R177, R38.reuse ;  /* 0x00000026b1b17220 */ /* 0x080fe20000410000 */
[-C--:B------:R-:W-:Y:S01]  /*b9b0*/  FMUL.FTZ R72, R72, R38.reuse ;  /* 0x0000002648487220 */ /* 0x080fe20000410000 */
[-C--:B------:R-:W-:Y:S01]  /*b9c0*/  FMUL.FTZ R73, R73, R38.reuse ;  /* 0x0000002649497220 */ /* 0x080fe20000410000 */
[----:B---3--:R-:W-:Y:S01]  /*b9d0*/  SEL R0, R12, 0xffffffe0, !P6 ;  /* 0xffffffe00c007807 */ /* 0x008fe20007000000 */
[-C--:B------:R-:W-:Y:S01]  /*b9e0*/  FMUL.FTZ R76, R76, R38.reuse ;  /* 0x000000264c4c7220 */ /* 0x080fe20000410000 */
[----:B----4-:R-:W-:Y:S01]  /*b9f0*/  F2FP.BF16.F32.PACK_AB R7, R170, R219 ;  /* 0x000000dbaa07723e */ /* 0x010fe200000010ff */
[----:B------:R-:W-:Y:S01]  /*ba00*/  FMUL.FTZ R77, R77, R38 ;  /* 0x000000264d4d7220 */ /* 0x000fe20000410000 */
[-C--:B------:R-:W-:Y:S01]  /*ba10*/  FMUL.FTZ R178, R178, R39.reuse ;  /* 0x00000027b2b27220 */ /* 0x080fe20000410000 */
[-C--:B------:R-:W-:Y:S01]  /*ba20*/  FMUL.FTZ R179, R179, R39.reuse ;  /* 0x00000027b3b37220 */ /* 0x080fe20000410000 */
[-C--:B------:R-:W-:Y:S01]  /*ba30*/  FMUL.FTZ R74, R74, R39.reuse ;  /* 0x000000274a4a7220 */ /* 0x080fe20000410000 */
[-C--:B------:R-:W-:Y:S01]  /*ba40*/  FMUL.FTZ R75, R75, R39.reuse ;  /* 0x000000274b4b7220 */ /* 0x080fe20000410000 */
[-C--:B------:R-:W-:Y:S01]  /*ba50*/  FMUL.FTZ R78, R78, R39.reuse ;  /* 0x000000274e4e7220 */ /* 0x080fe20000410000 */
[-C--:B------:R-:W-:Y:S01]  /*ba60*/  FMUL.FTZ R79, R79, R39.reuse ;  /* 0x000000274f4f7220 */ /* 0x080fe20000410000 */
[----:B------:R-:W-:Y:S01]  /*ba70*/  MOV R3, R40 ;  /* 0x0000002800037202 */ /* 0x000fe20000000f00 */
        /* <DEDUP_REMOVED lines=23> */
[----:B------:R-:W-:Y:S01]  /*bbf0*/  MOV R169, R66 ;  /* 0x0000004200a97202 */ /* 0x000fe20000000f00 */
        /* <DEDUP_REMOVED lines=48> */
[----:B--2---:R-:W-:-:S02]  /*bf00*/  LEA R36, R10, UR5, 0x1 ;  /* 0x000000050a247c11 */ /* 0x004fc4000f8e08ff */
[----:B------:R-:W-:Y:S02]  /*bf10*/  F2FP.BF16.F32.PACK_AB R10, R23, R29 ;  /* 0x0000001d170a723e */ /* 0x000fe400000010ff */
[----:B------:R-:W-:Y:S01]  /*bf20*/  IADD3 R41, PT, PT, R0, R36, RZ ;  /* 0x0000002400297210 */ /* 0x000fe20007ffe0ff */
[----:B------:R-:W1:Y:S01]  /*bf30*/  LDSM.16.MT88.4 R16, [R36+0xc000] ;  /* 0x00c000002410783b */ /* 0x000e620000004200 */
[C---:B------:R-:W-:Y:S02]  /*bf40*/  IADD3 R2, PT, PT, R36.reuse, 0xc000, RZ ;  /* 0x0000c00024027810 */ /* 0x040fe40007ffe0ff */
[----:B------:R-:W-:Y:S01]  /*bf50*/  IADD3 R37, PT, PT, R36, 0xc040, RZ ;  /* 0x0000c04024257810 */ /* 0x000fe20007ffe0ff */
[----:B------:R-:W2:Y:S01]  /*bf60*/  LDSM.16.MT88.4 R12, [R41+0xc000] ;  /* 0x00c00000290c783b */ /* 0x000ea20000004200 */
[----:B------:R-:W-:Y:S01]  /*bf70*/  @P0 IADD3 R37, PT, PT, R2, -0x40, RZ ;  /* 0xffffffc002250810 */ /* 0x000fe20007ffe0ff */
[----:B------:R-:W-:-:S03]  /*bf80*/  FFMA.FTZ R2, R210, UR4, -R32 ;  /* 0x00000004d2027c23 */ /* 0x000fc60008010820 */
[----:B------:R-:W-:Y:S01]  /*bf90*/  IADD3 R40, PT, PT, R0, R37, RZ ;  /* 0x0000002500287210 */ /* 0x000fe20007ffe0ff */
[----:B------:R-:W-:Y:S01]  /*bfa0*/  FFMA.FTZ R0, R212, UR4, -R32 ;  /* 0x00000004d4007c23 */ /* 0x000fe20008010820 */
[-C--:B-1----:R-:W-:Y:S08]  /*bfb0*/  HMMA.16816.F32.BF16 R56, R8, R16.reuse, R180 ;  /* 0x000000100838723c */ /* 0x082ff000000418b4 */
[----:B------:R-:W-:Y:S08]  /*bfc0*/  HMMA.16816.F32.BF16 R204, R4, R16, R176 ;  /* 0x0000001004cc723c */ /* 0x000ff000000418b0 */
[-C--:B--2---:R-:W-:Y:S08]  /*bfd0*/  HMMA.16816.F32.BF16 R68, R8, R12.reuse, R68 ;  /* 0x0000000c0844723c */ /* 0x084ff00000041844 */
[C---:B------:R-:W-:Y:S08]  /*bfe0*/  HMMA.16816.F32.BF16 R72, R4.reuse, R12, R72 ;  /* 0x0000000c0448723c */ /* 0x040ff00000041848 */
[-C--:B------:R-:W-:Y:S08]  /*bff0*/  HMMA.16816.F32.BF16 R180, R4, R14.reuse, R76 ;  /* 0x0000000e04b4723c */ /* 0x080ff0000004184c */
[----:B------:R-:W-:Y:S01]  /*c000*/  HMMA.16816.F32.BF16 R176, R8, R14, R80 ;  /* 0x0000000e08b0723c */ /* 0x000fe20000041850 */
[----:B------:R-:W1:Y:S07]  /*c010*/  LDSM.16.MT88.4 R12, [R40] ;  /* 0x00000000280c783b */ /* 0x000e6e0000004200 */
[----:B------:R-:W-:Y:S01]  /*c020*/  HMMA.16816.F32.BF16 R52, R4, R18, R184 ;  /* 0x000000120434723c */ /* 0x000fe200000418b8 */
[----:B------:R2:W-:Y:S01]  /*c030*/  MUFU.EX2 R186, R2 ;  /* 0x0000000200ba7308 */ /* 0x0005e20000000800 */
[----:B------:R-:W-:-:S06]  /*c040*/  MOV R187, R44 ;  /* 0x0000002c00bb7202 */ /* 0x000fcc0000000f00 */
[C---:B------:R-:W-:Y:S01]  /*c050*/  HMMA.16816.F32.BF16 R44, R8.reuse, R18, R188 ;  /* 0x00000012082c723c */ /* 0x040fe200000418bc */
[----:B------:R-:W3:Y:S01]  /*c060*/  LDSM.16.MT88.4 R16, [R37] ;  /* 0x000000002510783b */ /* 0x000ee20000004200 */
[----:B------:R-:W-:Y:S02]  /*c070*/  MOV R191, R174 ;  /* 0x000000ae00bf7202 */ /* 0x000fe40000000f00 */
[----:B------:R-:W-:Y:S02]  /*c080*/  MOV R190, R20 ;  /* 0x0000001400be7202 */ /* 0x000fe40000000f00 */
[----:B------:R-:W-:Y:S01]  /*c090*/  MOV R189, R23 ;  /* 0x0000001700bd7202 */ /* 0x000fe20000000f00 */
[----:B--2---:R-:W-:Y:S01]  /*c0a0*/  FFMA.FTZ R2, R42, UR4, -R32 ;  /* 0x000000042a027c23 */ /* 0x004fe20008010820 */
[----:B-1----:R-:W-:Y:S03]  /*c0b0*/  HMMA.16816.F32.BF16 R76, R8, R12, R100 ;  /* 0x0000000c084c723c */ /* 0x002fe60000041864 */
[----:B------:R1:W-:Y:S01]  /*c0c0*/  MUFU.EX2 R103, R2 ;  /* 0x0000000200677308 */ /* 0x0003e20000000800 */
[----:B------:R-:W-:-:S02]  /*c0d0*/  MOV R101, R65 ;  /* 0x0000004100657202 */ /* 0x000fc40000000f00 */
[----:B------:R-:W-:Y:S02]  /*c0e0*/  MOV R100, R64 ;  /* 0x0000004000647202 */ /* 0x000fe40000000f00 */
[----:B------:R-:W-:Y:S01]  /*c0f0*/  HMMA.16816.F32.BF16 R64, R4, R12, R104 ;  /* 0x0000000c0440723c */ /* 0x000fe20000041868 */
[----:B------:R-:W-:Y:S02]  /*c100*/  MOV R106, R22 ;  /* 0x00000016006a7202 */ /* 0x000fe40000000f00 */
[----:B------:R-:W-:Y:S01]  /*c110*/  MOV R107, R3 ;  /* 0x00000003006b7202 */ /* 0x000fe20000000f00 */
[----:B------:R-:W-:Y:S01]  /*c120*/  FFMA.FTZ R3, R215, UR4, -R35 ;  /* 0x00000004d7037c23 */ /* 0x000fe20008010823 */
[----:B------:R-:W-:Y:S01]  /*c130*/  MOV R212, R106 ;  /* 0x0000006a00d47202 */ /* 0x000fe20000000f00 */
[--C-:B-1----:R-:W-:Y:S02]  /*c140*/  FFMA.FTZ R2, R211, UR4, -R33.reuse ;  /* 0x00000004d3027c23 */ /* 0x102fe40008010821 */
[-C--:B---3--:R-:W-:Y:S01]  /*c150*/  HMMA.16816.F32.BF16 R172, R8, R16.reuse, R84 ;  /* 0x0000001008ac723c */ /* 0x088fe20000041854 */
[----:B------:R-:W-:Y:S01]  /*c160*/  MOV R211, R101 ;  /* 0x0000006500d37202 */ /* 0x000fe20000000f00 */
[----:B------:R1:W-:Y:S06]  /*c170*/  MUFU.EX2 R185, R2 ;  /* 0x0000000200b97308 */ /* 0x0003ec0000000800 */
[C---:B------:R-:W-:Y:S08]  /*c180*/  HMMA.16816.F32.BF16 R88, R4.reuse, R16, R88 ;  /* 0x000000100458723c */ /* 0x040ff00000041858 */
[----:B------:R-:W-:Y:S01]  /*c190*/  HMMA.16816.F32.BF16 R84, R4, R18, R92 ;  /* 0x000000120454723c */ /* 0x000fe2000004185c */
[----:B-1----:R-:W-:-:S02]  /*c1a0*/  FFMA.FTZ R2, R43, UR4, -R33 ;  /* 0x000000042b027c23 */ /* 0x002fc40008010821 */
[----:B------:R-:W2:Y:S02]  /*c1b0*/  LDL.LU R43, [R1+0x14] ;  /* 0x00001400012b7983 */ /* 0x000ea40000300800 */
[----:B------:R1:W-:Y:S03]  /*c1c0*/  MUFU.EX2 R102, R2 ;  /* 0x0000000200667308 */ /* 0x0003e60000000800 */
[----:B------:R-:W-:Y:S01]  /*c1d0*/  HMMA.16816.F32.BF16 R80, R8, R18, R96 ;  /* 0x000000120850723c */ /* 0x000fe20000041860 */
[----:B------:R-:W3:Y:S01]  /*c1e0*/  LDSM.16.MT88.4 R16, [R36+0xe000] ;  /* 0x00e000002410783b */ /* 0x000ee20000004200 */
[----:B------:R-:W-:Y:S02]  /*c1f0*/  MOV R98, R63 ;  /* 0x0000003f00627202 */ /* 0x000fe40000000f00 */
[----:B------:R-:W-:Y:S02]  /*c200*/  MOV R97, R62 ;  /* 0x0000003e00617202 */ /* 0x000fe40000000f00 */
[----:B------:R-:W-:-:S02]  /*c210*/  MOV R96, R61 ;  /* 0x0000003d00607202 */ /* 0x000fc40000000f00 */
[-C--:B------:R-:W-:Y:S01]  /*c220*/  HMMA.16816.F32.BF16 R60, R4, R14.reuse, R108 ;  /* 0x0000000e043c723c */ /* 0x080fe2000004186c */
[----:B------:R-:W-:Y:S02]  /*c230*/  MOV R99, R21 ;  /* 0x0000001500637202 */ /* 0x000fe40000000f00 */
[----:B------:R-:W-:Y:S01]  /*c240*/  LDSM.16.MT88.4 R20, [R40+0x2000] ;  /* 0x002000002814783b */ /* 0x000fe20000004200 */
[----:B-1----:R-:W-:Y:S01]  /*c250*/  FFMA.FTZ R2, R213, UR4, -R34 ;  /* 0x00000004d5027c23 */ /* 0x002fe20008010822 */
[----:B------:R-:W-:Y:S01]  /*c260*/  MOV R109, R171 ;  /* 0x000000ab006d7202 */ /* 0x000fe20000000f00 */
[----:B------:R1:W-:Y:S01]  /*c270*/  MUFU.EX2 R213, R3 ;  /* 0x0000000300d57308 */ /* 0x0003e20000000800 */
[----:B------:R-:W-:Y:S01]  /*c280*/  MOV R42, R97 ;  /* 0x00000061002a7202 */ /* 0x000fe20000000f00 */
[----:B------:R-:W-:Y:S01]  /*c290*/  HMMA.16816.F32.BF16 R92, R8, R14, R112 ;  /* 0x0000000e085c723c */ /* 0x000fe20000041870 */
[----:B------:R-:W4:Y:S01]  /*c2a0*/  LDSM.16.MT88.4 R12, [R41+0xe000] ;  /* 0x00e00000290c783b */ /* 0x000f220000004200 */
[----:B------:R1:W-:Y:S01]  /*c2b0*/  MUFU.EX2 R115, R0 ;  /* 0x0000000000737308 */ /* 0x0003e20000000800 */
[----:B------:R-:W-:-:S03]  /*c2c0*/  MOV R108, R98 ;  /* 0x00000062006c7202 */ /* 0x000fc60000000f00 */
[----:B------:R3:W-:Y:S01]  /*c2d0*/  MUFU.EX2 R184, R2 ;  /* 0x0000000200b87308 */ /* 0x0007e20000000800 */
[----:B-1----:R-:W-:Y:S01]  /*c2e0*/  MOV R3, R99 ;  /* 0x0000006300037202 */ /* 0x002fe20000000f00 */
[----:B------:R-:W-:Y:S01]  /*c2f0*/  FFMA.FTZ R0, R209, UR4, -R32 ;  /* 0x00000004d1007c23 */ /* 0x000fe20008010820 */
[----:B------:R-:W-:-:S03]  /*c300*/  MOV R209, R187 ;  /* 0x000000bb00d17202 */ /* 0x000fc60000000f00 */
[----:B------:R1:W-:Y:S01]  /*c310*/  MUFU.EX2 R112, R0 ;  /* 0x0000000000707308 */ /* 0x0003e20000000800 */
[----:B---3--:R-:W-:Y:S01]  /*c320*/  FFMA.FTZ R2, R49, UR4, -R34 ;  /* 0x0000000431027c23 */ /* 0x008fe20008010822 */
[-C--:B------:R-:W-:Y:S03]  /*c330*/  HMMA.16816.F32.BF16 R116, R8, R16.reuse, R116 ;  /* 0x000000100874723c */ /* 0x080fe60000041874 */
[----:B------:R3:W4:Y:S05]  /*c340*/  MUFU.EX2 R104, R2 ;  /* 0x0000000200687308 */ /* 0x00072a0000000800 */
[----:B------:R-:W-:Y:S01]  /*c350*/  HMMA.16816.F32.BF16 R120, R4, R16, R120 ;  /* 0x000000100478723c */ /* 0x000fe20000041878 */
[----:B-1----:R-:W-:Y:S01]  /*c360*/  FFMA.FTZ R0, R214, UR4, -R33 ;  /* 0x00000004d6007c23 */ /* 0x002fe20008010821 */
[----:B------:R-:W-:-:S03]  /*c370*/  MOV R214, R107 ;  /* 0x0000006b00d67202 */ /* 0x000fc60000000f00 */
[----:B------:R1:W1:Y:S01]  /*c380*/  MUFU.EX2 R114, R0 ;  /* 0x0000000000727308 */ /* 0x0002620000000800 */
[----:B---3--:R-:W-:Y:S02]  /*c390*/  FFMA.FTZ R2, R50, UR4, -R35 ;  /* 0x0000000432027c23 */ /* 0x008fe40008010823 */
[-C--:B------:R-:W-:Y:S01]  /*c3a0*/  HMMA.16816.F32.BF16 R124, R4, R18.reuse, R124 ;  /* 0x00000012047c723c */ /* 0x080fe2000004187c */
[----:B----4-:R-:W-:Y:S01]  /*c3b0*/  MOV R215, R104 ;  /* 0x0000006800d77202 */ /* 0x010fe20000000f00 */
[----:B------:R-:W-:Y:S06]  /*c3c0*/  MUFU.EX2 R171, R2 ;  /* 0x0000000200ab7308 */ /* 0x000fec0000000800 */
[----:B------:R-:W-:Y:S01]  /*c3d0*/  HMMA.16816.F32.BF16 R128, R8, R18, R128 ;  /* 0x000000120880723c */ /* 0x000fe20000041880 */
[----:B------:R-:W3:Y:S01]  /*c3e0*/  LDSM.16.MT88.4 R16, [R37+0x2000] ;  /* 0x002000002510783b */ /* 0x000ee20000004200 */
[----:B-1----:R-:W-:Y:S01]  /*c3f0*/  FFMA.FTZ R0, R208, UR4, -R33 ;  /* 0x00000004d0007c23 */ /* 0x002fe20008010821 */
[----:B------:R-:W-:-:S03]  /*c400*/  MOV R208, R100 ;  /* 0x0000006400d07202 */ /* 0x000fc60000000f00 */
[----:B------:R1:W4:Y:S02]  /*c410*/  MUFU.EX2 R210, R0 ;  /* 0x0000000000d27308 */ /* 0x0003240000000800 */
[C---:B------:R-:W-:Y:S08]  /*c420*/  HMMA.16816.F32.BF16 R136, R4.reuse, R12, R136 ;  /* 0x0000000c0488723c */ /* 0x040ff00000041888 */
[----:B------:R-:W-:Y:S01]  /*c430*/  HMMA.16816.F32.BF16 R140, R4, R14, R140 ;  /* 0x0000000e048c723c */ /* 0x000fe2000004188c */
[----:B-1----:R-:W-:-:S07]  /*c440*/  FFMA.FTZ R0, R228, UR4, -R34 ;  /* 0x00000004e4007c23 */ /* 0x002fce0008010822 */
[C---:B------:R-:W-:Y:S01]  /*c450*/  HMMA.16816.F32.BF16 R132, R8.reuse, R12, R132 ;  /* 0x0000000c0884723c */ /* 0x040fe20000041884 */
[----:B------:R1:W4:Y:S07]  /*c460*/  MUFU.EX2 R113, R0 ;  /* 0x0000000000717308 */ /* 0x00032e0000000800 */
[----:B------:R-:W-:Y:S01]  /*c470*/  HMMA.16816.F32.BF16 R144, R8, R14, R144 ;  /* 0x0000000e0890723c */ /* 0x000fe20000041890 */
[----:B------:R-:W4:Y:S01]  /*c480*/  LDSM.16.MT88.4 R12, [R36+0xc800] ;  /* 0x00c80000240c783b */ /* 0x000f220000004200 */
[----:B-1----:R-:W-:-:S06]  /*c490*/  FFMA.FTZ R0, R48, UR4, -R34 ;  /* 0x0000000430007c23 */ /* 0x002fcc0008010822 */
[----:B------:R-:W-:Y:S01]  /*c4a0*/  HMMA.16816.F32.BF16 R192, R8, R20, R192 ;  /* 0x0000001408c0723c */ /* 0x000fe200000418c0 */
[----:B------:R1:W4:Y:S07]  /*c4b0*/  MUFU.EX2 R188, R0 ;  /* 0x0000000000bc7308 */ /* 0x00032e0000000800 */
[C---:B---3--:R-:W-:Y:S08]  /*c4c0*/  HMMA.16816.F32.BF16 R152, R4.reuse, R16, R152 ;  /* 0x000000100498723c */ /* 0x048ff00000041898 */
[----:B------:R-:W-:Y:S01]  /*c4d0*/  HMMA.16816.F32.BF16 R156, R4, R18, R156 ;  /* 0x00000012049c723c */ /* 0x000fe2000004189c */
[----:B-1----:R-:W-:-:S04]  /*c4e0*/  FFMA.FTZ R0, R229, UR4, -R35 ;  /* 0x00000004e5007c23 */ /* 0x002fc80008010823 */
[----:B------:R1:W3:Y:S03]  /*c4f0*/  MUFU.EX2 R187, R0 ;  /* 0x0000000000bb7308 */ /* 0x0002e60000000800 */
[C---:B------:R-:W-:Y:S08]  /*c500*/  HMMA.16816.F32.BF16 R148, R8.reuse, R16, R148 ;  /* 0x000000100894723c */ /* 0x040ff00000041894 */
[----:B------:R-:W-:Y:S01]  /*c510*/  HMMA.16816.F32.BF16 R160, R8, R18, R160 ;  /* 0x0000001208a0723c */ /* 0x000fe200000418a0 */
[----:B------:R-:W3:Y:S01]  /*c520*/  LDSM.16.MT88.4 R16, [R41+0xc800] ;  /* 0x00c800002910783b */ /* 0x000ee20000004200 */
[----:B-1----:R-:W-:-:S04]  /*c530*/  FFMA.FTZ R0, R51, UR4, -R35 ;  /* 0x0000000433007c23 */ /* 0x002fc80008010823 */
[----:B------:R-:W1:Y:S02]  /*c540*/  MUFU.EX2 R228, R0 ;  /* 0x0000000000e47308 */ /* 0x000e640000000800 */
[----:B------:R-:W-:Y:S01]  /*c550*/  HMMA.16816.F32.BF16 R200, R8, R22, R200 ;  /* 0x0000001608c8723c */ /* 0x000fe200000418c8 */
[----:B------:R-:W-:Y:S02]  /*c560*/  F2FP.BF16.F32.PACK_AB R8, R186, R115 ;  /* 0x00000073ba08723e */ /* 0x000fe400000010ff */
[----:B------:R-:W-:Y:S02]  /*c570*/  F2FP.BF16.F32.PACK_AB R9, R185, R114 ;  /* 0x00000072b909723e */ /* 0x000fe400000010ff */
[----:B------:R-:W-:Y:S02]  /*c580*/  F2FP.BF16.F32.PACK_AB R10, R103, R112 ;  /* 0x00000070670a723e */ /* 0x000fe400000010ff */
[----:B----4-:R-:W-:Y:S01]  /*c590*/  F2FP.BF16.F32.PACK_AB R11, R102, R210 ;  /* 0x000000d2660b723e */ /* 0x010fe200000010ff */
[C---:B------:R-:W-:Y:S08]  /*c5a0*/  HMMA.16816.F32.BF16 R164, R4.reuse, R20, R164 ;  /* 0x0000001404a4723c */ /* 0x040ff000000418a4 */
[----:B------:R-:W-:Y:S01]  /*c5b0*/  HMMA.16816.F32.BF16 R196, R4, R22, R196 ;  /* 0x0000001604c4723c */ /* 0x000fe200000418c4 */
[----:B------:R-:W-:Y:S01]  /*c5c0*/  F2FP.BF16.F32.PACK_AB R4, R184, R113 ;  /* 0x00000071b804723e */ /* 0x000fe200000010ff */
[----:B------:R-:W-:Y:S01]  /*c5d0*/  LDSM.16.MT88.4 R20, [R41+0xe800] ;  /* 0x00e800002914783b */ /* 0x000fe20000004200 */
[----:B------:R-:W-:-:S02]  /*c5e0*/  F2FP.BF16.F32.PACK_AB R6, R215, R188 ;  /* 0x000000bcd706723e */ /* 0x000fc400000010ff */
[----:B---3--:R-:W-:Y:S02]  /*c5f0*/  F2FP.BF16.F32.PACK_AB R5, R213, R187 ;  /* 0x000000bbd505723e */ /* 0x008fe400000010ff */
[----:B-1----:R-:W-:Y:S01]  /*c600*/  F2FP.BF16.F32.PACK_AB R7, R228, R171 ;  /* 0x000000abe407723e */ /* 0x002fe200000010ff */
[-C--:B------:R-:W-:Y:S08]  /*c610*/  HMMA.16816.F32.BF16 R48, R8, R12.reuse, R56 ;  /* 0x0000000c0830723c */ /* 0x080ff00000041838 */
[----:B------:R-:W-:Y:S01]  /*c620*/  HMMA.16816.F32.BF16 R56, R4, R12, R204 ;  /* 0x0000000c0438723c */ /* 0x000fe200000418cc */
[----:B------:R-:W-:-:S02]  /*c630*/  MOV R207, R102 ;  /* 0x0000006600cf7202 */ /* 0x000fc40000000f00 */
[----:B------:R-:W-:Y:S02]  /*c640*/  MOV R206, R103 ;  /* 0x0000006700ce7202 */ /* 0x000fe40000000f00 */
[----:B------:R-:W-:-:S03]  /*c650*/  MOV R205, R96 ;  /* 0x0000006000cd7202 */ /* 0x000fc60000000f00 */
        /* <DEDUP_REMOVED lines=16> */
[----:B------:R-:W-:Y:S01]  /*c760*/  HMMA.16816.F32.BF16 R92, R8, R18, R92 ;  /* 0x00000012085c723c */ /* 0x000fe2000004185c */
[----:B------:R-:W3:Y:S01]  /*c770*/  LDSM.16.MT88.4 R16, [R37+0x2800] ;  /* 0x002800002510783b */ /* 0x000ee20000004200 */
[----:B------:R-:W-:-:S06]  /*c780*/  FFMA.FTZ R0, R242, UR4, -R32 ;  /* 0x00000004f2007c23 */ /* 0x000fcc0008010820 */
[-C--:B-1----:R-:W-:Y:S08]  /*c790*/  HMMA.16816.F32.BF16 R116, R8, R12.reuse, R116 ;  /* 0x0000000c0874723c */ /* 0x082ff00000041874 */
[C---:B------:R-:W-:Y:S08]  /*c7a0*/  HMMA.16816.F32.BF16 R120, R4.reuse, R12, R120 ;  /* 0x0000000c0478723c */ /* 0x040ff00000041878 */
[-C--:B------:R-:W-:Y:S08]  /*c7b0*/  HMMA.16816.F32.BF16 R124, R4, R14.reuse, R124 ;  /* 0x0000000e047c723c */ /* 0x080ff0000004187c */
[----:B------:R-:W-:Y:S01]  /*c7c0*/  HMMA.16816.F32.BF16 R128, R8, R14, R128 ;  /* 0x0000000e0880723c */ /* 0x000fe20000041880 */
[----:B------:R-:W1:Y:S01]  /*c7d0*/  LDSM.16.MT88.4 R12, [R40+0x2800] ;  /* 0x00280000280c783b */ /* 0x000e620000004200 */
[----:B------:R4:W2:Y:S01]  /*c7e0*/  MUFU.EX2 R229, R0 ;  /* 0x0000000000e57308 */ /* 0x0008a20000000800 */
[--C-:B------:R-:W-:Y:S01]  /*c7f0*/  FFMA.FTZ R2, R222, UR4, -R32.reuse ;  /* 0x00000004de027c23 */ /* 0x100fe20008010820 */
[----:B----4-:R-:W-:-:S04]  /*c800*/  FFMA.FTZ R0, R220, UR4, -R32 ;  /* 0x00000004dc007c23 */ /* 0x010fc80008010820 */
[----:B------:R4:W-:Y:S01]  /*c810*/  MUFU.EX2 R111, R0 ;  /* 0x00000000006f7308 */ /* 0x0009e20000000800 */
[----:B------:R-:W-:Y:S01]  /*c820*/  MOV R204, R108 ;  /* 0x0000006c00cc7202 */ /* 0x000fe20000000f00 */
[----:B------:R-:W-:Y:S01]  /*c830*/  HMMA.16816.F32.BF16 R136, R4, R20, R136 ;  /* 0x000000140488723c */ /* 0x000fe20000041888 */
[----:B----4-:R-:W-:-:S04]  /*c840*/  FFMA.FTZ R0, R243, UR4, -R33 ;  /* 0x00000004f3007c23 */ /* 0x010fc80008010821 */
[----:B------:R4:W-:Y:S03]  /*c850*/  MUFU.EX2 R173, R0 ;  /* 0x0000000000ad7308 */ /* 0x0009e60000000800 */
[----:B------:R-:W-:Y:S01]  /*c860*/  HMMA.16816.F32.BF16 R140, R4, R22, R140 ;  /* 0x00000016048c723c */ /* 0x000fe2000004188c */
[----:B------:R3:W-:Y:S07]  /*c870*/  MUFU.EX2 R174, R2 ;  /* 0x0000000200ae7308 */ /* 0x0007ee0000000800 */
[----:B------:R-:W-:Y:S01]  /*c880*/  HMMA.16816.F32.BF16 R132, R8, R20, R132 ;  /* 0x000000140884723c */ /* 0x000fe20000041884 */
[----:B----4-:R-:W-:-:S07]  /*c890*/  FFMA.FTZ R0, R221, UR4, -R33 ;  /* 0x00000004dd007c23 */ /* 0x010fce0008010821 */
[----:B------:R-:W-:Y:S01]  /*c8a0*/  HMMA.16816.F32.BF16 R144, R8, R22, R144 ;  /* 0x000000160890723c */ /* 0x000fe20000041890 */
[----:B------:R4:W-:Y:S01]  /*c8b0*/  MUFU.EX2 R108, R0 ;  /* 0x00000000006c7308 */ /* 0x0009e20000000800 */
[----:B------:R-:W2:Y:S01]  /*c8c0*/  LDSM.16.MT88.4 R20, [R41+0xd000] ;  /* 0x00d000002914783b */ /* 0x000ea20000004200 */
[----:B---3--:R-:W-:-:S05]  /*c8d0*/  FFMA.FTZ R2, R216, UR4, -R32 ;  /* 0x00000004d8027c23 */ /* 0x008fca0008010820 */
[----:B------:R-:W-:Y:S01]  /*c8e0*/  HMMA.16816.F32.BF16 R152, R4, R16, R152 ;  /* 0x000000100498723c */ /* 0x000fe20000041898 */
[----:B------:R3:W-:Y:S01]  /*c8f0*/  MUFU.EX2 R110, R2 ;  /* 0x00000002006e7308 */ /* 0x0007e20000000800 */
[----:B----4-:R-:W-:-:S06]  /*c900*/  FFMA.FTZ R0, R42, UR4, -R34 ;  /* 0x000000042a007c23 */ /* 0x010fcc0008010822 */
[----:B------:R-:W-:Y:S01]  /*c910*/  HMMA.16816.F32.BF16 R156, R4, R18, R156 ;  /* 0x00000012049c723c */ /* 0x000fe2000004189c */
[----:B------:R-:W4:Y:S07]  /*c920*/  LDL.LU R42, [R1+0x18] ;  /* 0x00001800012a7983 */ /* 0x000f2e0000300800 */
[----:B------:R-:W-:Y:S01]  /*c930*/  HMMA.16816.F32.BF16 R148, R8, R16, R148 ;  /* 0x000000100894723c */ /* 0x000fe20000041894 */
[----:B---3--:R-:W-:-:S07]  /*c940*/  FFMA.FTZ R2, R241, UR4, -R33 ;  /* 0x00000004f1027c23 */ /* 0x008fce0008010821 */
[----:B------:R-:W-:Y:S01]  /*c950*/  HMMA.16816.F32.BF16 R160, R8, R18, R160 ;  /* 0x0000001208a0723c */ /* 0x000fe200000418a0 */
[----:B------:R-:W3:Y:S01]  /*c960*/  LDSM.16.MT88.4 R16, [R37+0x1000] ;  /* 0x001000002510783b */ /* 0x000ee20000004200 */
[----:B------:R2:W-:Y:S06]  /*c970*/  MUFU.EX2 R172, R2 ;  /* 0x0000000200ac7308 */ /* 0x0005ec0000000800 */
[----:B-1----:R-:W-:Y:S01]  /*c980*/  HMMA.16816.F32.BF16 R164, R4, R12, R164 ;  /* 0x0000000c04a4723c */ /* 0x002fe200000418a4 */
[----:B--2---:R-:W-:-:S07]  /*c990*/  FFMA.FTZ R2, R217, UR4, -R33 ;  /* 0x00000004d9027c23 */ /* 0x004fce0008010821 */
[----:B------:R-:W-:Y:S01]  /*c9a0*/  HMMA.16816.F32.BF16 R196, R4, R14, R196 ;  /* 0x0000000e04c4723c */ /* 0x000fe200000418c4 */
[----:B------:R1:W2:Y:S01]  /*c9b0*/  MUFU.EX2 R4, R2 ;  /* 0x0000000200047308 */ /* 0x0002a20000000800 */
[----:B------:R-:W-:Y:S01]  /*c9c0*/  FFMA.FTZ R43, R43, R24, R26 ;  /* 0x000000182b2b7223 */ /* 0x000fe2000001001a */
[----:B------:R-:W-:-:S05]  /*c9d0*/  MOV R26, R229 ;  /* 0x000000e5001a7202 */ /* 0x000fca0000000f00 */
[----:B------:R-:W-:Y:S01]  /*c9e0*/  HMMA.16816.F32.BF16 R192, R8, R12, R192 ;  /* 0x0000000c08c0723c */ /* 0x000fe200000418c0 */
[----:B-1----:R-:W-:Y:S01]  /*c9f0*/  FFMA.FTZ R2, R252, UR4, -R34 ;  /* 0x00000004fc027c23 */ /* 0x002fe20008010822 */
[----:B--2---:R-:W-:-:S06]  /*ca00*/  MOV R252, R4 ;  /* 0x0000000400fc7202 */ /* 0x004fcc0000000f00 */
[----:B------:R-:W-:Y:S01]  /*ca10*/  HMMA.16816.F32.BF16 R200, R8, R14, R200 ;  /* 0x0000000e08c8723c */ /* 0x000fe200000418c8 */
[----:B------:R-:W-:Y:S01]  /*ca20*/  F2FP.BF16.F32.PACK_AB R8, R174, R26 ;  /* 0x0000001aae08723e */ /* 0x000fe200000010ff */
[----:B------:R-:W1:Y:S01]  /*ca30*/  LDSM.16.MT88.4 R12, [R36+0xd000] ;  /* 0x00d00000240c783b */ /* 0x000e620000004200 */
[----:B------:R-:W-:Y:S02]  /*ca40*/  F2FP.BF16.F32.PACK_AB R9, R172, R173 ;  /* 0x000000adac09723e */ /* 0x000fe400000010ff */
[----:B------:R-:W-:Y:S02]  /*ca50*/  F2FP.BF16.F32.PACK_AB R10, R110, R111 ;  /* 0x0000006f6e0a723e */ /* 0x000fe400000010ff */
[----:B------:R-:W-:-:S07]  /*ca60*/  F2FP.BF16.F32.PACK_AB R11, R252, R108 ;  /* 0x0000006cfc0b723e */ /* 0x000fce00000010ff */
[C---:B------:R-:W-:Y:S08]  /*ca70*/  HMMA.16816.F32.BF16 R180, R8.reuse, R22, R100 ;  /* 0x0000001608b4723c */ /* 0x040ff00000041864 */
[----:B---3--:R-:W-:Y:S01]  /*ca80*/  HMMA.16816.F32.BF16 R100, R8, R18, R80 ;  /* 0x000000120864723c */ /* 0x008fe20000041850 */
[----:B------:R-:W2:Y:S01]  /*ca90*/  LDL.LU R80, [R1+0x1c] ;  /* 0x00001c0001507983 */ /* 0x000ea20000300800 */
[----:B------:R3:W-:Y:S04]  /*caa0*/  MUFU.EX2 R229, R0 ;  /* 0x0000000000e57308 */ /* 0x0007e80000000800 */
[----:B------:R1:W1:Y:S01]  /*cab0*/  MUFU.EX2 R241, R2 ;  /* 0x0000000200f17308 */ /* 0x0002620000000800 */
[----:B---3--:R-:W-:-:S04]  /*cac0*/  FFMA.FTZ R0, R224, UR4, -R34 ;  /* 0x00000004e0007c23 */ /* 0x008fc80008010822 */
[----:B------:R3:W-:Y:S01]  /*cad0*/  MUFU.EX2 R242, R0 ;  /* 0x0000000000f27308 */ /* 0x0007e20000000800 */
[----:B-1----:R-:W-:Y:S01]  /*cae0*/  FFMA.FTZ R2, R223, UR4, -R34 ;  /* 0x00000004df027c23 */ /* 0x002fe20008010822 */
[----:B------:R-:W-:-:S03]  /*caf0*/  FFMA.FTZ R3, R3, UR4, -R35 ;  /* 0x0000000403037c23 */ /* 0x000fc60008010823 */
[----:B------:R1:W1:Y:S01]  /*cb00*/  MUFU.EX2 R243, R2 ;  /* 0x0000000200f37308 */ /* 0x0002620000000800 */
[----:B------:R-:W-:Y:S01]  /*cb10*/  MOV R24, R228 ;  /* 0x000000e400187202 */ /* 0x000fe20000000f00 */
[----:B---3--:R-:W-:-:S04]  /*cb20*/  FFMA.FTZ R0, R204, UR4, -R35 ;  /* 0x00000004cc007c23 */ /* 0x008fc80008010823 */
[----:B------:R3:W-:Y:S01]  /*cb30*/  MUFU.EX2 R223, R0 ;  /* 0x0000000000df7308 */ /* 0x0007e20000000800 */
[----:B-1----:R-:W-:-:S03]  /*cb40*/  FFMA.FTZ R2, R225, UR4, -R35 ;  /* 0x00000004e1027c23 */ /* 0x002fc60008010823 */
[----:B------:R-:W1:Y:S04]  /*cb50*/  MUFU.EX2 R224, R3 ;  /* 0x0000000300e07308 */ /* 0x000e680000000800 */
[----:B------:R-:W-:Y:S01]  /*cb60*/  MUFU.EX2 R225, R2 ;  /* 0x0000000200e17308 */ /* 0x000fe20000000800 */
[----:B---3--:R-:W-:-:S04]  /*cb70*/  FFMA.FTZ R0, R218, UR4, -R35 ;  /* 0x00000004da007c23 */ /* 0x008fc80008010823 */
[----:B------:R-:W3:Y:S01]  /*cb80*/  MUFU.EX2 R228, R0 ;  /* 0x0000000000e47308 */ /* 0x000ee20000000800 */
[----:B------:R-:W-:Y:S02]  /*cb90*/  F2FP.BF16.F32.PACK_AB R4, R241, R229 ;  /* 0x000000e5f104723e */ /* 0x000fe400000010ff */
[----:B------:R-:W-:Y:S02]  /*cba0*/  F2FP.BF16.F32.PACK_AB R6, R243, R242 ;  /* 0x000000f2f306723e */ /* 0x000fe400000010ff */
[----:B-1----:R-:W-:Y:S02]  /*cbb0*/  F2FP.BF16.F32.PACK_AB R5, R224, R223 ;  /* 0x000000dfe005723e */ /* 0x002fe400000010ff */
[----:B------:R-:W-:Y:S02]  /*cbc0*/  MOV R177, R188 ;  /* 0x000000bc00b17202 */ /* 0x000fe40000000f00 */
[----:B---3--:R-:W-:Y:S02]  /*cbd0*/  F2FP.BF16.F32.PACK_AB R7, R228, R225 ;  /* 0x000000e1e407723e */ /* 0x008fe400000010ff */
[----:B------:R-:W-:-:S02]  /*cbe0*/  MOV R221, R215 ;  /* 0x000000d700dd7202 */ /* 0x000fc40000000f00 */
[----:B------:R-:W-:Y:S02]  /*cbf0*/  MOV R179, R213 ;  /* 0x000000d500b37202 */ /* 0x000fe40000000f00 */
[----:B------:R-:W-:Y:S01]  /*cc00*/  MOV R178, R214 ;  /* 0x000000d600b27202 */ /* 0x000fe20000000f00 */
[----:B------:R-:W-:Y:S01]  /*cc10*/  HMMA.16816.F32.BF16 R56, R4, R12, R56 ;  /* 0x0000000c0438723c */ /* 0x000fe20000041838 */
[----:B------:R-:W-:Y:S02]  /*cc20*/  MOV R175, R212 ;  /* 0x000000d400af7202 */ /* 0x000fe40000000f00 */
[----:B------:R-:W-:-:S05]  /*cc30*/  MOV R188, R219 ;  /* 0x000000db00bc7202 */ /* 0x000fca0000000f00 */
[----:B------:R-:W-:Y:S08]  /*cc40*/  HMMA.16816.F32.BF16 R216, R8, R12, R48 ;  /* 0x0000000c08d8723c */ /* 0x000ff00000041830 */
[-C--:B------:R-:W-:Y:S08]  /*cc50*/  HMMA.16816.F32.BF16 R52, R4, R14.reuse, R52 ;  /* 0x0000000e0434723c */ /* 0x080ff00000041834 */
[----:B------:R-:W-:Y:S01]  /*cc60*/  HMMA.16816.F32.BF16 R212, R8, R14, R44 ;  /* 0x0000000e08d4723c */ /* 0x000fe2000004182c */
[----:B------:R-:W1:Y:S01]  /*cc70*/  LDSM.16.MT88.4 R12, [R40+0x1000] ;  /* 0x00100000280c783b */ /* 0x000e620000004200 */
[----:B------:R-:W-:-:S02]  /*cc80*/  MOV R222, R205 ;  /* 0x000000cd00de7202 */ /* 0x000fc40000000f00 */
[----:B------:R-:W-:Y:S02]  /*cc90*/  MOV R176, R206 ;  /* 0x000000ce00b07202 */ /* 0x000fe40000000f00 */
[----:B------:R-:W-:Y:S02]  /*cca0*/  MOV R220, R207 ;  /* 0x000000cf00dc7202 */ /* 0x000fe40000000f00 */
[C---:B------:R-:W-:Y:S01]  /*ccb0*/  HMMA.16816.F32.BF16 R204, R8.reuse, R16, R96 ;  /* 0x0000001008cc723c */ /* 0x040fe20000041860 */
[----:B------:R-:W-:Y:S02]  /*ccc0*/  MOV R82, R178 ;  /* 0x000000b200527202 */ /* 0x000fe40000000f00 */
[----:B------:R-:W-:Y:S02]  /*ccd0*/  MOV R97, R173 ;  /* 0x000000ad00617202 */ /* 0x000fe40000000f00 */
[----:B------:R-:W-:Y:S02]  /*cce0*/  MOV R96, R174 ;  /* 0x000000ae00607202 */ /* 0x000fe40000000f00 */
[----:B------:R-:W-:Y:S01]  /*ccf0*/  MOV R83, R172 ;  /* 0x000000ac00537202 */ /* 0x000fe20000000f00 */
        /* <DEDUP_REMOVED lines=8> */
[----:B------:R-:W-:-:S03]  /*cd80*/  MOV R98, R26 ;  /* 0x0000001a00627202 */ /* 0x000fc60000000f00 */
[C---:B------:R-:W-:Y:S01]  /*cd90*/  HMMA.16816.F32.BF16 R104, R4.reuse, R22, R104 ;  /* 0x000000160468723c */ /* 0x040fe20000041868 */
[----:B------:R-:W3:Y:S07]  /*cda0*/  LDSM.16.MT88.4 R20, [R36+0xf000] ;  /* 0x00f000002414783b */ /* 0x000eee0000004200 */
[C---:B------:R-:W-:Y:S08]  /*cdb0*/  HMMA.16816.F32.BF16 R88, R4.reuse, R16, R88 ;  /* 0x000000100458723c */ /* 0x040ff00000041858 */
[----:B------:R-:W-:Y:S01]  /*cdc0*/  HMMA.16816.F32.BF16 R84, R4, R18, R84 ;  /* 0x000000120454723c */ /* 0x000fe20000041854 */
[----:B------:R-:W3:Y:S07]  /*cdd0*/  LDSM.16.MT88.4 R16, [R41+0xf000] ;  /* 0x00f000002910783b */ /* 0x000eee0000004200 */
[-C--:B-1----:R-:W-:Y:S08]  /*cde0*/  HMMA.16816.F32.BF16 R208, R8, R12.reuse, R76 ;  /* 0x0000000c08d0723c */ /* 0x082ff0000004184c */
[C---:B------:R-:W-:Y:S08]  /*cdf0*/  HMMA.16816.F32.BF16 R64, R4.reuse, R12, R64 ;  /* 0x0000000c0440723c */ /* 0x040ff00000041840 */
[-C--:B------:R-:W-:Y:S08]  /*ce00*/  HMMA.16816.F32.BF16 R60, R4, R14.reuse, R60 ;  /* 0x0000000e043c723c */ /* 0x080ff0000004183c */
[----:B------:R-:W-:Y:S01]  /*ce10*/  HMMA.16816.F32.BF16 R172, R8, R14, R92 ;  /* 0x0000000e08ac723c */ /* 0x000fe2000004185c */
[----:B------:R-:W1:Y:S01]  /*ce20*/  LDSM.16.MT88.4 R12, [R37+0x3000] ;  /* 0x00300000250c783b */ /* 0x000e620000004200 */
[----:B----4-:R-:W-:-:S03]  /*ce30*/  FFMA.FTZ R42, R42, R25, R27 ;  /* 0x000000192a2a7223 */ /* 0x010fc6000001001b */
[----:B------:R-:W4:Y:S03]  /*ce40*/  LDSM.16.MT88.4 R24, [R40+0x3000] ;  /* 0x003000002818783b */ /* 0x000f260000004200 */
[C---:B---3--:R-:W-:Y:S08]  /*ce50*/  HMMA.16816.F32.BF16 R120, R4.reuse, R20, R120 ;  /* 0x000000140478723c */ /* 0x048ff00000041878 */
[C---:B------:R-:W-:Y:S08]  /*ce60*/  HMMA.16816.F32.BF16 R124, R4.reuse, R22, R124 ;  /* 0x00000016047c723c */ /* 0x040ff0000004187c */
[C---:B------:R-:W-:Y:S08]  /*ce70*/  HMMA.16816.F32.BF16 R136, R4.reuse, R16, R136 ;  /* 0x000000100488723c */ /* 0x040ff00000041888 */
[C---:B------:R-:W-:Y:S08]  /*ce80*/  HMMA.16816.F32.BF16 R140, R4.reuse, R18, R140 ;  /* 0x00000012048c723c */ /* 0x040ff0000004188c */
[C---:B-1----:R-:W-:Y:S08]  /*ce90*/  HMMA.16816.F32.BF16 R152, R4.reuse, R12, R152 ;  /* 0x0000000c0498723c */ /* 0x042ff00000041898 */
[C---:B------:R-:W-:Y:S08]  /*cea0*/  HMMA.16816.F32.BF16 R156, R4.reuse, R14, R156 ;  /* 0x0000000e049c723c */ /* 0x040ff0000004189c */
[C---:B----4-:R-:W-:Y:S08]  /*ceb0*/  HMMA.16816.F32.BF16 R164, R4.reuse, R24, R164 ;  /* 0x0000001804a4723c */ /* 0x050ff000000418a4 */
[----:B------:R-:W-:Y:S01]  /*cec0*/  HMMA.16816.F32.BF16 R44, R4, R26, R196 ;  /* 0x0000001a042c723c */ /* 0x000fe200000418c4 */
[----:B--2---:R-:W-:-:S02]  /*ced0*/  FFMA.FTZ R6, R80, R38, R233 ;  /* 0x0000002650067223 */ /* 0x004fc400000100e9 */
[----:B------:R1:W5:Y:S04]  /*cee0*/  LDL.LU R233, [R1+0x50] ;  /* 0x0000500001e97983 */ /* 0x0003680000300800 */
[----:B------:R-:W2:Y:S01]  /*cef0*/  LDL.LU R93, [R1+0x20] ;  /* 0x00002000015d7983 */ /* 0x000ea20000300800 */
[----:B------:R-:W-:Y:S01]  /*cf00*/  FFMA.FTZ R0, R0, UR4, -R32 ;  /* 0x0000000400007c23 */ /* 0x000fe20008010820 */
[----:B------:R-:W-:Y:S02]  /*cf10*/  MOV R77, R96 ;  /* 0x00000060004d7202 */ /* 0x000fe40000000f00 */
[----:B------:R-:W-:Y:S02]  /*cf20*/  MOV R96, R99 ;  /* 0x0000006300607202 */ /* 0x000fe40000000f00 */
[----:B------:R-:W-:-:S02]  /*cf30*/  MOV R99, R176 ;  /* 0x000000b000637202 */ /* 0x000fc40000000f00 */
[----:B------:R-:W-:Y:S02]  /*cf40*/  MOV R176, R171 ;  /* 0x000000ab00b07202 */ /* 0x000fe40000000f00 */
[----:B------:R3:W-:Y:S01]  /*cf50*/  MUFU.EX2 R171, R0 ;  /* 0x0000000000ab7308 */ /* 0x0007e20000000800 */
[----:B------:R-:W-:Y:S02]  /*cf60*/  MOV R78, R97 ;  /* 0x00000061004e7202 */ /* 0x000fe40000000f00 */
[----:B------:R-:W-:Y:S01]  /*cf70*/  MOV R97, R221 ;  /* 0x000000dd00617202 */ /* 0x000fe20000000f00 */
[--C-:B------:R-:W-:Y:S01]  /*cf80*/  FFMA.FTZ R2, R2, UR4, -R32.reuse ;  /* 0x0000000402027c23 */ /* 0x100fe20008010820 */
[----:B------:R-:W-:Y:S01]  /*cf90*/  MOV R92, R169 ;  /* 0x000000a9005c7202 */ /* 0x000fe20000000f00 */
[----:B---3--:R-:W-:-:S04]  /*cfa0*/  FFMA.FTZ R0, R249, UR4, -R32 ;  /* 0x00000004f9007c23 */ /* 0x008fc80008010820 */
[----:B------:R3:W-:Y:S01]  /*cfb0*/  MUFU.EX2 R221, R0 ;  /* 0x0000000000dd7308 */ /* 0x0007e20000000800 */
[----:B------:R-:W-:Y:S02]  /*cfc0*/  MOV R94, R82 ;  /* 0x00000052005e7202 */ /* 0x000fe40000000f00 */
[----:B------:R-:W-:Y:S02]  /*cfd0*/  MOV R79, R98 ;  /* 0x00000062004f7202 */ /* 0x000fe40000000f00 */
[----:B------:R-:W-:Y:S02]  /*cfe0*/  MOV R98, R220 ;  /* 0x000000dc00627202 */ /* 0x000fe40000000f00 */
[----:B------:R4:W-:Y:S01]  /*cff0*/  MUFU.EX2 R220, R2 ;  /* 0x0000000200dc7308 */ /* 0x0009e20000000800 */
[----:B---3--:R-:W-:-:S04]  /*d000*/  FFMA.FTZ R0, R222, UR4, -R33 ;  /* 0x00000004de007c23 */ /* 0x008fc80008010821 */
[----:B------:R3:W-:Y:S01]  /*d010*/  MUFU.EX2 R169, R0 ;  /* 0x0000000000a97308 */ /* 0x0007e20000000800 */
[----:B------:R-:W-:Y:S01]  /*d020*/  MOV R95, R81 ;  /* 0x00000051005f7202 */ /* 0x000fe20000000f00 */
[----:B----4-:R-:W-:Y:S01]  /*d030*/  FFMA.FTZ R2, R248, UR4, -R32 ;  /* 0x00000004f8027c23 */ /* 0x010fe20008010820 */
[----:B------:R-:W-:-:S03]  /*d040*/  FFMA.FTZ R3, R3, UR4, -R33 ;  /* 0x0000000403037c23 */ /* 0x000fc60008010821 */
[----:B------:R4:W-:Y:S01]  /*d050*/  MUFU.EX2 R222, R2 ;  /* 0x0000000200de7308 */ /* 0x0009e20000000800 */
[----:B---3--:R-:W-:-:S04]  /*d060*/  FFMA.FTZ R0, R251, UR4, -R33 ;  /* 0x00000004fb007c23 */ /* 0x008fc80008010821 */
[----:B------:R3:W-:Y:S01]  /*d070*/  MUFU.EX2 R38, R0 ;  /* 0x0000000000267308 */ /* 0x0007e20000000800 */
[----:B------:R-:W-:Y:S01]  /*d080*/  MOV R76, R83 ;  /* 0x00000053004c7202 */ /* 0x000fe20000000f00 */
[----:B----4-:R-:W-:Y:S01]  /*d090*/  FFMA.FTZ R2, R250, UR4, -R33 ;  /* 0x00000004fa027c23 */ /* 0x010fe20008010821 */
[----:B------:R-:W-:Y:S01]  /*d0a0*/  HMMA.16816.F32.BF16 R116, R8, R20, R116 ;  /* 0x000000140874723c */ /* 0x000fe20000041874 */
[----:B------:R4:W-:Y:S01]  /*d0b0*/  MUFU.EX2 R33, R3 ;  /* 0x0000000300217308 */ /* 0x0009e20000000800 */
[----:B---3--:R-:W-:Y:S01]  /*d0c0*/  FFMA.FTZ R0, R94, UR4, -R34 ;  /* 0x000000045e007c23 */ /* 0x008fe20008010822 */
[----:B------:R-:W-:-:S05]  /*d0d0*/  MOV R94, R95 ;  /* 0x0000005f005e7202 */ /* 0x000fca0000000f00 */
[C---:B------:R-:W-:Y:S01]  /*d0e0*/  HMMA.16816.F32.BF16 R48, R8.reuse, R22, R128 ;  /* 0x000000160830723c */ /* 0x040fe20000041880 */
[----:B------:R-:W-:Y:S01]  /*d0f0*/  MOV R95, R109 ;  /* 0x0000006d005f7202 */ /* 0x000fe20000000f00 */
[----:B------:R3:W-:Y:S01]  /*d100*/  MUFU.EX2 R32, R0 ;  /* 0x0000000000207308 */ /* 0x0007e20000000800 */
[----:B------:R-:W-:Y:S01]  /*d110*/  MOV R109, R170 ;  /* 0x000000aa006d7202 */ /* 0x000fe20000000f00 */
[--C-:B----4-:R-:W-:Y:S01]  /*d120*/  FFMA.FTZ R3, R244, UR4, -R34.reuse ;  /* 0x00000004f4037c23 */ /* 0x110fe20008010822 */
[----:B------:R-:W-:Y:S01]  /*d130*/  MOV R250, R76 ;  /* 0x0000004c00fa7202 */ /* 0x000fe20000000f00 */
[----:B------:R4:W-:Y:S01]  /*d140*/  MUFU.EX2 R170, R2 ;  /* 0x0000000200aa7308 */ /* 0x0009e20000000800 */
[----:B------:R-:W-:Y:S01]  /*d150*/  LDSM.16.MT88.4 R80, [R41+0xd800] ;  /* 0x00d800002950783b */ /* 0x000fe20000004200 */
[----:B------:R-:W-:Y:S01]  /*d160*/  HMMA.16816.F32.BF16 R20, R8, R14, R160 ;  /* 0x0000000e0814723c */ /* 0x000fe200000418a0 */
[----:B------:R-:W-:Y:S01]  /*d170*/  MOV R76, R109 ;  /* 0x0000006d004c7202 */ /* 0x000fe20000000f00 */
[----:B------:R-:W-:Y:S01]  /*d180*/  FADD.FTZ R5, R94, R43 ;  /* 0x0000002b5e057221 */ /* 0x000fe20000010000 */
[----:B------:R-:W-:Y:S01]  /*d190*/  LDSM.16.MT88.4 R128, [R36+0xf800] ;  /* 0x00f800002480783b */ /* 0x000fe20000004200 */
[--C-:B---3--:R-:W-:Y:S01]  /*d1a0*/  FFMA.FTZ R0, R246, UR4, -R34.reuse ;  /* 0x00000004f6007c23 */ /* 0x108fe20008010822 */
[----:B------:R-:W-:Y:S01]  /*d1b0*/  MOV R246, R78 ;  /* 0x0000004e00f67202 */ /* 0x000fe20000000f00 */
[----:B----4-:R-:W-:-:S02]  /*d1c0*/  FFMA.FTZ R2, R247, UR4, -R34 ;  /* 0x00000004f7027c23 */ /* 0x010fc40008010822 */
[----:B------:R3:W-:Y:S01]  /*d1d0*/  MUFU.EX2 R14, R0 ;  /* 0x00000000000e7308 */ /* 0x0007e20000000800 */
[----:B------:R-:W-:Y:S01]  /*d1e0*/  MOV R247, R77 ;  /* 0x0000004d00f77202 */ /* 0x000fe20000000f00 */
[----:B------:R-:W-:Y:S01]  /*d1f0*/  HMMA.16816.F32.BF16 R132, R8, R16, R132 ;  /* 0x000000100884723c */ /* 0x000fe20000041884 */
[----:B------:R-:W-:Y:S01]  /*d200*/  MOV R34, R79 ;  /* 0x0000004f00227202 */ /* 0x000fe20000000f00 */
[----:B------:R-:W-:Y:S01]  /*d210*/  FADD.FTZ R4, R95, R42 ;  /* 0x0000002a5f047221 */ /* 0x000fe20000010000 */
[----:B------:R-:W-:-:S05]  /*d220*/  MOV R77, R110 ;  /* 0x0000006e004d7202 */ /* 0x000fca0000000f00 */
[----:B------:R-:W-:Y:S01]  /*d230*/  HMMA.16816.F32.BF16 R148, R8, R12, R148 ;  /* 0x0000000c0894723c */ /* 0x000fe20000041894 */
[----:B------:R-:W-:-:S07]  /*d240*/  MOV R78, R108 ;  /* 0x0000006c004e7202 */ /* 0x000fce0000000f00 */
[----:B------:R-:W-:Y:S01]  /*d250*/  HMMA.16816.F32.BF16 R192, R8, R24, R192 ;  /* 0x0000001808c0723c */ /* 0x000fe200000418c0 */
[----:B---3--:R-:W-:Y:S01]  /*d260*/  FFMA.FTZ R0, R245, UR4, -R35 ;  /* 0x00000004f5007c23 */ /* 0x008fe20008010823 */
[----:B------:R-:W-:Y:S01]  /*d270*/  MOV R79, R111 ;  /* 0x0000006f004f7202 */ /* 0x000fe20000000f00 */
[----:B------:R3:W4:Y:S01]  /*d280*/  MUFU.EX2 R15, R3 ;  /* 0x00000003000f7308 */ /* 0x0007220000000800 */
[----:B------:R-:W-:Y:S01]  /*d290*/  MOV R108, R188 ;  /* 0x000000bc006c7202 */ /* 0x000fe20000000f00 */
[----:B------:R-:W-:Y:S01]  /*d2a0*/  LDSM.16.MT88.4 R160, [R37+0x3800] ;  /* 0x0038000025a0783b */ /* 0x000fe20000004200 */
[----:B------:R-:W-:Y:S02]  /*d2b0*/  MOV R109, R189 ;  /* 0x000000bd006d7202 */ /* 0x000fe40000000f00 */
[----:B------:R-:W-:Y:S02]  /*d2c0*/  MOV R111, R190 ;  /* 0x000000be006f7202 */ /* 0x000fe40000000f00 */
[----:B------:R-:W-:-:S02]  /*d2d0*/  MOV R110, R191 ;  /* 0x000000bf006e7202 */ /* 0x000fc40000000f00 */
[----:B------:R-:W1:Y:S01]  /*d2e0*/  LDSM.16.MT88.4 R188, [R36+0xd800] ;  /* 0x00d8000024bc783b */ /* 0x000e620000004200 */
[C---:B------:R-:W-:Y:S01]  /*d2f0*/  HMMA.16816.F32.BF16 R16, R8.reuse, R18, R144 ;  /* 0x000000120810723c */ /* 0x040fe20000041890 */
[----:B------:R-:W-:Y:S01]  /*d300*/  MUFU.EX2 R12, R0 ;  /* 0x00000000000c7308 */ /* 0x000fe20000000800 */
[----:B------:R-:W-:Y:S02]  /*d310*/  MOV R94, R114 ;  /* 0x00000072005e7202 */ /* 0x000fe40000000f00 */
[----:B------:R-:W-:Y:S02]  /*d320*/  MOV R244, R96 ;  /* 0x0000006000f47202 */ /* 0x000fe40000000f00 */
[----:B------:R-:W-:Y:S01]  /*d330*/  MOV R95, R115 ;  /* 0x00000073005f7202 */ /* 0x000fe20000000f00 */
[----:B------:R4:W1:Y:S01]  /*d340*/  MUFU.EX2 R13, R2 ;  /* 0x00000002000d7308 */ /* 0x0008620000000800 */
[----:B------:R-:W-:Y:S01]  /*d350*/  HMMA.16816.F32.BF16 R8, R8, R26, R200 ;  /* 0x0000001a0808723c */ /* 0x000fe200000418c8 */
[----:B------:R-:W-:Y:S01]  /*d360*/  MOV R26, R112 ;  /* 0x00000070001a7202 */ /* 0x000fe20000000f00 */
[----:B---3--:R-:W-:Y:S01]  /*d370*/  FFMA.FTZ R3, R227, UR4, -R35 ;  /* 0x00000004e3037c23 */ /* 0x008fe20008010823 */
[----:B----4-:R-:W-:Y:S01]  /*d380*/  F2FP.BF16.F32.PACK_AB R198, R15, R14 ;  /* 0x0000000e0fc6723e */ /* 0x010fe200000010ff */
[----:B------:R-:W-:Y:S01]  /*d390*/  FADD.FTZ R5, R29, R5 ;  /* 0x000000051d057221 */ /* 0x000fe20000010000 */
[----:B------:R-:W-:Y:S01]  /*d3a0*/  MOV R245, R97 ;  /* 0x0000006100f57202 */ /* 0x000fe20000000f00 */
[----:B------:R3:W-:Y:S01]  /*d3b0*/  MUFU.EX2 R7, R3 ;  /* 0x0000000300077308 */ /* 0x0007e20000000800 */
[----:B------:R-:W-:Y:S01]  /*d3c0*/  MOV R249, R77 ;  /* 0x0000004d00f97202 */ /* 0x000fe20000000f00 */
[----:B------:R-:W-:Y:S01]  /*d3d0*/  LDSM.16.MT88.4 R144, [R41+0xf800] ;  /* 0x00f800002990783b */ /* 0x000fe20000004200 */
[----:B------:R-:W-:-:S04]  /*d3e0*/  FFMA.FTZ R2, R92, UR4, -R35 ;  /* 0x000000045c027c23 */ /* 0x000fc80008010823 */
[----:B------:R4:W1:Y:S01]  /*d3f0*/  MUFU.EX2 R25, R2 ;  /* 0x0000000200197308 */ /* 0x0008620000000800 */
[----:B---3--:R-:W-:Y:S01]  /*d400*/  FADD.FTZ R3, R230, R6 ;  /* 0x00000006e6037221 */ /* 0x008fe20000010000 */
[----:B----4-:R-:W-:-:S04]  /*d410*/  FFMA.FTZ R2, R226, UR4, -R35 ;  /* 0x00000004e2027c23 */ /* 0x010fc80008010823 */
[----:B------:R-:W3:Y:S01]  /*d420*/  MUFU.EX2 R6, R2 ;  /* 0x0000000200067308 */ /* 0x000ee20000000800 */
[----:B-1----:R-:W-:Y:S02]  /*d430*/  F2FP.BF16.F32.PACK_AB R196, R13, R32 ;  /* 0x000000200dc4723e */ /* 0x002fe400000010ff */
[----:B------:R-:W-:Y:S02]  /*d440*/  F2FP.BF16.F32.PACK_AB R197, R12, R25 ;  /* 0x000000190cc5723e */ /* 0x000fe400000010ff */
[----:B------:R-:W-:Y:S02]  /*d450*/  MOV R227, R98 ;  /* 0x0000006200e37202 */ /* 0x000fe40000000f00 */
[----:B------:R-:W-:Y:S02]  /*d460*/  MOV R35, R99 ;  /* 0x0000006300237202 */ /* 0x000fe40000000f00 */
[----:B------:R1:W-:Y:S01]  /*d470*/  LDSM.16.MT88.4 R96, [R37+0x1800] ;  /* 0x001800002560783b */ /* 0x0003e20000004200 */
[----:B---3--:R-:W-:-:S02]  /*d480*/  F2FP.BF16.F32.PACK_AB R199, R6, R7 ;  /* 0x0000000706c7723e */ /* 0x008fc400000010ff */
[----:B------:R-:W-:Y:S02]  /*d490*/  MOV R226, R176 ;  /* 0x000000b000e27202 */ /* 0x000fe40000000f00 */
[----:B------:R-:W-:Y:S01]  /*d4a0*/  MOV R27, R178 ;  /* 0x000000b2001b7202 */ /* 0x000fe20000000f00 */
[----:B------:R-:W-:Y:S01]  /*d4b0*/  FADD.FTZ R2, R28, R4 ;  /* 0x000000041c027221 */ /* 0x000fe20000010000 */
[----:B------:R-:W-:Y:S02]  /*d4c0*/  MOV R248, R78 ;  /* 0x0000004e00f87202 */ /* 0x000fe40000000f00 */
[----:B------:R-:W-:Y:S02]  /*d4d0*/  MOV R251, R79 ;  /* 0x0000004f00fb7202 */ /* 0x000fe40000000f00 */
[----:B------:R-:W-:Y:S02]  /*d4e0*/  MOV R4, R108 ;  /* 0x0000006c00047202 */ /* 0x000fe40000000f00 */
[----:B-1----:R-:W-:Y:S01]  /*d4f0*/  MOV R37, R179 ;  /* 0x000000b300257202 */ /* 0x002fe20000000f00 */
[----:B--2---:R-:W-:Y:S01]  /*d500*/  FFMA.FTZ R0, R93, R39, R232 ;  /* 0x000000275d007223 */ /* 0x004fe200000100e8 */
[----:B------:R-:W-:Y:S01]  /*d510*/  MOV R93, R113 ;  /* 0x00000071005d7202 */ /* 0x000fe20000000f00 */
[----:B------:R1:W5:Y:S04]  /*d520*/  LDL.LU R232, [R1+0x4c] ;  /* 0x00004c0001e87983 */ /* 0x0003680000300800 */
[----:B------:R-:W2:Y:S01]  /*d530*/  LDSM.16.MT88.4 R112, [R40+0x1800] ;  /* 0x001800002870783b */ /* 0x000ea20000004200 */
[----:B------:R-:W-:-:S02]  /*d540*/  MOV R39, R177 ;  /* 0x000000b100277202 */ /* 0x000fc40000000f00 */
[C---:B------:R-:W-:Y:S01]  /*d550*/  HMMA.16816.F32.BF16 R176, R196.reuse, R188, R56 ;  /* 0x000000bcc4b0723c */ /* 0x040fe20000041838 */
[----:B------:R-:W-:Y:S01]  /*d560*/  MOV R59, R184 ;  /* 0x000000b8003b7202 */ /* 0x000fe20000000f00 */
[----:B------:R-:W-:Y:S01]  /*d570*/  FADD.FTZ R24, R168, R0 ;  /* 0x00000000a8187221 */ /* 0x000fe20000010000 */
[----:B------:R-:W-:Y:S01]  /*d580*/  MOV R58, R185 ;  /* 0x000000b9003a7202 */ /* 0x000fe20000000f00 */
[----:B------:R-:W3:Y:S01]  /*d590*/  LDSM.16.MT88.4 R40, [R40+0x3800] ;  /* 0x003800002828783b */ /* 0x000ee20000004200 */
[----:B------:R-:W-:Y:S02]  /*d5a0*/  MOV R57, R186 ;  /* 0x000000ba00397202 */ /* 0x000fe40000000f00 */
[----:B------:R-:W-:Y:S01]  /*d5b0*/  MOV R56, R187 ;  /* 0x000000bb00387202 */ /* 0x000fe20000000f00 */
[----:B------:R1:W5:Y:S01]  /*d5c0*/  LDL.LU R230, [R1+0x48] ;  /* 0x0000480001e67983 */ /* 0x0003620000300800 */
[C---:B------:R-:W-:Y:S01]  /*d5d0*/  HMMA.16816.F32.BF16 R184, R196.reuse, R190, R52 ;  /* 0x000000bec4b8723c */ /* 0x040fe20000041834 */
[----:B------:R-:W-:Y:S01]  /*d5e0*/  MOV R52, R76 ;  /* 0x0000004c00347202 */ /* 0x000fe20000000f00 */
[----:B------:R-:W-:Y:S01]  /*d5f0*/  FADD.FTZ R0, R234, R3 ;  /* 0x00000003ea007221 */ /* 0x000fe20000010000 */
[----:B------:R-:W-:Y:S01]  /*d600*/  MOV R3, R109 ;  /* 0x0000006d00037202 */ /* 0x000fe20000000f00 */
[----:B------:R-:W-:Y:S01]  /*d610*/  FADD.FTZ R4, R4, R24 ;  /* 0x0000001804047221 */ /* 0x000fe20000010000 */
[----:B------:R-:W-:Y:S01]  /*d620*/  F2FP.BF16.F32.PACK_AB R200, R220, R171 ;  /* 0x000000abdcc8723e */ /* 0x000fe200000010ff */
[----:B------:R1:W5:Y:S02]  /*d630*/  LDL.LU R168, [R1+0x44] ;  /* 0x0000440001a87983 */ /* 0x0003640000300800 */
[----:B------:R-:W-:Y:S01]  /*d640*/  HMMA.16816.F32.BF16 R76, R196, R82, R104 ;  /* 0x00000052c44c723c */ /* 0x000fe20000041868 */
[----:B------:R-:W-:Y:S01]  /*d650*/  MOV R53, R95 ;  /* 0x0000005f00357202 */ /* 0x000fe20000000f00 */
[----:B------:R-:W-:Y:S01]  /*d660*/  FADD.FTZ R3, R3, R5 ;  /* 0x0000000503037221 */ /* 0x000fe20000010000 */
[----:B------:R-:W-:-:S02]  /*d670*/  MOV R54, R94 ;  /* 0x0000005e00367202 */ /* 0x000fc40000000f00 */
[----:B------:R-:W-:Y:S01]  /*d680*/  MOV R55, R93 ;  /* 0x0000005d00377202 */ /* 0x000fe20000000f00 */
[----:B------:R-:W-:Y:S01]  /*d690*/  FADD.FTZ R4, R52, R4 ;  /* 0x0000000434047221 */ /* 0x000fe20000010000 */
[----:B------:R-:W-:Y:S01]  /*d6a0*/  FADD.FTZ R3, R53, R3 ;  /* 0x0000000335037221 */ /* 0x000fe20000010000 */
[----:B------:R-:W-:Y:S01]  /*d6b0*/  F2FP.BF16.F32.PACK_AB R201, R33, R169 ;  /* 0x000000a921c9723e */ /* 0x000fe200000010ff */
[----:B------:R1:W5:Y:S01]  /*d6c0*/  LDL.LU R29, [R1+0x40] ;  /* 0x00004000011d7983 */ /* 0x0003620000300800 */
[----:B--2---:R-:W-:Y:S01]  /*d6d0*/  HMMA.16816.F32.BF16 R104, R196, R112, R64 ;  /* 0x00000070c468723c */ /* 0x004fe20000041840 */
[----:B------:R-:W-:Y:S01]  /*d6e0*/  MOV R66, R110 ;  /* 0x0000006e00427202 */ /* 0x000fe20000000f00 */
[----:B------:R-:W-:Y:S01]  /*d6f0*/  FADD.FTZ R4, R56, R4 ;  /* 0x0000000438047221 */ /* 0x000fe20000010000 */
[----:B------:R-:W-:Y:S01]  /*d700*/  MOV R67, R111 ;  /* 0x0000006f00437202 */ /* 0x000fe20000000f00 */
[----:B------:R-:W-:Y:S01]  /*d710*/  FADD.FTZ R3, R57, R3 ;  /* 0x0000000339037221 */ /* 0x000fe20000010000 */
[----:B------:R-:W-:Y:S01]  /*d720*/  F2FP.BF16.F32.PACK_AB R202, R222, R221 ;  /* 0x000000dddeca723e */ /* 0x000fe200000010ff */
[----:B------:R-:W-:Y:S01]  /*d730*/  FADD.FTZ R2, R66, R2 ;  /* 0x0000000242027221 */ /* 0x000fe20000010000 */
[----:B------:R-:W-:Y:S01]  /*d740*/  F2FP.BF16.F32.PACK_AB R203, R170, R38 ;  /* 0x00000026aacb723e */ /* 0x000fe200000010ff */
[----:B------:R-:W-:Y:S01]  /*d750*/  FADD.FTZ R0, R67, R0 ;  /* 0x0000000043007221 */ /* 0x000fe20000010000 */
[----:B------:R1:W5:Y:S01]  /*d760*/  LDL.LU R28, [R1+0x38] ;  /* 0x00003800011c7983 */ /* 0x0003620000300800 */
[----:B------:R-:W-:-:S02]  /*d770*/  FADD.FTZ R2, R54, R2 ;  /* 0x0000000236027221 */ /* 0x000fc40000010000 */
[----:B------:R-:W-:Y:S02]  /*d780*/  FADD.FTZ R0, R55, R0 ;  /* 0x0000000037007221 */ /* 0x000fe40000010000 */
[----:B------:R-:W-:Y:S01]  /*d790*/  FADD.FTZ R2, R58, R2 ;  /* 0x000000023a027221 */ /* 0x000fe20000010000 */
[----:B------:R-:W-:Y:S01]  /*d7a0*/  FADD.FTZ R4, R37, R4 ;  /* 0x0000000425047221 */ /* 0x000fe20000010000 */
        /* <DEDUP_REMOVED lines=42> */
[----:B------:R1:W-:Y:S04]  /*da50*/  STL [R1+0x14], R4 ;  /* 0x0000140401007387 */ /* 0x0003e80000100800 */
[----:B------:R1:W-:Y:S03]  /*da60*/  STL [R1+0x18], R3 ;  /* 0x0000180301007387 */ /* 0x0003e60000100800 */
[-C--:B------:R-:W-:Y:S01]  /*da70*/  HMMA.16816.F32.BF16 R68, R200, R80.reuse, R68 ;  /* 0x00000050c844723c */ /* 0x080fe20000041844 */
[----:B------:R1:W-:Y:S01]  /*da80*/  STL [R1+0x1c], R2 ;  /* 0x00001c0201007387 */ /* 0x0003e20000100800 */
[----:B------:R-:W2:Y:S06]  /*da90*/  S2R R234, SR_TID.X ;  /* 0x0000000000ea7919 */ /* 0x000eac0000002100 */
[C---:B------:R-:W-:Y:S01]  /*daa0*/  HMMA.16816.F32.BF16 R72, R196.reuse, R80, R72 ;  /* 0x00000050c448723c */ /* 0x040fe20000041848 */
[----:B------:R1:W-:Y:S07]  /*dab0*/  STL [R1+0x20], R0 ;  /* 0x0000200001007387 */ /* 0x0003ee0000100800 */
[-C--:B------:R-:W-:Y:S08]  /*dac0*/  HMMA.16816.F32.BF16 R88, R196, R96.reuse, R88 ;  /* 0x00000060c458723c */ /* 0x080ff00000041858 */
        /* <DEDUP_REMOVED lines=14> */
[----:B------:R-:W-:Y:S08]  /*dbb0*/  HMMA.16816.F32.BF16 R116, R200, R128, R116 ;  /* 0x00000080c874723c */ /* 0x000ff00000041874 */
[----:B---3--:R-:W-:Y:S08]  /*dbc0*/  HMMA.16816.F32.BF16 R164, R196, R40, R164 ;  /* 0x00000028c4a4723c */ /* 0x008ff000000418a4 */
        /* <DEDUP_REMOVED lines=8> */
[----:B------:R-:W-:-:S02]  /*dc50*/  MOV R169, R231 ;  /* 0x000000e700a97202 */ /* 0x000fc40000000f00 */
[----:B------:R-:W-:Y:S02]  /*dc60*/  MOV R170, R235 ;  /* 0x000000eb00aa7202 */ /* 0x000fe40000000f00 */
[----:B------:R-:W-:Y:S02]  /*dc70*/  MOV R171, R236 ;  /* 0x000000ec00ab7202 */ /* 0x000fe40000000f00 */
[----:B------:R-:W-:Y:S01]  /*dc80*/  MOV R172, R237 ;  /* 0x000000ed00ac7202 */ /* 0x000fe20000000f00 */
[----:B-12---:R-:W-:-:S12]  /*dc90*/  BRA.U !UP1, `(.L_x_251) ;  /* 0x0000005d09d87547 */ /* 0x006fd8000b800000 */
[----:B------:R-:W2:Y:S04]  /*dca0*/  LDL R248, [R1+0x4] ;  /* 0x0000040001f87983 */ /* 0x000ea80000100800 */
[----:B------:R-:W3:Y:S04]  /*dcb0*/  LDL R252, [R1] ;  /* 0x0000000001fc7983 */ /* 0x000ee80000100800 */
[----:B------:R-:W4:Y:S01]  /*dcc0*/  LDL R249, [R1+0x34] ;  /* 0x0000340001f97983 */ /* 0x000f220000100800 */
[----:B------:R-:W-:Y:S01]  /*dcd0*/  UIADD3 UR13, UPT, UPT, UR20, -0x3, URZ ;  /* 0xfffffffd140d7890 */ /* 0x000fe2000fffe0ff */
[----:B------:R-:W-:-:S04]  /*dce0*/  DEPBAR.LE SB0, 0x0 ;  /* 0x000080000000791a */ /* 0x000fc80000000000 */
[----:B------:R-:W4:Y:S01]  /*dcf0*/  LDL.LU R17, [R1+0x24] ;  /* 0x0000240001117983 */ /* 0x000f220000300800 */
[----:B------:R-:W-:Y:S02]  /*dd00*/  UIMAD.WIDE.U32 UR14, UR13, UR8, URZ ;  /* 0x000000080d0e72a5 */ /* 0x000fe4000f8e00ff */
[----:B------:R-:W-:Y:S02]  /*dd10*/  UIMAD UR13, UR13, UR9, URZ ;  /* 0x000000090d0d72a4 */ /* 0x000fe4000f8e02ff */
[----:B------:R-:W-:Y:S02]  /*dd20*/  ULEA UR6, UP0, UR14, UR12, 0x6 ;  /* 0x0000000c0e067291 */ /* 0x000fe4000f8030ff */
[----:B------:R-:W-:Y:S01]  /*dd30*/  UIADD3 UR4, UPT, UPT, UR13, UR15, URZ ;  /* 0x0000000f0d047290 */ /* 0x000fe2000fffe0ff */
[----:B------:R-:W-:Y:S01]  /*dd40*/  IMAD.U32 R2, RZ, RZ, UR14 ;  /* 0x0000000eff027e24 */ /* 0x000fe2000f8e00ff */
[----:B------:R-:W-:Y:S02]  /*dd50*/  UIADD3 UR13, UPT, UPT, UR15, UR13, URZ ;  /* 0x0000000d0f0d7290 */ /* 0x000fe4000fffe0ff */
[----:B------:R-:W-:-:S02]  /*dd60*/  ULEA.HI.X UR4, UR14, UR7, UR4, 0x6, UP0 ;  /* 0x000000070e047291 */ /* 0x000fc400080f3404 */
[----:B------:R-:W-:Y:S01]  /*dd70*/  ULEA UR14, UP0, UR8, UR6, 0x5 ;  /* 0x00000006080e7291 */ /* 0x000fe2000f8028ff */
[----:B------:R-:W-:-:S03]  /*dd80*/  IMAD.U32 R11, RZ, RZ, UR6 ;  /* 0x00000006ff0b7e24 */ /* 0x000fc6000f8e00ff */
[----:B------:R-:W-:Y:S01]  /*dd90*/  ULEA.HI.X UR8, UR8, UR4, UR9, 0x5, UP0 ;  /* 0x0000000408087291 */ /* 0x000fe200080f2c09 */
[----:B------:R-:W-:Y:S01]  /*dda0*/  IMAD.U32 R0, RZ, RZ, UR13 ;  /* 0x0000000dff007e24 */ /* 0x000fe2000f8e00ff */
[----:B------:R-:W-:Y:S01]  /*ddb0*/  UIADD3 UR12, UP0, UPT, UR6, UR12, URZ ;  /* 0x0000000c060c7290 */ /* 0x000fe2000ff1e0ff */
[----:B------:R-:W-:-:S03]  /*ddc0*/  IMAD.U32 R3, RZ, RZ, UR15 ;  /* 0x0000000fff037e24 */ /* 0x000fc6000f8e00ff */
[----:B------:R-:W-:Y:S01]  /*ddd0*/  UIADD3.X UR7, UPT, UPT, UR4, UR7, URZ, UP0, !UPT ;  /* 0x0000000704077290 */ /* 0x000fe200087fe4ff */
[----:B------:R-:W-:Y:S01]  /*dde0*/  IMAD.U32 R3, RZ, RZ, UR4 ;  /* 0x00000004ff037e24 */ /* 0x000fe2000f8e00ff */
[C---:B-----5:R-:W-:Y:S02]  /*ddf0*/  SHF.L.U32 R233, R234.reuse, 0x5, RZ ;  /* 0x00000005eae97819 */ /* 0x060fe400000006ff */
[----:B------:R-:W-:Y:S01]  /*de00*/  MOV R9, UR12 ;  /* 0x0000000c00097c02 */ /* 0x000fe20008000f00 */
[----:B------:R-:W-:Y:S01]  /*de10*/  IMAD.SHL.U32 R251, R234, 0x40, RZ ;  /* 0x00000040eafb7824 */ /* 0x000fe200078e00ff */
[----:B------:R-:W-:Y:S01]  /*de20*/  SHF.R.U32.HI R232, RZ, 0x1, R234 ;  /* 0x00000001ffe87819 */ /* 0x000fe200000116ea */
[----:B------:R-:W-:Y:S01]  /*de30*/  IMAD.U32 R10, RZ, RZ, UR14 ;  /* 0x0000000eff0a7e24 */ /* 0x000fe2000f8e00ff */
[----:B------:R-:W-:Y:S01]  /*de40*/  LOP3.LUT R233, R233, 0x7c00, RZ, 0xc0, !PT ;  /* 0x00007c00e9e97812 */ /* 0x000fe200078ec0ff */
[----:B------:R-:W-:Y:S01]  /*de50*/  IMAD.U32 R7, RZ, RZ, UR7 ;  /* 0x00000007ff077e24 */ /* 0x000fe2000f8e00ff */
[----:B------:R-:W-:Y:S01]  /*de60*/  LOP3.LUT R16, R232, 0x8, RZ, 0xc0, !PT ;  /* 0x00000008e8107812 */ /* 0x000fe200078ec0ff */
[----:B------:R-:W-:Y:S01]  /*de70*/  IMAD.U32 R12, RZ, RZ, UR8 ;  /* 0x00000008ff0c7e24 */ /* 0x000fe2000f8e00ff */
[----:B------:R-:W-:Y:S01]  /*de80*/  BAR.SYNC.DEFER_BLOCKING 0x0 ;  /* 0x0000000000007b1d */ /* 0x000fe20000010000 */
[----:B--2---:R-:W-:-:S04]  /*de90*/  LEA R4, P1, R2, R248, 0x7 ;  /* 0x000000f802047211 */ /* 0x004fc800078238ff */
[----:B---3--:R-:W-:Y:S02]  /*dea0*/  LEA.HI.X R5, R2, R252, R0, 0x7, P1 ;  /* 0x000000fc02057211 */ /* 0x008fe400008f3c00 */
[-C--:B------:R-:W-:Y:S02]  /*deb0*/  LEA R2, P5, R11, R248.reuse, 0x1 ;  /* 0x000000f80b027211 */ /* 0x080fe400078a08ff */
[----:B------:R-:W-:Y:S01]  /*dec0*/  LEA R8, P4, R9, R248, 0x1 ;  /* 0x000000f809087211 */ /* 0x000fe200078808ff */
[----:B------:R-:W-:Y:S01]  /*ded0*/  @!PT LDS RZ, [RZ] ;  /* 0x00000000fffff984 */ /* 0x000fe20000000800 */
[----:B------:R-:W-:Y:S01]  /*dee0*/  @!PT LDS RZ, [RZ] ;  /* 0x00000000fffff984 */ /* 0x000fe20000000800 */
[----:B------:R-:W-:Y:S01]  /*def0*/  @!PT LDS RZ, [RZ] ;  /* 0x00000000fffff984 */ /* 0x000fe20000000800 */
[----:B------:R-:W-:Y:S01]  /*df00*/  @!P3 LDGSTS.E.BYPASS.LTC128B.128 [R238+0xc000], desc[UR22][R4.64] ;  /* 0x0c00000004eebfae */ /* 0x000fe2000b981a16 */
[----:B------:R-:W-:-:S03]  /*df10*/  LEA.HI.X R3, R11, R252, R3, 0x1, P5 ;  /* 0x000000fc0b037211 */ /* 0x000fc600028f0c03 */
[----:B------:R-:W-:Y:S01]  /*df20*/  @P3 STS.128 [R238+0xc000], RZ ;  /* 0x00c000ffee003388 */ /* 0x000fe20000000c00 */
[----:B------:R-:W-:Y:S02]  /*df30*/  LOP3.LUT R0, R233, 0x200, R251, 0xf8, !PT ;  /* 0x00000200e9007812 */ /* 0x000fe400078ef8fb */
[----:B------:R-:W-:Y:S01]  /*df40*/  LEA R6, P1, R10, R248, 0x1 ;  /* 0x000000f80a067211 */ /* 0x000fe200078208ff */
[----:B------:R-:W-:Y:S01]  /*df50*/  @!PT LDS RZ, [RZ] ;  /* 0x00000000fffff984 */ /* 0x000fe20000000800 */
[----:B------:R-:W-:Y:S01]  /*df60*/  @!PT LDS RZ, [RZ] ;  /* 0x00000000fffff984 */ /* 0x000fe20000000800 */
[----:B------:R-:W-:Y:S01]  /*df70*/  @!PT LDS RZ, [RZ] ;  /* 0x00000000fffff984 */ /* 0x000fe20000000800 */
[----:B------:R-:W-:Y:S01]  /*df80*/  @!P2 LDGSTS.E.BYPASS.LTC128B.128 [R238+0xe000], desc[UR22][R4.64+0x80] ;  /* 0x0e00008004eeafae */ /* 0x000fe2000b981a16 */
[----:B------:R-:W-:-:S03]  /*df90*/  LEA.HI.X R9, R9, R252, R7, 0x1, P4 ;  /* 0x000000fc09097211 */ /* 0x000fc600020f0c07 */
[----:B------:R-:W-:Y:S01]  /*dfa0*/  @P2 STS.128 [R238+0xe000], RZ ;  /* 0x00e000ffee002388 */ /* 0x000fe20000000c00 */
[----:B----4-:R-:W-:-:S03]  /*dfb0*/  LOP3.LUT R16, R0, R249, R16, 0xf6, !PT ;  /* 0x000000f900107212 */ /* 0x010fc600078ef610 */
[----:B------:R-:W-:Y:S01]  /*dfc0*/  @!PT LDS RZ, [RZ] ;  /* 0x00000000fffff984 */ /* 0x000fe20000000800 */
[----:B------:R-:W-:Y:S01]  /*dfd0*/  @!PT LDS RZ, [RZ] ;  /* 0x00000000fffff984 */ /* 0x000fe20000000800 */
[----:B------:R-:W-:Y:S01]  /*dfe0*/  @!PT LDS RZ, [RZ] ;  /* 0x00000000fffff984 */ /* 0x000fe20000000800 */
[----:B------:R-:W-:Y:S01]  /*dff0*/  @!P3 LDGSTS.E.BYPASS.LTC128B.128 [R238+0xc800], desc[UR22][R2.64] ;  /* 0x0c80000002eebfae */ /* 0x000fe2000b981a16 */
[----:B------:R-:W-:-:S03]  /*e000*/  LEA.HI.X R7, R10, R252, R12, 0x1, P1 ;  /* 0x000000fc0a077211 */ /* 0x000fc600008f0c0c */
        /* <DEDUP_REMOVED lines=28> */
[----:B-1----:R-:W1:Y:S01]  /*e1d0*/  LDSM.16.M88.4 R8, [R16+0x2000] ;  /* 0x002000001008783b */ /* 0x002e620000000200 */
[----:B------:R-:W-:Y:S01]  /*e1e0*/  MOV R2, 0x20 ;  /* 0x0000002000027802 */ /* 0x000fe20000000f00 */
[----:B------:R-:W-:-:S02]  /*e1f0*/  VIADD R0, R168, UR5 ;  /* 0x00000005a8007c36 */ /* 0x000fc40008000000 */
[----:B------:R-:W3:Y:S01]  /*e200*/  LDSM.16.M88.4 R32, [R168+UR5+0x9000] ;  /* 0x00900005a820783b */ /* 0x000ee20008000200 */
[----:B------:R-:W-:-:S03]  /*e210*/  SEL R2, R2, 0xffffffe0, !P6 ;  /* 0xffffffe002027807 */ /* 0x000fc60007000000 */
[----:B------:R-:W-:Y:S02]  /*e220*/  LDSM.16.M88.4 R44, [R168+UR5+0x8000] ;  /* 0x00800005a82c783b */ /* 0x000fe40008000200 */
[----:B------:R-:W-:Y:S02]  /*e230*/  IMAD.IADD R3, R0, 0x1, R2 ;  /* 0x0000000100037824 */ /* 0x000fe400078e0202 */
[----:B------:R-:W-:Y:S01]  /*e240*/  IMAD.IADD R19, R2, 0x1, R16 ;  /* 0x0000000102137824 */ /* 0x000fe200078e0210 */
[----:B------:R-:W-:Y:S04]  /*e250*/  LDSM.16.M88.4 R24, [R168+UR5+0x9800] ;  /* 0x00980005a818783b */ /* 0x000fe80008000200 */
[----:B--2---:R-:W-:Y:S04]  /*e260*/  LDSM.16.M88.4 R4, [R19+0x2000] ;  /* 0x002000001304783b */ /* 0x004fe80000000200 */
[----:B------:R-:W2:Y:S04]  /*e270*/  LDSM.16.M88.4 R56, [R3+0x8800] ;  /* 0x008800000338783b */ /* 0x000ea80000000200 */
[----:B------:R-:W4:Y:S04]  /*e280*/  LDSM.16.M88.4 R52, [R3+0x9000] ;  /* 0x009000000334783b */ /* 0x000f280000000200 */
[----:B------:R-:W4:Y:S04]  /*e290*/  LDSM.16.M88.4 R20, [R3+0x8000] ;  /* 0x008000000314783b */ /* 0x000f280000000200 */
[----:B------:R-:W4:Y:S04]  /*e2a0*/  LDSM.16.M88.4 R48, [R3+0x9800] ;  /* 0x009800000330783b */ /* 0x000f280000000200 */
[----:B------:R-:W4:Y:S01]  /*e2b0*/  LDSM.16.M88.4 R12, [R16] ;  /* 0x00000000100c783b */ /* 0x000f220000000200 */
[C---:B-1----:R-:W-:Y:S03]  /*e2c0*/  HMMA.16816.F32.BF16 R172, R8.reuse, R40, RZ ;  /* 0x0000002808ac723c */ /* 0x042fe600000418ff */
[----:B------:R-:W0:Y:S05]  /*e2d0*/  LDGDEPBAR ;  /* 0x00000000000079af */ /* 0x000e2a0000000000 */
[C---:B---3--:R-:W-:Y:S08]  /*e2e0*/  HMMA.16816.F32.BF16 R64, R8.reuse, R32, RZ ;  /* 0x000000200840723c */ /* 0x048ff000000418ff */
[----:B------:R-:W-:Y:S08]  /*e2f0*/  HMMA.16816.F32.BF16 R216, R8, R42, RZ ;  /* 0x0000002a08d8723c */ /* 0x000ff000000418ff */
[----:B--2---:R-:W-:Y:S08]  /*e300*/  HMMA.16816.F32.BF16 R244, R4, R56, R172 ;  /* 0x0000003804f4723c */ /* 0x004ff000000418ac */
[C---:B------:R-:W-:Y:S08]  /*e310*/  HMMA.16816.F32.BF16 R204, R8.reuse, R44, RZ ;  /* 0x0000002c08cc723c */ /* 0x040ff000000418ff */
[----:B------:R-:W-:Y:S03]  /*e320*/  HMMA.16816.F32.BF16 R220, R8, R46, RZ ;  /* 0x0000002e08dc723c */ /* 0x000fe600000418ff */
[----:B------:R-:W-:Y:S01]  /*e330*/  MOV R175, R244 ;  /* 0x000000f400af7202 */ /* 0x000fe20000000f00 */
[----:B------:R-:W-:-:S02]  /*e340*/  IMAD.MOV.U32 R174, RZ, RZ, R245 ;  /* 0x000000ffffae7224 */ /* 0x000fc400078e00f5 */
[----:B------:R-:W-:Y:S02]  /*e350*/  IMAD.MOV.U32 R173, RZ, RZ, R246 ;  /* 0x000000ffffad7224 */ /* 0x000fe400078e00f6 */
[----:B------:R-:W-:Y:S01]  /*e360*/  IMAD.MOV.U32 R172, RZ, RZ, R247 ;  /* 0x000000ffffac7224 */ /* 0x000fe200078e00f7 */
[----:B------:R-:W-:Y:S08]  /*e370*/  HMMA.16816.F32.BF16 R212, R8, R34, RZ ;  /* 0x0000002208d4723c */ /* 0x000ff000000418ff */
[C---:B----4-:R-:W-:Y:S08]  /*e380*/  HMMA.16816.F32.BF16 R244, R4.reuse, R52, R64 ;  /* 0x0000003404f4723c */ /* 0x050ff00000041840 */
[----:B------:R-:W-:Y:S08]  /*e390*/  HMMA.16816.F32.BF16 R64, R4, R58, R216 ;  /* 0x0000003a0440723c */ /* 0x000ff000000418d8 */
[C---:B------:R-:W-:Y:S08]  /*e3a0*/  HMMA.16816.F32.BF16 R208, R8.reuse, R24, RZ ;  /* 0x0000001808d0723c */ /* 0x040ff000000418ff */
[----:B------:R-:W-:Y:S01]  /*e3b0*/  HMMA.16816.F32.BF16 R60, R8, R26, RZ ;  /* 0x0000001a083c723c */ /* 0x000fe200000418ff */
[----:B------:R-:W1:Y:S02]  /*e3c0*/  LDSM.16.M88.4 R8, [R19] ;  /* 0x000000001308783b */ /* 0x000e640000000200 */
[----:B------:R-:W-:Y:S01]  /*e3d0*/  MOV R228, R64 ;  /* 0x0000004000e47202 */ /* 0x000fe20000000f00 */
[----:B------:R-:W-:-:S02]  /*e3e0*/  IMAD.MOV.U32 R171, RZ, RZ, R65 ;  /* 0x000000ffffab7224 */ /* 0x000fc400078e0041 */
[----:B------:R-:W-:Y:S02]  /*e3f0*/  IMAD.MOV.U32 R170, RZ, RZ, R66 ;  /* 0x000000ffffaa7224 */ /* 0x000fe400078e0042 */
[----:B------:R-:W-:Y:S01]  /*e400*/  HMMA.16816.F32.BF16 R224, R4, R20, R204 ;  /* 0x0000001404e0723c */ /* 0x000fe200000418cc */
[----:B------:R-:W-:-:S07]  /*e410*/  IMAD.MOV.U32 R18, RZ, RZ, R67 ;  /* 0x000000ffff127224 */ /* 0x000fce00078e0043 */
[C---:B------:R-:W-:Y:S08]  /*e420*/  HMMA.16816.F32.BF16 R204, R4.reuse, R22, R220 ;  /* 0x0000001604cc723c */ /* 0x040ff000000418dc */
[C---:B------:R-:W-:Y:S08]  /*e430*/  HMMA.16816.F32.BF16 R64, R4.reuse, R54, R212 ;  /* 0x000000360440723c */ /* 0x040ff000000418d4 */
[C---:B------:R-:W-:Y:S08]  /*e440*/  HMMA.16816.F32.BF16 R248, R4.reuse, R48, R208 ;  /* 0x0000003004f8723c */ /* 0x040ff000000418d0 */
[----:B------:R-:W-:Y:S08]  /*e450*/  HMMA.16816.F32.BF16 R220, R4, R50, R60 ;  /* 0x0000003204dc723c */ /* 0x000ff0000004183c */
[----:B------:R-:W-:Y:S01]  /*e460*/  HMMA.16816.F32.BF16 R4, R12, R24, RZ ;  /* 0x000000180c04723c */ /* 0x000fe200000418ff */
[----:B------:R-:W-:Y:S01]  /*e470*/  MOV R169, R64 ;  /* 0x0000004000a97202 */ /* 0x000fe20000000f00 */
[----:B------:R-:W-:-:S02]  /*e480*/  IMAD.MOV.U32 R39, RZ, RZ, R65 ;  /* 0x000000ffff277224 */ /* 0x000fc400078e0041 */
[----:B------:R-:W-:Y:S02]  /*e490*/  IMAD.MOV.U32 R38, RZ, RZ, R66 ;  /* 0x000000ffff267224 */ /* 0x000fe400078e0042 */
[----:B------:R-:W-:Y:S02]  /*e4a0*/  IMAD.MOV.U32 R37, RZ, RZ, R67 ;  /* 0x000000ffff257224 */ /* 0x000fe400078e0043 */
[C---:B------:R-:W-:Y:S08]  /*e4b0*/  HMMA.16816.F32.BF16 R64, R12.reuse, R40, RZ ;  /* 0x000000280c40723c */ /* 0x040ff000000418ff */
[----:B------:R-:W-:Y:S08]  /*e4c0*/  HMMA.16816.F32.BF16 R40, R12, R42, RZ ;  /* 0x0000002a0c28723c */ /* 0x000ff000000418ff */
[----:B-1----:R-:W-:Y:S01]  /*e4d0*/  HMMA.16816.F32.BF16 R4, R8, R48, R4 ;  /* 0x000000300804723c */ /* 0x002fe20000041804 */
[----:B------:R-:W-:Y:S01]  /*e4e0*/  MOV R216, R175 ;  /* 0x000000af00d87202 */ /* 0x000fe20000000f00 */
[----:B------:R-:W-:Y:S01]  /*e4f0*/  IMAD.MOV.U32 R217, RZ, RZ, R174 ;  /* 0x000000ffffd97224 */ /* 0x000fe200078e00ae */
[----:B------:R-:W-:Y:S01]  /*e500*/  MOV R219, R172 ;  /* 0x000000ac00db7202 */ /* 0x000fe20000000f00 */
[----:B------:R-:W-:Y:S01]  /*e510*/  IMAD.MOV.U32 R218, RZ, RZ, R173 ;  /* 0x000000ffffda7224 */ /* 0x000fe200078e00ad */
[----:B------:R-:W-:Y:S01]  /*e520*/  IADD3 R0, PT, PT, R0, R17, RZ ;  /* 0x0000001100007210 */ /* 0x000fe20007ffe0ff */
[----:B------:R-:W-:-:S02]  /*e530*/  IMAD.IADD R17, R17, 0x1, R16 ;  /* 0x0000000111117824 */ /* 0x000fc400078e0210 */
[C---:B------:R-:W-:Y:S08]  /*e540*/  HMMA.16816.F32.BF16 R172, R12.reuse, R44, RZ ;  /* 0x0000002c0cac723c */ /* 0x040ff000000418ff */
[----:B------:R-:W-:Y:S03]  /*e550*/  HMMA.16816.F32.BF16 R44, R12, R46, RZ ;  /* 0x0000002e0c2c723c */ /* 0x000fe600000418ff */
[----:B------:R-:W-:Y:S01]  /*e560*/  IMAD.MOV.U32 R252, RZ, RZ, R4 ;  /* 0x000000fffffc7224 */ /* 0x000fe200078e0004 */
[----:B------:R-:W-:Y:S01]  /*e570*/  MOV R243, R5 ;  /* 0x0000000500f37202 */ /* 0x000fe20000000f00 */
[----:B------:R-:W-:-:S02]  /*e580*/  IMAD.MOV.U32 R49, RZ, RZ, R6 ;  /* 0x000000ffff317224 */ /* 0x000fc400078e0006 */
[----:B------:R-:W-:Y:S01]  /*e590*/  IMAD.MOV.U32 R48, RZ, RZ, R7 ;  /* 0x000000ffff307224 */ /* 0x000fe200078e0007 */
[----:B------:R-:W-:Y:S01]  /*e5a0*/  HMMA.16816.F32.BF16 R212, R8, R56, R64 ;  /* 0x0000003808d4723c */ /* 0x000fe20000041840 */
[----:B------:R-:W-:Y:S01]  /*e5b0*/  LDSM.16.M88.4 R4, [R17+0x2000] ;  /* 0x002000001104783b */ /* 0x000fe20000000200 */
[----:B------:R-:W-:-:S06]  /*e5c0*/  MOV R208, R204 ;  /* 0x000000cc00d07202 */ /* 0x000fcc0000000f00 */
[----:B------:R-:W-:Y:S01]  /*e5d0*/  HMMA.16816.F32.BF16 R56, R8, R58, R40 ;  /* 0x0000003a0838723c */ /* 0x000fe20000041828 */
[----:B------:R-:W1:Y:S01]  /*e5e0*/  LDSM.16.M88.4 R40, [R0+0x9800] ;  /* 0x009800000028783b */ /* 0x000e620000000200 */
[----:B------:R-:W-:Y:S02]  /*e5f0*/  IMAD.MOV.U32 R242, RZ, RZ, R205 ;  /* 0x000000fffff27224 */ /* 0x000fe400078e00cd */
[----:B------:R-:W-:Y:S02]  /*e600*/  IMAD.MOV.U32 R241, RZ, RZ, R206 ;  /* 0x000000fffff17224 */ /* 0x000fe400078e00ce */
[----:B------:R-:W-:Y:S02]  /*e610*/  IMAD.MOV.U32 R229, RZ, RZ, R207 ;  /* 0x000000ffffe57224 */ /* 0x000fe400078e00cf */
[C---:B------:R-:W-:Y:S08]  /*e620*/  HMMA.16816.F32.BF16 R60, R12.reuse, R32, RZ ;  /* 0x000000200c3c723c */ /* 0x040ff000000418ff */
[C---:B------:R-:W-:Y:S08]  /*e630*/  HMMA.16816.F32.BF16 R204, R12.reuse, R34, RZ ;  /* 0x000000220ccc723c */ /* 0x040ff000000418ff */
[----:B------:R-:W-:Y:S01]  /*e640*/  HMMA.16816.F32.BF16 R24, R12, R26, RZ ;  /* 0x0000001a0c18723c */ /* 0x000fe200000418ff */
[----:B------:R-:W-:Y:S07]  /*e650*/  LDSM.16.M88.4 R12, [R17] ;  /* 0x00000000110c783b */ /* 0x000fee0000000200 */
[C---:B------:R-:W-:Y:S08]  /*e660*/  HMMA.16816.F32.BF16 R32, R8.reuse, R20, R172 ;  /* 0x000000140820723c */ /* 0x040ff000000418ac */
[----:B------:R-:W-:Y:S01]  /*e670*/  HMMA.16816.F32.BF16 R44, R8, R22, R44 ;  /* 0x00000016082c723c */ /* 0x000fe2000004182c */
[----:B------:R-:W2:Y:S01]  /*e680*/  LDSM.16.M88.4 R20, [R0+0x8000] ;  /* 0x008000000014783b */ /* 0x000ea20000000200 */
[----:B------:R-:W-:-:S06]  /*e690*/  IMAD.MOV.U32 R175, RZ, RZ, R208 ;  /* 0x000000ffffaf7224 */ /* 0x000fcc00078e00d0 */
[C---:B------:R-:W-:Y:S08]  /*e6a0*/  HMMA.16816.F32.BF16 R208, R8.reuse, R52, R60 ;  /* 0x0000003408d0723c */ /* 0x040ff0000004183c */
[C---:B------:R-:W-:Y:S08]  /*e6b0*/  HMMA.16816.F32.BF16 R52, R8.reuse, R54, R204 ;  /* 0x000000360834723c */ /* 0x040ff000000418cc */
[----:B------:R-:W-:Y:S01]  /*e6c0*/  HMMA.16816.F32.BF16 R60, R8, R50, R24 ;  /* 0x00000032083c723c */ /* 0x000fe20000041818 */
[----:B------:R-:W3:Y:S04]  /*e6d0*/  LDSM.16.M88.4 R8, [R0+0x8800] ;  /* 0x008800000008783b */ /* 0x000ee80000000200 */
[----:B------:R-:W4:Y:S03]  /*e6e0*/  LDSM.16.M88.4 R24, [R0+0x9000] ;  /* 0x009000000018783b */ /* 0x000f260000000200 */
[----:B-1----:R-:W-:Y:S01]  /*e6f0*/  HMMA.16816.F32.BF16 R248, R4, R40, R248 ;  /* 0x0000002804f8723c */ /* 0x002fe200000418f8 */
[----:B------:R-:W-:Y:S01]  /*e700*/  IMAD.MOV.U32 R204, RZ, RZ, R175 ;  /* 0x000000ffffcc7224 */ /* 0x000fe200078e00af */
[----:B------:R-:W-:Y:S01]  /*e710*/  MOV R205, R242 ;  /* 0x000000f200cd7202 */ /* 0x000fe20000000f00 */
[----:B------:R-:W-:-:S02]  /*e720*/  IMAD.MOV.U32 R206, RZ, RZ, R241 ;  /* 0x000000ffffce7224 */ /* 0x000fc400078e00f1 */
[----:B------:R-:W-:-:S03]  /*e730*/  IMAD.MOV.U32 R207, RZ, RZ, R229 ;  /* 0x000000ffffcf7224 */ /* 0x000fc600078e00e5 */
[----:B--2---:R-:W-:Y:S01]  /*e740*/  HMMA.16816.F32.BF16 R172, R4, R20, R224 ;  /* 0x0000001404ac723c */ /* 0x004fe200000418e0 */
[----:B------:R-:W-:Y:S01]  /*e750*/  MOV R227, R18 ;  /* 0x0000001200e37202 */ /* 0x000fe20000000f00 */
[----:B------:R-:W-:Y:S01]  /*e760*/  IMAD.MOV.U32 R225, RZ, RZ, R171 ;  /* 0x000000ffffe17224 */ /* 0x000fe200078e00ab */
[----:B------:R-:W-:Y:S01]  /*e770*/  MOV R224, R228 ;  /* 0x000000e400e07202 */ /* 0x000fe20000000f00 */
[----:B------:R-:W-:-:S04]  /*e780*/  IMAD.MOV.U32 R226, RZ, RZ, R170 ;  /* 0x000000ffffe27224 */ /* 0x000fc800078e00aa */
[----:B------:R-:W-:Y:S03]  /*e790*/  HMMA.16816.F32.BF16 R64, R12, R20, R32 ;  /* 0x000000140c40723c */ /* 0x000fe60000041820 */
[----:B------:R-:W-:Y:S01]  /*e7a0*/  IMAD.MOV.U32 R34, RZ, RZ, R248 ;  /* 0x000000ffff227224 */ /* 0x000fe200078e00f8 */
[----:B------:R-:W-:Y:S01]  /*e7b0*/  MOV R32, R250 ;  /* 0x000000fa00207202 */ /* 0x000fe20000000f00 */
[----:B------:R-:W-:Y:S01]  /*e7c0*/  IMAD.MOV.U32 R33, RZ, RZ, R249 ;  /* 0x000000ffff217224 */ /* 0x000fe200078e00f9 */
[----:B------:R-:W-:Y:S01]  /*e7d0*/  MOV R249, R39 ;  /* 0x0000002700f97202 */ /* 0x000fe20000000f00 */
[----:B------:R-:W-:Y:S02]  /*e7e0*/  IMAD.MOV.U32 R18, RZ, RZ, R251 ;  /* 0x000000ffff127224 */ /* 0x000fe400078e00fb */
[----:B------:R-:W-:Y:S02]  /*e7f0*/  IMAD.MOV.U32 R248, RZ, RZ, R169 ;  /* 0x000000fffff87224 */ /* 0x000fe400078e00a9 */
[----:B------:R-:W-:-:S02]  /*e800*/  IMAD.MOV.U32 R250, RZ, RZ, R38 ;  /* 0x000000fffffa7224 */ /* 0x000fc400078e0026 */
[----:B------:R-:W-:Y:S01]  /*e810*/  IMAD.MOV.U32 R251, RZ, RZ, R37 ;  /* 0x000000fffffb7224 */ /* 0x000fe200078e0025 */
[C---:B------:R-:W-:Y:S08]  /*e820*/  HMMA.16816.F32.BF16 R204, R4.reuse, R22, R204 ;  /* 0x0000001604cc723c */ /* 0x040ff000000418cc */
[C---:B---3--:R-:W-:Y:S08]  /*e830*/  HMMA.16816.F32.BF16 R216, R4.reuse, R8, R216 ;  /* 0x0000000804d8723c */ /* 0x048ff000000418d8 */
[C---:B----4-:R-:W-:Y:S08]  /*e840*/  HMMA.16816.F32.BF16 R244, R4.reuse, R24, R244 ;  /* 0x0000001804f4723c */ /* 0x050ff000000418f4 */
[C---:B------:R-:W-:Y:S08]  /*e850*/  HMMA.16816.F32.BF16 R224, R4.reuse, R10, R224 ;  /* 0x0000000a04e0723c */ /* 0x040ff000000418e0 */
[C---:B------:R-:W-:Y:S08]  /*e860*/  HMMA.16816.F32.BF16 R248, R4.reuse, R26, R248 ;  /* 0x0000001a04f8723c */ /* 0x040ff000000418f8 */
[----:B------:R-:W-:-:S15]  /*e870*/  HMMA.16816.F32.BF16 R4, R4, R42, R220 ;  /* 0x0000002a0404723c */ /* 0x000fde00000418dc */
[----:B------:R-:W-:-:S04]  /*e880*/  NOP ;  /* 0x0000000000007918 */ /* 0x000fc80000000000 */
[----:B------:R-:W-:Y:S01]  /*e890*/  IMAD.MOV.U32 R171, RZ, RZ, R4 ;  /* 0x000000ffffab7224 */ /* 0x000fe200078e0004 */
[----:B------:R-:W-:Y:S01]  /*e8a0*/  MOV R169, R6 ;  /* 0x0000000600a97202 */ /* 0x000fe20000000f00 */
[----:B------:R-:W-:Y:S02]  /*e8b0*/  IMAD.MOV.U32 R170, RZ, RZ, R5 ;  /* 0x000000ffffaa7224 */ /* 0x000fe400078e0005 */
[----:B------:R-:W-:Y:S02]  /*e8c0*/  IMAD.MOV.U32 R39, RZ, RZ, R7 ;  /* 0x000000ffff277224 */ /* 0x000fe400078e0007 */
[C---:B------:R-:W-:Y:S08]  /*e8d0*/  HMMA.16816.F32.BF16 R4, R12.reuse, R22, R44 ;  /* 0x000000160c04723c */ /* 0x040ff0000004182c */
[----:B------:R-:W-:Y:S01]  /*e8e0*/  HMMA.16816.F32.BF16 R220, R12, R10, R56 ;  /* 0x0000000a0cdc723c */ /* 0x000fe20000041838 */
[----:B------:R-:W-:-:S02]  /*e8f0*/  IMAD.MOV.U32 R59, RZ, RZ, R18 ;  /* 0x000000ffff3b7224 */ /* 0x000fc400078e0012 */
[C---:B------:R-:W-:Y:S01]  /*e900*/  IMAD.IADD R18, R2.reuse, 0x1, R17 ;  /* 0x0000000102127824 */ /* 0x040fe200078e0211 */
[----:B------:R-:W-:Y:S01]  /*e910*/  IADD3 R2, PT, PT, R2, R0, RZ ;  /* 0x0000000002027210 */ /* 0x000fe20007ffe0ff */
[----:B------:R-:W-:Y:S01]  /*e920*/  IMAD.MOV.U32 R56, RZ, RZ, R34 ;  /* 0x000000ffff387224 */ /* 0x000fe200078e0022 */
[----:B------:R-:W-:Y:S01]  /*e930*/  MOV R58, R32 ;  /* 0x00000020003a7202 */ /* 0x000fe20000000f00 */
[----:B------:R-:W-:Y:S02]  /*e940*/  IMAD.MOV.U32 R57, RZ, RZ, R33 ;  /* 0x000000ffff397224 */ /* 0x000fe400078e0021 */
[----:B------:R-:W-:Y:S02]  /*e950*/  LDSM.16.M88.4 R32, [R2+0x8000] ;  /* 0x008000000220783b */ /* 0x000fe40000000200 */
[----:B------:R-:W-:Y:S01]  /*e960*/  IMAD.MOV.U32 R242, RZ, RZ, R4 ;  /* 0x000000fffff27224 */ /* 0x000fe200078e0004 */
[----:B------:R-:W-:Y:S01]  /*e970*/  MOV R241, R5 ;  /* 0x0000000500f17202 */ /* 0x000fe20000000f00 */
[----:B------:R-:W-:-:S02]  /*e980*/  IMAD.MOV.U32 R229, RZ, RZ, R6 ;  /* 0x000000ffffe57224 */ /* 0x000fc400078e0006 */
[----:B------:R-:W-:Y:S02]  /*e990*/  IMAD.MOV.U32 R228, RZ, RZ, R7 ;  /* 0x000000ffffe47224 */ /* 0x000fe400078e0007 */
[----:B------:R-:W1:Y:S01]  /*e9a0*/  LDSM.16.M88.4 R4, [R18+0x2000] ;  /* 0x002000001204783b */ /* 0x000e620000000200 */
[----:B------:R-:W-:Y:S01]  /*e9b0*/  MOV R38, R248 ;  /* 0x000000f800267202 */ /* 0x000fe20000000f00 */
[----:B------:R-:W-:Y:S01]  /*e9c0*/  IMAD.MOV.U32 R37, RZ, RZ, R249 ;  /* 0x000000ffff257224 */ /* 0x000fe200078e00f9 */
[----:B------:R-:W-:Y:S01]  /*e9d0*/  MOV R20, R251 ;  /* 0x000000fb00147202 */ /* 0x000fe20000000f00 */
[----:B------:R-:W-:Y:S02]  /*e9e0*/  IMAD.MOV.U32 R21, RZ, RZ, R250 ;  /* 0x000000ffff157224 */ /* 0x000fe400078e00fa */
[----:B------:R-:W-:Y:S01]  /*e9f0*/  HMMA.16816.F32.BF16 R248, R12, R8, R212 ;  /* 0x000000080cf8723c */ /* 0x000fe200000418d4 */
[----:B------:R-:W2:Y:S01]  /*ea00*/  LDSM.16.M88.4 R8, [R18] ;  /* 0x000000001208783b */ /* 0x000ea20000000200 */
[----:B------:R-:W-:Y:S01]  /*ea10*/  MOV R44, R252 ;  /* 0x000000fc002c7202 */ /* 0x000fe20000000f00 */
[----:B------:R-:W-:Y:S01]  /*ea20*/  IMAD.MOV.U32 R45, RZ, RZ, R243 ;  /* 0x000000ffff2d7224 */ /* 0x000fe200078e00f3 */
[----:B------:R-:W-:Y:S01]  /*ea30*/  MOV R47, R48 ;  /* 0x00000030002f7202 */ /* 0x000fe20000000f00 */
[----:B------:R-:W-:-:S03]  /*ea40*/  IMAD.MOV.U32 R46, RZ, RZ, R49 ;  /* 0x000000ffff2e7224 */ /* 0x000fc600078e0031 */
[C---:B------:R-:W-:Y:S08]  /*ea50*/  HMMA.16816.F32.BF16 R212, R12.reuse, R24, R208 ;  /* 0x000000180cd4723c */ /* 0x040ff000000418d0 */
[C---:B------:R-:W-:Y:S08]  /*ea60*/  HMMA.16816.F32.BF16 R44, R12.reuse, R40, R44 ;  /* 0x000000280c2c723c */ /* 0x040ff0000004182c */
[C---:B------:R-:W-:Y:S01]  /*ea70*/  HMMA.16816.F32.BF16 R48, R12.reuse, R26, R52 ;  /* 0x0000001a0c30723c */ /* 0x040fe20000041834 */
[----:B------:R-:W3:Y:S07]  /*ea80*/  LDSM.16.M88.4 R24, [R2+0x8800] ;  /* 0x008800000218783b */ /* 0x000eee0000000200 */
[----:B------:R-:W-:Y:S08]  /*ea90*/  HMMA.16816.F32.BF16 R40, R12, R42, R60 ;  /* 0x0000002a0c28723c */ /* 0x000ff0000004183c */
[----:B-1----:R-:W-:Y:S01]  /*eaa0*/  HMMA.16816.F32.BF16 R12, R4, R32, R172 ;  /* 0x00000020040c723c */ /* 0x002fe200000418ac */
[----:B------:R-:W-:Y:S01]  /*eab0*/  IMAD.MOV.U32 R52, RZ, RZ, R171 ;  /* 0x000000ffff347224 */ /* 0x000fe200078e00ab */
[----:B------:R-:W-:Y:S01]  /*eac0*/  MOV R54, R169 ;  /* 0x000000a900367202 */ /* 0x000fe20000000f00 */
[----:B------:R-:W-:-:S02]  /*ead0*/  IMAD.MOV.U32 R53, RZ, RZ, R170 ;  /* 0x000000ffff357224 */ /* 0x000fc400078e00aa */
[----:B------:R-:W-:-:S14]  /*eae0*/  IMAD.MOV.U32 R55, RZ, RZ, R39 ;  /* 0x000000ffff377224 */ /* 0x000fdc00078e0027 */
[----:B------:R-:W-:Y:S01]  /*eaf0*/  MOV R171, R12 ;  /* 0x0000000c00ab7202 */ /* 0x000fe20000000f00 */
[----:B------:R-:W-:Y:S01]  /*eb00*/  IMAD.MOV.U32 R170, RZ, RZ, R13 ;  /* 0x000000ffffaa7224 */ /* 0x000fe200078e000d */
[----:B------:R-:W-:Y:S01]  /*eb10*/  MOV R39, R15 ;  /* 0x0000000f00277202 */ /* 0x000fe20000000f00 */
[----:B------:R-:W-:Y:S02]  /*eb20*/  IMAD.MOV.U32 R169, RZ, RZ, R14 ;  /* 0x000000ffffa97224 */ /* 0x000fe400078e000e */
[----:B--2---:R-:W-:Y:S01]  /*eb30*/  HMMA.16816.F32.BF16 R12, R8, R32, R64 ;  /* 0x00000020080c723c */ /* 0x004fe20000041840 */
[----:B------:R-:W-:Y:S01]  /*eb40*/  IMAD.MOV.U32 R60, RZ, RZ, R38 ;  /* 0x000000ffff3c7224 */ /* 0x000fe200078e0026 */
[----:B------:R-:W-:Y:S01]  /*eb50*/  MOV R61, R37 ;  /* 0x00000025003d7202 */ /* 0x000fe20000000f00 */
[----:B------:R-:W-:Y:S02]  /*eb60*/  IMAD.MOV.U32 R62, RZ, RZ, R21 ;  /* 0x000000ffff3e7224 */ /* 0x000fe400078e0015 */
[----:B------:R-:W-:-:S02]  /*eb70*/  IMAD.MOV.U32 R63, RZ, RZ, R20 ;  /* 0x000000ffff3f7224 */ /* 0x000fc400078e0014 */
[----:B------:R-:W1:-:S12]  /*eb80*/  LDSM.16.M88.4 R20, [R2+0x9000] ;  /* 0x009000000214783b */ /* 0x000e580000000200 */
[----:B------:R-:W-:Y:S01]  /*eb90*/  IMAD.MOV.U32 R38, RZ, RZ, R12 ;  /* 0x000000ffff267224 */ /* 0x000fe200078e000c */
[----:B------:R-:W-:Y:S01]  /*eba0*/  MOV R33, R14 ;  /* 0x0000000e00217202 */ /* 0x000fe20000000f00 */
[----:B------:R-:W-:Y:S02]  /*ebb0*/  IMAD.MOV.U32 R37, RZ, RZ, R13 ;  /* 0x000000ffff257224 */ /* 0x000fe400078e000d */
[----:B------:R-:W-:Y:S02]  /*ebc0*/  IMAD.MOV.U32 R32, RZ, RZ, R15 ;  /* 0x000000ffff207224 */ /* 0x000fe400078e000f */
[----:B------:R-:W2:Y:S01]  /*ebd0*/  LDSM.16.M88.4 R12, [R2+0x9800] ;  /* 0x00980000020c783b */ /* 0x000ea20000000200 */
[C---:B------:R-:W-:Y:S08]  /*ebe0*/  HMMA.16816.F32.BF16 R208, R4.reuse, R34, R204 ;  /* 0x0000002204d0723c */ /* 0x040ff000000418cc */
[----:B---3--:R-:W-:Y:S01]  /*ebf0*/  HMMA.16816.F32.BF16 R204, R4, R24, R216 ;  /* 0x0000001804cc723c */ /* 0x008fe200000418d8 */
[----:B------:R-:W-:Y:S01]  /*ec00*/  IMAD.MOV.U32 R216, RZ, RZ, R242 ;  /* 0x000000ffffd87224 */ /* 0x000fe200078e00f2 */
[----:B------:R-:W-:Y:S01]  /*ec10*/  MOV R217, R241 ;  /* 0x000000f100d97202 */ /* 0x000fe20000000f00 */
[----:B------:R-:W-:-:S02]  /*ec20*/  IMAD.MOV.U32 R218, RZ, RZ, R229 ;  /* 0x000000ffffda7224 */ /* 0x000fc400078e00e5 */
[----:B------:R-:W-:-:S07]  /*ec30*/  IMAD.MOV.U32 R219, RZ, RZ, R228 ;  /* 0x000000ffffdb7224 */ /* 0x000fce00078e00e4 */
[----:B------:R-:W-:Y:S08]  /*ec40*/  HMMA.16816.F32.BF16 R216, R8, R34, R216 ;  /* 0x0000002208d8723c */ /* 0x000ff000000418d8 */
[C---:B------:R-:W-:Y:S08]  /*ec50*/  HMMA.16816.F32.BF16 R172, R4.reuse, R26, R224 ;  /* 0x0000001a04ac723c */ /* 0x040ff000000418e0 */
[C---:B-1----:R-:W-:Y:S08]  /*ec60*/  HMMA.16816.F32.BF16 R64, R4.reuse, R20, R244 ;  /* 0x000000140440723c */ /* 0x042ff000000418f4 */
[C---:B------:R-:W-:Y:S08]  /*ec70*/  HMMA.16816.F32.BF16 R60, R4.reuse, R22, R60 ;  /* 0x00000016043c723c */ /* 0x040ff0000004183c */
[C---:B--2---:R-:W-:Y:S08]  /*ec80*/  HMMA.16816.F32.BF16 R56, R4.reuse, R12, R56 ;  /* 0x0000000c0438723c */ /* 0x044ff00000041838 */
[----:B------:R-:W-:Y:S01]  /*ec90*/  HMMA.16816.F32.BF16 R52, R4, R14, R52 ;  /* 0x0000000e0434723c */ /* 0x000fe20000041834 */
[----:B------:R-:W-:Y:S01]  /*eca0*/  IMAD.MOV.U32 R7, RZ, RZ, R216 ;  /* 0x000000ffff077224 */ /* 0x000fe200078e00d8 */
[----:B------:R-:W-:Y:S01]  /*ecb0*/  MOV R5, R218 ;  /* 0x000000da00057202 */ /* 0x000fe20000000f00 */
[----:B------:R-:W-:-:S02]  /*ecc0*/  IMAD.MOV.U32 R6, RZ, RZ, R217 ;  /* 0x000000ffff067224 */ /* 0x000fc400078e00d9 */
[----:B------:R-:W-:-:S03]  /*ecd0*/  IMAD.MOV.U32 R4, RZ, RZ, R219 ;  /* 0x000000ffff047224 */ /* 0x000fc600078e00db */
[C---:B------:R-:W-:Y:S01]  /*ece0*/  HMMA.16816.F32.BF16 R216, R8.reuse, R22, R48 ;  /* 0x0000001608d8723c */ /* 0x040fe20000041830 */
[----:B------:R-:W-:Y:S01]  /*ecf0*/  IMAD.MOV.U32 R48, RZ, RZ, R7 ;  /* 0x000000ffff307224 */ /* 0x000fe200078e0007 */
[----:B------:R-:W-:Y:S01]  /*ed00*/  MOV R49, R6 ;  /* 0x0000000600317202 */ /* 0x000fe20000000f00 */
[----:B------:R-:W-:Y:S02]  /*ed10*/  IMAD.MOV.U32 R50, RZ, RZ, R5 ;  /* 0x000000ffff327224 */ /* 0x000fe400078e0005 */
[----:B------:R-:W-:Y:S02]  /*ed20*/  IMAD.MOV.U32 R51, RZ, RZ, R4 ;  /* 0x000000ffff337224 */ /* 0x000fe400078e0004 */
[----:B------:R-:W-:Y:S01]  /*ed30*/  LDSM.16.M88.4 R4, [R16+0x6000] ;  /* 0x006000001004783b */ /* 0x000fe20000000200 */
[C---:B------:R-:W-:Y:S08]  /*ed40*/  HMMA.16816.F32.BF16 R248, R8.reuse, R24, R248 ;  /* 0x0000001808f8723c */ /* 0x040ff000000418f8 */
[----:B------:R-:W-:Y:S01]  /*ed50*/  HMMA.16816.F32.BF16 R224, R8, R26, R220 ;  /* 0x0000001a08e0723c */ /* 0x000fe200000418dc */
[----:B------:R-:W1:Y:S01]  /*ed60*/  LDSM.16.M88.4 R24, [R168+UR5+0xa000] ;  /* 0x00a00005a818783b */ /* 0x000e620008000200 */
[----:B------:R-:W-:Y:S01]  /*ed70*/  MOV R244, R171 ;  /* 0x000000ab00f47202 */ /* 0x000fe20000000f00 */
[----:B------:R-:W-:-:S05]  /*ed80*/  IMAD.MOV.U32 R245, RZ, RZ, R170 ;  /* 0x000000fffff57224 */ /* 0x000fca00078e00aa */
[----:B------:R-:W-:Y:S01]  /*ed90*/  HMMA.16816.F32.BF16 R220, R8, R20, R212 ;  /* 0x0000001408dc723c */ /* 0x000fe200000418d4 */
[----:B------:R-:W2:Y:S01]  /*eda0*/  LDSM.16.M88.4 R20, [R168+UR5+0xa800] ;  /* 0x00a80005a814783b */ /* 0x000ea20008000200 */
[----:B------:R-:W-:-:S06]  /*edb0*/  IMAD.MOV.U32 R246, RZ, RZ, R169 ;  /* 0x000000fffff67224 */ /* 0x000fcc00078e00a9 */
[----:B------:R-:W-:Y:S01]  /*edc0*/  HMMA.16816.F32.BF16 R212, R8, R12, R44 ;  /* 0x0000000c08d4723c */ /* 0x000fe2000004182c */
[----:B------:R-:W-:Y:S01]  /*edd0*/  IMAD.MOV.U32 R46, RZ, RZ, R33 ;  /* 0x000000ffff2e7224 */ /* 0x000fe200078e0021 */
[----:B------:R-:W-:-:S06]  /*ede0*/  MOV R47, R32 ;  /* 0x00000020002f7202 */ /* 0x000fcc0000000f00 */
[----:B------:R-:W-:Y:S01]  /*edf0*/  HMMA.16816.F32.BF16 R32, R8, R14, R40 ;  /* 0x0000000e0820723c */ /* 0x000fe20000041828 */
[----:B------:R-:W3:Y:S04]  /*ee00*/  LDSM.16.M88.4 R12, [R168+UR5+0xb000] ;  /* 0x00b00005a80c783b */ /* 0x000ee80008000200 */
[----:B------:R-:W4:Y:S04]  /*ee10*/  LDSM.16.M88.4 R168, [R168+UR5+0xb800] ;  /* 0x00b80005a8a8783b */ /* 0x000f280008000200 */
[----:B------:R2:W4:Y:S01]  /*ee20*/  LDSM.16.M88.4 R8, [R16+0x4000] ;  /* 0x004000001008783b */ /* 0x0005220000000200 */
[----:B------:R-:W-:-:S07]  /*ee30*/  MOV R247, R39 ;  /* 0x0000002700f77202 */ /* 0x000fce0000000f00 */
[----:B-1----:R-:W-:Y:S01]  /*ee40*/  HMMA.16816.F32.BF16 R244, R4, R24, R244 ;  /* 0x0000001804f4723c */ /* 0x002fe200000418f4 */
[----:B------:R-:W-:Y:S01]  /*ee50*/  MOV R44, R38 ;  /* 0x00000026002c7202 */ /* 0x000fe20000000f00 */
[----:B------:R-:W-:-:S06]  /*ee60*/  IMAD.MOV.U32 R45, RZ, RZ, R37 ;  /* 0x000000ffff2d7224 */ /* 0x000fcc00078e0025 */
[C---:B------:R-:W-:Y:S08]  /*ee70*/  HMMA.16816.F32.BF16 R40, R4.reuse, R26, R208 ;  /* 0x0000001a0428723c */ /* 0x040ff000000418d0 */
[----:B--2---:R-:W-:Y:S03]  /*ee80*/  HMMA.16816.F32.BF16 R204, R4, R20, R204 ;  /* 0x0000001404cc723c */ /* 0x004fe600000418cc */
[----:B------:R-:W-:Y:S01]  /*ee90*/  IMAD.MOV.U32 R39, RZ, RZ, R244 ;  /* 0x000000ffff277224 */ /* 0x000fe200078e00f4 */
[----:B------:R-:W-:Y:S01]  /*eea0*/  MOV R37, R246 ;  /* 0x000000f600257202 */ /* 0x000fe20000000f00 */
[----:B------:R-:W-:-:S02]  /*eeb0*/  IMAD.MOV.U32 R38, RZ, RZ, R245 ;  /* 0x000000ffff267224 */ /* 0x000fc400078e00f5 */
[----:B------:R-:W-:Y:S02]  /*eec0*/  IMAD.MOV.U32 R16, RZ, RZ, R247 ;  /* 0x000000ffff107224 */ /* 0x000fe400078e00f7 */
[C---:B------:R-:W-:Y:S08]  /*eed0*/  HMMA.16816.F32.BF16 R244, R4.reuse, R22, R172 ;  /* 0x0000001604f4723c */ /* 0x040ff000000418ac */
[C---:B---3--:R-:W-:Y:S08]  /*eee0*/  HMMA.16816.F32.BF16 R172, R4.reuse, R14, R60 ;  /* 0x0000000e04ac723c */ /* 0x048ff0000004183c */
[C---:B----4-:R-:W-:Y:S08]  /*eef0*/  HMMA.16816.F32.BF16 R60, R4.reuse, R168, R56 ;  /* 0x000000a8043c723c */ /* 0x050ff00000041838 */
[----:B------:R-:W-:Y:S08]  /*ef00*/  HMMA.16816.F32.BF16 R56, R4, R170, R52 ;  /* 0x000000aa0438723c */ /* 0x000ff00000041834 */
[----:B------:R-:W-:Y:S08]  /*ef10*/  HMMA.16816.F32.BF16 R212, R8, R168, R212 ;  /* 0x000000a808d4723c */ /* 0x000ff000000418d4 */
[----:B------:R-:W-:Y:S01]  /*ef20*/  HMMA.16816.F32.BF16 R208, R4, R12, R64 ;  /* 0x0000000c04d0723c */ /* 0x000fe20000041840 */
[----:B------:R-:W-:Y:S07]  /*ef30*/  LDSM.16.M88.4 R4, [R19+0x6000] ;  /* 0x006000001304783b */ /* 0x000fee0000000200 */
[----:B------:R-:W-:Y:S01]  /*ef40*/  HMMA.16816.F32.BF16 R168, R8, R170, R32 ;  /* 0x000000aa08a8723c */ /* 0x000fe20000041820 */
[----:B------:R-:W1:Y:S01]  /*ef50*/  LDSM.16.M88.4 R32, [R3+0xa000] ;  /* 0x00a000000320783b */ /* 0x000e620000000200 */
[----:B------:R-:W-:Y:S01]  /*ef60*/  IMAD.MOV.U32 R242, RZ, RZ, R40 ;  /* 0x000000fffff27224 */ /* 0x000fe200078e0028 */
[----:B------:R-:W-:Y:S01]  /*ef70*/  MOV R241, R41 ;  /* 0x0000002900f17202 */ /* 0x000fe20000000f00 */
[----:B------:R-:W-:Y:S01]  /*ef80*/  IMAD.MOV.U32 R228, RZ, RZ, R43 ;  /* 0x000000ffffe47224 */ /* 0x000fe200078e002b */
[----:B------:R-:W-:Y:S01]  /*ef90*/  MOV R43, R204 ;  /* 0x000000cc002b7202 */ /* 0x000fe20000000f00 */
[----:B------:R-:W-:Y:S01]  /*efa0*/  IMAD.MOV.U32 R229, RZ, RZ, R42 ;  /* 0x000000ffffe57224 */ /* 0x000fe200078e002a */
[----:B------:R-:W-:Y:S01]  /*efb0*/  MOV R40, R207 ;  /* 0x000000cf00287202 */ /* 0x000fe20000000f00 */
[----:B------:R-:W-:-:S02]  /*efc0*/  IMAD.MOV.U32 R41, RZ, RZ, R206 ;  /* 0x000000ffff297224 */ /* 0x000fc400078e00ce */
[----:B------:R-:W-:Y:S01]  /*efd0*/  IMAD.MOV.U32 R42, RZ, RZ, R205 ;  /* 0x000000ffff2a7224 */ /* 0x000fe200078e00cd */
[C---:B------:R-:W-:Y:S08]  /*efe0*/  HMMA.16816.F32.BF16 R52, R8.reuse, R24, R44 ;  /* 0x000000180834723c */ /* 0x040ff0000004182c */
[----:B------:R-:W-:Y:S01]  /*eff0*/  HMMA.16816.F32.BF16 R44, R8, R20, R248 ;  /* 0x00000014082c723c */ /* 0x000fe200000418f8 */
[----:B------:R-:W-:Y:S01]  /*f000*/  IMAD.MOV.U32 R248, RZ, RZ, R43 ;  /* 0x000000fffff87224 */ /* 0x000fe200078e002b */
[----:B------:R-:W-:Y:S01]  /*f010*/  MOV R250, R41 ;  /* 0x0000002900fa7202 */ /* 0x000fe20000000f00 */
[----:B------:R-:W-:-:S02]  /*f020*/  IMAD.MOV.U32 R249, RZ, RZ, R42 ;  /* 0x000000fffff97224 */ /* 0x000fc400078e002a */
[----:B------:R-:W-:-:S03]  /*f030*/  IMAD.MOV.U32 R251, RZ, RZ, R40 ;  /* 0x000000fffffb7224 */ /* 0x000fc600078e0028 */
[C---:B------:R-:W-:Y:S01]  /*f040*/  HMMA.16816.F32.BF16 R40, R8.reuse, R22, R224 ;  /* 0x000000160828723c */ /* 0x040fe200000418e0 */
[----:B------:R-:W2:Y:S07]  /*f050*/  LDSM.16.M88.4 R20, [R3+0xb000] ;  /* 0x00b000000314783b */ /* 0x000eae0000000200 */
[C---:B------:R-:W-:Y:S01]  /*f060*/  HMMA.16816.F32.BF16 R48, R8.reuse, R26, R48 ;  /* 0x0000001a0830723c */ /* 0x040fe20000041830 */
[----:B------:R-:W-:Y:S07]  /*f070*/  LDSM.16.M88.4 R24, [R3+0xa800] ;  /* 0x00a800000318783b */ /* 0x000fee0000000200 */
[C---:B------:R-:W-:Y:S08]  /*f080*/  HMMA.16816.F32.BF16 R64, R8.reuse, R12, R220 ;  /* 0x0000000c0840723c */ /* 0x040ff000000418dc */
[----:B------:R-:W-:Y:S01]  /*f090*/  HMMA.16816.F32.BF16 R204, R8, R14, R216 ;  /* 0x0000000e08cc723c */ /* 0x000fe200000418d8 */
[----:B------:R-:W3:Y:S04]  /*f0a0*/  LDSM.16.M88.4 R12, [R3+0xb800] ;  /* 0x00b80000030c783b */ /* 0x000ee80000000200 */
[----:B------:R4:W3:Y:S01]  /*f0b0*/  LDSM.16.M88.4 R8, [R19+0x4000] ;  /* 0x004000001308783b */ /* 0x0008e20000000200 */
[----:B------:R-:W-:Y:S01]  /*f0c0*/  MOV R220, R39 ;  /* 0x0000002700dc7202 */ /* 0x000fe20000000f00 */
[----:B------:R-:W-:Y:S01]  /*f0d0*/  IMAD.MOV.U32 R221, RZ, RZ, R38 ;  /* 0x000000ffffdd7224 */ /* 0x000fe200078e0026 */
[----:B------:R-:W-:Y:S01]  /*f0e0*/  MOV R223, R16 ;  /* 0x0000001000df7202 */ /* 0x000fe20000000f00 */
[----:B------:R-:W-:Y:S01]  /*f0f0*/  IMAD.MOV.U32 R222, RZ, RZ, R37 ;  /* 0x000000ffffde7224 */ /* 0x000fe200078e0025 */
[----:B------:R-:W-:Y:S01]  /*f100*/  MOV R225, R241 ;  /* 0x000000f100e17202 */ /* 0x000fe20000000f00 */
[----:B------:R-:W-:-:S02]  /*f110*/  IMAD.MOV.U32 R224, RZ, RZ, R242 ;  /* 0x000000ffffe07224 */ /* 0x000fc400078e00f2 */
[----:B------:R-:W-:Y:S02]  /*f120*/  IMAD.MOV.U32 R226, RZ, RZ, R229 ;  /* 0x000000ffffe27224 */ /* 0x000fe400078e00e5 */
[----:B------:R-:W-:Y:S01]  /*f130*/  IMAD.MOV.U32 R227, RZ, RZ, R228 ;  /* 0x000000ffffe37224 */ /* 0x000fe200078e00e4 */
[C---:B-1----:R-:W-:Y:S08]  /*f140*/  HMMA.16816.F32.BF16 R220, R4.reuse, R32, R220 ;  /* 0x0000002004dc723c */ /* 0x042ff000000418dc */
[C---:B------:R-:W-:Y:S08]  /*f150*/  HMMA.16816.F32.BF16 R216, R4.reuse, R34, R224 ;  /* 0x0000002204d8723c */ /* 0x040ff000000418e0 */
[----:B--2---:R-:W-:Y:S03]  /*f160*/  HMMA.16816.F32.BF16 R224, R4, R20, R208 ;  /* 0x0000001404e0723c */ /* 0x004fe600000418d0 */
[----:B------:R-:W-:Y:S01]  /*f170*/  IMAD.MOV.U32 R37, RZ, RZ, R220 ;  /* 0x000000ffff257224 */ /* 0x000fe200078e00dc */
[----:B------:R-:W-:Y:S01]  /*f180*/  MOV R16, R222 ;  /* 0x000000de00107202 */ /* 0x000fe20000000f00 */
[----:B----4-:R-:W-:-:S02]  /*f190*/  IMAD.MOV.U32 R19, RZ, RZ, R221 ;  /* 0x000000ffff137224 */ /* 0x010fc400078e00dd */
[----:B------:R-:W-:Y:S02]  /*f1a0*/  IMAD.MOV.U32 R3, RZ, RZ, R223 ;  /* 0x000000ffff037224 */ /* 0x000fe400078e00df */
[C---:B------:R-:W-:Y:S02]  /*f1b0*/  HMMA.16816.F32.BF16 R220, R4.reuse, R22, R172 ;  /* 0x0000001604dc723c */ /* 0x040fe400000418ac */
[----:B------:R-:W-:Y:S01]  /*f1c0*/  IMAD.MOV.U32 R229, RZ, RZ, R216 ;  /* 0x000000ffffe57224 */ /* 0x000fe200078e00d8 */
[----:B------:R-:W-:Y:S01]  /*f1d0*/  MOV R228, R217 ;  /* 0x000000d900e47202 */ /* 0x000fe20000000f00 */
[----:B------:R-:W-:Y:S02]  /*f1e0*/  IMAD.MOV.U32 R39, RZ, RZ, R218 ;  /* 0x000000ffff277224 */ /* 0x000fe400078e00da */
[----:B------:R-:W-:Y:S02]  /*f1f0*/  IMAD.MOV.U32 R38, RZ, RZ, R219 ;  /* 0x000000ffff267224 */ /* 0x000fe400078e00db */
[----:B---3--:R-:W-:Y:S08]  /*f200*/  HMMA.16816.F32.BF16 R208, R4, R14, R56 ;  /* 0x0000000e04d0723c */ /* 0x008ff00000041838 */
[----:B------:R-:W-:Y:S08]  /*f210*/  HMMA.16816.F32.BF16 R172, R8, R32, R52 ;  /* 0x0000002008ac723c */ /* 0x000ff00000041834 */
[C---:B------:R-:W-:Y:S08]  /*f220*/  HMMA.16816.F32.BF16 R248, R4.reuse, R24, R248 ;  /* 0x0000001804f8723c */ /* 0x040ff000000418f8 */
[C---:B------:R-:W-:Y:S08]  /*f230*/  HMMA.16816.F32.BF16 R244, R4.reuse, R26, R244 ;  /* 0x0000001a04f4723c */ /* 0x040ff000000418f4 */
[----:B------:R-:W-:Y:S01]  /*f240*/  HMMA.16816.F32.BF16 R216, R4, R12, R60 ;  /* 0x0000000c04d8723c */ /* 0x000fe2000004183c */
[----:B------:R-:W-:Y:S07]  /*f250*/  LDSM.16.M88.4 R4, [R17+0x6000] ;  /* 0x006000001104783b */ /* 0x000fee0000000200 */
[C---:B------:R-:W-:Y:S01]  /*f260*/  HMMA.16816.F32.BF16 R56, R8.reuse, R24, R44 ;  /* 0x000000180838723c */ /* 0x040fe2000004182c */
[----:B------:R-:W-:Y:S07]  /*f270*/  LDSM.16.M88.4 R44, [R0+0xb800] ;  /* 0x00b80000002c783b */ /* 0x000fee0000000200 */
[C---:B------:R-:W-:Y:S01]  /*f280*/  HMMA.16816.F32.BF16 R52, R8.reuse, R26, R40 ;  /* 0x0000001a0834723c */ /* 0x040fe20000041828 */
[----:B------:R-:W1:Y:S07]  /*f290*/  LDSM.16.M88.4 R24, [R0+0xa000] ;  /* 0x00a000000018783b */ /* 0x000e6e0000000200 */
[C---:B------:R-:W-:Y:S08]  /*f2a0*/  HMMA.16816.F32.BF16 R60, R8.reuse, R34, R48 ;  /* 0x00000022083c723c */ /* 0x040ff00000041830 */
[C---:B------:R-:W-:Y:S08]  /*f2b0*/  HMMA.16816.F32.BF16 R40, R8.reuse, R22, R204 ;  /* 0x000000160828723c */ /* 0x040ff000000418cc */
[C---:B------:R-:W-:Y:S08]  /*f2c0*/  HMMA.16816.F32.BF16 R32, R8.reuse, R12, R212 ;  /* 0x0000000c0820723c */ /* 0x040ff000000418d4 */
[C---:B------:R-:W-:Y:S01]  /*f2d0*/  HMMA.16816.F32.BF16 R204, R8.reuse, R14, R168 ;  /* 0x0000000e08cc723c */ /* 0x040fe200000418a8 */
[----:B------:R-:W2:Y:S07]  /*f2e0*/  LDSM.16.M88.4 R12, [R17+0x4000] ;  /* 0x00400000110c783b */ /* 0x000eae0000000200 */
        /* <DEDUP_REMOVED lines=12> */
[----:B------:R-:W-:Y:S08]  /*f3b0*/  HMMA.16816.F32.BF16 R212, R4, R24, R212 ;  /* 0x0000001804d4723c */ /* 0x000ff000000418d4 */
[----:B--2---:R-:W-:Y:S03]  /*f3c0*/  HMMA.16816.F32.BF16 R168, R12, R26, R60 ;  /* 0x0000001a0ca8723c */ /* 0x004fe6000004183c */
[----:B------:R-:W-:Y:S01]  /*f3d0*/  MOV R16, R64 ;  /* 0x0000004000107202 */ /* 0x000fe20000000f00 */
[----:B------:R-:W-:Y:S01]  /*f3e0*/  IMAD.MOV.U32 R17, RZ, RZ, R65 ;  /* 0x000000ffff117224 */ /* 0x000fe200078e0041 */
[----:B----4-:R-:W-:Y:S01]  /*f3f0*/  MOV R0, R67 ;  /* 0x0000004300007202 */ /* 0x010fe20000000f00 */
[----:B------:R-:W-:-:S02]  /*f400*/  IMAD.MOV.U32 R3, RZ, RZ, R66 ;  /* 0x000000ffff037224 */ /* 0x000fc400078e0042 */
[C---:B---3--:R-:W-:Y:S03]  /*f410*/  HMMA.16816.F32.BF16 R60, R12.reuse, R22, R52 ;  /* 0x000000160c3c723c */ /* 0x048fe60000041834 */
[----:B------:R-:W-:Y:S01]  /*f420*/  IMAD.MOV.U32 R39, RZ, RZ, R212 ;  /* 0x000000ffff277224 */ /* 0x000fe200078e00d4 */
[----:B------:R-:W-:Y:S01]  /*f430*/  MOV R38, R213 ;  /* 0x000000d500267202 */ /* 0x000fe20000000f00 */
[----:B------:R-:W-:Y:S02]  /*f440*/  IMAD.MOV.U32 R37, RZ, RZ, R214 ;  /* 0x000000ffff257224 */ /* 0x000fe400078e00d6 */
[----:B------:R-:W-:Y:S01]  /*f450*/  IMAD.MOV.U32 R19, RZ, RZ, R215 ;  /* 0x000000ffff137224 */ /* 0x000fe200078e00d7 */
[C---:B------:R-:W-:Y:S08]  /*f460*/  HMMA.16816.F32.BF16 R64, R12.reuse, R20, R56 ;  /* 0x000000140c40723c */ /* 0x040ff00000041838 */
[----:B------:R-:W-:Y:S08]  /*f470*/  HMMA.16816.F32.BF16 R52, R12, R8, R48 ;  /* 0x000000080c34723c */ /* 0x000ff00000041830 */
[C---:B------:R-:W-:Y:S08]  /*f480*/  HMMA.16816.F32.BF16 R248, R4.reuse, R20, R248 ;  /* 0x0000001404f8723c */ /* 0x040ff000000418f8 */
[C---:B------:R-:W-:Y:S01]  /*f490*/  HMMA.16816.F32.BF16 R244, R4.reuse, R22, R244 ;  /* 0x0000001604f4723c */ /* 0x040fe200000418f4 */
[----:B------:R-:W-:Y:S07]  /*f4a0*/  LDSM.16.M88.4 R20, [R2+0xb000] ;  /* 0x00b000000214783b */ /* 0x000fee0000000200 */
[C---:B------:R-:W-:Y:S08]  /*f4b0*/  HMMA.16816.F32.BF16 R224, R4.reuse, R8, R224 ;  /* 0x0000000804e0723c */ /* 0x040ff000000418e0 */
[C---:B------:R-:W-:Y:S08]  /*f4c0*/  HMMA.16816.F32.BF16 R220, R4.reuse, R10, R220 ;  /* 0x0000000a04dc723c */ /* 0x040ff000000418dc */
[C---:B------:R-:W-:Y:S08]  /*f4d0*/  HMMA.16816.F32.BF16 R212, R4.reuse, R44, R216 ;  /* 0x0000002c04d4723c */ /* 0x040ff000000418d8 */
[----:B------:R-:W-:Y:S01]  /*f4e0*/  HMMA.16816.F32.BF16 R208, R4, R46, R208 ;  /* 0x0000002e04d0723c */ /* 0x000fe200000418d0 */
[----:B------:R-:W1:Y:S07]  /*f4f0*/  LDSM.16.M88.4 R4, [R18+0x6000] ;  /* 0x006000001204783b */ /* 0x000e6e0000000200 */
[C---:B------:R-:W-:Y:S01]  /*f500*/  HMMA.16816.F32.BF16 R172, R12.reuse, R24, R172 ;  /* 0x000000180cac723c */ /* 0x040fe200000418ac */
[----:B------:R-:W2:Y:S07]  /*f510*/  LDSM.16.M88.4 R24, [R2+0xa800] ;  /* 0x00a800000218783b */ /* 0x000eae0000000200 */
[C---:B------:R-:W-:Y:S01]  /*f520*/  HMMA.16816.F32.BF16 R56, R12.reuse, R10, R40 ;  /* 0x0000000a0c38723c */ /* 0x040fe20000041828 */
[----:B------:R-:W-:Y:S04]  /*f530*/  LDSM.16.M88.4 R40, [R2+0xb800] ;  /* 0x00b800000228783b */ /* 0x000fe80000000200 */
[----:B------:R3:W-:Y:S03]  /*f540*/  LDSM.16.M88.4 R8, [R18+0x4000] ;  /* 0x004000001208783b */ /* 0x0007e60000000200 */
[----:B------:R-:W-:Y:S01]  /*f550*/  HMMA.16816.F32.BF16 R48, R12, R44, R32 ;  /* 0x0000002c0c30723c */ /* 0x000fe20000041820 */
[----:B------:R4:W2:Y:S01]  /*f560*/  LDSM.16.M88.4 R32, [R2+0xa000] ;  /* 0x00a000000220783b */ /* 0x0008a20000000200 */
[----:B------:R-:W-:Y:S01]  /*f570*/  IMAD.MOV.U32 R219, RZ, RZ, R19 ;  /* 0x000000ffffdb7224 */ /* 0x000fe200078e0013 */
[----:B------:R-:W-:Y:S01]  /*f580*/  MOV R218, R37 ;  /* 0x0000002500da7202 */ /* 0x000fe20000000f00 */
[----:B------:R-:W-:Y:S01]  /*f590*/  IMAD.MOV.U32 R216, RZ, RZ, R39 ;  /* 0x000000ffffd87224 */ /* 0x000fe200078e0027 */
[----:B------:R-:W-:Y:S01]  /*f5a0*/  MOV R19, R0 ;  /* 0x0000000000137202 */ /* 0x000fe20000000f00 */
[----:B------:R-:W-:Y:S01]  /*f5b0*/  IMAD.MOV.U32 R217, RZ, RZ, R38 ;  /* 0x000000ffffd97224 */ /* 0x000fe200078e0026 */
[----:B------:R-:W-:-:S04]  /*f5c0*/  DEPBAR.LE SB0, 0x0 ;  /* 0x000080000000791a */ /* 0x000fc80000000000 */
[----:B------:R-:W-:Y:S01]  /*f5d0*/  HMMA.16816.F32.BF16 R44, R12, R46, R204 ;  /* 0x0000002e0c2c723c */ /* 0x000fe200000418cc */
[----:B------:R-:W-:Y:S02]  /*f5e0*/  IMAD.U32 R0, RZ, RZ, UR20 ;  /* 0x00000014ff007e24 */ /* 0x000fe4000f8e00ff */
[----:B---3--:R-:W-:-:S05]  /*f5f0*/  IMAD.MOV.U32 R18, RZ, RZ, R3 ;  /* 0x000000ffff127224 */ /* 0x008fca00078e0003 */
[----:B-1----:R-:W-:Y:S01]  /*f600*/  HMMA.16816.F32.BF16 R224, R4, R20, R224 ;  /* 0x0000001404e0723c */ /* 0x002fe200000418e0 */
[----:B----4-:R-:W-:-:S07]  /*f610*/  IMAD.SHL.U32 R2, R234, 0x2, RZ ;  /* 0x00000002ea027824 */ /* 0x010fce00078e00ff */
[----:B--2---:R-:W-:Y:S01]  /*f620*/  HMMA.16816.F32.BF16 R248, R4, R24, R248 ;  /* 0x0000001804f8723c */ /* 0x004fe200000418f8 */
[----:B------:R-:W-:-:S07]  /*f630*/  LOP3.LUT R2, R2, 0x6, RZ, 0xc0, !PT ;  /* 0x0000000602027812 */ /* 0x000fce00078ec0ff */
[----:B------:R-:W-:Y:S01]  /*f640*/  HMMA.16816.F32.BF16 R244, R4, R26, R244 ;  /* 0x0000001a04f4723c */ /* 0x000fe200000418f4 */
[----:B------:R-:W-:-:S07]  /*f650*/  LEA R0, R0, R2, 0x6 ;  /* 0x0000000200007211 */ /* 0x000fce00078e30ff */
[C---:B------:R-:W-:Y:S08]  /*f660*/  HMMA.16816.F32.BF16 R216, R4.reuse, R32, R216 ;  /* 0x0000002004d8723c */ /* 0x040ff000000418d8 */
[C---:B------:R-:W-:Y:S08]  /*f670*/  HMMA.16816.F32.BF16 R204, R4.reuse, R34, R16 ;  /* 0x0000002204cc723c */ /* 0x040ff00000041810 */
[C---:B------:R-:W-:Y:S08]  /*f680*/  HMMA.16816.F32.BF16 R220, R4.reuse, R22, R220 ;  /* 0x0000001604dc723c */ /* 0x040ff000000418dc */
[C---:B------:R-:W-:Y:S08]  /*f690*/  HMMA.16816.F32.BF16 R212, R4.reuse, R40, R212 ;  /* 0x0000002804d4723c */ /* 0x040ff000000418d4 */
[----:B------:R-:W-:Y:S08]  /*f6a0*/  HMMA.16816.F32.BF16 R208, R4, R42, R208 ;  /* 0x0000002a04d0723c */ /* 0x000ff000000418d0 */
[----:B------:R-:W-:Y:S01]  /*f6b0*/  HMMA.16816.F32.BF16 R4, R8, R32, R172 ;  /* 0x000000200804723c */ /* 0x000fe200000418ac */
[----:B------:R-:W-:-:S02]  /*f6c0*/  VIADD R15, R0, 0xffffff40 ;  /* 0xffffff40000f7836 */ /* 0x000fc40000000000 */
[----:B------:R-:W-:-:S05]  /*f6d0*/  VIADD R14, R0, 0xffffff41 ;  /* 0xffffff41000e7836 */ /* 0x000fca0000000000 */
[----:B------:R-:W-:Y:S01]  /*f6e0*/  HMMA.16816.F32.BF16 R32, R8, R34, R168 ;  /* 0x000000220820723c */ /* 0x000fe200000418a8 */
[----:B------:R-:W-:-:S07]  /*f6f0*/  ISETP.GE.AND P1, PT, R15, R28, PT ;  /* 0x0000001c0f00720c */ /* 0x000fce0003f26270 */
[----:B------:R-:W-:Y:S03]  /*f700*/  HMMA.16816.F32.BF16 R16, R8, R24, R64 ;  /* 0x000000180810723c */ /* 0x000fe60000041840 */
[----:B------:R-:W-:-:S05]  /*f710*/  FSEL R37, R4, -INF , !P1 ;  /* 0xff80000004257808 */ /* 0x000fca0004800000 */
[----:B------:R-:W-:Y:S01]  /*f720*/  HMMA.16816.F32.BF16 R24, R8, R26, R60 ;  /* 0x0000001a0818723c */ /* 0x000fe2000004183c */
[----:B------:R-:W-:-:S07]  /*f730*/  ISETP.GE.AND P1, PT, R14, R29, PT ;  /* 0x0000001d0e00720c */ /* 0x000fce0003f26270 */
[----:B------:R-:W-:Y:S01]  /*f740*/  HMMA.16816.F32.BF16 R60, R8, R22, R56 ;  /* 0x00000016083c723c */ /* 0x000fe20000041838 */
[----:B------:R-:W-:-:S07]  /*f750*/  ISETP.GE.AND P4, PT, R15, R29, PT ;  /* 0x0000001d0f00720c */ /* 0x000fce0003f86270 */
[----:B------:R-:W-:Y:S01]  /*f760*/  HMMA.16816.F32.BF16 R56, R8, R40, R48 ;  /* 0x000000280838723c */ /* 0x000fe20000041830 */
[----:B------:R-:W-:-:S07]  /*f770*/  FSEL R39, R7, -INF , !P1 ;  /* 0xff80000007277808 */ /* 0x000fce0004800000 */
[----:B------:R-:W-:Y:S01]  /*f780*/  HMMA.16816.F32.BF16 R52, R8, R20, R52 ;  /* 0x000000140834723c */ /* 0x000fe20000041834 */
[----:B------:R-:W-:-:S07]  /*f790*/  IADD3 R7, PT, PT, R0, -0xaf, RZ ;  /* 0xffffff5100077810 */ /* 0x000fce0007ffe0ff */
[----:B------:R-:W-:Y:S01]  /*f7a0*/  HMMA.16816.F32.BF16 R48, R8, R42, R44 ;  /* 0x0000002a0830723c */ /* 0x000fe2000004182c */
[C---:B------:R-:W-:Y:S01]  /*f7b0*/  VIADD R9, R0.reuse, 0xffffff49 ;  /* 0xffffff4900097836 */ /* 0x040fe20000000000 */
[----:B------:R-:W-:-:S04]  /*f7c0*/  IADD3 R10, PT, PT, R0, -0xb8, RZ ;  /* 0xffffff48000a7810 */ /* 0x000fc80007ffe0ff */
[-C--:B------:R-:W-:Y:S01]  /*f7d0*/  ISETP.GE.AND P1, PT, R9, R28.reuse, PT ;  /* 0x0000001c0900720c */ /* 0x080fe20003f26270 */
[----:B------:R-:W-:Y:S01]  /*f7e0*/  VIADD R8, R0, 0xffffff50 ;  /* 0xffffff5000087836 */ /* 0x000fe20000000000 */
[----:B------:R-:W-:Y:S01]  /*f7f0*/  FSEL R40, R6, -INF , !P4 ;  /* 0xff80000006287808 */ /* 0x000fe20006000000 */
[----:B------:R-:W-:Y:S01]  /*f800*/  VIADD R6, R0, 0xffffff58 ;  /* 0xffffff5800067836 */ /* 0x000fe20000000000 */
[-C--:B------:R-:W-:Y:S02]  /*f810*/  ISETP.GE.AND P4, PT, R10, R28.reuse, PT ;  /* 0x0000001c0a00720c */ /* 0x080fe40003f86270 */
[----:B------:R-:W-:Y:S02]  /*f820*/  FSEL R42, R33, -INF , !P1 ;  /* 0xff800000212a7808 */ /* 0x000fe40004800000 */
[-C--:B------:R-:W-:Y:S02]  /*f830*/  ISETP.GE.AND P5, PT, R14, R28.reuse, PT ;  /* 0x0000001c0e00720c */ /* 0x080fe40003fa6270 */
[----:B------:R-:W-:-:S02]  /*f840*/  ISETP.GE.AND P1, PT, R7, R28, PT ;  /* 0x0000001c0700720c */ /* 0x000fc40003f26270 */
[----:B------:R-:W-:Y:S02]  /*f850*/  FSEL R41, R32, -INF , !P4 ;  /* 0xff80000020297808 */ /* 0x000fe40006000000 */
[----:B------:R-:W-:Y:S02]  /*f860*/  FSEL R38, R5, -INF , !P5 ;  /* 0xff80000005267808 */ /* 0x000fe40006800000 */
[-C--:B------:R-:W-:Y:S02]  /*f870*/  ISETP.GE.AND P4, PT, R8, R28.reuse, PT ;  /* 0x0000001c0800720c */ /* 0x080fe40003f86270 */
[----:B------:R-:W-:Y:S02]  /*f880*/  FSEL R65, R17, -INF , !P1 ;  /* 0xff80000011417808 */ /* 0x000fe40004800000 */
[----:B------:R-:W-:Y:S02]  /*f890*/  ISETP.GE.AND P1, PT, R9, R29, PT ;  /* 0x0000001d0900720c */ /* 0x000fe40003f26270 */
[----:B------:R-:W-:Y:S01]  /*f8a0*/  ISETP.GE.AND P5, PT, R6, R28, PT ;  /* 0x0000001c0600720c */ /* 0x000fe20003fa6270 */
[----:B------:R-:W-:Y:S01]  /*f8b0*/  VIADD R5, R0, 0xffffff59 ;  /* 0xffffff5900057836 */ /* 0x000fe20000000000 */
[----:B------:R-:W-:-:S02]  /*f8c0*/  FSEL R66, R16, -INF , !P4 ;  /* 0xff80000010427808 */ /* 0x000fc40006000000 */
[-C--:B------:R-:W-:Y:S02]  /*f8d0*/  ISETP.GE.AND P4, PT, R10, R29.reuse, PT ;  /* 0x0000001d0a00720c */ /* 0x080fe40003f86270 */
[----:B------:R-:W-:Y:S02]  /*f8e0*/  FSEL R44, R35, -INF , !P1 ;  /* 0xff800000232c7808 */ /* 0x000fe40004800000 */
[----:B------:R-:W-:Y:S02]  /*f8f0*/  FSEL R64, R24, -INF , !P5 ;  /* 0xff80000018407808 */ /* 0x000fe40006800000 */
[-C--:B------:R-:W-:Y:S02]  /*f900*/  ISETP.GE.AND P1, PT, R8, R29.reuse, PT ;  /* 0x0000001d0800720c */ /* 0x080fe40003f26270 */
[----:B------:R-:W-:Y:S02]  /*f910*/  ISETP.GE.AND P5, PT, R7, R29, PT ;  /* 0x0000001d0700720c */ /* 0x000fe40003fa6270 */
[----:B------:R-:W-:-:S02]  /*f920*/  IADD3 R16, PT, PT, R0, -0x88, RZ ;  /* 0xffffff7800107810 */ /* 0x000fc40007ffe0ff */
[----:B------:R-:W-:Y:S02]  /*f930*/  FSEL R43, R34, -INF , !P4 ;  /* 0xff800000222b7808 */ /* 0x000fe40006000000 */
[-C--:B------:R-:W-:Y:S02]  /*f940*/  ISETP.GE.AND P4, PT, R5, R28.reuse, PT ;  /* 0x0000001c0500720c */ /* 0x080fe40003f86270 */
[----:B------:R-:W-:Y:S02]  /*f950*/  FSEL R67, R18, -INF , !P1 ;  /* 0xff80000012437808 */ /* 0x000fe40004800000 */
[----:B------:R-:W-:Y:S02]  /*f960*/  FSEL R173, R19, -INF , !P5 ;  /* 0xff80000013ad7808 */ /* 0x000fe40006800000 */
[----:B------:R-:W-:Y:S02]  /*f970*/  ISETP.GE.AND P1, PT, R5, R29, PT ;  /* 0x0000001d0500720c */ /* 0x000fe40003f26270 */
[----:B------:R-:W-:-:S02]  /*f980*/  ISETP.GE.AND P5, PT, R16, R28, PT ;  /* 0x0000001c1000720c */ /* 0x000fc40003fa6270 */
[C---:B------:R-:W-:Y:S01]  /*f990*/  IADD3 R4, PT, PT, R0.reuse, -0xa0, RZ ;  /* 0xffffff6000047810 */ /* 0x040fe20007ffe0ff */
[C---:B------:R-:W-:Y:S01]  /*f9a0*/  VIADD R3, R0.reuse, 0xffffff61 ;  /* 0xffffff6100037836 */ /* 0x040fe20000000000 */
[----:B------:R-:W-:Y:S01]  /*f9b0*/  FSEL R168, R25, -INF , !P4 ;  /* 0xff80000019a87808 */ /* 0x000fe20006000000 */
[----:B------:R-:W-:Y:S01]  /*f9c0*/  VIADD R13, R0, 0xffffff68 ;  /* 0xffffff68000d7836 */ /* 0x000fe20000000000 */
[----:B------:R-:W-:Y:S02]  /*f9d0*/  ISETP.GE.AND P4, PT, R6, R29, PT ;  /* 0x0000001d0600720c */ /* 0x000fe40003f86270 */
[----:B------:R-:W-:Y:S02]  /*f9e0*/  FSEL R174, R27, -INF , !P1 ;  /* 0xff8000001bae7808 */ /* 0x000fe40004800000 */
[----:B------:R-:W-:Y:S02]  /*f9f0*/  FSEL R228, R48, -INF , !P5 ;  /* 0xff80000030e47808 */ /* 0x000fe40006800000 */
[----:B------:R-:W-:-:S02]  /*fa00*/  ISETP.GE.AND P1, PT, R4, R28, PT ;  /* 0x0000001c0400720c */ /* 0x000fc40003f26270 */
[----:B------:R-:W-:Y:S01]  /*fa10*/  FSEL R175, R26, -INF , !P4 ;  /* 0xff8000001aaf7808 */ /* 0x000fe20006000000 */
[----:B------:R1:W-:Y:S01]  /*fa20*/  STL [R1+0x30], R228 ;  /* 0x000030e401007387 */ /* 0x0003e20000100800 */
[----:B------:R-:W-:Y:S01]  /*fa30*/  BAR.SYNC.DEFER_BLOCKING 0x0 ;  /* 0x0000000000007b1d */ /* 0x000fe20000010000 */
[-C--:B------:R-:W-:Y:S01]  /*fa40*/  ISETP.GE.AND P4, PT, R3, R28.reuse, PT ;  /* 0x0000001c0300720c */ /* 0x080fe20003f86270 */
[----:B------:R-:W-:Y:S01]  /*fa50*/  VIADD R11, R0, 0xffffff70 ;  /* 0xffffff70000b7836 */ /* 0x000fe20000000000 */
[----:B------:R-:W-:Y:S02]  /*fa60*/  FSEL R171, R52, -INF , !P1 ;  /* 0xff80000034ab7808 */ /* 0x000fe40004800000 */
[C---:B------:R-:W-:Y:S02]  /*fa70*/  IADD3 R12, PT, PT, R0.reuse, -0x97, RZ ;  /* 0xffffff69000c7810 */ /* 0x040fe40007ffe0ff */
[----:B------:R-:W-:Y:S01]  /*fa80*/  ISETP.GE.AND P1, PT, R13, R28, PT ;  /* 0x0000001c0d00720c */ /* 0x000fe20003f26270 */
[----:B------:R-:W-:Y:S01]  /*fa90*/  VIADD R2, R0, 0xffffff71 ;  /* 0xffffff7100027836 */ /* 0x000fe20000000000 */
[----:B------:R-:W-:-:S02]  /*faa0*/  FSEL R172, R53, -INF , !P4 ;  /* 0xff80000035ac7808 */ /* 0x000fc40006000000 */
[-C--:B------:R-:W-:Y:S02]  /*fab0*/  ISETP.GE.AND P4, PT, R12, R28.reuse, PT ;  /* 0x0000001c0c00720c */ /* 0x080fe40003f86270 */
[----:B------:R-:W-:Y:S02]  /*fac0*/  FSEL R241, R60, -INF , !P1 ;  /* 0xff8000003cf17808 */ /* 0x000fe40004800000 */
[-C--:B------:R-:W-:Y:S01]  /*fad0*/  ISETP.GE.AND P1, PT, R11, R28.reuse, PT ;  /* 0x0000001c0b00720c */ /* 0x080fe20003f26270 */
[----:B------:R-:W-:Y:S01]  /*fae0*/  UISETP.NE.AND UP0, UPT, UR20, 0x3, UPT ;  /* 0x000000031400788c */ /* 0x000fe2000bf05270 */
[----:B------:R-:W-:Y:S01]  /*faf0*/  FSEL R61, R61, -INF , !P4 ;  /* 0xff8000003d3d7808 */ /* 0x000fe20006000000 */
[----:B------:R-:W-:Y:S01]  /*fb00*/  VIADD R0, R0, 0xffffff79 ;  /* 0xffffff7900007836 */ /* 0x000fe20000000000 */
[----:B------:R-:W-:Y:S02]  /*fb10*/  ISETP.GE.AND P4, PT, R2, R28, PT ;  /* 0x0000001c0200720c */ /* 0x000fe40003f86270 */
[----:B------:R-:W-:-:S02]  /*fb20*/  FSEL R56, R56, -INF , !P1 ;  /* 0xff80000038387808 */ /* 0x000fc40004800000 */
[-C--:B------:R-:W-:Y:S02]  /*fb30*/  ISETP.GE.AND P1, PT, R4, R29.reuse, PT ;  /* 0x0000001d0400720c */ /* 0x080fe40003f26270 */
[----:B------:R-:W-:Y:S02]  /*fb40*/  FSEL R229, R57, -INF , !P4 ;  /* 0xff80000039e57808 */ /* 0x000fe40006000000 */
[----:B------:R-:W-:Y:S02]  /*fb50*/  ISETP.GE.AND P4, PT, R3, R29, PT ;  /* 0x0000001d0300720c */ /* 0x000fe40003f86270 */
[----:B------:R-:W-:Y:S02]  /*fb60*/  FSEL R60, R54, -INF , !P1 ;  /* 0xff800000363c7808 */ /* 0x000fe40004800000 */
[----:B------:R-:W-:Y:S02]  /*fb70*/  ISETP.GE.AND P1, PT, R0, R28, PT ;  /* 0x0000001c0000720c */ /* 0x000fe40003f26270 */
[----:B------:R-:W-:-:S02]  /*fb80*/  FSEL R242, R55, -INF , !P4 ;  /* 0xff80000037f27808 */ /* 0x000fc40006000000 */
[-C--:B------:R-:W-:Y:S02]  /*fb90*/  ISETP.GE.AND P6, PT, R13, R29.reuse, PT ;  /* 0x0000001d0d00720c */ /* 0x080fe40003fc6270 */
[----:B------:R-:W-:Y:S02]  /*fba0*/  FSEL R170, R49, -INF , !P1 ;  /* 0xff80000031aa7808 */ /* 0x000fe40004800000 */
[-C--:B------:R-:W-:Y:S02]  /*fbb0*/  ISETP.GE.AND P5, PT, R12, R29.reuse, PT ;  /* 0x0000001d0c00720c */ /* 0x080fe40003fa6270 */
[----:B------:R-:W-:Y:S01]  /*fbc0*/  ISETP.GE.AND P4, PT, R11, R29, PT ;  /* 0x0000001d0b00720c */ /* 0x000fe20003f86270 */
[----:B-1----:R-:W-:-:S12]  /*fbd0*/  BRA.U !UP0, `(.L_x_253) ;  /* 0x0000000508947547 */ /* 0x002fd8000b800000 */
[----:B------:R-:W-:Y:S01]  /*fbe0*/  UIADD3 UR8, UPT, UPT, UR20, -0x4, URZ ;  /* 0xfffffffc14087890 */ /* 0x000fe2000fffe0ff */
[----:B------:R-:W-:-:S03]  /*fbf0*/  IMAD.U32 R22, RZ, RZ, UR10 ;  /* 0x0000000aff167e24 */ /* 0x000fc6000f8e00ff */
[----:B------:R-:W-:-:S04]  /*fc00*/  UIMAD.WIDE.U32 UR6, UR8, UR10, URZ ;  /* 0x0000000a080672a5 */ /* 0x000fc8000f8e00ff */
[----:B------:R-:W-:Y:S02]  /*fc10*/  UIMAD UR8, UR8, UR11, UR7 ;  /* 0x0000000b080872a4 */ /* 0x000fe4000f8e0207 */
[----:B------:R-:W-:Y:S02]  /*fc20*/  USHF.L.U32 UR7, UR6, 0x6, URZ ;  /* 0x0000000606077899 */ /* 0x000fe400080006ff */
[----:B------:R-:W-:Y:S02]  /*fc30*/  USHF.L.U64.HI UR8, UR6, 0x6, UR8 ;  /* 0x0000000606087899 */ /* 0x000fe40008010208 */
[----:B------:R-:W-:Y:S02]  /*fc40*/  ULEA UR6, UP0, UR10, UR7, 0x4 ;  /* 0x000000070a067291 */ /* 0x000fe4000f8020ff */
[----:B------:R-:W-:Y:S02]  /*fc50*/  IMAD.U32 R18, RZ, RZ, UR7 ;  /* 0x00000007ff127e24 */ /* 0x000fe4000f8e00ff */
[----:B------:R-:W-:Y:S01]  /*fc60*/  IMAD.U32 R19, RZ, RZ, UR7 ;  /* 0x00000007ff137e24 */ /* 0x000fe2000f8e00ff */
[----:B------:R-:W-:Y:S01]  /*fc70*/  ULEA.HI.X UR4, UR10, UR8, UR11, 0x4, UP0 ;  /* 0x000000080a047291 */ /* 0x000fe200080f240b */
[----:B------:R-:W-:Y:S01]  /*fc80*/  IMAD.U32 R17, RZ, RZ, UR8 ;  /* 0x00000008ff117e24 */ /* 0x000fe2000f8e00ff */
[----:B------:R-:W-:Y:S01]  /*fc90*/  @!P3 LEA R18, P1, R18, R240, 0x1 ;  /* 0x000000f01212b211 */ /* 0x000fe200078208ff */
[----:B------:R-:W-:-:S02]  /*fca0*/  IMAD.U32 R21, RZ, RZ, UR7 ;  /* 0x00000007ff157e24 */ /* 0x000fc4000f8e00ff */
[----:B------:R-:W-:Y:S01]  /*fcb0*/  IMAD.U32 R20, RZ, RZ, UR8 ;  /* 0x00000008ff147e24 */ /* 0x000fe2000f8e00ff */
[-C--:B------:R-:W-:Y:S01]  /*fcc0*/  @!P3 LEA.HI.X R19, R19, R239.reuse, R17, 0x1, P1 ;  /* 0x000000ef1313b211 */ /* 0x080fe200008f0c11 */
[----:B------:R-:W-:Y:S02]  /*fcd0*/  IMAD.U32 R17, RZ, RZ, UR7 ;  /* 0x00000007ff117e24 */ /* 0x000fe4000f8e00ff */
[----:B------:R-:W-:Y:S02]  /*fce0*/  IMAD.U32 R23, RZ, RZ, UR6 ;  /* 0x00000006ff177e24 */ /* 0x000fe4000f8e00ff */
[----:B------:R-:W-:Y:S01]  /*fcf0*/  @!PT LDS RZ, [RZ] ;  /* 0x00000000fffff984 */ /* 0x000fe20000000800 */
[----:B------:R-:W-:Y:S01]  /*fd00*/  @!PT LDS RZ, [RZ] ;  /* 0x00000000fffff984 */ /* 0x000fe20000000800 */
[----:B------:R-:W-:Y:S01]  /*fd10*/  @!PT LDS RZ, [RZ] ;  /* 0x00000000fffff984 */ /* 0x000fe20000000800 */
[----:B------:R1:W-:Y:S01]  /*fd20*/  @!P3 LDGSTS.E.BYPASS.LTC128B.128 [R238+0x8000], desc[UR22][R18.64] ;  /* 0x0800000012eebfae */ /* 0x0003e2000b981a16 */
[----:B------:R-:W-:Y:S01]  /*fd30*/  @!P2 LEA R24, P1, R17, R240, 0x1 ;  /* 0x000000f01118a211 */ /* 0x000fe200078208ff */
[----:B------:R-:W-:Y:S02]  /*fd40*/  IMAD.U32 R17, RZ, RZ, UR10 ;  /* 0x0000000aff117e24 */ /* 0x000fe4000f8e00ff */
[----:B------:R2:W-:Y:S01]  /*fd50*/  @P3 STS.128 [R238+0x8000], RZ ;  /* 0x008000ffee003388 */ /* 0x0005e20000000c00 */
[----:B------:R-:W-:Y:S01]  /*fd60*/  @!P2 LEA.HI.X R25, R21, R239, R20, 0x1, P1 ;  /* 0x000000ef1519a211 */ /* 0x000fe200008f0c14 */
[----:B------:R-:W-:Y:S01]  /*fd70*/  IMAD.U32 R21, RZ, RZ, UR10 ;  /* 0x0000000aff157e24 */ /* 0x000fe2000f8e00ff */
[----:B------:R-:W-:Y:S01]  /*fd80*/  @!P3 LEA R17, P1, R17, UR6, 0x4 ;  /* 0x000000061111bc11 */ /* 0x000fe2000f8220ff */
[----:B------:R-:W-:-:S02]  /*fd90*/  IMAD.U32 R20, RZ, RZ, UR11 ;  /* 0x0000000bff147e24 */ /* 0x000fc4000f8e00ff */
[----:B------:R-:W-:Y:S01]  /*fda0*/  @!PT LDS RZ, [RZ] ;  /* 0x00000000fffff984 */ /* 0x000fe20000000800 */
[----:B------:R-:W-:Y:S01]  /*fdb0*/  @!PT LDS RZ, [RZ] ;  /* 0x00000000fffff984 */ /* 0x000fe20000000800 */
[----:B------:R-:W-:Y:S01]  /*fdc0*/  @!PT LDS RZ, [RZ] ;  /* 0x00000000fffff984 */ /* 0x000fe20000000800 */
[----:B------:R2:W-:Y:S03]  /*fdd0*/  @!P2 LDGSTS.E.BYPASS.LTC128B.128 [R238+0xa000], desc[UR22][R24.64+0x80] ;  /* 0x0a00008018eeafae */ /* 0x0005e6000b981a16 */
[C---:B------:R-:W-:Y:S01]  /*fde0*/  @!P3 LEA.HI.X R27, R21.reuse, UR4, R20, 0x4, P1 ;  /* 0x00000004151bbc11 */ /* 0x040fe200088f2414 */
[----:B------:R2:W-:Y:S01]  /*fdf0*/  @P2 STS.128 [R238+0xa000], RZ ;  /* 0x00a000ffee002388 */ /* 0x0005e20000000c00 */
[----:B------:R-:W-:-:S04]  /*fe00*/  @!P2 LEA R21, P1, R21, UR6, 0x4 ;  /* 0x000000061515ac11 */ /* 0x000fc8000f8220ff */
[----:B------:R-:W-:Y:S01]  /*fe10*/  @!P2 LEA.HI.X R26, R22, UR4, R20, 0x4, P1 ;  /* 0x00000004161aac11 */ /* 0x000fe200088f2414 */
[----:B------:R-:W-:Y:S02]  /*fe20*/  IMAD.U32 R22, RZ, RZ, UR6 ;  /* 0x00000006ff167e24 */ /* 0x000fe4000f8e00ff */
[----:B------:R-:W-:-:S03]  /*fe30*/  IMAD.U32 R20, RZ, RZ, UR4 ;  /* 0x00000004ff147e24 */ /* 0x000fc6000f8e00ff */
[----:B------:R-:W-:Y:S01]  /*fe40*/  @!P3 LEA R34, P1, R22, R240, 0x1 ;  /* 0x000000f01622b211 */ /* 0x000fe200078208ff */
[----:B-1----:R-:W-:-:S03]  /*fe50*/  IMAD.U32 R19, RZ, RZ, UR10 ;  /* 0x0000000aff137e24 */ /* 0x002fc6000f8e00ff */
[----:B------:R-:W-:Y:S01]  /*fe60*/  @!P3 LEA.HI.X R35, R23, R239, R20, 0x1, P1 ;  /* 0x000000ef1723b211 */ /* 0x000fe200008f0c14 */
[----:B------:R-:W-:Y:S01]  /*fe70*/  IMAD.U32 R18, RZ, RZ, UR10 ;  /* 0x0000000aff127e24 */ /* 0x000fe2000f8e00ff */
[----:B------:R-:W-:-:S03]  /*fe80*/  @!P2 LEA R22, P1, R22, R240, 0x1 ;  /* 0x000000f01616a211 */ /* 0x000fc600078208ff */
[----:B------:R-:W-:Y:S01]  /*fe90*/  @!PT LDS RZ, [RZ] ;  /* 0x00000000fffff984 */ /* 0x000fe20000000800 */
[----:B------:R-:W-:Y:S01]  /*fea0*/  @!PT LDS RZ, [RZ] ;  /* 0x00000000fffff984 */ /* 0x000fe20000000800 */
[----:B------:R-:W-:Y:S01]  /*feb0*/  @!PT LDS RZ, [RZ] ;  /* 0x00000000fffff984 */ /* 0x000fe20000000800 */
[----:B------:R2:W-:Y:S01]  /*fec0*/  @!P3 LDGSTS.E.BYPASS.LTC128B.128 [R238+0x8800], desc[UR22][R34.64] ;  /* 0x0880000022eebfae */ /* 0x0005e2000b981a16 */
[-C--:B------:R-:W-:Y:S02]  /*fed0*/  @!P2 LEA.HI.X R23, R23, R239.reuse, R20, 0x1, P1 ;  /* 0x000000ef1717a211 */ /* 0x080fe400008f0c14 */
[CC--:B------:R-:W-:Y:S01]  /*fee0*/  @!P3 LEA R32, P1, R17.reuse, R240.reuse, 0x1 ;  /* 0x000000f01120b211 */ /* 0x0c0fe200078208ff */
[----:B------:R2:W-:Y:S03]  /*fef0*/  @P3 STS.128 [R238+0x8800], RZ ;  /* 0x008800ffee003388 */ /* 0x0005e60000000c00 */
[-C--:B------:R-:W-:Y:S01]  /*ff00*/  @!P3 LEA.HI.X R33, R17, R239.reuse, R27, 0x1, P1 ;  /* 0x000000ef1121b211 */ /* 0x080fe200008f0c1b */
[----:B------:R-:W-:Y:S01]  /*ff10*/  IMAD.U32 R27, RZ, RZ, UR10 ;  /* 0x0000000aff1b7e24 */ /* 0x000fe2000f8e00ff */
[C---:B------:R-:W-:Y:S01]  /*ff20*/  @!P2 LEA R20, P1, R21.reuse, R240, 0x1 ;  /* 0x000000f01514a211 */ /* 0x040fe200078208ff */
[----:B------:R-:W-:Y:S01]  /*ff30*/  IMAD.U32 R17, RZ, RZ, UR11 ;  /* 0x0000000bff117e24 */ /* 0x000fe2000f8e00ff */
[----:B------:R-:W-:Y:S01]  /*ff40*/  @!PT LDS RZ, [RZ] ;  /* 0x00000000fffff984 */ /* 0x000fe20000000800 */
[----:B------:R-:W-:Y:S01]  /*ff50*/  @!PT LDS RZ, [RZ] ;  /* 0x00000000fffff984 */ /* 0x000fe20000000800 */
[----:B------:R-:W-:Y:S01]  /*ff60*/  @!PT LDS RZ, [RZ] ;  /* 0x00000000fffff984 */ /* 0x000fe20000000800 */
[----:B------:R2:W-:Y:S02]  /*ff70*/  @!P2 LDGSTS.E.BYPASS.LTC128B.128 [R238+0xa800], desc[UR22][R22.64+0x80] ;  /* 0x0a80008016eeafae */ /* 0x0005e4000b981a16 */
[----:B------:R-:W-:Y:S01]  /*ff80*/  @!P2 LEA.HI.X R21, R21, R239, R26, 0x1, P1 ;  /* 0x000000ef1515a211 */ /* 0x000fe200008f0c1a */
[----:B------:R-:W-:Y:S01]  /*ff90*/  IMAD.U32 R26, RZ, RZ, UR10 ;  /* 0x0000000aff1a7e24 */ /* 0x000fe2000f8e00ff */
[----:B------:R-:W-:Y:S01]  /*ffa0*/  @!P3 LEA R27, P1, R27, UR7, 0x4 ;  /* 0x000000071b1bbc11 */ /* 0x000fe2000f8220ff */
[----:B------:R2:W-:Y:S03]  /*ffb0*/  @P2 STS.128 [R238+0xa800], RZ ;  /* 0x00a800ffee002388 */ /* 0x0005e60000000c00 */
[----:B------:R-:W-:Y:S01]  /*ffc0*/  @!P3 LEA.HI.X R28, R26, UR8, R17, 0x4, P1 ;  /* 0x000000081a1cbc11 */ /* 0x000fe200088f2411 */
[----:B------:R-:W-:Y:S01]  /*ffd0*/  IMAD.U32 R17, RZ, RZ, UR10 ;  /* 0x0000000aff117e24 */ /* 0x000fe2000f8e00ff */
[----:B------:R-:W-:Y:S01]  /*ffe0*/  @!PT LDS RZ, [RZ] ;  /* 0x00000000fffff984 */ /* 0x000fe20000000800 */
[----:B------:R-:W-:Y:S01]  /*fff0*/  @!PT LDS RZ, [RZ] ;  /* 0x00000000fffff984 */ /* 0x000fe20000000800 */
[----:B------:R-:W-:Y:S01]  /*10000*/  @!PT LDS RZ, [RZ] ;  /* 0x00000000fffff984 */ /* 0x000fe20000000800 */
[----:B------:R2:W-:Y:S01]  /*10010*/  @!P3 LDGSTS.E.BYPASS.LTC128B.128 [R238+0x9000], desc[UR22][R32.64] ;  /* 0x0900000020eebfae */ /* 0x0005e2000b981a16 */
[----:B------:R-:W-:-:S03]  /*10020*/  IMAD.U32 R26, RZ, RZ, UR11 ;  /* 0x0000000bff1a7e24 */ /* 0x000fc6000f8e00ff */
[----:B------:R-:W-:Y:S01]  /*10030*/  @!P3 LEA R17, P1, R17, R27, 0x5 ;  /* 0x0000001b1111b211 */ /* 0x000fe200078228ff */
[----:B------:R-:W-:Y:S01]  /*10040*/  IMAD.U32 R27, RZ, RZ, UR10 ;  /* 0x0000000aff1b7e24 */ /* 0x000fe2000f8e00ff */
[----:B------:R2:W-:Y:S04]  /*10050*/  @P3 STS.128 [R238+0x9000], RZ ;  /* 0x009000ffee003388 */ /* 0x0005e80000000c00 */
[----:B------:R-:W-:Y:S01]  /*10060*/  @!P3 LEA.HI.X R27, R27, R28, R26, 0x5, P1 ;  /* 0x0000001c1b1bb211 */ /* 0x000fe200008f2c1a */
[----:B------:R-:W-:Y:S01]  /*10070*/  @!PT LDS RZ, [RZ] ;  /* 0x00000000fffff984 */ /* 0x000fe20000000800 */
[----:B------:R-:W-:Y:S01]  /*10080*/  @!PT LDS RZ, [RZ] ;  /* 0x00000000fffff984 */ /* 0x000fe20000000800 */
[----:B------:R-:W-:Y:S01]  /*10090*/  @!PT LDS RZ, [RZ] ;  /* 0x00000000fffff984 */ /* 0x000fe20000000800 */
[----:B------:R2:W-:Y:S01]  /*100a0*/  @!P2 LDGSTS.E.BYPASS.LTC128B.128 [R238+0xb000], desc[UR22][R20.64+0x80] ;  /* 0x0b00008014eeafae */ /* 0x0005e2000b981a16 */
[----:B------:R-:W-:-:S03]  /*100b0*/  @!P3 LEA R26, P1, R17, R240, 0x1 ;  /* 0x000000f0111ab211 */ /* 0x000fc600078208ff */
[----:B------:R2:W-:Y:S01]  /*100c0*/  @P2 STS.128 [R238+0xb000], RZ ;  /* 0x00b000ffee002388 */ /* 0x0005e20000000c00 */
[----:B------:R-:W-:Y:S01]  /*100d0*/  @!P3 LEA.HI.X R27, R17, R239, R27, 0x1, P1 ;  /* 0x000000ef111bb211 */ /* 0x000fe200008f0c1b */
[----:B------:R-:W-:Y:S01]  /*100e0*/  IMAD.U32 R17, RZ, RZ, UR11 ;  /* 0x0000000bff117e24 */ /* 0x000fe2000f8e00ff */
[----:B------:R-:W-:-:S03]  /*100f0*/  @!P2 LEA R19, P1, R19, UR7, 0x4 ;  /* 0x000000071313ac11 */ /* 0x000fc6000f8220ff */
[----:B------:R-:W-:Y:S01]  /*10100*/  @!PT LDS RZ, [RZ] ;  /* 0x00000000fffff984 */ /* 0x000fe20000000800 */
[----:B------:R-:W-:Y:S01]  /*10110*/  @!PT LDS RZ, [RZ] ;  /* 0x00000000fffff984 */ /* 0x000fe20000000800 */
[----:B------:R-:W-:Y:S01]  /*10120*/  @!PT LDS RZ, [RZ] ;  /* 0x00000000fffff984 */ /* 0x000fe20000000800 */
[----:B------:R2:W-:Y:S01]  /*10130*/  @!P3 LDGSTS.E.BYPASS.LTC128B.128 [R238+0x9800], desc[UR22][R26.64] ;  /* 0x098000001aeebfae */ /* 0x0005e2000b981a16 */
[----:B------:R-:W-:Y:S01]  /*10140*/  @!P2 LEA.HI.X R28, R18, UR8, R17, 0x4, P1 ;  /* 0x00000008121cac11 */ /* 0x000fe200088f2411 */
[----:B------:R-:W-:Y:S02]  /*10150*/  IMAD.U32 R17, RZ, RZ, UR10 ;  /* 0x0000000aff117e24 */ /* 0x000fe4000f8e00ff */
[----:B------:R-:W-:Y:S01]  /*10160*/  IMAD.U32 R18, RZ, RZ, UR11 ;  /* 0x0000000bff127e24 */ /* 0x000fe2000f8e00ff */
[----:B------:R2:W-:Y:S02]  /*10170*/  @P3 STS.128 [R238+0x9800], RZ ;  /* 0x009800ffee003388 */ /* 0x0005e40000000c00 */
[----:B------:R-:W-:Y:S01]  /*10180*/  @!P2 LEA R17, P1, R17, R19, 0x5 ;  /* 0x000000131111a211 */ /* 0x000fe200078228ff */
[----:B------:R-:W-:-:S05]  /*10190*/  IMAD.U32 R19, RZ, RZ, UR10 ;  /* 0x0000000aff137e24 */ /* 0x000fca000f8e00ff */
[----:B------:R-:W-:Y:S02]  /*101a0*/  @!P2 LEA.HI.X R19, R19, R28, R18, 0x5, P1 ;  /* 0x0000001c1313a211 */ /* 0x000fe400008f2c12 */
        /* <DEDUP_REMOVED lines=8> */
.L_x_253:
[-C--:B------:R-:W-:Y:S01]  /*10230*/  ISETP.GE.AND P2, PT, R2, R29.reuse, PT ;  /* 0x0000001d0200720c */ /* 0x080fe20003f46270 */
[----:B------:R-:W-:Y:S01]  /*10240*/  IMAD.MOV.U32 R53, RZ, RZ, R171 ;  /* 0x000000ffff357224 */ /* 0x000fe200078e00ab */
[-C--:B------:R-:W-:Y:S01]  /*10250*/  ISETP.GE.AND P1, PT, R16, R29.reuse, PT ;  /* 0x0000001d1000720c */ /* 0x080fe20003f26270 */
[----:B------:R-:W1:Y:S01]  /*10260*/  LDCU UR4, c[0x0][0x45c] ;  /* 0x00008b80ff0477ac */ /* 0x000e620008000800 */
[----:B------:R-:W-:Y:S01]  /*10270*/  ISETP.GE.AND P3, PT, R0, R29, PT ;  /* 0x0000001d0000720c */ /* 0x000fe20003f66270 */
[----:B------:R-:W-:Y:S01]  /*10280*/  STL [R1+0x50], R240 ;  /* 0x000050f001007387 */ /* 0x000fe20000100800 */
[----:B------:R-:W-:Y:S01]  /*10290*/  FSEL R243, R63, -INF , !P5 ;  /* 0xff8000003ff37808 */ /* 0x000fe20006800000 */
[----:B--2---:R-:W-:Y:S01]  /*102a0*/  IMAD.MOV.U32 R23, RZ, RZ, 0x20 ;  /* 0x00000020ff177424 */ /* 0x004fe200078e00ff */
[----:B------:R-:W-:Y:S01]  /*102b0*/  ISETP.GE.AND P5, PT, R15, R30, PT ;  /* 0x0000001e0f00720c */ /* 0x000fe20003fa6270 */
[----:B------:R-:W-:Y:S01]  /*102c0*/  STL [R1+0x4c], R239 ;  /* 0x00004cef01007387 */ /* 0x000fe20000100800 */
[----:B------:R-:W-:-:S02]  /*102d0*/  FSEL R20, R58, -INF , !P4 ;  /* 0xff8000003a147808 */ /* 0x000fc40006000000 */
[----:B------:R-:W-:Y:S01]  /*102e0*/  FSEL R21, R59, -INF , !P2 ;  /* 0xff8000003b157808 */ /* 0x000fe20005000000 */
[----:B------:R-:W-:Y:S01]  /*102f0*/  STL [R1+0x48], R238 ;  /* 0x000048ee01007387 */ /* 0x000fe20000100800 */
[-C--:B------:R-:W-:Y:S02]  /*10300*/  ISETP.GE.AND P4, PT, R15, R31.reuse, PT ;  /* 0x0000001f0f00720c */ /* 0x080fe40003f86270 */
[----:B------:R-:W-:Y:S01]  /*10310*/  ISETP.GE.AND P2, PT, R14, R30, PT ;  /* 0x0000001e0e00720c */ /* 0x000fe20003f46270 */
[----:B------:R-:W-:Y:S01]  /*10320*/  STL [R1+0x44], R233 ;  /* 0x000044e901007387 */ /* 0x000fe20000100800 */
[----:B------:R-:W-:Y:S02]  /*10330*/  FSEL R55, R50, -INF , !P1 ;  /* 0xff80000032377808 */ /* 0x000fe40004800000 */
[----:B------:R-:W-:Y:S01]  /*10340*/  FSEL R19, R51, -INF , !P3 ;  /* 0xff80000033137808 */ /* 0x000fe20005800000 */
[----:B------:R-:W-:Y:S01]  /*10350*/  STL [R1+0x40], R232 ;  /* 0x000040e801007387 */ /* 0x000fe20000100800 */
[----:B------:R-:W-:-:S02]  /*10360*/  ISETP.GE.AND P1, PT, R14, R31, PT ;  /* 0x0000001f0e00720c */ /* 0x000fc40003f26270 */
[-C--:B------:R-:W-:Y:S01]  /*10370*/  ISETP.GE.AND P3, PT, R10, R30.reuse, PT ;  /* 0x0000001e0a00720c */ /* 0x080fe20003f66270 */
[----:B------:R-:W-:Y:S01]  /*10380*/  STL [R1+0x38], R230 ;  /* 0x000038e601007387 */ /* 0x000fe20000100800 */
[----:B------:R-:W-:Y:S02]  /*10390*/  FSEL R15, R216, -INF , !P5 ;  /* 0xff800000d80f7808 */ /* 0x000fe40006800000 */
[----:B------:R-:W-:Y:S01]  /*103a0*/  ISETP.GE.AND P5, PT, R10, R31, PT ;  /* 0x0000001f0a00720c */ /* 0x000fe20003fa6270 */
[----:B------:R-:W-:Y:S01]  /*103b0*/  STL [R1+0x2c], R20 ;  /* 0x00002c1401007387 */ /* 0x000fe20000100800 */
[----:B------:R-:W-:Y:S02]  /*103c0*/  FSEL R14, R218, -INF , !P4 ;  /* 0xff800000da0e7808 */ /* 0x000fe40006000000 */
[----:B------:R-:W-:Y:S02]  /*103d0*/  FSEL R10, R217, -INF , !P2 ;  /* 0xff800000d90a7808 */ /* 0x000fe40005000000 */
[----:B------:R-:W-:-:S02]  /*103e0*/  ISETP.GE.AND P4, PT, R9, R30, PT ;  /* 0x0000001e0900720c */ /* 0x000fc40003f86270 */
[-C--:B------:R-:W-:Y:S02]  /*103f0*/  ISETP.GE.AND P2, PT, R9, R31.reuse, PT ;  /* 0x0000001f0900720c */ /* 0x080fe40003f46270 */
[----:B------:R-:W-:Y:S02]  /*10400*/  FSEL R17, R219, -INF , !P1 ;  /* 0xff800000db117808 */ /* 0x000fe40004800000 */
[----:B------:R-:W-:Y:S02]  /*10410*/  FSEL R9, R204, -INF , !P3 ;  /* 0xff800000cc097808 */ /* 0x000fe40005800000 */
[C---:B------:R-:W-:Y:S02]  /*10420*/  ISETP.GE.AND P1, PT, R8.reuse, R30, PT ;  /* 0x0000001e0800720c */ /* 0x040fe40003f26270 */
[----:B------:R-:W-:Y:S02]  /*10430*/  ISETP.GE.AND P3, PT, R8, R31, PT ;  /* 0x0000001f0800720c */ /* 0x000fe40003f66270 */
[----:B------:R-:W-:-:S02]  /*10440*/  FSEL R45, R248, -INF , !P1 ;  /* 0xff800000f82d7808 */ /* 0x000fc40004800000 */
[----:B------:R-:W-:Y:S02]  /*10450*/  FSEL R50, R250, -INF , !P3 ;  /* 0xff800000fa327808 */ /* 0x000fe40005800000 */
[----:B------:R-:W-:Y:S02]  /*10460*/  ISETP.GE.AND P1, PT, R6, R31, PT ;  /* 0x0000001f0600720c */ /* 0x000fe40003f26270 */
[----:B------:R-:W-:Y:S02]  /*10470*/  ISETP.GE.AND P3, PT, R5, R30, PT ;  /* 0x0000001e0500720c */ /* 0x000fe40003f66270 */
[----:B------:R-:W-:Y:S02]  /*10480*/  FSEL R51, R246, -INF , !P1 ;  /* 0xff800000f6337808 */ /* 0x000fe40004800000 */
[----:B------:R-:W-:Y:S02]  /*10490*/  FSEL R46, R245, -INF , !P3 ;  /* 0xff800000f52e7808 */ /* 0x000fe40005800000 */
[----:B------:R-:W-:-:S02]  /*104a0*/  FSEL R18, R206, -INF , !P5 ;  /* 0xff800000ce127808 */ /* 0x000fc40006800000 */
[----:B------:R-:W-:Y:S02]  /*104b0*/  FSEL R8, R205, -INF , !P4 ;  /* 0xff800000cd087808 */ /* 0x000fe40006000000 */
[CC--:B------:R-:W-:Y:S02]  /*104c0*/  ISETP.GE.AND P1, PT, R3.reuse, R30.reuse, PT ;  /* 0x0000001e0300720c */ /* 0x0c0fe40003f26270 */
[-C--:B------:R-:W-:Y:S02]  /*104d0*/  ISETP.GE.AND P3, PT, R3, R31.reuse, PT ;  /* 0x0000001f0300720c */ /* 0x080fe40003f66270 */
[C---:B------:R-:W-:Y:S02]  /*104e0*/  ISETP.GE.AND P5, PT, R7.reuse, R30, PT ;  /* 0x0000001e0700720c */ /* 0x040fe40003fa6270 */
[----:B------:R-:W-:Y:S02]  /*104f0*/  ISETP.GE.AND P4, PT, R7, R31, PT ;  /* 0x0000001f0700720c */ /* 0x000fe40003f86270 */
[----:B------:R-:W-:-:S02]  /*10500*/  FMNMX3.FTZ R3, R237, R37, R38, !PT ;  /* 0x00000025ed037276 */ /* 0x000fc40007810026 */
[----:B------:R-:W-:Y:S02]  /*10510*/  FSEL R7, R207, -INF , !P2 ;  /* 0xff800000cf077808 */ /* 0x000fe40005000000 */
[-C--:B------:R-:W-:Y:S02]  /*10520*/  ISETP.GE.AND P2, PT, R6, R30.reuse, PT ;  /* 0x0000001e0600720c */ /* 0x080fe40003f46270 */
[----:B------:R-:W-:Y:S02]  /*10530*/  FMNMX3.FTZ R3, R3, R41, R42, !PT ;  /* 0x0000002903037276 */ /* 0x000fe4000781002a */
[----:B------:R-:W-:Y:S02]  /*10540*/  FSEL R49, R251, -INF , !P4 ;  /* 0xff800000fb317808 */ /* 0x000fe40006000000 */
[----:B------:R-:W-:Y:S02]  /*10550*/  FSEL R47, R244, -INF , !P2 ;  /* 0xff800000f42f7808 */ /* 0x000fe40005000000 */
[----:B------:R-:W-:-:S02]  /*10560*/  ISETP.GE.AND P4, PT, R4, R30, PT ;  /* 0x0000001e0400720c */ /* 0x000fc40003f86270 */
[-C--:B------:R-:W-:Y:S02]  /*10570*/  ISETP.GE.AND P2, PT, R4, R31.reuse, PT ;  /* 0x0000001f0400720c */ /* 0x080fe40003f46270 */
[----:B------:R-:W-:Y:S02]  /*10580*/  FMNMX3.FTZ R4, R3, R66, R65, !PT ;  /* 0x0000004203047276 */ /* 0x000fe40007810041 */
[----:B------:R-:W-:Y:S02]  /*10590*/  FMNMX3.FTZ R3, R236, R40, R39, !PT ;  /* 0x00000028ec037276 */ /* 0x000fe40007810027 */
[----:B------:R-:W-:Y:S02]  /*105a0*/  FSEL R48, R249, -INF , !P5 ;  /* 0xff800000f9307808 */ /* 0x000fe40006800000 */
[----:B------:R-:W-:Y:S02]  /*105b0*/  ISETP.GE.AND P5, PT, R5, R31, PT ;  /* 0x0000001f0500720c */ /* 0x000fe40003fa6270 */
[----:B------:R-:W-:-:S02]  /*105c0*/  MOV R54, R172 ;  /* 0x000000ac00367202 */ /* 0x000fc40000000f00 */
[----:B------:R-:W-:Y:S02]  /*105d0*/  FMNMX3.FTZ R5, R4, R64, R168, !PT ;  /* 0x0000004004057276 */ /* 0x000fe400078100a8 */
[----:B------:R-:W-:Y:S02]  /*105e0*/  FMNMX3.FTZ R4, R3, R43, R44, !PT ;  /* 0x0000002b03047276 */ /* 0x000fe4000781002c */
[----:B------:R-:W-:Y:S02]  /*105f0*/  FMNMX3.FTZ R3, R235, R15, R10, !PT ;  /* 0x0000000feb037276 */ /* 0x000fe4000781000a */
[----:B------:R-:W-:Y:S02]  /*10600*/  FMNMX3.FTZ R5, R5, R53, R54, !PT ;  /* 0x0000003505057276 */ /* 0x000fe40007810036 */
[----:B------:R-:W-:Y:S02]  /*10610*/  FSEL R52, R247, -INF , !P5 ;  /* 0xff800000f7347808 */ /* 0x000fe40006800000 */
[----:B------:R-:W-:-:S02]  /*10620*/  FMNMX3.FTZ R4, R4, R67, R173, !PT ;  /* 0x0000004304047276 */ /* 0x000fc400078100ad */
[----:B------:R-:W-:Y:S02]  /*10630*/  ISETP.GE.AND P5, PT, R13, R30, PT ;  /* 0x0000001e0d00720c */ /* 0x000fe40003fa6270 */
[----:B------:R-:W-:Y:S02]  /*10640*/  FMNMX3.FTZ R3, R3, R9, R8, !PT ;  /* 0x0000000903037276 */ /* 0x000fe40007810008 */
[----:B------:R-:W-:Y:S02]  /*10650*/  FMNMX3.FTZ R6, R5, R241, R61, !PT ;  /* 0x000000f105067276 */ /* 0x000fe4000781003d */
[----:B------:R-:W-:Y:S02]  /*10660*/  FMNMX3.FTZ R5, R4, R175, R174, !PT ;  /* 0x000000af04057276 */ /* 0x000fe400078100ae */
[----:B------:R-:W-:Y:S02]  /*10670*/  FSEL R227, R227, -INF , !P3 ;  /* 0xff800000e3e37808 */ /* 0x000fe40005800000 */
[----:B------:R-:W-:-:S02]  /*10680*/  FSEL R220, R220, -INF , !P5 ;  /* 0xff800000dcdc7808 */ /* 0x000fc40006800000 */
[----:B------:R-:W-:Y:S02]  /*10690*/  FMNMX3.FTZ R4, R3, R45, R48, !PT ;  /* 0x0000002d03047276 */ /* 0x000fe40007810030 */
[C---:B------:R-:W-:Y:S02]  /*106a0*/  ISETP.GE.AND P3, PT, R11.reuse, R30, PT ;  /* 0x0000001e0b00720c */ /* 0x040fe40003f66270 */
[----:B------:R-:W-:Y:S02]  /*106b0*/  ISETP.GE.AND P5, PT, R11, R31, PT ;  /* 0x0000001f0b00720c */ /* 0x000fe40003fa6270 */
[----:B------:R-:W-:Y:S02]  /*106c0*/  FMNMX3.FTZ R11, R6, R56, R229, !PT ;  /* 0x00000038060b7276 */ /* 0x000fe400078100e5 */
[----:B------:R-:W-:Y:S02]  /*106d0*/  FMNMX3.FTZ R6, R5, R60, R242, !PT ;  /* 0x0000003c05067276 */ /* 0x000fe400078100f2 */
[----:B------:R-:W-:-:S02]  /*106e0*/  MOV R218, R170 ;  /* 0x000000aa00da7202 */ /* 0x000fc40000000f00 */
[----:B------:R-:W-:Y:S02]  /*106f0*/  FSEL R226, R226, -INF , !P2 ;  /* 0xff800000e2e27808 */ /* 0x000fe40005000000 */
[----:B------:R-:W-:Y:S02]  /*10700*/  FMNMX3.FTZ R5, R4, R47, R46, !PT ;  /* 0x0000002f04057276 */ /* 0x000fe4000781002e */
[----:B------:R-:W-:Y:S02]  /*10710*/  ISETP.GE.AND P2, PT, R12, R30, PT ;  /* 0x0000001e0c00720c */ /* 0x000fe40003f46270 */
[----:B------:R-:W-:Y:S02]  /*10720*/  FMNMX3.FTZ R4, R231, R14, R17, !PT ;  /* 0x0000000ee7047276 */ /* 0x000fe40007810011 */
[----:B------:R-:W-:Y:S02]  /*10730*/  FMNMX3.FTZ R3, R11, R228, R218, !PT ;  /* 0x000000e40b037276 */ /* 0x000fe400078100da */
[----:B------:R-:W-:-:S02]  /*10740*/  FSEL R221, R221, -INF , !P2 ;  /* 0xff800000dddd7808 */ /* 0x000fc40005000000 */
[----:B------:R-:W-:Y:S01]  /*10750*/  FMNMX3.FTZ R4, R4, R18, R7, !PT ;  /* 0x0000001204047276 */ /* 0x000fe20007810007 */
[----:B------:R-:W2:Y:S01]  /*10760*/  SHFL.BFLY PT, R11, R3, 0x2, 0x1f ;  /* 0x0c401f00030b7f89 */ /* 0x000ea200000e0000 */
[----:B------:R-:W-:Y:S02]  /*10770*/  ISETP.GE.AND P2, PT, R2, R30, PT ;  /* 0x0000001e0200720c */ /* 0x000fe40003f46270 */
[----:B------:R-:W-:Y:S02]  /*10780*/  FSEL R252, R62, -INF , !P6 ;  /* 0xff8000003efc7808 */ /* 0x000fe40007000000 */
[----:B------:R-:W-:Y:S02]  /*10790*/  FSEL R224, R224, -INF , !P4 ;  /* 0xff800000e0e07808 */ /* 0x000fe40006000000 */
[----:B------:R-:W-:Y:S02]  /*107a0*/  FSEL R225, R225, -INF , !P1 ;  /* 0xff800000e1e17808 */ /* 0x000fe40004800000 */
[----:B------:R-:W-:-:S02]  /*107b0*/  ISETP.GE.AND P1, PT, R12, R31, PT ;  /* 0x0000001f0c00720c */ /* 0x000fc40003f26270 */
[----:B------:R-:W-:Y:S02]  /*107c0*/  FMNMX3.FTZ R4, R4, R50, R49, !PT ;  /* 0x0000003204047276 */ /* 0x000fe40007810031 */
[----:B------:R-:W-:Y:S02]  /*107d0*/  FSEL R12, R213, -INF , !P2 ;  /* 0xff800000d50c7808 */ /* 0x000fe40005000000 */
[----:B------:R-:W-:Y:S02]  /*107e0*/  FSEL R216, R212, -INF , !P3 ;  /* 0xff800000d4d87808 */ /* 0x000fe40005800000 */
[-C--:B------:R-:W-:Y:S01]  /*107f0*/  ISETP.GE.AND P2, PT, R0, R30.reuse, PT ;  /* 0x0000001e0000720c */ /* 0x080fe20003f46270 */
[----:B------:R-:W-:Y:S01]  /*10800*/  STL [R1+0x8], R12 ;  /* 0x0000080c01007387 */ /* 0x000fe20000100800 */
[----:B------:R-:W-:Y:S02]  /*10810*/  MOV R248, R21 ;  /* 0x0000001500f87202 */ /* 0x000fe40000000f00 */
[----:B------:R-:W-:-:S02]  /*10820*/  ISETP.GE.AND P3, PT, R16, R30, PT ;  /* 0x0000001e1000720c */ /* 0x000fc40003f66270 */
[----:B------:R-:W-:Y:S02]  /*10830*/  FMNMX3.FTZ R6, R6, R252, R243, !PT ;  /* 0x000000fc06067276 */ /* 0x000fe400078100f3 */
[----:B------:R-:W-:Y:S02]  /*10840*/  FMNMX3.FTZ R5, R5, R224, R225, !PT ;  /* 0x000000e005057276 */ /* 0x000fe400078100e1 */
[----:B------:R-:W-:Y:S02]  /*10850*/  ISETP.GE.AND P4, PT, R13, R31, PT ;  /* 0x0000001f0d00720c */ /* 0x000fe40003f86270 */
[----:B------:R-:W-:Y:S02]  /*10860*/  FMNMX3.FTZ R4, R4, R51, R52, !PT ;  /* 0x0000003304047276 */ /* 0x000fe40007810034 */
[----:B------:R-:W-:Y:S02]  /*10870*/  FSEL R244, R209, -INF , !P2 ;  /* 0xff800000d1f47808 */ /* 0x000fe40005000000 */
[----:B------:R-:W-:-:S02]  /*10880*/  FMNMX3.FTZ R6, R6, R20, R248, !PT ;  /* 0x0000001406067276 */ /* 0x000fc400078100f8 */
[----:B------:R-:W-:Y:S02]  /*10890*/  FSEL R217, R208, -INF , !P3 ;  /* 0xff800000d0d97808 */ /* 0x000fe40005800000 */
[----:B------:R-:W-:Y:S02]  /*108a0*/  FMNMX3.FTZ R5, R5, R220, R221, !PT ;  /* 0x000000dc05057276 */ /* 0x000fe400078100dd */
[-C--:B------:R-:W-:Y:S02]  /*108b0*/  ISETP.GE.AND P2, PT, R0, R31.reuse, PT ;  /* 0x0000001f0000720c */ /* 0x080fe40003f46270 */
[----:B------:R-:W-:Y:S02]  /*108c0*/  ISETP.GE.AND P3, PT, R2, R31, PT ;  /* 0x0000001f0200720c */ /* 0x000fe40003f66270 */
[----:B------:R-:W-:Y:S02]  /*108d0*/  FSEL R222, R222, -INF , !P4 ;  /* 0xff800000dede7808 */ /* 0x000fe40006000000 */
[----:B------:R-:W-:-:S02]  /*108e0*/  FSEL R223, R223, -INF , !P1 ;  /* 0xff800000dfdf7808 */ /* 0x000fc40004800000 */
[----:B------:R-:W-:Y:S02]  /*108f0*/  FMNMX3.FTZ R0, R4, R226, R227, !PT ;  /* 0x000000e204007276 */ /* 0x000fe400078100e3 */
[----:B------:R-:W-:Y:S02]  /*10900*/  FMNMX3.FTZ R171, R6, R55, R19, !PT ;  /* 0x0000003706ab7276 */ /* 0x000fe40007810013 */
[----:B------:R-:W-:Y:S02]  /*10910*/  FMNMX3.FTZ R2, R5, R216, R12, !PT ;  /* 0x000000d805027276 */ /* 0x000fe4000781000c */
[----:B------:R-:W-:Y:S01]  /*10920*/  ISETP.GE.AND P4, PT, R16, R31, PT ;  /* 0x0000001f1000720c */ /* 0x000fe20003f86270 */
[----:B------:R-:W3:Y:S01]  /*10930*/  SHFL.BFLY PT, R6, R171, 0x2, 0x1f ;  /* 0x0c401f00ab067f89 */ /* 0x000ee200000e0000 */
[----:B------:R-:W-:Y:S02]  /*10940*/  FSEL R246, R214, -INF , !P5 ;  /* 0xff800000d6f67808 */ /* 0x000fe40006800000 */
[----:B------:R-:W-:-:S02]  /*10950*/  FSEL R249, R215, -INF , !P3 ;  /* 0xff800000d7f97808 */ /* 0x000fc40005800000 */
[----:B------:R-:W-:Y:S02]  /*10960*/  FMNMX3.FTZ R0, R0, R222, R223, !PT ;  /* 0x000000de00007276 */ /* 0x000fe400078100df */
[----:B------:R-:W-:Y:S02]  /*10970*/  FMNMX3.FTZ R2, R2, R217, R244, !PT ;  /* 0x000000d902027276 */ /* 0x000fe400078100f4 */
[----:B------:R-:W-:Y:S02]  /*10980*/  FSEL R251, R210, -INF , !P4 ;  /* 0xff800000d2fb7808 */ /* 0x000fe40006000000 */
[----:B------:R-:W-:Y:S01]  /*10990*/  FSEL R228, R211, -INF , !P2 ;  /* 0xff800000d3e47808 */ /* 0x000fe20005000000 */
[----:B------:R-:W4:Y:S01]  /*109a0*/  SHFL.BFLY PT, R5, R2, 0x2, 0x1f ;  /* 0x0c401f0002057f89 */ /* 0x000f2200000e0000 */
[----:B------:R-:W-:Y:S02]  /*109b0*/  FMNMX3.FTZ R0, R0, R246, R249, !PT ;  /* 0x000000f600007276 */ /* 0x000fe400078100f9 */
[----:B--2---:R-:W-:-:S02]  /*109c0*/  FMNMX.FTZ R172, R3, R11, !PT ;  /* 0x0000000b03ac7209 */ /* 0x004fc40007810000 */
[----:B------:R-:W-:Y:S02]  /*109d0*/  FMNMX3.FTZ R0, R0, R251, R228, !PT ;  /* 0x000000fb00007276 */ /* 0x000fe400078100e4 */
[----:B------:R-:W-:Y:S01]  /*109e0*/  LOP3.LUT P6, RZ, R234, 0x2, RZ, 0xc0, !PT ;  /* 0x00000002eaff7812 */ /* 0x000fe200078cc0ff */
[----:B------:R-:W2:Y:S01]  /*109f0*/  SHFL.BFLY PT, R4, R172, 0x1, 0x1f ;  /* 0x0c201f00ac047f89 */ /* 0x000ea200000e0000 */
[----:B------:R-:W-:-:S03]  /*10a00*/  IMAD.MOV.U32 R234, RZ, RZ, R19 ;  /* 0x000000ffffea7224 */ /* 0x000fc600078e0013 */
[----:B------:R-:W1:Y:S01]  /*10a10*/  SHFL.BFLY PT, R3, R0, 0x2, 0x1f ;  /* 0x0c401f0000037f89 */ /* 0x000e6200000e0000 */
[----:B---3--:R-:W-:-:S05]  /*10a20*/  FMNMX.FTZ R171, R171, R6, !PT ;  /* 0x00000006abab7209 */ /* 0x008fca0007810000 */
[----:B------:R-:W3:Y:S01]  /*10a30*/  SHFL.BFLY PT, R6, R171, 0x1, 0x1f ;  /* 0x0c201f00ab067f89 */ /* 0x000ee200000e0000 */
[----:B----4-:R-:W-:-:S05]  /*10a40*/  FMNMX.FTZ R2, R2, R5, !PT ;  /* 0x0000000502027209 */ /* 0x010fca0007810000 */
[----:B------:R-:W4:Y:S01]  /*10a50*/  SHFL.BFLY PT, R170, R2, 0x1, 0x1f ;  /* 0x0c201f0002aa7f89 */ /* 0x000f2200000e0000 */
[----:B--2---:R-:W-:Y:S02]  /*10a60*/  FMNMX.FTZ R172, R172, R4, !PT ;  /* 0x00000004acac7209 */ /* 0x004fe40007810000 */
[----:B-1----:R-:W-:-:S03]  /*10a70*/  FMNMX.FTZ R0, R0, R3, !PT ;  /* 0x0000000300007209 */ /* 0x002fc60007810000 */
[C---:B------:R-:W-:Y:S01]  /*10a80*/  FMUL.FTZ R35, R172.reuse, UR4 ;  /* 0x00000004ac237c20 */ /* 0x040fe20008410000 */
[----:B------:R-:W-:Y:S01]  /*10a90*/  FSETP.NEU.FTZ.AND P4, PT, R172, -INF , PT ;  /* 0xff800000ac00780b */ /* 0x000fe20003f9d000 */
[----:B------:R-:W1:Y:S01]  /*10aa0*/  SHFL.BFLY PT, R169, R0, 0x1, 0x1f ;  /* 0x0c201f0000a97f89 */ /* 0x000e6200000e0000 */
[----:B---3--:R-:W-:Y:S02]  /*10ab0*/  FMNMX.FTZ R171, R171, R6, !PT ;  /* 0x00000006abab7209 */ /* 0x008fe40007810000 */
[----:B------:R-:W-:Y:S02]  /*10ac0*/  FSEL R35, R35, RZ, P4 ;  /* 0x000000ff23237208 */ /* 0x000fe40002000000 */
[C---:B------:R-:W-:Y:S01]  /*10ad0*/  FSETP.NEU.FTZ.AND P3, PT, R171.reuse, -INF , PT ;  /* 0xff800000ab00780b */ /* 0x040fe20003f7d000 */
[----:B------:R-:W-:Y:S02]  /*10ae0*/  FMUL.FTZ R34, R171, UR4 ;  /* 0x00000004ab227c20 */ /* 0x000fe40008410000 */
[--C-:B------:R-:W-:Y:S01]  /*10af0*/  FFMA.FTZ R3, R37, UR4, -R35.reuse ;  /* 0x0000000425037c23 */ /* 0x100fe20008010823 */
[--C-:B------:R-:W-:Y:S01]  /*10b00*/  FFMA.FTZ R4, R38, UR4, -R35.reuse ;  /* 0x0000000426047c23 */ /* 0x100fe20008010823 */
[----:B------:R-:W-:Y:S01]  /*10b10*/  VIADD R37, R36, 0xc040 ;  /* 0x0000c04024257836 */ /* 0x000fe20000000000 */
[----:B------:R-:W-:Y:S01]  /*10b20*/  FSEL R34, R34, RZ, P3 ;  /* 0x000000ff22227208 */ /* 0x000fe20001800000 */
[----:B------:R2:W-:Y:S01]  /*10b30*/  MUFU.EX2 R238, R3 ;  /* 0x0000000300ee7308 */ /* 0x0005e20000000800 */
[----:B----4-:R-:W-:Y:S01]  /*10b40*/  FMNMX.FTZ R170, R2, R170, !PT ;  /* 0x000000aa02aa7209 */ /* 0x010fe20007810000 */
[----:B------:R-:W-:-:S02]  /*10b50*/  FFMA.FTZ R2, R41, UR4, -R35 ;  /* 0x0000000429027c23 */ /* 0x000fc40008010823 */
[----:B------:R3:W4:Y:S01]  /*10b60*/  MUFU.EX2 R20, R4 ;  /* 0x0000000400147308 */ /* 0x0007220000000800 */
[C---:B------:R-:W-:Y:S01]  /*10b70*/  FSETP.NEU.FTZ.AND P2, PT, R170.reuse, -INF , PT ;  /* 0xff800000aa00780b */ /* 0x040fe20003f5d000 */
[----:B------:R-:W-:Y:S02]  /*10b80*/  FMUL.FTZ R32, R170, UR4 ;  /* 0x00000004aa207c20 */ /* 0x000fe40008410000 */
[----:B------:R4:W-:Y:S03]  /*10b90*/  MUFU.EX2 R245, R2 ;  /* 0x0000000200f57308 */ /* 0x0009e60000000800 */
[----:B------:R-:W-:Y:S02]  /*10ba0*/  FSEL R32, R32, RZ, P2 ;  /* 0x000000ff20207208 */ /* 0x000fe40001000000 */
[----:B-1----:R-:W-:Y:S01]  /*10bb0*/  FMNMX.FTZ R169, R0, R169, !PT ;  /* 0x000000a900a97209 */ /* 0x002fe20007810000 */
[----:B------:R-:W-:Y:S01]  /*10bc0*/  FFMA.FTZ R0, R44, UR4, -R34 ;  /* 0x000000042c007c23 */ /* 0x000fe20008010822 */
[----:B--2---:R-:W-:Y:S01]  /*10bd0*/  FFMA.FTZ R3, R42, UR4, -R35 ;  /* 0x000000042a037c23 */ /* 0x004fe20008010823 */
[--C-:B------:R-:W-:Y:S01]  /*10be0*/  FFMA.FTZ R15, R15, UR4, -R32.reuse ;  /* 0x000000040f0f7c23 */ /* 0x100fe20008010820 */
[C---:B------:R-:W-:Y:S01]  /*10bf0*/  FSETP.NEU.FTZ.AND P1, PT, R169.reuse, -INF , PT ;  /* 0xff800000a900780b */ /* 0x040fe20003f3d000 */
[----:B------:R-:W-:Y:S01]  /*10c00*/  FMUL.FTZ R33, R169, UR4 ;  /* 0x00000004a9217c20 */ /* 0x000fe20008410000 */
[----:B------:R1:W-:Y:S01]  /*10c10*/  MUFU.EX2 R22, R0 ;  /* 0x0000000000167308 */ /* 0x0003e20000000800 */
[----:B---3--:R-:W-:Y:S01]  /*10c20*/  FSEL R4, R172, RZ, P4 ;  /* 0x000000ffac047208 */ /* 0x008fe20002000000 */
[----:B------:R-:W-:Y:S01]  /*10c30*/  FFMA.FTZ R10, R10, UR4, -R32 ;  /* 0x000000040a0a7c23 */ /* 0x000fe20008010820 */
[----:B----4-:R-:W-:Y:S01]  /*10c40*/  FFMA.FTZ R2, R40, UR4, -R34 ;  /* 0x0000000428027c23 */ /* 0x010fe20008010822 */
[----:B------:R-:W-:Y:S01]  /*10c50*/  FSEL R33, R33, RZ, P1 ;  /* 0x000000ff21217208 */ /* 0x000fe20000800000 */
[----:B------:R2:W-:Y:S01]  /*10c60*/  MUFU.EX2 R232, R15 ;  /* 0x0000000f00e87308 */ /* 0x0005e20000000800 */
[----:B------:R-:W-:Y:S01]  /*10c70*/  FADD.FTZ R4, R237, -R4 ;  /* 0x80000004ed047221 */ /* 0x000fe20000010000 */
[--C-:B------:R-:W-:Y:S01]  /*10c80*/  FFMA.FTZ R9, R9, UR4, -R32.reuse ;  /* 0x0000000409097c23 */ /* 0x100fe20008010820 */
[----:B------:R-:W-:Y:S01]  /*10c90*/  FFMA.FTZ R8, R8, UR4, -R32 ;  /* 0x0000000408087c23 */ /* 0x000fe20008010820 */
[----:B------:R3:W-:Y:S01]  /*10ca0*/  MUFU.EX2 R233, R2 ;  /* 0x0000000200e97308 */ /* 0x0007e20000000800 */
[--C-:B------:R-:W-:Y:S01]  /*10cb0*/  FFMA.FTZ R17, R17, UR4, -R33.reuse ;  /* 0x0000000411117c23 */ /* 0x100fe20008010821 */
[--C-:B------:R-:W-:Y:S01]  /*10cc0*/  FFMA.FTZ R18, R18, UR4, -R33.reuse ;  /* 0x0000000412127c23 */ /* 0x100fe20008010821 */
[----:B------:R-:W-:Y:S01]  /*10cd0*/  FMUL.FTZ R4, R4, UR4 ;  /* 0x0000000404047c20 */ /* 0x000fe20008410000 */
[----:B------:R4:W4:Y:S01]  /*10ce0*/  MUFU.EX2 R21, R3 ;  /* 0x0000000300157308 */ /* 0x0009220000000800 */
[--C-:B-1----:R-:W-:Y:S01]  /*10cf0*/  FFMA.FTZ R0, R14, UR4, -R33.reuse ;  /* 0x000000040e007c23 */ /* 0x102fe20008010821 */
[----:B------:R-:W-:Y:S01]  /*10d00*/  FFMA.FTZ R7, R7, UR4, -R33 ;  /* 0x0000000407077c23 */ /* 0x000fe20008010821 */
[----:B------:R-:W-:Y:S01]  /*10d10*/  MOV R237, R20 ;  /* 0x0000001400ed7202 */ /* 0x000fe20000000f00 */
[----:B------:R1:W-:Y:S01]  /*10d20*/  MUFU.EX2 R239, R10 ;  /* 0x0000000a00ef7308 */ /* 0x0003e20000000800 */
[----:B--2---:R-:W2:Y:S03]  /*10d30*/  LDSM.16.MT88.4 R12, [R36+0xc000] ;  /* 0x00c00000240c783b */ /* 0x004ea60000004200 */
[----:B------:R-:W-:Y:S01]  /*10d40*/  MUFU.EX2 R230, R0 ;  /* 0x0000000000e67308 */ /* 0x000fe20000000800 */
[----:B---3--:R-:W-:-:S03]  /*10d50*/  FFMA.FTZ R2, R43, UR4, -R34 ;  /* 0x000000042b027c23 */ /* 0x008fc60008010822 */
[----:B------:R-:W-:Y:S01]  /*10d60*/  MUFU.EX2 R44, R9 ;  /* 0x00000009002c7308 */ /* 0x000fe20000000800 */
[----:B----4-:R-:W-:-:S03]  /*10d70*/  FFMA.FTZ R3, R39, UR4, -R34 ;  /* 0x0000000427037c23 */ /* 0x010fc60008010822 */
[----:B------:R3:W4:Y:S01]  /*10d80*/  MUFU.EX2 R219, R2 ;  /* 0x0000000200db7308 */ /* 0x0007220000000800 */
[----:B-1----:R-:W-:-:S03]  /*10d90*/  F2FP.BF16.F32.PACK_AB R10, R21, R245 ;  /* 0x000000f5150a723e */ /* 0x002fc600000010ff */
[----:B------:R1:W1:Y:S04]  /*10da0*/  MUFU.EX2 R250, R3 ;  /* 0x0000000300fa7308 */ /* 0x0002680000000800 */
[----:B------:R1:W-:Y:S04]  /*10db0*/  MUFU.EX2 R240, R8 ;  /* 0x0000000800f07308 */ /* 0x0003e80000000800 */
[----:B------:R-:W2:Y:S01]  /*10dc0*/  MUFU.EX2 R247, R17 ;  /* 0x0000001100f77308 */ /* 0x000ea20000000800 */
[----:B---3--:R-:W-:-:S03]  /*10dd0*/  FSEL R2, R171, RZ, P3 ;  /* 0x000000ffab027208 */ /* 0x008fc60001800000 */
[----:B------:R-:W-:Y:S01]  /*10de0*/  MUFU.EX2 R20, R18 ;  /* 0x0000001200147308 */ /* 0x000fe20000000800 */
[----:B----4-:R-:W-:Y:S01]  /*10df0*/  F2FP.BF16.F32.PACK_AB R11, R22, R219 ;  /* 0x000000db160b723e */ /* 0x010fe200000010ff */
[----:B------:R-:W-:Y:S01]  /*10e00*/  FADD.FTZ R0, R236, -R2 ;  /* 0x80000002ec007221 */ /* 0x000fe20000010000 */
[----:B-1----:R-:W-:Y:S01]  /*10e10*/  FSEL R3, R170, RZ, P2 ;  /* 0x000000ffaa037208 */ /* 0x002fe20001000000 */
[----:B------:R-:W1:Y:S01]  /*10e20*/  MUFU.EX2 R41, R4 ;  /* 0x0000000400297308 */ /* 0x000e620000000800 */
[----:B------:R-:W-:Y:S01]  /*10e30*/  FSEL R2, R169, RZ, P1 ;  /* 0x000000ffa9027208 */ /* 0x000fe20000800000 */
[----:B------:R-:W-:Y:S01]  /*10e40*/  FMUL.FTZ R40, R0, UR4 ;  /* 0x0000000400287c20 */ /* 0x000fe20008410000 */
[----:B------:R-:W-:Y:S01]  /*10e50*/  F2FP.BF16.F32.PACK_AB R8, R237, R238 ;  /* 0x000000eeed08723e */ /* 0x000fe200000010ff */
[----:B------:R-:W-:Y:S01]  /*10e60*/  FADD.FTZ R3, R235, -R3 ;  /* 0x80000003eb037221 */ /* 0x000fe20000010000 */
[----:B------:R-:W-:Y:S01]  /*10e70*/  F2FP.BF16.F32.PACK_AB R9, R250, R233 ;  /* 0x000000e9fa09723e */ /* 0x000fe200000010ff */
[----:B------:R-:W-:Y:S01]  /*10e80*/  FADD.FTZ R0, R231, -R2 ;  /* 0x80000002e7007221 */ /* 0x000fe20000010000 */
[----:B------:R-:W-:Y:S01]  /*10e90*/  IADD3 R2, PT, PT, R36, 0xc000, RZ ;  /* 0x0000c00024027810 */ /* 0x000fe20007ffe0ff */
[----:B------:R-:W-:Y:S01]  /*10ea0*/  FMUL.FTZ R3, R3, UR4 ;  /* 0x0000000403037c20 */ /* 0x000fe20008410000 */
[----:B------:R-:W3:Y:S01]  /*10eb0*/  MUFU.EX2 R40, R40 ;  /* 0x0000002800287308 */ /* 0x000ee20000000800 */
[----:B------:R-:W-:Y:S01]  /*10ec0*/  FMUL.FTZ R0, R0, UR4 ;  /* 0x0000000400007c20 */ /* 0x000fe20008410000 */
[----:B--2---:R-:W-:-:S02]  /*10ed0*/  F2FP.BF16.F32.PACK_AB R5, R247, R230 ;  /* 0x000000e6f705723e */ /* 0x004fc400000010ff */
[----:B------:R-:W2:Y:S01]  /*10ee0*/  MUFU.EX2 R39, R3 ;  /* 0x0000000300277308 */ /* 0x000ea20000000800 */
[-C--:B-1----:R-:W-:Y:S01]  /*10ef0*/  FMUL.FTZ R180, R180, R41.reuse ;  /* 0x00000029b4b47220 */ /* 0x082fe20000410000 */
[-C--:B------:R-:W-:Y:S01]  /*10f00*/  FMUL.FTZ R181, R181, R41.reuse ;  /* 0x00000029b5b57220 */ /* 0x080fe20000410000 */
[----:B------:R-:W-:Y:S01]  /*10f10*/  F2FP.BF16.F32.PACK_AB R4, R239, R232 ;  /* 0x000000e8ef04723e */ /* 0x000fe200000010ff */
[----:B------:R1:W4:Y:S01]  /*10f20*/  MUFU.EX2 R38, R0 ;  /* 0x0000000000267308 */ /* 0x0003220000000800 */
[----:B------:R-:W-:Y:S01]  /*10f30*/  F2FP.BF16.F32.PACK_AB R6, R240, R44 ;  /* 0x0000002cf006723e */ /* 0x000fe200000010ff */
[-C--:B------:R-:W-:Y:S01]  /*10f40*/  FMUL.FTZ R188, R188, R41.reuse ;  /* 0x00000029bcbc7220 */ /* 0x080fe20000410000 */
[----:B------:R-:W-:Y:S01]  /*10f50*/  FMUL.FTZ R189, R189, R41 ;  /* 0x00000029bdbd7220 */ /* 0x000fe20000410000 */
[----:B------:R-:W4:Y:S01]  /*10f60*/  MUFU.EX2 R231, R7 ;  /* 0x0000000700e77308 */ /* 0x000f220000000800 */
[----:B------:R-:W-:Y:S01]  /*10f70*/  @P0 IADD3 R37, PT, PT, R2, -0x40, RZ ;  /* 0xffffffc002250810 */ /* 0x000fe20007ffe0ff */
[-C--:B---3--:R-:W-:Y:S01]  /*10f80*/  FMUL.FTZ R182, R182, R40.reuse ;  /* 0x00000028b6b67220 */ /* 0x088fe20000410000 */
[-C--:B------:R-:W-:Y:S01]  /*10f90*/  FMUL.FTZ R183, R183, R40.reuse ;  /* 0x00000028b7b77220 */ /* 0x080fe20000410000 */
[-C--:B------:R-:W-:Y:S01]  /*10fa0*/  FMUL.FTZ R190, R190, R40.reuse ;  /* 0x00000028bebe7220 */ /* 0x080fe20000410000 */
[----:B------:R-:W-:Y:S01]  /*10fb0*/  FMUL.FTZ R191, R191, R40 ;  /* 0x00000028bfbf7220 */ /* 0x000fe20000410000 */
[-C--:B--2---:R-:W-:Y:S01]  /*10fc0*/  FMUL.FTZ R176, R176, R39.reuse ;  /* 0x00000027b0b07220 */ /* 0x084fe20000410000 */
[-C--:B------:R-:W-:Y:S01]  /*10fd0*/  FMUL.FTZ R177, R177, R39.reuse ;  /* 0x00000027b1b17220 */ /* 0x080fe20000410000 */
[-C--:B------:R-:W-:Y:S01]  /*10fe0*/  FMUL.FTZ R184, R184, R39.reuse ;  /* 0x00000027b8b87220 */ /* 0x080fe20000410000 */
[----:B------:R-:W-:Y:S01]  /*10ff0*/  FMUL.FTZ R185, R185, R39 ;  /* 0x00000027b9b97220 */ /* 0x000fe20000410000 */
[----:B-1----:R-:W-:Y:S01]  /*11000*/  SEL R0, R23, 0xffffffe0, !P6 ;  /* 0xffffffe017007807 */ /* 0x002fe20007000000 */
[-C--:B----4-:R-:W-:Y:S01]  /*11010*/  FMUL.FTZ R178, R178, R38.reuse ;  /* 0x00000026b2b27220 */ /* 0x090fe20000410000 */
[-C--:B------:R-:W-:Y:S01]  /*11020*/  FMUL.FTZ R179, R179, R38.reuse ;  /* 0x00000026b3b37220 */ /* 0x080fe20000410000 */
[----:B------:R-:W-:Y:S01]  /*11030*/  FMUL.FTZ R186, R186, R38 ;  /* 0x00000026baba7220 */ /* 0x000fe20000410000 */
[----:B------:R-:W-:Y:S01]  /*11040*/  IADD3 R43, PT, PT, R0, R36, RZ ;  /* 0x00000024002b7210 */ /* 0x000fe20007ffe0ff */
[----:B------:R-:W-:Y:S01]  /*11050*/  FMUL.FTZ R187, R187, R38 ;  /* 0x00000026bbbb7220 */ /* 0x000fe20000410000 */
[----:B------:R-:W-:Y:S01]  /*11060*/  F2FP.BF16.F32.PACK_AB R7, R231, R20 ;  /* 0x00000014e707723e */ /* 0x000fe200000010ff */
[-C--:B------:R-:W-:Y:S01]  /*11070*/  HMMA.16816.F32.BF16 R208, R8, R12.reuse, R180 ;  /* 0x0000000c08d0723c */ /* 0x080fe200000418b4 */
[----:B------:R-:W-:Y:S01]  /*11080*/  LDSM.16.MT88.4 R28, [R37+0x2000] ;  /* 0x00200000251c783b */ /* 0x000fe20000004200 */
[-C--:B------:R-:W-:Y:S01]  /*11090*/  FMUL.FTZ R68, R68, R41.reuse ;  /* 0x0000002944447220 */ /* 0x080fe20000410000 */
[----:B------:R-:W-:Y:S01]  /*110a0*/  FMUL.FTZ R69, R69, R41 ;  /* 0x0000002945457220 */ /* 0x000fe20000410000 */
[-C--:B------:R-:W-:Y:S01]  /*110b0*/  FMUL.FTZ R70, R70, R40.reuse ;  /* 0x0000002846467220 */ /* 0x080fe20000410000 */
[----:B------:R-:W1:Y:S01]  /*110c0*/  LDSM.16.MT88.4 R16, [R43+0xc000] ;  /* 0x00c000002b10783b */ /* 0x000e620000004200 */
[----:B------:R-:W-:Y:S01]  /*110d0*/  FMUL.FTZ R71, R71, R40 ;  /* 0x0000002847477220 */ /* 0x000fe20000410000 */
[-C--:B------:R-:W-:Y:S01]  /*110e0*/  FMUL.FTZ R72, R72, R39.reuse ;  /* 0x0000002748487220 */ /* 0x080fe20000410000 */
[C---:B------:R-:W-:Y:S01]  /*110f0*/  HMMA.16816.F32.BF16 R212, R4.reuse, R12, R176 ;  /* 0x0000000c04d4723c */ /* 0x040fe200000418b0 */
[-C--:B------:R-:W-:Y:S01]  /*11100*/  FMUL.FTZ R73, R73, R39.reuse ;  /* 0x0000002749497220 */ /* 0x080fe20000410000 */
[-C--:B------:R-:W-:Y:S01]  /*11110*/  FMUL.FTZ R74, R74, R38.reuse ;  /* 0x000000264a4a7220 */ /* 0x080fe20000410000 */
[-C--:B------:R-:W-:Y:S01]  /*11120*/  FMUL.FTZ R75, R75, R38.reuse ;  /* 0x000000264b4b7220 */ /* 0x080fe20000410000 */
[-C--:B------:R-:W-:Y:S01]  /*11130*/  FMUL.FTZ R76, R76, R39.reuse ;  /* 0x000000274c4c7220 */ /* 0x080fe20000410000 */
[----:B------:R-:W-:Y:S01]  /*11140*/  FMUL.FTZ R77, R77, R39 ;  /* 0x000000274d4d7220 */ /* 0x000fe20000410000 */
[-C--:B------:R-:W-:Y:S01]  /*11150*/  FMUL.FTZ R78, R78, R38.reuse ;  /* 0x000000264e4e7220 */ /* 0x080fe20000410000 */
[----:B------:R-:W-:Y:S01]  /*11160*/  FMUL.FTZ R79, R79, R38 ;  /* 0x000000264f4f7220 */ /* 0x000fe20000410000 */
[-C--:B------:R-:W-:Y:S01]  /*11170*/  HMMA.16816.F32.BF16 R204, R4, R14.reuse, R184 ;  /* 0x0000000e04cc723c */ /* 0x080fe200000418b8 */
[-C--:B------:R-:W-:Y:S01]  /*11180*/  FMUL.FTZ R80, R80, R41.reuse ;  /* 0x0000002950507220 */ /* 0x080fe20000410000 */
[----:B------:R-:W-:Y:S01]  /*11190*/  FMUL.FTZ R81, R81, R41 ;  /* 0x0000002951517220 */ /* 0x000fe20000410000 */
[-C--:B------:R-:W-:Y:S01]  /*111a0*/  FMUL.FTZ R82, R82, R40.reuse ;  /* 0x0000002852527220 */ /* 0x080fe20000410000 */
[-C--:B------:R-:W-:Y:S01]  /*111b0*/  FMUL.FTZ R83, R83, R40.reuse ;  /* 0x0000002853537220 */ /* 0x080fe20000410000 */
[----:B------:R-:W-:Y:S01]  /*111c0*/  IMAD.IADD R42, R0, 0x1, R37 ;  /* 0x00000001002a7824 */ /* 0x000fe200078e0225 */
[----:B------:R-:W-:Y:S01]  /*111d0*/  MOV R235, R61 ;  /* 0x0000003d00eb7202 */ /* 0x000fe20000000f00 */
[-C--:B------:R-:W-:Y:S01]  /*111e0*/  FMUL.FTZ R84, R84, R41.reuse ;  /* 0x0000002954547220 */ /* 0x080fe20000410000 */
[C---:B------:R-:W-:Y:S01]  /*111f0*/  HMMA.16816.F32.BF16 R188, R8.reuse, R14, R188 ;  /* 0x0000000e08bc723c */ /* 0x040fe200000418bc */
[----:B------:R-:W2:Y:S01]  /*11200*/  LDSM.16.MT88.4 R12, [R37] ;  /* 0x00000000250c783b */ /* 0x000ea20000004200 */
        /* <DEDUP_REMOVED lines=15> */
[----:B------:R-:W-:Y:S01]  /*11300*/  MOV R236, R56 ;  /* 0x0000003800ec7202 */ /* 0x000fe20000000f00 */
[--C-:B------:R-:W-:Y:S01]  /*11310*/  FFMA.FTZ R2, R66, UR4, -R35.reuse ;  /* 0x0000000442027c23 */ /* 0x100fe20008010823 */
[-C--:B------:R-:W-:Y:S01]  /*11320*/  FMUL.FTZ R152, R152, R39.reuse ;  /* 0x0000002798987220 */ /* 0x080fe20000410000 */
[----:B------:R-:W-:Y:S01]  /*11330*/  FMUL.FTZ R153, R153, R39 ;  /* 0x0000002799997220 */ /* 0x000fe20000410000 */
[-C--:B-1----:R-:W-:Y:S01]  /*11340*/  HMMA.16816.F32.BF16 R184, R8, R16.reuse, R68 ;  /* 0x0000001008b8723c */ /* 0x082fe20000041844 */
[-C--:B------:R-:W-:Y:S01]  /*11350*/  FMUL.FTZ R154, R154, R38.reuse ;  /* 0x000000269a9a7220 */ /* 0x080fe20000410000 */
[----:B------:R-:W-:Y:S01]  /*11360*/  FMUL.FTZ R155, R155, R38 ;  /* 0x000000269b9b7220 */ /* 0x000fe20000410000 */
[-C--:B------:R-:W-:Y:S01]  /*11370*/  FMUL.FTZ R148, R148, R41.reuse ;  /* 0x0000002994947220 */ /* 0x080fe20000410000 */
[----:B------:R-:W-:Y:S01]  /*11380*/  FMUL.FTZ R149, R149, R41 ;  /* 0x0000002995957220 */ /* 0x000fe20000410000 */
[-C--:B------:R-:W-:Y:S01]  /*11390*/  FMUL.FTZ R150, R150, R40.reuse ;  /* 0x0000002896967220 */ /* 0x080fe20000410000 */
[----:B------:R-:W-:Y:S01]  /*113a0*/  FMUL.FTZ R151, R151, R40 ;  /* 0x0000002897977220 */ /* 0x000fe20000410000 */
[----:B------:R-:W-:Y:S01]  /*113b0*/  FFMA.FTZ R0, R65, UR4, -R35 ;  /* 0x0000000441007c23 */ /* 0x000fe20008010823 */
[C---:B------:R-:W-:Y:S01]  /*113c0*/  HMMA.16816.F32.BF16 R68, R4.reuse, R16, R72 ;  /* 0x000000100444723c */ /* 0x040fe20000041848 */
[----:B------:R-:W-:Y:S01]  /*113d0*/  MOV R74, R22 ;  /* 0x00000016004a7202 */ /* 0x000fe20000000f00 */
[----:B------:R-:W-:Y:S01]  /*113e0*/  IMAD.MOV.U32 R73, RZ, RZ, R21 ;  /* 0x000000ffff497224 */ /* 0x000fe200078e0015 */
[----:B------:R-:W-:Y:S01]  /*113f0*/  MOV R72, R20 ;  /* 0x0000001400487202 */ /* 0x000fe20000000f00 */
[-C--:B------:R-:W-:Y:S01]  /*11400*/  FMUL.FTZ R156, R156, R39.reuse ;  /* 0x000000279c9c7220 */ /* 0x080fe20000410000 */
[----:B------:R-:W-:Y:S01]  /*11410*/  MOV R75, R60 ;  /* 0x0000003c004b7202 */ /* 0x000fe20000000f00 */
[----:B------:R-:W1:Y:S01]  /*11420*/  LDSM.16.MT88.4 R20, [R36+0xe000] ;  /* 0x00e000002414783b */ /* 0x000e620000004200 */
[----:B------:R-:W-:Y:S01]  /*11430*/  FMUL.FTZ R157, R157, R39 ;  /* 0x000000279d9d7220 */ /* 0x000fe20000410000 */
[-C--:B------:R-:W-:Y:S01]  /*11440*/  HMMA.16816.F32.BF16 R180, R4, R18.reuse, R76 ;  /* 0x0000001204b4723c */ /* 0x080fe2000004184c */
[-C--:B------:R-:W-:Y:S01]  /*11450*/  FMUL.FTZ R158, R158, R38.reuse ;  /* 0x000000269e9e7220 */ /* 0x080fe20000410000 */
[----:B------:R-:W-:Y:S01]  /*11460*/  FMUL.FTZ R159, R159, R38 ;  /* 0x000000269f9f7220 */ /* 0x000fe20000410000 */
[-C--:B------:R-:W-:Y:S01]  /*11470*/  FMUL.FTZ R160, R160, R41.reuse ;  /* 0x00000029a0a07220 */ /* 0x080fe20000410000 */
[----:B------:R-:W-:Y:S01]  /*11480*/  FMUL.FTZ R161, R161, R41 ;  /* 0x00000029a1a17220 */ /* 0x000fe20000410000 */
[-C--:B------:R-:W-:Y:S01]  /*11490*/  FMUL.FTZ R162, R162, R40.reuse ;  /* 0x00000028a2a27220 */ /* 0x080fe20000410000 */
[----:B------:R-:W-:Y:S01]  /*114a0*/  FMUL.FTZ R163, R163, R40 ;  /* 0x00000028a3a37220 */ /* 0x000fe20000410000 */
[-C--:B------:R-:W-:Y:S01]  /*114b0*/  FMUL.FTZ R120, R120, R39.reuse ;  /* 0x0000002778787220 */ /* 0x080fe20000410000 */
[C---:B------:R-:W-:Y:S01]  /*114c0*/  HMMA.16816.F32.BF16 R60, R8.reuse, R18, R80 ;  /* 0x00000012083c723c */ /* 0x040fe20000041850 */
[----:B------:R-:W3:Y:S01]  /*114d0*/  LDSM.16.MT88.4 R16, [R42] ;  /* 0x000000002a10783b */ /* 0x000ee20000004200 */
[----:B------:R4:W-:Y:S01]  /*114e0*/  MUFU.EX2 R83, R2 ;  /* 0x0000000200537308 */ /* 0x0009e20000000800 */
[-C--:B------:R-:W-:Y:S01]  /*114f0*/  FMUL.FTZ R121, R121, R39.reuse ;  /* 0x0000002779797220 */ /* 0x080fe20000410000 */
[-C--:B------:R-:W-:Y:S01]  /*11500*/  FMUL.FTZ R124, R124, R39.reuse ;  /* 0x000000277c7c7220 */ /* 0x080fe20000410000 */
[----:B------:R-:W-:Y:S01]  /*11510*/  LDSM.16.MT88.4 R24, [R43+0xe000] ;  /* 0x00e000002b18783b */ /* 0x000fe20000004200 */
[----:B------:R-:W-:Y:S01]  /*11520*/  FMUL.FTZ R125, R125, R39 ;  /* 0x000000277d7d7220 */ /* 0x000fe20000410000 */
[-C--:B------:R-:W-:Y:S01]  /*11530*/  FMUL.FTZ R122, R122, R38.reuse ;  /* 0x000000267a7a7220 */ /* 0x080fe20000410000 */
[-C--:B--2---:R-:W-:Y:S01]  /*11540*/  HMMA.16816.F32.BF16 R56, R8, R12.reuse, R84 ;  /* 0x0000000c0838723c */ /* 0x084fe20000041854 */
[-C--:B------:R-:W-:Y:S01]  /*11550*/  FMUL.FTZ R123, R123, R38.reuse ;  /* 0x000000267b7b7220 */ /* 0x080fe20000410000 */
[-C--:B------:R-:W-:Y:S01]  /*11560*/  FMUL.FTZ R126, R126, R38.reuse ;  /* 0x000000267e7e7220 */ /* 0x080fe20000410000 */
[----:B------:R-:W-:Y:S01]  /*11570*/  FMUL.FTZ R127, R127, R38 ;  /* 0x000000267f7f7220 */ /* 0x000fe20000410000 */
[-C--:B------:R-:W-:Y:S01]  /*11580*/  FMUL.FTZ R116, R116, R41.reuse ;  /* 0x0000002974747220 */ /* 0x080fe20000410000 */
[-C--:B------:R-:W-:Y:S01]  /*11590*/  FMUL.FTZ R117, R117, R41.reuse ;  /* 0x0000002975757220 */ /* 0x080fe20000410000 */
[-C--:B------:R-:W-:Y:S01]  /*115a0*/  FMUL.FTZ R118, R118, R40.reuse ;  /* 0x0000002876767220 */ /* 0x080fe20000410000 */
[-C--:B------:R-:W-:Y:S01]  /*115b0*/  FMUL.FTZ R119, R119, R40.reuse ;  /* 0x0000002877777220 */ /* 0x080fe20000410000 */
[C---:B------:R-:W-:Y:S01]  /*115c0*/  HMMA.16816.F32.BF16 R176, R4.reuse, R12, R88 ;  /* 0x0000000c04b0723c */ /* 0x040fe20000041858 */
[--C-:B----4-:R-:W-:Y:S01]  /*115d0*/  FFMA.FTZ R2, R168, UR4, -R35.reuse ;  /* 0x00000004a8027c23 */ /* 0x110fe20008010823 */
[-C--:B------:R-:W-:Y:S01]  /*115e0*/  FMUL.FTZ R128, R128, R41.reuse ;  /* 0x0000002980807220 */ /* 0x080fe20000410000 */
[----:B------:R-:W-:Y:S01]  /*115f0*/  FMUL.FTZ R129, R129, R41 ;  /* 0x0000002981817220 */ /* 0x000fe20000410000 */
[-C--:B------:R-:W-:Y:S01]  /*11600*/  FMUL.FTZ R130, R130, R40.reuse ;  /* 0x0000002882827220 */ /* 0x080fe20000410000 */
[----:B------:R2:W4:Y:S01]  /*11610*/  MUFU.EX2 R79, R2 ;  /* 0x00000002004f7308 */ /* 0x0005220000000800 */
[----:B------:R-:W-:Y:S01]  /*11620*/  FMUL.FTZ R131, R131, R40 ;  /* 0x0000002883837220 */ /* 0x000fe20000410000 */
[-C--:B------:R-:W-:Y:S01]  /*11630*/  FMUL.FTZ R104, R104, R39.reuse ;  /* 0x0000002768687220 */ /* 0x080fe20000410000 */
[-C--:B------:R-:W-:Y:S01]  /*11640*/  HMMA.16816.F32.BF16 R92, R4, R14.reuse, R92 ;  /* 0x0000000e045c723c */ /* 0x080fe2000004185c */
[-C--:B------:R-:W-:Y:S01]  /*11650*/  FMUL.FTZ R105, R105, R39.reuse ;  /* 0x0000002769697220 */ /* 0x080fe20000410000 */
[-C--:B------:R-:W-:Y:S01]  /*11660*/  FMUL.FTZ R106, R106, R38.reuse ;  /* 0x000000266a6a7220 */ /* 0x080fe20000410000 */
[-C--:B------:R-:W-:Y:S01]  /*11670*/  FMUL.FTZ R107, R107, R38.reuse ;  /* 0x000000266b6b7220 */ /* 0x080fe20000410000 */
[-C--:B------:R-:W-:Y:S01]  /*11680*/  FMUL.FTZ R108, R108, R39.reuse ;  /* 0x000000276c6c7220 */ /* 0x080fe20000410000 */
[----:B------:R-:W-:Y:S01]  /*11690*/  FMUL.FTZ R109, R109, R39 ;  /* 0x000000276d6d7220 */ /* 0x000fe20000410000 */
[-C--:B------:R-:W-:Y:S01]  /*116a0*/  FMUL.FTZ R110, R110, R38.reuse ;  /* 0x000000266e6e7220 */ /* 0x080fe20000410000 */
[----:B------:R-:W-:Y:S01]  /*116b0*/  FMUL.FTZ R111, R111, R38 ;  /* 0x000000266f6f7220 */ /* 0x000fe20000410000 */
[----:B------:R-:W-:Y:S01]  /*116c0*/  HMMA.16816.F32.BF16 R96, R8, R14, R96 ;  /* 0x0000000e0860723c */ /* 0x000fe20000041860 */
[----:B------:R-:W3:Y:S01]  /*116d0*/  LDSM.16.MT88.4 R12, [R42+0x2000] ;  /* 0x002000002a0c783b */ /* 0x000ee20000004200 */
[-C--:B------:R-:W-:Y:S01]  /*116e0*/  FMUL.FTZ R100, R100, R41.reuse ;  /* 0x0000002964647220 */ /* 0x080fe20000410000 */
[-C--:B------:R-:W-:Y:S01]  /*116f0*/  FMUL.FTZ R101, R101, R41.reuse ;  /* 0x0000002965657220 */ /* 0x080fe20000410000 */
[-C--:B------:R-:W-:Y:S01]  /*11700*/  FMUL.FTZ R102, R102, R40.reuse ;  /* 0x0000002866667220 */ /* 0x080fe20000410000 */
[-C--:B------:R-:W-:Y:S01]  /*11710*/  FMUL.FTZ R103, R103, R40.reuse ;  /* 0x0000002867677220 */ /* 0x080fe20000410000 */
[-C--:B------:R-:W-:Y:S01]  /*11720*/  FMUL.FTZ R112, R112, R41.reuse ;  /* 0x0000002970707220 */ /* 0x080fe20000410000 */
[----:B------:R-:W-:Y:S01]  /*11730*/  FMUL.FTZ R113, R113, R41 ;  /* 0x0000002971717220 */ /* 0x000fe20000410000 */
[-C--:B------:R-:W-:Y:S01]  /*11740*/  HMMA.16816.F32.BF16 R152, R4, R28.reuse, R152 ;  /* 0x0000001c0498723c */ /* 0x080fe20000041898 */
[-C--:B------:R-:W-:Y:S01]  /*11750*/  FMUL.FTZ R114, R114, R40.reuse ;  /* 0x0000002872727220 */ /* 0x080fe20000410000 */
[----:B------:R-:W-:Y:S01]  /*11760*/  FMUL.FTZ R115, R115, R40 ;  /* 0x0000002873737220 */ /* 0x000fe20000410000 */
[--C-:B--2---:R-:W-:Y:S01]  /*11770*/  FFMA.FTZ R2, R173, UR4, -R34.reuse ;  /* 0x00000004ad027c23 */ /* 0x104fe20008010822 */
[-C--:B------:R-:W-:Y:S01]  /*11780*/  FMUL.FTZ R164, R164, R39.reuse ;  /* 0x00000027a4a47220 */ /* 0x080fe20000410000 */
[-C--:B------:R-:W-:Y:S01]  /*11790*/  FMUL.FTZ R165, R165, R39.reuse ;  /* 0x00000027a5a57220 */ /* 0x080fe20000410000 */
[-C--:B------:R-:W-:Y:S01]  /*117a0*/  FMUL.FTZ R196, R196, R39.reuse ;  /* 0x00000027c4c47220 */ /* 0x080fe20000410000 */
[----:B------:R-:W-:Y:S01]  /*117b0*/  FMUL.FTZ R197, R197, R39 ;  /* 0x00000027c5c57220 */ /* 0x000fe20000410000 */
[----:B------:R-:W-:Y:S01]  /*117c0*/  HMMA.16816.F32.BF16 R148, R8, R28, R148 ;  /* 0x0000001c0894723c */ /* 0x000fe20000041894 */
[----:B------:R2:W-:Y:S01]  /*117d0*/  MUFU.EX2 R29, R0 ;  /* 0x00000000001d7308 */ /* 0x0005e20000000800 */
[-C--:B------:R-:W-:Y:S01]  /*117e0*/  FMUL.FTZ R166, R166, R38.reuse ;  /* 0x00000026a6a67220 */ /* 0x080fe20000410000 */
[-C--:B------:R-:W-:Y:S01]  /*117f0*/  FMUL.FTZ R167, R167, R38.reuse ;  /* 0x00000026a7a77220 */ /* 0x080fe20000410000 */
[-C--:B------:R-:W-:Y:S01]  /*11800*/  FMUL.FTZ R198, R198, R38.reuse ;  /* 0x00000026c6c67220 */ /* 0x080fe20000410000 */
[----:B------:R1:W-:Y:S01]  /*11810*/  MUFU.EX2 R28, R2 ;  /* 0x00000002001c7308 */ /* 0x0003e20000000800 */
[----:B------:R-:W-:Y:S01]  /*11820*/  FMUL.FTZ R199, R199, R38 ;  /* 0x00000026c7c77220 */ /* 0x000fe20000410000 */
[-C--:B------:R-:W-:Y:S01]  /*11830*/  FMUL.FTZ R192, R192, R41.reuse ;  /* 0x00000029c0c07220 */ /* 0x080fe20000410000 */
[-C--:B------:R-:W-:Y:S01]  /*11840*/  HMMA.16816.F32.BF16 R156, R4, R30.reuse, R156 ;  /* 0x0000001e049c723c */ /* 0x080fe2000004189c */
[----:B------:R-:W-:Y:S01]  /*11850*/  FMUL.FTZ R193, R193, R41 ;  /* 0x00000029c1c17220 */ /* 0x000fe20000410000 */
[-C--:B------:R-:W-:Y:S01]  /*11860*/  FMUL.FTZ R194, R194, R40.reuse ;  /* 0x00000028c2c27220 */ /* 0x080fe20000410000 */
[-C--:B------:R-:W-:Y:S01]  /*11870*/  FMUL.FTZ R195, R195, R40.reuse ;  /* 0x00000028c3c37220 */ /* 0x080fe20000410000 */
[----:B----4-:R-:W-:Y:S01]  /*11880*/  MOV R173, R79 ;  /* 0x0000004f00ad7202 */ /* 0x010fe20000000f00 */
[-C--:B------:R-:W-:Y:S01]  /*11890*/  FMUL.FTZ R200, R200, R41.reuse ;  /* 0x00000029c8c87220 */ /* 0x080fe20000410000 */
[----:B------:R-:W-:Y:S01]  /*118a0*/  FMUL.FTZ R201, R201, R41 ;  /* 0x00000029c9c97220 */ /* 0x000fe20000410000 */
[--C-:B--2---:R-:W-:Y:S01]  /*118b0*/  FFMA.FTZ R0, R67, UR4, -R34.reuse ;  /* 0x0000000443007c23 */ /* 0x104fe20008010822 */
[----:B------:R-:W-:Y:S01]  /*118c0*/  HMMA.16816.F32.BF16 R160, R8, R30, R160 ;  /* 0x0000001e08a0723c */ /* 0x000fe200000418a0 */
[-C--:B------:R-:W-:Y:S01]  /*118d0*/  FMUL.FTZ R202, R202, R40.reuse ;  /* 0x00000028caca7220 */ /* 0x080fe20000410000 */
[----:B------:R-:W-:Y:S01]  /*118e0*/  FMUL.FTZ R203, R203, R40 ;  /* 0x00000028cbcb7220 */ /* 0x000fe20000410000 */
[----:B------:R2:W-:Y:S01]  /*118f0*/  MUFU.EX2 R67, R0 ;  /* 0x0000000000437308 */ /* 0x0005e20000000800 */
[----:B-1----:R-:W-:Y:S01]  /*11900*/  FFMA.FTZ R2, R174, UR4, -R34 ;  /* 0x00000004ae027c23 */ /* 0x002fe20008010822 */
[----:B------:R-:W-:Y:S01]  /*11910*/  MOV R79, R234 ;  /* 0x000000ea004f7202 */ /* 0x000fe20000000f00 */
[----:B------:R-:W-:Y:S01]  /*11920*/  FFMA.FTZ R3, R64, UR4, -R35 ;  /* 0x0000000440037c23 */ /* 0x000fe20008010823 */
[----:B------:R-:W-:Y:S01]  /*11930*/  MOV R234, R236 ;  /* 0x000000ec00ea7202 */ /* 0x000fe20000000f00 */
[C---:B------:R-:W-:Y:S01]  /*11940*/  HMMA.16816.F32.BF16 R120, R4.reuse, R20, R120 ;  /* 0x000000140478723c */ /* 0x040fe20000041878 */
[----:B------:R1:W-:Y:S01]  /*11950*/  MUFU.EX2 R64, R2 ;  /* 0x0000000200407308 */ /* 0x0003e20000000800 */
[----:B------:R-:W-:Y:S01]  /*11960*/  MOV R76, R72 ;  /* 0x00000048004c7202 */ /* 0x000fe20000000f00 */
[----:B------:R-:W-:Y:S01]  /*11970*/  IMAD.MOV.U32 R77, RZ, RZ, R73 ;  /* 0x000000ffff4d7224 */ /* 0x000fe200078e0049 */
[----:B------:R-:W-:Y:S01]  /*11980*/  MOV R73, R237 ;  /* 0x000000ed00497202 */ /* 0x000fe20000000f00 */
[----:B------:R-:W-:Y:S01]  /*11990*/  IMAD.MOV.U32 R72, RZ, RZ, R235 ;  /* 0x000000ffff487224 */ /* 0x000fe200078e00eb */
[----:B------:R-:W-:Y:S01]  /*119a0*/  MOV R235, R241 ;  /* 0x000000f100eb7202 */ /* 0x000fe20000000f00 */
[----:B------:R-:W-:Y:S01]  /*119b0*/  IMAD.MOV.U32 R65, RZ, RZ, R228 ;  /* 0x000000ffff417224 */ /* 0x000fe200078e00e4 */
[----:B------:R-:W-:Y:S01]  /*119c0*/  HMMA.16816.F32.BF16 R124, R4, R22, R124 ;  /* 0x00000016047c723c */ /* 0x000fe2000004187c */
[----:B--2---:R-:W-:Y:S01]  /*119d0*/  FFMA.FTZ R0, R175, UR4, -R34 ;  /* 0x00000004af007c23 */ /* 0x004fe20008010822 */
[----:B------:R-:W-:Y:S01]  /*119e0*/  MOV R66, R229 ;  /* 0x000000e500427202 */ /* 0x000fe20000000f00 */
[----:B------:R2:W-:Y:S01]  /*119f0*/  MUFU.EX2 R31, R3 ;  /* 0x00000003001f7308 */ /* 0x0005e20000000800 */
[----:B------:R-:W-:Y:S01]  /*11a00*/  MOV R78, R74 ;  /* 0x0000004a004e7202 */ /* 0x000fe20000000f00 */
[----:B------:R-:W-:Y:S01]  /*11a10*/  IMAD.MOV.U32 R74, RZ, RZ, R242 ;  /* 0x000000ffff4a7224 */ /* 0x000fe200078e00f2 */
[----:B------:R-:W-:Y:S01]  /*11a20*/  MOV R174, R235 ;  /* 0x000000eb00ae7202 */ /* 0x000fe20000000f00 */
[----:B------:R4:W-:Y:S01]  /*11a30*/  MUFU.EX2 R30, R0 ;  /* 0x00000000001e7308 */ /* 0x0009e20000000800 */
[----:B------:R-:W-:Y:S01]  /*11a40*/  HMMA.16816.F32.BF16 R116, R8, R20, R116 ;  /* 0x000000140874723c */ /* 0x000fe20000041874 */
[----:B-1----:R-:W-:Y:S01]  /*11a50*/  FFMA.FTZ R2, R48, UR4, -R32 ;  /* 0x0000000430027c23 */ /* 0x002fe20008010820 */
[----:B------:R-:W-:-:S02]  /*11a60*/  IMAD.MOV.U32 R175, RZ, RZ, R231 ;  /* 0x000000ffffaf7224 */ /* 0x000fc400078e00e7 */
[-C--:B------:R-:W-:Y:S01]  /*11a70*/  FMUL.FTZ R136, R136, R39.reuse ;  /* 0x0000002788887220 */ /* 0x080fe20000410000 */
[-C--:B------:R-:W-:Y:S01]  /*11a80*/  FMUL.FTZ R137, R137, R39.reuse ;  /* 0x0000002789897220 */ /* 0x080fe20000410000 */
[----:B------:R1:W-:Y:S01]  /*11a90*/  MUFU.EX2 R237, R2 ;  /* 0x0000000200ed7308 */ /* 0x0003e20000000800 */
[-C--:B------:R-:W-:Y:S01]  /*11aa0*/  FMUL.FTZ R138, R138, R38.reuse ;  /* 0x000000268a8a7220 */ /* 0x080fe20000410000 */
[-C--:B------:R-:W-:Y:S01]  /*11ab0*/  FMUL.FTZ R139, R139, R38.reuse ;  /* 0x000000268b8b7220 */ /* 0x080fe20000410000 */
[----:B------:R-:W-:Y:S01]  /*11ac0*/  HMMA.16816.F32.BF16 R128, R8, R22, R128 ;  /* 0x000000160880723c */ /* 0x000fe20000041880 */
[----:B------:R-:W1:Y:S01]  /*11ad0*/  LDSM.16.MT88.4 R20, [R36+0xc800] ;  /* 0x00c800002414783b */ /* 0x000e620000004200 */
[--C-:B--2---:R-:W-:Y:S01]  /*11ae0*/  FFMA.FTZ R3, R46, UR4, -R32.reuse ;  /* 0x000000042e037c23 */ /* 0x104fe20008010820 */
[-C--:B------:R-:W-:Y:S01]  /*11af0*/  FMUL.FTZ R140, R140, R39.reuse ;  /* 0x000000278c8c7220 */ /* 0x080fe20000410000 */
[----:B------:R-:W-:Y:S01]  /*11b00*/  FMUL.FTZ R141, R141, R39 ;  /* 0x000000278d8d7220 */ /* 0x000fe20000410000 */
[----:B----4-:R-:W-:Y:S01]  /*11b10*/  FFMA.FTZ R0, R45, UR4, -R32 ;  /* 0x000000042d007c23 */ /* 0x010fe20008010820 */
[----:B------:R2:W-:Y:S01]  /*11b20*/  MUFU.EX2 R242, R3 ;  /* 0x0000000300f27308 */ /* 0x0005e20000000800 */
[-C--:B------:R-:W-:Y:S01]  /*11b30*/  FMUL.FTZ R142, R142, R38.reuse ;  /* 0x000000268e8e7220 */ /* 0x080fe20000410000 */
[C---:B---3--:R-:W-:Y:S01]  /*11b40*/  HMMA.16816.F32.BF16 R104, R4.reuse, R16, R104 ;  /* 0x000000100468723c */ /* 0x048fe20000041868 */
[----:B------:R-:W-:Y:S01]  /*11b50*/  FMUL.FTZ R143, R143, R38 ;  /* 0x000000268f8f7220 */ /* 0x000fe20000410000 */
[----:B------:R3:W4:Y:S01]  /*11b60*/  MUFU.EX2 R236, R0 ;  /* 0x0000000000ec7308 */ /* 0x0007220000000800 */
[----:B-1----:R-:W-:Y:S01]  /*11b70*/  FFMA.FTZ R2, R50, UR4, -R33 ;  /* 0x0000000432027c23 */ /* 0x002fe20008010821 */
[-C--:B------:R-:W-:Y:S01]  /*11b80*/  FMUL.FTZ R132, R132, R41.reuse ;  /* 0x0000002984847220 */ /* 0x080fe20000410000 */
[-C--:B------:R-:W-:Y:S01]  /*11b90*/  FMUL.FTZ R133, R133, R41.reuse ;  /* 0x0000002985857220 */ /* 0x080fe20000410000 */
[-C--:B------:R-:W-:Y:S01]  /*11ba0*/  FMUL.FTZ R134, R134, R40.reuse ;  /* 0x0000002886867220 */ /* 0x080fe20000410000 */
[----:B------:R1:W-:Y:S01]  /*11bb0*/  MUFU.EX2 R228, R2 ;  /* 0x0000000200e47308 */ /* 0x0003e20000000800 */
[----:B------:R-:W-:Y:S01]  /*11bc0*/  HMMA.16816.F32.BF16 R108, R4, R18, R108 ;  /* 0x00000012046c723c */ /* 0x000fe2000004186c */
[-C--:B------:R-:W-:Y:S01]  /*11bd0*/  FMUL.FTZ R135, R135, R40.reuse ;  /* 0x0000002887877220 */ /* 0x080fe20000410000 */
[-C--:B------:R-:W-:Y:S01]  /*11be0*/  FMUL.FTZ R144, R144, R41.reuse ;  /* 0x0000002990907220 */ /* 0x080fe20000410000 */
[----:B------:R-:W-:Y:S01]  /*11bf0*/  FMUL.FTZ R145, R145, R41 ;  /* 0x0000002991917220 */ /* 0x000fe20000410000 */
[-C--:B------:R-:W-:Y:S01]  /*11c00*/  FMUL.FTZ R146, R146, R40.reuse ;  /* 0x0000002892927220 */ /* 0x080fe20000410000 */
[----:B------:R-:W-:Y:S01]  /*11c10*/  FMUL.FTZ R147, R147, R40 ;  /* 0x0000002893937220 */ /* 0x000fe20000410000 */
[----:B--2---:R-:W-:-:S02]  /*11c20*/  MOV R3, R83 ;  /* 0x0000005300037202 */ /* 0x004fc40000000f00 */
[C---:B------:R-:W-:Y:S01]  /*11c30*/  HMMA.16816.F32.BF16 R100, R8.reuse, R16, R100 ;  /* 0x000000100864723c */ /* 0x040fe20000041864 */
[----:B---3--:R-:W-:Y:S01]  /*11c40*/  FFMA.FTZ R0, R47, UR4, -R32 ;  /* 0x000000042f007c23 */ /* 0x008fe20008010820 */
[----:B------:R-:W-:Y:S02]  /*11c50*/  MOV R45, R72 ;  /* 0x00000048002d7202 */ /* 0x000fe40000000f00 */
[----:B------:R-:W-:Y:S01]  /*11c60*/  MOV R168, R73 ;  /* 0x0000004900a87202 */ /* 0x000fe20000000f00 */
[----:B------:R2:W-:Y:S01]  /*11c70*/  MUFU.EX2 R241, R0 ;  /* 0x0000000000f17308 */ /* 0x0005e20000000800 */
[--C-:B-1----:R-:W-:Y:S02]  /*11c80*/  FFMA.FTZ R2, R51, UR4, -R33.reuse ;  /* 0x0000000433027c23 */ /* 0x102fe40008010821 */
[----:B------:R-:W-:Y:S01]  /*11c90*/  HMMA.16816.F32.BF16 R112, R8, R18, R112 ;  /* 0x000000120870723c */ /* 0x000fe20000041870 */
[----:B------:R-:W1:Y:S01]  /*11ca0*/  LDSM.16.MT88.4 R16, [R43+0xc800] ;  /* 0x00c800002b10783b */ /* 0x000e620000004200 */
[----:B------:R3:W-:Y:S06]  /*11cb0*/  MUFU.EX2 R231, R2 ;  /* 0x0000000200e77308 */ /* 0x0007ec0000000800 */
[----:B------:R-:W-:Y:S01]  /*11cc0*/  HMMA.16816.F32.BF16 R164, R4, R12, R164 ;  /* 0x0000000c04a4723c */ /* 0x000fe200000418a4 */
[----:B--2---:R-:W-:-:S04]  /*11cd0*/  FFMA.FTZ R0, R49, UR4, -R33 ;  /* 0x0000000431007c23 */ /* 0x004fc80008010821 */
[----:B------:R2:W4:Y:S03]  /*11ce0*/  MUFU.EX2 R229, R0 ;  /* 0x0000000000e57308 */ /* 0x0005260000000800 */
[----:B------:R-:W-:Y:S01]  /*11cf0*/  HMMA.16816.F32.BF16 R196, R4, R14, R196 ;  /* 0x0000000e04c4723c */ /* 0x000fe200000418c4 */
[----:B---3--:R-:W-:-:S05]  /*11d00*/  MOV R2, R54 ;  /* 0x0000003600027202 */ /* 0x008fca0000000f00 */
[----:B------:R-:W-:Y:S02]  /*11d10*/  FFMA.FTZ R2, R2, UR4, -R35 ;  /* 0x0000000402027c23 */ /* 0x000fe40008010823 */
[----:B------:R-:W-:Y:S01]  /*11d20*/  HMMA.16816.F32.BF16 R192, R8, R12, R192 ;  /* 0x0000000c08c0723c */ /* 0x000fe200000418c0 */
[----:B--2---:R-:W-:-:S07]  /*11d30*/  FFMA.FTZ R0, R52, UR4, -R33 ;  /* 0x0000000434007c23 */ /* 0x004fce0008010821 */
[----:B------:R-:W-:Y:S01]  /*11d40*/  HMMA.16816.F32.BF16 R200, R8, R14, R200 ;  /* 0x0000000e08c8723c */ /* 0x000fe200000418c8 */
[----:B------:R-:W2:Y:S01]  /*11d50*/  LDSM.16.MT88.4 R12, [R37+0x800] ;  /* 0x00080000250c783b */ /* 0x000ea20000004200 */
[----:B------:R3:W1:Y:S06]  /*11d60*/  MUFU.EX2 R235, R0 ;  /* 0x0000000000eb7308 */ /* 0x00066c0000000800 */
[C---:B------:R-:W-:Y:S08]  /*11d70*/  HMMA.16816.F32.BF16 R136, R4.reuse, R24, R136 ;  /* 0x000000180488723c */ /* 0x040ff00000041888 */
[----:B------:R-:W-:Y:S01]  /*11d80*/  HMMA.16816.F32.BF16 R140, R4, R26, R140 ;  /* 0x0000001a048c723c */ /* 0x000fe2000004188c */
[----:B----4-:R-:W-:Y:S01]  /*11d90*/  F2FP.BF16.F32.PACK_AB R4, R237, R236 ;  /* 0x000000eced04723e */ /* 0x010fe200000010ff */
[----:B---3--:R-:W-:Y:S01]  /*11da0*/  IMAD.MOV.U32 R0, RZ, RZ, R53 ;  /* 0x000000ffff007224 */ /* 0x008fe200078e0035 */
[----:B------:R-:W-:-:S02]  /*11db0*/  F2FP.BF16.F32.PACK_AB R5, R229, R228 ;  /* 0x000000e4e505723e */ /* 0x000fc400000010ff */
[----:B------:R-:W-:Y:S01]  /*11dc0*/  F2FP.BF16.F32.PACK_AB R6, R242, R241 ;  /* 0x000000f1f206723e */ /* 0x000fe200000010ff */
[----:B------:R-:W-:Y:S01]  /*11dd0*/  FFMA.FTZ R0, R0, UR4, -R35 ;  /* 0x0000000400007c23 */ /* 0x000fe20008010823 */
[----:B-1----:R-:W-:Y:S01]  /*11de0*/  F2FP.BF16.F32.PACK_AB R7, R235, R231 ;  /* 0x000000e7eb07723e */ /* 0x002fe200000010ff */
[----:B------:R-:W-:Y:S01]  /*11df0*/  HMMA.16816.F32.BF16 R132, R8, R24, R132 ;  /* 0x000000180884723c */ /* 0x000fe20000041884 */
[----:B------:R-:W-:Y:S01]  /*11e00*/  IMAD.MOV.U32 R25, RZ, RZ, R76 ;  /* 0x000000ffff197224 */ /* 0x000fe200078e004c */
[----:B------:R-:W-:-:S06]  /*11e10*/  MOV R24, R77 ;  /* 0x0000004d00187202 */ /* 0x000fcc0000000f00 */
[----:B------:R-:W-:Y:S01]  /*11e20*/  HMMA.16816.F32.BF16 R144, R8, R26, R144 ;  /* 0x0000001a0890723c */ /* 0x000fe20000041890 */
[----:B------:R-:W-:Y:S01]  /*11e30*/  F2FP.BF16.F32.PACK_AB R8, R29, R3 ;  /* 0x000000031d08723e */ /* 0x000fe200000010ff */
[----:B------:R-:W-:Y:S01]  /*11e40*/  IMAD.MOV.U32 R26, RZ, RZ, R79 ;  /* 0x000000ffff1a7224 */ /* 0x000fe200078e004f */
[----:B------:R-:W-:Y:S02]  /*11e50*/  F2FP.BF16.F32.PACK_AB R9, R28, R67 ;  /* 0x000000431c09723e */ /* 0x000fe400000010ff */
[----:B------:R-:W-:Y:S02]  /*11e60*/  F2FP.BF16.F32.PACK_AB R10, R173, R31 ;  /* 0x0000001fad0a723e */ /* 0x000fe400000010ff */
        /* <DEDUP_REMOVED lines=10> */
[----:B------:R-:W-:Y:S02]  /*11f10*/  MOV R208, R67 ;  /* 0x0000004300d07202 */ /* 0x000fe40000000f00 */
[----:B------:R-:W-:Y:S01]  /*11f20*/  MOV R209, R55 ;  /* 0x0000003700d17202 */ /* 0x000fe20000000f00 */
[----:B------:R-:W-:Y:S01]  /*11f30*/  HMMA.16816.F32.BF16 R84, R4, R22, R204 ;  /* 0x000000160454723c */ /* 0x000fe200000418cc */
[----:B------:R-:W-:Y:S01]  /*11f40*/  IMAD.MOV.U32 R207, RZ, RZ, R31 ;  /* 0x000000ffffcf7224 */ /* 0x000fe200078e001f */
[----:B------:R-:W-:Y:S01]  /*11f50*/  MOV R206, R28 ;  /* 0x0000001c00ce7202 */ /* 0x000fe20000000f00 */
[----:B------:R-:W-:Y:S01]  /*11f60*/  IMAD.MOV.U32 R204, RZ, RZ, R26 ;  /* 0x000000ffffcc7224 */ /* 0x000fe200078e001a */
[----:B------:R-:W-:-:S02]  /*11f70*/  MOV R205, R29 ;  /* 0x0000001d00cd7202 */ /* 0x000fc40000000f00 */
[----:B------:R-:W-:Y:S02]  /*11f80*/  LDSM.16.MT88.4 R28, [R42+0x2800] ;  /* 0x002800002a1c783b */ /* 0x000fe40000004200 */
[C---:B------:R-:W-:Y:S01]  /*11f90*/  HMMA.16816.F32.BF16 R76, R8.reuse, R22, R188 ;  /* 0x00000016084c723c */ /* 0x040fe200000418bc */
[----:B------:R-:W-:Y:S01]  /*11fa0*/  MOV R188, R44 ;  /* 0x0000002c00bc7202 */ /* 0x000fe20000000f00 */
[----:B------:R-:W1:Y:S01]  /*11fb0*/  LDSM.16.MT88.4 R20, [R36+0xe800] ;  /* 0x00e800002414783b */ /* 0x000e620000004200 */
[----:B------:R-:W-:Y:S01]  /*11fc0*/  MOV R191, R27 ;  /* 0x0000001b00bf7202 */ /* 0x000fe20000000f00 */
[----:B------:R-:W-:Y:S01]  /*11fd0*/  IMAD.MOV.U32 R189, RZ, RZ, R25 ;  /* 0x000000ffffbd7224 */ /* 0x000fe200078e0019 */
[----:B------:R-:W-:Y:S02]  /*11fe0*/  MOV R190, R24 ;  /* 0x0000001800be7202 */ /* 0x000fe40000000f00 */
[----:B------:R-:W-:Y:S01]  /*11ff0*/  LDSM.16.MT88.4 R24, [R42+0x800] ;  /* 0x000800002a18783b */ /* 0x000fe20000004200 */
[----:B------:R-:W-:Y:S01]  /*12000*/  HMMA.16816.F32.BF16 R72, R8, R16, R184 ;  /* 0x000000100848723c */ /* 0x000fe200000418b8 */
[----:B------:R-:W-:Y:S01]  /*12010*/  IMAD.MOV.U32 R187, RZ, RZ, R45 ;  /* 0x000000ffffbb7224 */ /* 0x000fe200078e002d */
[----:B------:R-:W-:Y:S01]  /*12020*/  MOV R186, R190 ;  /* 0x000000be00ba7202 */ /* 0x000fe20000000f00 */
[----:B------:R-:W-:Y:S01]  /*12030*/  IMAD.MOV.U32 R185, RZ, RZ, R191 ;  /* 0x000000ffffb97224 */ /* 0x000fe200078e00bf */
[----:B------:R-:W-:Y:S01]  /*12040*/  MOV R184, R204 ;  /* 0x000000cc00b87202 */ /* 0x000fe20000000f00 */
[----:B------:R-:W-:Y:S01]  /*12050*/  IMAD.MOV.U32 R191, RZ, RZ, R215 ;  /* 0x000000ffffbf7224 */ /* 0x000fe200078e00d7 */
[----:B------:R-:W-:-:S02]  /*12060*/  MOV R190, R214 ;  /* 0x000000d600be7202 */ /* 0x000fc40000000f00 */
[C---:B------:R-:W-:Y:S08]  /*12070*/  HMMA.16816.F32.BF16 R68, R4.reuse, R16, R68 ;  /* 0x000000100444723c */ /* 0x040ff00000041844 */
[-C--:B------:R-:W-:Y:S08]  /*12080*/  HMMA.16816.F32.BF16 R64, R4, R18.reuse, R180 ;  /* 0x000000120440723c */ /* 0x080ff000000418b4 */
[C---:B------:R-:W-:Y:S01]  /*12090*/  HMMA.16816.F32.BF16 R60, R8.reuse, R18, R60 ;  /* 0x00000012083c723c */ /* 0x040fe2000004183c */
[----:B------:R-:W3:Y:S07]  /*120a0*/  LDSM.16.MT88.4 R16, [R43+0xe800] ;  /* 0x00e800002b10783b */ /* 0x000eee0000004200 */
[-C--:B--2---:R-:W-:Y:S08]  /*120b0*/  HMMA.16816.F32.BF16 R56, R8, R12.reuse, R56 ;  /* 0x0000000c0838723c */ /* 0x084ff00000041838 */
        /* <DEDUP_REMOVED lines=8> */
[----:B------:R-:W-:-:S05]  /*12140*/  MOV R95, R173 ;  /* 0x000000ad005f7202 */ /* 0x000fca0000000f00 */
[----:B------:R-:W-:Y:S01]  /*12150*/  HMMA.16816.F32.BF16 R44, R8, R14, R96 ;  /* 0x0000000e082c723c */ /* 0x000fe20000041860 */
[----:B------:R-:W2:Y:S01]  /*12160*/  LDSM.16.MT88.4 R12, [R37+0x2800] ;  /* 0x00280000250c783b */ /* 0x000ea20000004200 */
[----:B------:R4:W-:Y:S01]  /*12170*/  MUFU.EX2 R96, R0 ;  /* 0x0000000000607308 */ /* 0x0009e20000000800 */
[----:B------:R-:W-:Y:S01]  /*12180*/  IMAD.MOV.U32 R99, RZ, RZ, R250 ;  /* 0x000000ffff637224 */ /* 0x000fe200078e00fa */
[----:B------:R-:W-:Y:S02]  /*12190*/  MOV R98, R248 ;  /* 0x000000f800627202 */ /* 0x000fe40000000f00 */
[----:B------:R-:W-:Y:S02]  /*121a0*/  MOV R97, R247 ;  /* 0x000000f700617202 */ /* 0x000fe40000000f00 */
[C---:B-1----:R-:W-:Y:S08]  /*121b0*/  HMMA.16816.F32.BF16 R120, R4.reuse, R20, R120 ;  /* 0x000000140478723c */ /* 0x042ff00000041878 */
[----:B------:R-:W-:Y:S01]  /*121c0*/  HMMA.16816.F32.BF16 R124, R4, R22, R124 ;  /* 0x00000016047c723c */ /* 0x000fe2000004187c */
[----:B----4-:R-:W-:Y:S01]  /*121d0*/  FFMA.FTZ R0, R174, UR4, -R35 ;  /* 0x00000004ae007c23 */ /* 0x010fe20008010823 */
[----:B------:R-:W-:-:S02]  /*121e0*/  MOV R174, R175 ;  /* 0x000000af00ae7202 */ /* 0x000fc40000000f00 */
[----:B------:R-:W-:Y:S02]  /*121f0*/  MOV R175, R168 ;  /* 0x000000a800af7202 */ /* 0x000fe40000000f00 */
[----:B------:R-:W-:Y:S01]  /*12200*/  MOV R168, R234 ;  /* 0x000000ea00a87202 */ /* 0x000fe20000000f00 */
[----:B------:R-:W-:Y:S01]  /*12210*/  IMAD.MOV.U32 R214, RZ, RZ, R174 ;  /* 0x000000ffffd67224 */ /* 0x000fe200078e00ae */
[----:B------:R-:W-:Y:S01]  /*12220*/  HMMA.16816.F32.BF16 R116, R8, R20, R116 ;  /* 0x000000140874723c */ /* 0x000fe20000041874 */
[----:B------:R1:W-:Y:S01]  /*12230*/  MUFU.EX2 R234, R2 ;  /* 0x0000000200ea7308 */ /* 0x0003e20000000800 */
[----:B------:R-:W-:Y:S02]  /*12240*/  MOV R94, R168 ;  /* 0x000000a8005e7202 */ /* 0x000fe40000000f00 */
[----:B------:R-:W-:Y:S02]  /*12250*/  MOV R215, R175 ;  /* 0x000000af00d77202 */ /* 0x000fe40000000f00 */
[----:B------:R-:W-:-:S02]  /*12260*/  MOV R93, R214 ;  /* 0x000000d6005d7202 */ /* 0x000fc40000000f00 */
[----:B------:R-:W-:Y:S01]  /*12270*/  HMMA.16816.F32.BF16 R128, R8, R22, R128 ;  /* 0x000000160880723c */ /* 0x000fe20000041880 */
[----:B------:R-:W4:Y:S01]  /*12280*/  LDSM.16.MT88.4 R20, [R36+0xd000] ;  /* 0x00d000002414783b */ /* 0x000f220000004200 */
[----:B------:R-:W-:Y:S01]  /*12290*/  MOV R92, R215 ;  /* 0x000000d7005c7202 */ /* 0x000fe20000000f00 */
[----:B-1----:R-:W-:-:S05]  /*122a0*/  FFMA.FTZ R2, R187, UR4, -R35 ;  /* 0x00000004bb027c23 */ /* 0x002fca0008010823 */
[C---:B---3--:R-:W-:Y:S01]  /*122b0*/  HMMA.16816.F32.BF16 R136, R4.reuse, R16, R136 ;  /* 0x000000100488723c */ /* 0x048fe20000041888 */
[----:B------:R-:W-:Y:S02]  /*122c0*/  MOV R187, R189 ;  /* 0x000000bd00bb7202 */ /* 0x000fe40000000f00 */
[----:B------:R-:W-:Y:S02]  /*122d0*/  MOV R189, R213 ;  /* 0x000000d500bd7202 */ /* 0x000fe40000000f00 */
[----:B------:R-:W-:Y:S01]  /*122e0*/  MOV R213, R3 ;  /* 0x0000000300d57202 */ /* 0x000fe20000000f00 */
[----:B------:R-:W-:Y:S02]  /*122f0*/  FFMA.FTZ R3, R221, UR4, -R32 ;  /* 0x00000004dd037c23 */ /* 0x000fe40008010820 */
[----:B------:R-:W-:Y:S02]  /*12300*/  HMMA.16816.F32.BF16 R140, R4, R18, R140 ;  /* 0x00000012048c723c */ /* 0x000fe4000004188c */
[----:B------:R1:W-:Y:S06]  /*12310*/  MUFU.EX2 R207, R3 ;  /* 0x0000000300cf7308 */ /* 0x0003ec0000000800 */
[C---:B------:R-:W-:Y:S08]  /*12320*/  HMMA.16816.F32.BF16 R132, R8.reuse, R16, R132 ;  /* 0x000000100884723c */ /* 0x040ff00000041884 */
[----:B------:R-:W-:Y:S01]  /*12330*/  HMMA.16816.F32.BF16 R144, R8, R18, R144 ;  /* 0x000000120890723c */ /* 0x000fe20000041890 */
[----:B------:R-:W-:Y:S01]  /*12340*/  LDSM.16.MT88.4 R16, [R43+0xd000] ;  /* 0x00d000002b10783b */ /* 0x000fe20000004200 */
[----:B-1----:R-:W-:-:S06]  /*12350*/  MOV R3, R249 ;  /* 0x000000f900037202 */ /* 0x002fcc0000000f00 */
[C---:B------:R-:W-:Y:S08]  /*12360*/  HMMA.16816.F32.BF16 R104, R4.reuse, R24, R104 ;  /* 0x000000180468723c */ /* 0x040ff00000041868 */
[C---:B------:R-:W-:Y:S08]  /*12370*/  HMMA.16816.F32.BF16 R108, R4.reuse, R26, R108 ;  /* 0x0000001a046c723c */ /* 0x040ff0000004186c */
[C---:B--2---:R-:W-:Y:S08]  /*12380*/  HMMA.16816.F32.BF16 R152, R4.reuse, R12, R152 ;  /* 0x0000000c0498723c */ /* 0x044ff00000041898 */
[C---:B------:R-:W-:Y:S08]  /*12390*/  HMMA.16816.F32.BF16 R156, R4.reuse, R14, R156 ;  /* 0x0000000e049c723c */ /* 0x040ff0000004189c */
[C---:B------:R-:W-:Y:S08]  /*123a0*/  HMMA.16816.F32.BF16 R164, R4.reuse, R28, R164 ;  /* 0x0000001c04a4723c */ /* 0x040ff000000418a4 */
[----:B------:R-:W-:Y:S01]  /*123b0*/  HMMA.16816.F32.BF16 R196, R4, R30, R196 ;  /* 0x0000001e04c4723c */ /* 0x000fe200000418c4 */
[----:B------:R1:W-:Y:S04]  /*123c0*/  MUFU.EX2 R4, R0 ;  /* 0x0000000000047308 */ /* 0x0003e80000000800 */
[----:B------:R2:W3:Y:S03]  /*123d0*/  MUFU.EX2 R5, R2 ;  /* 0x0000000200057308 */ /* 0x0004e60000000800 */
[----:B------:R-:W-:Y:S01]  /*123e0*/  HMMA.16816.F32.BF16 R100, R8, R24, R100 ;  /* 0x000000180864723c */ /* 0x000fe20000041864 */
[----:B-1----:R-:W-:-:S07]  /*123f0*/  FFMA.FTZ R0, R210, UR4, -R34 ;  /* 0x00000004d2007c23 */ /* 0x002fce0008010822 */
[C---:B------:R-:W-:Y:S01]  /*12400*/  HMMA.16816.F32.BF16 R112, R8.reuse, R26, R112 ;  /* 0x0000001a0870723c */ /* 0x040fe20000041870 */
[----:B------:R-:W1:Y:S01]  /*12410*/  LDSM.16.MT88.4 R24, [R42+0x1000] ;  /* 0x001000002a18783b */ /* 0x000e620000004200 */
[--C-:B--2---:R-:W-:Y:S01]  /*12420*/  FFMA.FTZ R2, R211, UR4, -R34.reuse ;  /* 0x00000004d3027c23 */ /* 0x104fe20008010822 */
[----:B------:R2:W-:Y:S04]  /*12430*/  MUFU.EX2 R210, R0 ;  /* 0x0000000000d27308 */ /* 0x0005e80000000800 */
[----:B------:R4:W4:Y:S01]  /*12440*/  MUFU.EX2 R211, R2 ;  /* 0x0000000200d37308 */ /* 0x0009220000000800 */
[C---:B------:R-:W-:Y:S08]  /*12450*/  HMMA.16816.F32.BF16 R148, R8.reuse, R12, R148 ;  /* 0x0000000c0894723c */ /* 0x040ff00000041894 */
[----:B------:R-:W-:Y:S01]  /*12460*/  HMMA.16816.F32.BF16 R160, R8, R14, R160 ;  /* 0x0000000e08a0723c */ /* 0x000fe200000418a0 */
[--C-:B--2---:R-:W-:Y:S01]  /*12470*/  FFMA.FTZ R0, R252, UR4, -R34.reuse ;  /* 0x00000004fc007c23 */ /* 0x104fe20008010822 */
[----:B---3--:R-:W-:Y:S01]  /*12480*/  IMAD.MOV.U32 R252, RZ, RZ, R5 ;  /* 0x000000fffffc7224 */ /* 0x008fe200078e0005 */
[----:B------:R-:W2:Y:S01]  /*12490*/  LDSM.16.MT88.4 R12, [R37+0x1000] ;  /* 0x00100000250c783b */ /* 0x000ea20000004200 */
[----:B----4-:R-:W-:Y:S01]  /*124a0*/  FFMA.FTZ R2, R243, UR4, -R34 ;  /* 0x00000004f3027c23 */ /* 0x010fe20008010822 */
[----:B------:R3:W-:Y:S01]  /*124b0*/  MUFU.EX2 R209, R0 ;  /* 0x0000000000d17308 */ /* 0x0007e20000000800 */
[----:B------:R-:W-:-:S02]  /*124c0*/  MOV R243, R4 ;  /* 0x0000000400f37202 */ /* 0x000fc40000000f00 */
[C---:B------:R-:W-:Y:S01]  /*124d0*/  HMMA.16816.F32.BF16 R192, R8.reuse, R28, R192 ;  /* 0x0000001c08c0723c */ /* 0x040fe200000418c0 */
[----:B------:R4:W1:Y:S07]  /*124e0*/  MUFU.EX2 R208, R2 ;  /* 0x0000000200d07308 */ /* 0x00086e0000000800 */
[----:B------:R-:W-:Y:S01]  /*124f0*/  HMMA.16816.F32.BF16 R200, R8, R30, R200 ;  /* 0x0000001e08c8723c */ /* 0x000fe200000418c8 */
[----:B------:R-:W-:Y:S01]  /*12500*/  F2FP.BF16.F32.PACK_AB R8, R234, R96 ;  /* 0x00000060ea08723e */ /* 0x000fe200000010ff */
[----:B------:R-:W2:Y:S01]  /*12510*/  LDSM.16.MT88.4 R28, [R42+0x3000] ;  /* 0x003000002a1c783b */ /* 0x000ea20000004200 */
[----:B------:R-:W-:Y:S01]  /*12520*/  F2FP.BF16.F32.PACK_AB R9, R211, R210 ;  /* 0x000000d2d309723e */ /* 0x000fe200000010ff */
[--C-:B---3--:R-:W-:Y:S01]  /*12530*/  FFMA.FTZ R0, R224, UR4, -R32.reuse ;  /* 0x00000004e0007c23 */ /* 0x108fe20008010820 */
[----:B------:R-:W-:Y:S01]  /*12540*/  F2FP.BF16.F32.PACK_AB R10, R252, R243 ;  /* 0x000000f3fc0a723e */ /* 0x000fe200000010ff */
[----:B----4-:R-:W-:-:S02]  /*12550*/  FFMA.FTZ R2, R225, UR4, -R32 ;  /* 0x00000004e1027c23 */ /* 0x010fc40008010820 */
[----:B------:R3:W-:Y:S01]  /*12560*/  MUFU.EX2 R174, R0 ;  /* 0x0000000000ae7308 */ /* 0x0007e20000000800 */
[----:B-1----:R-:W-:-:S03]  /*12570*/  F2FP.BF16.F32.PACK_AB R11, R208, R209 ;  /* 0x000000d1d00b723e */ /* 0x002fc600000010ff */
[----:B------:R1:W4:Y:S04]  /*12580*/  MUFU.EX2 R204, R2 ;  /* 0x0000000200cc7308 */ /* 0x0003280000000800 */
[C---:B------:R-:W-:Y:S01]  /*12590*/  HMMA.16816.F32.BF16 R180, R8.reuse, R20, R80 ;  /* 0x0000001408b4723c */ /* 0x040fe20000041850 */
[----:B------:R-:W-:Y:S01]  /*125a0*/  MOV R80, R94 ;  /* 0x0000005e00507202 */ /* 0x000fe20000000f00 */
[----:B------:R-:W-:Y:S01]  /*125b0*/  IMAD.MOV.U32 R94, RZ, RZ, R95 ;  /* 0x000000ffff5e7224 */ /* 0x000fe200078e005f */
[----:B------:R-:W-:Y:S02]  /*125c0*/  MOV R81, R218 ;  /* 0x000000da00517202 */ /* 0x000fe40000000f00 */
[----:B------:R-:W-:Y:S01]  /*125d0*/  MOV R83, R245 ;  /* 0x000000f500537202 */ /* 0x000fe20000000f00 */
[----:B---3--:R-:W-:Y:S01]  /*125e0*/  FFMA.FTZ R0, R220, UR4, -R32 ;  /* 0x00000004dc007c23 */ /* 0x008fe20008010820 */
[----:B------:R-:W-:Y:S01]  /*125f0*/  MOV R82, R219 ;  /* 0x000000db00527202 */ /* 0x000fe20000000f00 */
[--C-:B------:R-:W-:Y:S01]  /*12600*/  FFMA.FTZ R3, R3, UR4, -R33.reuse ;  /* 0x0000000403037c23 */ /* 0x100fe20008010821 */
[----:B------:R-:W-:Y:S01]  /*12610*/  MOV R95, R176 ;  /* 0x000000b0005f7202 */ /* 0x000fe20000000f00 */
[----:B-1----:R-:W-:Y:S01]  /*12620*/  FFMA.FTZ R2, R226, UR4, -R33 ;  /* 0x00000004e2027c23 */ /* 0x002fe20008010821 */
[----:B------:R1:W3:Y:S01]  /*12630*/  MUFU.EX2 R206, R0 ;  /* 0x0000000000ce7308 */ /* 0x0002e20000000800 */
[----:B----4-:R-:W-:Y:S01]  /*12640*/  F2FP.BF16.F32.PACK_AB R4, R204, R174 ;  /* 0x000000aecc04723e */ /* 0x010fe200000010ff */
[----:B------:R-:W-:Y:S01]  /*12650*/  HMMA.16816.F32.BF16 R100, R8, R24, R100 ;  /* 0x000000180864723c */ /* 0x000fe20000041864 */
[----:B------:R-:W-:Y:S01]  /*12660*/  MOV R176, R177 ;  /* 0x000000b100b07202 */ /* 0x000fe20000000f00 */
[----:B------:R4:W-:Y:S01]  /*12670*/  MUFU.EX2 R168, R2 ;  /* 0x0000000200a87308 */ /* 0x0009e20000000800 */
[----:B------:R-:W-:Y:S01]  /*12680*/  MOV R177, R178 ;  /* 0x000000b200b17202 */ /* 0x000fe20000000f00 */
[----:B------:R-:W-:Y:S01]  /*12690*/  IMAD.MOV.U32 R178, RZ, RZ, R179 ;  /* 0x000000ffffb27224 */ /* 0x000fe200078e00b3 */
[----:B------:R-:W-:-:S02]  /*126a0*/  MOV R179, R184 ;  /* 0x000000b800b37202 */ /* 0x000fc40000000f00 */
[----:B------:R-:W-:Y:S02]  /*126b0*/  MOV R184, R185 ;  /* 0x000000b900b87202 */ /* 0x000fe40000000f00 */
[----:B------:R-:W-:Y:S01]  /*126c0*/  MOV R185, R186 ;  /* 0x000000ba00b97202 */ /* 0x000fe20000000f00 */
[----:B------:R-:W-:Y:S01]  /*126d0*/  IMAD.MOV.U32 R186, RZ, RZ, R187 ;  /* 0x000000ffffba7224 */ /* 0x000fe200078e00bb */
[----:B------:R-:W-:Y:S01]  /*126e0*/  MOV R187, R188 ;  /* 0x000000bc00bb7202 */ /* 0x000fe20000000f00 */
[--C-:B-1----:R-:W-:Y:S01]  /*126f0*/  FFMA.FTZ R0, R227, UR4, -R33.reuse ;  /* 0x00000004e3007c23 */ /* 0x102fe20008010821 */
[----:B---3--:R-:W-:Y:S01]  /*12700*/  F2FP.BF16.F32.PACK_AB R6, R207, R206 ;  /* 0x000000cecf06723e */ /* 0x008fe200000010ff */
[----:B------:R-:W-:Y:S01]  /*12710*/  HMMA.16816.F32.BF16 R224, R8, R22, R76 ;  /* 0x0000001608e0723c */ /* 0x000fe2000004184c */
[----:B------:R-:W-:Y:S01]  /*12720*/  MOV R78, R251 ;  /* 0x000000fb004e7202 */ /* 0x000fe20000000f00 */
[----:B----4-:R-:W-:Y:S01]  /*12730*/  FFMA.FTZ R2, R222, UR4, -R33 ;  /* 0x00000004de027c23 */ /* 0x010fe20008010821 */
[----:B------:R-:W-:Y:S01]  /*12740*/  MOV R76, R244 ;  /* 0x000000f4004c7202 */ /* 0x000fe20000000f00 */
[----:B------:R-:W-:Y:S01]  /*12750*/  IMAD.MOV.U32 R77, RZ, RZ, R246 ;  /* 0x000000ffff4d7224 */ /* 0x000fe200078e00f6 */
[----:B------:R1:W3:Y:S01]  /*12760*/  MUFU.EX2 R173, R0 ;  /* 0x0000000000ad7308 */ /* 0x0002e20000000800 */
[----:B------:R-:W-:-:S02]  /*12770*/  IMAD.MOV.U32 R188, RZ, RZ, R213 ;  /* 0x000000ffffbc7224 */ /* 0x000fc400078e00d5 */
[----:B------:R-:W-:Y:S01]  /*12780*/  HMMA.16816.F32.BF16 R248, R8, R16, R72 ;  /* 0x0000001008f8723c */ /* 0x000fe20000041848 */
[----:B------:R4:W-:Y:S01]  /*12790*/  MUFU.EX2 R175, R2 ;  /* 0x0000000200af7308 */ /* 0x0009e20000000800 */
[----:B------:R-:W-:-:S05]  /*127a0*/  IMAD.MOV.U32 R75, RZ, RZ, R217 ;  /* 0x000000ffff4b7224 */ /* 0x000fca00078e00d9 */
[----:B------:R-:W-:Y:S01]  /*127b0*/  MOV R74, R75 ;  /* 0x0000004b004a7202 */ /* 0x000fe20000000f00 */
[----:B------:R-:W-:Y:S01]  /*127c0*/  IMAD.MOV.U32 R75, RZ, RZ, R76 ;  /* 0x000000ffff4b7224 */ /* 0x000fe200078e004c */
[----:B------:R-:W-:Y:S01]  /*127d0*/  MOV R76, R77 ;  /* 0x0000004d004c7202 */ /* 0x000fe20000000f00 */
[C---:B--2---:R-:W-:Y:S01]  /*127e0*/  HMMA.16816.F32.BF16 R244, R8.reuse, R12, R56 ;  /* 0x0000000c08f4723c */ /* 0x044fe20000041838 */
[----:B------:R-:W-:Y:S01]  /*127f0*/  MOV R77, R78 ;  /* 0x0000004e004d7202 */ /* 0x000fe20000000f00 */
[----:B-1----:R-:W-:Y:S01]  /*12800*/  FFMA.FTZ R0, R223, UR4, -R33 ;  /* 0x00000004df007c23 */ /* 0x002fe20008010821 */
[----:B---3--:R-:W-:Y:S01]  /*12810*/  F2FP.BF16.F32.PACK_AB R5, R173, R168 ;  /* 0x000000a8ad05723e */ /* 0x008fe200000010ff */
[----:B----4-:R-:W-:Y:S01]  /*12820*/  IMAD.MOV.U32 R2, RZ, RZ, R189 ;  /* 0x000000ffff027224 */ /* 0x010fe200078e00bd */
[----:B------:R-:W-:Y:S02]  /*12830*/  MOV R189, R190 ;  /* 0x000000be00bd7202 */ /* 0x000fe40000000f00 */
[----:B------:R-:W-:Y:S01]  /*12840*/  MOV R73, R74 ;  /* 0x0000004a00497202 */ /* 0x000fe20000000f00 */
[----:B------:R-:W-:Y:S01]  /*12850*/  HMMA.16816.F32.BF16 R220, R8, R18, R60 ;  /* 0x0000001208dc723c */ /* 0x000fe2000004183c */
[----:B------:R-:W-:-:S02]  /*12860*/  MOV R79, R189 ;  /* 0x000000bd004f7202 */ /* 0x000fc40000000f00 */
[----:B------:R-:W-:Y:S02]  /*12870*/  MOV R74, R75 ;  /* 0x0000004b004a7202 */ /* 0x000fe40000000f00 */
[----:B------:R-:W-:Y:S01]  /*12880*/  MOV R78, R79 ;  /* 0x0000004f004e7202 */ /* 0x000fe20000000f00 */
[----:B------:R-:W-:Y:S01]  /*12890*/  IMAD.MOV.U32 R79, RZ, RZ, R80 ;  /* 0x000000ffff4f7224 */ /* 0x000fe200078e0050 */
[----:B------:R-:W-:Y:S01]  /*128a0*/  MOV R80, R2 ;  /* 0x0000000200507202 */ /* 0x000fe20000000f00 */
[----:B------:R-:W-:Y:S01]  /*128b0*/  IMAD.MOV.U32 R75, RZ, RZ, R76 ;  /* 0x000000ffff4b7224 */ /* 0x000fe200078e004c */
[----:B------:R-:W-:Y:S01]  /*128c0*/  MOV R76, R77 ;  /* 0x0000004d004c7202 */ /* 0x000fe20000000f00 */
[----:B------:R-:W2:Y:S01]  /*128d0*/  LDL.LU R2, [R1+0x8] ;  /* 0x0000080001027983 */ /* 0x000ea20000300800 */
[----:B------:R-:W-:Y:S02]  /*128e0*/  MOV R77, R78 ;  /* 0x0000004e004d7202 */ /* 0x000fe40000000f00 */
[----:B------:R-:W-:Y:S01]  /*128f0*/  MOV R78, R79 ;  /* 0x0000004f004e7202 */ /* 0x000fe20000000f00 */
[----:B------:R-:W-:Y:S01]  /*12900*/  IMAD.MOV.U32 R79, RZ, RZ, R80 ;  /* 0x000000ffff4f7224 */ /* 0x000fe200078e0050 */
[----:B------:R-:W-:Y:S01]  /*12910*/  MOV R190, R205 ;  /* 0x000000cd00be7202 */ /* 0x000fe20000000f00 */
[----:B------:R-:W3:Y:S01]  /*12920*/  LDL.LU R80, [R1+0x30] ;  /* 0x0000300001507983 */ /* 0x000ee20000300800 */
[----:B------:R-:W1:Y:S01]  /*12930*/  MUFU.EX2 R205, R0 ;  /* 0x0000000000cd7308 */ /* 0x000e620000000800 */
[----:B------:R-:W-:Y:S01]  /*12940*/  MOV R189, R212 ;  /* 0x000000d400bd7202 */ /* 0x000fe20000000f00 */
[C---:B------:R-:W-:Y:S08]  /*12950*/  HMMA.16816.F32.BF16 R192, R8.reuse, R28, R192 ;  /* 0x0000001c08c0723c */ /* 0x040ff000000418c0 */
[----:B------:R-:W-:Y:S01]  /*12960*/  HMMA.16816.F32.BF16 R212, R8, R26, R112 ;  /* 0x0000001a08d4723c */ /* 0x000fe20000041870 */
[----:B------:R-:W-:Y:S01]  /*12970*/  LDSM.16.MT88.4 R112, [R42+0x1800] ;  /* 0x001800002a70783b */ /* 0x000fe20000004200 */
[----:B-1----:R-:W-:-:S02]  /*12980*/  F2FP.BF16.F32.PACK_AB R7, R205, R175 ;  /* 0x000000afcd07723e */ /* 0x002fc400000010ff */
[----:B------:R-:W-:-:S04]  /*12990*/  MOV R0, R216 ;  /* 0x000000d800007202 */ /* 0x000fc80000000f00 */
[----:B------:R-:W-:Y:S01]  /*129a0*/  HMMA.16816.F32.BF16 R216, R8, R14, R44 ;  /* 0x0000000e08d8723c */ /* 0x000fe2000004182c */
[----:B------:R-:W-:-:S07]  /*129b0*/  FFMA.FTZ R0, R0, UR4, -R32 ;  /* 0x0000000400007c23 */ /* 0x000fce0008010820 */
[C---:B------:R-:W-:Y:S08]  /*129c0*/  HMMA.16816.F32.BF16 R68, R4.reuse, R16, R68 ;  /* 0x000000100444723c */ /* 0x040ff00000041844 */
[C---:B------:R-:W-:Y:S01]  /*129d0*/  HMMA.16816.F32.BF16 R64, R4.reuse, R18, R64 ;  /* 0x000000120440723c */ /* 0x040fe20000041840 */
[----:B------:R-:W1:Y:S07]  /*129e0*/  LDSM.16.MT88.4 R16, [R43+0xf000] ;  /* 0x00f000002b10783b */ /* 0x000e6e0000004200 */
[C---:B------:R-:W-:Y:S08]  /*129f0*/  HMMA.16816.F32.BF16 R88, R4.reuse, R20, R88 ;  /* 0x000000140458723c */ /* 0x040ff00000041858 */
[C---:B------:R-:W-:Y:S01]  /*12a00*/  HMMA.16816.F32.BF16 R84, R4.reuse, R22, R84 ;  /* 0x000000160454723c */ /* 0x040fe20000041854 */
[----:B------:R-:W4:Y:S07]  /*12a10*/  LDSM.16.MT88.4 R20, [R36+0xf000] ;  /* 0x00f000002414783b */ /* 0x000f2e0000004200 */
[C---:B------:R-:W-:Y:S08]  /*12a20*/  HMMA.16816.F32.BF16 R52, R4.reuse, R12, R52 ;  /* 0x0000000c0434723c */ /* 0x040ff00000041834 */
[C---:B------:R-:W-:Y:S01]  /*12a30*/  HMMA.16816.F32.BF16 R48, R4.reuse, R14, R48 ;  /* 0x0000000e0430723c */ /* 0x040fe20000041830 */
[----:B------:R-:W4:Y:S07]  /*12a40*/  LDSM.16.MT88.4 R12, [R37+0x3000] ;  /* 0x00300000250c783b */ /* 0x000f2e0000004200 */
[C---:B------:R-:W-:Y:S08]  /*12a50*/  HMMA.16816.F32.BF16 R104, R4.reuse, R24, R104 ;  /* 0x000000180468723c */ /* 0x040ff00000041868 */
[-C--:B-1----:R-:W-:Y:S08]  /*12a60*/  HMMA.16816.F32.BF16 R136, R4, R16.reuse, R136 ;  /* 0x000000100488723c */ /* 0x082ff00000041888 */
[----:B------:R-:W-:Y:S01]  /*12a70*/  HMMA.16816.F32.BF16 R132, R8, R16, R132 ;  /* 0x000000100884723c */ /* 0x000fe20000041884 */
[----:B------:R1:W-:Y:S07]  /*12a80*/  MUFU.EX2 R17, R0 ;  /* 0x0000000000117308 */ /* 0x0003ee0000000800 */
[----:B------:R-:W-:Y:S01]  /*12a90*/  HMMA.16816.F32.BF16 R140, R4, R18, R140 ;  /* 0x00000012048c723c */ /* 0x000fe2000004188c */
[----:B-1----:R-:W-:Y:S01]  /*12aa0*/  FFMA.FTZ R0, R73, UR4, -R32 ;  /* 0x0000000449007c23 */ /* 0x002fe20008010820 */
[----:B------:R-:W-:-:S06]  /*12ab0*/  MOV R73, R74 ;  /* 0x0000004a00497202 */ /* 0x000fcc0000000f00 */
[----:B------:R-:W-:Y:S01]  /*12ac0*/  HMMA.16816.F32.BF16 R56, R8, R18, R144 ;  /* 0x000000120838723c */ /* 0x000fe20000041890 */
[----:B------:R-:W-:Y:S01]  /*12ad0*/  MOV R74, R75 ;  /* 0x0000004b004a7202 */ /* 0x000fe20000000f00 */
[----:B------:R-:W-:Y:S01]  /*12ae0*/  MUFU.EX2 R19, R0 ;  /* 0x0000000000137308 */ /* 0x000fe20000000800 */
[----:B------:R-:W-:Y:S01]  /*12af0*/  MOV R75, R76 ;  /* 0x0000004c004b7202 */ /* 0x000fe20000000f00 */
[----:B------:R-:W-:Y:S01]  /*12b00*/  IMAD.MOV.U32 R76, RZ, RZ, R77 ;  /* 0x000000ffff4c7224 */ /* 0x000fe200078e004d */
[----:B------:R-:W-:-:S03]  /*12b10*/  MOV R77, R78 ;  /* 0x0000004e004d7202 */ /* 0x000fc60000000f00 */
[----:B------:R-:W-:Y:S01]  /*12b20*/  HMMA.16816.F32.BF16 R108, R4, R26, R108 ;  /* 0x0000001a046c723c */ /* 0x000fe2000004186c */
[----:B------:R-:W-:-:S07]  /*12b30*/  MOV R78, R79 ;  /* 0x0000004f004e7202 */ /* 0x000fce0000000f00 */
[C---:B----4-:R-:W-:Y:S08]  /*12b40*/  HMMA.16816.F32.BF16 R120, R4.reuse, R20, R120 ;  /* 0x000000140478723c */ /* 0x050ff00000041878 */
[C---:B------:R-:W-:Y:S08]  /*12b50*/  HMMA.16816.F32.BF16 R124, R4.reuse, R22, R124 ;  /* 0x00000016047c723c */ /* 0x040ff0000004187c */
[C---:B------:R-:W-:Y:S08]  /*12b60*/  HMMA.16816.F32.BF16 R152, R4.reuse, R12, R152 ;  /* 0x0000000c0498723c */ /* 0x040ff00000041898 */
[C---:B------:R-:W-:Y:S08]  /*12b70*/  HMMA.16816.F32.BF16 R156, R4.reuse, R14, R156 ;  /* 0x0000000e049c723c */ /* 0x040ff0000004189c */
[C---:B------:R-:W-:Y:S08]  /*12b80*/  HMMA.16816.F32.BF16 R164, R4.reuse, R28, R164 ;  /* 0x0000001c04a4723c */ /* 0x040ff000000418a4 */
[----:B------:R-:W-:Y:S01]  /*12b90*/  HMMA.16816.F32.BF16 R44, R4, R30, R196 ;  /* 0x0000001e042c723c */ /* 0x000fe200000418c4 */
[----:B------:R-:W-:Y:S01]  /*12ba0*/  MUFU.EX2 R16, R3 ;  /* 0x0000000300107308 */ /* 0x000fe20000000800 */
[----:B------:R-:W-:Y:S06]  /*12bb0*/  LDSM.16.MT88.4 R144, [R43+0xf800] ;  /* 0x00f800002b90783b */ /* 0x000fec0000004200 */
[C---:B------:R-:W-:Y:S08]  /*12bc0*/  HMMA.16816.F32.BF16 R116, R8.reuse, R20, R116 ;  /* 0x000000140874723c */ /* 0x040ff00000041874 */
[C---:B------:R-:W-:Y:S08]  /*12bd0*/  HMMA.16816.F32.BF16 R60, R8.reuse, R14, R160 ;  /* 0x0000000e083c723c */ /* 0x040ff000000418a0 */
[C---:B------:R-:W-:Y:S08]  /*12be0*/  HMMA.16816.F32.BF16 R148, R8.reuse, R12, R148 ;  /* 0x0000000c0894723c */ /* 0x040ff00000041894 */
[----:B------:R-:W-:Y:S01]  /*12bf0*/  HMMA.16816.F32.BF16 R24, R8, R22, R128 ;  /* 0x000000160818723c */ /* 0x000fe20000041880 */
[----:B---3--:R-:W-:Y:S01]  /*12c00*/  MOV R79, R80 ;  /* 0x00000050004f7202 */ /* 0x008fe20000000f00 */
[----:B------:R-:W-:-:S02]  /*12c10*/  IMAD.MOV.U32 R80, RZ, RZ, R81 ;  /* 0x000000ffff507224 */ /* 0x000fc400078e0051 */
[--C-:B--2---:R-:W-:Y:S01]  /*12c20*/  FFMA.FTZ R2, R2, UR4, -R32.reuse ;  /* 0x0000000402027c23 */ /* 0x104fe20008010820 */
[----:B------:R-:W2:Y:S03]  /*12c30*/  LDL.LU R81, [R1+0x2c] ;  /* 0x00002c0001517983 */ /* 0x000ea60000300800 */
[----:B------:R1:W-:Y:S01]  /*12c40*/  MUFU.EX2 R18, R2 ;  /* 0x0000000200127308 */ /* 0x0003e20000000800 */
[----:B------:R-:W-:Y:S01]  /*12c50*/  MOV R199, R189 ;  /* 0x000000bd00c77202 */ /* 0x000fe20000000f00 */
[----:B------:R-:W-:Y:S01]  /*12c60*/  IMAD.MOV.U32 R198, RZ, RZ, R99 ;  /* 0x000000ffffc67224 */ /* 0x000fe200078e0063 */
[----:B------:R-:W-:Y:S01]  /*12c70*/  HMMA.16816.F32.BF16 R28, R8, R30, R200 ;  /* 0x0000001e081c723c */ /* 0x000fe200000418c8 */
[----:B------:R-:W-:Y:S04]  /*12c80*/  LDSM.16.MT88.4 R128, [R36+0xf800] ;  /* 0x00f800002480783b */ /* 0x000fe80000004200 */
[----:B------:R-:W-:Y:S01]  /*12c90*/  LDSM.16.MT88.4 R160, [R37+0x3800] ;  /* 0x0038000025a0783b */ /* 0x000fe20000004200 */
[----:B-1----:R-:W-:Y:S01]  /*12ca0*/  FFMA.FTZ R2, R73, UR4, -R32 ;  /* 0x0000000449027c23 */ /* 0x002fe20008010820 */
[----:B------:R-:W-:-:S02]  /*12cb0*/  MOV R73, R74 ;  /* 0x0000004a00497202 */ /* 0x000fc40000000f00 */
[----:B------:R-:W-:Y:S02]  /*12cc0*/  MOV R74, R75 ;  /* 0x0000004b004a7202 */ /* 0x000fe40000000f00 */
[----:B------:R-:W-:Y:S01]  /*12cd0*/  MOV R75, R76 ;  /* 0x0000004c004b7202 */ /* 0x000fe20000000f00 */
[----:B------:R-:W-:Y:S01]  /*12ce0*/  IMAD.MOV.U32 R76, RZ, RZ, R77 ;  /* 0x000000ffff4c7224 */ /* 0x000fe200078e004d */
[----:B------:R-:W-:Y:S01]  /*12cf0*/  MOV R77, R78 ;  /* 0x0000004e004d7202 */ /* 0x000fe20000000f00 */
[----:B------:R-:W-:Y:S01]  /*12d00*/  FFMA.FTZ R0, R73, UR4, -R33 ;  /* 0x0000000449007c23 */ /* 0x000fe20008010821 */
[----:B------:R-:W-:Y:S02]  /*12d10*/  MOV R78, R79 ;  /* 0x0000004f004e7202 */ /* 0x000fe40000000f00 */
        /* <DEDUP_REMOVED lines=8> */
[----:B------:R-:W-:Y:S01]  /*12da0*/  MOV R73, R74 ;  /* 0x0000004a00497202 */ /* 0x000fe20000000f00 */
[----:B------:R-:W-:Y:S01]  /*12db0*/  IMAD.MOV.U32 R74, RZ, RZ, R75 ;  /* 0x000000ffff4a7224 */ /* 0x000fe200078e004b */
[----:B------:R-:W-:Y:S02]  /*12dc0*/  MOV R75, R76 ;  /* 0x0000004c004b7202 */ /* 0x000fe40000000f00 */
[----:B------:R-:W-:-:S02]  /*12dd0*/  MOV R76, R77 ;  /* 0x0000004d004c7202 */ /* 0x000fc40000000f00 */
[----:B------:R-:W-:Y:S02]  /*12de0*/  MOV R77, R78 ;  /* 0x0000004e004d7202 */ /* 0x000fe40000000f00 */
[----:B------:R-:W-:Y:S02]  /*12df0*/  MOV R4, R76 ;  /* 0x0000004c00047202 */ /* 0x000fe40000000f00 */
[----:B------:R-:W-:Y:S02]  /*12e00*/  MOV R5, R77 ;  /* 0x0000004d00057202 */ /* 0x000fe40000000f00 */
[----:B------:R-:W-:Y:S02]  /*12e10*/  MOV R77, R92 ;  /* 0x0000005c004d7202 */ /* 0x000fe40000000f00 */
[----:B------:R-:W-:Y:S02]  /*12e20*/  MOV R92, R190 ;  /* 0x000000be005c7202 */ /* 0x000fe40000000f00 */
[----:B------:R-:W-:Y:S01]  /*12e30*/  MOV R76, R96 ;  /* 0x00000060004c7202 */ /* 0x000fe20000000f00 */
[----:B------:R1:W3:Y:S04]  /*12e40*/  MUFU.EX2 R20, R2 ;  /* 0x0000000200147308 */ /* 0x0002e80000000800 */
[----:B------:R4:W-:Y:S01]  /*12e50*/  MUFU.EX2 R15, R0 ;  /* 0x00000000000f7308 */ /* 0x0009e20000000800 */
[--C-:B-1----:R-:W-:Y:S01]  /*12e60*/  FFMA.FTZ R2, R72, UR4, -R33.reuse ;  /* 0x0000000448027c23 */ /* 0x102fe20008010821 */
[----:B----4-:R-:W-:-:S03]  /*12e70*/  FFMA.FTZ R0, R73, UR4, -R33 ;  /* 0x0000000449007c23 */ /* 0x010fc60008010821 */
[----:B------:R-:W-:Y:S04]  /*12e80*/  MUFU.EX2 R14, R2 ;  /* 0x00000002000e7308 */ /* 0x000fe80000000800 */
[----:B------:R-:W1:Y:S01]  /*12e90*/  MUFU.EX2 R13, R0 ;  /* 0x00000000000d7308 */ /* 0x000e620000000800 */
[----:B------:R-:W-:Y:S01]  /*12ea0*/  MOV R21, R75 ;  /* 0x0000004b00157202 */ /* 0x000fe20000000f00 */
[--C-:B------:R-:W-:Y:S01]  /*12eb0*/  FFMA.FTZ R10, R4, UR4, -R35.reuse ;  /* 0x00000004040a7c23 */ /* 0x100fe20008010823 */
[----:B------:R-:W-:Y:S01]  /*12ec0*/  IMAD.MOV.U32 R23, RZ, RZ, R74 ;  /* 0x000000ffff177224 */ /* 0x000fe200078e004a */
[----:B------:R-:W-:Y:S01]  /*12ed0*/  MOV R4, R198 ;  /* 0x000000c600047202 */ /* 0x000fe20000000f00 */
[----:B------:R-:W-:Y:S01]  /*12ee0*/  FFMA.FTZ R8, R199, UR4, -R34 ;  /* 0x00000004c7087c23 */ /* 0x000fe20008010822 */
[--C-:B------:R-:W-:Y:S01]  /*12ef0*/  FFMA.FTZ R11, R21, UR4, -R35.reuse ;  /* 0x00000004150b7c23 */ /* 0x100fe20008010823 */
[----:B---3--:R-:W-:Y:S01]  /*12f00*/  F2FP.BF16.F32.PACK_AB R198, R20, R19 ;  /* 0x0000001314c6723e */ /* 0x008fe200000010ff */
[--C-:B------:R-:W-:Y:S01]  /*12f10*/  FFMA.FTZ R12, R23, UR4, -R35.reuse ;  /* 0x00000004170c7c23 */ /* 0x100fe20008010823 */
[----:B------:R-:W-:Y:S01]  /*12f20*/  FFMA.FTZ R3, R5, UR4, -R35 ;  /* 0x0000000405037c23 */ /* 0x000fe20008010823 */
[----:B------:R-:W-:-:S02]  /*12f30*/  MOV R5, R92 ;  /* 0x0000005c00057202 */ /* 0x000fc40000000f00 */
[----:B-1----:R-:W-:Y:S01]  /*12f40*/  F2FP.BF16.F32.PACK_AB R199, R13, R14 ;  /* 0x0000000e0dc7723e */ /* 0x002fe200000010ff */
[----:B------:R-:W-:Y:S01]  /*12f50*/  FFMA.FTZ R0, R179, UR4, -R34 ;  /* 0x00000004b3007c23 */ /* 0x000fe20008010822 */
[----:B------:R-:W-:Y:S02]  /*12f60*/  MOV R92, R95 ;  /* 0x0000005f005c7202 */ /* 0x000fe40000000f00 */
[----:B------:R-:W-:Y:S01]  /*12f70*/  MOV R95, R178 ;  /* 0x000000b2005f7202 */ /* 0x000fe20000000f00 */
[----:B--2---:R-:W-:Y:S01]  /*12f80*/  IMAD.MOV.U32 R80, RZ, RZ, R81 ;  /* 0x000000ffff507224 */ /* 0x004fe200078e0051 */
[----:B------:R-:W-:Y:S02]  /*12f90*/  MOV R81, R82 ;  /* 0x0000005200517202 */ /* 0x000fe40000000f00 */
[----:B------:R-:W-:Y:S02]  /*12fa0*/  MOV R82, R240 ;  /* 0x000000f000527202 */ /* 0x000fe40000000f00 */
[----:B------:R-:W-:Y:S01]  /*12fb0*/  MOV R79, R80 ;  /* 0x00000050004f7202 */ /* 0x000fe20000000f00 */
[----:B------:R1:W5:Y:S01]  /*12fc0*/  LDL.LU R240, [R1+0x50] ;  /* 0x0000500001f07983 */ /* 0x0003620000300800 */
        /* <DEDUP_REMOVED lines=17> */
[----:B------:R-:W-:Y:S02]  /*130e0*/  MOV R93, R191 ;  /* 0x000000bf005d7202 */ /* 0x000fe40000000f00 */
[----:B------:R-:W-:Y:S01]  /*130f0*/  MOV R196, R97 ;  /* 0x0000006100c47202 */ /* 0x000fe20000000f00 */
[----:B------:R-:W2:Y:S01]  /*13100*/  LDSM.16.MT88.4 R188, [R36+0xd800] ;  /* 0x00d8000024bc783b */ /* 0x000ea20000004200 */
[----:B------:R-:W-:-:S03]  /*13110*/  MOV R197, R98 ;  /* 0x0000006200c57202 */ /* 0x000fc60000000f00 */
[----:B------:R-:W3:Y:S01]  /*13120*/  LDSM.16.MT88.4 R96, [R37+0x1800] ;  /* 0x001800002560783b */ /* 0x000ee20000004200 */
[--C-:B------:R-:W-:Y:S01]  /*13130*/  FFMA.FTZ R9, R196, UR4, -R34.reuse ;  /* 0x00000004c4097c23 */ /* 0x100fe20008010822 */
[----:B------:R-:W-:Y:S02]  /*13140*/  MOV R21, R197 ;  /* 0x000000c500157202 */ /* 0x000fe40000000f00 */
[----:B------:R-:W-:Y:S02]  /*13150*/  F2FP.BF16.F32.PACK_AB R196, R18, R17 ;  /* 0x0000001112c4723e */ /* 0x000fe400000010ff */
[----:B------:R-:W-:Y:S01]  /*13160*/  F2FP.BF16.F32.PACK_AB R197, R16, R15 ;  /* 0x0000000f10c5723e */ /* 0x000fe200000010ff */
[----:B------:R-:W-:Y:S01]  /*13170*/  FFMA.FTZ R2, R6, UR4, -R34 ;  /* 0x0000000406027c23 */ /* 0x000fe20008010822 */
[----:B------:R-:W-:Y:S01]  /*13180*/  IMAD.MOV.U32 R23, RZ, RZ, R7 ;  /* 0x000000ffff177224 */ /* 0x000fe200078e0007 */
[----:B------:R-:W-:Y:S01]  /*13190*/  MOV R7, R94 ;  /* 0x0000005e00077202 */ /* 0x000fe20000000f00 */
[----:B------:R-:W-:Y:S01]  /*131a0*/  IMAD.MOV.U32 R6, RZ, RZ, R93 ;  /* 0x000000ffff067224 */ /* 0x000fe200078e005d */
[----:B------:R-:W-:Y:S01]  /*131b0*/  MOV R93, R176 ;  /* 0x000000b0005d7202 */ /* 0x000fe20000000f00 */
[----:B------:R-:W-:-:S02]  /*131c0*/  IMAD.MOV.U32 R94, RZ, RZ, R177 ;  /* 0x000000ffff5e7224 */ /* 0x000fc400078e00b1 */
[C---:B--2---:R-:W-:Y:S08]  /*131d0*/  HMMA.16816.F32.BF16 R176, R196.reuse, R188, R88 ;  /* 0x000000bcc4b0723c */ /* 0x044ff00000041858 */
[----:B---3--:R-:W-:Y:S01]  /*131e0*/  HMMA.16816.F32.BF16 R88, R196, R96, R52 ;  /* 0x00000060c458723c */ /* 0x008fe20000041834 */
[----:B------:R-:W2:Y:S04]  /*131f0*/  LDL.LU R52, [R1+0x14] ;  /* 0x0000140001347983 */ /* 0x000ea80000300800 */
[----:B------:R-:W3:Y:S04]  /*13200*/  LDL.LU R53, [R1+0x18] ;  /* 0x0000180001357983 */ /* 0x000ee80000300800 */
[----:B------:R-:W4:Y:S04]  /*13210*/  LDL.LU R54, [R1+0x1c] ;  /* 0x00001c0001367983 */ /* 0x000f280000300800 */
[----:B------:R-:W4:Y:S01]  /*13220*/  LDL.LU R55, [R1+0x20] ;  /* 0x0000200001377983 */ /* 0x000f220000300800 */
[----:B------:R-:W-:Y:S01]  /*13230*/  MOV R72, R80 ;  /* 0x0000005000487202 */ /* 0x000fe20000000f00 */
[----:B------:R-:W-:Y:S01]  /*13240*/  IMAD.MOV.U32 R74, RZ, RZ, R82 ;  /* 0x000000ffff4a7224 */ /* 0x000fe200078e0052 */
[----:B------:R-:W-:-:S02]  /*13250*/  MOV R73, R81 ;  /* 0x0000005100497202 */ /* 0x000fc40000000f00 */
[----:B------:R-:W-:Y:S02]  /*13260*/  MOV R75, R83 ;  /* 0x00000053004b7202 */ /* 0x000fe40000000f00 */
[----:B------:R1:W1:Y:S01]  /*13270*/  LDSM.16.MT88.4 R80, [R43+0xd800] ;  /* 0x00d800002b50783b */ /* 0x0002620000004200 */
[----:B------:R-:W-:Y:S01]  /*13280*/  MOV R203, R184 ;  /* 0x000000b800cb7202 */ /* 0x000fe20000000f00 */
[----:B------:R-:W-:Y:S01]  /*13290*/  IMAD.MOV.U32 R201, RZ, RZ, R186 ;  /* 0x000000ffffc97224 */ /* 0x000fe200078e00ba */
[----:B------:R-:W-:Y:S02]  /*132a0*/  MOV R202, R185 ;  /* 0x000000b900ca7202 */ /* 0x000fe40000000f00 */
[----:B------:R-:W-:Y:S02]  /*132b0*/  MOV R200, R187 ;  /* 0x000000bb00c87202 */ /* 0x000fe40000000f00 */
[----:B------:R-:W-:Y:S01]  /*132c0*/  HMMA.16816.F32.BF16 R184, R196, R190, R84 ;  /* 0x000000bec4b8723c */ /* 0x000fe20000041854 */
[----:B------:R-:W-:Y:S01]  /*132d0*/  MOV R86, R72 ;  /* 0x0000004800567202 */ /* 0x000fe20000000f00 */
[----:B------:R-:W-:Y:S01]  /*132e0*/  IMAD.MOV.U32 R85, RZ, RZ, R73 ;  /* 0x000000ffff557224 */ /* 0x000fe200078e0049 */
[----:B------:R-:W-:-:S02]  /*132f0*/  MOV R36, R74 ;  /* 0x0000004a00247202 */ /* 0x000fc40000000f00 */
[----:B------:R-:W-:Y:S02]  /*13300*/  MOV R84, R75 ;  /* 0x0000004b00547202 */ /* 0x000fe40000000f00 */
[----:B------:R-:W-:Y:S02]  /*13310*/  MOV R37, R6 ;  /* 0x0000000600257202 */ /* 0x000fe40000000f00 */
[----:B------:R-:W-:Y:S02]  /*13320*/  MOV R35, R7 ;  /* 0x0000000700237202 */ /* 0x000fe40000000f00 */
[----:B-1----:R-:W-:Y:S01]  /*13330*/  MOV R43, R76 ;  /* 0x0000004c002b7202 */ /* 0x002fe20000000f00 */
[----:B------:R-:W-:Y:S01]  /*13340*/  HMMA.16816.F32.BF16 R72, R196, R80, R68 ;  /* 0x00000050c448723c */ /* 0x000fe20000041844 */
[----:B------:R-:W-:Y:S01]  /*13350*/  MOV R70, R77 ;  /* 0x0000004d00467202 */ /* 0x000fe20000000f00 */
[----:B------:R-:W-:Y:S01]  /*13360*/  IMAD.MOV.U32 R68, RZ, RZ, R79 ;  /* 0x000000ffff447224 */ /* 0x000fe200078e004f */
[----:B------:R-:W-:-:S02]  /*13370*/  MOV R69, R78 ;  /* 0x0000004e00457202 */ /* 0x000fc40000000f00 */
[----:B------:R-:W-:Y:S01]  /*13380*/  MOV R71, R21 ;  /* 0x0000001500477202 */ /* 0x000fe20000000f00 */
[----:B------:R-:W-:Y:S02]  /*13390*/  IMAD.MOV.U32 R21, RZ, RZ, R4 ;  /* 0x000000ffff157224 */ /* 0x000fe400078e0004 */
[C---:B------:R-:W-:Y:S01]  /*133a0*/  HMMA.16816.F32.BF16 R76, R196.reuse, R82, R64 ;  /* 0x00000052c44c723c */ /* 0x040fe20000041840 */
[----:B------:R-:W-:Y:S02]  /*133b0*/  MOV R64, R5 ;  /* 0x0000000500407202 */ /* 0x000fe40000000f00 */
[----:B------:R1:W1:Y:S01]  /*133c0*/  LDSM.16.MT88.4 R4, [R42+0x3800] ;  /* 0x003800002a04783b */ /* 0x0002620000004200 */
[----:B------:R-:W-:Y:S01]  /*133d0*/  MOV R87, R23 ;  /* 0x0000001700577202 */ /* 0x000fe20000000f00 */
[----:B------:R-:W-:Y:S04]  /*133e0*/  MUFU.EX2 R32, R10 ;  /* 0x0000000a00207308 */ /* 0x000fe80000000800 */
[----:B------:R-:W-:Y:S04]  /*133f0*/  MUFU.EX2 R22, R12 ;  /* 0x0000000c00167308 */ /* 0x000fe80000000800 */
[----:B------:R-:W1:Y:S04]  /*13400*/  MUFU.EX2 R23, R11 ;  /* 0x0000000b00177308 */ /* 0x000e680000000800 */
[----:B------:R-:W-:Y:S04]  /*13410*/  MUFU.EX2 R33, R3 ;  /* 0x0000000300217308 */ /* 0x000fe80000000800 */
[----:B------:R-:W-:Y:S04]  /*13420*/  MUFU.EX2 R2, R2 ;  /* 0x0000000200027308 */ /* 0x000fe80000000800 */
[----:B------:R-:W1:Y:S04]  /*13430*/  MUFU.EX2 R9, R9 ;  /* 0x0000000900097308 */ /* 0x000e680000000800 */
[----:B------:R-:W-:Y:S04]  /*13440*/  MUFU.EX2 R8, R8 ;  /* 0x0000000800087308 */ /* 0x000fe80000000800 */
[----:B------:R-:W2:Y:S01]  /*13450*/  MUFU.EX2 R10, R0 ;  /* 0x00000000000a7308 */ /* 0x000ea20000000800 */
[----:B------:R-:W-:Y:S01]  /*13460*/  IMAD.MOV.U32 R34, RZ, RZ, R92 ;  /* 0x000000ffff227224 */ /* 0x000fe200078e005c */
[----:B------:R-:W-:Y:S01]  /*13470*/  MOV R67, R93 ;  /* 0x0000005d00437202 */ /* 0x000fe20000000f00 */
[----:B------:R-:W-:Y:S01]  /*13480*/  HMMA.16816.F32.BF16 R104, R196, R112, R104 ;  /* 0x00000070c468723c */ /* 0x000fe20000041868 */
[----:B------:R-:W-:-:S02]  /*13490*/  MOV R66, R94 ;  /* 0x0000005e00427202 */ /* 0x000fc40000000f00 */
[----:B------:R-:W-:-:S05]  /*134a0*/  MOV R65, R95 ;  /* 0x0000005f00417202 */ /* 0x000fca0000000f00 */
[----:B------:R-:W-:Y:S01]  /*134b0*/  HMMA.16816.F32.BF16 R92, R196, R98, R48 ;  /* 0x00000062c45c723c */ /* 0x000fe20000041830 */
[----:B------:R-:W-:Y:S01]  /*134c0*/  IMAD.MOV.U32 R49, RZ, RZ, R200 ;  /* 0x000000ffff317224 */ /* 0x000fe200078e00c8 */
[----:B------:R-:W-:Y:S02]  /*134d0*/  MOV R50, R201 ;  /* 0x000000c900327202 */ /* 0x000fe40000000f00 */
[----:B------:R-:W-:-:S04]  /*134e0*/  MOV R51, R202 ;  /* 0x000000ca00337202 */ /* 0x000fc80000000f00 */
[----:B------:R-:W-:Y:S01]  /*134f0*/  HMMA.16816.F32.BF16 R108, R196, R114, R108 ;  /* 0x00000072c46c723c */ /* 0x000fe2000004186c */
[----:B-1----:R-:W-:Y:S02]  /*13500*/  F2FP.BF16.F32.PACK_AB R200, R23, R22 ;  /* 0x0000001617c8723e */ /* 0x002fe400000010ff */
[----:B------:R-:W-:-:S05]  /*13510*/  F2FP.BF16.F32.PACK_AB R201, R9, R2 ;  /* 0x0000000209c9723e */ /* 0x000fca00000010ff */
[----:B------:R-:W-:Y:S01]  /*13520*/  HMMA.16816.F32.BF16 R120, R196, R128, R120 ;  /* 0x00000080c478723c */ /* 0x000fe20000041878 */
[----:B------:R-:W-:-:S07]  /*13530*/  F2FP.BF16.F32.PACK_AB R202, R33, R32 ;  /* 0x0000002021ca723e */ /* 0x000fce00000010ff */
        /* <DEDUP_REMOVED lines=8> */
[----:B------:R-:W-:Y:S01]  /*135c0*/  HMMA.16816.F32.BF16 R196, R196, R6, R44 ;  /* 0x00000006c4c4723c */ /* 0x000fe2000004182c */
[----:B------:R-:W-:Y:S01]  /*135d0*/  MOV R45, R70 ;  /* 0x00000046002d7202 */ /* 0x000fe20000000f00 */
[----:B------:R-:W-:Y:S01]  /*135e0*/  IMAD.MOV.U32 R47, RZ, RZ, R84 ;  /* 0x000000ffff2f7224 */ /* 0x000fe200078e0054 */
[----:B------:R-:W-:Y:S01]  /*135f0*/  MOV R46, R71 ;  /* 0x00000047002e7202 */ /* 0x000fe20000000f00 */
[----:B------:R-:W1:Y:S01]  /*13600*/  S2R R234, SR_TID.X ;  /* 0x0000000000ea7919 */ /* 0x000e620000002100 */
[----:B------:R-:W-:Y:S01]  /*13610*/  UIADD3 UR6, UPT, UPT, UR20, -0x4, URZ ;  /* 0xfffffffc14067890 */ /* 0x000fe2000fffe0ff */
[----:B--2---:R-:W-:Y:S01]  /*13620*/  FFMA.FTZ R12, R52, R41, R238 ;  /* 0x00000029340c7223 */ /* 0x004fe200000100ee */
[----:B------:R-:W-:Y:S01]  /*13630*/  MOV R52, R203 ;  /* 0x000000cb00347202 */ /* 0x000fe20000000f00 */
[----:B------:R2:W5:Y:S01]  /*13640*/  LDL.LU R238, [R1+0x48] ;  /* 0x0000480001ee7983 */ /* 0x0005620000300800 */
[----:B------:R-:W-:Y:S01]  /*13650*/  F2FP.BF16.F32.PACK_AB R203, R10, R8 ;  /* 0x000000080acb723e */ /* 0x000fe200000010ff */
[----:B---3--:R-:W-:Y:S01]  /*13660*/  FFMA.FTZ R11, R53, R40, R233 ;  /* 0x00000028350b7223 */ /* 0x008fe200000100e9 */
[----:B------:R-:W-:Y:S01]  /*13670*/  FADD.FTZ R12, R45, R12 ;  /* 0x0000000c2d0c7221 */ /* 0x000fe20000010000 */
[----:B----4-:R-:W-:-:S02]  /*13680*/  FFMA.FTZ R3, R54, R39, R232 ;  /* 0x0000002736037223 */ /* 0x010fc400000100e8 */
[----:B------:R-:W-:Y:S01]  /*13690*/  FADD.FTZ R21, R21, R11 ;  /* 0x0000000b15157221 */ /* 0x000fe20000010000 */
[----:B------:R-:W-:Y:S01]  /*136a0*/  FFMA.FTZ R0, R55, R38, R230 ;  /* 0x0000002637007223 */ /* 0x000fe200000100e6 */
[----:B------:R-:W-:Y:S01]  /*136b0*/  FADD.FTZ R3, R46, R3 ;  /* 0x000000032e037221 */ /* 0x000fe20000010000 */
[----:B------:R-:W-:Y:S01]  /*136c0*/  FADD.FTZ R11, R42, R12 ;  /* 0x0000000c2a0b7221 */ /* 0x000fe20000010000 */
[----:B------:R-:W-:Y:S01]  /*136d0*/  HMMA.16816.F32.BF16 R192, R200, R4, R192 ;  /* 0x00000004c8c0723c */ /* 0x000fe200000418c0 */
        /* <DEDUP_REMOVED lines=60> */
[----:B------:R2:W5:Y:S04]  /*13aa0*/  LDL.LU R232, [R1+0x40] ;  /* 0x0000400001e87983 */ /* 0x0005680000300800 */
[----:B------:R2:W5:Y:S01]  /*13ab0*/  LDL.LU R230, [R1+0x38] ;  /* 0x0000380001e67983 */ /* 0x0005620000300800 */
[C---:B------:R-:W-:Y:S03]  /*13ac0*/  HMMA.16816.F32.BF16 R180, R200.reuse, R188, R180 ;  /* 0x000000bcc8b4723c */ /* 0x040fe600000418b4 */
        /* <DEDUP_REMOVED lines=17> */
[----:B-12---:R-:W-:-:S15]  /*13be0*/  HMMA.16816.F32.BF16 R200, R200, R6, R28 ;  /* 0x00000006c8c8723c */ /* 0x006fde000004181c */
[----:B------:R-:W-:-:S05]  /*13bf0*/  NOP ;  /* 0x0000000000007918 */ /* 0x000fca0000000000 */
.L_x_251:
[----:B------:R-:W-:-:S09]  /*13c00*/  UISETP.GE.AND UP0, UPT, UR6, URZ, UPT ;  /* 0x000000ff0600728c */ /* 0x000fd2000bf06270 */
[----:B------:R-:W-:Y:S05]  /*13c10*/  BRA.U !UP0, `(.L_x_254) ;  /* 0x0000003d08ec7547 */ /* 0x000fea000b800000 */
[----:B------:R-:W2:Y:S01]  /*13c20*/  LDL.LU R2, [R1+0x34] ;  /* 0x0000340001027983 */ /* 0x000ea20000300800 */
[----:B------:R-:W-:Y:S01]  /*13c30*/  SHF.R.U32.HI R228, RZ, 0x1, R234 ;  /* 0x00000001ffe47819 */ /* 0x000fe200000116ea */
[----:B------:R-:W1:Y:S01]  /*13c40*/  LDC.64 R242, c[0x0][0x3c0] ;  /* 0x0000f000fff27b82 */ /* 0x000e620000000a00 */
[----:B------:R-:W3:Y:S01]  /*13c50*/  LDCU UR4, c[0x0][0x440] ;  /* 0x00008800ff0477ac */ /* 0x000ee20008000800 */
[----:B------:R-:W4:Y:S01]  /*13c60*/  S2R R234, SR_TID.X ;  /* 0x0000000000ea7919 */ /* 0x000f220000002100 */
[----:B------:R-:W-:Y:S01]  /*13c70*/  IMAD.MOV.U32 R229, RZ, RZ, 0x20 ;  /* 0x00000020ffe57424 */ /* 0x000fe200078e00ff */
[----:B------:R-:W-:Y:S01]  /*13c80*/  MOV R231, 0x20 ;  /* 0x0000002000e77802 */ /* 0x000fe20000000f00 */
[----:B------:R-:W-:Y:S01]  /*13c90*/  IMAD.MOV.U32 R174, RZ, RZ, R169 ;  /* 0x000000ffffae7224 */ /* 0x000fe200078e00a9 */
[----:B------:R-:W-:Y:S01]  /*13ca0*/  UMOV UR8, 0x400 ;  /* 0x0000040000087882 */ /* 0x000fe20000000000 */
[----:B------:R-:W-:Y:S01]  /*13cb0*/  IMAD.MOV.U32 R173, RZ, RZ, R170 ;  /* 0x000000ffffad7224 */ /* 0x000fe200078e00aa */
[----:B------:R-:W4:Y:S01]  /*13cc0*/  S2UR UR7, SR_CgaCtaId ;  /* 0x00000000000779c3 */ /* 0x000f220000008800 */
[----:B-----5:R-:W-:Y:S01]  /*13cd0*/  IMAD.MOV.U32 R168, RZ, RZ, R171 ;  /* 0x000000ffffa87224 */ /* 0x020fe200078e00ab */
[----:B------:R-:W1:Y:S01]  /*13ce0*/  LDCU UR9, c[0x0][0x440] ;  /* 0x00008800ff0977ac */ /* 0x000e620008000800 */
[----:B------:R-:W-:-:S02]  /*13cf0*/  IMAD.MOV.U32 R3, RZ, RZ, R172 ;  /* 0x000000ffff037224 */ /* 0x000fc400078e00ac */
[----:B------:R-:W-:Y:S01]  /*13d00*/  IMAD.MOV.U32 R237, RZ, RZ, 0x40 ;  /* 0x00000040ffed7424 */ /* 0x000fe200078e00ff */
[----:B---3--:R-:W-:Y:S01]  /*13d10*/  ISETP.GE.AND P1, PT, R230, UR4, PT ;  /* 0x00000004e6007c0c */ /* 0x008fe2000bf26270 */
[----:B------:R-:W3:Y:S01]  /*13d20*/  LDCU UR4, c[0x0][0x45c] ;  /* 0x00008b80ff0477ac */ /* 0x000ee20008000800 */
[----:B----4-:R-:W-:Y:S01]  /*13d30*/  ULEA UR7, UR7, UR8, 0x18 ;  /* 0x0000000807077291 */ /* 0x010fe2000f8ec0ff */
[C---:B------:R-:W-:Y:S01]  /*13d40*/  IMAD.SHL.U32 R0, R234.reuse, 0x40, RZ ;  /* 0x00000040ea007824 */ /* 0x040fe200078e00ff */
[C---:B------:R-:W-:Y:S01]  /*13d50*/  LOP3.LUT P2, RZ, R234.reuse, 0x2, RZ, 0xc0, !PT ;  /* 0x00000002eaff7812 */ /* 0x040fe2000784c0ff */
[C---:B------:R-:W-:Y:S01]  /*13d60*/  IMAD.SHL.U32 R235, R234.reuse, 0x40, RZ ;  /* 0x00000040eaeb7824 */ /* 0x040fe200078e00ff */
[----:B------:R-:W-:Y:S02]  /*13d70*/  LOP3.LUT P0, RZ, R234, 0x2, RZ, 0xc0, !PT ;  /* 0x00000002eaff7812 */ /* 0x000fe4000780c0ff */
[----:B------:R-:W-:Y:S02]  /*13d80*/  SEL R229, R229, 0xffffffe0, !P2 ;  /* 0xffffffe0e5e57807 */ /* 0x000fe40005000000 */
[----:B------:R-:W-:-:S02]  /*13d90*/  SEL R231, R231, 0xffffffe0, !P0 ;  /* 0xffffffe0e7e77807 */ /* 0x000fc40004000000 */
[----:B------:R-:W-:Y:S02]  /*13da0*/  LOP3.LUT R236, R235, 0x400, RZ, 0xc0, !PT ;  /* 0x00000400ebec7812 */ /* 0x000fe400078ec0ff */
[----:B--2---:R-:W-:Y:S02]  /*13db0*/  LOP3.LUT R228, R2, 0x8, R228, 0x78, !PT ;  /* 0x0000000802e47812 */ /* 0x004fe400078e78e4 */
[----:B-1----:R-:W-:Y:S02]  /*13dc0*/  SHF.L.U64.HI R2, R242, 0x4, R243 ;  /* 0x00000004f2027819 */ /* 0x002fe400000102f3 */
[----:B------:R-:W-:Y:S01]  /*13dd0*/  LOP3.LUT R228, R228, 0x200, R0, 0xf8, !PT ;  /* 0x00000200e4e47812 */ /* 0x000fe200078ef800 */
[----:B------:R-:W-:-:S03]  /*13de0*/  IMAD.SHL.U32 R0, R242, 0x10, RZ ;  /* 0x00000010f2007824 */ /* 0x000fc600078e00ff */
[----:B------:R-:W-:-:S04]  /*13df0*/  LEA R228, R228, UR5, 0x1 ;  /* 0x00000005e4e47c11 */ /* 0x000fc8000f8e08ff */
[----:B------:R-:W-:Y:S01]  /*13e00*/  IADD3 R229, PT, PT, R229, R228, RZ ;  /* 0x000000e4e5e57210 */ /* 0x000fe20007ffe0ff */
[C---:B------:R-:W-:Y:S02]  /*13e10*/  VIADD R0, R228.reuse, 0xc040 ;  /* 0x0000c040e4007836 */ /* 0x040fe40000000000 */
[----:B------:R-:W-:-:S03]  /*13e20*/  VIADD R2, R228, 0xc000 ;  /* 0x0000c000e4027836 */ /* 0x000fc60000000000 */
[----:B------:R1:W-:Y:S04]  /*13e30*/  STL [R1+0x24], R0 ;  /* 0x0000240001007387 */ /* 0x0003e80000100800 */
[----:B------:R1:W-:Y:S01]  /*13e40*/  STL [R1+0x28], R2 ;  /* 0x0000280201007387 */ /* 0x0003e20000100800 */
[----:B---3--:R-:W-:Y:S05]  /*13e50*/  BRA `(.L_x_255) ;  /* 0x0000000400387947 */ /* 0x008fea0003800000 */
.L_x_257:
[----:B------:R-:W1:Y:S01]  /*13e60*/  LDC.64 R170, c[0x0][0x3b8] ;  /* 0x0000ee00ffaa7b82 */ /* 0x000e620000000a00 */
[----:B------:R-:W-:Y:S01]  /*13e70*/  UIADD3 UR8, UPT, UPT, UR6, -0x1, URZ ;  /* 0xffffffff06087890 */ /* 0x000fe2000fffe0ff */
[----:B------:R-:W-:Y:S04]  /*13e80*/  LOP3.LUT R2, R241, 0x1f8, RZ, 0xc0, !PT ;  /* 0x000001f8f1027812 */ /* 0x000fe800078ec0ff */
[----:B------:R-:W-:Y:S04]  /*13e90*/  LOP3.LUT R172, R2, 0x38, R234, 0x78, !PT ;  /* 0x0000003802ac7812 */ /* 0x000fe800078e78ea */
[----:B------:R-:W-:Y:S04]  /*13ea0*/  LOP3.LUT R238, R172, 0x1e00, R241, 0xf8, !PT ;  /* 0x00001e00acee7812 */ /* 0x000fe800078ef8f1 */
[----:B------:R-:W-:Y:S01]  /*13eb0*/  LEA R238, R238, UR5, 0x1 ;  /* 0x00000005eeee7c11 */ /* 0x000fe2000f8e08ff */
[----:B-1----:R-:W-:Y:S04]  /*13ec0*/  IMAD.WIDE.U32 R204, R170, UR8, RZ ;  /* 0x00000008aacc7c25 */ /* 0x002fe8000f8e00ff */
[C---:B------:R-:W-:Y:S02]  /*13ed0*/  IMAD.SHL.U32 R169, R204.reuse, 0x40, RZ ;  /* 0x00000040cca97824 */ /* 0x040fe400078e00ff */
[----:B------:R-:W-:Y:S03]  /*13ee0*/  IMAD R205, R171, UR8, R205 ;  /* 0x00000008abcd7c24 */ /* 0x000fe6000f8e02cd */
[CC--:B------:R-:W-:Y:S02]  /*13ef0*/  @!P1 LEA R214, P5, R169.reuse, R240.reuse, 0x1 ;  /* 0x000000f0a9d69211 */ /* 0x0c0fe400078a08ff */
[----:B------:R-:W-:Y:S02]  /*13f00*/  SHF.L.U64.HI R205, R204, 0x6, R205 ;  /* 0x00000006cccd7819 */ /* 0x000fe400000102cd */
[CC--:B------:R-:W-:Y:S02]  /*13f10*/  @!P4 LEA R208, P2, R169.reuse, R240.reuse, 0x1 ;  /* 0x000000f0a9d0c211 */ /* 0x0c0fe400078408ff */
[CCC-:B------:R-:W-:Y:S02]  /*13f20*/  @!P1 LEA.HI.X R215, R169.reuse, R239.reuse, R205.reuse, 0x1, P5 ;  /* 0x000000efa9d79211 */ /* 0x1c0fe400028f0ccd */
[----:B------:R-:W-:Y:S02]  /*13f30*/  @!P4 LEA.HI.X R209, R169, R239, R205, 0x1, P2 ;  /* 0x000000efa9d1c211 */ /* 0x000fe400010f0ccd */
[C---:B------:R-:W-:Y:S01]  /*13f40*/  LEA R2, P3, R170.reuse, R169, 0x4 ;  /* 0x000000a9aa027211 */ /* 0x040fe200078620ff */
[----:B------:R-:W-:Y:S01]  /*13f50*/  @!PT LDS RZ, [RZ] ;  /* 0x00000000fffff984 */ /* 0x000fe20000000800 */
[----:B------:R-:W-:Y:S01]  /*13f60*/  @!PT LDS RZ, [RZ] ;  /* 0x00000000fffff984 */ /* 0x000fe20000000800 */
[----:B------:R-:W-:Y:S01]  /*13f70*/  @!PT LDS RZ, [RZ] ;  /* 0x00000000fffff984 */ /* 0x000fe20000000800 */
[----:B------:R-:W-:Y:S03]  /*13f80*/  @!P1 LDGSTS.E.BYPASS.LTC128B.128 [R238+0x8000], desc[UR22][R214.64] ;  /* 0x08000000d6ee9fae */ /* 0x000fe6000b981a16 */
[----:B------:R-:W-:Y:S01]  /*13f90*/  LEA.HI.X R169, R170, R205, R171, 0x4, P3 ;  /* 0x000000cdaaa97211 */ /* 0x000fe200018f24ab */
[----:B------:R1:W-:Y:S01]  /*13fa0*/  @P1 STS.128 [R238+0x8000], RZ ;  /* 0x008000ffee001388 */ /* 0x0003e20000000c00 */
[----:B------:R-:W-:Y:S02]  /*13fb0*/  @!P1 LEA R218, P6, R2, R240, 0x1 ;  /* 0x000000f002da9211 */ /* 0x000fe400078c08ff */
[----:B------:R-:W-:Y:S01]  /*13fc0*/  @!P1 LEA R175, P3, R170, R2, 0x4 ;  /* 0x00000002aaaf9211 */ /* 0x000fe200078620ff */
[----:B------:R-:W-:Y:S01]  /*13fd0*/  @!PT LDS RZ, [RZ] ;  /* 0x00000000fffff984 */ /* 0x000fe20000000800 */
[----:B------:R-:W-:Y:S01]  /*13fe0*/  @!PT LDS RZ, [RZ] ;  /* 0x00000000fffff984 */ /* 0x000fe20000000800 */
[----:B------:R-:W-:Y:S01]  /*13ff0*/  @!PT LDS RZ, [RZ] ;  /* 0x00000000fffff984 */ /* 0x000fe20000000800 */
[----:B------:R2:W-:Y:S01]  /*14000*/  @!P4 LDGSTS.E.BYPASS.LTC128B.128 [R238+0xa000], desc[UR22][R208.64+0x80] ;  /* 0x0a000080d0eecfae */ /* 0x0005e2000b981a16 */
[----:B------:R-:W-:Y:S02]  /*14010*/  @!P1 LEA.HI.X R216, R2, R239, R169, 0x1, P6 ;  /* 0x000000ef02d89211 */ /* 0x000fe400030f0ca9 */
[----:B------:R-:W-:Y:S01]  /*14020*/  @!P1 LEA.HI.X R205, R170, R169, R171, 0x4, P3 ;  /* 0x000000a9aacd9211 */ /* 0x000fe200018f24ab */
[----:B------:R1:W-:Y:S01]  /*14030*/  @P4 STS.128 [R238+0xa000], RZ ;  /* 0x00a000ffee004388 */ /* 0x0003e20000000c00 */
[----:B------:R-:W-:Y:S02]  /*14040*/  @!P4 LEA R206, P3, R2, R240, 0x1 ;  /* 0x000000f002cec211 */ /* 0x000fe400078608ff */
[-C--:B------:R-:W-:Y:S02]  /*14050*/  @!P4 LEA R172, P2, R170, R2.reuse, 0x4 ;  /* 0x00000002aaacc211 */ /* 0x080fe400078420ff */
[----:B------:R-:W-:Y:S02]  /*14060*/  @!P4 LEA.HI.X R207, R2, R239, R169, 0x1, P3 ;  /* 0x000000ef02cfc211 */ /* 0x000fe400018f0ca9 */
[C---:B------:R-:W-:Y:S02]  /*14070*/  LEA R210, P5, R170.reuse, R2, 0x5 ;  /* 0x00000002aad27211 */ /* 0x040fe400078a28ff */
[CCC-:B------:R-:W-:Y:S02]  /*14080*/  @!P4 LEA.HI.X R217, R170.reuse, R169.reuse, R171.reuse, 0x4, P2 ;  /* 0x000000a9aad9c211 */ /* 0x1c0fe400010f24ab */
[----:B------:R-:W-:Y:S02]  /*14090*/  LEA.HI.X R171, R170, R169, R171, 0x5, P5 ;  /* 0x000000a9aaab7211 */ /* 0x000fe400028f2cab */
[CC--:B------:R-:W-:Y:S02]  /*140a0*/  @!P1 LEA R2, P5, R175.reuse, R240.reuse, 0x1 ;  /* 0x000000f0af029211 */ /* 0x0c0fe400078a08ff */
[CC--:B------:R-:W-:Y:S02]  /*140b0*/  @!P4 LEA R204, P2, R172.reuse, R240.reuse, 0x1 ;  /* 0x000000f0acccc211 */ /* 0x0c0fe400078408ff */
[-C--:B------:R-:W-:Y:S02]  /*140c0*/  @!P1 LEA.HI.X R175, R175, R239.reuse, R205, 0x1, P5 ;  /* 0x000000efafaf9211 */ /* 0x080fe400028f0ccd */
[-C--:B------:R-:W-:Y:S02]  /*140d0*/  @!P4 LEA.HI.X R205, R172, R239.reuse, R217, 0x1, P2 ;  /* 0x000000efaccdc211 */ /* 0x080fe400010f0cd9 */
[C---:B------:R-:W-:Y:S01]  /*140e0*/  LEA R170, P3, R210.reuse, R240, 0x1 ;  /* 0x000000f0d2aa7211 */ /* 0x040fe200078608ff */
[----:B--2---:R-:W-:Y:S02]  /*140f0*/  @!P1 IMAD.MOV.U32 R208, RZ, RZ, R218 ;  /* 0x000000ffffd09224 */ /* 0x004fe400078e00da */
[----:B------:R-:W-:Y:S01]  /*14100*/  @!P1 IMAD.MOV.U32 R209, RZ, RZ, R216 ;  /* 0x000000ffffd19224 */ /* 0x000fe200078e00d8 */
[----:B------:R-:W-:Y:S04]  /*14110*/  LEA.HI.X R171, R210, R239, R171, 0x1, P3 ;  /* 0x000000efd2ab7211 */ /* 0x000fe800018f0cab */
[----:B------:R-:W-:Y:S01]  /*14120*/  @!PT LDS RZ, [RZ] ;  /* 0x00000000fffff984 */ /* 0x000fe20000000800 */
[----:B------:R-:W-:Y:S01]  /*14130*/  @!PT LDS RZ, [RZ] ;  /* 0x00000000fffff984 */ /* 0x000fe20000000800 */
[----:B------:R-:W-:Y:S01]  /*14140*/  @!PT LDS RZ, [RZ] ;  /* 0x00000000fffff984 */ /* 0x000fe20000000800 */
[----:B------:R-:W-:Y:S04]  /*14150*/  @!P1 LDGSTS.E.BYPASS.LTC128B.128 [R238+0x8800], desc[UR22][R208.64] ;  /* 0x08800000d0ee9fae */ /* 0x000fe8000b981a16 */
[----:B------:R1:W-:Y:S04]  /*14160*/  @P1 STS.128 [R238+0x8800], RZ ;  /* 0x008800ffee001388 */ /* 0x0003e80000000c00 */
[----:B------:R-:W-:Y:S01]  /*14170*/  @!PT LDS RZ, [RZ] ;  /* 0x00000000fffff984 */ /* 0x000fe20000000800 */
[----:B------:R-:W-:Y:S01]  /*14180*/  @!PT LDS RZ, [RZ] ;  /* 0x00000000fffff984 */ /* 0x000fe20000000800 */
[----:B------:R-:W-:Y:S01]  /*14190*/  @!PT LDS RZ, [RZ] ;  /* 0x00000000fffff984 */ /* 0x000fe20000000800 */
[----:B------:R2:W-:Y:S04]  /*141a0*/  @!P4 LDGSTS.E.BYPASS.LTC128B.128 [R238+0xa800], desc[UR22][R206.64+0x80] ;  /* 0x0a800080ceeecfae */ /* 0x0005e8000b981a16 */
[----:B------:R1:W-:Y:S01]  /*141b0*/  @P4 STS.128 [R238+0xa800], RZ ;  /* 0x00a800ffee004388 */ /* 0x0003e20000000c00 */
[----:B--2---:R-:W-:Y:S02]  /*141c0*/  @!P1 IMAD.MOV.U32 R206, RZ, RZ, R2 ;  /* 0x000000ffffce9224 */ /* 0x004fe400078e0002 */
[----:B------:R-:W-:Y:S05]  /*141d0*/  @!P1 IMAD.MOV.U32 R207, RZ, RZ, R175 ;  /* 0x000000ffffcf9224 */ /* 0x000fea00078e00af */
        /* <DEDUP_REMOVED lines=20> */
[----:B------:R-:W0:Y:S01]  /*14320*/  LDGDEPBAR ;  /* 0x00000000000079af */ /* 0x000e220000000000 */
[----:B------:R-:W-:Y:S05]  /*14330*/  BRA `(.L_x_256) ;  /* 0x0000001000b87947 */ /* 0x000fea0003800000 */
.L_x_255:
[----:B--2---:R-:W2:Y:S01]  /*14340*/  LDL R12, [R1+0x4] ;  /* 0x00000400010c7983 */ /* 0x004ea20000100800 */
[----:B------:R-:W-:Y:S05]  /*14350*/  DEPBAR.LE SB0, 0x0 ;  /* 0x000080000000791a */ /* 0x000fea0000000000 */
[----:B------:R-:W3:Y:S01]  /*14360*/  LDL R16, [R1] ;  /* 0x0000000001107983 */ /* 0x000ee20000100800 */
[----:B------:R-:W-:Y:S01]  /*14370*/  IMAD.SHL.U32 R241, R234, 0x8, RZ ;  /* 0x00000008eaf17824 */ /* 0x000fe200078e00ff */
[C---:B------:R-:W-:Y:S01]  /*14380*/  SHF.L.U64.HI R10, R242.reuse, 0x4, R243 ;  /* 0x00000004f20a7819 */ /* 0x040fe200000102f3 */
[----:B------:R-:W-:Y:S01]  /*14390*/  IMAD.WIDE.U32 R6, R242, UR6, RZ ;  /* 0x00000006f2067c25 */ /* 0x000fe2000f8e00ff */
[----:B------:R-:W-:Y:S01]  /*143a0*/  BAR.SYNC.DEFER_BLOCKING 0x0 ;  /* 0x0000000000007b1d */ /* 0x000fe20000010000 */
[----:B------:R-:W-:Y:S01]  /*143b0*/  UISETP.NE.AND UP0, UPT, UR6, URZ, UPT ;  /* 0x000000ff0600728c */ /* 0x000fe2000bf05270 */
[----:B------:R-:W-:Y:S01]  /*143c0*/  LOP3.LUT R230, R241, 0x38, RZ, 0xc0, !PT ;  /* 0x00000038f1e67812 */ /* 0x000fe200078ec0ff */
[----:B-1----:R-:W-:Y:S01]  /*143d0*/  IMAD.SHL.U32 R0, R234, 0x20, RZ ;  /* 0x00000020ea007824 */ /* 0x002fe200078e00ff */
[----:B------:R-:W-:Y:S01]  /*143e0*/  SHF.R.U32.HI R232, RZ, 0x1, R234 ;  /* 0x00000001ffe87819 */ /* 0x000fe200000116ea */
[----:B------:R-:W-:Y:S02]  /*143f0*/  IMAD R7, R243, UR6, R7 ;  /* 0x00000006f3077c24 */ /* 0x000fe4000f8e0207 */
[----:B------:R-:W-:Y:S01]  /*14400*/  IMAD.SHL.U32 R11, R242, 0x10, RZ ;  /* 0x00000010f20b7824 */ /* 0x000fe200078e00ff */
[----:B------:R-:W-:Y:S01]  /*14410*/  LOP3.LUT R233, R0, 0x7c00, RZ, 0xc0, !PT ;  /* 0x00007c0000e97812 */ /* 0x000fe200078ec0ff */
[----:B------:R-:W-:Y:S01]  /*14420*/  STL [R1+0xc], R241 ;  /* 0x00000cf101007387 */ /* 0x000fe20000100800 */
[----:B------:R-:W-:Y:S01]  /*14430*/  LOP3.LUT R0, R230, 0x40, RZ, 0xfc, !PT ;  /* 0x00000040e6007812 */ /* 0x000fe200078efcff */
[----:B------:R-:W-:Y:S01]  /*14440*/  UMOV UR5, UR7 ;  /* 0x0000000700057c82 */ /* 0x000fe20008000000 */
[-C--:B------:R-:W-:Y:S02]  /*14450*/  LEA R5, P0, R6, R11.reuse, 0x6 ;  /* 0x0000000b06057211 */ /* 0x080fe400078030ff */
[----:B------:R-:W-:Y:S01]  /*14460*/  ISETP.GE.AND P4, PT, R0, UR9, PT ;  /* 0x0000000900007c0c */ /* 0x000fe2000bf86270 */
[----:B------:R1:W-:Y:S01]  /*14470*/  STL [R1+0x10], R0 ;  /* 0x0000100001007387 */ /* 0x0003e20000100800 */
[--C-:B------:R-:W-:Y:S02]  /*14480*/  LOP3.LUT R4, R233, 0x200, R235.reuse, 0xf8, !PT ;  /* 0x00000200e9047812 */ /* 0x100fe400078ef8eb */
[----:B------:R-:W-:Y:S02]  /*14490*/  LOP3.LUT R2, R232, 0x8, RZ, 0xc0, !PT ;  /* 0x00000008e8027812 */ /* 0x000fe400078ec0ff */
[----:B-1----:R-:W-:Y:S04]  /*144a0*/  LOP3.LUT R0, R230, 0x1c0, R235, 0xf8, !PT ;  /* 0x000001c0e6007812 */ /* 0x002fe800078ef8eb */
[----:B------:R-:W-:Y:S02]  /*144b0*/  LOP3.LUT R2, R4, R0, R2, 0xf6, !PT ;  /* 0x0000000004027212 */ /* 0x000fe400078ef602 */
[----:B------:R-:W-:Y:S02]  /*144c0*/  LOP3.LUT R0, R0, 0x8, R234, 0x78, !PT ;  /* 0x0000000800007812 */ /* 0x000fe400078e78ea */
[----:B------:R-:W-:Y:S03]  /*144d0*/  LEA R171, R2, UR5, 0x1 ;  /* 0x0000000502ab7c11 */ /* 0x000fe6000f8e08ff */
[----:B------:R-:W-:Y:S02]  /*144e0*/  IMAD R0, R0, 0x2, R236 ;  /* 0x0000000200007824 */ /* 0x000fe400078e02ec */
[----:B------:R-:W-:Y:S02]  /*144f0*/  IMAD.IADD R175, R231, 0x1, R171 ;  /* 0x00000001e7af7824 */ /* 0x000fe400078e02ab */
[----:B------:R-:W-:Y:S04]  /*14500*/  VIADD R169, R0, UR5 ;  /* 0x0000000500a97c36 */ /* 0x000fe80008000000 */
[----:B------:R-:W-:Y:S01]  /*14510*/  IMAD.IADD R170, R169, 0x1, R231 ;  /* 0x00000001a9aa7824 */ /* 0x000fe200078e02e7 */
[C---:B--2---:R-:W-:Y:S04]  /*14520*/  LEA R8, P2, R6.reuse, R12, 0x7 ;  /* 0x0000000c06087211 */ /* 0x044fe800078438ff */
[C-C-:B---3--:R-:W-:Y:S02]  /*14530*/  LEA.HI.X R9, R6.reuse, R16, R7.reuse, 0x7, P2 ;  /* 0x0000001006097211 */ /* 0x148fe400010f3c07 */
[----:B------:R-:W-:Y:S02]  /*14540*/  LEA.HI.X R7, R6, R10, R7, 0x6, P0 ;  /* 0x0000000a06077211 */ /* 0x000fe400000f3407 */
[C---:B------:R-:W-:Y:S01]  /*14550*/  IADD3 R11, P2, PT, R5.reuse, R11, RZ ;  /* 0x0000000b050b7210 */ /* 0x040fe20007f5e0ff */
[----:B------:R-:W-:Y:S01]  /*14560*/  @!PT LDS RZ, [RZ] ;  /* 0x00000000fffff984 */ /* 0x000fe20000000800 */
[----:B------:R-:W-:Y:S01]  /*14570*/  @!PT LDS RZ, [RZ] ;  /* 0x00000000fffff984 */ /* 0x000fe20000000800 */
[----:B------:R-:W-:Y:S01]  /*14580*/  @!PT LDS RZ, [RZ] ;  /* 0x00000000fffff984 */ /* 0x000fe20000000800 */
[----:B------:R-:W-:Y:S01]  /*14590*/  @!P1 LDGSTS.E.BYPASS.LTC128B.128 [R238+0xc000], desc[UR22][R8.64] ;  /* 0x0c00000008ee9fae */ /* 0x000fe2000b981a16 */
[----:B------:R-:W-:Y:S02]  /*145a0*/  LEA R13, P0, R242, R5, 0x5 ;  /* 0x00000005f20d7211 */ /* 0x000fe400078028ff */
[----:B------:R-:W-:Y:S03]  /*145b0*/  LEA R6, P3, R5, R12, 0x1 ;  /* 0x0000000c05067211 */ /* 0x000fe600078608ff */
[----:B------:R-:W-:Y:S01]  /*145c0*/  @P1 STS.128 [R238+0xc000], RZ ;  /* 0x00c000ffee001388 */ /* 0x000fe20000000c00 */
[----:B------:R-:W-:Y:S01]  /*145d0*/  ISETP.GE.AND P1, PT, R230, UR9, PT ;  /* 0x00000009e6007c0c */ /* 0x000fe2000bf26270 */
[----:B------:R-:W-:Y:S01]  /*145e0*/  IMAD.X R14, R7, 0x1, R10, P2 ;  /* 0x00000001070e7824 */ /* 0x000fe200010e060a */
[----:B------:R-:W-:Y:S03]  /*145f0*/  LEA.HI.X R15, R242, R7, R243, 0x5, P0 ;  /* 0x00000007f20f7211 */ /* 0x000fe600000f2cf3 */
[----:B------:R-:W-:Y:S01]  /*14600*/  @!PT LDS RZ, [RZ] ;  /* 0x00000000fffff984 */ /* 0x000fe20000000800 */
[----:B------:R-:W-:Y:S01]  /*14610*/  @!PT LDS RZ, [RZ] ;  /* 0x00000000fffff984 */ /* 0x000fe20000000800 */
[----:B------:R-:W-:Y:S01]  /*14620*/  @!PT LDS RZ, [RZ] ;  /* 0x00000000fffff984 */ /* 0x000fe20000000800 */
[----:B------:R-:W-:Y:S01]  /*14630*/  @!P4 LDGSTS.E.BYPASS.LTC128B.128 [R238+0xe000], desc[UR22][R8.64+0x80] ;  /* 0x0e00008008eecfae */ /* 0x000fe2000b981a16 */
[----:B------:R-:W-:Y:S02]  /*14640*/  LEA.HI.X R7, R5, R16, R7, 0x1, P3 ;  /* 0x0000001005077211 */ /* 0x000fe400018f0c07 */
[-C--:B------:R-:W-:Y:S03]  /*14650*/  LEA R10, P2, R11, R12.reuse, 0x1 ;  /* 0x0000000c0b0a7211 */ /* 0x080fe600078408ff */
[----:B------:R-:W-:Y:S01]  /*14660*/  @P4 STS.128 [R238+0xe000], RZ ;  /* 0x00e000ffee004388 */ /* 0x000fe20000000c00 */
[----:B------:R-:W-:Y:S02]  /*14670*/  LEA R12, P0, R13, R12, 0x1 ;  /* 0x0000000c0d0c7211 */ /* 0x000fe400078008ff */
[-C--:B------:R-:W-:Y:S02]  /*14680*/  LEA.HI.X R11, R11, R16.reuse, R14, 0x1, P2 ;  /* 0x000000100b0b7211 */ /* 0x080fe400010f0c0e */
[----:B------:R-:W-:Y:S01]  /*14690*/  LEA.HI.X R13, R13, R16, R15, 0x1, P0 ;  /* 0x000000100d0d7211 */ /* 0x000fe200000f0c0f */
[----:B------:R-:W-:Y:S01]  /*146a0*/  @!PT LDS RZ, [RZ] ;  /* 0x00000000fffff984 */ /* 0x000fe20000000800 */
[----:B------:R-:W-:Y:S01]  /*146b0*/  @!PT LDS RZ, [RZ] ;  /* 0x00000000fffff984 */ /* 0x000fe20000000800 */
[----:B------:R-:W-:Y:S01]  /*146c0*/  @!PT LDS RZ, [RZ] ;  /* 0x00000000fffff984 */ /* 0x000fe20000000800 */
[----:B------:R-:W-:Y:S01]  /*146d0*/  @!P1 LDGSTS.E.BYPASS.LTC128B.128 [R238+0xc800], desc[UR22][R6.64] ;  /* 0x0c80000006ee9fae */ /* 0x000fe2000b981a16 */
[----:B------:R-:W-:Y:S05]  /*146e0*/  LOP3.LUT P0, RZ, R234, 0x4, RZ, 0xc0, !PT ;  /* 0x00000004eaff7812 */ /* 0x000fea000780c0ff */
[----:B------:R-:W-:Y:S01]  /*146f0*/  @P1 STS.128 [R238+0xc800], RZ ;  /* 0x00c800ffee001388 */ /* 0x000fe20000000c00 */
[----:B------:R-:W-:Y:S05]  /*14700*/  SEL R2, R237, 0xffffffc0, !P0 ;  /* 0xffffffc0ed027807 */ /* 0x000fea0004000000 */
[----:B------:R-:W-:Y:S01]  /*14710*/  @!PT LDS RZ, [RZ] ;  /* 0x00000000fffff984 */ /* 0x000fe20000000800 */
[----:B------:R-:W-:Y:S01]  /*14720*/  @!PT LDS RZ, [RZ] ;  /* 0x00000000fffff984 */ /* 0x000fe20000000800 */
[----:B------:R-:W-:Y:S01]  /*14730*/  @!PT LDS RZ, [RZ] ;  /* 0x00000000fffff984 */ /* 0x000fe20000000800 */
[----:B------:R1:W-:Y:S01]  /*14740*/  @!P4 LDGSTS.E.BYPASS.LTC128B.128 [R238+0xe800], desc[UR22][R6.64+0x80] ;  /* 0x0e80008006eecfae */ /* 0x0003e2000b981a16 */
[----:B------:R-:W-:Y:S05]  /*14750*/  IMAD.IADD R224, R2, 0x1, R171 ;  /* 0x0000000102e07824 */ /* 0x000fea00078e02ab */
[----:B------:R-:W-:Y:S01]  /*14760*/  @P4 STS.128 [R238+0xe800], RZ ;  /* 0x00e800ffee004388 */ /* 0x000fe20000000c00 */
[----:B------:R-:W-:Y:S02]  /*14770*/  IMAD.IADD R2, R169, 0x1, R2 ;  /* 0x00000001a9027824 */ /* 0x000fe400078e0202 */
[C---:B------:R-:W-:Y:S03]  /*14780*/  IMAD.IADD R172, R231.reuse, 0x1, R224 ;  /* 0x00000001e7ac7824 */ /* 0x040fe600078e02e0 */
[----:B------:R-:W-:Y:S01]  /*14790*/  @!PT LDS RZ, [RZ] ;  /* 0x00000000fffff984 */ /* 0x000fe20000000800 */
[----:B------:R-:W-:Y:S01]  /*147a0*/  @!PT LDS RZ, [RZ] ;  /* 0x00000000fffff984 */ /* 0x000fe20000000800 */
[----:B------:R-:W-:Y:S01]  /*147b0*/  @!PT LDS RZ, [RZ] ;  /* 0x00000000fffff984 */ /* 0x000fe20000000800 */
[----:B------:R-:W-:Y:S01]  /*147c0*/  @!P1 LDGSTS.E.BYPASS.LTC128B.128 [R238+0xd000], desc[UR22][R10.64] ;  /* 0x0d0000000aee9fae */ /* 0x000fe2000b981a16 */
[----:B------:R-:W-:Y:S05]  /*147d0*/  IMAD.IADD R169, R231, 0x1, R2 ;  /* 0x00000001e7a97824 */ /* 0x000fea00078e0202 */
[----:B------:R-:W-:Y:S06]  /*147e0*/  @P1 STS.128 [R238+0xd000], RZ ;  /* 0x00d000ffee001388 */ /* 0x000fec0000000c00 */
[----:B------:R-:W-:Y:S01]  /*147f0*/  @!PT LDS RZ, [RZ] ;  /* 0x00000000fffff984 */ /* 0x000fe20000000800 */
[----:B------:R-:W-:Y:S01]  /*14800*/  @!PT LDS RZ, [RZ] ;  /* 0x00000000fffff984 */ /* 0x000fe20000000800 */
[----:B------:R-:W-:Y:S01]  /*14810*/  @!PT LDS RZ, [RZ] ;  /* 0x00000000fffff984 */ /* 0x000fe20000000800 */
[----:B------:R2:W-:Y:S06]  /*14820*/  @!P4 LDGSTS.E.BYPASS.LTC128B.128 [R238+0xf000], desc[UR22][R10.64+0x80] ;  /* 0x0f0000800aeecfae */ /* 0x0005ec000b981a16 */
[----:B------:R-:W-:Y:S06]  /*14830*/  @P4 STS.128 [R238+0xf000], RZ ;  /* 0x00f000ffee004388 */ /* 0x000fec0000000c00 */
[----:B------:R-:W-:Y:S01]  /*14840*/  @!PT LDS RZ, [RZ] ;  /* 0x00000000fffff984 */ /* 0x000fe20000000800 */
[----:B------:R-:W-:Y:S01]  /*14850*/  @!PT LDS RZ, [RZ] ;  /* 0x00000000fffff984 */ /* 0x000fe20000000800 */
[----:B------:R-:W-:Y:S01]  /*14860*/  @!PT LDS RZ, [RZ] ;  /* 0x00000000fffff984 */ /* 0x000fe20000000800 */
[----:B------:R-:W-:Y:S06]  /*14870*/  @!P1 LDGSTS.E.BYPASS.LTC128B.128 [R238+0xd800], desc[UR22][R12.64] ;  /* 0x0d8000000cee9fae */ /* 0x000fec000b981a16 */
[----:B------:R-:W-:Y:S06]  /*14880*/  @P1 STS.128 [R238+0xd800], RZ ;  /* 0x00d800ffee001388 */ /* 0x000fec0000000c00 */
[----:B------:R-:W-:Y:S01]  /*14890*/  @!PT LDS RZ, [RZ] ;  /* 0x00000000fffff984 */ /* 0x000fe20000000800 */
[----:B------:R-:W-:Y:S01]  /*148a0*/  @!PT LDS RZ, [RZ] ;  /* 0x00000000fffff984 */ /* 0x000fe20000000800 */
[----:B------:R-:W-:Y:S01]  /*148b0*/  @!PT LDS RZ, [RZ] ;  /* 0x00000000fffff984 */ /* 0x000fe20000000800 */
[----:B------:R3:W-:Y:S06]  /*148c0*/  @!P4 LDGSTS.E.BYPASS.LTC128B.128 [R238+0xf800], desc[UR22][R12.64+0x80] ;  /* 0x0f8000800ceecfae */ /* 0x0007ec000b981a16 */
[----:B------:R-:W-:Y:S06]  /*148d0*/  @P4 STS.128 [R238+0xf800], RZ ;  /* 0x00f800ffee004388 */ /* 0x000fec0000000c00 */
[----:B------:R-:W-:Y:S06]  /*148e0*/  LDSM.16.M88.4 R64, [R171] ;  /* 0x00000000ab40783b */ /* 0x000fec0000000200 */
[----:B------:R-:W1:Y:S06]  /*148f0*/  LDSM.16.M88.4 R16, [R0+UR5+0x8000] ;  /* 0x008000050010783b */ /* 0x000e6c0008000200 */
[----:B------:R-:W2:Y:S06]  /*14900*/  LDSM.16.M88.4 R60, [R171+0x2000] ;  /* 0x00200000ab3c783b */ /* 0x000eac0000000200 */
[----:B------:R-:W4:Y:S06]  /*14910*/  LDSM.16.M88.4 R32, [R0+UR5+0x8800] ;  /* 0x008800050020783b */ /* 0x000f2c0008000200 */
[----:B------:R-:W0:Y:S06]  /*14920*/  LDGDEPBAR ;  /* 0x00000000000079af */ /* 0x000e2c0000000000 */
[----:B------:R-:W5:Y:S06]  /*14930*/  LDSM.16.M88.4 R48, [R0+UR5+0x9000] ;  /* 0x009000050030783b */ /* 0x000f6c0008000200 */
[----:B------:R-:W5:Y:S06]  /*14940*/  LDSM.16.M88.4 R204, [R0+UR5+0x9800] ;  /* 0x0098000500cc783b */ /* 0x000f6c0008000200 */
[----:B------:R-:W-:Y:S01]  /*14950*/  LDSM.16.M88.4 R208, [R175] ;  /* 0x00000000afd0783b */ /* 0x000fe20000000200 */
[-C--:B-1----:R-:W-:Y:S05]  /*14960*/  HMMA.16816.F32.BF16 R4, R64, R16.reuse, RZ ;  /* 0x000000104004723c */ /* 0x082fea00000418ff */
[----:B------:R-:W1:Y:S06]  /*14970*/  LDSM.16.M88.4 R212, [R170+0x8000] ;  /* 0x00800000aad4783b */ /* 0x000e6c0000000200 */
[----:B------:R-:W1:Y:S01]  /*14980*/  LDSM.16.M88.4 R216, [R175+0x2000] ;  /* 0x00200000afd8783b */ /* 0x000e620000000200 */
[C---:B--2---:R-:W-:Y:S05]  /*14990*/  HMMA.16816.F32.BF16 R8, R60.reuse, R16, RZ ;  /* 0x000000103c08723c */ /* 0x044fea00000418ff */
[----:B------:R-:W-:Y:S03]  /*149a0*/  LDSM.16.M88.4 R220, [R170+0x9000] ;  /* 0x00900000aadc783b */ /* 0x000fe60000000200 */
[-C--:B---3--:R-:W-:Y:S08]  /*149b0*/  HMMA.16816.F32.BF16 R12, R60, R18.reuse, RZ ;  /* 0x000000123c0c723c */ /* 0x088ff000000418ff */
        /* <DEDUP_REMOVED lines=8> */
[C---:B------:R-:W-:Y:S08]  /*14a40*/  HMMA.16816.F32.BF16 R48, R64.reuse, R50, RZ ;  /* 0x000000324030723c */ /* 0x040ff000000418ff */
[-C--:B------:R-:W-:Y:S08]  /*14a50*/  HMMA.16816.F32.BF16 R52, R64, R204.reuse, RZ ;  /* 0x000000cc4034723c */ /* 0x080ff000000418ff */
[C---:B------:R-:W-:Y:S08]  /*14a60*/  HMMA.16816.F32.BF16 R56, R60.reuse, R204, RZ ;  /* 0x000000cc3c38723c */ /* 0x040ff000000418ff */
[-C--:B------:R-:W-:Y:S08]  /*14a70*/  HMMA.16816.F32.BF16 R60, R60, R206.reuse, RZ ;  /* 0x000000ce3c3c723c */ /* 0x080ff000000418ff */
[----:B------:R-:W-:Y:S01]  /*14a80*/  HMMA.16816.F32.BF16 R64, R64, R206, RZ ;  /* 0x000000ce4040723c */ /* 0x000fe200000418ff */
[----:B------:R-:W2:Y:S07]  /*14a90*/  LDSM.16.M88.4 R204, [R170+0x8800] ;  /* 0x00880000aacc783b */ /* 0x000eae0000000200 */
[-C--:B-1----:R-:W-:Y:S08]  /*14aa0*/  HMMA.16816.F32.BF16 R4, R208, R212.reuse, R4 ;  /* 0x000000d4d004723c */ /* 0x082ff00000041804 */
        /* <DEDUP_REMOVED lines=8> */
[----:B------:R-:W-:Y:S07]  /*14b30*/  LDSM.16.M88.4 R204, [R224] ;  /* 0x00000000e0cc783b */ /* 0x000fee0000000200 */
[-C--:B------:R-:W-:Y:S08]  /*14b40*/  HMMA.16816.F32.BF16 R36, R208, R220.reuse, R36 ;  /* 0x000000dcd024723c */ /* 0x080ff00000041824 */
[C---:B------:R-:W-:Y:S08]  /*14b50*/  HMMA.16816.F32.BF16 R40, R216.reuse, R220, R40 ;  /* 0x000000dcd828723c */ /* 0x040ff00000041828 */
[-C--:B------:R-:W-:Y:S08]  /*14b60*/  HMMA.16816.F32.BF16 R44, R216, R222.reuse, R44 ;  /* 0x000000ded82c723c */ /* 0x080ff0000004182c */
[C---:B------:R-:W-:Y:S01]  /*14b70*/  HMMA.16816.F32.BF16 R48, R208.reuse, R222, R48 ;  /* 0x000000ded030723c */ /* 0x040fe20000041830 */
[----:B------:R-:W-:Y:S07]  /*14b80*/  LDSM.16.M88.4 R220, [R224+0x2000] ;  /* 0x00200000e0dc783b */ /* 0x000fee0000000200 */
[-C--:B-1----:R-:W-:Y:S08]  /*14b90*/  HMMA.16816.F32.BF16 R52, R208, R212.reuse, R52 ;  /* 0x000000d4d034723c */ /* 0x082ff00000041834 */
[C---:B------:R-:W-:Y:S08]  /*14ba0*/  HMMA.16816.F32.BF16 R56, R216.reuse, R212, R56 ;  /* 0x000000d4d838723c */ /* 0x040ff00000041838 */
[-C--:B------:R-:W-:Y:S01]  /*14bb0*/  HMMA.16816.F32.BF16 R60, R216, R214.reuse, R60 ;  /* 0x000000d6d83c723c */ /* 0x080fe2000004183c */
[----:B------:R-:W1:Y:S07]  /*14bc0*/  LDSM.16.M88.4 R216, [R2+0x8000] ;  /* 0x0080000002d8783b */ /* 0x000e6e0000000200 */
[----:B------:R-:W-:Y:S01]  /*14bd0*/  HMMA.16816.F32.BF16 R64, R208, R214, R64 ;  /* 0x000000d6d040723c */ /* 0x000fe20000041840 */
[----:B------:R-:W2:Y:S06]  /*14be0*/  LDSM.16.M88.4 R208, [R2+0x8800] ;  /* 0x0088000002d0783b */ /* 0x000eac0000000200 */
[----:B------:R-:W3:Y:S01]  /*14bf0*/  LDSM.16.M88.4 R212, [R2+0x9000] ;  /* 0x0090000002d4783b */ /* 0x000ee20000000200 */
        /* <DEDUP_REMOVED lines=20> */
[----:B------:R-:W1:Y:S06]  /*14d40*/  LDSM.16.M88.4 R204, [R172+0x2000] ;  /* 0x00200000accc783b */ /* 0x000e6c0000000200 */
[----:B------:R-:W3:Y:S01]  /*14d50*/  LDSM.16.M88.4 R216, [R169+0x8800] ;  /* 0x00880000a9d8783b */ /* 0x000ee20000000200 */
[-C--:B--2---:R-:W-:Y:S08]  /*14d60*/  HMMA.16816.F32.BF16 R4, R208, R212.reuse, R4 ;  /* 0x000000d4d004723c */ /* 0x084ff00000041804 */
[C---:B-1----:R-:W-:Y:S08]  /*14d70*/  HMMA.16816.F32.BF16 R8, R204.reuse, R212, R8 ;  /* 0x000000d4cc08723c */ /* 0x042ff00000041808 */
        /* <DEDUP_REMOVED lines=8> */
[-C--:B-1----:R-:W-:Y:S08]  /*14e00*/  HMMA.16816.F32.BF16 R36, R208, R212.reuse, R36 ;  /* 0x000000d4d024723c */ /* 0x082ff00000041824 */
[C---:B------:R-:W-:Y:S08]  /*14e10*/  HMMA.16816.F32.BF16 R40, R204.reuse, R212, R40 ;  /* 0x000000d4cc28723c */ /* 0x040ff00000041828 */
[-C--:B------:R-:W-:Y:S08]  /*14e20*/  HMMA.16816.F32.BF16 R44, R204, R214.reuse, R44 ;  /* 0x000000d6cc2c723c */ /* 0x080ff0000004182c */
[C---:B------:R-:W-:Y:S01]  /*14e30*/  HMMA.16816.F32.BF16 R48, R208.reuse, R214, R48 ;  /* 0x000000d6d030723c */ /* 0x040fe20000041830 */
[----:B------:R-:W-:Y:S07]  /*14e40*/  LDSM.16.M88.4 R212, [R0+UR5+0xa000] ;  /* 0x00a0000500d4783b */ /* 0x000fee0008000200 */
[-C--:B--2---:R-:W-:Y:S08]  /*14e50*/  HMMA.16816.F32.BF16 R52, R208, R216.reuse, R52 ;  /* 0x000000d8d034723c */ /* 0x084ff00000041834 */
[C---:B------:R-:W-:Y:S08]  /*14e60*/  HMMA.16816.F32.BF16 R56, R204.reuse, R216, R56 ;  /* 0x000000d8cc38723c */ /* 0x040ff00000041838 */
[-C--:B------:R-:W-:Y:S01]  /*14e70*/  HMMA.16816.F32.BF16 R60, R204, R218.reuse, R60 ;  /* 0x000000dacc3c723c */ /* 0x080fe2000004183c */
[----:B------:R-:W1:Y:S07]  /*14e80*/  LDSM.16.M88.4 R204, [R171+0x4000] ;  /* 0x00400000abcc783b */ /* 0x000e6e0000000200 */
[----:B------:R-:W-:Y:S01]  /*14e90*/  HMMA.16816.F32.BF16 R64, R208, R218, R64 ;  /* 0x000000dad040723c */ /* 0x000fe20000041840 */
[----:B------:R-:W2:Y:S06]  /*14ea0*/  LDSM.16.M88.4 R208, [R0+UR5+0xa800] ;  /* 0x00a8000500d0783b */ /* 0x000eac0008000200 */
[----:B------:R-:W-:Y:S01]  /*14eb0*/  LDSM.16.M88.4 R216, [R0+UR5+0xb800] ;  /* 0x00b8000500d8783b */ /* 0x000fe20008000200 */
[-C--:B-1----:R-:W-:Y:S08]  /*14ec0*/  HMMA.16816.F32.BF16 R4, R204, R212.reuse, R4 ;  /* 0x000000d4cc04723c */ /* 0x082ff00000041804 */
[C---:B------:R-:W-:Y:S08]  /*14ed0*/  HMMA.16816.F32.BF16 R8, R220.reuse, R212, R8 ;  /* 0x000000d4dc08723c */ /* 0x040ff00000041808 */
[-C--:B------:R-:W-:Y:S08]  /*14ee0*/  HMMA.16816.F32.BF16 R12, R220, R214.reuse, R12 ;  /* 0x000000d6dc0c723c */ /* 0x080ff0000004180c */
[C---:B------:R-:W-:Y:S01]  /*14ef0*/  HMMA.16816.F32.BF16 R16, R204.reuse, R214, R16 ;  /* 0x000000d6cc10723c */ /* 0x040fe20000041810 */
[----:B------:R-:W1:Y:S07]  /*14f00*/  LDSM.16.M88.4 R212, [R0+UR5+0xb000] ;  /* 0x00b0000500d4783b */ /* 0x000e6e0008000200 */
[-C--:B--2---:R-:W-:Y:S08]  /*14f10*/  HMMA.16816.F32.BF16 R20, R204, R208.reuse, R20 ;  /* 0x000000d0cc14723c */ /* 0x084ff00000041814 */
[C---:B------:R-:W-:Y:S08]  /*14f20*/  HMMA.16816.F32.BF16 R24, R220.reuse, R208, R24 ;  /* 0x000000d0dc18723c */ /* 0x040ff00000041818 */
[-C--:B------:R-:W-:Y:S08]  /*14f30*/  HMMA.16816.F32.BF16 R28, R220, R210.reuse, R28 ;  /* 0x000000d2dc1c723c */ /* 0x080ff0000004181c */
[C---:B------:R-:W-:Y:S01]  /*14f40*/  HMMA.16816.F32.BF16 R32, R204.reuse, R210, R32 ;  /* 0x000000d2cc20723c */ /* 0x040fe20000041820 */
[----:B------:R-:W-:Y:S07]  /*14f50*/  LDSM.16.M88.4 R208, [R175+0x4000] ;  /* 0x00400000afd0783b */ /* 0x000fee0000000200 */
[-C--:B-1----:R-:W-:Y:S08]  /*14f60*/  HMMA.16816.F32.BF16 R36, R204, R212.reuse, R36 ;  /* 0x000000d4cc24723c */ /* 0x082ff00000041824 */
[C---:B------:R-:W-:Y:S08]  /*14f70*/  HMMA.16816.F32.BF16 R40, R220.reuse, R212, R40 ;  /* 0x000000d4dc28723c */ /* 0x040ff00000041828 */
[-C--:B------:R-:W-:Y:S08]  /*14f80*/  HMMA.16816.F32.BF16 R44, R220, R214.reuse, R44 ;  /* 0x000000d6dc2c723c */ /* 0x080ff0000004182c */
[C---:B------:R-:W-:Y:S01]  /*14f90*/  HMMA.16816.F32.BF16 R48, R204.reuse, R214, R48 ;  /* 0x000000d6cc30723c */ /* 0x040fe20000041830 */
[----:B------:R-:W1:Y:S07]  /*14fa0*/  LDSM.16.M88.4 R212, [R170+0xa000] ;  /* 0x00a00000aad4783b */ /* 0x000e6e0000000200 */
[-C--:B------:R-:W-:Y:S08]  /*14fb0*/  HMMA.16816.F32.BF16 R52, R204, R216.reuse, R52 ;  /* 0x000000d8cc34723c */ /* 0x080ff00000041834 */
[C---:B------:R-:W-:Y:S08]  /*14fc0*/  HMMA.16816.F32.BF16 R56, R220.reuse, R216, R56 ;  /* 0x000000d8dc38723c */ /* 0x040ff00000041838 */
[-C--:B------:R-:W-:Y:S01]  /*14fd0*/  HMMA.16816.F32.BF16 R60, R220, R218.reuse, R60 ;  /* 0x000000dadc3c723c */ /* 0x080fe2000004183c */
[----:B------:R-:W2:Y:S07]  /*14fe0*/  LDSM.16.M88.4 R220, [R175+0x6000] ;  /* 0x00600000afdc783b */ /* 0x000eae0000000200 */
[----:B------:R-:W-:Y:S01]  /*14ff0*/  HMMA.16816.F32.BF16 R64, R204, R218, R64 ;  /* 0x000000dacc40723c */ /* 0x000fe20000041840 */
[----:B------:R-:W3:Y:S06]  /*15000*/  LDSM.16.M88.4 R204, [R170+0xa800] ;  /* 0x00a80000aacc783b */ /* 0x000eec0000000200 */
[----:B------:R-:W4:Y:S01]  /*15010*/  LDSM.16.M88.4 R216, [R170+0xb000] ;  /* 0x00b00000aad8783b */ /* 0x000f220000000200 */
[-C--:B-1----:R-:W-:Y:S08]  /*15020*/  HMMA.16816.F32.BF16 R4, R208, R212.reuse, R4 ;  /* 0x000000d4d004723c */ /* 0x082ff00000041804 */
        /* <DEDUP_REMOVED lines=8> */
[----:B------:R-:W-:Y:S06]  /*150b0*/  LDSM.16.M88.4 R204, [R224+0x4000] ;  /* 0x00400000e0cc783b */ /* 0x000fec0000000200 */
[----:B------:R-:W-:Y:S01]  /*150c0*/  LDSM.16.M88.4 R224, [R224+0x6000] ;  /* 0x00600000e0e0783b */ /* 0x000fe20000000200 */
[-C--:B----4-:R-:W-:Y:S08]  /*150d0*/  HMMA.16816.F32.BF16 R36, R208, R216.reuse, R36 ;  /* 0x000000d8d024723c */ /* 0x090ff00000041824 */
[C---:B------:R-:W-:Y:S08]  /*150e0*/  HMMA.16816.F32.BF16 R40, R220.reuse, R216, R40 ;  /* 0x000000d8dc28723c */ /* 0x040ff00000041828 */
[-C--:B------:R-:W-:Y:S08]  /*150f0*/  HMMA.16816.F32.BF16 R44, R220, R218.reuse, R44 ;  /* 0x000000dadc2c723c */ /* 0x080ff0000004182c */
[C---:B------:R-:W-:Y:S01]  /*15100*/  HMMA.16816.F32.BF16 R48, R208.reuse, R218, R48 ;  /* 0x000000dad030723c */ /* 0x040fe20000041830 */
[----:B------:R-:W2:Y:S07]  /*15110*/  LDSM.16.M88.4 R216, [R2+0xa000] ;  /* 0x00a0000002d8783b */ /* 0x000eae0000000200 */
[-C--:B-1----:R-:W-:Y:S08]  /*15120*/  HMMA.16816.F32.BF16 R52, R208, R212.reuse, R52 ;  /* 0x000000d4d034723c */ /* 0x082ff00000041834 */
[C---:B------:R-:W-:Y:S08]  /*15130*/  HMMA.16816.F32.BF16 R56, R220.reuse, R212, R56 ;  /* 0x000000d4dc38723c */ /* 0x040ff00000041838 */
[-C--:B------:R-:W-:Y:S01]  /*15140*/  HMMA.16816.F32.BF16 R60, R220, R214.reuse, R60 ;  /* 0x000000d6dc3c723c */ /* 0x080fe2000004183c */
[----:B------:R-:W1:Y:S07]  /*15150*/  LDSM.16.M88.4 R220, [R2+0xa800] ;  /* 0x00a8000002dc783b */ /* 0x000e6e0000000200 */
[----:B------:R-:W-:Y:S01]  /*15160*/  HMMA.16816.F32.BF16 R64, R208, R214, R64 ;  /* 0x000000d6d040723c */ /* 0x000fe20000041840 */
[----:B------:R-:W3:Y:S06]  /*15170*/  LDSM.16.M88.4 R208, [R2+0xb000] ;  /* 0x00b0000002d0783b */ /* 0x000eec0000000200 */
[----:B------:R-:W4:Y:S01]  /*15180*/  LDSM.16.M88.4 R212, [R2+0xb800] ;  /* 0x00b8000002d4783b */ /* 0x000f220000000200 */
        /* <DEDUP_REMOVED lines=14> */
[----:B------:R-:W1:Y:S07]  /*15270*/  LDSM.16.M88.4 R208, [R169+0xa000] ;  /* 0x00a00000a9d0783b */ /* 0x000e6e0000000200 */
[-C--:B----4-:R-:W-:Y:S08]  /*15280*/  HMMA.16816.F32.BF16 R52, R204, R212.reuse, R52 ;  /* 0x000000d4cc34723c */ /* 0x090ff00000041834 */
[C---:B------:R-:W-:Y:S08]  /*15290*/  HMMA.16816.F32.BF16 R56, R224.reuse, R212, R56 ;  /* 0x000000d4e038723c */ /* 0x040ff00000041838 */
[-C--:B------:R-:W-:Y:S01]  /*152a0*/  HMMA.16816.F32.BF16 R60, R224, R214.reuse, R60 ;  /* 0x000000d6e03c723c */ /* 0x080fe2000004183c */
[----:B------:R-:W2:Y:S07]  /*152b0*/  LDSM.16.M88.4 R224, [R169+0xa800] ;  /* 0x00a80000a9e0783b */ /* 0x000eae0000000200 */
[----:B------:R-:W-:Y:S01]  /*152c0*/  HMMA.16816.F32.BF16 R64, R204, R214, R64 ;  /* 0x000000d6cc40723c */ /* 0x000fe20000041840 */
[----:B------:R-:W3:Y:S06]  /*152d0*/  LDSM.16.M88.4 R204, [R169+0xb000] ;  /* 0x00b00000a9cc783b */ /* 0x000eec0000000200 */
[----:B------:R4:W5:Y:S01]  /*152e0*/  LDSM.16.M88.4 R212, [R169+0xb800] ;  /* 0x00b80000a9d4783b */ /* 0x0009620000000200 */
[----:B------:R-:W-:Y:S04]  /*152f0*/  DEPBAR.LE SB0, 0x0 ;  /* 0x000080000000791a */ /* 0x000fe80000000000 */
[-C--:B-1----:R-:W-:Y:S01]  /*15300*/  HMMA.16816.F32.BF16 R4, R216, R208.reuse, R4 ;  /* 0x000000d0d804723c */ /* 0x082fe20000041804 */
[----:B------:R-:W-:Y:S07]  /*15310*/  BAR.SYNC.DEFER_BLOCKING 0x0 ;  /* 0x0000000000007b1d */ /* 0x000fee0000010000 */
[C---:B------:R-:W-:Y:S08]  /*15320*/  HMMA.16816.F32.BF16 R8, R220.reuse, R208, R8 ;  /* 0x000000d0dc08723c */ /* 0x040ff00000041808 */
[-C--:B------:R-:W-:Y:S03]  /*15330*/  HMMA.16816.F32.BF16 R12, R220, R210.reuse, R12 ;  /* 0x000000d2dc0c723c */ /* 0x080fe6000004180c */
[----:B------:R-:W-:Y:S02]  /*15340*/  FMNMX3.FTZ R170, R3, R4, R5, !PT ;  /* 0x0000000403aa7276 */ /* 0x000fe40007810005 */
[----:B----4-:R-:W-:Y:S03]  /*15350*/  FMNMX3.FTZ R169, R168, R6, R7, !PT ;  /* 0x00000006a8a97276 */ /* 0x010fe60007810007 */
        /* <DEDUP_REMOVED lines=10> */
[----:B------:R-:W-:Y:S05]  /*15400*/  FMNMX3.FTZ R211, R170, R20, R21, !PT ;  /* 0x00000014aad37276 */ /* 0x000fea0007810015 */
[C---:B------:R-:W-:Y:S04]  /*15410*/  HMMA.16816.F32.BF16 R32, R216.reuse, R226, R32 ;  /* 0x000000e2d820723c */ /* 0x040fe80000041820 */
[----:B------:R-:W-:Y:S04]  /*15420*/  FMNMX3.FTZ R0, R0, R26, R27, !PT ;  /* 0x0000001a00007276 */ /* 0x000fe8000781001b */
[-C--:B---3--:R-:W-:Y:S03]  /*15430*/  HMMA.16816.F32.BF16 R36, R216, R204.reuse, R36 ;  /* 0x000000ccd824723c */ /* 0x088fe60000041824 */
[----:B------:R-:W-:Y:S05]  /*15440*/  FMNMX3.FTZ R0, R0, R30, R31, !PT ;  /* 0x0000001e00007276 */ /* 0x000fea000781001f */
[C---:B------:R-:W-:Y:S04]  /*15450*/  HMMA.16816.F32.BF16 R40, R220.reuse, R204, R40 ;  /* 0x000000ccdc28723c */ /* 0x040fe80000041828 */
[----:B------:R-:W-:Y:S04]  /*15460*/  FMNMX3.FTZ R211, R211, R32, R33, !PT ;  /* 0x00000020d3d37276 */ /* 0x000fe80007810021 */
[-C--:B------:R-:W-:Y:S03]  /*15470*/  HMMA.16816.F32.BF16 R44, R220, R206.reuse, R44 ;  /* 0x000000cedc2c723c */ /* 0x080fe6000004182c */
[----:B------:R-:W-:Y:S05]  /*15480*/  FMNMX3.FTZ R211, R211, R36, R37, !PT ;  /* 0x00000024d3d37276 */ /* 0x000fea0007810025 */
[C---:B------:R-:W-:Y:S04]  /*15490*/  HMMA.16816.F32.BF16 R48, R216.reuse, R206, R48 ;  /* 0x000000ced830723c */ /* 0x040fe80000041830 */
[----:B------:R-:W-:Y:S04]  /*154a0*/  FMNMX3.FTZ R0, R0, R42, R43, !PT ;  /* 0x0000002a00007276 */ /* 0x000fe8000781002b */
[-C--:B-----5:R-:W-:Y:S03]  /*154b0*/  HMMA.16816.F32.BF16 R52, R216, R212.reuse, R52 ;  /* 0x000000d4d834723c */ /* 0x0a0fe60000041834 */
[----:B------:R-:W-:Y:S05]  /*154c0*/  FMNMX3.FTZ R0, R0, R46, R47, !PT ;  /* 0x0000002e00007276 */ /* 0x000fea000781002f */
[C---:B------:R-:W-:Y:S04]  /*154d0*/  HMMA.16816.F32.BF16 R56, R220.reuse, R212, R56 ;  /* 0x000000d4dc38723c */ /* 0x040fe80000041838 */
[----:B------:R-:W-:Y:S02]  /*154e0*/  FMNMX3.FTZ R213, R2, R24, R25, !PT ;  /* 0x0000001802d57276 */ /* 0x000fe40007810019 */
[----:B------:R-:W-:Y:S02]  /*154f0*/  FMNMX3.FTZ R2, R169, R22, R23, !PT ;  /* 0x00000016a9027276 */ /* 0x000fe40007810017 */
[----:B------:R-:W-:Y:S01]  /*15500*/  FMNMX3.FTZ R213, R213, R28, R29, !PT ;  /* 0x0000001cd5d57276 */ /* 0x000fe2000781001d */
[-C--:B------:R-:W-:Y:S03]  /*15510*/  HMMA.16816.F32.BF16 R60, R220, R214.reuse, R60 ;  /* 0x000000d6dc3c723c */ /* 0x080fe6000004183c */
[----:B------:R-:W-:Y:S02]  /*15520*/  FMNMX3.FTZ R2, R2, R34, R35, !PT ;  /* 0x0000002202027276 */ /* 0x000fe40007810023 */
[----:B------:R-:W-:Y:S02]  /*15530*/  FMNMX3.FTZ R213, R213, R40, R41, !PT ;  /* 0x00000028d5d57276 */ /* 0x000fe40007810029 */
[----:B------:R-:W-:Y:S01]  /*15540*/  FMNMX3.FTZ R2, R2, R38, R39, !PT ;  /* 0x0000002602027276 */ /* 0x000fe20007810027 */
[----:B------:R-:W-:Y:S04]  /*15550*/  HMMA.16816.F32.BF16 R64, R216, R214, R64 ;  /* 0x000000d6d840723c */ /* 0x000fe80000041840 */
[----:B------:R-:W-:Y:S02]  /*15560*/  FMNMX3.FTZ R213, R213, R44, R45, !PT ;  /* 0x0000002cd5d57276 */ /* 0x000fe4000781002d */
        /* <DEDUP_REMOVED lines=9> */
[----:B------:R-:W-:Y:S01]  /*15600*/  FMNMX3.FTZ R212, R2, R66, R67, !PT ;  /* 0x0000004202d47276 */ /* 0x000fe20007810043 */
[----:B------:R-:W-:Y:S06]  /*15610*/  BRA.U.ANY UP0, `(.L_x_257) ;  /* 0xffffffe900107547 */ /* 0x000fec000b93ffff */
.L_x_256:
[----:B-1----:R-:W1:Y:S01]  /*15620*/  SHFL.BFLY PT, R170, R213, 0x2, 0x1f ;  /* 0x0c401f00d5aa7f89 */ /* 0x002e6200000e0000 */
[----:B------:R-:W-:Y:S02]  /*15630*/  UISETP.NE.AND UP0, UPT, UR6, URZ, UPT ;  /* 0x000000ff0600728c */ /* 0x000fe4000bf05270 */
[----:B------:R-:W-:Y:S05]  /*15640*/  UIADD3 UR6, UPT, UPT, UR6, -0x1, URZ ;  /* 0xffffffff06067890 */ /* 0x000fea000fffe0ff */
[----:B------:R-:W2:Y:S08]  /*15650*/  SHFL.BFLY PT, R172, R211, 0x2, 0x1f ;  /* 0x0c401f00d3ac7f89 */ /* 0x000eb000000e0000 */
[----:B------:R-:W3:Y:S08]  /*15660*/  SHFL.BFLY PT, R2, R0, 0x2, 0x1f ;  /* 0x0c401f0000027f89 */ /* 0x000ef000000e0000 */
[----:B------:R-:W4:Y:S04]  /*15670*/  LDL R246, [R1+0x28] ;  /* 0x0000280001f67983 */ /* 0x000f280000100800 */
[----:B------:R-:W5:Y:S01]  /*15680*/  SHFL.BFLY PT, R171, R212, 0x2, 0x1f ;  /* 0x0c401f00d4ab7f89 */ /* 0x000f6200000e0000 */
[----:B-1----:R-:W-:Y:S02]  /*15690*/  FMNMX.FTZ R170, R213, R170, !PT ;  /* 0x000000aad5aa7209 */ /* 0x002fe40007810000 */
[----:B--2---:R-:W-:Y:S05]  /*156a0*/  FMNMX.FTZ R172, R211, R172, !PT ;  /* 0x000000acd3ac7209 */ /* 0x004fea0007810000 */
[----:B------:R-:W1:Y:S01]  /*156b0*/  SHFL.BFLY PT, R204, R170, 0x1, 0x1f ;  /* 0x0c201f00aacc7f89 */ /* 0x000e6200000e0000 */
[----:B---3--:R-:W-:Y:S07]  /*156c0*/  FMNMX.FTZ R0, R0, R2, !PT ;  /* 0x0000000200007209 */ /* 0x008fee0007810000 */
[----:B------:R-:W2:Y:S08]  /*156d0*/  SHFL.BFLY PT, R169, R172, 0x1, 0x1f ;  /* 0x0c201f00aca97f89 */ /* 0x000eb000000e0000 */
[----:B------:R-:W3:Y:S01]  /*156e0*/  SHFL.BFLY PT, R2, R0, 0x1, 0x1f ;  /* 0x0c201f0000027f89 */ /* 0x000ee200000e0000 */
[----:B-----5:R-:W-:Y:S07]  /*156f0*/  FMNMX.FTZ R171, R212, R171, !PT ;  /* 0x000000abd4ab7209 */ /* 0x020fee0007810000 */
[----:B------:R-:W-:Y:S08]  /*15700*/  LDSM.16.MT88.4 R208, [R229+0xc000] ;  /* 0x00c00000e5d0783b */ /* 0x000ff00000004200 */
[----:B------:R-:W5:Y:S01]  /*15710*/  SHFL.BFLY PT, R175, R171, 0x1, 0x1f ;  /* 0x0c201f00abaf7f89 */ /* 0x000f6200000e0000 */
[----:B-1----:R-:W-:Y:S07]  /*15720*/  FMNMX.FTZ R170, R170, R204, !PT ;  /* 0x000000ccaaaa7209 */ /* 0x002fee0007810000 */
[----:B------:R-:W1:Y:S01]  /*15730*/  LDSM.16.MT88.4 R204, [R228+0xc000] ;  /* 0x00c00000e4cc783b */ /* 0x000e620000004200 */
[----:B--2---:R-:W-:Y:S01]  /*15740*/  FMNMX.FTZ R172, R172, R169, !PT ;  /* 0x000000a9acac7209 */ /* 0x004fe20007810000 */
[----:B------:R-:W-:Y:S01]  /*15750*/  FMUL.FTZ R213, R170, UR4 ;  /* 0x00000004aad57c20 */ /* 0x000fe20008410000 */
[----:B---3--:R-:W-:Y:S01]  /*15760*/  FMNMX.FTZ R169, R0, R2, !PT ;  /* 0x0000000200a97209 */ /* 0x008fe20007810000 */
[----:B------:R-:W-:Y:S01]  /*15770*/  FADD.FTZ R2, -R170, R173 ;  /* 0x000000adaa027221 */ /* 0x000fe20000010100 */
[C---:B------:R-:W-:Y:S03]  /*15780*/  FSETP.NEU.FTZ.AND P3, PT, R172.reuse, -INF , PT ;  /* 0xff800000ac00780b */ /* 0x040fe60003f7d000 */
[----:B------:R2:W4:Y:S01]  /*15790*/  LDL R173, [R1+0x24] ;  /* 0x0000240001ad7983 */ /* 0x0005220000100800 */
[----:B------:R-:W-:Y:S01]  /*157a0*/  FADD.FTZ R0, -R172, R3 ;  /* 0x00000003ac007221 */ /* 0x000fe20000010100 */
[----:B------:R-:W-:Y:S01]  /*157b0*/  FMUL.FTZ R214, R169, UR4 ;  /* 0x00000004a9d67c20 */ /* 0x000fe20008410000 */
[----:B------:R-:W-:Y:S01]  /*157c0*/  FMUL.FTZ R2, R2, UR4 ;  /* 0x0000000402027c20 */ /* 0x000fe20008410000 */
[----:B-----5:R-:W-:Y:S01]  /*157d0*/  FMNMX.FTZ R171, R171, R175, !PT ;  /* 0x000000afabab7209 */ /* 0x020fe20007810000 */
[----:B------:R-:W-:Y:S04]  /*157e0*/  FMUL.FTZ R175, R172, UR4 ;  /* 0x00000004acaf7c20 */ /* 0x000fe80008410000 */
[----:B------:R-:W3:Y:S01]  /*157f0*/  MUFU.EX2 R2, R2 ;  /* 0x0000000200027308 */ /* 0x000ee20000000800 */
[C---:B------:R-:W-:Y:S01]  /*15800*/  FSETP.NEU.FTZ.AND P2, PT, R171.reuse, -INF , PT ;  /* 0xff800000ab00780b */ /* 0x040fe20003f5d000 */
[C---:B------:R-:W-:Y:S01]  /*15810*/  FMUL.FTZ R212, R171.reuse, UR4 ;  /* 0x00000004abd47c20 */ /* 0x040fe20008410000 */
[----:B------:R-:W-:Y:S01]  /*15820*/  FADD.FTZ R3, -R171, R168 ;  /* 0x000000a8ab037221 */ /* 0x000fe20000010100 */
[----:B------:R-:W-:Y:S01]  /*15830*/  FSEL R175, R175, RZ, P3 ;  /* 0x000000ffafaf7208 */ /* 0x000fe20001800000 */
[----:B------:R-:W-:Y:S01]  /*15840*/  FMUL.FTZ R168, R0, UR4 ;  /* 0x0000000400a87c20 */ /* 0x000fe20008410000 */
[----:B------:R-:W-:Y:S01]  /*15850*/  FSETP.NEU.FTZ.AND P3, PT, R170, -INF , PT ;  /* 0xff800000aa00780b */ /* 0x000fe20003f7d000 */
[----:B------:R-:W-:Y:S01]  /*15860*/  FMUL.FTZ R3, R3, UR4 ;  /* 0x0000000403037c20 */ /* 0x000fe20008410000 */
[----:B------:R-:W-:Y:S01]  /*15870*/  FSEL R212, R212, RZ, P2 ;  /* 0x000000ffd4d47208 */ /* 0x000fe20001000000 */
[--C-:B------:R-:W-:Y:S01]  /*15880*/  FFMA.FTZ R4, R4, UR4, -R175.reuse ;  /* 0x0000000404047c23 */ /* 0x100fe200080108af */
[----:B------:R-:W-:Y:S01]  /*15890*/  FSETP.NEU.FTZ.AND P2, PT, R169, -INF , PT ;  /* 0xff800000a900780b */ /* 0x000fe20003f5d000 */
[--C-:B------:R-:W-:Y:S01]  /*158a0*/  FFMA.FTZ R5, R5, UR4, -R175.reuse ;  /* 0x0000000405057c23 */ /* 0x100fe200080108af */
[--C-:B------:R-:W-:Y:S01]  /*158b0*/  FFMA.FTZ R16, R16, UR4, -R175.reuse ;  /* 0x0000000410107c23 */ /* 0x100fe200080108af */
[--C-:B------:R-:W-:Y:S01]  /*158c0*/  FFMA.FTZ R6, R6, UR4, -R212.reuse ;  /* 0x0000000406067c23 */ /* 0x100fe200080108d4 */
[--C-:B------:R-:W-:Y:S01]  /*158d0*/  FFMA.FTZ R7, R7, UR4, -R212.reuse ;  /* 0x0000000407077c23 */ /* 0x100fe200080108d4 */
[----:B------:R-:W-:Y:S01]  /*158e0*/  FFMA.FTZ R17, R17, UR4, -R175 ;  /* 0x0000000411117c23 */ /* 0x000fe200080108af */
[--C-:B------:R-:W-:Y:S01]  /*158f0*/  FFMA.FTZ R18, R18, UR4, -R212.reuse ;  /* 0x0000000412127c23 */ /* 0x100fe200080108d4 */
[----:B------:R-:W-:Y:S01]  /*15900*/  FFMA.FTZ R19, R19, UR4, -R212 ;  /* 0x0000000413137c23 */ /* 0x000fe200080108d4 */
[----:B------:R-:W-:Y:S01]  /*15910*/  FADD.FTZ R0, -R169, R174 ;  /* 0x000000aea9007221 */ /* 0x000fe20000010100 */
[----:B------:R-:W-:Y:S01]  /*15920*/  FSEL R213, R213, RZ, P3 ;  /* 0x000000ffd5d57208 */ /* 0x000fe20001800000 */
[----:B------:R-:W-:Y:S01]  /*15930*/  MUFU.EX2 R223, R6 ;  /* 0x0000000600df7308 */ /* 0x000fe20000000800 */
[----:B------:R-:W-:Y:S01]  /*15940*/  FSEL R214, R214, RZ, P2 ;  /* 0x000000ffd6d67208 */ /* 0x000fe20001000000 */
[----:B------:R-:W-:Y:S01]  /*15950*/  FMUL.FTZ R0, R0, UR4 ;  /* 0x0000000400007c20 */ /* 0x000fe20008410000 */
[----:B---3--:R-:W-:Y:S07]  /*15960*/  FMUL.FTZ R72, R2, R72 ;  /* 0x0000004802487220 */ /* 0x008fee0000410000 */
[----:B------:R-:W3:Y:S01]  /*15970*/  MUFU.EX2 R168, R168 ;  /* 0x000000a800a87308 */ /* 0x000ee20000000800 */
[--C-:B------:R-:W-:Y:S01]  /*15980*/  FFMA.FTZ R9, R9, UR4, -R213.reuse ;  /* 0x0000000409097c23 */ /* 0x100fe200080108d5 */
[--C-:B------:R-:W-:Y:S01]  /*15990*/  FFMA.FTZ R10, R10, UR4, -R214.reuse ;  /* 0x000000040a0a7c23 */ /* 0x100fe200080108d6 */
[--C-:B------:R-:W-:Y:S07]  /*159a0*/  FFMA.FTZ R11, R11, UR4, -R214.reuse ;  /* 0x000000040b0b7c23 */ /* 0x100fee00080108d6 */
[----:B------:R-:W5:Y:S01]  /*159b0*/  MUFU.EX2 R3, R3 ;  /* 0x0000000300037308 */ /* 0x000f620000000800 */
[--C-:B------:R-:W-:Y:S01]  /*159c0*/  FFMA.FTZ R8, R8, UR4, -R213.reuse ;  /* 0x0000000408087c23 */ /* 0x100fe200080108d5 */
[--C-:B------:R-:W-:Y:S01]  /*159d0*/  FFMA.FTZ R12, R12, UR4, -R213.reuse ;  /* 0x000000040c0c7c23 */ /* 0x100fe200080108d5 */
[----:B------:R-:W-:Y:S07]  /*159e0*/  FFMA.FTZ R13, R13, UR4, -R213 ;  /* 0x000000040d0d7c23 */ /* 0x000fee00080108d5 */
[----:B------:R2:W-:Y:S01]  /*159f0*/  MUFU.EX2 R224, R4 ;  /* 0x0000000400e07308 */ /* 0x0005e20000000800 */
[--C-:B------:R-:W-:Y:S01]  /*15a00*/  FFMA.FTZ R14, R14, UR4, -R214.reuse ;  /* 0x000000040e0e7c23 */ /* 0x100fe200080108d6 */
[----:B------:R-:W-:Y:S01]  /*15a10*/  FFMA.FTZ R15, R15, UR4, -R214 ;  /* 0x000000040f0f7c23 */ /* 0x000fe200080108d6 */
[C---:B------:R-:W-:Y:S07]  /*15a20*/  FMUL.FTZ R73, R2.reuse, R73 ;  /* 0x0000004902497220 */ /* 0x040fee0000410000 */
[----:B------:R1:W1:Y:S01]  /*15a30*/  MUFU.EX2 R222, R5 ;  /* 0x0000000500de7308 */ /* 0x0002620000000800 */
[----:B------:R-:W-:Y:S01]  /*15a40*/  FMUL.FTZ R76, R2, R76 ;  /* 0x0000004c024c7220 */ /* 0x000fe20000410000 */
[C---:B---3--:R-:W-:Y:S01]  /*15a50*/  FMUL.FTZ R68, R168.reuse, R68 ;  /* 0x00000044a8447220 */ /* 0x048fe20000410000 */
[----:B------:R-:W-:Y:S07]  /*15a60*/  FMUL.FTZ R69, R168, R69 ;  /* 0x00000045a8457220 */ /* 0x000fee0000410000 */
[----:B------:R3:W3:Y:S01]  /*15a70*/  MUFU.EX2 R221, R7 ;  /* 0x0000000700dd7308 */ /* 0x0006e20000000800 */
[----:B------:R-:W-:Y:S01]  /*15a80*/  FMUL.FTZ R77, R2, R77 ;  /* 0x0000004d024d7220 */ /* 0x000fe20000410000 */
[C---:B-----5:R-:W-:Y:S01]  /*15a90*/  FMUL.FTZ R6, R3.reuse, R182 ;  /* 0x000000b603067220 */ /* 0x060fe20000410000 */
[C---:B------:R-:W-:Y:S07]  /*15aa0*/  FMUL.FTZ R70, R3.reuse, R70 ;  /* 0x0000004603467220 */ /* 0x040fee0000410000 */
[----:B------:R5:W-:Y:S01]  /*15ab0*/  MUFU.EX2 R218, R16 ;  /* 0x0000001000da7308 */ /* 0x000be20000000800 */
[C---:B------:R-:W-:Y:S01]  /*15ac0*/  FMUL.FTZ R71, R3.reuse, R71 ;  /* 0x0000004703477220 */ /* 0x040fe20000410000 */
[C---:B--2---:R-:W-:Y:S01]  /*15ad0*/  FMUL.FTZ R4, R168.reuse, R180 ;  /* 0x000000b4a8047220 */ /* 0x044fe20000410000 */
[C---:B------:R-:W-:Y:S07]  /*15ae0*/  FMUL.FTZ R80, R168.reuse, R80 ;  /* 0x00000050a8507220 */ /* 0x040fee0000410000 */
[----:B------:R-:W2:Y:S01]  /*15af0*/  MUFU.EX2 R244, R17 ;  /* 0x0000001100f47308 */ /* 0x000ea20000000800 */
[C---:B------:R-:W-:Y:S01]  /*15b00*/  FMUL.FTZ R81, R168.reuse, R81 ;  /* 0x00000051a8517220 */ /* 0x040fe20000410000 */
[----:B-1----:R-:W-:Y:S01]  /*15b10*/  FMUL.FTZ R5, R168, R181 ;  /* 0x000000b5a8057220 */ /* 0x002fe20000410000 */
[----:B------:R-:W-:Y:S07]  /*15b20*/  F2FP.BF16.F32.PACK_AB R180, R222, R224 ;  /* 0x000000e0deb4723e */ /* 0x000fee00000010ff */
[----:B------:R1:W-:Y:S01]  /*15b30*/  MUFU.EX2 R217, R18 ;  /* 0x0000001200d97308 */ /* 0x0003e20000000800 */
[C---:B------:R-:W-:Y:S01]  /*15b40*/  FMUL.FTZ R82, R3.reuse, R82 ;  /* 0x0000005203527220 */ /* 0x040fe20000410000 */
[----:B---3--:R-:W-:Y:S01]  /*15b50*/  FMUL.FTZ R7, R3, R183 ;  /* 0x000000b703077220 */ /* 0x008fe20000410000 */
[----:B------:R-:W-:Y:S07]  /*15b60*/  F2FP.BF16.F32.PACK_AB R181, R221, R223 ;  /* 0x000000dfddb5723e */ /* 0x000fee00000010ff */
[----:B------:R-:W3:Y:S01]  /*15b70*/  MUFU.EX2 R225, R19 ;  /* 0x0000001300e17308 */ /* 0x000ee20000000800 */
[C---:B------:R-:W-:Y:S01]  /*15b80*/  FMUL.FTZ R83, R3.reuse, R83 ;  /* 0x0000005303537220 */ /* 0x040fe20000410000 */
[C---:B-----5:R-:W-:Y:S01]  /*15b90*/  FMUL.FTZ R16, R168.reuse, R188 ;  /* 0x000000bca8107220 */ /* 0x060fe20000410000 */
[C---:B------:R-:W-:Y:S07]  /*15ba0*/  FMUL.FTZ R84, R168.reuse, R84 ;  /* 0x00000054a8547220 */ /* 0x040fee0000410000 */
[----:B------:R-:W5:Y:S01]  /*15bb0*/  MUFU.EX2 R0, R0 ;  /* 0x0000000000007308 */ /* 0x000f620000000800 */
[----:B------:R-:W-:Y:S01]  /*15bc0*/  FMUL.FTZ R85, R168, R85 ;  /* 0x00000055a8557220 */ /* 0x000fe20000410000 */
[----:B--2---:R-:W-:Y:S01]  /*15bd0*/  F2FP.BF16.F32.PACK_AB R182, R244, R218 ;  /* 0x000000daf4b6723e */ /* 0x004fe200000010ff */
[----:B------:R-:W-:Y:S07]  /*15be0*/  FMUL.FTZ R17, R168, R189 ;  /* 0x000000bda8117220 */ /* 0x000fee0000410000 */
[----:B------:R2:W-:Y:S01]  /*15bf0*/  MUFU.EX2 R220, R9 ;  /* 0x0000000900dc7308 */ /* 0x0005e20000000800 */
[C---:B------:R-:W-:Y:S01]  /*15c00*/  FMUL.FTZ R86, R3.reuse, R86 ;  /* 0x0000005603567220 */ /* 0x040fe20000410000 */
[C---:B-1----:R-:W-:Y:S01]  /*15c10*/  FMUL.FTZ R18, R3.reuse, R190 ;  /* 0x000000be03127220 */ /* 0x042fe20000410000 */
[----:B------:R-:W-:Y:S07]  /*15c20*/  FMUL.FTZ R87, R3, R87 ;  /* 0x0000005703577220 */ /* 0x000fee0000410000 */
[----:B------:R5:W-:Y:S01]  /*15c30*/  MUFU.EX2 R241, R10 ;  /* 0x0000000a00f17308 */ /* 0x000be20000000800 */
[----:B------:R-:W-:Y:S01]  /*15c40*/  FMUL.FTZ R88, R2, R88 ;  /* 0x0000005802587220 */ /* 0x000fe20000410000 */
[----:B---3--:R-:W-:Y:S01]  /*15c50*/  F2FP.BF16.F32.PACK_AB R183, R225, R217 ;  /* 0x000000d9e1b7723e */ /* 0x008fe200000010ff */
[----:B------:R-:W-:Y:S07]  /*15c60*/  FMUL.FTZ R19, R3, R191 ;  /* 0x000000bf03137220 */ /* 0x000fee0000410000 */
[----:B------:R1:W3:Y:S01]  /*15c70*/  MUFU.EX2 R219, R11 ;  /* 0x0000000b00db7308 */ /* 0x0002e20000000800 */
[--C-:B------:R-:W-:Y:S01]  /*15c80*/  FFMA.FTZ R36, R36, UR4, -R175.reuse ;  /* 0x0000000424247c23 */ /* 0x100fe200080108af */
[----:B------:R-:W-:Y:S01]  /*15c90*/  FFMA.FTZ R37, R37, UR4, -R175 ;  /* 0x0000000425257c23 */ /* 0x000fe200080108af */
[--C-:B------:R-:W-:Y:S07]  /*15ca0*/  FFMA.FTZ R38, R38, UR4, -R212.reuse ;  /* 0x0000000426267c23 */ /* 0x100fee00080108d4 */
[----:B------:R3:W3:Y:S01]  /*15cb0*/  MUFU.EX2 R245, R8 ;  /* 0x0000000800f57308 */ /* 0x0006e20000000800 */
[-C--:B------:R-:W-:Y:S09]  /*15cc0*/  HMMA.16816.F32.BF16 R4, R180, R204.reuse, R4 ;  /* 0x000000ccb404723c */ /* 0x080ff20000041804 */
[----:B------:R3:W-:Y:S01]  /*15cd0*/  MUFU.EX2 R216, R12 ;  /* 0x0000000c00d87308 */ /* 0x0007e20000000800 */
[----:B--2---:R-:W-:Y:S01]  /*15ce0*/  FMUL.FTZ R9, R2, R177 ;  /* 0x000000b102097220 */ /* 0x004fe20000410000 */
[C---:B-----5:R-:W-:Y:S08]  /*15cf0*/  FMUL.FTZ R10, R0.reuse, R178 ;  /* 0x000000b2000a7220 */ /* 0x060ff00000410000 */
[----:B------:R-:W2:Y:S01]  /*15d00*/  MUFU.EX2 R226, R13 ;  /* 0x0000000d00e27308 */ /* 0x000ea20000000800 */
[C---:B------:R-:W-:Y:S01]  /*15d10*/  FMUL.FTZ R74, R0.reuse, R74 ;  /* 0x0000004a004a7220 */ /* 0x040fe20000410000 */
[C---:B-1----:R-:W-:Y:S01]  /*15d20*/  FMUL.FTZ R11, R0.reuse, R179 ;  /* 0x000000b3000b7220 */ /* 0x042fe20000410000 */
[----:B---3--:R-:W-:Y:S07]  /*15d30*/  F2FP.BF16.F32.PACK_AB R177, R219, R241 ;  /* 0x000000f1dbb1723e */ /* 0x008fee00000010ff */
[----:B------:R1:W-:Y:S01]  /*15d40*/  MUFU.EX2 R215, R14 ;  /* 0x0000000e00d77308 */ /* 0x0003e20000000800 */
[----:B------:R-:W-:Y:S01]  /*15d50*/  FMUL.FTZ R75, R0, R75 ;  /* 0x0000004b004b7220 */ /* 0x000fe20000410000 */
[----:B------:R-:W-:Y:S01]  /*15d60*/  FMUL.FTZ R8, R2, R176 ;  /* 0x000000b002087220 */ /* 0x000fe20000410000 */
[----:B------:R-:W-:Y:S07]  /*15d70*/  F2FP.BF16.F32.PACK_AB R176, R220, R245 ;  /* 0x000000f5dcb0723e */ /* 0x000fee00000010ff */
[----:B------:R-:W3:Y:S01]  /*15d80*/  MUFU.EX2 R227, R15 ;  /* 0x0000000f00e37308 */ /* 0x000ee20000000800 */
[----:B------:R-:W-:Y:S01]  /*15d90*/  FMUL.FTZ R78, R0, R78 ;  /* 0x0000004e004e7220 */ /* 0x000fe20000410000 */
[----:B------:R-:W-:Y:S01]  /*15da0*/  FMUL.FTZ R12, R2, R184 ;  /* 0x000000b8020c7220 */ /* 0x000fe20000410000 */
[----:B------:R-:W-:Y:S01]  /*15db0*/  FMUL.FTZ R79, R0, R79 ;  /* 0x0000004f004f7220 */ /* 0x000fe20000410000 */
[----:B------:R-:W-:Y:S01]  /*15dc0*/  FMUL.FTZ R89, R2, R89 ;  /* 0x0000005902597220 */ /* 0x000fe20000410000 */
[----:B------:R-:W-:Y:S01]  /*15dd0*/  FMUL.FTZ R90, R0, R90 ;  /* 0x0000005a005a7220 */ /* 0x000fe20000410000 */
[----:B--2---:R-:W-:Y:S01]  /*15de0*/  F2FP.BF16.F32.PACK_AB R178, R226, R216 ;  /* 0x000000d8e2b2723e */ /* 0x004fe200000010ff */
[----:B------:R-:W-:Y:S01]  /*15df0*/  FMUL.FTZ R13, R2, R185 ;  /* 0x000000b9020d7220 */ /* 0x000fe20000410000 */
[----:B------:R-:W-:Y:S01]  /*15e00*/  FMUL.FTZ R91, R0, R91 ;  /* 0x0000005b005b7220 */ /* 0x000fe20000410000 */
[----:B------:R-:W-:Y:S01]  /*15e10*/  FMUL.FTZ R92, R2, R92 ;  /* 0x0000005c025c7220 */ /* 0x000fe20000410000 */
[----:B-1----:R-:W-:Y:S01]  /*15e20*/  FMUL.FTZ R14, R0, R186 ;  /* 0x000000ba000e7220 */ /* 0x002fe20000410000 */
[----:B------:R-:W-:Y:S01]  /*15e30*/  FMUL.FTZ R93, R2, R93 ;  /* 0x0000005d025d7220 */ /* 0x000fe20000410000 */
[C---:B------:R-:W-:Y:S01]  /*15e40*/  FMUL.FTZ R94, R0.reuse, R94 ;  /* 0x0000005e005e7220 */ /* 0x040fe20000410000 */
[C---:B------:R-:W-:Y:S01]  /*15e50*/  FMUL.FTZ R95, R0.reuse, R95 ;  /* 0x0000005f005f7220 */ /* 0x040fe20000410000 */
[----:B---3--:R-:W-:Y:S01]  /*15e60*/  F2FP.BF16.F32.PACK_AB R179, R227, R215 ;  /* 0x000000d7e3b3723e */ /* 0x008fe200000010ff */
[----:B------:R-:W-:Y:S01]  /*15e70*/  FMUL.FTZ R15, R0, R187 ;  /* 0x000000bb000f7220 */ /* 0x000fe20000410000 */
[----:B------:R-:W-:Y:S01]  /*15e80*/  FFMA.FTZ R39, R39, UR4, -R212 ;  /* 0x0000000427277c23 */ /* 0x000fe200080108d4 */
[--C-:B------:R-:W-:Y:S01]  /*15e90*/  FFMA.FTZ R44, R44, UR4, -R213.reuse ;  /* 0x000000042c2c7c23 */ /* 0x100fe200080108d5 */
[----:B------:R-:W-:Y:S01]  /*15ea0*/  FFMA.FTZ R45, R45, UR4, -R213 ;  /* 0x000000042d2d7c23 */ /* 0x000fe200080108d5 */
[----:B------:R-:W-:Y:S01]  /*15eb0*/  FFMA.FTZ R46, R46, UR4, -R214 ;  /* 0x000000042e2e7c23 */ /* 0x000fe200080108d6 */
[--C-:B------:R-:W-:Y:S01]  /*15ec0*/  FFMA.FTZ R48, R48, UR4, -R175.reuse ;  /* 0x0000000430307c23 */ /* 0x100fe200080108af */
[C---:B------:R-:W-:Y:S04]  /*15ed0*/  HMMA.16816.F32.BF16 R8, R176.reuse, R204, R8 ;  /* 0x000000ccb008723c */ /* 0x040fe80000041808 */
[--C-:B------:R-:W-:Y:S01]  /*15ee0*/  FFMA.FTZ R49, R49, UR4, -R175.reuse ;  /* 0x0000000431317c23 */ /* 0x100fe200080108af */
[--C-:B------:R-:W-:Y:S01]  /*15ef0*/  FFMA.FTZ R50, R50, UR4, -R212.reuse ;  /* 0x0000000432327c23 */ /* 0x100fe200080108d4 */
[--C-:B------:R-:W-:Y:S01]  /*15f00*/  FFMA.FTZ R51, R51, UR4, -R212.reuse ;  /* 0x0000000433337c23 */ /* 0x100fe200080108d4 */
[C---:B------:R-:W-:Y:S01]  /*15f10*/  FMUL.FTZ R96, R168.reuse, R96 ;  /* 0x00000060a8607220 */ /* 0x040fe20000410000 */
[-C--:B------:R-:W-:Y:S03]  /*15f20*/  HMMA.16816.F32.BF16 R12, R176, R206.reuse, R12 ;  /* 0x000000ceb00c723c */ /* 0x080fe6000004180c */
[C---:B------:R-:W-:Y:S01]  /*15f30*/  FMUL.FTZ R97, R168.reuse, R97 ;  /* 0x00000061a8617220 */ /* 0x040fe20000410000 */
[C---:B------:R-:W-:Y:S01]  /*15f40*/  FMUL.FTZ R98, R3.reuse, R98 ;  /* 0x0000006203627220 */ /* 0x040fe20000410000 */
[C---:B------:R-:W-:Y:S01]  /*15f50*/  FMUL.FTZ R99, R3.reuse, R99 ;  /* 0x0000006303637220 */ /* 0x040fe20000410000 */
[C---:B------:R-:W-:Y:S01]  /*15f60*/  FMUL.FTZ R100, R168.reuse, R100 ;  /* 0x00000064a8647220 */ /* 0x040fe20000410000 */
[----:B------:R-:W-:Y:S01]  /*15f70*/  FMUL.FTZ R101, R168, R101 ;  /* 0x00000065a8657220 */ /* 0x000fe20000410000 */
        /* <DEDUP_REMOVED lines=9> */
[----:B------:R-:W-:Y:S01]  /*16010*/  FMUL.FTZ R109, R2, R109 ;  /* 0x0000006d026d7220 */ /* 0x000fe20000410000 */
[C---:B------:R-:W-:Y:S01]  /*16020*/  FMUL.FTZ R110, R0.reuse, R110 ;  /* 0x0000006e006e7220 */ /* 0x040fe20000410000 */
[C---:B------:R-:W-:Y:S01]  /*16030*/  HMMA.16816.F32.BF16 R72, R176.reuse, R208, R72 ;  /* 0x000000d0b048723c */ /* 0x040fe20000041848 */
[----:B------:R-:W-:Y:S03]  /*16040*/  MUFU.EX2 R209, R46 ;  /* 0x0000002e00d17308 */ /* 0x000fe60000000800 */
[----:B------:R-:W-:Y:S01]  /*16050*/  FMUL.FTZ R111, R0, R111 ;  /* 0x0000006f006f7220 */ /* 0x000fe20000410000 */
[C---:B------:R-:W-:Y:S01]  /*16060*/  FMUL.FTZ R112, R168.reuse, R112 ;  /* 0x00000070a8707220 */ /* 0x040fe20000410000 */
[C---:B------:R-:W-:Y:S01]  /*16070*/  FMUL.FTZ R113, R168.reuse, R113 ;  /* 0x00000071a8717220 */ /* 0x040fe20000410000 */
[C---:B------:R-:W-:Y:S01]  /*16080*/  FMUL.FTZ R114, R3.reuse, R114 ;  /* 0x0000007203727220 */ /* 0x040fe20000410000 */
[-C--:B------:R-:W-:Y:S03]  /*16090*/  HMMA.16816.F32.BF16 R76, R176, R210.reuse, R76 ;  /* 0x000000d2b04c723c */ /* 0x080fe6000004184c */
[C---:B------:R-:W-:Y:S01]  /*160a0*/  FMUL.FTZ R115, R3.reuse, R115 ;  /* 0x0000007303737220 */ /* 0x040fe20000410000 */
[C---:B------:R-:W-:Y:S01]  /*160b0*/  FMUL.FTZ R116, R168.reuse, R116 ;  /* 0x00000074a8747220 */ /* 0x040fe20000410000 */
[----:B------:R-:W-:Y:S01]  /*160c0*/  FMUL.FTZ R117, R168, R117 ;  /* 0x00000075a8757220 */ /* 0x000fe20000410000 */
[C---:B------:R-:W-:Y:S01]  /*160d0*/  FMUL.FTZ R118, R3.reuse, R118 ;  /* 0x0000007603767220 */ /* 0x040fe20000410000 */
[C---:B------:R-:W-:Y:S01]  /*160e0*/  FMUL.FTZ R119, R3.reuse, R119 ;  /* 0x0000007703777220 */ /* 0x040fe20000410000 */
[C---:B------:R-:W-:Y:S01]  /*160f0*/  HMMA.16816.F32.BF16 R80, R180.reuse, R210, R80 ;  /* 0x000000d2b450723c */ /* 0x040fe20000041850 */
[----:B------:R-:W-:Y:S03]  /*16100*/  MUFU.EX2 R210, R44 ;  /* 0x0000002c00d27308 */ /* 0x000fe60000000800 */
[C---:B------:R-:W-:Y:S01]  /*16110*/  FMUL.FTZ R120, R2.reuse, R120 ;  /* 0x0000007802787220 */ /* 0x040fe20000410000 */
[----:B------:R-:W-:Y:S01]  /*16120*/  FMUL.FTZ R121, R2, R121 ;  /* 0x0000007902797220 */ /* 0x000fe20000410000 */
        /* <DEDUP_REMOVED lines=34> */
[--C-:B------:R-:W-:Y:S01]  /*16350*/  FFMA.FTZ R20, R20, UR4, -R175.reuse ;  /* 0x0000000414147c23 */ /* 0x100fe200080108af */
[C---:B------:R-:W-:Y:S01]  /*16360*/  FMUL.FTZ R156, R2.reuse, R156 ;  /* 0x0000009c029c7220 */ /* 0x040fe20000410000 */
[----:B------:R-:W-:Y:S01]  /*16370*/  FMUL.FTZ R157, R2, R157 ;  /* 0x0000009d029d7220 */ /* 0x000fe20000410000 */
[C---:B------:R-:W-:Y:S01]  /*16380*/  FMUL.FTZ R158, R0.reuse, R158 ;  /* 0x0000009e009e7220 */ /* 0x040fe20000410000 */
[----:B------:R-:W-:Y:S01]  /*16390*/  FMUL.FTZ R159, R0, R159 ;  /* 0x0000009f009f7220 */ /* 0x000fe20000410000 */
[----:B------:R1:W2:Y:S01]  /*163a0*/  MUFU.EX2 R205, R20 ;  /* 0x0000001400cd7308 */ /* 0x0002a20000000800 */
[C---:B------:R-:W-:Y:S01]  /*163b0*/  FMUL.FTZ R160, R168.reuse, R160 ;  /* 0x000000a0a8a07220 */ /* 0x040fe20000410000 */
[----:B------:R-:W-:Y:S01]  /*163c0*/  FMUL.FTZ R161, R168, R161 ;  /* 0x000000a1a8a17220 */ /* 0x000fe20000410000 */
[C---:B------:R-:W-:Y:S01]  /*163d0*/  FMUL.FTZ R162, R3.reuse, R162 ;  /* 0x000000a203a27220 */ /* 0x040fe20000410000 */
[----:B------:R-:W-:Y:S01]  /*163e0*/  FMUL.FTZ R163, R3, R163 ;  /* 0x000000a303a37220 */ /* 0x000fe20000410000 */
[--C-:B------:R-:W-:Y:S01]  /*163f0*/  FFMA.FTZ R204, R23, UR4, -R212.reuse ;  /* 0x0000000417cc7c23 */ /* 0x100fe200080108d4 */
[----:B------:R-:W-:Y:S01]  /*16400*/  FMUL.FTZ R23, R3, R195 ;  /* 0x000000c303177220 */ /* 0x000fe20000410000 */
[--C-:B------:R-:W-:Y:S01]  /*16410*/  FFMA.FTZ R35, R35, UR4, -R212.reuse ;  /* 0x0000000423237c23 */ /* 0x100fe200080108d4 */
[--C-:B------:R-:W-:Y:S02]  /*16420*/  FFMA.FTZ R32, R32, UR4, -R175.reuse ;  /* 0x0000000420207c23 */ /* 0x100fe400080108af */
[----:B------:R-:W-:Y:S01]  /*16430*/  MUFU.EX2 R250, R204 ;  /* 0x000000cc00fa7308 */ /* 0x000fe20000000800 */
[----:B------:R-:W-:Y:S01]  /*16440*/  FFMA.FTZ R33, R33, UR4, -R175 ;  /* 0x0000000421217c23 */ /* 0x000fe200080108af */
[----:B------:R-:W-:Y:S01]  /*16450*/  FFMA.FTZ R34, R34, UR4, -R212 ;  /* 0x0000000422227c23 */ /* 0x000fe200080108d4 */
[C---:B------:R-:W-:Y:S01]  /*16460*/  FMUL.FTZ R164, R2.reuse, R164 ;  /* 0x000000a402a47220 */ /* 0x040fe20000410000 */
[----:B------:R-:W-:Y:S01]  /*16470*/  FMUL.FTZ R165, R2, R165 ;  /* 0x000000a502a57220 */ /* 0x000fe20000410000 */
[----:B-1----:R-:W-:Y:S01]  /*16480*/  FMUL.FTZ R20, R168, R192 ;  /* 0x000000c0a8147220 */ /* 0x002fe20000410000 */
[C---:B------:R-:W-:Y:S01]  /*16490*/  FMUL.FTZ R166, R0.reuse, R166 ;  /* 0x000000a600a67220 */ /* 0x040fe20000410000 */
[----:B------:R-:W-:Y:S03]  /*164a0*/  FMUL.FTZ R167, R0, R167 ;  /* 0x000000a700a77220 */ /* 0x000fe60000410000 */
[----:B------:R1:W-:Y:S01]  /*164b0*/  MUFU.EX2 R248, R35 ;  /* 0x0000002300f87308 */ /* 0x0003e20000000800 */
[--C-:B------:R-:W-:Y:S01]  /*164c0*/  FFMA.FTZ R24, R24, UR4, -R213.reuse ;  /* 0x0000000418187c23 */ /* 0x100fe200080108d5 */
[--C-:B------:R-:W-:Y:S01]  /*164d0*/  FFMA.FTZ R25, R25, UR4, -R213.reuse ;  /* 0x0000000419197c23 */ /* 0x100fe200080108d5 */
[--C-:B------:R-:W-:Y:S07]  /*164e0*/  FFMA.FTZ R26, R26, UR4, -R214.reuse ;  /* 0x000000041a1a7c23 */ /* 0x100fee00080108d6 */
[----:B------:R3:W-:Y:S01]  /*164f0*/  MUFU.EX2 R252, R32 ;  /* 0x0000002000fc7308 */ /* 0x0007e20000000800 */
[--C-:B------:R-:W-:Y:S01]  /*16500*/  FFMA.FTZ R27, R27, UR4, -R214.reuse ;  /* 0x000000041b1b7c23 */ /* 0x100fe200080108d6 */
[----:B------:R-:W-:Y:S01]  /*16510*/  MOV R207, R244 ;  /* 0x000000f400cf7202 */ /* 0x000fe20000000f00 */
[--C-:B------:R-:W-:Y:S07]  /*16520*/  FFMA.FTZ R28, R28, UR4, -R213.reuse ;  /* 0x000000041c1c7c23 */ /* 0x100fee00080108d5 */
[----:B------:R5:W4:Y:S01]  /*16530*/  MUFU.EX2 R206, R33 ;  /* 0x0000002100ce7308 */ /* 0x000b220000000800 */
[--C-:B------:R-:W-:Y:S01]  /*16540*/  FFMA.FTZ R29, R29, UR4, -R213.reuse ;  /* 0x000000041d1d7c23 */ /* 0x100fe200080108d5 */
[--C-:B------:R-:W-:Y:S01]  /*16550*/  FFMA.FTZ R30, R30, UR4, -R214.reuse ;  /* 0x000000041e1e7c23 */ /* 0x100fe200080108d6 */
[--C-:B------:R-:W-:Y:S07]  /*16560*/  FFMA.FTZ R31, R31, UR4, -R214.reuse ;  /* 0x000000041f1f7c23 */ /* 0x100fee00080108d6 */
[----:B------:R4:W-:Y:S01]  /*16570*/  MUFU.EX2 R249, R34 ;  /* 0x0000002200f97308 */ /* 0x0009e20000000800 */
[--C-:B------:R-:W-:Y:S01]  /*16580*/  FFMA.FTZ R40, R40, UR4, -R213.reuse ;  /* 0x0000000428287c23 */ /* 0x100fe200080108d5 */
[----:B-1----:R-:W-:Y:S01]  /*16590*/  FMUL.FTZ R35, R0, R199 ;  /* 0x000000c700237220 */ /* 0x002fe20000410000 */
[----:B--2---:R-:W-:Y:S07]  /*165a0*/  MOV R199, R205 ;  /* 0x000000cd00c77202 */ /* 0x004fee0000000f00 */
[----:B------:R1:W-:Y:S01]  /*165b0*/  MUFU.EX2 R247, R25 ;  /* 0x0000001900f77308 */ /* 0x0003e20000000800 */
[----:B------:R-:W-:Y:S01]  /*165c0*/  MOV R205, R245 ;  /* 0x000000f500cd7202 */ /* 0x000fe20000000f00 */
[C---:B---3--:R-:W-:Y:S01]  /*165d0*/  FMUL.FTZ R32, R2.reuse, R196 ;  /* 0x000000c402207220 */ /* 0x048fe20000410000 */
[----:B------:R-:W-:Y:S07]  /*165e0*/  MOV R196, R225 ;  /* 0x000000e100c47202 */ /* 0x000fee0000000f00 */
[----:B------:R2:W-:Y:S01]  /*165f0*/  MUFU.EX2 R244, R26 ;  /* 0x0000001a00f47308 */ /* 0x0005e20000000800 */
[--C-:B------:R-:W-:Y:S01]  /*16600*/  FFMA.FTZ R41, R41, UR4, -R213.reuse ;  /* 0x0000000429297c23 */ /* 0x100fe200080108d5 */
[----:B-----5:R-:W-:Y:S01]  /*16610*/  FMUL.FTZ R33, R2, R197 ;  /* 0x000000c502217220 */ /* 0x020fe20000410000 */
[----:B------:R-:W-:Y:S07]  /*16620*/  MOV R197, R226 ;  /* 0x000000e200c57202 */ /* 0x000fee0000000f00 */
[----:B------:R-:W-:Y:S01]  /*16630*/  MUFU.EX2 R245, R29 ;  /* 0x0000001d00f57308 */ /* 0x000fe20000000800 */
[--C-:B------:R-:W-:Y:S01]  /*16640*/  FFMA.FTZ R42, R42, UR4, -R214.reuse ;  /* 0x000000042a2a7c23 */ /* 0x100fe200080108d6 */
[----:B----4-:R-:W-:Y:S01]  /*16650*/  FMUL.FTZ R34, R0, R198 ;  /* 0x000000c600227220 */ /* 0x010fe20000410000 */
[----:B------:R-:W-:Y:S07]  /*16660*/  MOV R198, R222 ;  /* 0x000000de00c67202 */ /* 0x000fee0000000f00 */
[----:B------:R-:W-:Y:S01]  /*16670*/  MUFU.EX2 R226, R28 ;  /* 0x0000001c00e27308 */ /* 0x000fe20000000800 */
[--C-:B------:R-:W-:Y:S01]  /*16680*/  FFMA.FTZ R43, R43, UR4, -R214.reuse ;  /* 0x000000042b2b7c23 */ /* 0x100fe200080108d6 */
[----:B-1----:R-:W-:Y:S01]  /*16690*/  FMUL.FTZ R25, R168, R201 ;  /* 0x000000c9a8197220 */ /* 0x002fe20000410000 */
[----:B------:R-:W-:Y:S07]  /*166a0*/  FFMA.FTZ R58, R58, UR4, -R214 ;  /* 0x000000043a3a7c23 */ /* 0x000fee00080108d6 */
[----:B------:R1:W-:Y:S01]  /*166b0*/  MUFU.EX2 R225, R30 ;  /* 0x0000001e00e17308 */ /* 0x0003e20000000800 */
[----:B------:R-:W-:Y:S01]  /*166c0*/  MOV R201, R216 ;  /* 0x000000d800c97202 */ /* 0x000fe20000000f00 */
[----:B--2---:R-:W-:Y:S01]  /*166d0*/  FMUL.FTZ R26, R3, R202 ;  /* 0x000000ca031a7220 */ /* 0x004fe20000410000 */
[----:B------:R-:W-:Y:S07]  /*166e0*/  MOV R202, R217 ;  /* 0x000000d900ca7202 */ /* 0x000fee0000000f00 */
[----:B------:R-:W-:Y:S01]  /*166f0*/  MUFU.EX2 R222, R36 ;  /* 0x0000002400de7308 */ /* 0x000fe20000000800 */
[--C-:B------:R-:W-:Y:S01]  /*16700*/  FFMA.FTZ R56, R56, UR4, -R213.reuse ;  /* 0x0000000438387c23 */ /* 0x100fe200080108d5 */
[----:B------:R-:W-:Y:S01]  /*16710*/  FFMA.FTZ R66, R66, UR4, -R212 ;  /* 0x0000000442427c23 */ /* 0x000fe200080108d4 */
[--C-:B------:R-:W-:Y:S07]  /*16720*/  FFMA.FTZ R57, R57, UR4, -R213.reuse ;  /* 0x0000000439397c23 */ /* 0x100fee00080108d5 */
[----:B------:R-:W-:Y:S01]  /*16730*/  MUFU.EX2 R195, R37 ;  /* 0x0000002500c37308 */ /* 0x000fe20000000800 */
[--C-:B------:R-:W-:Y:S01]  /*16740*/  FFMA.FTZ R60, R60, UR4, -R213.reuse ;  /* 0x000000043c3c7c23 */ /* 0x100fe200080108d5 */
[----:B------:R-:W-:Y:S01]  /*16750*/  FFMA.FTZ R213, R61, UR4, -R213 ;  /* 0x000000043dd57c23 */ /* 0x000fe200080108d5 */
[--C-:B------:R-:W-:Y:S07]  /*16760*/  FFMA.FTZ R59, R59, UR4, -R214.reuse ;  /* 0x000000043b3b7c23 */ /* 0x100fee00080108d6 */
[----:B------:R-:W2:Y:S01]  /*16770*/  MUFU.EX2 R211, R45 ;  /* 0x0000002d00d37308 */ /* 0x000ea20000000800 */
[----:B------:R-:W-:Y:S01]  /*16780*/  FFMA.FTZ R62, R62, UR4, -R214 ;  /* 0x000000043e3e7c23 */ /* 0x000fe200080108d6 */
[----:B-1----:R-:W-:Y:S08]  /*16790*/  F2FP.BF16.F32.PACK_AB R30, R206, R252 ;  /* 0x000000fcce1e723e */ /* 0x002ff000000010ff */
[----:B------:R-:W-:Y:S10]  /*167a0*/  MUFU.EX2 R217, R51 ;  /* 0x0000003300d97308 */ /* 0x000ff40000000800 */
[----:B------:R-:W-:Y:S10]  /*167b0*/  MUFU.EX2 R216, R41 ;  /* 0x0000002900d87308 */ /* 0x000ff40000000800 */
[----:B------:R2:W-:Y:S10]  /*167c0*/  MUFU.EX2 R192, R42 ;  /* 0x0000002a00c07308 */ /* 0x0005f40000000800 */
[----:B------:R-:W-:Y:S10]  /*167d0*/  MUFU.EX2 R61, R58 ;  /* 0x0000003a003d7308 */ /* 0x000ff40000000800 */
[----:B------:R-:W-:Y:S01]  /*167e0*/  MUFU.EX2 R213, R213 ;  /* 0x000000d500d57308 */ /* 0x000fe20000000800 */
[----:B------:R-:W-:Y:S09]  /*167f0*/  @P0 IADD3 R173, PT, PT, R246, -0x40, RZ ;  /* 0xffffffc0f6ad0810 */ /* 0x000ff20007ffe0ff */
[----:B------:R-:W-:Y:S01]  /*16800*/  MUFU.EX2 R66, R66 ;  /* 0x0000004200427308 */ /* 0x000fe20000000800 */
[----:B------:R-:W-:Y:S01]  /*16810*/  IADD3 R174, PT, PT, R231, R173, RZ ;  /* 0x000000ade7ae7210 */ /* 0x000fe20007ffe0ff */
[----:B------:R-:W1:Y:S01]  /*16820*/  LDSM.16.MT88.4 R184, [R173] ;  /* 0x00000000adb8783b */ /* 0x000e620000004200 */
[----:B--2---:R-:W-:Y:S07]  /*16830*/  F2FP.BF16.F32.PACK_AB R42, R211, R210 ;  /* 0x000000d2d32a723e */ /* 0x004fee00000010ff */
[----:B------:R-:W-:Y:S10]  /*16840*/  MUFU.EX2 R60, R60 ;  /* 0x0000003c003c7308 */ /* 0x000ff40000000800 */
[----:B------:R-:W-:Y:S01]  /*16850*/  MUFU.EX2 R62, R62 ;  /* 0x0000003e003e7308 */ /* 0x000fe20000000800 */
[----:B------:R-:W2:Y:S09]  /*16860*/  LDSM.16.MT88.4 R188, [R174] ;  /* 0x00000000aebc783b */ /* 0x000eb20000004200 */
[----:B------:R-:W-:Y:S01]  /*16870*/  MUFU.EX2 R59, R59 ;  /* 0x0000003b003b7308 */ /* 0x000fe20000000800 */
        /* <DEDUP_REMOVED lines=23> */
[----:B------:R-:W-:Y:S01]  /*169f0*/  FFMA.FTZ R185, R22, UR4, -R212 ;  /* 0x0000000416b97c23 */ /* 0x000fe200080108d4 */
[----:B------:R-:W-:Y:S01]  /*16a00*/  FMUL.FTZ R21, R168, R193 ;  /* 0x000000c1a8157220 */ /* 0x000fe20000410000 */
[----:B------:R-:W-:Y:S01]  /*16a10*/  FMUL.FTZ R22, R3, R194 ;  /* 0x000000c203167220 */ /* 0x000fe20000410000 */
[-C--:B------:R-:W-:Y:S01]  /*16a20*/  HMMA.16816.F32.BF16 R156, R176, R186.reuse, R156 ;  /* 0x000000bab09c723c */ /* 0x080fe2000004189c */
[----:B------:R-:W1:Y:S10]  /*16a30*/  MUFU.EX2 R246, R184 ;  /* 0x000000b800f67308 */ /* 0x000e740000000800 */
[----:B------:R3:W4:Y:S01]  /*16a40*/  MUFU.EX2 R251, R185 ;  /* 0x000000b900fb7308 */ /* 0x0007220000000800 */
[C---:B------:R-:W-:Y:S09]  /*16a50*/  HMMA.16816.F32.BF16 R160, R180.reuse, R186, R160 ;  /* 0x000000bab4a0723c */ /* 0x040ff200000418a0 */
[----:B------:R-:W-:Y:S10]  /*16a60*/  MUFU.EX2 R194, R38 ;  /* 0x0000002600c27308 */ /* 0x000ff40000000800 */
[----:B------:R5:W-:Y:S01]  /*16a70*/  MUFU.EX2 R193, R40 ;  /* 0x0000002800c17308 */ /* 0x000be20000000800 */
[----:B-1----:R-:W-:Y:S01]  /*16a80*/  MOV R204, R246 ;  /* 0x000000f600cc7202 */ /* 0x002fe20000000f00 */
[-C--:B--2---:R-:W-:Y:S08]  /*16a90*/  HMMA.16816.F32.BF16 R20, R180, R188.reuse, R20 ;  /* 0x000000bcb414723c */ /* 0x084ff00000041814 */
[----:B------:R1:W2:Y:S01]  /*16aa0*/  MUFU.EX2 R246, R24 ;  /* 0x0000001800f67308 */ /* 0x0002a20000000800 */
[----:B---3--:R-:W3:Y:S01]  /*16ab0*/  LDSM.16.MT88.4 R184, [R228+0xc800] ;  /* 0x00c80000e4b8783b */ /* 0x008ee20000004200 */
[----:B------:R-:W-:Y:S02]  /*16ac0*/  F2FP.BF16.F32.PACK_AB R28, R204, R199 ;  /* 0x000000c7cc1c723e */ /* 0x000fe400000010ff */
[----:B----4-:R-:W-:Y:S01]  /*16ad0*/  F2FP.BF16.F32.PACK_AB R29, R250, R251 ;  /* 0x000000fbfa1d723e */ /* 0x010fe200000010ff */
[C---:B------:R-:W-:Y:S04]  /*16ae0*/  HMMA.16816.F32.BF16 R164, R176.reuse, R188, R164 ;  /* 0x000000bcb0a4723c */ /* 0x040fe800000418a4 */
[----:B------:R-:W-:Y:S01]  /*16af0*/  MOV R188, R227 ;  /* 0x000000e300bc7202 */ /* 0x000fe20000000f00 */
[--C-:B-----5:R-:W-:Y:S01]  /*16b00*/  FFMA.FTZ R40, R47, UR4, -R214.reuse ;  /* 0x000000042f287c23 */ /* 0x120fe200080108d6 */
[----:B------:R4:W5:Y:S01]  /*16b10*/  MUFU.EX2 R227, R27 ;  /* 0x0000001b00e37308 */ /* 0x0009620000000800 */
[----:B------:R-:W-:Y:S01]  /*16b20*/  MOV R189, R241 ;  /* 0x000000f100bd7202 */ /* 0x000fe20000000f00 */
[-C--:B------:R-:W-:Y:S01]  /*16b30*/  HMMA.16816.F32.BF16 R32, R176, R190.reuse, R32 ;  /* 0x000000beb020723c */ /* 0x080fe20000041820 */
[----:B------:R-:W-:Y:S07]  /*16b40*/  LDSM.16.MT88.4 R44, [R229+0xd000] ;  /* 0x00d00000e52c783b */ /* 0x000fee0000004200 */
[----:B------:R3:W3:Y:S01]  /*16b50*/  MUFU.EX2 R241, R31 ;  /* 0x0000001f00f17308 */ /* 0x0006e20000000800 */
[----:B-1----:R-:W-:Y:S01]  /*16b60*/  FMUL.FTZ R24, R168, R200 ;  /* 0x000000c8a8187220 */ /* 0x002fe20000410000 */
[----:B--2---:R-:W-:Y:S01]  /*16b70*/  F2FP.BF16.F32.PACK_AB R176, R247, R246 ;  /* 0x000000f6f7b0723e */ /* 0x004fe200000010ff */
[----:B------:R-:W-:Y:S01]  /*16b80*/  FFMA.FTZ R214, R63, UR4, -R214 ;  /* 0x000000043fd67c23 */ /* 0x000fe200080108d6 */
[----:B------:R-:W-:Y:S06]  /*16b90*/  F2FP.BF16.F32.PACK_AB R178, R245, R226 ;  /* 0x000000e2f5b2723e */ /* 0x000fec00000010ff */
[----:B------:R1:W-:Y:S01]  /*16ba0*/  MUFU.EX2 R208, R40 ;  /* 0x0000002800d07308 */ /* 0x0003e20000000800 */
[----:B------:R-:W-:Y:S02]  /*16bb0*/  MOV R200, R215 ;  /* 0x000000d700c87202 */ /* 0x000fe40000000f00 */
[----:B------:R-:W-:Y:S07]  /*16bc0*/  MOV R63, R199 ;  /* 0x000000c7003f7202 */ /* 0x000fee0000000f00 */
[----:B------:R-:W2:Y:S01]  /*16bd0*/  MUFU.EX2 R215, R43 ;  /* 0x0000002b00d77308 */ /* 0x000ea20000000800 */
[----:B----4-:R-:W-:Y:S01]  /*16be0*/  FMUL.FTZ R27, R3, R203 ;  /* 0x000000cb031b7220 */ /* 0x010fe20000410000 */
[----:B-----5:R-:W-:Y:S02]  /*16bf0*/  F2FP.BF16.F32.PACK_AB R177, R227, R244 ;  /* 0x000000f4e3b1723e */ /* 0x020fe400000010ff */
[----:B------:R-:W-:Y:S06]  /*16c00*/  MOV R203, R218 ;  /* 0x000000da00cb7202 */ /* 0x000fec0000000f00 */
[----:B------:R-:W4:Y:S01]  /*16c10*/  MUFU.EX2 R214, R214 ;  /* 0x000000d600d67308 */ /* 0x000f220000000800 */
[----:B---3--:R-:W-:Y:S01]  /*16c20*/  F2FP.BF16.F32.PACK_AB R31, R248, R249 ;  /* 0x000000f9f81f723e */ /* 0x008fe200000010ff */
[----:B------:R-:W-:Y:S01]  /*16c30*/  HMMA.16816.F32.BF16 R24, R180, R190, R24 ;  /* 0x000000beb418723c */ /* 0x000fe20000041818 */
[----:B------:R-:W3:Y:S07]  /*16c40*/  LDSM.16.MT88.4 R180, [R229+0xc800] ;  /* 0x00c80000e5b4783b */ /* 0x000eee0000004200 */
[----:B------:R-:W-:Y:S01]  /*16c50*/  MUFU.EX2 R218, R50 ;  /* 0x0000003200da7308 */ /* 0x000fe20000000800 */
[----:B------:R-:W-:Y:S09]  /*16c60*/  MOV R190, R220 ;  /* 0x000000dc00be7202 */ /* 0x000ff20000000f00 */
[----:B------:R5:W3:Y:S01]  /*16c70*/  MUFU.EX2 R220, R39 ;  /* 0x0000002700dc7308 */ /* 0x000ae20000000800 */
[----:B------:R-:W-:Y:S01]  /*16c80*/  MOV R191, R221 ;  /* 0x000000dd00bf7202 */ /* 0x000fe20000000f00 */
[-C--:B------:R-:W-:Y:S08]  /*16c90*/  HMMA.16816.F32.BF16 R4, R28, R184.reuse, R4 ;  /* 0x000000b81c04723c */ /* 0x080ff00000041804 */
[----:B------:R-:W-:Y:S01]  /*16ca0*/  MUFU.EX2 R221, R49 ;  /* 0x0000003100dd7308 */ /* 0x000fe20000000800 */
[----:B------:R-:W-:Y:S02]  /*16cb0*/  F2FP.BF16.F32.PACK_AB R179, R241, R225 ;  /* 0x000000e1f1b3723e */ /* 0x000fe400000010ff */
[----:B-1----:R-:W-:Y:S02]  /*16cc0*/  F2FP.BF16.F32.PACK_AB R40, R216, R193 ;  /* 0x000000c1d828723e */ /* 0x002fe400000010ff */
[----:B--2---:R-:W-:Y:S02]  /*16cd0*/  F2FP.BF16.F32.PACK_AB R41, R215, R192 ;  /* 0x000000c0d729723e */ /* 0x004fe400000010ff */
[----:B------:R-:W-:Y:S01]  /*16ce0*/  F2FP.BF16.F32.PACK_AB R43, R208, R209 ;  /* 0x000000d1d02b723e */ /* 0x000fe200000010ff */
[C---:B------:R-:W-:Y:S01]  /*16cf0*/  HMMA.16816.F32.BF16 R8, R176.reuse, R184, R8 ;  /* 0x000000b8b008723c */ /* 0x040fe20000041808 */
[----:B-----5:R-:W-:Y:S03]  /*16d00*/  LDSM.16.MT88.4 R36, [R228+0xd000] ;  /* 0x00d00000e424783b */ /* 0x020fe60000004200 */
[----:B----4-:R-:W-:Y:S04]  /*16d10*/  F2FP.BF16.F32.PACK_AB R199, R214, R62 ;  /* 0x0000003ed6c7723e */ /* 0x010fe800000010ff */
        /* <DEDUP_REMOVED lines=30> */
[----:B------:R-:W-:Y:S01]  /*16f00*/  MOV R185, R219 ;  /* 0x000000db00b97202 */ /* 0x000fe20000000f00 */
[--C-:B------:R-:W-:Y:S01]  /*16f10*/  FFMA.FTZ R184, R64, UR4, -R175.reuse ;  /* 0x0000000440b87c23 */ /* 0x100fe200080108af */
[----:B------:R1:W3:Y:S01]  /*16f20*/  MUFU.EX2 R219, R48 ;  /* 0x0000003000db7308 */ /* 0x0002e20000000800 */
[--C-:B------:R-:W-:Y:S01]  /*16f30*/  FFMA.FTZ R64, R55, UR4, -R212.reuse ;  /* 0x0000000437407c23 */ /* 0x100fe200080108d4 */
[-C--:B------:R-:W-:Y:S08]  /*16f40*/  HMMA.16816.F32.BF16 R156, R176, R186.reuse, R156 ;  /* 0x000000bab09c723c */ /* 0x080ff0000004189c */
[C---:B------:R-:W-:Y:S01]  /*16f50*/  HMMA.16816.F32.BF16 R160, R28.reuse, R186, R160 ;  /* 0x000000ba1ca0723c */ /* 0x040fe200000418a0 */
[----:B------:R-:W4:Y:S04]  /*16f60*/  LDL.LU R186, [R1+0x14] ;  /* 0x0000140001ba7983 */ /* 0x000f280000300800 */
[----:B------:R-:W5:Y:S03]  /*16f70*/  LDL.LU R187, [R1+0x18] ;  /* 0x0000180001bb7983 */ /* 0x000f660000300800 */
[-C--:B--2---:R-:W-:Y:S01]  /*16f80*/  HMMA.16816.F32.BF16 R20, R28, R180.reuse, R20 ;  /* 0x000000b41c14723c */ /* 0x084fe20000041814 */
[----:B-1----:R-:W1:Y:S07]  /*16f90*/  LDSM.16.MT88.4 R48, [R173+0x1000] ;  /* 0x00100000ad30783b */ /* 0x002e6e0000004200 */
[C---:B------:R-:W-:Y:S04]  /*16fa0*/  HMMA.16816.F32.BF16 R164, R176.reuse, R180, R164 ;  /* 0x000000b4b0a4723c */ /* 0x040fe800000418a4 */
[--C-:B------:R-:W-:Y:S01]  /*16fb0*/  FFMA.FTZ R181, R52, UR4, -R175.reuse ;  /* 0x0000000434b57c23 */ /* 0x100fe200080108af */
[--C-:B------:R-:W-:Y:S01]  /*16fc0*/  FFMA.FTZ R180, R53, UR4, -R175.reuse ;  /* 0x0000000435b47c23 */ /* 0x100fe200080108af */
[----:B------:R-:W-:Y:S01]  /*16fd0*/  FFMA.FTZ R175, R65, UR4, -R175 ;  /* 0x0000000441af7c23 */ /* 0x000fe200080108af */
[--C-:B------:R-:W-:Y:S01]  /*16fe0*/  FFMA.FTZ R65, R54, UR4, -R212.reuse ;  /* 0x0000000436417c23 */ /* 0x100fe200080108d4 */
[-C--:B------:R-:W-:Y:S01]  /*16ff0*/  HMMA.16816.F32.BF16 R32, R176, R182.reuse, R32 ;  /* 0x000000b6b020723c */ /* 0x080fe20000041820 */
[----:B------:R-:W2:Y:S02]  /*17000*/  LDSM.16.MT88.4 R52, [R174+0x1000] ;  /* 0x00100000ae34783b */ /* 0x000ea40000004200 */
[----:B------:R-:W-:Y:S01]  /*17010*/  MOV R178, R190 ;  /* 0x000000be00b27202 */ /* 0x000fe20000000f00 */
[----:B------:R-:W-:Y:S01]  /*17020*/  MUFU.EX2 R175, R175 ;  /* 0x000000af00af7308 */ /* 0x000fe20000000800 */
[----:B------:R-:W-:Y:S01]  /*17030*/  MOV R177, R191 ;  /* 0x000000bf00b17202 */ /* 0x000fe20000000f00 */
[----:B------:R-:W-:Y:S01]  /*17040*/  FFMA.FTZ R212, R67, UR4, -R212 ;  /* 0x0000000443d47c23 */ /* 0x000fe200080108d4 */
[----:B------:R-:W-:Y:S01]  /*17050*/  MOV R176, R198 ;  /* 0x000000c600b07202 */ /* 0x000fe20000000f00 */
[----:B------:R-:W-:Y:S06]  /*17060*/  HMMA.16816.F32.BF16 R24, R28, R182, R24 ;  /* 0x000000b61c18723c */ /* 0x000fec0000041818 */
[----:B------:R-:W-:Y:S01]  /*17070*/  MUFU.EX2 R67, R65 ;  /* 0x0000004100437308 */ /* 0x000fe20000000800 */
[----:B------:R-:W-:Y:S09]  /*17080*/  F2FP.BF16.F32.PACK_AB R28, R195, R222 ;  /* 0x000000dec31c723e */ /* 0x000ff200000010ff */
[----:B------:R-:W-:Y:S01]  /*17090*/  MUFU.EX2 R212, R212 ;  /* 0x000000d400d47308 */ /* 0x000fe20000000800 */
[----:B------:R-:W-:Y:S02]  /*170a0*/  F2FP.BF16.F32.PACK_AB R29, R220, R194 ;  /* 0x000000c2dc1d723e */ /* 0x000fe400000010ff */
[----:B---3--:R-:W-:Y:S07]  /*170b0*/  F2FP.BF16.F32.PACK_AB R30, R221, R219 ;  /* 0x000000dbdd1e723e */ /* 0x008fee00000010ff */
[----:B------:R-:W-:Y:S01]  /*170c0*/  MUFU.EX2 R65, R57 ;  /* 0x0000003900417308 */ /* 0x000fe20000000800 */
[----:B------:R-:W-:Y:S02]  /*170d0*/  F2FP.BF16.F32.PACK_AB R31, R217, R218 ;  /* 0x000000dad91f723e */ /* 0x000fe400000010ff */
[----:B------:R-:W-:Y:S02]  /*170e0*/  MOV R198, R188 ;  /* 0x000000bc00c67202 */ /* 0x000fe40000000f00 */
[----:B------:R-:W-:Y:S02]  /*170f0*/  MOV R183, R189 ;  /* 0x000000bd00b77202 */ /* 0x000fe40000000f00 */
[----:B------:R-:W-:Y:S01]  /*17100*/  LDSM.16.MT88.4 R188, [R228+0xd800] ;  /* 0x00d80000e4bc783b */ /* 0x000fe20000004200 */
[-C--:B------:R-:W-:Y:S03]  /*17110*/  HMMA.16816.F32.BF16 R4, R28, R36.reuse, R4 ;  /* 0x000000241c04723c */ /* 0x080fe60000041804 */
[----:B------:R-:W-:Y:S02]  /*17120*/  MOV R179, R185 ;  /* 0x000000b900b37202 */ /* 0x000fe40000000f00 */
[----:B------:R-:W-:Y:S02]  /*17130*/  MOV R185, R204 ;  /* 0x000000cc00b97202 */ /* 0x000fe40000000f00 */
[----:B------:R-:W-:Y:S01]  /*17140*/  MUFU.EX2 R204, R181 ;  /* 0x000000b500cc7308 */ /* 0x000fe20000000800 */
[C---:B------:R-:W-:Y:S08]  /*17150*/  HMMA.16816.F32.BF16 R8, R40.reuse, R36, R8 ;  /* 0x000000242808723c */ /* 0x040ff00000041808 */
[-C--:B------:R-:W-:Y:S08]  /*17160*/  HMMA.16816.F32.BF16 R12, R40, R38.reuse, R12 ;  /* 0x00000026280c723c */ /* 0x080ff0000004180c */
[C---:B------:R-:W-:Y:S01]  /*17170*/  HMMA.16816.F32.BF16 R16, R28.reuse, R38, R16 ;  /* 0x000000261c10723c */ /* 0x040fe20000041810 */
[----:B------:R-:W3:Y:S07]  /*17180*/  LDSM.16.MT88.4 R36, [R228+0xf000] ;  /* 0x00f00000e424783b */ /* 0x000eee0000004200 */
        /* <DEDUP_REMOVED lines=15> */
[-C--:B---3--:R-:W-:Y:S08]  /*17280*/  HMMA.16816.F32.BF16 R116, R28, R36.reuse, R116 ;  /* 0x000000241c74723c */ /* 0x088ff00000041874 */
        /* <DEDUP_REMOVED lines=16> */
[-C--:B------:R-:W-:Y:S01]  /*17390*/  HMMA.16816.F32.BF16 R32, R40, R54.reuse, R32 ;  /* 0x000000362820723c */ /* 0x080fe20000041820 */
[----:B------:R-:W2:Y:S07]  /*173a0*/  LDSM.16.MT88.4 R40, [R228+0xf800] ;  /* 0x00f80000e428783b */ /* 0x000eae0000004200 */
[----:B------:R-:W-:Y:S01]  /*173b0*/  HMMA.16816.F32.BF16 R24, R28, R54, R24 ;  /* 0x000000361c18723c */ /* 0x000fe20000041818 */
[----:B------:R-:W2:Y:S03]  /*173c0*/  LDSM.16.MT88.4 R28, [R229+0xf800] ;  /* 0x00f80000e51c783b */ /* 0x000ea60000004200 */
[----:B----4-:R-:W-:Y:S01]  /*173d0*/  FFMA.FTZ R168, R168, R186, R224 ;  /* 0x000000baa8a87223 */ /* 0x010fe200000100e0 */
[----:B------:R-:W-:Y:S02]  /*173e0*/  MOV R186, R207 ;  /* 0x000000cf00ba7202 */ /* 0x000fe40000000f00 */
[----:B------:R-:W-:Y:S01]  /*173f0*/  MOV R224, R205 ;  /* 0x000000cd00e07202 */ /* 0x000fe20000000f00 */
[----:B-----5:R-:W-:Y:S01]  /*17400*/  FFMA.FTZ R3, R3, R187, R223 ;  /* 0x000000bb03037223 */ /* 0x020fe200000100df */
[----:B------:R-:W-:Y:S01]  /*17410*/  MOV R187, R206 ;  /* 0x000000ce00bb7202 */ /* 0x000fe20000000f00 */
[----:B------:R-:W4:Y:S01]  /*17420*/  LDL.LU R223, [R1+0x1c] ;  /* 0x00001c0001df7983 */ /* 0x000f220000300800 */
[----:B------:R-:W-:Y:S01]  /*17430*/  MUFU.EX2 R206, R64 ;  /* 0x0000004000ce7308 */ /* 0x000fe20000000800 */
[----:B------:R-:W-:Y:S02]  /*17440*/  FADD.FTZ R52, R177, R3 ;  /* 0x00000003b1347221 */ /* 0x000fe40000010000 */
[----:B------:R-:W5:Y:S07]  /*17450*/  LDL.LU R182, [R1+0x20] ;  /* 0x0000200001b67983 */ /* 0x000f6e0000300800 */
[----:B------:R3:W-:Y:S01]  /*17460*/  MUFU.EX2 R64, R56 ;  /* 0x0000003800407308 */ /* 0x0007e20000000800 */
[----:B------:R-:W-:Y:S02]  /*17470*/  FADD.FTZ R58, R202, R52 ;  /* 0x00000034ca3a7221 */ /* 0x000fe40000010000 */
[----:B------:R1:W2:Y:S07]  /*17480*/  LDSM.16.MT88.4 R52, [R173+0x3800] ;  /* 0x00380000ad34783b */ /* 0x0002ae0000004200 */
[----:B------:R-:W-:Y:S10]  /*17490*/  MUFU.EX2 R207, R180 ;  /* 0x000000b400cf7308 */ /* 0x000ff40000000800 */
[----:B------:R-:W1:Y:S01]  /*174a0*/  MUFU.EX2 R205, R184 ;  /* 0x000000b800cd7308 */ /* 0x000e620000000800 */
[----:B---3--:R-:W-:Y:S01]  /*174b0*/  FADD.FTZ R56, R176, R168 ;  /* 0x000000a8b0387221 */ /* 0x008fe20000010000 */
[----:B------:R-:W-:Y:S02]  /*174c0*/  MOV R168, R198 ;  /* 0x000000c600a87202 */ /* 0x000fe40000000f00 */
[----:B------:R-:W-:Y:S02]  /*174d0*/  F2FP.BF16.F32.PACK_AB R198, R213, R60 ;  /* 0x0000003cd5c6723e */ /* 0x000fe400000010ff */
[----:B-1----:R-:W-:Y:S02]  /*174e0*/  F2FP.BF16.F32.PACK_AB R202, R175, R205 ;  /* 0x000000cdafca723e */ /* 0x002fe400000010ff */
[----:B------:R-:W-:Y:S01]  /*174f0*/  MOV R173, R170 ;  /* 0x000000aa00ad7202 */ /* 0x000fe20000000f00 */
[----:B----4-:R-:W-:Y:S01]  /*17500*/  FFMA.FTZ R2, R2, R223, R224 ;  /* 0x000000df02027223 */ /* 0x010fe200000100e0 */
[----:B------:R-:W-:Y:S02]  /*17510*/  MOV R224, R187 ;  /* 0x000000bb00e07202 */ /* 0x000fe40000000f00 */
[----:B------:R-:W-:Y:S01]  /*17520*/  MOV R223, R185 ;  /* 0x000000b900df7202 */ /* 0x000fe20000000f00 */
[----:B-----5:R-:W-:Y:S01]  /*17530*/  FFMA.FTZ R0, R0, R182, R183 ;  /* 0x000000b600007223 */ /* 0x020fe200000100b7 */
[----:B------:R-:W-:Y:S01]  /*17540*/  FADD.FTZ R3, R178, R2 ;  /* 0x00000002b2037221 */ /* 0x000fe20000010000 */
[----:B------:R-:W-:Y:S01]  /*17550*/  FADD.FTZ R2, R203, R56 ;  /* 0x00000038cb027221 */ /* 0x000fe20000010000 */
[----:B------:R-:W-:Y:S01]  /*17560*/  F2FP.BF16.F32.PACK_AB R203, R212, R66 ;  /* 0x00000042d4cb723e */ /* 0x000fe200000010ff */
[----:B------:R-:W-:Y:S01]  /*17570*/  FADD.FTZ R0, R179, R0 ;  /* 0x00000000b3007221 */ /* 0x000fe20000010000 */
[----:B------:R-:W-:Y:S01]  /*17580*/  FADD.FTZ R57, R201, R3 ;  /* 0x00000003c9397221 */ /* 0x000fe20000010000 */
[----:B------:R-:W-:Y:S01]  /*17590*/  F2FP.BF16.F32.PACK_AB R201, R206, R67 ;  /* 0x00000043cec9723e */ /* 0x000fe200000010ff */
[----:B------:R-:W-:Y:S01]  /*175a0*/  FADD.FTZ R56, R186, R2 ;  /* 0x00000002ba387221 */ /* 0x000fe20000010000 */
[----:B------:R-:W-:Y:S01]  /*175b0*/  FADD.FTZ R3, R200, R0 ;  /* 0x00000000c8037221 */ /* 0x000fe20000010000 */
[----:B------:R-:W-:Y:S02]  /*175c0*/  F2FP.BF16.F32.PACK_AB R200, R207, R204 ;  /* 0x000000cccfc8723e */ /* 0x000fe400000010ff */
[----:B------:R-:W-:Y:S02]  /*175d0*/  MOV R0, R197 ;  /* 0x000000c500007202 */ /* 0x000fe40000000f00 */
[----:B------:R-:W-:Y:S02]  /*175e0*/  F2FP.BF16.F32.PACK_AB R197, R59, R61 ;  /* 0x0000003d3bc5723e */ /* 0x000fe400000010ff */
[----:B------:R-:W-:Y:S01]  /*175f0*/  MOV R2, R196 ;  /* 0x000000c400027202 */ /* 0x000fe20000000f00 */
[-C--:B------:R-:W-:Y:S01]  /*17600*/  HMMA.16816.F32.BF16 R180, R200, R188.reuse, R4 ;  /* 0x000000bcc8b4723c */ /* 0x080fe20000041804 */
[----:B------:R1:W3:Y:S04]  /*17610*/  LDSM.16.MT88.4 R4, [R174+0x3800] ;  /* 0x00380000ae04783b */ /* 0x0002e80000004200 */
[----:B------:R-:W-:Y:S01]  /*17620*/  F2FP.BF16.F32.PACK_AB R196, R65, R64 ;  /* 0x0000004041c4723e */ /* 0x000fe200000010ff */
[----:B------:R-:W-:Y:S01]  /*17630*/  FADD.FTZ R0, R0, R57 ;  /* 0x0000003900007221 */ /* 0x000fe20000010000 */
[----:B------:R-:W-:Y:S03]  /*17640*/  FADD.FTZ R2, R2, R58 ;  /* 0x0000003a02027221 */ /* 0x000fe60000010000 */
[----:B------:R-:W-:Y:S01]  /*17650*/  FADD.FTZ R0, R246, R0 ;  /* 0x00000000f6007221 */ /* 0x000fe20000010000 */
[----:B------:R-:W-:Y:S01]  /*17660*/  FADD.FTZ R2, R251, R2 ;  /* 0x00000002fb027221 */ /* 0x000fe20000010000 */
[C---:B------:R-:W-:Y:S04]  /*17670*/  HMMA.16816.F32.BF16 R176, R196.reuse, R188, R8 ;  /* 0x000000bcc4b0723c */ /* 0x040fe80000041808 */
[----:B------:R-:W-:Y:S01]  /*17680*/  FADD.FTZ R9, R247, R0 ;  /* 0x00000000f7097221 */ /* 0x000fe20000010000 */
[----:B------:R-:W-:Y:S01]  /*17690*/  FADD.FTZ R8, R168, R3 ;  /* 0x00000003a8087221 */ /* 0x000fe20000010000 */
[----:B------:R-:W-:Y:S01]  /*176a0*/  FADD.FTZ R2, R250, R2 ;  /* 0x00000002fa027221 */ /* 0x000fe20000010000 */
[----:B------:R-:W-:Y:S01]  /*176b0*/  FADD.FTZ R3, R63, R56 ;  /* 0x000000383f037221 */ /* 0x000fe20000010000 */
[-C--:B------:R-:W-:Y:S03]  /*176c0*/  HMMA.16816.F32.BF16 R184, R196, R190.reuse, R12 ;  /* 0x000000bec4b8723c */ /* 0x080fe6000004180c */
[----:B------:R-:W-:Y:S01]  /*176d0*/  FADD.FTZ R8, R244, R8 ;  /* 0x00000008f4087221 */ /* 0x000fe20000010000 */
[----:B------:R-:W-:Y:S01]  /*176e0*/  FADD.FTZ R2, R249, R2 ;  /* 0x00000002f9027221 */ /* 0x000fe20000010000 */
[----:B------:R-:W-:Y:S01]  /*176f0*/  FADD.FTZ R3, R223, R3 ;  /* 0x00000003df037221 */ /* 0x000fe20000010000 */
[----:B-1----:R-:W-:Y:S01]  /*17700*/  MOV R174, R169 ;  /* 0x000000a900ae7202 */ /* 0x002fe20000000f00 */
        /* <DEDUP_REMOVED lines=30> */
[----:B------:R-:W-:Y:S03]  /*178f0*/  FADD.FTZ R2, R217, R10 ;  /* 0x0000000ad9027221 */ /* 0x000fe60000010000 */
[----:B------:R-:W-:Y:S01]  /*17900*/  FADD.FTZ R3, R207, R3 ;  /* 0x00000003cf037221 */ /* 0x000fe20000010000 */
        /* <DEDUP_REMOVED lines=25> */
[-C--:B------:R-:W-:Y:S03]  /*17aa0*/  HMMA.16816.F32.BF16 R196, R196, R6.reuse, R32 ;  /* 0x00000006c4c4723c */ /* 0x080fe60000041820 */
        /* <DEDUP_REMOVED lines=11> */
[----:B------:R-:W-:Y:S03]  /*17b60*/  STL [R1+0x14], R4 ;  /* 0x0000140401007387 */ /* 0x000fe60000100800 */
[----:B------:R-:W-:Y:S01]  /*17b70*/  FADD.FTZ R0, R214, R0 ;  /* 0x00000000d6007221 */ /* 0x000fe20000010000 */
[----:B------:R1:W-:Y:S04]  /*17b80*/  STL [R1+0x18], R3 ;  /* 0x0000180301007387 */ /* 0x0003e80000100800 */
[----:B------:R2:W-:Y:S04]  /*17b90*/  STL [R1+0x1c], R2 ;  /* 0x00001c0201007387 */ /* 0x0005e80000100800 */
[----:B------:R2:W-:Y:S01]  /*17ba0*/  STL [R1+0x20], R0 ;  /* 0x0000200001007387 */ /* 0x0005e20000100800 */
[----:B-1----:R-:W-:Y:S01]  /*17bb0*/  MOV R3, R172 ;  /* 0x000000ac00037202 */ /* 0x002fe20000000f00 */
[----:B------:R-:W-:Y:S06]  /*17bc0*/  BRA.U UP0, `(.L_x_255) ;  /* 0xffffffc500dc7547 */ /* 0x000fec000b83ffff */
.L_x_254:
[----:B------:R-:W2:Y:S01]  /*17bd0*/  LDL.LU R4, [R1+0x14] ;  /* 0x0000140001047983 */ /* 0x000ea20000300800 */
[----:B------:R-:W-:Y:S01]  /*17be0*/  MOV R67, 0x10 ;  /* 0x0000001000437802 */ /* 0x000fe20000000f00 */
[----:B------:R-:W-:Y:S02]  /*17bf0*/  UISETP.NE.AND UP3, UPT, UR19, -0x1, UPT ;  /* 0xffffffff1300788c */ /* 0x000fe4000bf65270 */
[----:B------:R-:W3:Y:S01]  /*17c00*/  LDL.LU R8, [R1+0x18] ;  /* 0x0000180001087983 */ /* 0x000ee20000300800 */
[----:B------:R-:W1:Y:S01]  /*17c10*/  S2UR UR12, SR_CTAID.Y ;  /* 0x00000000000c79c3 */ /* 0x000e620000002600 */
[----:B------:R-:W4:Y:S02]  /*17c20*/  LDCU.U8 UR4, c[0x0][0x549] ;  /* 0x0000a920ff0477ac */ /* 0x000f240008000000 */
[----:B------:R-:W3:Y:S01]  /*17c30*/  LDL.LU R7, [R1+0x1c] ;  /* 0x00001c0001077983 */ /* 0x000ee20000300800 */
[----:B------:R-:W1:Y:S03]  /*17c40*/  LDCU UR10, c[0x0][0x434] ;  /* 0x00008680ff0a77ac */ /* 0x000e660008000800 */
[----:B------:R-:W3:Y:S01]  /*17c50*/  LDL.LU R6, [R1+0x20] ;  /* 0x0000200001067983 */ /* 0x000ee20000300800 */
[----:B------:R-:W-:Y:S01]  /*17c60*/  SEL R67, R67, 0xfffffff0, !P0 ;  /* 0xfffffff043437807 */ /* 0x000fe20004000000 */
[----:B------:R-:W1:Y:S02]  /*17c70*/  @!UP3 LDCU.64 UR8, c[0x0][0x400] ;  /* 0x00008000ff08b7ac */ /* 0x000e640008000a00 */
[----:B------:R-:W3:Y:S01]  /*17c80*/  LDL.LU R5, [R1+0xc] ;  /* 0x00000c0001057983 */ /* 0x000ee20000300800 */
[----:B------:R-:W-:Y:S01]  /*17c90*/  LOP3.LUT P0, RZ, R234, 0x8, RZ, 0xc0, !PT ;  /* 0x00000008eaff7812 */ /* 0x000fe2000780c0ff */
[----:B------:R-:W1:Y:S01]  /*17ca0*/  @UP3 LDCU.64 UR6, c[0x0][0x408] ;  /* 0x00008100ff0637ac */ /* 0x000e620008000a00 */
[----:B------:R-:W1:Y:S01]  /*17cb0*/  LDCU.U8 UR11, c[0x0][0x548] ;  /* 0x0000a900ff0b77ac */ /* 0x000e620008000000 */
[----:B----4-:R-:W-:-:S02]  /*17cc0*/  UISETP.NE.AND UP1, UPT, UR4, URZ, UPT ;  /* 0x000000ff0400728c */ /* 0x010fc4000bf25270 */
[----:B------:R-:W-:Y:S01]  /*17cd0*/  UISETP.NE.AND UP2, UPT, UR19, -0x1, UPT ;  /* 0xffffffff1300788c */ /* 0x000fe2000bf45270 */
[----:B------:R-:W4:Y:S01]  /*17ce0*/  LDCU UR13, c[0x0][0x434] ;  /* 0x00008680ff0d77ac */ /* 0x000f220008000800 */
[----:B-1----:R-:W-:Y:S01]  /*17cf0*/  @!UP3 UIMAD.WIDE.U32 UR14, UR12, UR8, URZ ;  /* 0x000000080c0eb2a5 */ /* 0x002fe2000f8e00ff */
[----:B------:R-:W1:Y:S01]  /*17d00*/  S2UR UR8, SR_CTAID.X ;  /* 0x00000000000879c3 */ /* 0x000e620000002500 */
[----:B------:R-:W-:-:S05]  /*17d10*/  @UP3 UIMAD.WIDE.U32 UR16, UR19, UR6, URZ ;  /* 0x00000006131032a5 */ /* 0x000fca000f8e00ff */
[----:B------:R-:W4:Y:S01]  /*17d20*/  @UP1 LDCU UR4, c[0x0][0x430] ;  /* 0x00008600ff0417ac */ /* 0x000f220008000800 */
[----:B------:R-:W-:Y:S01]  /*17d30*/  @!UP3 UIMAD UR9, UR12, UR9, UR15 ;  /* 0x000000090c09b2a4 */ /* 0x000fe2000f8e020f */
[----:B------:R-:W1:Y:S01]  /*17d40*/  S2UR UR6, SR_CTAID.Z ;  /* 0x00000000000679c3 */ /* 0x000e620000002700 */
[----:B------:R-:W-:Y:S02]  /*17d50*/  @UP3 UIMAD UR9, UR19, UR7, UR17 ;  /* 0x00000007130932a4 */ /* 0x000fe4000f8e0211 */
[----:B------:R-:W-:Y:S02]  /*17d60*/  @!UP2 UIMAD UR19, UR12, UR10, URZ ;  /* 0x0000000a0c13a2a4 */ /* 0x000fe4000f8e02ff */
[----:B------:R-:W-:Y:S01]  /*17d70*/  UISETP.NE.AND UP0, UPT, UR11, URZ, !UP1 ;  /* 0x000000ff0b00728c */ /* 0x000fe2000cf05270 */
[----:B------:R-:W1:Y:S01]  /*17d80*/  @UP1 LDCU UR15, c[0x0][0x430] ;  /* 0x00008600ff0f17ac */ /* 0x000e620008000800 */
[----:B------:R-:W-:Y:S01]  /*17d90*/  @UP1 UMOV UR7, 0x1 ;  /* 0x0000000100071882 */ /* 0x000fe20000000000 */
[----:B------:R-:W-:Y:S01]  /*17da0*/  @UP3 UMOV UR14, UR16 ;  /* 0x00000010000e3c82 */ /* 0x000fe20008000000 */
[----:B----4-:R-:W-:-:S02]  /*17db0*/  @UP1 UIMAD UR13, UR4, UR10, URZ ;  /* 0x0000000a040d12a4 */ /* 0x010fc4000f8e02ff */
[----:B------:R-:W-:Y:S01]  /*17dc0*/  USHF.R.S32.HI UR4, URZ, 0x1f, UR19 ;  /* 0x0000001fff047899 */ /* 0x000fe20008011413 */
[----:B--2---:R-:W2:Y:S04]  /*17dd0*/  SHFL.BFLY PT, R2, R4, 0x2, 0x1f ;  /* 0x0c401f0004027f89 */ /* 0x004ea800000e0000 */
[----:B---3--:R-:W3:Y:S04]  /*17de0*/  SHFL.BFLY PT, R0, R8, 0x2, 0x1f ;  /* 0x0c401f0008007f89 */ /* 0x008ee800000e0000 */
[----:B------:R-:W4:Y:S01]  /*17df0*/  SHFL.BFLY PT, R3, R6, 0x2, 0x1f ;  /* 0x0c401f0006037f89 */ /* 0x000f2200000e0000 */
[----:B------:R-:W-:-:S02]  /*17e00*/  MOV R204, R5 ;  /* 0x0000000500cc7202 */ /* 0x000fc40000000f00 */
[----:B------:R-:W-:-:S04]  /*17e10*/  SHF.L.U32 R5, R234, 0x1, RZ ;  /* 0x00000001ea057819 */ /* 0x000fc800000006ff */
[----:B-----5:R-:W-:Y:S01]  /*17e20*/  LOP3.LUT R233, R233, 0x6, R5, 0xf8, !PT ;  /* 0x00000006e9e97812 */ /* 0x020fe200078ef805 */
[----:B--2---:R-:W-:Y:S02]  /*17e30*/  FADD.FTZ R2, R2, R4 ;  /* 0x0000000402027221 */ /* 0x004fe40000010000 */
[----:B------:R-:W2:Y:S01]  /*17e40*/  SHFL.BFLY PT, R4, R7, 0x2, 0x1f ;  /* 0x0c401f0007047f89 */ /* 0x000ea200000e0000 */
[----:B---3--:R-:W-:-:S03]  /*17e50*/  FADD.FTZ R0, R0, R8 ;  /* 0x0000000800007221 */ /* 0x008fc60000010000 */
[----:B------:R-:W3:Y:S04]  /*17e60*/  SHFL.BFLY PT, R173, R2, 0x1, 0x1f ;  /* 0x0c201f0002ad7f89 */ /* 0x000ee800000e0000 */
[----:B------:R-:W1:Y:S01]  /*17e70*/  SHFL.BFLY PT, R174, R0, 0x1, 0x1f ;  /* 0x0c201f0000ae7f89 */ /* 0x000e6200000e0000 */
[----:B----4-:R-:W-:-:S05]  /*17e80*/  FADD.FTZ R3, R3, R6 ;  /* 0x0000000603037221 */ /* 0x010fca0000010000 */
[----:B------:R-:W4:Y:S01]  /*17e90*/  SHFL.BFLY PT, R175, R3, 0x1, 0x1f ;  /* 0x0c201f0003af7f89 */ /* 0x000f2200000e0000 */
[----:B--2---:R-:W-:Y:S01]  /*17ea0*/  FADD.FTZ R4, R4, R7 ;  /* 0x0000000704047221 */ /* 0x004fe20000010000 */
[----:B---3--:R-:W-:-:S04]  /*17eb0*/  FADD.FTZ R173, R2, R173 ;  /* 0x000000ad02ad7221 */ /* 0x008fc80000010000 */
[----:B------:R-:W2:Y:S01]  /*17ec0*/  SHFL.BFLY PT, R168, R4, 0x1, 0x1f ;  /* 0x0c201f0004a87f89 */ /* 0x000ea200000e0000 */
[----:B------:R-:W3:Y:S01]  /*17ed0*/  MUFU.RCP R2, R173 ;  /* 0x000000ad00027308 */ /* 0x000ee20000001000 */
[----:B-1----:R-:W-:Y:S01]  /*17ee0*/  FADD.FTZ R174, R0, R174 ;  /* 0x000000ae00ae7221 */ /* 0x002fe20000010000 */
[----:B------:R-:W-:Y:S02]  /*17ef0*/  SHF.L.U32 R0, R234, 0x4, RZ ;  /* 0x00000004ea007819 */ /* 0x000fe400000006ff */
[----:B------:R-:W-:Y:S02]  /*17f00*/  FSETP.NE.FTZ.AND P4, PT, R173, RZ, PT ;  /* 0x000000ffad00720b */ /* 0x000fe40003f95000 */
[----:B------:R-:W-:Y:S01]  /*17f10*/  LOP3.LUT R0, R0, 0x1c0, RZ, 0xc0, !PT ;  /* 0x000001c000007812 */ /* 0x000fe200078ec0ff */
[----:B----4-:R-:W-:Y:S01]  /*17f20*/  FADD.FTZ R175, R3, R175 ;  /* 0x000000af03af7221 */ /* 0x010fe20000010000 */
[----:B------:R-:W1:Y:S01]  /*17f30*/  MUFU.RCP R6, R174 ;  /* 0x000000ae00067308 */ /* 0x000e620000001000 */
[----:B------:R-:W-:-:S02]  /*17f40*/  FSETP.NE.FTZ.AND P3, PT, R174, RZ, PT ;  /* 0x000000ffae00720b */ /* 0x000fc40003f75000 */
[----:B------:R-:W-:Y:S02]  /*17f50*/  LOP3.LUT R5, R0, 0x38, R5, 0xf8, !PT ;  /* 0x0000003800057812 */ /* 0x000fe400078ef805 */
[----:B------:R-:W-:Y:S02]  /*17f60*/  FSETP.NE.FTZ.AND P1, PT, R175, RZ, PT ;  /* 0x000000ffaf00720b */ /* 0x000fe40003f35000 */
[----:B------:R-:W-:Y:S02]  /*17f70*/  LOP3.LUT R5, R233, R5, RZ, 0xfc, !PT ;  /* 0x00000005e9057212 */ /* 0x000fe400078efcff */
[----:B---3--:R-:W-:Y:S02]  /*17f80*/  FSEL R0, R2, 1, P4 ;  /* 0x3f80000002007808 */ /* 0x008fe40002000000 */
[----:B------:R-:W-:Y:S01]  /*17f90*/  LEA R5, R5, UR5, 0x1 ;  /* 0x0000000505057c11 */ /* 0x000fe2000f8e08ff */
[----:B--2---:R-:W-:Y:S02]  /*17fa0*/  FADD.FTZ R168, R4, R168 ;  /* 0x000000a804a87221 */ /* 0x004fe40000010000 */
[C---:B------:R-:W-:Y:S01]  /*17fb0*/  FMUL.FTZ R180, R0.reuse, R180 ;  /* 0x000000b400b47220 */ /* 0x040fe20000410000 */
[----:B------:R-:W-:Y:S01]  /*17fc0*/  FMUL.FTZ R188, R0, R188 ;  /* 0x000000bc00bc7220 */ /* 0x000fe20000410000 */
[----:B------:R-:W2:Y:S01]  /*17fd0*/  MUFU.RCP R2, R168 ;  /* 0x000000a800027308 */ /* 0x000ea20000001000 */
        /* <DEDUP_REMOVED lines=31> */
[----:B------:R-:W-:Y:S01]  /*181d0*/  FSETP.NE.FTZ.AND P2, PT, R168, RZ, PT ;  /* 0x000000ffa800720b */ /* 0x000fe20003f55000 */
[----:B------:R-:W1:Y:S01]  /*181e0*/  MUFU.RCP R0, R175 ;  /* 0x000000af00007308 */ /* 0x000e620000001000 */
[----:B------:R-:W-:Y:S01]  /*181f0*/  F2FP.BF16.F32.PACK_AB R6, R6, R180 ;  /* 0x000000b40606723e */ /* 0x000fe200000010ff */
[----:B------:R-:W-:Y:S01]  /*18200*/  FMUL.FTZ R182, R3, R182 ;  /* 0x000000b603b67220 */ /* 0x000fe20000410000 */
[----:B------:R-:W-:Y:S01]  /*18210*/  F2FP.BF16.F32.PACK_AB R15, R15, R68 ;  /* 0x000000440f0f723e */ /* 0x000fe200000010ff */
[C---:B------:R-:W-:Y:S01]  /*18220*/  FMUL.FTZ R183, R3.reuse, R183 ;  /* 0x000000b703b77220 */ /* 0x040fe20000410000 */
[----:B------:R-:W-:Y:S01]  /*18230*/  MOV R68, 0x20 ;  /* 0x0000002000447802 */ /* 0x000fe20000000f00 */
[----:B------:R3:W-:Y:S01]  /*18240*/  STS [R5], R6 ;  /* 0x0000000605007388 */ /* 0x0007e20000000800 */
        /* <DEDUP_REMOVED lines=24> */
[----:B---3--:R-:W-:Y:S01]  /*183d0*/  SEL R6, R68, 0xffffffe0, !P0 ;  /* 0xffffffe044067807 */ /* 0x008fe20004000000 */
[C---:B------:R-:W-:Y:S01]  /*183e0*/  FMUL.FTZ R150, R3.reuse, R150 ;  /* 0x0000009603967220 */ /* 0x040fe20000410000 */
[----:B------:R-:W-:Y:S01]  /*183f0*/  LOP3.LUT P0, RZ, R234, 0x10, RZ, 0xc0, !PT ;  /* 0x00000010eaff7812 */ /* 0x000fe2000780c0ff */
        /* <DEDUP_REMOVED lines=75> */
[----:B------:R-:W-:Y:S01]  /*188b0*/  STS [R5+0x400], R3 ;  /* 0x0004000305007388 */ /* 0x000fe20000000800 */
[----:B------:R-:W-:-:S02]  /*188c0*/  F2FP.BF16.F32.PACK_AB R66, R66, R176 ;  /* 0x000000b04242723e */ /* 0x000fc400000010ff */
[----:B------:R-:W-:Y:S01]  /*188d0*/  F2FP.BF16.F32.PACK_AB R8, R8, R178 ;  /* 0x000000b20808723e */ /* 0x000fe200000010ff */
[----:B------:R1:W-:Y:S01]  /*188e0*/  STS [R4], R2 ;  /* 0x0000000204007388 */ /* 0x0003e20000000800 */
        /* <DEDUP_REMOVED lines=8> */
[----:B------:R3:W-:Y:S01]  /*18970*/  STS [R5+0x2400], R8 ;  /* 0x0024000805007388 */ /* 0x0007e20000000800 */
[----:B------:R-:W-:Y:S02]  /*18980*/  F2FP.BF16.F32.PACK_AB R12, R12, R74 ;  /* 0x0000004a0c0c723e */ /* 0x000fe400000010ff */
[----:B------:R-:W-:Y:S01]  /*18990*/  F2FP.BF16.F32.PACK_AB R22, R22, R76 ;  /* 0x0000004c1616723e */ /* 0x000fe200000010ff */
[----:B------:R4:W-:Y:S01]  /*189a0*/  STS [R4+0x2000], R7 ;  /* 0x0020000704007388 */ /* 0x0009e20000000800 */
[----:B------:R-:W-:Y:S02]  /*189b0*/  F2FP.BF16.F32.PACK_AB R21, R21, R78 ;  /* 0x0000004e1515723e */ /* 0x000fe400000010ff */
[----:B------:R-:W-:Y:S01]  /*189c0*/  F2FP.BF16.F32.PACK_AB R20, R20, R84 ;  /* 0x000000541414723e */ /* 0x000fe200000010ff */
[----:B------:R4:W-:Y:S01]  /*189d0*/  STS [R4+0x2400], R9 ;  /* 0x0024000904007388 */ /* 0x0009e20000000800 */
[----:B------:R-:W-:-:S02]  /*189e0*/  F2FP.BF16.F32.PACK_AB R19, R19, R86 ;  /* 0x000000561313723e */ /* 0x000fc400000010ff */
[----:B------:R-:W-:Y:S02]  /*189f0*/  F2FP.BF16.F32.PACK_AB R17, R17, R96 ;  /* 0x000000601111723e */ /* 0x000fe400000010ff */
[C---:B-1----:R-:W-:Y:S02]  /*18a00*/  IADD3 R2, PT, PT, R5.reuse, R6, RZ ;  /* 0x0000000605027210 */ /* 0x042fe40007ffe0ff */
[----:B------:R-:W-:Y:S02]  /*18a10*/  F2FP.BF16.F32.PACK_AB R16, R16, R98 ;  /* 0x000000621010723e */ /* 0x000fe400000010ff */
[----:B--2---:R-:W-:Y:S01]  /*18a20*/  IADD3 R0, PT, PT, R5, 0x40, RZ ;  /* 0x0000004005007810 */ /* 0x004fe20007ffe0ff */
[----:B------:R-:W-:Y:S01]  /*18a30*/  STS [R2], R15 ;  /* 0x0000000f02007388 */ /* 0x000fe20000000800 */
[----:B------:R-:W-:Y:S02]  /*18a40*/  IADD3 R3, PT, PT, R67, R2, RZ ;  /* 0x0000000243037210 */ /* 0x000fe40007ffe0ff */
[----:B------:R-:W-:Y:S01]  /*18a50*/  @P0 IADD3 R0, PT, PT, R5, -0x40, RZ ;  /* 0xffffffc005000810 */ /* 0x000fe20007ffe0ff */
[----:B------:R-:W-:Y:S01]  /*18a60*/  STS [R2+0x400], R14 ;  /* 0x0004000e02007388 */ /* 0x000fe20000000800 */
[----:B------:R-:W-:-:S02]  /*18a70*/  F2FP.BF16.F32.PACK_AB R18, R18, R88 ;  /* 0x000000581212723e */ /* 0x000fc400000010ff */
[----:B---3--:R-:W-:Y:S01]  /*18a80*/  IADD3 R8, PT, PT, R6, R0, RZ ;  /* 0x0000000006087210 */ /* 0x008fe20007ffe0ff */
[----:B------:R-:W-:Y:S01]  /*18a90*/  STS [R3], R11 ;  /* 0x0000000b03007388 */ /* 0x000fe20000000800 */
[----:B------:R-:W-:Y:S02]  /*18aa0*/  F2FP.BF16.F32.PACK_AB R24, R24, R90 ;  /* 0x0000005a1818723e */ /* 0x000fe400000010ff */
[----:B----4-:R-:W-:Y:S01]  /*18ab0*/  IADD3 R7, PT, PT, R67, R0, RZ ;  /* 0x0000000043077210 */ /* 0x010fe20007ffe0ff */
[----:B------:R-:W-:Y:S01]  /*18ac0*/  STS [R3+0x400], R10 ;  /* 0x0004000a03007388 */ /* 0x000fe20000000800 */
[----:B------:R-:W-:Y:S02]  /*18ad0*/  F2FP.BF16.F32.PACK_AB R23, R23, R92 ;  /* 0x0000005c1717723e */ /* 0x000fe400000010ff */
[----:B------:R-:W-:Y:S01]  /*18ae0*/  F2FP.BF16.F32.PACK_AB R65, R65, R94 ;  /* 0x0000005e4141723e */ /* 0x000fe200000010ff */
[----:B------:R-:W-:Y:S01]  /*18af0*/  STS [R2+0x2000], R13 ;  /* 0x0020000d02007388 */ /* 0x000fe20000000800 */
[----:B------:R-:W-:Y:S01]  /*18b00*/  F2FP.BF16.F32.PACK_AB R64, R64, R100 ;  /* 0x000000644040723e */ /* 0x000fe200000010ff */
[----:B------:R1:W2:Y:S01]  /*18b10*/  @P3 MUFU.LG2 R9, R174 ;  /* 0x000000ae00093308 */ /* 0x0002a20000000c00 */
[----:B------:R-:W-:Y:S01]  /*18b20*/  F2FP.BF16.F32.PACK_AB R63, R63, R102 ;  /* 0x000000663f3f723e */ /* 0x000fe200000010ff */
[----:B------:R-:W-:Y:S01]  /*18b30*/  STS [R2+0x2400], R12 ;  /* 0x0024000c02007388 */ /* 0x000fe20000000800 */
[----:B------:R-:W-:-:S02]  /*18b40*/  F2FP.BF16.F32.PACK_AB R60, R60, R112 ;  /* 0x000000703c3c723e */ /* 0x000fc400000010ff */
[----:B------:R-:W-:Y:S01]  /*18b50*/  F2FP.BF16.F32.PACK_AB R59, R59, R114 ;  /* 0x000000723b3b723e */ /* 0x000fe200000010ff */
[----:B------:R-:W-:Y:S01]  /*18b60*/  STS [R3+0x2000], R22 ;  /* 0x0020001603007388 */ /* 0x000fe20000000800 */
[----:B------:R-:W-:Y:S02]  /*18b70*/  IADD3 R6, PT, PT, R67, R8, RZ ;  /* 0x0000000843067210 */ /* 0x000fe40007ffe0ff */
        /* <DEDUP_REMOVED lines=76> */
[----:B------:R-:W-:Y:S04]  /*19040*/  STS [R7+0x6000], R34 ;  /* 0x0060002207007388 */ /* 0x000fe80000000800 */
[----:B------:R-:W-:Y:S04]  /*19050*/  STS [R7+0x6400], R33 ;  /* 0x0064002107007388 */ /* 0x000fe80000000800 */
[----:B------:R-:W-:Y:S04]  /*19060*/  STS [R8+0x4000], R32 ;  /* 0x0040002008007388 */ /* 0x000fe80000000800 */
[----:B------:R-:W-:Y:S04]  /*19070*/  STS [R8+0x4400], R31 ;  /* 0x0044001f08007388 */ /* 0x000fe80000000800 */
[----:B------:R-:W-:Y:S04]  /*19080*/  STS [R6+0x4000], R28 ;  /* 0x0040001c06007388 */ /* 0x000fe80000000800 */
[----:B------:R-:W-:Y:S01]  /*19090*/  STS [R6+0x4400], R27 ;  /* 0x0044001b06007388 */ /* 0x000fe20000000800 */
[----:B----4-:R-:W-:-:S03]  /*190a0*/  LOP3.LUT R0, R204, 0x1f8, RZ, 0xc0, !PT ;  /* 0x000001f8cc007812 */ /* 0x010fc600078ec0ff */
[----:B------:R-:W-:Y:S01]  /*190b0*/  STS [R8+0x6000], R30 ;  /* 0x0060001e08007388 */ /* 0x000fe20000000800 */
[----:B------:R-:W-:-:S03]  /*190c0*/  LOP3.LUT R0, R0, 0x38, R234, 0x78, !PT ;  /* 0x0000003800007812 */ /* 0x000fc600078e78ea */
[----:B------:R4:W-:Y:S01]  /*190d0*/  STS [R8+0x6400], R29 ;  /* 0x0064001d08007388 */ /* 0x0009e20000000800 */
[----:B------:R-:W-:-:S03]  /*190e0*/  LOP3.LUT R0, R0, 0x1e00, R204, 0xf8, !PT ;  /* 0x00001e0000007812 */ /* 0x000fc600078ef8cc */
[----:B------:R1:W-:Y:S01]  /*190f0*/  STS [R6+0x6000], R26 ;  /* 0x0060001a06007388 */ /* 0x0003e20000000800 */
[----:B------:R-:W-:-:S03]  /*19100*/  LEA R19, R0, UR5, 0x1 ;  /* 0x0000000500137c11 */ /* 0x000fc6000f8e08ff */
[----:B------:R1:W-:Y:S01]  /*19110*/  STS [R6+0x6400], R25 ;  /* 0x0064001906007388 */ /* 0x0003e20000000800 */
[----:B----4-:R-:W4:Y:S01]  /*19120*/  @P4 LDC R8, c[0x0][0x458] ;  /* 0x00011600ff084b82 */ /* 0x010f220000000800 */
[----:B--23--:R-:W-:Y:S05]  /*19130*/  BRA.U UP1, `(.L_x_258) ;  /* 0x0000000101207547 */ /* 0x00cfea000b800000 */
[----:B------:R-:W-:Y:S01]  /*19140*/  UISETP.NE.AND UP1, UPT, UR11, URZ, UPT ;  /* 0x000000ff0b00728c */ /* 0x000fe2000bf25270 */
[----:B------:R-:W2:Y:S10]  /*19150*/  LDCU UR5, c[0x0][0x3e0] ;  /* 0x00007c00ff0577ac */ /* 0x000eb40008000800 */
[----:B------:R-:W2:Y:S01]  /*19160*/  @UP1 LDCU UR7, c[0x0][0x454] ;  /* 0x00008a80ff0717ac */ /* 0x000ea20008000800 */
[----:B------:R-:W-:Y:S01]  /*19170*/  @UP1 UMOV UR15, 0x1 ;  /* 0x00000001000f1882 */ /* 0x000fe20000000000 */
[----:B------:R-:W3:Y:S01]  /*19180*/  @UP1 LDCU UR13, c[0x0][0x454] ;  /* 0x00008a80ff0d17ac */ /* 0x000ee20008000800 */
[----:B------:R-:W-:Y:S01]  /*19190*/  @!UP1 UMOV UR15, 0x1 ;  /* 0x00000001000f9882 */ /* 0x000fe20000000000 */
[----:B--2---:R-:W-:-:S02]  /*191a0*/  @UP1 UIMAD UR7, UR7, UR5, URZ ;  /* 0x00000005070712a4 */ /* 0x004fc4000f8e02ff */
[----:B---3--:R-:W-:-:S12]  /*191b0*/  @!UP1 UIMAD UR7, UR10, UR5, URZ ;  /* 0x000000050a0792a4 */ /* 0x008fd8000f8e02ff */
.L_x_258:
[----:B------:R-:W-:Y:S01]  /*191c0*/  BAR.SYNC.DEFER_BLOCKING 0x0 ;  /* 0x0000000000007b1d */ /* 0x000fe20000010000 */
[----:B------:R-:W-:Y:S01]  /*191d0*/  UIMAD UR13, UR6, UR13, URZ ;  /* 0x0000000d060d72a4 */ /* 0x000fe2000f8e02ff */
[----:B------:R-:W-:Y:S01]  /*191e0*/  LOP3.LUT P0, RZ, R234, 0x3, RZ, 0xc0, !PT ;  /* 0x00000003eaff7812 */ /* 0x000fe2000780c0ff */
[----:B------:R-:W-:Y:S01]  /*191f0*/  UIMAD UR10, UR8, UR15, URZ ;  /* 0x0000000f080a72a4 */ /* 0x000fe2000f8e02ff */
[----:B------:R-:W-:Y:S01]  /*19200*/  @P4 FMUL.FTZ R0, R3, 0.69314718246459960938 ;  /* 0x3f31721803004820 */ /* 0x000fe20000410000 */
[----:B------:R-:W-:-:S03]  /*19210*/  USEL UR19, UR19, URZ, UP0 ;  /* 0x000000ff13137287 */ /* 0x000fc60008000000 */
[----:B------:R-:W2:Y:S01]  /*19220*/  @P3 LDC R7, c[0x0][0x458] ;  /* 0x00011600ff073b82 */ /* 0x000ea20000000800 */
[----:B------:R-:W3:Y:S01]  /*19230*/  @P2 MUFU.LG2 R2, R168 ;  /* 0x000000a800022308 */ /* 0x000ee20000000c00 */
[----:B------:R-:W-:Y:S01]  /*19240*/  @!UP0 UIMAD UR13, UR12, UR7, UR13 ;  /* 0x000000070c0d82a4 */ /* 0x000fe2000f8e020d */
[----:B------:R-:W-:Y:S01]  /*19250*/  MOV R15, 0x7f800000 ;  /* 0x7f800000000f7802 */ /* 0x000fe20000000f00 */
[----:B------:R-:W-:Y:S01]  /*19260*/  USHF.L.U32 UR10, UR10, 0x7, URZ ;  /* 0x000000070a0a7899 */ /* 0x000fe200080006ff */
[----:B----4-:R-:W-:Y:S01]  /*19270*/  @P4 FFMA.FTZ R15, R172, R8, R0 ;  /* 0x00000008ac0f4223 */ /* 0x010fe20000010000 */
[----:B------:R-:W-:Y:S01]  /*19280*/  USEL UR4, UR4, URZ, UP0 ;  /* 0x000000ff04047287 */ /* 0x000fe20008000000 */
[----:B------:R-:W-:Y:S01]  /*19290*/  @P3 FMUL.FTZ R3, R9, 0.69314718246459960938 ;  /* 0x3f31721809033820 */ /* 0x000fe20000410000 */
[----:B-1----:R-:W1:Y:S01]  /*192a0*/  @P2 LDC R6, c[0x0][0x458] ;  /* 0x00011600ff062b82 */ /* 0x002e620000000800 */
[----:B------:R-:W4:Y:S01]  /*192b0*/  @P1 MUFU.LG2 R4, R175 ;  /* 0x000000af00041308 */ /* 0x000f220000000c00 */
[----:B------:R-:W-:Y:S01]  /*192c0*/  USHF.R.S32.HI UR7, URZ, 0x1f, UR13 ;  /* 0x0000001fff077899 */ /* 0x000fe2000801140d */
[----:B------:R-:W-:Y:S01]  /*192d0*/  BSSY.RECONVERGENT B0, `(.L_x_259) ;  /* 0x0000035000007945 */ /* 0x000fe20003800200 */
[----:B------:R-:W-:Y:S01]  /*192e0*/  USHF.R.S32.HI UR5, URZ, 0x1f, UR10 ;  /* 0x0000001fff057899 */ /* 0x000fe2000801140a */
[----:B------:R-:W-:Y:S01]  /*192f0*/  MOV R14, 0x7f800000 ;  /* 0x7f800000000e7802 */ /* 0x000fe20000000f00 */
[----:B------:R-:W-:Y:S01]  /*19300*/  UIADD3 UR19, UP1, UP0, UR10, UR19, UR13 ;  /* 0x000000130a137290 */ /* 0x000fe2000f83e00d */
[----:B------:R-:W-:Y:S01]  /*19310*/  MOV R13, 0x7f800000 ;  /* 0x7f800000000d7802 */ /* 0x000fe20000000f00 */
[----:B------:R-:W5:Y:S01]  /*19320*/  @P1 LDC R5, c[0x0][0x458] ;  /* 0x00011600ff051b82 */ /* 0x000f620000000800 */
[----:B------:R-:W-:Y:S01]  /*19330*/  MOV R12, 0x7f800000 ;  /* 0x7f800000000c7802 */ /* 0x000fe20000000f00 */
[----:B------:R1:W5:Y:S01]  /*19340*/  LDS.128 R24, [R19+0x3800] ;  /* 0x0038000013187984 */ /* 0x0003620000000c00 */
[----:B---3--:R-:W-:Y:S01]  /*19350*/  @P2 FMUL.FTZ R2, R2, 0.69314718246459960938 ;  /* 0x3f31721802022820 */ /* 0x008fe20000410000 */
[----:B------:R-:W-:Y:S01]  /*19360*/  UIADD3.X UR4, UPT, UPT, UR5, UR4, UR7, UP1, UP0 ;  /* 0x0000000405047290 */ /* 0x000fe20008fe0407 */
[----:B--2---:R-:W-:Y:S01]  /*19370*/  @P3 FFMA.FTZ R14, R171, R7, R3 ;  /* 0x00000007ab0e3223 */ /* 0x004fe20000010003 */
[----:B----4-:R-:W-:Y:S01]  /*19380*/  @P1 FMUL.FTZ R0, R4, 0.69314718246459960938 ;  /* 0x3f31721804001820 */ /* 0x010fe20000410000 */
[----:B-1----:R-:W-:-:S03]  /*19390*/  @P2 FFMA.FTZ R13, R170, R6, R2 ;  /* 0x00000006aa0d2223 */ /* 0x002fc60000010002 */
[----:B-----5:R-:W-:Y:S01]  /*193a0*/  @P1 FFMA.FTZ R12, R169, R5, R0 ;  /* 0x00000005a90c1223 */ /* 0x020fe20000010000 */
[----:B------:R-:W-:Y:S06]  /*193b0*/  @P0 BRA `(.L_x_260) ;  /* 0x0000000000980947 */ /* 0x000fec0003800000 */
[----:B------:R-:W-:Y:S02]  /*193c0*/  LOP3.LUT R0, R232, 0x30, RZ, 0xc0, !PT ;  /* 0x00000030e8007812 */ /* 0x000fe400078ec0ff */
[----:B------:R-:W-:-:S04]  /*193d0*/  SHF.R.U32.HI R2, RZ, 0x2, R234 ;  /* 0x00000002ff027819 */ /* 0x000fc800000116ea */
        /* <DEDUP_REMOVED lines=17> */
[----:B------:R-:W3:Y:S01]  /*194f0*/  @!P4 LDC.64 R16, c[0x0][0x420] ;  /* 0x00010800ff10cb82 */ /* 0x000ee20000000a00 */
[----:B------:R-:W-:-:S07]  /*19500*/  @!P5 LEA.HI.X.SX32 R2, R2, UR4, 0x1, P0 ;  /* 0x000000040202dc11 */ /* 0x000fce00080f0eff */
[----:B------:R-:W4:Y:S01]  /*19510*/  @!P3 LDC.64 R20, c[0x0][0x420] ;  /* 0x00010800ff14bb82 */ /* 0x000f220000000a00 */
[----:B-1----:R-:W-:-:S04]  /*19520*/  @!P6 LEA R8, P1, R0, R8, 0x2 ;  /* 0x000000080008e211 */ /* 0x002fc800078210ff */
[----:B------:R-:W-:Y:S02]  /*19530*/  @!P6 LEA.HI.X R9, R0, R9, R6, 0x2, P1 ;  /* 0x000000090009e211 */ /* 0x000fe400008f1406 */
[----:B------:R-:W-:Y:S02]  /*19540*/  @!P4 IADD3 R0, P1, PT, R5, UR19, RZ ;  /* 0x000000130500cc10 */ /* 0x000fe4000ff3e0ff */
[C---:B--2---:R-:W-:Y:S01]  /*19550*/  @!P5 LEA R6, P2, R3.reuse, R10, 0x2 ;  /* 0x0000000a0306d211 */ /* 0x044fe200078410ff */
[----:B------:R1:W-:Y:S01]  /*19560*/  @!P6 STG.E desc[UR22][R8.64], R15 ;  /* 0x0000000f0800e986 */ /* 0x0003e2000c101916 */
[----:B------:R-:W-:Y:S02]  /*19570*/  @!P3 IADD3 R10, P0, PT, R4, UR19, RZ ;  /* 0x00000013040abc10 */ /* 0x000fe4000ff1e0ff */
[----:B------:R-:W-:Y:S02]  /*19580*/  @!P5 LEA.HI.X R7, R3, R11, R2, 0x2, P2 ;  /* 0x0000000b0307d211 */ /* 0x000fe400010f1402 */
[----:B------:R-:W-:-:S02]  /*19590*/  @!P4 LEA.HI.X.SX32 R5, R5, UR4, 0x1, P1 ;  /* 0x000000040505cc11 */ /* 0x000fc400088f0eff */
[----:B------:R-:W-:Y:S01]  /*195a0*/  @!P3 LEA.HI.X.SX32 R3, R4, UR4, 0x1, P0 ;  /* 0x000000040403bc11 */ /* 0x000fe200080f0eff */
[----:B------:R1:W-:Y:S01]  /*195b0*/  @!P5 STG.E desc[UR22][R6.64], R14 ;  /* 0x0000000e0600d986 */ /* 0x0003e2000c101916 */
[----:B---3--:R-:W-:-:S04]  /*195c0*/  @!P4 LEA R4, P1, R0, R16, 0x2 ;  /* 0x000000100004c211 */ /* 0x008fc800078210ff */
[----:B------:R-:W-:Y:S02]  /*195d0*/  @!P4 LEA.HI.X R5, R0, R17, R5, 0x2, P1 ;  /* 0x000000110005c211 */ /* 0x000fe400008f1405 */
[----:B----4-:R-:W-:-:S03]  /*195e0*/  @!P3 LEA R2, P0, R10, R20, 0x2 ;  /* 0x000000140a02b211 */ /* 0x010fc600078010ff */
[----:B------:R1:W-:Y:S01]  /*195f0*/  @!P4 STG.E desc[UR22][R4.64], R13 ;  /* 0x0000000d0400c986 */ /* 0x0003e2000c101916 */
[----:B------:R-:W-:-:S05]  /*19600*/  @!P3 LEA.HI.X R3, R10, R21, R3, 0x2, P0 ;  /* 0x000000150a03b211 */ /* 0x000fca00000f1403 */
[----:B------:R1:W-:Y:S04]  /*19610*/  @!P3 STG.E desc[UR22][R2.64], R12 ;  /* 0x0000000c0200b986 */ /* 0x0003e8000c101916 */
.L_x_260:
[----:B------:R-:W-:Y:S05]  /*19620*/  BSYNC.RECONVERGENT B0 ;  /* 0x0000000000007941 */ /* 0x000fea0003800200 */
.L_x_259:
[----:B------:R2:W5:Y:S01]  /*19630*/  LDL R22, [R1+0x10] ;  /* 0x0000100001167983 */ /* 0x0005620000100800 */
[----:B------:R-:W-:Y:S01]  /*19640*/  SHF.R.U32.HI R18, RZ, 0x3, R234 ;  /* 0x00000003ff127819 */ /* 0x000fe200000116ea */
[----:B------:R-:W3:Y:S01]  /*19650*/  LDCU.64 UR4, c[0x0][0x410] ;  /* 0x00008200ff0477ac */ /* 0x000ee20008000a00 */
[----:B------:R-:W-:Y:S01]  /*19660*/  BSSY.RECONVERGENT B0, `(.L_x_261) ;  /* 0x0000027000007945 */ /* 0x000fe20003800200 */
[----:B-1----:R2:W1:Y:S01]  /*19670*/  LDS.128 R12, [R19] ;  /* 0x00000000130c7984 */ /* 0x0024620000000c00 */
[C---:B------:R-:W-:Y:S01]  /*19680*/  IADD3 R4, PT, PT, R18.reuse, 0x50, RZ ;  /* 0x0000005012047810 */ /* 0x040fe20007ffe0ff */
[C---:B------:R-:W-:Y:S02]  /*19690*/  VIADD R2, R18.reuse, 0x10 ;  /* 0x0000001012027836 */ /* 0x040fe40000000000 */
[----:B------:R2:W4:Y:S01]  /*196a0*/  LDS.128 R8, [R19+0x4000] ;  /* 0x0040000013087984 */ /* 0x0005220000000c00 */
[----:B------:R-:W-:Y:S01]  /*196b0*/  VIADD R0, R18, 0x20 ;  /* 0x0000002012007836 */ /* 0x000fe20000000000 */
[----:B------:R-:W-:Y:S01]  /*196c0*/  ISETP.GE.AND P2, PT, R4, UR18, PT ;  /* 0x0000001204007c0c */ /* 0x000fe2000bf46270 */
[----:B------:R-:W-:Y:S01]  /*196d0*/  VIADD R3, R18, 0x30 ;  /* 0x0000003012037836 */ /* 0x000fe20000000000 */
[----:B------:R-:W-:Y:S01]  /*196e0*/  ISETP.GE.AND P0, PT, R2, UR18, PT ;  /* 0x0000001202007c0c */ /* 0x000fe2000bf06270 */
[----:B------:R-:W-:Y:S01]  /*196f0*/  VIADD R21, R18, 0x60 ;  /* 0x0000006012157836 */ /* 0x000fe20000000000 */
[----:B------:R-:W-:-:S02]  /*19700*/  IADD3 R2, P1, PT, R230, UR14, RZ ;  /* 0x0000000ee6027c10 */ /* 0x000fc4000ff3e0ff */
[----:B------:R-:W-:Y:S01]  /*19710*/  ISETP.GE.AND P5, PT, R0, UR18, PT ;  /* 0x0000001200007c0c */ /* 0x000fe2000bfa6270 */
[C---:B------:R-:W-:Y:S01]  /*19720*/  VIADD R0, R18.reuse, 0x40 ;  /* 0x0000004012007836 */ /* 0x040fe20000000000 */
[----:B------:R-:W-:Y:S01]  /*19730*/  ISETP.GE.AND P4, PT, R3, UR18, PT ;  /* 0x0000001203007c0c */ /* 0x000fe2000bf86270 */
[----:B------:R-:W-:Y:S01]  /*19740*/  IMAD.X R3, RZ, RZ, UR9, P1 ;  /* 0x00000009ff037e24 */ /* 0x000fe200088e06ff */
[----:B------:R-:W-:Y:S01]  /*19750*/  ISETP.GE.AND P1, PT, R18, UR18, PT ;  /* 0x0000001212007c0c */ /* 0x000fe2000bf26270 */
[----:B------:R-:W-:Y:S01]  /*19760*/  UIMAD.WIDE.U32 UR8, UR8, 0x80, URZ ;  /* 0x00000080080878a5 */ /* 0x000fe2000f8e00ff */
[----:B------:R-:W-:Y:S01]  /*19770*/  ISETP.GE.AND P3, PT, R0, UR18, PT ;  /* 0x0000001200007c0c */ /* 0x000fe2000bf66270 */
[----:B---3--:R-:W-:-:S04]  /*19780*/  IMAD.U32 R0, RZ, RZ, UR4 ;  /* 0x00000004ff007e24 */ /* 0x008fc8000f8e00ff */
[----:B------:R-:W-:Y:S01]  /*19790*/  IMAD.WIDE.U32 R16, R0, UR6, R2 ;  /* 0x0000000600107c25 */ /* 0x000fe2000f8e0002 */
[----:B------:R-:W-:Y:S02]  /*197a0*/  MOV R0, UR5 ;  /* 0x0000000500007c02 */ /* 0x000fe40008000f00 */
[----:B------:R-:W-:-:S03]  /*197b0*/  LOP3.LUT R20, R18, UR8, RZ, 0xfc, !PT ;  /* 0x0000000812147c12 */ /* 0x000fc6000f8efcff */
[----:B------:R-:W-:Y:S01]  /*197c0*/  IMAD R7, R0, UR6, R17 ;  /* 0x0000000600077c24 */ /* 0x000fe2000f8e0211 */
[----:B--2---:R-:W-:Y:S06]  /*197d0*/  @P1 BRA `(.L_x_262) ;  /* 0x00000000003c1947 */ /* 0x004fec0003800000 */
[----:B------:R-:W2:Y:S01]  /*197e0*/  LDCU.64 UR6, c[0x0][0x408] ;  /* 0x00008100ff0677ac */ /* 0x000ea20008000a00 */
[----:B------:R-:W-:Y:S01]  /*197f0*/  MOV R6, R16 ;  /* 0x0000001000067202 */ /* 0x000fe20000000f00 */
[----:B------:R-:W3:Y:S01]  /*19800*/  LDCU.64 UR4, c[0x0][0x3f0] ;  /* 0x00007e00ff0477ac */ /* 0x000ee20008000a00 */
[----:B------:R-:W1:Y:S01]  /*19810*/  LDCU UR11, c[0x0][0x440] ;  /* 0x00008800ff0b77ac */ /* 0x000e620008000800 */
[----:B--2---:R-:W-:Y:S02]  /*19820*/  UIMAD UR10, UR9, UR6, URZ ;  /* 0x00000006090a72a4 */ /* 0x004fe4000f8e02ff */
[----:B------:R-:W-:-:S04]  /*19830*/  IMAD.WIDE.U32 R4, R20, UR6, R6 ;  /* 0x0000000614047c25 */ /* 0x000fc8000f8e0006 */
[----:B------:R-:W-:Y:S01]  /*19840*/  IMAD.U32 R0, RZ, RZ, UR10 ;  /* 0x0000000aff007e24 */ /* 0x000fe2000f8e00ff */
[----:B---3--:R-:W-:Y:S02]  /*19850*/  LEA R2, P1, R4, UR4, 0x1 ;  /* 0x0000000404027c11 */ /* 0x008fe4000f8208ff */
[----:B-1----:R-:W-:Y:S01]  /*19860*/  ISETP.GE.AND P6, PT, R230, UR11, PT ;  /* 0x0000000be6007c0c */ /* 0x002fe2000bfc6270 */
[----:B------:R-:W-:-:S04]  /*19870*/  IMAD R0, R20, UR7, R0 ;  /* 0x0000000714007c24 */ /* 0x000fc8000f8e0200 */
[----:B------:R-:W-:-:S05]  /*19880*/  IMAD.IADD R0, R0, 0x1, R5 ;  /* 0x0000000100007824 */ /* 0x000fca00078e0205 */
[----:B------:R-:W-:Y:S02]  /*19890*/  LEA.HI.X R3, R4, UR5, R0, 0x1, P1 ;  /* 0x0000000504037c11 */ /* 0x000fe400088f0c00 */
[----:B-----5:R-:W-:-:S03]  /*198a0*/  ISETP.GE.AND P1, PT, R22, UR11, PT ;  /* 0x0000000b16007c0c */ /* 0x020fc6000bf26270 */
[----:B------:R2:W-:Y:S10]  /*198b0*/  @!P6 STG.E.128 desc[UR22][R2.64], R12 ;  /* 0x0000000c0200e986 */ /* 0x0005f4000c101d16 */
[----:B----4-:R2:W-:Y:S02]  /*198c0*/  @!P1 STG.E.128 desc[UR22][R2.64+0x80], R8 ;  /* 0x0000800802009986 */ /* 0x0105e4000c101d16 */
.L_x_262:
[----:B------:R-:W-:Y:S05]  /*198d0*/  BSYNC.RECONVERGENT B0 ;  /* 0x0000000000007941 */ /* 0x000fea0003800200 */
.L_x_261:
[----:B-12---:R1:W2:Y:S01]  /*198e0*/  LDS.128 R12, [R19+0x800] ;  /* 0x00080000130c7984 */ /* 0x0062a20000000c00 */
[----:B------:R-:W-:Y:S01]  /*198f0*/  BSSY.RECONVERGENT B0, `(.L_x_263) ;  /* 0x0000016000007945 */ /* 0x000fe20003800200 */
[----:B------:R-:W-:Y:S02]  /*19900*/  ISETP.GE.AND P1, PT, R21, UR18, PT ;  /* 0x0000001215007c0c */ /* 0x000fe4000bf26270 */
[----:B----4-:R1:W3:Y:S01]  /*19910*/  LDS.128 R8, [R19+0x4800] ;  /* 0x0048000013087984 */ /* 0x0102e20000000c00 */
[----:B------:R-:W-:Y:S01]  /*19920*/  IADD3 R21, PT, PT, R18, 0x70, RZ ;  /* 0x0000007012157810 */ /* 0x000fe20007ffe0ff */
[----:B------:R-:W-:Y:S09]  /*19930*/  @P0 BRA `(.L_x_264) ;  /* 0x0000000000440947 */ /* 0x000ff20003800000 */
[----:B------:R-:W4:Y:S01]  /*19940*/  LDCU.64 UR6, c[0x0][0x408] ;  /* 0x00008100ff0677ac */ /* 0x000f220008000a00 */
[----:B------:R-:W-:Y:S02]  /*19950*/  IADD3 R0, P0, PT, R20, 0x10, RZ ;  /* 0x0000001014007810 */ /* 0x000fe40007f1e0ff */
[----:B------:R-:W-:Y:S01]  /*19960*/  MOV R3, R7 ;  /* 0x0000000700037202 */ /* 0x000fe20000000f00 */
[----:B------:R-:W1:Y:S02]  /*19970*/  LDCU.64 UR4, c[0x0][0x3f0] ;  /* 0x00007e00ff0477ac */ /* 0x000e640008000a00 */
[----:B------:R-:W-:Y:S01]  /*19980*/  IMAD.X R2, RZ, RZ, UR9, P0 ;  /* 0x00000009ff027e24 */ /* 0x000fe200080e06ff */
[----:B------:R-:W1:Y:S03]  /*19990*/  LDCU UR10, c[0x0][0x440] ;  /* 0x00008800ff0a77ac */ /* 0x000e660008000800 */
[----:B----4-:R-:W-:-:S02]  /*199a0*/  IMAD R18, R2, UR6, RZ ;  /* 0x0000000602127c24 */ /* 0x010fc4000f8e02ff */
[----:B------:R-:W-:-:S04]  /*199b0*/  IMAD.MOV.U32 R2, RZ, RZ, R16 ;  /* 0x000000ffff027224 */ /* 0x000fc800078e0010 */
[----:B------:R-:W-:Y:S01]  /*199c0*/  IMAD.WIDE.U32 R4, R0, UR6, R2 ;  /* 0x0000000600047c25 */ /* 0x000fe2000f8e0002 */
[----:B-1----:R-:W-:-:S03]  /*199d0*/  ISETP.GE.AND P6, PT, R230, UR10, PT ;  /* 0x0000000ae6007c0c */ /* 0x002fc6000bfc6270 */
[----:B------:R-:W-:Y:S01]  /*199e0*/  IMAD R0, R0, UR7, R18 ;  /* 0x0000000700007c24 */ /* 0x000fe2000f8e0212 */
[----:B------:R-:W-:-:S03]  /*199f0*/  LEA R2, P0, R4, UR4, 0x1 ;  /* 0x0000000404027c11 */ /* 0x000fc6000f8008ff */
[----:B------:R-:W-:-:S05]  /*19a00*/  IMAD.IADD R0, R0, 0x1, R5 ;  /* 0x0000000100007824 */ /* 0x000fca00078e0205 */
[----:B------:R-:W-:Y:S02]  /*19a10*/  LEA.HI.X R3, R4, UR5, R0, 0x1, P0 ;  /* 0x0000000504037c11 */ /* 0x000fe400080f0c00 */
[----:B-----5:R-:W-:-:S03]  /*19a20*/  ISETP.GE.AND P0, PT, R22, UR10, PT ;  /* 0x0000000a16007c0c */ /* 0x020fc6000bf06270 */
[----:B--2---:R4:W-:Y:S10]  /*19a30*/  @!P6 STG.E.128 desc[UR22][R2.64], R12 ;  /* 0x0000000c0200e986 */ /* 0x0049f4000c101d16 */
[----:B---3--:R4:W-:Y:S02]  /*19a40*/  @!P0 STG.E.128 desc[UR22][R2.64+0x80], R8 ;  /* 0x0000800802008986 */ /* 0x0089e4000c101d16 */
.L_x_264:
[----:B------:R-:W-:Y:S05]  /*19a50*/  BSYNC.RECONVERGENT B0 ;  /* 0x0000000000007941 */ /* 0x000fea0003800200 */
.L_x_263:
[----:B--2-4-:R2:W4:Y:S01]  /*19a60*/  LDS.128 R12, [R19+0x1000] ;  /* 0x00100000130c7984 */ /* 0x0145220000000c00 */
[----:B------:R-:W-:Y:S01]  /*19a70*/  BSSY.RECONVERGENT B0, `(.L_x_265) ;  /* 0x0000015000007945 */ /* 0x000fe20003800200 */
[----:B------:R-:W-:Y:S02]  /*19a80*/  ISETP.GE.AND P0, PT, R21, UR18, PT ;  /* 0x0000001215007c0c */ /* 0x000fe4000bf06270 */
[----:B---3--:R2:W3:Y:S01]  /*19a90*/  LDS.128 R8, [R19+0x5000] ;  /* 0x0050000013087984 */ /* 0x0084e20000000c00 */
[----:B------:R-:W-:Y:S05]  /*19aa0*/  @P5 BRA `(.L_x_266) ;  /* 0x0000000000445947 */ /* 0x000fea0003800000 */
[----:B------:R-:W1:Y:S01]  /*19ab0*/  LDCU.64 UR6, c[0x0][0x408] ;  /* 0x00008100ff0677ac */ /* 0x000e620008000a00 */
[----:B------:R-:W-:Y:S02]  /*19ac0*/  IADD3 R0, P5, PT, R20, 0x20, RZ ;  /* 0x0000002014007810 */ /* 0x000fe40007fbe0ff */
[----:B------:R-:W-:Y:S01]  /*19ad0*/  MOV R3, R7 ;  /* 0x0000000700037202 */ /* 0x000fe20000000f00 */
[----:B------:R-:W2:Y:S02]  /*19ae0*/  LDCU.64 UR4, c[0x0][0x3f0] ;  /* 0x00007e00ff0477ac */ /* 0x000ea40008000a00 */
[----:B------:R-:W-:Y:S01]  /*19af0*/  IMAD.X R2, RZ, RZ, UR9, P5 ;  /* 0x00000009ff027e24 */ /* 0x000fe2000a8e06ff */
[----:B------:R-:W2:Y:S03]  /*19b00*/  LDCU UR10, c[0x0][0x440] ;  /* 0x00008800ff0a77ac */ /* 0x000ea60008000800 */
[----:B-1----:R-:W-:-:S02]  /*19b10*/  IMAD R18, R2, UR6, RZ ;  /* 0x0000000602127c24 */ /* 0x002fc4000f8e02ff */
[----:B------:R-:W-:-:S04]  /*19b20*/  IMAD.MOV.U32 R2, RZ, RZ, R16 ;  /* 0x000000ffff027224 */ /* 0x000fc800078e0010 */
[----:B------:R-:W-:Y:S01]  /*19b30*/  IMAD.WIDE.U32 R4, R0, UR6, R2 ;  /* 0x0000000600047c25 */ /* 0x000fe2000f8e0002 */
[----:B--2---:R-:W-:-:S03]  /*19b40*/  ISETP.GE.AND P6, PT, R230, UR10, PT ;  /* 0x0000000ae6007c0c */ /* 0x004fc6000bfc6270 */
[----:B------:R-:W-:Y:S01]  /*19b50*/  IMAD R0, R0, UR7, R18 ;  /* 0x0000000700007c24 */ /* 0x000fe2000f8e0212 */
[----:B------:R-:W-:-:S03]  /*19b60*/  LEA R2, P5, R4, UR4, 0x1 ;  /* 0x0000000404027c11 */ /* 0x000fc6000f8a08ff */
[----:B------:R-:W-:-:S05]  /*19b70*/  IMAD.IADD R0, R0, 0x1, R5 ;  /* 0x0000000100007824 */ /* 0x000fca00078e0205 */
[----:B------:R-:W-:Y:S02]  /*19b80*/  LEA.HI.X R3, R4, UR5, R0, 0x1, P5 ;  /* 0x0000000504037c11 */ /* 0x000fe4000a8f0c00 */
[----:B-----5:R-:W-:-:S03]  /*19b90*/  ISETP.GE.AND P5, PT, R22, UR10, PT ;  /* 0x0000000a16007c0c */ /* 0x020fc6000bfa6270 */
[----:B----4-:R1:W-:Y:S10]  /*19ba0*/  @!P6 STG.E.128 desc[UR22][R2.64], R12 ;  /* 0x0000000c0200e986 */ /* 0x0103f4000c101d16 */
[----:B---3--:R1:W-:Y:S02]  /*19bb0*/  @!P5 STG.E.128 desc[UR22][R2.64+0x80], R8 ;  /* 0x000080080200d986 */ /* 0x0083e4000c101d16 */
.L_x_266:
[----:B------:R-:W-:Y:S05]  /*19bc0*/  BSYNC.RECONVERGENT B0 ;  /* 0x0000000000007941 */ /* 0x000fea0003800200 */
.L_x_265:
[----:B-1--4-:R1:W4:Y:S01]  /*19bd0*/  LDS.128 R12, [R19+0x1800] ;  /* 0x00180000130c7984 */ /* 0x0123220000000c00 */
[----:B------:R-:W-:Y:S03]  /*19be0*/  BSSY.RECONVERGENT B0, `(.L_x_267) ;  /* 0x0000014000007945 */ /* 0x000fe60003800200 */
[----:B---3--:R1:W3:Y:S01]  /*19bf0*/  LDS.128 R8, [R19+0x5800] ;  /* 0x0058000013087984 */ /* 0x0082e20000000c00 */
[----:B------:R-:W-:Y:S05]  /*19c00*/  @P4 BRA `(.L_x_268) ;  /* 0x0000000000444947 */ /* 0x000fea0003800000 */
[----:B------:R-:W2:Y:S01]  /*19c10*/  LDCU.64 UR6, c[0x0][0x408] ;  /* 0x00008100ff0677ac */ /* 0x000ea20008000a00 */
[----:B------:R-:W-:Y:S02]  /*19c20*/  IADD3 R0, P4, PT, R20, 0x30, RZ ;  /* 0x0000003014007810 */ /* 0x000fe40007f9e0ff */
[----:B------:R-:W-:Y:S01]  /*19c30*/  MOV R3, R7 ;  /* 0x0000000700037202 */ /* 0x000fe20000000f00 */
[----:B------:R-:W1:Y:S02]  /*19c40*/  LDCU UR10, c[0x0][0x440] ;  /* 0x00008800ff0a77ac */ /* 0x000e640008000800 */
[----:B------:R-:W-:Y:S01]  /*19c50*/  IMAD.X R2, RZ, RZ, UR9, P4 ;  /* 0x00000009ff027e24 */ /* 0x000fe2000a0e06ff */
[----:B------:R-:W4:Y:S03]  /*19c60*/  LDCU.64 UR4, c[0x0][0x3f0] ;  /* 0x00007e00ff0477ac */ /* 0x000f260008000a00 */
[----:B--2---:R-:W-:-:S02]  /*19c70*/  IMAD R18, R2, UR6, RZ ;  /* 0x0000000602127c24 */ /* 0x004fc4000f8e02ff */
[----:B------:R-:W-:Y:S01]  /*19c80*/  IMAD.MOV.U32 R2, RZ, RZ, R16 ;  /* 0x000000ffff027224 */ /* 0x000fe200078e0010 */
[----:B-1----:R-:W-:-:S03]  /*19c90*/  ISETP.GE.AND P5, PT, R230, UR10, PT ;  /* 0x0000000ae6007c0c */ /* 0x002fc6000bfa6270 */
[----:B------:R-:W-:Y:S01]  /*19ca0*/  IMAD.WIDE.U32 R4, R0, UR6, R2 ;  /* 0x0000000600047c25 */ /* 0x000fe2000f8e0002 */
[----:B-----5:R-:W-:-:S03]  /*19cb0*/  ISETP.GE.AND P4, PT, R22, UR10, PT ;  /* 0x0000000a16007c0c */ /* 0x020fc6000bf86270 */
[----:B------:R-:W-:Y:S01]  /*19cc0*/  IMAD R0, R0, UR7, R18 ;  /* 0x0000000700007c24 */ /* 0x000fe2000f8e0212 */
[----:B----4-:R-:W-:-:S03]  /*19cd0*/  LEA R2, P6, R4, UR4, 0x1 ;  /* 0x0000000404027c11 */ /* 0x010fc6000f8c08ff */
[----:B------:R-:W-:-:S05]  /*19ce0*/  IMAD.IADD R0, R0, 0x1, R5 ;  /* 0x0000000100007824 */ /* 0x000fca00078e0205 */
[----:B------:R-:W-:-:S05]  /*19cf0*/  LEA.HI.X R3, R4, UR5, R0, 0x1, P6 ;  /* 0x0000000504037c11 */ /* 0x000fca000b0f0c00 */
[----:B------:R1:W-:Y:S04]  /*19d00*/  @!P5 STG.E.128 desc[UR22][R2.64], R12 ;  /* 0x0000000c0200d986 */ /* 0x0003e8000c101d16 */
[----:B---3--:R1:W-:Y:S02]  /*19d10*/  @!P4 STG.E.128 desc[UR22][R2.64+0x80], R8 ;  /* 0x000080080200c986 */ /* 0x0083e4000c101d16 */
.L_x_268:
[----:B------:R-:W-:Y:S05]  /*19d20*/  BSYNC.RECONVERGENT B0 ;  /* 0x0000000000007941 */ /* 0x000fea0003800200 */
.L_x_267:
        /* <DEDUP_REMOVED lines=21> */
.L_x_270:
[----:B------:R-:W-:Y:S05]  /*19e80*/  BSYNC.RECONVERGENT B0 ;  /* 0x0000000000007941 */ /* 0x000fea0003800200 */
.L_x_269:
        /* <DEDUP_REMOVED lines=21> */
.L_x_272:
[----:B------:R-:W-:Y:S05]  /*19fe0*/  BSYNC.RECONVERGENT B0 ;  /* 0x0000000000007941 */ /* 0x000fea0003800200 */
.L_x_271:
        /* <DEDUP_REMOVED lines=21> */
.L_x_274:
[----:B------:R-:W-:Y:S05]  /*1a140*/  BSYNC.RECONVERGENT B0 ;  /* 0x0000000000007941 */ /* 0x000fea0003800200 */
.L_x_273:
[----:B------:R-:W-:Y:S05]  /*1a150*/  @P0 EXIT ;  /* 0x000000000000094d */ /* 0x000fea0003800000 */
[----:B------:R-:W2:Y:S01]  /*1a160*/  LDCU.64 UR6, c[0x0][0x408] ;  /* 0x00008100ff0677ac */ /* 0x000ea20008000a00 */
[----:B-1-3--:R1:W3:Y:S01]  /*1a170*/  LDS.128 R8, [R19+0x7800] ;  /* 0x0078000013087984 */ /* 0x00a2e20000000c00 */
[----:B------:R-:W-:Y:S01]  /*1a180*/  IADD3 R4, P0, PT, R20, 0x70, RZ ;  /* 0x0000007014047810 */ /* 0x000fe20007f1e0ff */
[----:B------:R-:W-:Y:S01]  /*1a190*/  IMAD.MOV.U32 R2, RZ, RZ, R16 ;  /* 0x000000ffff027224 */ /* 0x000fe200078e0010 */
[----:B------:R-:W4:Y:S01]  /*1a1a0*/  LDCU UR10, c[0x0][0x440] ;  /* 0x00008800ff0a77ac */ /* 0x000f220008000800 */
[----:B------:R-:W-:Y:S02]  /*1a1b0*/  MOV R3, R7 ;  /* 0x0000000700037202 */ /* 0x000fe40000000f00 */
[----:B------:R-:W-:Y:S01]  /*1a1c0*/  IMAD.X R0, RZ, RZ, UR9, P0 ;  /* 0x00000009ff007e24 */ /* 0x000fe200080e06ff */
[----:B------:R-:W1:Y:S03]  /*1a1d0*/  LDCU.64 UR4, c[0x0][0x3f0] ;  /* 0x00007e00ff0477ac */ /* 0x000e660008000a00 */
[----:B--2---:R-:W-:-:S02]  /*1a1e0*/  IMAD R0, R0, UR6, RZ ;  /* 0x0000000600007c24 */ /* 0x004fc4000f8e02ff */
[----:B------:R-:W-:Y:S01]  /*1a1f0*/  IMAD.WIDE.U32 R6, R4, UR6, R2 ;  /* 0x0000000604067c25 */ /* 0x000fe2000f8e0002 */
[----:B----4-:R-:W-:-:S03]  /*1a200*/  ISETP.GE.AND P1, PT, R230, UR10, PT ;  /* 0x0000000ae6007c0c */ /* 0x010fc6000bf26270 */
[----:B------:R-:W-:Y:S01]  /*1a210*/  IMAD R0, R4, UR7, R0 ;  /* 0x0000000704007c24 */ /* 0x000fe2000f8e0200 */
[----:B-----5:R-:W-:Y:S02]  /*1a220*/  ISETP.GE.AND P0, PT, R22, UR10, PT ;  /* 0x0000000a16007c0c */ /* 0x020fe4000bf06270 */
[----:B-1----:R-:W-:Y:S01]  /*1a230*/  LEA R2, P2, R6, UR4, 0x1 ;  /* 0x0000000406027c11 */ /* 0x002fe2000f8408ff */
[----:B------:R-:W-:-:S05]  /*1a240*/  IMAD.IADD R0, R0, 0x1, R7 ;  /* 0x0000000100007824 */ /* 0x000fca00078e0207 */
[----:B------:R-:W-:-:S05]  /*1a250*/  LEA.HI.X R3, R6, UR5, R0, 0x1, P2 ;  /* 0x0000000506037c11 */ /* 0x000fca00090f0c00 */
[----:B------:R1:W-:Y:S01]  /*1a260*/  @!P1 STG.E.128 desc[UR22][R2.64], R24 ;  /* 0x0000001802009986 */ /* 0x0003e2000c101d16 */
[----:B------:R-:W-:Y:S05]  /*1a270*/  @P0 EXIT ;  /* 0x000000000000094d */ /* 0x000fea0003800000 */
[----:B---3--:R-:W-:Y:S01]  /*1a280*/  STG.E.128 desc[UR22][R2.64+0x80], R8 ;  /* 0x0000800802007986 */ /* 0x008fe2000c101d16 */
[----:B------:R-:W-:Y:S05]  /*1a290*/  EXIT ;  /* 0x000000000000794d */ /* 0x000fea0003800000 */
.L_x_275:
        /* <DEDUP_REMOVED lines=14> */
.L_x_1658:


//--------------------- .text._ZN5flash16flash_fwd_kernelI23Flash_fwd_kernel_traitsILi128ELi128ELi64ELi4ELb0ELb0EN7cutlass10bfloat16_tE19Flash_kernel_traitsILi128ELi128ELi64ELi4ES3_EELb0ELb1ELb0ELb0ELb0ELb0ELb1ELb0EEEvNS_16Flash_fwd_paramsE --------------------------
	.section	.text._ZN5flash16flash_fwd_kernelI23Flash_fwd_kernel_traitsILi128ELi128ELi64ELi4ELb0ELb0EN7cutlass10bfloat16_tE19Flash_kernel_traitsILi128ELi128ELi64ELi4ES3_EELb0ELb1ELb0ELb0ELb0ELb0ELb1ELb0EEEvNS_16Flash_fwd_paramsE,"ax",@progbits
	.align	128
        .global         _ZN5flash16flash_fwd_kernelI23Flash_fwd_kernel_traitsILi128ELi128ELi64ELi4ELb0ELb0EN7cutlass10bfloat16_tE19Flash_kernel_traitsILi128ELi128ELi64ELi4ES3_EELb0ELb1ELb0ELb0ELb0ELb0ELb1ELb0EEEvNS_16Flash_fwd_paramsE
        .type           _ZN5flash16flash_fwd_kernelI23Flash_fwd_kernel_traitsILi128ELi128ELi64ELi4ELb0ELb0EN7cutlass10bfloat16_tE19Flash_kernel_traitsILi128ELi128ELi64ELi4ES3_EELb0ELb1ELb0ELb0ELb0ELb0ELb1ELb0EEEvNS_16Flash_fwd_paramsE,@function
        .size           _ZN5flash16flash_fwd_kernelI23Flash_fwd_kernel_traitsILi128ELi128ELi64ELi4ELb0ELb0EN7cutlass10bfloat16_tE19Flash_kernel_traitsILi128ELi128ELi64ELi4ES3_EELb0ELb1ELb0ELb0ELb0ELb0ELb1ELb0EEEvNS_16Flash_fwd_paramsE,(.L_x_1659 - _ZN5flash16flash_fwd_kernelI23Flash_fwd_kernel_traitsILi128ELi128ELi64ELi4ELb0ELb0EN7cutlass10bfloat16_tE19Flash_kernel_traitsILi128ELi128ELi64ELi4ES3_EELb0ELb1ELb0ELb0ELb0ELb0ELb1ELb0EEEvNS_16Flash_fwd_paramsE)
        .other          _ZN5flash16flash_fwd_kernelI23Flash_fwd_kernel_traitsILi128ELi128ELi64ELi4ELb0ELb0EN7cutlass10bfloat16_tE19Flash_kernel_traitsILi128ELi128ELi64ELi4ES3_EELb0ELb1ELb0ELb0ELb0ELb0ELb1ELb0EEEvNS_16Flash_fwd_paramsE,@"STO_CUDA_ENTRY STV_DEFAULT"
_ZN5flash16flash_fwd_kernelI23Flash_fwd_kernel_traitsILi128ELi128ELi64ELi4ELb0ELb0EN7cutlass10bfloat16_tE19Flash_kernel_traitsILi128ELi128ELi64ELi4ES3_EELb0ELb1ELb0ELb0ELb0ELb0ELb1ELb0EEEvNS_16Flash_fwd_paramsE:
.text._ZN5flash16flash_fwd_kernelI23Flash_fwd_kernel_traitsILi128ELi128ELi64ELi4ELb0ELb0EN7cutlass10bfloat16_tE19Flash_kernel_traitsILi128ELi128ELi64ELi4ES3_EELb0ELb1ELb0ELb0ELb0ELb0ELb1ELb0EEEvNS_16Flash_fwd_paramsE:
        /* <DEDUP_REMOVED lines=73> */
.L_x_276:
        /* <DEDUP_REMOVED lines=49> */
.L_x_278:
        /* <DEDUP_REMOVED lines=56> */
.L_x_280:
[----:B------:R-:W-:Y:S05]  /*0b20*/  BSYNC.RECONVERGENT B0 ;  /* 0x0000000000007941 */ /* 0x000fea0003800200 */
.L_x_279:
        /* <DEDUP_REMOVED lines=21> */
.L_x_282:
[----:B------:R-:W-:Y:S05]  /*0c80*/  BSYNC.RECONVERGENT B0 ;  /* 0x0000000000007941 */ /* 0x000fea0003800200 */
.L_x_281:
        /* <DEDUP_REMOVED lines=21> */
.L_x_284:
[----:B------:R-:W-:Y:S05]  /*0de0*/  BSYNC.RECONVERGENT B0 ;  /* 0x0000000000007941 */ /* 0x000fea0003800200 */
.L_x_283:
        /* <DEDUP_REMOVED lines=20> */
.L_x_286:
[----:B------:R-:W-:Y:S05]  /*0f30*/  BSYNC.RECONVERGENT B0 ;  /* 0x0000000000007941 */ /* 0x000fea0003800200 */
.L_x_285:
        /* <DEDUP_REMOVED lines=20> */
.L_x_288:
[----:B------:R-:W-:Y:S05]  /*1080*/  BSYNC.RECONVERGENT B0 ;  /* 0x0000000000007941 */ /* 0x000fea0003800200 */
.L_x_287:
        /* <DEDUP_REMOVED lines=20> */
.L_x_290:
[----:B------:R-:W-:Y:S05]  /*11d0*/  BSYNC.RECONVERGENT B0 ;  /* 0x0000000000007941 */ /* 0x000fea0003800200 */
.L_x_289:
        /* <DEDUP_REMOVED lines=20> */
.L_x_292:
[----:B------:R-:W-:Y:S05]  /*1320*/  BSYNC.RECONVERGENT B0 ;  /* 0x0000000000007941 */ /* 0x000fea0003800200 */
.L_x_291:
        /* <DEDUP_REMOVED lines=20> */
.L_x_294:
[----:B------:R-:W-:Y:S05]  /*1470*/  BSYNC.RECONVERGENT B0 ;  /* 0x0000000000007941 */ /* 0x000fea0003800200 */
.L_x_293:
        /* <DEDUP_REMOVED lines=10> */
.L_x_296:
[----:B------:R-:W-:Y:S05]  /*1520*/  BSYNC.RECONVERGENT B0 ;  /* 0x0000000000007941 */ /* 0x000fea0003800200 */
.L_x_295:
        /* <DEDUP_REMOVED lines=15> */
.L_x_298:
[----:B------:R-:W-:Y:S05]  /*1620*/  BSYNC.RECONVERGENT B0 ;  /* 0x0000000000007941 */ /* 0x000fea0003800200 */
.L_x_297:
        /* <DEDUP_REMOVED lines=10> */
.L_x_300:
[----:B------:R-:W-:Y:S05]  /*16d0*/  BSYNC.RECONVERGENT B0 ;  /* 0x0000000000007941 */ /* 0x000fea0003800200 */
.L_x_299:
        /* <DEDUP_REMOVED lines=10> */
.L_x_302:
[----:B------:R-:W-:Y:S05]  /*1780*/  BSYNC.RECONVERGENT B0 ;  /* 0x0000000000007941 */ /* 0x000fea0003800200 */
.L_x_301:
        /* <DEDUP_REMOVED lines=10> */
.L_x_304:
[----:B------:R-:W-:Y:S05]  /*1830*/  BSYNC.RECONVERGENT B0 ;  /* 0x0000000000007941 */ /* 0x000fea0003800200 */
.L_x_303:
        /* <DEDUP_REMOVED lines=10> */
.L_x_306:
[----:B------:R-:W-:Y:S05]  /*18e0*/  BSYNC.RECONVERGENT B0 ;  /* 0x0000000000007941 */ /* 0x000fea0003800200 */
.L_x_305:
        /* <DEDUP_REMOVED lines=10> */
.L_x_308:
[----:B------:R-:W-:Y:S05]  /*1990*/  BSYNC.RECONVERGENT B0 ;  /* 0x0000000000007941 */ /* 0x000fea0003800200 */
.L_x_307:
        /* <DEDUP_REMOVED lines=10> */
.L_x_277:
        /* <DEDUP_REMOVED lines=21> */
.L_x_309:
[----:B------:R-:W1:Y:S01]  /*1b90*/  LDCU.64 UR10, c[0x0][0x3b8] ;  /* 0x00007700ff0a77ac */ /* 0x000e620008000a00 */
[----:B------:R-:W-:-:S04]  /*1ba0*/  UIADD3 UR15, UPT, UPT, UR12, UR13, URZ ;  /* 0x0000000d0c0f7290 */ /* 0x000fc8000fffe0ff */
[----:B-1----:R-:W-:Y:S02]  /*1bb0*/  UIMAD.WIDE.U32 UR16, UR15, UR10, URZ ;  /* 0x0000000a0f1072a5 */ /* 0x002fe4000f8e00ff */
[----:B------:R-:W-:-:S04]  /*1bc0*/  UIMAD UR15, UR15, UR11, URZ ;  /* 0x0000000b0f0f72a4 */ /* 0x000fc8000f8e02ff */
[----:B------:R-:W-:Y:S02]  /*1bd0*/  UIADD3 UR15, UPT, UPT, UR17, UR15, URZ ;  /* 0x0000000f110f7290 */ /* 0x000fe4000fffe0ff */
.L_x_310:
        /* <DEDUP_REMOVED lines=39> */
.L_x_311:
[----:B------:R-:W1:Y:S01]  /*1e50*/  LDCU.64 UR8, c[0x0][0x3c0] ;  /* 0x00007800ff0877ac */ /* 0x000e620008000a00 */
[----:B------:R-:W-:-:S04]  /*1e60*/  UIADD3 UR12, UPT, UPT, UR12, UR13, URZ ;  /* 0x0000000d0c0c7290 */ /* 0x000fc8000fffe0ff */
[----:B-1----:R-:W-:Y:S02]  /*1e70*/  UIMAD.WIDE.U32 UR32, UR12, UR8, URZ ;  /* 0x000000080c2072a5 */ /* 0x002fe4000f8e00ff */
[----:B------:R-:W-:-:S04]  /*1e80*/  UIMAD UR12, UR12, UR9, URZ ;  /* 0x000000090c0c72a4 */ /* 0x000fc8000f8e02ff */
[----:B------:R-:W-:-:S12]  /*1e90*/  UIADD3 UR31, UPT, UPT, UR33, UR12, URZ ;  /* 0x0000000c211f7290 */ /* 0x000fd8000fffe0ff */
.L_x_312:
        /* <DEDUP_REMOVED lines=26> */
[----:B------:R-:W5:Y:S01]  /*2040*/  LDCU.64 UR14, c[0x0][0x390] ;  /* 0x00007200ff0e77ac */ /* 0x000f620008000a00 */
        /* <DEDUP_REMOVED lines=16> */
[C---:B------:R-:W-:Y:S01]  /*2150*/  IMAD R0, R6.reuse, UR5, R0 ;  /* 0x0000000506007c24 */ /* 0x040fe2000f8e0200 */
[----:B------:R-:W-:Y:S01]  /*2160*/  UMOV UR5, 0x400 ;  /* 0x0000040000057882 */ /* 0x000fe20000000000 */
[----:B------:R-:W-:Y:S01]  /*2170*/  IMAD.WIDE.U32 R4, R6, UR4, R4 ;  /* 0x0000000406047c25 */ /* 0x000fe2000f8e0004 */
[----:B----4-:R-:W-:-:S02]  /*2180*/  ULEA UR5, UR30, UR5, 0x18 ;  /* 0x000000051e057291 */ /* 0x010fc4000f8ec0ff */
[----:B------:R-:W-:Y:S01]  /*2190*/  USHF.L.U64.HI UR4, UR10, 0x6, UR11 ;  /* 0x000000060a047899 */ /* 0x000fe2000801020b */
[C---:B------:R-:W-:Y:S01]  /*21a0*/  IMAD R7, R6.reuse, UR7, R7 ;  /* 0x0000000706077c24 */ /* 0x040fe2000f8e0207 */
[----:B------:R-:W-:Y:S01]  /*21b0*/  IADD3 R0, PT, PT, R5, R0, RZ ;  /* 0x0000000005007210 */ /* 0x000fe20007ffe0ff */
[----:B------:R-:W-:Y:S01]  /*21c0*/  IMAD.WIDE.U32 R2, R6, UR6, R2 ;  /* 0x0000000606027c25 */ /* 0x000fe2000f8e0002 */
[----:B-----5:R-:W-:Y:S02]  /*21d0*/  LEA R163, P4, R4, UR16, 0x1 ;  /* 0x0000001004a37c11 */ /* 0x020fe4000f8808ff */
[----:B------:R-:W-:Y:S01]  /*21e0*/  LEA R238, R238, UR5, 0x1 ;  /* 0x00000005eeee7c11 */ /* 0x000fe2000f8e08ff */
[----:B------:R-:W-:Y:S01]  /*21f0*/  IMAD.IADD R3, R3, 0x1, R7 ;  /* 0x0000000103037824 */ /* 0x000fe200078e0207 */
[----:B------:R-:W-:Y:S01]  /*2200*/  LEA R17, P0, R2, UR14, 0x1 ;  /* 0x0000000e02117c11 */ /* 0x000fe2000f8008ff */
[----:B------:R1:W-:Y:S01]  /*2210*/  STL [R1+0x2c], R163 ;  /* 0x00002ca301007387 */ /* 0x0003e20000100800 */
[----:B------:R-:W-:Y:S01]  /*2220*/  LEA.HI.X R162, R4, UR17, R0, 0x1, P4 ;  /* 0x0000001104a27c11 */ /* 0x000fe2000a0f0c00 */
[----:B------:R-:W-:Y:S01]  /*2230*/  USHF.L.U32 UR14, UR10, 0x6, URZ ;  /* 0x000000060a0e7899 */ /* 0x000fe200080006ff */
[----:B------:R-:W-:Y:S01]  /*2240*/  LEA.HI.X R16, R2, UR15, R3, 0x1, P0 ;  /* 0x0000000f02107c11 */ /* 0x000fe200080f0c03 */
[----:B------:R1:W-:Y:S01]  /*2250*/  STL [R1+0x5c], R17 ;  /* 0x00005c1101007387 */ /* 0x0003e20000100800 */
[----:B------:R-:W-:-:S02]  /*2260*/  ISETP.GE.AND P0, PT, R12, UR18, PT ;  /* 0x000000120c007c0c */ /* 0x000fc4000bf06270 */
[----:B------:R-:W-:Y:S01]  /*2270*/  MOV R0, UR13 ;  /* 0x0000000d00007c02 */ /* 0x000fe20008000f00 */
[----:B------:R1:W-:Y:S01]  /*2280*/  STL [R1+0x28], R162 ;  /* 0x000028a201007387 */ /* 0x0003e20000100800 */
[----:B------:R-:W-:-:S03]  /*2290*/  ISETP.GE.AND P4, PT, R15, UR18, PT ;  /* 0x000000120f007c0c */ /* 0x000fc6000bf86270 */
[----:B------:R1:W-:Y:S01]  /*22a0*/  STL [R1+0x58], R16 ;  /* 0x0000581001007387 */ /* 0x0003e20000100800 */
[----:B------:R-:W-:-:S03]  /*22b0*/  IMAD R7, R0, UR27, R11 ;  /* 0x0000001b00077c24 */ /* 0x000fc6000f8e020b */
[----:B------:R1:W-:Y:S02]  /*22c0*/  STL [R1+0x74], R164 ;  /* 0x000074a401007387 */ /* 0x0003e40000100800 */
[----:B------:R-:W-:Y:S05]  /*22d0*/  @P0 BRA `(.L_x_314) ;  /* 0x00000000005c0947 */ /* 0x000fea0003800000 */
        /* <DEDUP_REMOVED lines=23> */
.L_x_314:
[----:B------:R-:W-:Y:S05]  /*2450*/  BSYNC.RECONVERGENT B0 ;  /* 0x0000000000007941 */ /* 0x000fea0003800200 */
.L_x_313:
        /* <DEDUP_REMOVED lines=30> */
.L_x_316:
[----:B------:R-:W-:Y:S05]  /*2640*/  BSYNC.RECONVERGENT B0 ;  /* 0x0000000000007941 */ /* 0x000fea0003800200 */
.L_x_315:
        /* <DEDUP_REMOVED lines=30> */
.L_x_318:
[----:B------:R-:W-:Y:S05]  /*2830*/  BSYNC.RECONVERGENT B0 ;  /* 0x0000000000007941 */ /* 0x000fea0003800200 */
.L_x_317:
        /* <DEDUP_REMOVED lines=29> */
.L_x_320:
[----:B------:R-:W-:Y:S05]  /*2a10*/  BSYNC.RECONVERGENT B0 ;  /* 0x0000000000007941 */ /* 0x000fea0003800200 */
.L_x_319:
        /* <DEDUP_REMOVED lines=29> */
.L_x_322:
[----:B------:R-:W-:Y:S05]  /*2bf0*/  BSYNC.RECONVERGENT B0 ;  /* 0x0000000000007941 */ /* 0x000fea0003800200 */
.L_x_321:
        /* <DEDUP_REMOVED lines=29> */
.L_x_324:
[----:B------:R-:W-:Y:S05]  /*2dd0*/  BSYNC.RECONVERGENT B0 ;  /* 0x0000000000007941 */ /* 0x000fea0003800200 */
.L_x_323:
        /* <DEDUP_REMOVED lines=29> */
.L_x_326:
[----:B------:R-:W-:Y:S05]  /*2fb0*/  BSYNC.RECONVERGENT B0 ;  /* 0x0000000000007941 */ /* 0x000fea0003800200 */
.L_x_325:
        /* <DEDUP_REMOVED lines=29> */
.L_x_328:
[----:B------:R-:W-:Y:S05]  /*3190*/  BSYNC.RECONVERGENT B0 ;  /* 0x0000000000007941 */ /* 0x000fea0003800200 */
.L_x_327:
        /* <DEDUP_REMOVED lines=22> */
.L_x_330:
[----:B------:R-:W-:Y:S05]  /*3300*/  BSYNC.RECONVERGENT B0 ;  /* 0x0000000000007941 */ /* 0x000fea0003800200 */
.L_x_329:
        /* <DEDUP_REMOVED lines=21> */
.L_x_332:
[----:B------:R-:W-:Y:S05]  /*3460*/  BSYNC.RECONVERGENT B0 ;  /* 0x0000000000007941 */ /* 0x000fea0003800200 */
.L_x_331:
        /* <DEDUP_REMOVED lines=23> */
.L_x_334:
[----:B------:R-:W-:Y:S05]  /*35e0*/  BSYNC.RECONVERGENT B0 ;  /* 0x0000000000007941 */ /* 0x000fea0003800200 */
.L_x_333:
        /* <DEDUP_REMOVED lines=25> */
.L_x_336:
[----:B------:R-:W-:Y:S05]  /*3780*/  BSYNC.RECONVERGENT B0 ;  /* 0x0000000000007941 */ /* 0x000fea0003800200 */
.L_x_335:
        /* <DEDUP_REMOVED lines=39> */
.L_x_338:
[----:B------:R4:W-:Y:S04]  /*3a00*/  STS.128 [R238+0xc000], RZ ;  /* 0x00c000ffee007388 */ /* 0x0009e80000000c00 */
[----:B------:R4:W-:Y:S02]  /*3a10*/  STS.128 [R238+0xe000], RZ ;  /* 0x00e000ffee007388 */ /* 0x0009e40000000c00 */
.L_x_339:
[----:B------:R-:W-:Y:S05]  /*3a20*/  BSYNC.RECONVERGENT B0 ;  /* 0x0000000000007941 */ /* 0x000fea0003800200 */
.L_x_337:
        /* <DEDUP_REMOVED lines=35> */
.L_x_341:
[----:B------:R-:W-:Y:S05]  /*3c60*/  BSYNC.RECONVERGENT B0 ;  /* 0x0000000000007941 */ /* 0x000fea0003800200 */
.L_x_340:
        /* <DEDUP_REMOVED lines=26> */
.L_x_343:
[----:B------:R-:W-:Y:S05]  /*3e10*/  BSYNC.RECONVERGENT B0 ;  /* 0x0000000000007941 */ /* 0x000fea0003800200 */
.L_x_342:
        /* <DEDUP_REMOVED lines=27> */
.L_x_345:
[----:B------:R-:W-:Y:S05]  /*3fd0*/  BSYNC.RECONVERGENT B0 ;  /* 0x0000000000007941 */ /* 0x000fea0003800200 */
.L_x_344:
[----:B------:R-:W-:Y:S01]  /*3fe0*/  LDSM.16.M88.4 R8, [R28] ;  /* 0x000000001c08783b */ /* 0x000fe20000000200 */
[----:B------:R-:W-:Y:S01]  /*3ff0*/  LOP3.LUT P6, RZ, R234, 0x2, RZ, 0xc0, !PT ;  /* 0x00000002eaff7812 */ /* 0x000fe200078cc0ff */
[----:B------:R-:W5:Y:S01]  /*4000*/  LDCU UR6, c[0x0][0x50c] ;  /* 0x0000a180ff0677ac */ /* 0x000f620008000800 */
[----:B------:R-:W-:Y:S01]  /*4010*/  MOV R133, 0x20 ;  /* 0x0000002000857802 */ /* 0x000fe20000000f00 */
[----:B------:R-:W3:Y:S01]  /*4020*/  LDSM.16.M88.4 R36, [R132+UR5+0x8000] ;  /* 0x008000058424783b */ /* 0x000ee20008000200 */
[----:B-1----:R-:W-:Y:S01]  /*4030*/  IADD3 R2, PT, PT, R132, UR5, RZ ;  /* 0x0000000584027c10 */ /* 0x002fe2000fffe0ff */
[----:B------:R-:W-:Y:S01]  /*4040*/  UISETP.NE.AND UP2, UPT, UR20, 0x1, UPT ;  /* 0x000000011400788c */ /* 0x000fe2000bf45270 */
[----:B------:R-:W-:Y:S01]  /*4050*/  SEL R133, R133, 0xffffffe0, !P6 ;  /* 0xffffffe085857807 */ /* 0x000fe20007000000 */
[----:B--2---:R-:W1:Y:S01]  /*4060*/  LDSM.16.M88.4 R4, [R28+0x2000] ;  /* 0x002000001c04783b */ /* 0x004e620000000200 */
[----:B------:R-:W-:Y:S02]  /*4070*/  LOP3.LUT P0, RZ, R234, 0x4, RZ, 0xc0, !PT ;  /* 0x00000004eaff7812 */ /* 0x000fe4000780c0ff */
[-C--:B------:R-:W-:Y:S01]  /*4080*/  IADD3 R112, PT, PT, R28, R133.reuse, RZ ;  /* 0x000000851c707210 */ /* 0x080fe20007ffe0ff */
[----:B------:R-:W2:Y:S01]  /*4090*/  LDSM.16.M88.4 R32, [R132+UR5+0x8800] ;  /* 0x008800058420783b */ /* 0x000ea20008000200 */
[----:B------:R-:W-:-:S02]  /*40a0*/  IADD3 R3, PT, PT, R2, R133, RZ ;  /* 0x0000008502037210 */ /* 0x000fc40007ffe0ff */
[----:B------:R-:W-:Y:S01]  /*40b0*/  MOV R0, 0x40 ;  /* 0x0000004000007802 */ /* 0x000fe20000000f00 */
[----:B------:R-:W4:Y:S03]  /*40c0*/  LDSM.16.M88.4 R24, [R132+UR5+0x9000] ;  /* 0x009000058418783b */ /* 0x000f260008000200 */
[----:B------:R-:W-:Y:S01]  /*40d0*/  SEL R29, R0, 0xffffffc0, !P0 ;  /* 0xffffffc0001d7807 */ /* 0x000fe20004000000 */
[----:B------:R-:W5:Y:S03]  /*40e0*/  LDSM.16.M88.4 R12, [R132+UR5+0x9800] ;  /* 0x00980005840c783b */ /* 0x000f660008000200 */
[-C--:B------:R-:W-:Y:S01]  /*40f0*/  IADD3 R2, PT, PT, R2, R29.reuse, RZ ;  /* 0x0000001d02027210 */ /* 0x080fe20007ffe0ff */
[----:B------:R-:W-:Y:S03]  /*4100*/  LDSM.16.M88.4 R20, [R112] ;  /* 0x000000007014783b */ /* 0x000fe60000000200 */
[----:B------:R-:W-:Y:S01]  /*4110*/  IADD3 R0, PT, PT, R133, R2, RZ ;  /* 0x0000000285007210 */ /* 0x000fe20007ffe0ff */
[----:B------:R-:W5:Y:S04]  /*4120*/  LDSM.16.M88.4 R40, [R3+0x8000] ;  /* 0x008000000328783b */ /* 0x000f680000000200 */
[----:B------:R-:W5:Y:S04]  /*4130*/  LDSM.16.M88.4 R16, [R112+0x2000] ;  /* 0x002000007010783b */ /* 0x000f680000000200 */
[----:B------:R-:W5:Y:S04]  /*4140*/  LDSM.16.M88.4 R48, [R3+0x8800] ;  /* 0x008800000330783b */ /* 0x000f680000000200 */
[----:B------:R-:W5:Y:S01]  /*4150*/  LDSM.16.M88.4 R44, [R3+0x9000] ;  /* 0x00900000032c783b */ /* 0x000f620000000200 */
[-C--:B---3--:R-:W-:Y:S03]  /*4160*/  HMMA.16816.F32.BF16 R64, R8, R36.reuse, RZ ;  /* 0x000000240840723c */ /* 0x088fe600000418ff */
[----:B------:R-:W-:Y:S04]  /*4170*/  STL [R1+0x50], R29 ;  /* 0x0000501d01007387 */ /* 0x000fe80000100800 */
[----:B------:R-:W0:Y:S01]  /*4180*/  LDGDEPBAR ;  /* 0x00000000000079af */ /* 0x000e220000000000 */
[C---:B-1----:R-:W-:Y:S08]  /*4190*/  HMMA.16816.F32.BF16 R52, R4.reuse, R36, RZ ;  /* 0x000000240434723c */ /* 0x042ff000000418ff */
[-C--:B------:R-:W-:Y:S08]  /*41a0*/  HMMA.16816.F32.BF16 R88, R4, R38.reuse, RZ ;  /* 0x000000260458723c */ /* 0x080ff000000418ff */
[----:B------:R-:W-:Y:S01]  /*41b0*/  HMMA.16816.F32.BF16 R116, R8, R38, RZ ;  /* 0x000000260874723c */ /* 0x000fe200000418ff */
[----:B------:R-:W1:Y:S07]  /*41c0*/  LDSM.16.M88.4 R36, [R3+0x9800] ;  /* 0x009800000324783b */ /* 0x000e6e0000000200 */
[C---:B--2---:R-:W-:Y:S08]  /*41d0*/  HMMA.16816.F32.BF16 R60, R4.reuse, R32, RZ ;  /* 0x00000020043c723c */ /* 0x044ff000000418ff */
[C---:B----4-:R-:W-:Y:S08]  /*41e0*/  HMMA.16816.F32.BF16 R56, R4.reuse, R24, RZ ;  /* 0x000000180438723c */ /* 0x050ff000000418ff */
[C---:B-----5:R-:W-:Y:S08]  /*41f0*/  HMMA.16816.F32.BF16 R68, R4.reuse, R12, RZ ;  /* 0x0000000c0444723c */ /* 0x060ff000000418ff */
[C---:B------:R-:W-:Y:S08]  /*4200*/  HMMA.16816.F32.BF16 R80, R4.reuse, R34, RZ ;  /* 0x000000220450723c */ /* 0x040ff000000418ff */
[C---:B------:R-:W-:Y:S08]  /*4210*/  HMMA.16816.F32.BF16 R96, R4.reuse, R26, RZ ;  /* 0x0000001a0460723c */ /* 0x040ff000000418ff */
[----:B------:R-:W-:Y:S08]  /*4220*/  HMMA.16816.F32.BF16 R92, R4, R14, RZ ;  /* 0x0000000e045c723c */ /* 0x000ff000000418ff */
[-C--:B------:R-:W-:Y:S01]  /*4230*/  HMMA.16816.F32.BF16 R4, R20, R40.reuse, R64 ;  /* 0x000000281404723c */ /* 0x080fe20000041840 */
[----:B------:R-:W-:Y:S07]  /*4240*/  LDSM.16.M88.4 R64, [R2+0x8800] ;  /* 0x008800000240783b */ /* 0x000fee0000000200 */
[----:B------:R-:W-:Y:S01]  /*4250*/  HMMA.16816.F32.BF16 R52, R16, R40, R52 ;  /* 0x000000281034723c */ /* 0x000fe20000041834 */
[----:B------:R-:W-:-:S04]  /*4260*/  IADD3 R41, PT, PT, R28, R29, RZ ;  /* 0x0000001d1c297210 */ /* 0x000fc80007ffe0ff */
[----:B------:R-:W-:-:S03]  /*4270*/  IADD3 R40, PT, PT, R133, R41, RZ ;  /* 0x0000002985287210 */ /* 0x000fc60007ffe0ff */
[C---:B------:R-:W-:Y:S08]  /*4280*/  HMMA.16816.F32.BF16 R84, R8.reuse, R24, RZ ;  /* 0x000000180854723c */ /* 0x040ff000000418ff */
[C---:B------:R-:W-:Y:S08]  /*4290*/  HMMA.16816.F32.BF16 R76, R8.reuse, R26, RZ ;  /* 0x0000001a084c723c */ /* 0x040ff000000418ff */
[C---:B------:R-:W-:Y:S08]  /*42a0*/  HMMA.16816.F32.BF16 R104, R8.reuse, R32, RZ ;  /* 0x000000200868723c */ /* 0x040ff000000418ff */
[C---:B------:R-:W-:Y:S01]  /*42b0*/  HMMA.16816.F32.BF16 R100, R8.reuse, R34, RZ ;  /* 0x000000220864723c */ /* 0x040fe200000418ff */
[----:B------:R-:W-:Y:S07]  /*42c0*/  LDSM.16.M88.4 R32, [R2+0x8000] ;  /* 0x008000000220783b */ /* 0x000fee0000000200 */
[C---:B------:R-:W-:Y:S08]  /*42d0*/  HMMA.16816.F32.BF16 R72, R8.reuse, R12, RZ ;  /* 0x0000000c0848723c */ /* 0x040ff000000418ff */
[----:B------:R-:W-:Y:S01]  /*42e0*/  HMMA.16816.F32.BF16 R24, R8, R14, RZ ;  /* 0x0000000e0818723c */ /* 0x000fe200000418ff */
[----:B------:R-:W-:Y:S04]  /*42f0*/  LDSM.16.M88.4 R8, [R41+0x2000] ;  /* 0x002000002908783b */ /* 0x000fe80000000200 */
[----:B------:R-:W2:Y:S03]  /*4300*/  LDSM.16.M88.4 R12, [R41] ;  /* 0x00000000290c783b */ /* 0x000ea60000000200 */
[C---:B------:R-:W-:Y:S01]  /*4310*/  HMMA.16816.F32.BF16 R124, R16.reuse, R48, R60 ;  /* 0x00000030107c723c */ /* 0x040fe2000004183c */
[----:B------:R-:W-:Y:S07]  /*4320*/  LDSM.16.M88.4 R60, [R2+0x9000] ;  /* 0x00900000023c783b */ /* 0x000fee0000000200 */
[C---:B------:R-:W-:Y:S01]  /*4330*/  HMMA.16816.F32.BF16 R136, R16.reuse, R44, R56 ;  /* 0x0000002c1088723c */ /* 0x040fe20000041838 */
[----:B------:R-:W-:Y:S07]  /*4340*/  LDSM.16.M88.4 R56, [R0+0x8800] ;  /* 0x008800000038783b */ /* 0x000fee0000000200 */
[C---:B-1----:R-:W-:Y:S08]  /*4350*/  HMMA.16816.F32.BF16 R68, R16.reuse, R36, R68 ;  /* 0x000000241044723c */ /* 0x042ff00000041844 */
        /* <DEDUP_REMOVED lines=8> */
[----:B------:R-:W-:Y:S07]  /*43e0*/  LDSM.16.M88.4 R44, [R0+0x8000] ;  /* 0x00800000002c783b */ /* 0x000fee0000000200 */
[C---:B------:R-:W-:Y:S01]  /*43f0*/  HMMA.16816.F32.BF16 R84, R20.reuse, R38, R24 ;  /* 0x000000261454723c */ /* 0x040fe20000041818 */
[----:B------:R-:W3:Y:S07]  /*4400*/  LDSM.16.M88.4 R24, [R40] ;  /* 0x000000002818783b */ /* 0x000eee0000000200 */
[C---:B------:R-:W-:Y:S01]  /*4410*/  HMMA.16816.F32.BF16 R120, R20.reuse, R36, R72 ;  /* 0x000000241478723c */ /* 0x040fe20000041848 */
[----:B------:R-:W-:Y:S07]  /*4420*/  LDSM.16.M88.4 R36, [R28+0x4000] ;  /* 0x004000001c24783b */ /* 0x000fee0000000200 */
[C---:B------:R-:W-:Y:S08]  /*4430*/  HMMA.16816.F32.BF16 R116, R20.reuse, R42, R116 ;  /* 0x0000002a1474723c */ /* 0x040ff00000041874 */
[----:B------:R-:W-:Y:S01]  /*4440*/  HMMA.16816.F32.BF16 R108, R20, R50, R100 ;  /* 0x00000032146c723c */ /* 0x000fe20000041864 */
[----:B------:R-:W-:Y:S07]  /*4450*/  LDSM.16.M88.4 R48, [R0+0x9800] ;  /* 0x009800000030783b */ /* 0x000fee0000000200 */
[----:B--2---:R-:W-:Y:S01]  /*4460*/  HMMA.16816.F32.BF16 R20, R12, R32, R4 ;  /* 0x000000200c14723c */ /* 0x004fe20000041804 */
[----:B------:R-:W2:Y:S07]  /*4470*/  LDSM.16.M88.4 R4, [R40+0x2000] ;  /* 0x002000002804783b */ /* 0x000eae0000000200 */
[C---:B------:R-:W-:Y:S01]  /*4480*/  HMMA.16816.F32.BF16 R76, R8.reuse, R34, R88 ;  /* 0x00000022084c723c */ /* 0x040fe20000041858 */
[----:B------:R-:W4:Y:S07]  /*4490*/  LDSM.16.M88.4 R88, [R132+UR5+0xa000] ;  /* 0x00a000058458783b */ /* 0x000f2e0008000200 */
[C---:B-1----:R-:W-:Y:S08]  /*44a0*/  HMMA.16816.F32.BF16 R96, R8.reuse, R16, R68 ;  /* 0x000000100860723c */ /* 0x042ff00000041844 */
[C---:B------:R-:W-:Y:S08]  /*44b0*/  HMMA.16816.F32.BF16 R68, R8.reuse, R66, R152 ;  /* 0x000000420844723c */ /* 0x040ff00000041898 */
[C---:B------:R-:W-:Y:S01]  /*44c0*/  HMMA.16816.F32.BF16 R80, R8.reuse, R32, R52 ;  /* 0x000000200850723c */ /* 0x040fe20000041834 */
[----:B------:R-:W1:Y:S07]  /*44d0*/  LDSM.16.M88.4 R52, [R0+0x9000] ;  /* 0x009000000034783b */ /* 0x000e6e0000000200 */
[C---:B------:R-:W-:Y:S08]  /*44e0*/  HMMA.16816.F32.BF16 R92, R8.reuse, R60, R136 ;  /* 0x0000003c085c723c */ /* 0x040ff00000041888 */
[----:B------:R-:W-:Y:S08]  /*44f0*/  HMMA.16816.F32.BF16 R100, R8, R62, R148 ;  /* 0x0000003e0864723c */ /* 0x000ff00000041894 */
[-C--:B------:R-:W-:Y:S08]  /*4500*/  HMMA.16816.F32.BF16 R152, R12, R64.reuse, R140 ;  /* 0x000000400c98723c */ /* 0x080ff0000004188c */
[C---:B------:R-:W-:Y:S08]  /*4510*/  HMMA.16816.F32.BF16 R72, R8.reuse, R64, R124 ;  /* 0x000000400848723c */ /* 0x040ff0000004187c */
[----:B------:R-:W-:Y:S08]  /*4520*/  HMMA.16816.F32.BF16 R148, R8, R18, R144 ;  /* 0x000000120894723c */ /* 0x000ff00000041890 */
[C---:B------:R-:W-:Y:S01]  /*4530*/  HMMA.16816.F32.BF16 R156, R12.reuse, R34, R116 ;  /* 0x000000220c9c723c */ /* 0x040fe20000041874 */
[----:B------:R-:W-:Y:S07]  /*4540*/  LDSM.16.M88.4 R32, [R112+0x4000] ;  /* 0x004000007020783b */ /* 0x000fee0000000200 */
[C---:B------:R-:W-:Y:S08]  /*4550*/  HMMA.16816.F32.BF16 R140, R12.reuse, R60, R128 ;  /* 0x0000003c0c8c723c */ /* 0x040ff00000041880 */
[----:B------:R-:W-:Y:S01]  /*4560*/  HMMA.16816.F32.BF16 R136, R12, R62, R104 ;  /* 0x0000003e0c88723c */ /* 0x000fe20000041868 */
[----:B------:R-:W5:Y:S07]  /*4570*/  LDSM.16.M88.4 R60, [R3+0xa000] ;  /* 0x00a00000033c783b */ /* 0x000f6e0000000200 */
[----:B---3--:R-:W-:Y:S01]  /*4580*/  HMMA.16816.F32.BF16 R8, R24, R44, R20 ;  /* 0x0000002c1808723c */ /* 0x008fe20000041814 */
[----:B------:R-:W3:Y:S04]  /*4590*/  LDSM.16.M88.4 R20, [R28+0x6000] ;  /* 0x006000001c14783b */ /* 0x000ee80000000200 */
[----:B------:R-:W-:Y:S03]  /*45a0*/  LDSM.16.M88.4 R28, [R41+0x4000] ;  /* 0x00400000291c783b */ /* 0x000fe60000000200 */
[----:B--2---:R-:W-:Y:S01]  /*45b0*/  HMMA.16816.F32.BF16 R116, R4, R58, R68 ;  /* 0x0000003a0474723c */ /* 0x004fe20000041844 */
[----:B------:R-:W2:Y:S07]  /*45c0*/  LDSM.16.M88.4 R68, [R2+0xa000] ;  /* 0x00a000000244783b */ /* 0x000eae0000000200 */
[----:B------:R-:W-:Y:S01]  /*45d0*/  HMMA.16816.F32.BF16 R144, R12, R66, R108 ;  /* 0x000000420c90723c */ /* 0x000fe2000004186c */
[----:B------:R-:W2:Y:S07]  /*45e0*/  LDSM.16.M88.4 R64, [R132+UR5+0xa800] ;  /* 0x00a800058440783b */ /* 0x000eae0008000200 */
[----:B----4-:R-:W-:Y:S08]  /*45f0*/  HMMA.16816.F32.BF16 R8, R36, R88, R8 ;  /* 0x000000582408723c */ /* 0x010ff00000041808 */
[----:B------:R-:W-:Y:S08]  /*4600*/  HMMA.16816.F32.BF16 R108, R12, R16, R120 ;  /* 0x000000100c6c723c */ /* 0x000ff00000041878 */
[C---:B------:R-:W-:Y:S01]  /*4610*/  HMMA.16816.F32.BF16 R124, R4.reuse, R46, R76 ;  /* 0x0000002e047c723c */ /* 0x040fe2000004184c */
[----:B------:R-:W4:Y:S07]  /*4620*/  LDSM.16.M88.4 R76, [R132+UR5+0xb000] ;  /* 0x00b00005844c783b */ /* 0x000f2e0008000200 */
[----:B------:R-:W-:Y:S01]  /*4630*/  HMMA.16816.F32.BF16 R120, R4, R56, R72 ;  /* 0x000000380478723c */ /* 0x000fe20000041848 */
[----:B------:R-:W4:Y:S07]  /*4640*/  LDSM.16.M88.4 R72, [R132+UR5+0xb800] ;  /* 0x00b800058448783b */ /* 0x000f2e0008000200 */
[----:B------:R-:W-:Y:S01]  /*4650*/  HMMA.16816.F32.BF16 R12, R12, R18, R84 ;  /* 0x000000120c0c723c */ /* 0x000fe20000041854 */
[----:B------:R3:W4:Y:S07]  /*4660*/  LDSM.16.M88.4 R16, [R112+0x6000] ;  /* 0x006000007010783b */ /* 0x00072e0000000200 */
[C---:B------:R-:W-:Y:S08]  /*4670*/  HMMA.16816.F32.BF16 R128, R4.reuse, R44, R80 ;  /* 0x0000002c0480723c */ /* 0x040ff00000041850 */
[C---:B-1----:R-:W-:Y:S08]  /*4680*/  HMMA.16816.F32.BF16 R104, R4.reuse, R52, R92 ;  /* 0x000000340468723c */ /* 0x042ff0000004185c */
[C---:B------:R-:W-:Y:S08]  /*4690*/  HMMA.16816.F32.BF16 R100, R4.reuse, R54, R100 ;  /* 0x000000360464723c */ /* 0x040ff00000041864 */
[C---:B------:R-:W-:Y:S08]  /*46a0*/  HMMA.16816.F32.BF16 R96, R4.reuse, R48, R96 ;  /* 0x000000300460723c */ /* 0x040ff00000041860 */
[----:B------:R-:W-:Y:S08]  /*46b0*/  HMMA.16816.F32.BF16 R84, R4, R50, R148 ;  /* 0x000000320454723c */ /* 0x000ff00000041894 */
[----:B------:R-:W-:Y:S01]  /*46c0*/  HMMA.16816.F32.BF16 R80, R24, R46, R156 ;  /* 0x0000002e1850723c */ /* 0x000fe2000004189c */
[----:B------:R-:W-:Y:S07]  /*46d0*/  LDSM.16.M88.4 R44, [R0+0xa000] ;  /* 0x00a00000002c783b */ /* 0x000fee0000000200 */
[----:B-----5:R-:W-:Y:S01]  /*46e0*/  HMMA.16816.F32.BF16 R4, R32, R60, R8 ;  /* 0x0000003c2004723c */ /* 0x020fe20000041808 */
[----:B------:R-:W1:Y:S07]  /*46f0*/  LDSM.16.M88.4 R8, [R40+0x4000] ;  /* 0x004000002808783b */ /* 0x000e6e0000000200 */
[C---:B---3--:R-:W-:Y:S08]  /*4700*/  HMMA.16816.F32.BF16 R112, R24.reuse, R48, R108 ;  /* 0x000000301870723c */ /* 0x048ff0000004186c */
[C---:B------:R-:W-:Y:S08]  /*4710*/  HMMA.16816.F32.BF16 R92, R24.reuse, R56, R152 ;  /* 0x00000038185c723c */ /* 0x040ff00000041898 */
[C---:B------:R-:W-:Y:S08]  /*4720*/  HMMA.16816.F32.BF16 R144, R24.reuse, R58, R144 ;  /* 0x0000003a1890723c */ /* 0x040ff00000041890 */
[C---:B------:R-:W-:Y:S08]  /*4730*/  HMMA.16816.F32.BF16 R140, R24.reuse, R52, R140 ;  /* 0x00000034188c723c */ /* 0x040ff0000004188c */
[C---:B------:R-:W-:Y:S08]  /*4740*/  HMMA.16816.F32.BF16 R136, R24.reuse, R54, R136 ;  /* 0x000000361888723c */ /* 0x040ff00000041888 */
[----:B------:R-:W-:Y:S01]  /*4750*/  HMMA.16816.F32.BF16 R108, R24, R50, R12 ;  /* 0x00000032186c723c */ /* 0x000fe2000004180c */
[----:B------:R-:W3:Y:S07]  /*4760*/  LDSM.16.M88.4 R12, [R41+0x6000] ;  /* 0x00600000290c783b */ /* 0x000eee0000000200 */
[----:B------:R-:W-:Y:S08]  /*4770*/  HMMA.16816.F32.BF16 R24, R20, R88, R128 ;  /* 0x000000581418723c */ /* 0x000ff00000041880 */
[----:B--2---:R-:W-:Y:S01]  /*4780*/  HMMA.16816.F32.BF16 R52, R28, R68, R4 ;  /* 0x000000441c34723c */ /* 0x004fe20000041804 */
[----:B------:R2:W5:Y:S07]  /*4790*/  LDSM.16.M88.4 R4, [R40+0x6000] ;  /* 0x006000002804783b */ /* 0x00056e0000000200 */
[C---:B------:R-:W-:Y:S08]  /*47a0*/  HMMA.16816.F32.BF16 R48, R20.reuse, R90, R124 ;  /* 0x0000005a1430723c */ /* 0x040ff0000004187c */
[C---:B------:R-:W-:Y:S08]  /*47b0*/  HMMA.16816.F32.BF16 R120, R20.reuse, R64, R120 ;  /* 0x000000401478723c */ /* 0x040ff00000041878 */
[C---:B------:R-:W-:Y:S08]  /*47c0*/  HMMA.16816.F32.BF16 R116, R20.reuse, R66, R116 ;  /* 0x000000421474723c */ /* 0x040ff00000041874 */
[C---:B----4-:R-:W-:Y:S08]  /*47d0*/  HMMA.16816.F32.BF16 R104, R20.reuse, R76, R104 ;  /* 0x0000004c1468723c */ /* 0x050ff00000041868 */
[C---:B------:R-:W-:Y:S08]  /*47e0*/  HMMA.16816.F32.BF16 R100, R20.reuse, R78, R100 ;  /* 0x0000004e1464723c */ /* 0x040ff00000041864 */
[C---:B------:R-:W-:Y:S08]  /*47f0*/  HMMA.16816.F32.BF16 R124, R20.reuse, R72, R96 ;  /* 0x00000048147c723c */ /* 0x040ff00000041860 */
[----:B------:R-:W-:Y:S08]  /*4800*/  HMMA.16816.F32.BF16 R128, R20, R74, R84 ;  /* 0x0000004a1480723c */ /* 0x000ff00000041854 */
[----:B------:R-:W-:Y:S08]  /*4810*/  HMMA.16816.F32.BF16 R56, R36, R90, R80 ;  /* 0x0000005a2438723c */ /* 0x000ff00000041850 */
[----:B------:R-:W-:Y:S01]  /*4820*/  HMMA.16816.F32.BF16 R20, R16, R60, R24 ;  /* 0x0000003c1014723c */ /* 0x000fe20000041818 */
[----:B------:R-:W4:Y:S07]  /*4830*/  LDSM.16.M88.4 R24, [R3+0xa800] ;  /* 0x00a800000318783b */ /* 0x000f2e0000000200 */
[----:B-1----:R-:W-:Y:S08]  /*4840*/  HMMA.16816.F32.BF16 R80, R8, R44, R52 ;  /* 0x0000002c0850723c */ /* 0x002ff00000041834 */
[-C--:B------:R-:W-:Y:S08]  /*4850*/  HMMA.16816.F32.BF16 R48, R16, R62.reuse, R48 ;  /* 0x0000003e1030723c */ /* 0x080ff00000041830 */
[----:B--2---:R-:W-:Y:S08]  /*4860*/  HMMA.16816.F32.BF16 R40, R32, R62, R56 ;  /* 0x0000003e2028723c */ /* 0x004ff00000041838 */
[----:B---3--:R-:W-:Y:S08]  /*4870*/  HMMA.16816.F32.BF16 R20, R12, R68, R20 ;  /* 0x000000440c14723c */ /* 0x008ff00000041814 */
[C---:B------:R-:W-:Y:S08]  /*4880*/  HMMA.16816.F32.BF16 R96, R36.reuse, R76, R140 ;  /* 0x0000004c2460723c */ /* 0x040ff0000004188c */
[C---:B------:R-:W-:Y:S08]  /*4890*/  HMMA.16816.F32.BF16 R92, R36.reuse, R64, R92 ;  /* 0x00000040245c723c */ /* 0x040ff0000004185c */
[C---:B------:R-:W-:Y:S08]  /*48a0*/  HMMA.16816.F32.BF16 R84, R36.reuse, R66, R144 ;  /* 0x000000422454723c */ /* 0x040ff00000041890 */
[C---:B------:R-:W-:Y:S08]  /*48b0*/  HMMA.16816.F32.BF16 R76, R36.reuse, R78, R136 ;  /* 0x0000004e244c723c */ /* 0x040ff00000041888 */
[C---:B------:R-:W-:Y:S08]  /*48c0*/  HMMA.16816.F32.BF16 R112, R36.reuse, R72, R112 ;  /* 0x000000482470723c */ /* 0x040ff00000041870 */
[----:B------:R-:W-:Y:S01]  /*48d0*/  HMMA.16816.F32.BF16 R108, R36, R74, R108 ;  /* 0x0000004a246c723c */ /* 0x000fe2000004186c */
[----:B------:R-:W-:-:S04]  /*48e0*/  FMUL.FTZ R36, R80, UR6 ;  /* 0x0000000650247c20 */ /* 0x000fc80008410000 */
[----:B------:R1:W2:Y:S03]  /*48f0*/  MUFU.TANH R138, R36 ;  /* 0x00000024008a7308 */ /* 0x0002a60000002400 */
[-C--:B------:R-:W-:Y:S01]  /*4900*/  HMMA.16816.F32.BF16 R60, R12, R70.reuse, R48 ;  /* 0x000000460c3c723c */ /* 0x080fe20000041830 */
[----:B------:R-:W-:Y:S07]  /*4910*/  LDSM.16.M88.4 R48, [R3+0xb800] ;  /* 0x00b800000330783b */ /* 0x000fee0000000200 */
[----:B------:R-:W-:Y:S01]  /*4920*/  HMMA.16816.F32.BF16 R40, R28, R70, R40 ;  /* 0x000000461c28723c */ /* 0x000fe20000041828 */
[----:B-1----:R-:W-:-:S07]  /*4930*/  FMUL.FTZ R36, R81, UR6 ;  /* 0x0000000651247c20 */ /* 0x002fce0008410000 */
[C---:B-----5:R-:W-:Y:S01]  /*4940*/  HMMA.16816.F32.BF16 R52, R4.reuse, R44, R20 ;  /* 0x0000002c0434723c */ /* 0x060fe20000041814 */
[----:B------:R1:W3:Y:S01]  /*4950*/  LDSM.16.M88.4 R20, [R3+0xb000] ;  /* 0x00b000000314783b */ /* 0x0002e20000000200 */
[----:B------:R5:W1:Y:S06]  /*4960*/  MUFU.TANH R135, R36 ;  /* 0x0000002400877308 */ /* 0x000a6c0000002400 */
[-C--:B------:R-:W-:Y:S08]  /*4970*/  HMMA.16816.F32.BF16 R60, R4, R46.reuse, R60 ;  /* 0x0000002e043c723c */ /* 0x080ff0000004183c */
[----:B------:R-:W-:Y:S01]  /*4980*/  HMMA.16816.F32.BF16 R44, R8, R46, R40 ;  /* 0x0000002e082c723c */ /* 0x000fe20000041828 */
[----:B------:R-:W-:Y:S01]  /*4990*/  LDSM.16.M88.4 R40, [R0+0xa800] ;  /* 0x00a800000028783b */ /* 0x000fe20000000200 */
[----:B-----5:R-:W-:Y:S01]  /*49a0*/  FMUL.FTZ R36, R82, UR6 ;  /* 0x0000000652247c20 */ /* 0x020fe20008410000 */
[----:B-1----:R-:W-:-:S03]  /*49b0*/  FMUL.FTZ R3, R83, UR6 ;  /* 0x0000000653037c20 */ /* 0x002fc60008410000 */
[----:B------:R1:W1:Y:S02]  /*49c0*/  MUFU.TANH R140, R36 ;  /* 0x00000024008c7308 */ /* 0x0002640000002400 */
[-C--:B----4-:R-:W-:Y:S06]  /*49d0*/  HMMA.16816.F32.BF16 R56, R32, R24.reuse, R92 ;  /* 0x000000182038723c */ /* 0x090fec000004185c */
[----:B------:R4:W2:Y:S02]  /*49e0*/  MUFU.TANH R137, R3 ;  /* 0x0000000300897308 */ /* 0x0008a40000002400 */
[C---:B------:R-:W-:Y:S08]  /*49f0*/  HMMA.16816.F32.BF16 R64, R16.reuse, R24, R120 ;  /* 0x000000181040723c */ /* 0x040ff00000041878 */
[C---:B------:R-:W-:Y:S01]  /*4a00*/  HMMA.16816.F32.BF16 R68, R16.reuse, R26, R116 ;  /* 0x0000001a1044723c */ /* 0x040fe20000041874 */
[----:B-1----:R-:W1:Y:S07]  /*4a10*/  LDSM.16.M88.4 R36, [R2+0xa800] ;  /* 0x00a800000224783b */ /* 0x002e6e0000000200 */
[----:B---3--:R-:W-:Y:S01]  /*4a20*/  HMMA.16816.F32.BF16 R92, R16, R22, R100 ;  /* 0x00000016105c723c */ /* 0x008fe20000041864 */
[----:B----4-:R-:W-:-:S04]  /*4a30*/  FMUL.FTZ R3, R52, UR6 ;  /* 0x0000000634037c20 */ /* 0x010fc80008410000 */
[----:B------:R3:W4:Y:S03]  /*4a40*/  MUFU.TANH R141, R3 ;  /* 0x00000003008d7308 */ /* 0x0007260000002400 */
[C---:B------:R-:W-:Y:S08]  /*4a50*/  HMMA.16816.F32.BF16 R80, R16.reuse, R20, R104 ;  /* 0x000000141050723c */ /* 0x040ff00000041868 */
[----:B------:R-:W-:Y:S01]  /*4a60*/  HMMA.16816.F32.BF16 R100, R16, R48, R124 ;  /* 0x000000301064723c */ /* 0x000fe2000004187c */
[----:B---3--:R-:W-:-:S07]  /*4a70*/  FMUL.FTZ R3, R53, UR6 ;  /* 0x0000000635037c20 */ /* 0x008fce0008410000 */
[----:B------:R-:W-:Y:S01]  /*4a80*/  HMMA.16816.F32.BF16 R88, R16, R50, R128 ;  /* 0x000000321058723c */ /* 0x000fe20000041880 */
[----:B------:R3:W2:Y:S07]  /*4a90*/  MUFU.TANH R139, R3 ;  /* 0x00000003008b7308 */ /* 0x0006ae0000002400 */
[----:B------:R-:W-:Y:S08]  /*4aa0*/  HMMA.16816.F32.BF16 R76, R32, R22, R76 ;  /* 0x00000016204c723c */ /* 0x000ff0000004184c */
[----:B-1----:R-:W-:Y:S01]  /*4ab0*/  HMMA.16816.F32.BF16 R16, R12, R36, R64 ;  /* 0x000000240c10723c */ /* 0x002fe20000041840 */
[----:B---3--:R-:W-:-:S07]  /*4ac0*/  FMUL.FTZ R3, R54, UR6 ;  /* 0x0000000636037c20 */ /* 0x008fce0008410000 */
[C---:B------:R-:W-:Y:S01]  /*4ad0*/  HMMA.16816.F32.BF16 R64, R32.reuse, R20, R96 ;  /* 0x000000142040723c */ /* 0x040fe20000041860 */
[----:B------:R1:W3:Y:S01]  /*4ae0*/  MUFU.TANH R136, R3 ;  /* 0x0000000300887308 */ /* 0x0002e20000002400 */
[----:B------:R-:W-:Y:S06]  /*4af0*/  LDSM.16.M88.4 R20, [R2+0xb800] ;  /* 0x00b800000214783b */ /* 0x000fec0000000200 */
[----:B------:R-:W-:Y:S01]  /*4b00*/  HMMA.16816.F32.BF16 R72, R32, R48, R112 ;  /* 0x000000302048723c */ /* 0x000fe20000041870 */
[----:B-1----:R-:W-:-:S07]  /*4b10*/  FMUL.FTZ R3, R55, UR6 ;  /* 0x0000000637037c20 */ /* 0x002fce0008410000 */
[----:B------:R-:W-:Y:S01]  /*4b20*/  HMMA.16816.F32.BF16 R52, R28, R36, R56 ;  /* 0x000000241c34723c */ /* 0x000fe20000041838 */
[----:B------:R1:W1:Y:S07]  /*4b30*/  MUFU.TANH R123, R3 ;  /* 0x00000003007b7308 */ /* 0x00026e0000002400 */
[----:B------:R-:W-:Y:S01]  /*4b40*/  HMMA.16816.F32.BF16 R56, R4, R40, R16 ;  /* 0x000000280438723c */ /* 0x000fe20000041810 */
[----:B-1----:R-:W-:-:S11]  /*4b50*/  FMUL.FTZ R3, R44, UR6 ;  /* 0x000000062c037c20 */ /* 0x002fd60008410000 */
[----:B------:R-:W-:Y:S01]  /*4b60*/  HMMA.16816.F32.BF16 R52, R8, R40, R52 ;  /* 0x000000280834723c */ /* 0x000fe20000041834 */
[----:B------:R1:W1:Y:S02]  /*4b70*/  MUFU.TANH R119, R3 ;  /* 0x0000000300777308 */ /* 0x0002640000002400 */
[----:B-1----:R-:W-:-:S06]  /*4b80*/  FMUL.FTZ R3, R45, UR6 ;  /* 0x000000062d037c20 */ /* 0x002fcc0008410000 */
[----:B------:R1:W1:Y:S02]  /*4b90*/  MUFU.TANH R116, R3 ;  /* 0x0000000300747308 */ /* 0x0002640000002400 */
[----:B-1----:R-:W-:-:S06]  /*4ba0*/  FMUL.FTZ R3, R46, UR6 ;  /* 0x000000062e037c20 */ /* 0x002fcc0008410000 */
[----:B------:R1:W1:Y:S02]  /*4bb0*/  MUFU.TANH R120, R3 ;  /* 0x0000000300787308 */ /* 0x0002640000002400 */
[----:B-1----:R-:W-:Y:S02]  /*4bc0*/  FMUL.FTZ R3, R47, UR6 ;  /* 0x000000062f037c20 */ /* 0x002fe40008410000 */
[----:B------:R-:W-:Y:S01]  /*4bd0*/  HMMA.16816.F32.BF16 R44, R32, R26, R84 ;  /* 0x0000001a202c723c */ /* 0x000fe20000041854 */
[----:B------:R1:W5:Y:S03]  /*4be0*/  LDSM.16.M88.4 R24, [R2+0xb000] ;  /* 0x00b000000218783b */ /* 0x0003660000000200 */
[----:B------:R4:W1:Y:S02]  /*4bf0*/  MUFU.TANH R117, R3 ;  /* 0x0000000300757308 */ /* 0x0008640000002400 */
[----:B----4-:R-:W-:-:S14]  /*4c00*/  FMUL.FTZ R3, R60, UR6 ;  /* 0x000000063c037c20 */ /* 0x010fdc0008410000 */
[----:B------:R-:W-:Y:S01]  /*4c10*/  HMMA.16816.F32.BF16 R16, R28, R38, R44 ;  /* 0x000000261c10723c */ /* 0x000fe2000004182c */
[----:B------:R4:W2:Y:S01]  /*4c20*/  MUFU.TANH R122, R3 ;  /* 0x00000003007a7308 */ /* 0x0008a20000002400 */
[----:B-1----:R-:W-:-:S06]  /*4c30*/  FMUL.FTZ R2, R57, UR6 ;  /* 0x0000000639027c20 */ /* 0x002fcc0008410000 */
[----:B------:R-:W-:Y:S01]  /*4c40*/  HMMA.16816.F32.BF16 R36, R12, R38, R68 ;  /* 0x000000260c24723c */ /* 0x000fe20000041844 */
[----:B------:R1:W1:Y:S07]  /*4c50*/  MUFU.TANH R104, R2 ;  /* 0x0000000200687308 */ /* 0x00026e0000002400 */
[----:B-----5:R-:W-:Y:S01]  /*4c60*/  HMMA.16816.F32.BF16 R44, R28, R24, R64 ;  /* 0x000000181c2c723c */ /* 0x020fe20000041840 */
[----:B----4-:R-:W-:-:S04]  /*4c70*/  FMUL.FTZ R3, R61, UR6 ;  /* 0x000000063d037c20 */ /* 0x010fc80008410000 */
[----:B------:R4:W2:Y:S07]  /*4c80*/  MUFU.TANH R121, R3 ;  /* 0x0000000300797308 */ /* 0x0008ae0000002400 */
[----:B------:R-:W-:Y:S01]  /*4c90*/  HMMA.16816.F32.BF16 R36, R4, R42, R36 ;  /* 0x0000002a0424723c */ /* 0x000fe20000041824 */
[----:B-1----:R-:W-:-:S04]  /*4ca0*/  FMUL.FTZ R2, R58, UR6 ;  /* 0x000000063a027c20 */ /* 0x002fc80008410000 */
[----:B------:R1:W1:Y:S03]  /*4cb0*/  MUFU.TANH R97, R2 ;  /* 0x0000000200617308 */ /* 0x0002660000002400 */
[----:B------:R-:W-:Y:S01]  /*4cc0*/  HMMA.16816.F32.BF16 R68, R12, R24, R80 ;  /* 0x000000180c44723c */ /* 0x000fe20000041850 */
[----:B----4-:R-:W-:-:S07]  /*4cd0*/  FMUL.FTZ R3, R62, UR6 ;  /* 0x000000063e037c20 */ /* 0x010fce0008410000 */
[----:B------:R-:W-:Y:S01]  /*4ce0*/  HMMA.16816.F32.BF16 R64, R12, R20, R100 ;  /* 0x000000140c40723c */ /* 0x000fe20000041864 */
[----:B------:R4:W2:Y:S01]  /*4cf0*/  MUFU.TANH R118, R3 ;  /* 0x0000000300767308 */ /* 0x0008a20000002400 */
[----:B-1----:R-:W-:-:S07]  /*4d00*/  FMUL.FTZ R2, R59, UR6 ;  /* 0x000000063b027c20 */ /* 0x002fce0008410000 */
[----:B------:R-:W1:Y:S01]  /*4d10*/  MUFU.TANH R87, R2 ;  /* 0x0000000200577308 */ /* 0x000e620000002400 */
[----:B----4-:R-:W-:Y:S02]  /*4d20*/  FMUL.FTZ R3, R63, UR6 ;  /* 0x000000063f037c20 */ /* 0x010fe40008410000 */
[----:B------:R-:W-:Y:S05]  /*4d30*/  HMMA.16816.F32.BF16 R60, R12, R22, R88 ;  /* 0x000000160c3c723c */ /* 0x000fea0000041858 */
[----:B------:R4:W1:Y:S02]  /*4d40*/  MUFU.TANH R107, R3 ;  /* 0x00000003006b7308 */ /* 0x0008640000002400 */
[----:B----4-:R-:W-:-:S06]  /*4d50*/  FMUL.FTZ R3, R52, UR6 ;  /* 0x0000000634037c20 */ /* 0x010fcc0008410000 */
[----:B------:R4:W1:Y:S02]  /*4d60*/  MUFU.TANH R99, R3 ;  /* 0x0000000300637308 */ /* 0x0008640000002400 */
[----:B----4-:R-:W-:-:S06]  /*4d70*/  FMUL.FTZ R3, R53, UR6 ;  /* 0x0000000635037c20 */ /* 0x010fcc0008410000 */
[----:B------:R4:W1:Y:S02]  /*4d80*/  MUFU.TANH R96, R3 ;  /* 0x0000000300607308 */ /* 0x0008640000002400 */
[----:B----4-:R-:W-:-:S06]  /*4d90*/  FMUL.FTZ R3, R54, UR6 ;  /* 0x0000000636037c20 */ /* 0x010fcc0008410000 */
[----:B------:R4:W1:Y:S02]  /*4da0*/  MUFU.TANH R105, R3 ;  /* 0x0000000300697308 */ /* 0x0008640000002400 */
[----:B----4-:R-:W-:Y:S02]  /*4db0*/  FMUL.FTZ R3, R55, UR6 ;  /* 0x0000000637037c20 */ /* 0x010fe40008410000 */
[----:B------:R-:W-:Y:S04]  /*4dc0*/  HMMA.16816.F32.BF16 R52, R32, R50, R108 ;  /* 0x000000322034723c */ /* 0x000fe8000004186c */
[----:B------:R4:W1:Y:S04]  /*4dd0*/  MUFU.TANH R98, R3 ;  /* 0x0000000300627308 */ /* 0x0008680000002400 */
[----:B------:R-:W-:Y:S01]  /*4de0*/  HMMA.16816.F32.BF16 R32, R8, R42, R16 ;  /* 0x0000002a0820723c */ /* 0x000fe20000041810 */
[----:B------:R-:W5:Y:S07]  /*4df0*/  LDSM.16.M88.4 R16, [R0+0xb000] ;  /* 0x00b000000010783b */ /* 0x000f6e0000000200 */
[----:B------:R-:W-:Y:S01]  /*4e00*/  HMMA.16816.F32.BF16 R48, R12, R26, R92 ;  /* 0x0000001a0c30723c */ /* 0x000fe2000004185c */
[----:B------:R3:W2:Y:S01]  /*4e10*/  LDSM.16.M88.4 R12, [R0+0xb800] ;  /* 0x00b80000000c783b */ /* 0x0006a20000000200 */
[----:B------:R-:W-:-:S04]  /*4e20*/  DEPBAR.LE SB0, 0x0 ;  /* 0x000080000000791a */ /* 0x000fc80000000000 */
[----:B----4-:R-:W-:Y:S02]  /*4e30*/  FMUL.FTZ R3, R56, UR6 ;  /* 0x0000000638037c20 */ /* 0x010fe40008410000 */
[----:B------:R-:W-:Y:S02]  /*4e40*/  HMMA.16816.F32.BF16 R56, R28, R20, R72 ;  /* 0x000000141c38723c */ /* 0x000fe40000041848 */
[----:B------:R-:W4:Y:S01]  /*4e50*/  MUFU.TANH R106, R3 ;  /* 0x00000003006a7308 */ /* 0x000f220000002400 */
[----:B------:R-:W-:-:S05]  /*4e60*/  FMUL.FTZ R2, R32, UR6 ;  /* 0x0000000620027c20 */ /* 0x000fca0008410000 */
[----:B------:R-:W-:Y:S02]  /*4e70*/  HMMA.16816.F32.BF16 R40, R28, R26, R76 ;  /* 0x0000001a1c28723c */ /* 0x000fe4000004184c */
[----:B------:R1:W1:Y:S01]  /*4e80*/  MUFU.TANH R83, R2 ;  /* 0x0000000200537308 */ /* 0x0002620000002400 */
[----:B---3--:R-:W-:-:S05]  /*4e90*/  FMUL.FTZ R0, R37, UR6 ;  /* 0x0000000625007c20 */ /* 0x008fca0008410000 */
[----:B------:R-:W-:Y:S02]  /*4ea0*/  HMMA.16816.F32.BF16 R52, R28, R22, R52 ;  /* 0x000000161c34723c */ /* 0x000fe40000041834 */
[----:B------:R3:W2:Y:S06]  /*4eb0*/  MUFU.TANH R85, R0 ;  /* 0x0000000000557308 */ /* 0x0006ac0000002400 */
[----:B-----5:R-:W-:Y:S01]  /*4ec0*/  HMMA.16816.F32.BF16 R20, R4, R16, R68 ;  /* 0x000000100414723c */ /* 0x020fe20000041844 */
[----:B-1----:R-:W-:-:S04]  /*4ed0*/  FMUL.FTZ R2, R33, UR6 ;  /* 0x0000000621027c20 */ /* 0x002fc80008410000 */
[----:B------:R1:W1:Y:S03]  /*4ee0*/  MUFU.TANH R80, R2 ;  /* 0x0000000200507308 */ /* 0x0002660000002400 */
[----:B------:R-:W-:Y:S01]  /*4ef0*/  HMMA.16816.F32.BF16 R28, R4, R18, R48 ;  /* 0x00000012041c723c */ /* 0x000fe20000041830 */
[----:B---3--:R-:W-:-:S07]  /*4f00*/  FMUL.FTZ R0, R38, UR6 ;  /* 0x0000000626007c20 */ /* 0x008fce0008410000 */
[----:B--2---:R-:W-:Y:S01]  /*4f10*/  HMMA.16816.F32.BF16 R24, R4, R14, R60 ;  /* 0x0000000e0418723c */ /* 0x004fe2000004183c */
[----:B------:R2:W3:Y:S02]  /*4f20*/  MUFU.TANH R76, R0 ;  /* 0x00000000004c7308 */ /* 0x0004e40000002400 */
[----:B------:R-:W-:Y:S01]  /*4f30*/  FMUL.FTZ R23, R23, UR6 ;  /* 0x0000000617177c20 */ /* 0x000fe20008410000 */
[----:B-1----:R-:W-:-:S05]  /*4f40*/  FMUL.FTZ R2, R34, UR6 ;  /* 0x0000000622027c20 */ /* 0x002fca0008410000 */
[----:B------:R-:W1:Y:S02]  /*4f50*/  MUFU.TANH R63, R23 ;  /* 0x00000017003f7308 */ /* 0x000e640000002400 */
[----:B------:R-:W-:Y:S01]  /*4f60*/  FMUL.FTZ R50, R28, UR6 ;  /* 0x000000061c327c20 */ /* 0x000fe20008410000 */
[----:B------:R-:W-:Y:S01]  /*4f70*/  VIMNMX R28, PT, PT, R134, UR25, PT ;  /* 0x00000019861c7c48 */ /* 0x000fe2000bfe0100 */
[----:B------:R-:W-:Y:S01]  /*4f80*/  FMUL.FTZ R49, R29, UR6 ;  /* 0x000000061d317c20 */ /* 0x000fe20008410000 */
[----:B------:R-:W-:-:S03]  /*4f90*/  FMUL.FTZ R48, R30, UR6 ;  /* 0x000000061e307c20 */ /* 0x000fc60008410000 */
[----:B------:R5:W1:Y:S01]  /*4fa0*/  MUFU.TANH R84, R2 ;  /* 0x0000000200547308 */ /* 0x000a620000002400 */
[----:B--2---:R-:W-:Y:S01]  /*4fb0*/  FMUL.FTZ R0, R39, UR6 ;  /* 0x0000000627007c20 */ /* 0x004fe20008410000 */
[----:B------:R-:W-:Y:S01]  /*4fc0*/  FMUL.FTZ R61, R26, UR6 ;  /* 0x000000061a3d7c20 */ /* 0x000fe20008410000 */
[----:B------:R-:W-:Y:S01]  /*4fd0*/  FMUL.FTZ R62, R27, UR6 ;  /* 0x000000061b3e7c20 */ /* 0x000fe20008410000 */
[----:B------:R-:W-:-:S04]  /*4fe0*/  FMUL.FTZ R51, R24, UR6 ;  /* 0x0000000618337c20 */ /* 0x000fc80008410000 */
[----:B------:R2:W1:Y:S01]  /*4ff0*/  MUFU.TANH R81, R0 ;  /* 0x0000000000517308 */ /* 0x0004620000002400 */
[----:B-----5:R-:W-:Y:S02]  /*5000*/  FMUL.FTZ R2, R35, UR6 ;  /* 0x0000000623027c20 */ /* 0x020fe40008410000 */
[----:B------:R-:W-:Y:S05]  /*5010*/  HMMA.16816.F32.BF16 R32, R8, R16, R44 ;  /* 0x000000100820723c */ /* 0x000fea000004182c */
[----:B------:R5:W1:Y:S03]  /*5020*/  MUFU.TANH R82, R2 ;  /* 0x0000000200527308 */ /* 0x000a660000002400 */
[-C--:B------:R-:W-:Y:S08]  /*5030*/  HMMA.16816.F32.BF16 R44, R4, R12.reuse, R64 ;  /* 0x0000000c042c723c */ /* 0x080ff00000041840 */
[----:B------:R-:W-:Y:S01]  /*5040*/  HMMA.16816.F32.BF16 R4, R8, R12, R56 ;  /* 0x0000000c0804723c */ /* 0x000fe20000041838 */
[----:B------:R-:W-:-:S02]  /*5050*/  FMUL.FTZ R59, R25, UR6 ;  /* 0x00000006193b7c20 */ /* 0x000fc40008410000 */
[----:B--2---:R-:W-:Y:S01]  /*5060*/  FMUL.FTZ R0, R32, UR6 ;  /* 0x0000000620007c20 */ /* 0x004fe20008410000 */
[----:B-----5:R-:W-:Y:S01]  /*5070*/  FMUL.FTZ R2, R36, UR6 ;  /* 0x0000000624027c20 */ /* 0x020fe20008410000 */
[----:B------:R-:W-:Y:S01]  /*5080*/  SHF.L.U32 R36, R234, 0x1, RZ ;  /* 0x00000001ea247819 */ /* 0x000fe200000006ff */
[----:B------:R-:W-:Y:S01]  /*5090*/  FMUL.FTZ R35, R35, UR6 ;  /* 0x0000000623237c20 */ /* 0x000fe20008410000 */
[----:B------:R2:W1:Y:S01]  /*50a0*/  MUFU.TANH R72, R0 ;  /* 0x0000000000487308 */ /* 0x0004620000002400 */
[C---:B------:R-:W-:Y:S01]  /*50b0*/  HMMA.16816.F32.BF16 R16, R8.reuse, R18, R40 ;  /* 0x000000120810723c */ /* 0x040fe20000041828 */
[----:B------:R-:W-:Y:S02]  /*50c0*/  LOP3.LUT R36, R36, 0x6, RZ, 0xc0, !PT ;  /* 0x0000000624247812 */ /* 0x000fe400078ec0ff */
[----:B------:R-:W-:Y:S01]  /*50d0*/  FMUL.FTZ R44, R44, UR6 ;  /* 0x000000062c2c7c20 */ /* 0x000fe20008410000 */
[----:B------:R-:W-:Y:S01]  /*50e0*/  FMUL.FTZ R45, R45, UR6 ;  /* 0x000000062d2d7c20 */ /* 0x000fe20008410000 */
[----:B------:R-:W-:Y:S01]  /*50f0*/  FMUL.FTZ R46, R46, UR6 ;  /* 0x000000062e2e7c20 */ /* 0x000fe20008410000 */
[----:B------:R-:W-:Y:S01]  /*5100*/  FMUL.FTZ R47, R47, UR6 ;  /* 0x000000062f2f7c20 */ /* 0x000fe20008410000 */
[----:B------:R5:W1:Y:S01]  /*5110*/  MUFU.TANH R86, R2 ;  /* 0x0000000200567308 */ /* 0x000a620000002400 */
[----:B------:R-:W-:Y:S01]  /*5120*/  HMMA.16816.F32.BF16 R8, R8, R14, R52 ;  /* 0x0000000e0808723c */ /* 0x000fe20000041834 */
[----:B------:R-:W-:-:S02]  /*5130*/  FMUL.FTZ R52, R31, UR6 ;  /* 0x000000061f347c20 */ /* 0x000fc40008410000 */
[----:B------:R-:W-:Y:S01]  /*5140*/  FMUL.FTZ R14, R5, UR6 ;  /* 0x00000006050e7c20 */ /* 0x000fe20008410000 */
[----:B------:R-:W-:Y:S01]  /*5150*/  FMUL.FTZ R4, R4, UR6 ;  /* 0x0000000604047c20 */ /* 0x000fe20008410000 */
[----:B------:R-:W-:Y:S01]  /*5160*/  FMUL.FTZ R40, R6, UR6 ;  /* 0x0000000606287c20 */ /* 0x000fe20008410000 */
[----:B------:R-:W-:Y:S01]  /*5170*/  FMUL.FTZ R39, R7, UR6 ;  /* 0x0000000607277c20 */ /* 0x000fe20008410000 */
[----:B------:R-:W1:Y:S01]  /*5180*/  MUFU.TANH R25, R14 ;  /* 0x0000000e00197308 */ /* 0x000e620000002400 */
[----:B--2---:R-:W-:-:S03]  /*5190*/  FMUL.FTZ R0, R33, UR6 ;  /* 0x0000000621007c20 */ /* 0x004fc60008410000 */
[----:B------:R-:W-:-:S04]  /*51a0*/  FMUL.FTZ R3, R16, UR6 ;  /* 0x0000000610037c20 */ /* 0x000fc80008410000 */
[----:B------:R2:W1:Y:S01]  /*51b0*/  MUFU.TANH R68, R0 ;  /* 0x0000000000447308 */ /* 0x0004620000002400 */
[----:B-----5:R-:W-:-:S03]  /*51c0*/  FMUL.FTZ R2, R18, UR6 ;  /* 0x0000000612027c20 */ /* 0x020fc60008410000 */
[----:B------:R-:W-:Y:S01]  /*51d0*/  FMUL.FTZ R32, R8, UR6 ;  /* 0x0000000608207c20 */ /* 0x000fe20008410000 */
[----:B------:R-:W-:Y:S01]  /*51e0*/  FMUL.FTZ R27, R9, UR6 ;  /* 0x00000006091b7c20 */ /* 0x000fe20008410000 */
[----:B------:R-:W-:Y:S02]  /*51f0*/  FMUL.FTZ R33, R11, UR6 ;  /* 0x000000060b217c20 */ /* 0x000fe40008410000 */
[----:B------:R5:W1:Y:S08]  /*5200*/  MUFU.TANH R42, R3 ;  /* 0x00000003002a7308 */ /* 0x000a700000002400 */
[----:B------:R-:W1:Y:S01]  /*5210*/  MUFU.TANH R65, R35 ;  /* 0x0000002300417308 */ /* 0x000e620000002400 */
[----:B--2---:R-:W-:Y:S01]  /*5220*/  FMUL.FTZ R0, R34, UR6 ;  /* 0x0000000622007c20 */ /* 0x004fe20008410000 */
[----:B------:R-:W-:-:S06]  /*5230*/  FMUL.FTZ R34, R10, UR6 ;  /* 0x000000060a227c20 */ /* 0x000fcc0008410000 */
[----:B------:R2:W1:Y:S01]  /*5240*/  MUFU.TANH R69, R0 ;  /* 0x0000000000457308 */ /* 0x0004620000002400 */
[----:B-----5:R-:W-:-:S07]  /*5250*/  FMUL.FTZ R3, R19, UR6 ;  /* 0x0000000613037c20 */ /* 0x020fce0008410000 */
[----:B------:R-:W1:Y:S08]  /*5260*/  MUFU.TANH R37, R2 ;  /* 0x0000000200257308 */ /* 0x000e700000002400 */
[----:B------:R-:W1:Y:S01]  /*5270*/  MUFU.TANH R35, R3 ;  /* 0x0000000300237308 */ /* 0x000e620000002400 */
[----:B--2---:R-:W-:-:S07]  /*5280*/  FMUL.FTZ R0, R20, UR6 ;  /* 0x0000000614007c20 */ /* 0x004fce0008410000 */
[----:B------:R2:W1:Y:S08]  /*5290*/  MUFU.TANH R67, R0 ;  /* 0x0000000000437308 */ /* 0x0004700000002400 */
[----:B------:R-:W1:Y:S01]  /*52a0*/  MUFU.TANH R26, R4 ;  /* 0x00000004001a7308 */ /* 0x000e620000002400 */
[----:B--2---:R-:W-:-:S07]  /*52b0*/  FMUL.FTZ R0, R21, UR6 ;  /* 0x0000000615007c20 */ /* 0x004fce0008410000 */
[----:B------:R2:W1:Y:S02]  /*52c0*/  MUFU.TANH R66, R0 ;  /* 0x0000000000427308 */ /* 0x0004640000002400 */
[----:B--2---:R-:W-:-:S06]  /*52d0*/  FMUL.FTZ R0, R22, UR6 ;  /* 0x0000000616007c20 */ /* 0x004fcc0008410000 */
[----:B------:R2:W1:Y:S02]  /*52e0*/  MUFU.TANH R64, R0 ;  /* 0x0000000000407308 */ /* 0x0004640000002400 */
[----:B--2---:R-:W-:-:S04]  /*52f0*/  MOV R0, UR20 ;  /* 0x0000001400007c02 */ /* 0x004fc80008000f00 */
[----:B------:R-:W-:Y:S01]  /*5300*/  LEA R36, R0, R36, 0x6 ;  /* 0x0000002400247211 */ /* 0x000fe200078e30ff */
[----:B------:R-:W-:-:S03]  /*5310*/  FMUL.FTZ R0, R17, UR6 ;  /* 0x0000000611007c20 */ /* 0x000fc60008410000 */
[C---:B------:R-:W-:Y:S01]  /*5320*/  IADD3 R13, PT, PT, R36.reuse, -0x40, RZ ;  /* 0xffffffc0240d7810 */ /* 0x040fe20007ffe0ff */
[----:B------:R2:W1:Y:S01]  /*5330*/  MUFU.TANH R38, R0 ;  /* 0x0000000000267308 */ /* 0x0004620000002400 */
[C---:B------:R-:W-:Y:S02]  /*5340*/  IADD3 R12, PT, PT, R36.reuse, -0x3f, RZ ;  /* 0xffffffc1240c7810 */ /* 0x040fe40007ffe0ff */
[C---:B------:R-:W-:Y:S02]  /*5350*/  IADD3 R11, PT, PT, R36.reuse, -0x38, RZ ;  /* 0xffffffc8240b7810 */ /* 0x040fe40007ffe0ff */
[C---:B------:R-:W-:Y:S02]  /*5360*/  IADD3 R10, PT, PT, R36.reuse, -0x37, RZ ;  /* 0xffffffc9240a7810 */ /* 0x040fe40007ffe0ff */
[C---:B------:R-:W-:Y:S02]  /*5370*/  IADD3 R9, PT, PT, R36.reuse, -0x30, RZ ;  /* 0xffffffd024097810 */ /* 0x040fe40007ffe0ff */
[----:B------:R-:W-:-:S02]  /*5380*/  IADD3 R8, PT, PT, R36, -0x2f, RZ ;  /* 0xffffffd124087810 */ /* 0x000fc40007ffe0ff */
[C---:B------:R-:W-:Y:S02]  /*5390*/  IADD3 R7, PT, PT, R36.reuse, -0x28, RZ ;  /* 0xffffffd824077810 */ /* 0x040fe40007ffe0ff */
[C---:B------:R-:W-:Y:S02]  /*53a0*/  IADD3 R6, PT, PT, R36.reuse, -0x27, RZ ;  /* 0xffffffd924067810 */ /* 0x040fe40007ffe0ff */
[C---:B------:R-:W-:Y:S02]  /*53b0*/  IADD3 R5, PT, PT, R36.reuse, -0x20, RZ ;  /* 0xffffffe024057810 */ /* 0x040fe40007ffe0ff */
[C---:B------:R-:W-:Y:S02]  /*53c0*/  IADD3 R4, PT, PT, R36.reuse, -0x1f, RZ ;  /* 0xffffffe124047810 */ /* 0x040fe40007ffe0ff */
[----:B--2---:R-:W-:Y:S02]  /*53d0*/  MOV R0, UR25 ;  /* 0x0000001900007c02 */ /* 0x004fe40008000f00 */
[----:B------:R-:W-:-:S02]  /*53e0*/  IADD3 R3, PT, PT, R36, -0x18, RZ ;  /* 0xffffffe824037810 */ /* 0x000fc40007ffe0ff */
[C-C-:B------:R-:W-:Y:S02]  /*53f0*/  VIADDMNMX R29, R134.reuse, 0x8, R0.reuse, PT ;  /* 0x00000008861d7846 */ /* 0x140fe40003800100 */
[C-C-:B------:R-:W-:Y:S02]  /*5400*/  VIADDMNMX R30, R134.reuse, 0x40, R0.reuse, PT ;  /* 0x00000040861e7846 */ /* 0x140fe40003800100 */
[----:B------:R-:W-:Y:S02]  /*5410*/  VIADDMNMX R31, R134, 0x48, R0, PT ;  /* 0x00000048861f7846 */ /* 0x000fe40003800100 */
[C---:B------:R-:W-:Y:S02]  /*5420*/  IADD3 R2, PT, PT, R36.reuse, -0x17, RZ ;  /* 0xffffffe924027810 */ /* 0x040fe40007ffe0ff */
[C---:B------:R-:W-:Y:S02]  /*5430*/  IADD3 R0, PT, PT, R36.reuse, -0x10, RZ ;  /* 0xfffffff024007810 */ /* 0x040fe40007ffe0ff */
[----:B------:R-:W-:-:S02]  /*5440*/  IADD3 R22, PT, PT, R36, -0xf, RZ ;  /* 0xfffffff124167810 */ /* 0x000fc40007ffe0ff */
[----:B------:R-:W-:Y:S01]  /*5450*/  IADD3 R23, PT, PT, R36, -0x8, RZ ;  /* 0xfffffff824177810 */ /* 0x000fe20007ffe0ff */
[----:B------:R-:W-:Y:S01]  /*5460*/  BAR.SYNC.DEFER_BLOCKING 0x0 ;  /* 0x0000000000007b1d */ /* 0x000fe20000010000 */
[-C--:B------:R-:W-:Y:S02]  /*5470*/  ISETP.GE.AND P5, PT, R13, R28.reuse, PT ;  /* 0x0000001c0d00720c */ /* 0x080fe40003fa6270 */
[----:B------:R-:W-:Y:S02]  /*5480*/  ISETP.GE.AND P4, PT, R12, R28, PT ;  /* 0x0000001c0c00720c */ /* 0x000fe40003f86270 */
[----:B------:R-:W-:Y:S01]  /*5490*/  IADD3 R24, PT, PT, R36, -0x7, RZ ;  /* 0xfffffff924187810 */ /* 0x000fe20007ffe0ff */
[----:B-1-34-:R-:W-:Y:S10]  /*54a0*/  BRA.U !UP2, `(.L_x_346) ;  /* 0x000000050a1c7547 */ /* 0x01aff4000b800000 */
        /* <DEDUP_REMOVED lines=71> */
.L_x_346:
[----:B-1----:R1:W2:Y:S01]  /*5920*/  MUFU.TANH R15, R32 ;  /* 0x00000020000f7308 */ /* 0x0022a20000002400 */
[----:B------:R-:W-:Y:S01]  /*5930*/  FSEL R21, R138, -INF , !P5 ;  /* 0xff8000008a157808 */ /* 0x000fe20006800000 */
[----:B------:R-:W3:Y:S01]  /*5940*/  LDCU UR4, c[0x0][0x45c] ;  /* 0x00008b80ff0477ac */ /* 0x000ee20008000800 */
[-C--:B------:R-:W-:Y:S01]  /*5950*/  ISETP.GE.AND P1, PT, R9, R28.reuse, PT ;  /* 0x0000001c0900720c */ /* 0x080fe20003f26270 */
[----:B------:R-:W-:Y:S01]  /*5960*/  STL [R1+0xa0], R36 ;  /* 0x0000a02401007387 */ /* 0x000fe20000100800 */
[-C--:B------:R-:W-:Y:S02]  /*5970*/  ISETP.GE.AND P5, PT, R8, R28.reuse, PT ;  /* 0x0000001c0800720c */ /* 0x080fe40003fa6270 */
[----:B------:R-:W-:Y:S01]  /*5980*/  ISETP.GE.AND P2, PT, R10, R28, PT ;  /* 0x0000001c0a00720c */ /* 0x000fe20003f46270 */
[----:B------:R-:W4:Y:S01]  /*5990*/  MUFU.TANH R14, R27 ;  /* 0x0000001b000e7308 */ /* 0x000f220000002400 */
[----:B------:R-:W-:Y:S02]  /*59a0*/  FSEL R53, R99, -INF , !P1 ;  /* 0xff80000063357808 */ /* 0x000fe40004800000 */
[----:B------:R-:W-:-:S02]  /*59b0*/  FSEL R54, R96, -INF , !P5 ;  /* 0xff80000060367808 */ /* 0x000fc40006800000 */
[-C--:B------:R-:W-:Y:S02]  /*59c0*/  ISETP.GE.AND P1, PT, R4, R28.reuse, PT ;  /* 0x0000001c0400720c */ /* 0x080fe40003f26270 */
[-C--:B------:R-:W-:Y:S01]  /*59d0*/  ISETP.GE.AND P5, PT, R3, R28.reuse, PT ;  /* 0x0000001c0300720c */ /* 0x080fe20003fa6270 */
[----:B------:R-:W3:Y:S01]  /*59e0*/  MUFU.TANH R17, R40 ;  /* 0x0000002800117308 */ /* 0x000ee20000002400 */
[----:B------:R-:W-:Y:S02]  /*59f0*/  FSEL R43, R116, -INF , !P2 ;  /* 0xff800000742b7808 */ /* 0x000fe40005000000 */
[----:B-1----:R-:W-:Y:S02]  /*5a00*/  FSEL R32, R135, -INF , !P4 ;  /* 0xff80000087207808 */ /* 0x002fe40006000000 */
[-C--:B------:R-:W-:Y:S02]  /*5a10*/  ISETP.GE.AND P4, PT, R7, R28.reuse, PT ;  /* 0x0000001c0700720c */ /* 0x080fe40003f86270 */
[----:B------:R-:W-:Y:S01]  /*5a20*/  ISETP.GE.AND P3, PT, R11, R28, PT ;  /* 0x0000001c0b00720c */ /* 0x000fe20003f66270 */
[----:B------:R-:W1:Y:S01]  /*5a30*/  MUFU.TANH R16, R39 ;  /* 0x0000002700107308 */ /* 0x000e620000002400 */
[----:B------:R-:W-:-:S02]  /*5a40*/  FSEL R56, R83, -INF , !P4 ;  /* 0xff80000053387808 */ /* 0x000fc40006000000 */
[-C--:B------:R-:W-:Y:S02]  /*5a50*/  ISETP.GE.AND P2, PT, R5, R28.reuse, PT ;  /* 0x0000001c0500720c */ /* 0x080fe40003f46270 */
[-C--:B------:R-:W-:Y:S02]  /*5a60*/  ISETP.GE.AND P4, PT, R2, R28.reuse, PT ;  /* 0x0000001c0200720c */ /* 0x080fe40003f86270 */
[----:B------:R-:W-:Y:S01]  /*5a70*/  FSEL R92, R68, -INF , !P1 ;  /* 0xff800000445c7808 */ /* 0x000fe20004800000 */
[----:B------:R-:W-:Y:S01]  /*5a80*/  MUFU.TANH R18, R49 ;  /* 0x0000003100127308 */ /* 0x000fe20000002400 */
[----:B------:R-:W-:Y:S02]  /*5a90*/  FSEL R91, R42, -INF , !P5 ;  /* 0xff8000002a5b7808 */ /* 0x000fe40006800000 */
[-C--:B------:R-:W-:Y:S02]  /*5aa0*/  ISETP.GE.AND P1, PT, R23, R28.reuse, PT ;  /* 0x0000001c1700720c */ /* 0x080fe40003f26270 */
[----:B------:R-:W-:-:S02]  /*5ab0*/  ISETP.GE.AND P5, PT, R24, R28, PT ;  /* 0x0000001c1800720c */ /* 0x000fc40003fa6270 */
[----:B------:R-:W-:Y:S02]  /*5ac0*/  FSEL R41, R119, -INF , !P3 ;  /* 0xff80000077297808 */ /* 0x000fe40005800000 */
[----:B------:R-:W-:Y:S02]  /*5ad0*/  FSEL R93, R72, -INF , !P2 ;  /* 0xff800000485d7808 */ /* 0x000fe40005000000 */
[----:B------:R-:W-:Y:S02]  /*5ae0*/  FSEL R96, R38, -INF , !P4 ;  /* 0xff80000026607808 */ /* 0x000fe40006000000 */
[-C--:B------:R-:W-:Y:S02]  /*5af0*/  ISETP.GE.AND P3, PT, R6, R28.reuse, PT ;  /* 0x0000001c0600720c */ /* 0x080fe40003f66270 */
[----:B------:R-:W-:Y:S02]  /*5b00*/  ISETP.GE.AND P2, PT, R22, R28, PT ;  /* 0x0000001c1600720c */ /* 0x000fe40003f46270 */
[----:B------:R-:W-:-:S02]  /*5b10*/  ISETP.GE.AND P4, PT, R13, R29, PT ;  /* 0x0000001d0d00720c */ /* 0x000fc40003f86270 */
[----:B--2---:R-:W-:Y:S02]  /*5b20*/  FSEL R128, R15, -INF , !P1 ;  /* 0xff8000000f807808 */ /* 0x004fe40004800000 */
[----:B----4-:R-:W-:Y:S01]  /*5b30*/  FSEL R127, R14, -INF , !P5 ;  /* 0xff8000000e7f7808 */ /* 0x010fe20006800000 */
[----:B------:R-:W-:Y:S01]  /*5b40*/  MUFU.TANH R15, R50 ;  /* 0x00000032000f7308 */ /* 0x000fe20000002400 */
[-C--:B------:R-:W-:Y:S02]  /*5b50*/  ISETP.GE.AND P1, PT, R12, R29.reuse, PT ;  /* 0x0000001d0c00720c */ /* 0x080fe40003f26270 */
[----:B------:R-:W-:Y:S02]  /*5b60*/  ISETP.GE.AND P5, PT, R11, R29, PT ;  /* 0x0000001d0b00720c */ /* 0x000fe40003fa6270 */
[----:B------:R-:W-:Y:S02]  /*5b70*/  FSEL R60, R80, -INF , !P3 ;  /* 0xff800000503c7808 */ /* 0x000fe40005800000 */
[----:B------:R-:W-:Y:S01]  /*5b80*/  FSEL R129, R25, -INF , !P2 ;  /* 0xff80000019817808 */ /* 0x000fe20005000000 */
[----:B------:R-:W2:Y:S01]  /*5b90*/  MUFU.TANH R14, R34 ;  /* 0x00000022000e7308 */ /* 0x000ea20000002400 */
[----:B------:R-:W-:-:S02]  /*5ba0*/  FSEL R19, R140, -INF , !P4 ;  /* 0xff8000008c137808 */ /* 0x000fc40006000000 */
[----:B------:R-:W-:Y:S02]  /*5bb0*/  ISETP.GE.AND P3, PT, R0, R28, PT ;  /* 0x0000001c0000720c */ /* 0x000fe40003f66270 */
[-C--:B------:R-:W-:Y:S02]  /*5bc0*/  ISETP.GE.AND P4, PT, R10, R29.reuse, PT ;  /* 0x0000001d0a00720c */ /* 0x080fe40003f86270 */
[----:B------:R-:W-:Y:S02]  /*5bd0*/  FSEL R20, R137, -INF , !P1 ;  /* 0xff80000089147808 */ /* 0x000fe40004800000 */
[----:B------:R-:W-:Y:S02]  /*5be0*/  FSEL R25, R120, -INF , !P5 ;  /* 0xff80000078197808 */ /* 0x000fe40006800000 */
[-C--:B------:R-:W-:Y:S02]  /*5bf0*/  ISETP.GE.AND P1, PT, R9, R29.reuse, PT ;  /* 0x0000001d0900720c */ /* 0x080fe40003f26270 */
[----:B------:R-:W-:-:S02]  /*5c00*/  ISETP.GE.AND P5, PT, R8, R29, PT ;  /* 0x0000001d0800720c */ /* 0x000fc40003fa6270 */
[----:B------:R-:W-:Y:S02]  /*5c10*/  FSEL R126, R26, -INF , !P3 ;  /* 0xff8000001a7e7808 */ /* 0x000fe40005800000 */
[----:B------:R-:W-:Y:S02]  /*5c20*/  FSEL R38, R117, -INF , !P4 ;  /* 0xff80000075267808 */ /* 0x000fe40006000000 */
[C---:B------:R-:W-:Y:S02]  /*5c30*/  ISETP.GE.AND P3, PT, R13.reuse, R30, PT ;  /* 0x0000001e0d00720c */ /* 0x040fe40003f66270 */
[----:B------:R-:W-:Y:S02]  /*5c40*/  ISETP.GE.AND P2, PT, R13, R31, PT ;  /* 0x0000001f0d00720c */ /* 0x000fe40003f46270 */
[----:B------:R-:W-:Y:S01]  /*5c50*/  ISETP.GE.AND P4, PT, R7, R29, PT ;  /* 0x0000001d0700720c */ /* 0x000fe20003f86270 */
[----:B------:R-:W4:Y:S01]  /*5c60*/  MUFU.TANH R13, R33 ;  /* 0x00000021000d7308 */ /* 0x000f220000002400 */
[----:B------:R-:W-:-:S02]  /*5c70*/  FSEL R42, R105, -INF , !P1 ;  /* 0xff800000692a7808 */ /* 0x000fc40004800000 */
[----:B------:R-:W-:Y:S02]  /*5c80*/  FSEL R55, R98, -INF , !P5 ;  /* 0xff80000062377808 */ /* 0x000fe40006800000 */
[-C--:B------:R-:W-:Y:S02]  /*5c90*/  ISETP.GE.AND P1, PT, R6, R29.reuse, PT ;  /* 0x0000001d0600720c */ /* 0x080fe40003f26270 */
[-C--:B------:R-:W-:Y:S02]  /*5ca0*/  ISETP.GE.AND P5, PT, R5, R29.reuse, PT ;  /* 0x0000001d0500720c */ /* 0x080fe40003fa6270 */
[----:B------:R-:W-:Y:S02]  /*5cb0*/  FSEL R57, R84, -INF , !P4 ;  /* 0xff80000054397808 */ /* 0x000fe40006000000 */
[----:B------:R-:W-:Y:S02]  /*5cc0*/  ISETP.GE.AND P4, PT, R4, R29, PT ;  /* 0x0000001d0400720c */ /* 0x000fe40003f86270 */
        /* <DEDUP_REMOVED lines=10> */
[----:B---3--:R-:W-:Y:S02]  /*5d70*/  FSEL R124, R17, -INF , !P4 ;  /* 0xff800000117c7808 */ /* 0x008fe40006000000 */
[----:B------:R-:W-:Y:S02]  /*5d80*/  ISETP.GE.AND P4, PT, R24, R29, PT ;  /* 0x0000001d1800720c */ /* 0x000fe40003f86270 */
[----:B-1----:R-:W-:-:S02]  /*5d90*/  FSEL R99, R16, -INF , !P1 ;  /* 0xff80000010637808 */ /* 0x002fc40004800000 */
[----:B--2---:R-:W-:Y:S02]  /*5da0*/  FSEL R98, R14, -INF , !P5 ;  /* 0xff8000000e627808 */ /* 0x004fe40006800000 */
[C---:B------:R-:W-:Y:S02]  /*5db0*/  ISETP.GE.AND P1, PT, R12.reuse, R30, PT ;  /* 0x0000001e0c00720c */ /* 0x040fe40003f26270 */
[-C--:B------:R-:W-:Y:S02]  /*5dc0*/  ISETP.GE.AND P5, PT, R12, R31.reuse, PT ;  /* 0x0000001f0c00720c */ /* 0x080fe40003fa6270 */
[----:B------:R-:W-:Y:S01]  /*5dd0*/  FSEL R17, R141, -INF , !P3 ;  /* 0xff8000008d117808 */ /* 0x000fe20005800000 */
[----:B------:R-:W-:Y:S01]  /*5de0*/  MUFU.TANH R12, R48 ;  /* 0x00000030000c7308 */ /* 0x000fe20000002400 */
[----:B------:R-:W-:Y:S02]  /*5df0*/  FSEL R37, R136, -INF , !P2 ;  /* 0xff80000088257808 */ /* 0x000fe40005000000 */
[----:B------:R-:W-:-:S02]  /*5e00*/  ISETP.GE.AND P3, PT, R11, R31, PT ;  /* 0x0000001f0b00720c */ /* 0x000fc40003f66270 */
[CC--:B------:R-:W-:Y:S02]  /*5e10*/  ISETP.GE.AND P2, PT, R10.reuse, R30.reuse, PT ;  /* 0x0000001e0a00720c */ /* 0x0c0fe40003f46270 */
[----:B----4-:R-:W-:Y:S02]  /*5e20*/  FSEL R125, R13, -INF , !P4 ;  /* 0xff8000000d7d7808 */ /* 0x010fe40006000000 */
[----:B------:R-:W-:Y:S02]  /*5e30*/  ISETP.GE.AND P4, PT, R11, R30, PT ;  /* 0x0000001e0b00720c */ /* 0x000fe40003f86270 */
[----:B------:R-:W-:Y:S01]  /*5e40*/  FSEL R16, R139, -INF , !P1 ;  /* 0xff8000008b107808 */ /* 0x000fe20004800000 */
[----:B------:R-:W-:Y:S01]  /*5e50*/  MUFU.TANH R11, R52 ;  /* 0x00000034000b7308 */ /* 0x000fe20000002400 */
[----:B------:R-:W-:Y:S02]  /*5e60*/  FSEL R35, R123, -INF , !P5 ;  /* 0xff8000007b237808 */ /* 0x000fe40006800000 */
[----:B------:R-:W-:-:S02]  /*5e70*/  ISETP.GE.AND P1, PT, R10, R31, PT ;  /* 0x0000001f0a00720c */ /* 0x000fc40003f26270 */
[-C--:B------:R-:W-:Y:S02]  /*5e80*/  ISETP.GE.AND P5, PT, R9, R30.reuse, PT ;  /* 0x0000001e0900720c */ /* 0x080fe40003fa6270 */
[----:B------:R-:W-:Y:S01]  /*5e90*/  FSEL R34, R118, -INF , !P3 ;  /* 0xff80000076227808 */ /* 0x000fe20005800000 */
[----:B------:R-:W-:Y:S01]  /*5ea0*/  MUFU.TANH R10, R46 ;  /* 0x0000002e000a7308 */ /* 0x000fe20000002400 */
[----:B------:R-:W-:Y:S02]  /*5eb0*/  FSEL R26, R121, -INF , !P2 ;  /* 0xff800000791a7808 */ /* 0x000fe40005000000 */
[C---:B------:R-:W-:Y:S02]  /*5ec0*/  ISETP.GE.AND P3, PT, R8.reuse, R30, PT ;  /* 0x0000001e0800720c */ /* 0x040fe40003f66270 */
[-C--:B------:R-:W-:Y:S02]  /*5ed0*/  ISETP.GE.AND P2, PT, R8, R31.reuse, PT ;  /* 0x0000001f0800720c */ /* 0x080fe40003f46270 */
[----:B------:R-:W-:Y:S01]  /*5ee0*/  FSEL R27, R122, -INF , !P4 ;  /* 0xff8000007a1b7808 */ /* 0x000fe20006000000 */
[----:B------:R1:W2:Y:S01]  /*5ef0*/  MUFU.TANH R8, R44 ;  /* 0x0000002c00087308 */ /* 0x0002a20000002400 */
[----:B------:R-:W-:-:S02]  /*5f00*/  ISETP.GE.AND P4, PT, R9, R31, PT ;  /* 0x0000001f0900720c */ /* 0x000fc40003f86270 */
[----:B------:R-:W-:Y:S02]  /*5f10*/  FSEL R33, R107, -INF , !P1 ;  /* 0xff8000006b217808 */ /* 0x000fe40004800000 */
[----:B------:R-:W-:Y:S02]  /*5f20*/  FSEL R40, R106, -INF , !P5 ;  /* 0xff8000006a287808 */ /* 0x000fe40006800000 */
[CC--:B------:R-:W-:Y:S01]  /*5f30*/  ISETP.GE.AND P1, PT, R7.reuse, R30.reuse, PT ;  /* 0x0000001e0700720c */ /* 0x0c0fe20003f26270 */
[----:B------:R-:W-:Y:S01]  /*5f40*/  MUFU.TANH R9, R47 ;  /* 0x0000002f00097308 */ /* 0x000fe20000002400 */
[----:B------:R-:W-:Y:S02]  /*5f50*/  ISETP.GE.AND P5, PT, R7, R31, PT ;  /* 0x0000001f0700720c */ /* 0x000fe40003fa6270 */
[----:B------:R-:W-:Y:S02]  /*5f60*/  FSEL R49, R87, -INF , !P2 ;  /* 0xff80000057317808 */ /* 0x000fe40005000000 */
[----:B------:R-:W-:-:S02]  /*5f70*/  ISETP.GE.AND P2, PT, R5, R30, PT ;  /* 0x0000001e0500720c */ /* 0x000fc40003f46270 */
[----:B------:R-:W-:Y:S01]  /*5f80*/  FSEL R50, R97, -INF , !P4 ;  /* 0xff80000061327808 */ /* 0x000fe20006000000 */
[----:B------:R3:W4:Y:S01]  /*5f90*/  MUFU.TANH R7, R45 ;  /* 0x0000002d00077308 */ /* 0x0007220000002400 */
[-C--:B------:R-:W-:Y:S02]  /*5fa0*/  ISETP.GE.AND P4, PT, R6, R30.reuse, PT ;  /* 0x0000001e0600720c */ /* 0x080fe40003f86270 */
[----:B-1----:R-:W-:Y:S02]  /*5fb0*/  FSEL R44, R104, -INF , !P3 ;  /* 0xff800000682c7808 */ /* 0x002fe40005800000 */
[----:B------:R-:W-:Y:S02]  /*5fc0*/  ISETP.GE.AND P3, PT, R6, R31, PT ;  /* 0x0000001f0600720c */ /* 0x000fe40003f66270 */
[----:B------:R-:W-:Y:S01]  /*5fd0*/  FSEL R80, R76, -INF , !P5 ;  /* 0xff8000004c507808 */ /* 0x000fe20006800000 */
[----:B------:R-:W-:Y:S01]  /*5fe0*/  MUFU.TANH R6, R59 ;  /* 0x0000003b00067308 */ /* 0x000fe20000002400 */
[----:B------:R-:W-:-:S02]  /*5ff0*/  ISETP.GE.AND P5, PT, R4, R30, PT ;  /* 0x0000001e0400720c */ /* 0x000fc40003fa6270 */
[----:B------:R-:W-:Y:S02]  /*6000*/  FSEL R81, R81, -INF , !P3 ;  /* 0xff80000051517808 */ /* 0x000fe40005800000 */
[----:B------:R-:W-:Y:S02]  /*6010*/  ISETP.GE.AND P3, PT, R3, R30, PT ;  /* 0x0000001e0300720c */ /* 0x000fe40003f66270 */
[----:B------:R-:W-:Y:S02]  /*6020*/  FSEL R48, R85, -INF , !P4 ;  /* 0xff80000055307808 */ /* 0x000fe40006000000 */
[----:B------:R-:W-:Y:S02]  /*6030*/  FSEL R85, R66, -INF , !P5 ;  /* 0xff80000042557808 */ /* 0x000fe40006800000 */
[----:B---3--:R-:W-:Y:S02]  /*6040*/  FSEL R45, R86, -INF , !P1 ;  /* 0xff800000562d7808 */ /* 0x008fe40004800000 */
[----:B------:R-:W-:-:S02]  /*6050*/  ISETP.GE.AND P1, PT, R5, R31, PT ;  /* 0x0000001f0500720c */ /* 0x000fc40003f26270 */
[----:B------:R-:W-:Y:S01]  /*6060*/  FSEL R86, R67, -INF , !P2 ;  /* 0xff80000043567808 */ /* 0x000fe20005000000 */
[----:B------:R-:W1:Y:S01]  /*6070*/  MUFU.TANH R5, R51 ;  /* 0x0000003300057308 */ /* 0x000e620000002400 */
[-C--:B------:R-:W-:Y:S02]  /*6080*/  ISETP.GE.AND P2, PT, R3, R31.reuse, PT ;  /* 0x0000001f0300720c */ /* 0x080fe40003f46270 */
[----:B------:R-:W-:Y:S02]  /*6090*/  FMNMX3.FTZ R3, R21, R32, R41, !PT ;  /* 0x0000002015037276 */ /* 0x000fe40007810029 */
[----:B------:R-:W-:Y:S02]  /*60a0*/  FSEL R87, R64, -INF , !P1 ;  /* 0xff80000040577808 */ /* 0x000fe40004800000 */
[C---:B------:R-:W-:Y:S02]  /*60b0*/  ISETP.GE.AND P1, PT, R2.reuse, R30, PT ;  /* 0x0000001e0200720c */ /* 0x040fe40003f26270 */
[----:B------:R-:W-:-:S02]  /*60c0*/  ISETP.GE.AND P5, PT, R2, R31, PT ;  /* 0x0000001f0200720c */ /* 0x000fc40003fa6270 */
[----:B------:R-:W-:Y:S02]  /*60d0*/  FMNMX3.FTZ R2, R3, R43, R53, !PT ;  /* 0x0000002b03027276 */ /* 0x000fe40007810035 */
[----:B------:R-:W-:Y:S02]  /*60e0*/  ISETP.GE.AND P4, PT, R4, R31, PT ;  /* 0x0000001f0400720c */ /* 0x000fe40003f86270 */
[----:B------:R-:W-:Y:S02]  /*60f0*/  FMNMX3.FTZ R2, R2, R54, R56, !PT ;  /* 0x0000003602027276 */ /* 0x000fe40007810038 */
[----:B------:R-:W-:Y:S02]  /*6100*/  FSEL R84, R63, -INF , !P4 ;  /* 0xff8000003f547808 */ /* 0x000fe40006000000 */
[----:B------:R-:W-:Y:S02]  /*6110*/  FSEL R138, R15, -INF , !P3 ;  /* 0xff8000000f8a7808 */ /* 0x000fe40005800000 */
[----:B------:R-:W-:-:S02]  /*6120*/  ISETP.GE.AND P4, PT, R0, R30, PT ;  /* 0x0000001e0000720c */ /* 0x000fc40003f86270 */
[----:B------:R-:W-:Y:S02]  /*6130*/  ISETP.GE.AND P3, PT, R0, R31, PT ;  /* 0x0000001f0000720c */ /* 0x000fe40003f66270 */
[----:B------:R-:W-:Y:S02]  /*6140*/  FMNMX3.FTZ R2, R2, R60, R93, !PT ;  /* 0x0000003c02027276 */ /* 0x000fe4000781005d */
[----:B------:R-:W-:Y:S02]  /*6150*/  FMNMX3.FTZ R0, R19, R20, R25, !PT ;  /* 0x0000001413007276 */ /* 0x000fe40007810019 */
[----:B------:R-:W-:Y:S02]  /*6160*/  FMNMX3.FTZ R2, R2, R92, R91, !PT ;  /* 0x0000005c02027276 */ /* 0x000fe4000781005b */
[----:B------:R-:W-:Y:S02]  /*6170*/  FMNMX3.FTZ R0, R0, R38, R42, !PT ;  /* 0x0000002600007276 */ /* 0x000fe4000781002a */
[----:B------:R-:W-:-:S02]  /*6180*/  FMNMX3.FTZ R3, R2, R96, R126, !PT ;  /* 0x0000006002037276 */ /* 0x000fc4000781007e */
[----:B------:R-:W-:Y:S02]  /*6190*/  FMNMX3.FTZ R2, R0, R55, R57, !PT ;  /* 0x0000003700027276 */ /* 0x000fe40007810039 */
[----:B------:R-:W-:Y:S02]  /*61a0*/  FMNMX3.FTZ R4, R17, R16, R27, !PT ;  /* 0x0000001011047276 */ /* 0x000fe4000781001b */
[----:B------:R-:W-:Y:S02]  /*61b0*/  FMNMX3.FTZ R2, R2, R58, R89, !PT ;  /* 0x0000003a02027276 */ /* 0x000fe40007810059 */
[----:B------:R-:W-:Y:S02]  /*61c0*/  FMNMX3.FTZ R4, R4, R26, R40, !PT ;  /* 0x0000001a04047276 */ /* 0x000fe40007810028 */
[----:B------:R-:W-:Y:S02]  /*61d0*/  FMNMX3.FTZ R3, R3, R129, R128, !PT ;  /* 0x0000008103037276 */ /* 0x000fe40007810080 */
[----:B------:R-:W-:-:S02]  /*61e0*/  FMNMX3.FTZ R2, R2, R88, R90, !PT ;  /* 0x0000005802027276 */ /* 0x000fc4000781005a */
[----:B------:R-:W-:Y:S02]  /*61f0*/  FSEL R139, R18, -INF , !P1 ;  /* 0xff800000128b7808 */ /* 0x000fe40004800000 */
[----:B------:R-:W-:Y:S02]  /*6200*/  FMNMX3.FTZ R0, R4, R44, R45, !PT ;  /* 0x0000002c04007276 */ /* 0x000fe4000781002d */
[----:B------:R-:W-:Y:S01]  /*6210*/  ISETP.GE.AND P1, PT, R22, R30, PT ;  /* 0x0000001e1600720c */ /* 0x000fe20003f26270 */
[----:B------:R-:W-:Y:S01]  /*6220*/  MUFU.TANH R4, R62 ;  /* 0x0000003e00047308 */ /* 0x000fe20000002400 */
[----:B------:R-:W-:Y:S02]  /*6230*/  FMNMX.FTZ R136, R127, R3, !PT ;  /* 0x000000037f887209 */ /* 0x000fe40007810000 */
[----:B------:R-:W-:Y:S02]  /*6240*/  FMNMX3.FTZ R2, R2, R95, R124, !PT ;  /* 0x0000005f02027276 */ /* 0x000fe4000781007c */
[----:B------:R-:W-:-:S02]  /*6250*/  FMNMX3.FTZ R3, R37, R35, R34, !PT ;  /* 0x0000002325037276 */ /* 0x000fc40007810022 */
[----:B--2---:R-:W-:Y:S02]  /*6260*/  FSEL R144, R8, -INF , !P4 ;  /* 0xff80000008907808 */ /* 0x004fe40006000000 */
[----:B------:R-:W-:Y:S01]  /*6270*/  FMNMX3.FTZ R0, R0, R48, R86, !PT ;  /* 0x0000003000007276 */ /* 0x000fe20007810056 */
[----:B------:R-:W2:Y:S01]  /*6280*/  MUFU.TANH R8, R61 ;  /* 0x0000003d00087308 */ /* 0x000ea20000002400 */
[----:B----4-:R-:W-:Y:S02]  /*6290*/  FSEL R150, R7, -INF , !P1 ;  /* 0xff80000007967808 */ /* 0x010fe40004800000 */
[----:B------:R-:W-:Y:S01]  /*62a0*/  ISETP.GE.AND P1, PT, R23, R30, PT ;  /* 0x0000001e1700720c */ /* 0x000fe20003f26270 */
[----:B------:R-:W3:Y:S01]  /*62b0*/  SHFL.BFLY PT, R7, R136, 0x2, 0x1f ;  /* 0x0c401f0088077f89 */ /* 0x000ee200000e0000 */
[----:B------:R-:W-:Y:S02]  /*62c0*/  FMNMX3.FTZ R2, R2, R99, R98, !PT ;  /* 0x0000006302027276 */ /* 0x000fe40007810062 */
[----:B------:R-:W-:-:S02]  /*62d0*/  FMNMX3.FTZ R3, R3, R33, R50, !PT ;  /* 0x0000002103037276 */ /* 0x000fc40007810032 */
[----:B------:R-:W-:Y:S02]  /*62e0*/  FMNMX3.FTZ R0, R0, R85, R138, !PT ;  /* 0x0000005500007276 */ /* 0x000fe4000781008a */
[----:B-1----:R-:W-:Y:S02]  /*62f0*/  FSEL R97, R5, -INF , !P1 ;  /* 0xff80000005617808 */ /* 0x002fe40004800000 */
[----:B------:R-:W-:Y:S02]  /*6300*/  ISETP.GE.AND P1, PT, R24, R30, PT ;  /* 0x0000001e1800720c */ /* 0x000fe40003f26270 */
[----:B------:R-:W-:Y:S02]  /*6310*/  FMNMX.FTZ R2, R125, R2, !PT ;  /* 0x000000027d027209 */ /* 0x000fe40007810000 */
[----:B------:R-:W-:Y:S02]  /*6320*/  FMNMX3.FTZ R3, R3, R49, R80, !PT ;  /* 0x0000003103037276 */ /* 0x000fe40007810050 */
[----:B------:R-:W-:-:S02]  /*6330*/  FMNMX3.FTZ R0, R0, R139, R144, !PT ;  /* 0x0000008b00007276 */ /* 0x000fc40007810090 */
[----:B------:R-:W-:Y:S02]  /*6340*/  FSEL R94, R6, -INF , !P1 ;  /* 0xff800000065e7808 */ /* 0x000fe40004800000 */
[----:B------:R-:W-:Y:S01]  /*6350*/  FSEL R131, R12, -INF , !P2 ;  /* 0xff8000000c837808 */ /* 0x000fe20005000000 */
[----:B------:R-:W1:Y:S01]  /*6360*/  SHFL.BFLY PT, R6, R2, 0x2, 0x1f ;  /* 0x0c401f0002067f89 */ /* 0x000e6200000e0000 */
[----:B------:R-:W-:Y:S02]  /*6370*/  FMNMX3.FTZ R3, R3, R81, R87, !PT ;  /* 0x0000005103037276 */ /* 0x000fe40007810057 */
[----:B------:R-:W-:Y:S02]  /*6380*/  FMNMX3.FTZ R0, R0, R150, R97, !PT ;  /* 0x0000009600007276 */ /* 0x000fe40007810061 */
[-C--:B------:R-:W-:Y:S02]  /*6390*/  ISETP.GE.AND P4, PT, R22, R31.reuse, PT ;  /* 0x0000001f1600720c */ /* 0x080fe40003f86270 */
[----:B------:R-:W-:-:S02]  /*63a0*/  ISETP.GE.AND P1, PT, R23, R31, PT ;  /* 0x0000001f1700720c */ /* 0x000fc40003f26270 */
[----:B------:R-:W-:Y:S02]  /*63b0*/  FSEL R130, R11, -INF , !P5 ;  /* 0xff8000000b827808 */ /* 0x000fe40006800000 */
[----:B------:R-:W-:Y:S02]  /*63c0*/  FSEL R149, R10, -INF , !P3 ;  /* 0xff8000000a957808 */ /* 0x000fe40005800000 */
[----:B------:R-:W-:Y:S02]  /*63d0*/  FMNMX3.FTZ R3, R3, R84, R131, !PT ;  /* 0x0000005403037276 */ /* 0x000fe40007810083 */
[----:B------:R-:W-:Y:S02]  /*63e0*/  FMNMX.FTZ R0, R94, R0, !PT ;  /* 0x000000005e007209 */ /* 0x000fe40007810000 */
[----:B------:R-:W-:Y:S02]  /*63f0*/  ISETP.GE.AND P2, PT, R24, R31, PT ;  /* 0x0000001f1800720c */ /* 0x000fe40003f46270 */
[----:B------:R-:W-:Y:S01]  /*6400*/  FSEL R148, R9, -INF , !P4 ;  /* 0xff80000009947808 */ /* 0x000fe20006000000 */
[----:B------:R-:W4:Y:S01]  /*6410*/  SHFL.BFLY PT, R5, R0, 0x2, 0x1f ;  /* 0x0c401f0000057f89 */ /* 0x000f2200000e0000 */
[----:B--2---:R-:W-:-:S02]  /*6420*/  FSEL R156, R8, -INF , !P1 ;  /* 0xff800000089c7808 */ /* 0x004fc40004800000 */
[----:B------:R-:W-:Y:S02]  /*6430*/  FMNMX3.FTZ R3, R3, R130, R149, !PT ;  /* 0x0000008203037276 */ /* 0x000fe40007810095 */
[----:B------:R-:W-:Y:S02]  /*6440*/  FSEL R151, R4, -INF , !P2 ;  /* 0xff80000004977808 */ /* 0x000fe40005000000 */
[----:B------:R-:W-:Y:S02]  /*6450*/  FMNMX3.FTZ R3, R3, R148, R156, !PT ;  /* 0x0000009403037276 */ /* 0x000fe4000781009c */
[----:B---3--:R-:W-:Y:S02]  /*6460*/  FMNMX.FTZ R136, R136, R7, !PT ;  /* 0x0000000788887209 */ /* 0x008fe40007810000 */
[----:B------:R-:W-:Y:S02]  /*6470*/  FMNMX.FTZ R3, R151, R3, !PT ;  /* 0x0000000397037209 */ /* 0x000fe40007810000 */
[----:B-1----:R-:W-:Y:S01]  /*6480*/  FMNMX.FTZ R2, R2, R6, !PT ;  /* 0x0000000602027209 */ /* 0x002fe20007810000 */
[----:B------:R-:W1:Y:S01]  /*6490*/  SHFL.BFLY PT, R4, R136, 0x1, 0x1f ;  /* 0x0c201f0088047f89 */ /* 0x000e6200000e0000 */
[----:B------:R-:W-:-:S03]  /*64a0*/  LOP3.LUT R70, R160, 0x200, R161, 0xf8, !PT ;  /* 0x00000200a0467812 */ /* 0x000fc600078ef8a1 */
[----:B------:R-:W2:Y:S01]  /*64b0*/  SHFL.BFLY PT, R134, R3, 0x2, 0x1f ;  /* 0x0c401f0003867f89 */ /* 0x000ea200000e0000 */
[----:B------:R-:W-:-:S03]  /*64c0*/  LEA R228, R70, UR5, 0x1 ;  /* 0x0000000546e47c11 */ /* 0x000fc6000f8e08ff */
[----:B------:R-:W3:Y:S01]  /*64d0*/  SHFL.BFLY PT, R135, R2, 0x1, 0x1f ;  /* 0x0c201f0002877f89 */ /* 0x000ee200000e0000 */
[----:B----4-:R-:W-:Y:S01]  /*64e0*/  FMNMX.FTZ R0, R0, R5, !PT ;  /* 0x0000000500007209 */ /* 0x010fe20007810000 */
[----:B------:R-:W-:Y:S02]  /*64f0*/  IMAD.IADD R39, R133, 0x1, R228 ;  /* 0x0000000185277824 */ /* 0x000fe400078e02e4 */
[----:B------:R-:W-:Y:S04]  /*6500*/  LDSM.16.MT88.4 R120, [R228+0xc000] ;  /* 0x00c00000e478783b */ /* 0x000fe80000004200 */
[----:B------:R-:W4:Y:S04]  /*6510*/  SHFL.BFLY PT, R137, R0, 0x1, 0x1f ;  /* 0x0c201f0000897f89 */ /* 0x000f2800000e0000 */
[----:B------:R-:W-:Y:S01]  /*6520*/  LDSM.16.MT88.4 R8, [R39+0xe000] ;  /* 0x00e000002708783b */ /* 0x000fe20000004200 */
[----:B-1----:R-:W-:-:S03]  /*6530*/  FMNMX.FTZ R136, R136, R4, !PT ;  /* 0x0000000488887209 */ /* 0x002fc60007810000 */
[----:B------:R-:W-:Y:S01]  /*6540*/  LDSM.16.MT88.4 R12, [R39+0xc000] ;  /* 0x00c00000270c783b */ /* 0x000fe20000004200 */
[----:B--2---:R-:W-:Y:S01]  /*6550*/  FMNMX.FTZ R134, R3, R134, !PT ;  /* 0x0000008603867209 */ /* 0x004fe20007810000 */
[C---:B------:R-:W-:Y:S01]  /*6560*/  FMUL.FTZ R4, R136.reuse, UR4 ;  /* 0x0000000488047c20 */ /* 0x040fe20008410000 */
[----:B------:R-:W-:Y:S01]  /*6570*/  FSETP.NEU.FTZ.AND P1, PT, R136, -INF , PT ;  /* 0xff8000008800780b */ /* 0x000fe20003f3d000 */
[----:B------:R-:W-:Y:S01]  /*6580*/  STL [R1+0x54], R70 ;  /* 0x0000544601007387 */ /* 0x000fe20000100800 */
[----:B---3--:R-:W-:Y:S02]  /*6590*/  FMNMX.FTZ R135, R2, R135, !PT ;  /* 0x0000008702877209 */ /* 0x008fe40007810000 */
[----:B------:R-:W-:Y:S01]  /*65a0*/  FSEL R4, R4, RZ, P1 ;  /* 0x000000ff04047208 */ /* 0x000fe20000800000 */
[----:B------:R-:W1:Y:S01]  /*65b0*/  SHFL.BFLY PT, R6, R134, 0x1, 0x1f ;  /* 0x0c201f0086067f89 */ /* 0x000e6200000e0000 */
[C---:B------:R-:W-:Y:S01]  /*65c0*/  FSETP.NEU.FTZ.AND P1, PT, R135.reuse, -INF , PT ;  /* 0xff8000008700780b */ /* 0x040fe20003f3d000 */
[----:B------:R-:W-:-:S02]  /*65d0*/  FMUL.FTZ R3, R135, UR4 ;  /* 0x0000000487037c20 */ /* 0x000fc40008410000 */
[--C-:B------:R-:W-:Y:S01]  /*65e0*/  FFMA.FTZ R2, R21, UR4, -R4.reuse ;  /* 0x0000000415027c23 */ /* 0x100fe20008010804 */
[----:B----4-:R-:W-:Y:S01]  /*65f0*/  FMNMX.FTZ R137, R0, R137, !PT ;  /* 0x0000008900897209 */ /* 0x010fe20007810000 */
[--C-:B------:R-:W-:Y:S01]  /*6600*/  FFMA.FTZ R0, R32, UR4, -R4.reuse ;  /* 0x0000000420007c23 */ /* 0x100fe20008010804 */
[----:B------:R-:W-:Y:S01]  /*6610*/  FSEL R3, R3, RZ, P1 ;  /* 0x000000ff03037208 */ /* 0x000fe20000800000 */
[----:B------:R2:W-:Y:S01]  /*6620*/  MUFU.EX2 R219, R2 ;  /* 0x0000000200db7308 */ /* 0x0005e20000000800 */
[----:B------:R-:W-:Y:S01]  /*6630*/  FSETP.NEU.FTZ.AND P1, PT, R137, -INF , PT ;  /* 0xff8000008900780b */ /* 0x000fe20003f3d000 */
[----:B------:R-:W-:Y:S02]  /*6640*/  LDSM.16.MT88.4 R104, [R228+0xc800] ;  /* 0x00c80000e468783b */ /* 0x000fe40000004200 */
[----:B------:R3:W4:Y:S01]  /*6650*/  MUFU.EX2 R220, R0 ;  /* 0x0000000000dc7308 */ /* 0x0007220000000800 */
[--C-:B------:R-:W-:Y:S01]  /*6660*/  FFMA.FTZ R5, R19, UR4, -R3.reuse ;  /* 0x0000000413057c23 */ /* 0x100fe20008010803 */
[----:B------:R-:W-:Y:S03]  /*6670*/  LDSM.16.MT88.4 R172, [R39+0xd800] ;  /* 0x00d8000027ac783b */ /* 0x000fe60000004200 */
[----:B------:R4:W-:Y:S01]  /*6680*/  MUFU.EX2 R189, R5 ;  /* 0x0000000500bd7308 */ /* 0x0009e20000000800 */
[----:B--2---:R-:W-:Y:S01]  /*6690*/  FFMA.FTZ R2, R41, UR4, -R4 ;  /* 0x0000000429027c23 */ /* 0x004fe20008010804 */
[----:B-1----:R-:W-:Y:S01]  /*66a0*/  FMNMX.FTZ R134, R134, R6, !PT ;  /* 0x0000000686867209 */ /* 0x002fe20007810000 */
[----:B------:R-:W-:-:S02]  /*66b0*/  FFMA.FTZ R6, R38, UR4, -R3 ;  /* 0x0000000426067c23 */ /* 0x000fc40008010803 */
[----:B------:R1:W-:Y:S01]  /*66c0*/  MUFU.EX2 R204, R2 ;  /* 0x0000000200cc7308 */ /* 0x0003e20000000800 */
[----:B---3--:R-:W-:Y:S01]  /*66d0*/  FFMA.FTZ R0, R43, UR4, -R4 ;  /* 0x000000042b007c23 */ /* 0x008fe20008010804 */
[----:B----4-:R-:W-:Y:S02]  /*66e0*/  F2FP.BF16.F32.PACK_AB R32, R220, R219 ;  /* 0x000000dbdc20723e */ /* 0x010fe400000010ff */
[----:B------:R-:W-:Y:S01]  /*66f0*/  MUFU.EX2 R213, R6 ;  /* 0x0000000600d57308 */ /* 0x000fe20000000800 */
[----:B------:R-:W-:-:S03]  /*6700*/  FFMA.FTZ R5, R25, UR4, -R3 ;  /* 0x0000000419057c23 */ /* 0x000fc60008010803 */
[----:B------:R2:W-:Y:S04]  /*6710*/  MUFU.EX2 R214, R0 ;  /* 0x0000000000d67308 */ /* 0x0005e80000000800 */
[----:B------:R3:W4:Y:S01]  /*6720*/  MUFU.EX2 R205, R5 ;  /* 0x0000000500cd7308 */ /* 0x0007220000000800 */
[----:B-1----:R-:W-:-:S05]  /*6730*/  FMUL.FTZ R2, R137, UR4 ;  /* 0x0000000489027c20 */ /* 0x002fca0008410000 */
[----:B------:R-:W-:Y:S02]  /*6740*/  FSEL R2, R2, RZ, P1 ;  /* 0x000000ff02027208 */ /* 0x000fe40000800000 */
[----:B------:R-:W-:Y:S01]  /*6750*/  FSETP.NEU.FTZ.AND P1, PT, R134, -INF , PT ;  /* 0xff8000008600780b */ /* 0x000fe20003f3d000 */
[----:B--2---:R-:W-:Y:S02]  /*6760*/  FFMA.FTZ R0, R20, UR4, -R3 ;  /* 0x0000000414007c23 */ /* 0x004fe40008010803 */
[--C-:B------:R-:W-:Y:S02]  /*6770*/  FFMA.FTZ R6, R16, UR4, -R2.reuse ;  /* 0x0000000410067c23 */ /* 0x100fe40008010802 */
[----:B------:R1:W-:Y:S01]  /*6780*/  MUFU.EX2 R209, R0 ;  /* 0x0000000000d17308 */ /* 0x0003e20000000800 */
[----:B---3--:R-:W-:-:S03]  /*6790*/  FFMA.FTZ R5, R17, UR4, -R2 ;  /* 0x0000000411057c23 */ /* 0x008fc60008010802 */
[----:B------:R2:W-:Y:S04]  /*67a0*/  MUFU.EX2 R176, R6 ;  /* 0x0000000600b07308 */ /* 0x0005e80000000800 */
[----:B------:R3:W4:Y:S01]  /*67b0*/  MUFU.EX2 R211, R5 ;  /* 0x0000000500d37308 */ /* 0x0007220000000800 */
[----:B-1----:R-:W-:Y:S01]  /*67c0*/  FMUL.FTZ R0, R134, UR4 ;  /* 0x0000000486007c20 */ /* 0x002fe20008410000 */
[----:B--2---:R-:W-:-:S04]  /*67d0*/  FFMA.FTZ R6, R26, UR4, -R2 ;  /* 0x000000041a067c23 */ /* 0x004fc80008010802 */
[----:B------:R-:W-:Y:S01]  /*67e0*/  FSEL R0, R0, RZ, P1 ;  /* 0x000000ff00007208 */ /* 0x000fe20000800000 */
[----:B---3--:R-:W-:Y:S01]  /*67f0*/  FFMA.FTZ R5, R27, UR4, -R2 ;  /* 0x000000041b057c23 */ /* 0x008fe20008010802 */
[----:B------:R1:W-:Y:S03]  /*6800*/  MUFU.EX2 R234, R6 ;  /* 0x0000000600ea7308 */ /* 0x0003e60000000800 */
[----:B------:R-:W-:Y:S01]  /*6810*/  FFMA.FTZ R7, R35, UR4, -R0 ;  /* 0x0000000423077c23 */ /* 0x000fe20008010800 */
[----:B----4-:R-:W-:Y:S01]  /*6820*/  F2FP.BF16.F32.PACK_AB R35, R213, R205 ;  /* 0x000000cdd523723e */ /* 0x010fe200000010ff */
[----:B------:R2:W3:Y:S01]  /*6830*/  MUFU.EX2 R215, R5 ;  /* 0x0000000500d77308 */ /* 0x0004e20000000800 */
[----:B------:R-:W-:-:S03]  /*6840*/  F2FP.BF16.F32.PACK_AB R24, R176, R211 ;  /* 0x000000d3b018723e */ /* 0x000fc600000010ff */
[----:B------:R4:W-:Y:S01]  /*6850*/  MUFU.EX2 R177, R7 ;  /* 0x0000000700b17308 */ /* 0x0009e20000000800 */
[--C-:B-1----:R-:W-:Y:S01]  /*6860*/  FFMA.FTZ R6, R34, UR4, -R0.reuse ;  /* 0x0000000422067c23 */ /* 0x102fe20008010800 */
[----:B------:R-:W-:Y:S01]  /*6870*/  F2FP.BF16.F32.PACK_AB R34, R214, R204 ;  /* 0x000000ccd622723e */ /* 0x000fe200000010ff */
[----:B--2---:R-:W-:Y:S02]  /*6880*/  FFMA.FTZ R5, R37, UR4, -R0 ;  /* 0x0000000425057c23 */ /* 0x004fe40008010800 */
[----:B------:R1:W-:Y:S01]  /*6890*/  MUFU.EX2 R216, R6 ;  /* 0x0000000600d87308 */ /* 0x0003e20000000800 */
[----:B---3--:R-:W-:Y:S01]  /*68a0*/  F2FP.BF16.F32.PACK_AB R26, R234, R215 ;  /* 0x000000d7ea1a723e */ /* 0x008fe200000010ff */
[--C-:B----4-:R-:W-:Y:S02]  /*68b0*/  FFMA.FTZ R7, R60, UR4, -R4.reuse ;  /* 0x000000043c077c23 */ /* 0x110fe40008010804 */
[----:B------:R2:W3:Y:S04]  /*68c0*/  MUFU.EX2 R212, R5 ;  /* 0x0000000500d47308 */ /* 0x0004e80000000800 */
[----:B------:R4:W-:Y:S01]  /*68d0*/  MUFU.EX2 R159, R7 ;  /* 0x00000007009f7308 */ /* 0x0009e20000000800 */
[----:B-1----:R-:W-:Y:S01]  /*68e0*/  FFMA.FTZ R6, R54, UR4, -R4 ;  /* 0x0000000436067c23 */ /* 0x002fe20008010804 */
[----:B--2---:R-:W-:Y:S01]  /*68f0*/  FFMA.FTZ R5, R33, UR4, -R0 ;  /* 0x0000000421057c23 */ /* 0x004fe20008010800 */
[----:B------:R-:W-:-:S02]  /*6900*/  F2FP.BF16.F32.PACK_AB R33, R209, R189 ;  /* 0x000000bdd121723e */ /* 0x000fc400000010ff */
[----:B------:R1:W-:Y:S01]  /*6910*/  MUFU.EX2 R145, R6 ;  /* 0x0000000600917308 */ /* 0x0003e20000000800 */
[----:B---3--:R-:W-:Y:S01]  /*6920*/  F2FP.BF16.F32.PACK_AB R25, R177, R212 ;  /* 0x000000d4b119723e */ /* 0x008fe200000010ff */
[----:B----4-:R-:W-:Y:S02]  /*6930*/  FFMA.FTZ R7, R40, UR4, -R2 ;  /* 0x0000000428077c23 */ /* 0x010fe40008010802 */
[----:B------:R2:W3:Y:S01]  /*6940*/  MUFU.EX2 R188, R5 ;  /* 0x0000000500bc7308 */ /* 0x0004e20000000800 */
[----:B------:R-:W-:Y:S03]  /*6950*/  HMMA.16816.F32.BF16 R60, R32, R8, RZ ;  /* 0x00000008203c723c */ /* 0x000fe600000418ff */
[----:B------:R4:W-:Y:S01]  /*6960*/  MUFU.EX2 R190, R7 ;  /* 0x0000000700be7308 */ /* 0x0009e20000000800 */
[----:B-1----:R-:W-:-:S04]  /*6970*/  FFMA.FTZ R6, R42, UR4, -R3 ;  /* 0x000000042a067c23 */ /* 0x002fc80008010803 */
[----:B------:R-:W-:Y:S01]  /*6980*/  HMMA.16816.F32.BF16 R76, R32, R12, RZ ;  /* 0x0000000c204c723c */ /* 0x000fe200000418ff */
[----:B------:R-:W1:Y:S01]  /*6990*/  LDSM.16.MT88.4 R40, [R39+0xc800] ;  /* 0x00c800002728783b */ /* 0x000e620000004200 */
[----:B--2---:R-:W-:Y:S01]  /*69a0*/  FFMA.FTZ R5, R53, UR4, -R4 ;  /* 0x0000000435057c23 */ /* 0x004fe20008010804 */
[----:B---3--:R-:W-:Y:S01]  /*69b0*/  F2FP.BF16.F32.PACK_AB R27, R188, R216 ;  /* 0x000000d8bc1b723e */ /* 0x008fe200000010ff */
[----:B------:R2:W-:Y:S01]  /*69c0*/  MUFU.EX2 R179, R6 ;  /* 0x0000000600b37308 */ /* 0x0005e20000000800 */
[----:B----4-:R-:W-:-:S03]  /*69d0*/  FFMA.FTZ R7, R48, UR4, -R2 ;  /* 0x0000000430077c23 */ /* 0x010fc60008010802 */
[----:B------:R-:W-:Y:S01]  /*69e0*/  HMMA.16816.F32.BF16 R64, R32, R14, RZ ;  /* 0x0000000e2040723c */ /* 0x000fe200000418ff */
[----:B------:R3:W4:Y:S04]  /*69f0*/  MUFU.EX2 R178, R5 ;  /* 0x0000000500b27308 */ /* 0x0007280000000800 */
[----:B------:R4:W-:Y:S03]  /*6a00*/  MUFU.EX2 R207, R7 ;  /* 0x0000000700cf7308 */ /* 0x0009e60000000800 */
[----:B------:R-:W-:Y:S01]  /*6a10*/  HMMA.16816.F32.BF16 R72, R24, R12, RZ ;  /* 0x0000000c1848723c */ /* 0x000fe200000418ff */
[----:B--2---:R-:W-:Y:S01]  /*6a20*/  FFMA.FTZ R6, R57, UR4, -R3 ;  /* 0x0000000439067c23 */ /* 0x004fe20008010803 */
[----:B---3--:R-:W-:-:S03]  /*6a30*/  FFMA.FTZ R5, R56, UR4, -R4 ;  /* 0x0000000438057c23 */ /* 0x008fc60008010804 */
[----:B------:R2:W-:Y:S03]  /*6a40*/  MUFU.EX2 R158, R6 ;  /* 0x00000006009e7308 */ /* 0x0005e60000000800 */
[----:B------:R-:W-:Y:S01]  /*6a50*/  HMMA.16816.F32.BF16 R68, R24, R14, RZ ;  /* 0x0000000e1844723c */ /* 0x000fe200000418ff */
[----:B------:R-:W3:Y:S01]  /*6a60*/  LDSM.16.MT88.4 R12, [R39+0xe800] ;  /* 0x00e80000270c783b */ /* 0x000ee20000004200 */
[----:B----4-:R-:W-:Y:S01]  /*6a70*/  FFMA.FTZ R7, R80, UR4, -R0 ;  /* 0x0000000450077c23 */ /* 0x010fe20008010800 */
[----:B------:R4:W1:Y:S01]  /*6a80*/  MUFU.EX2 R217, R5 ;  /* 0x0000000500d97308 */ /* 0x0008620000000800 */
[----:B------:R-:W-:-:S03]  /*6a90*/  F2FP.BF16.F32.PACK_AB R20, R145, R178 ;  /* 0x000000b29114723e */ /* 0x000fc600000010ff */
[----:B------:R1:W-:Y:S01]  /*6aa0*/  MUFU.EX2 R210, R7 ;  /* 0x0000000700d27308 */ /* 0x0003e20000000800 */
[----:B--2---:R-:W-:Y:S01]  /*6ab0*/  FFMA.FTZ R6, R44, UR4, -R2 ;  /* 0x000000042c067c23 */ /* 0x004fe20008010802 */
[----:B----4-:R-:W-:-:S03]  /*6ac0*/  FFMA.FTZ R5, R55, UR4, -R3 ;  /* 0x0000000437057c23 */ /* 0x010fc60008010803 */
[----:B------:R2:W4:Y:S01]  /*6ad0*/  MUFU.EX2 R147, R6 ;  /* 0x0000000600937308 */ /* 0x0005220000000800 */
[----:B-1----:R-:W-:Y:S01]  /*6ae0*/  F2FP.BF16.F32.PACK_AB R22, R159, R217 ;  /* 0x000000d99f16723e */ /* 0x002fe200000010ff */
[----:B------:R-:W-:Y:S01]  /*6af0*/  HMMA.16816.F32.BF16 R52, R24, R10, RZ ;  /* 0x0000000a1834723c */ /* 0x000fe200000418ff */
[----:B------:R-:W-:Y:S01]  /*6b00*/  FFMA.FTZ R7, R92, UR4, -R4 ;  /* 0x000000045c077c23 */ /* 0x000fe20008010804 */
[----:B------:R1:W1:Y:S04]  /*6b10*/  MUFU.EX2 R146, R5 ;  /* 0x0000000500927308 */ /* 0x0002680000000800 */
[----:B------:R3:W-:Y:S01]  /*6b20*/  MUFU.EX2 R251, R7 ;  /* 0x0000000700fb7308 */ /* 0x0007e20000000800 */
[----:B--2---:R-:W-:Y:S01]  /*6b30*/  FFMA.FTZ R6, R50, UR4, -R0 ;  /* 0x0000000432067c23 */ /* 0x004fe20008010800 */
[----:B----4-:R-:W-:Y:S01]  /*6b40*/  F2FP.BF16.F32.PACK_AB R16, R147, R190 ;  /* 0x000000be9310723e */ /* 0x010fe200000010ff */
[----:B-1----:R-:W-:-:S02]  /*6b50*/  FFMA.FTZ R5, R58, UR4, -R3 ;  /* 0x000000043a057c23 */ /* 0x002fc40008010803 */
[----:B------:R1:W-:Y:S01]  /*6b60*/  MUFU.EX2 R191, R6 ;  /* 0x0000000600bf7308 */ /* 0x0003e20000000800 */
[----:B------:R-:W-:Y:S01]  /*6b70*/  HMMA.16816.F32.BF16 R56, R24, R8, RZ ;  /* 0x000000081838723c */ /* 0x000fe200000418ff */
[----:B------:R-:W-:Y:S01]  /*6b80*/  VIADD R8, R228, 0xc000 ;  /* 0x0000c000e4087836 */ /* 0x000fe20000000000 */
[----:B------:R-:W-:Y:S01]  /*6b90*/  F2FP.BF16.F32.PACK_AB R21, R146, R179 ;  /* 0x000000b39215723e */ /* 0x000fe200000010ff */
[----:B------:R2:W4:Y:S01]  /*6ba0*/  MUFU.EX2 R206, R5 ;  /* 0x0000000500ce7308 */ /* 0x0005220000000800 */
[----:B---3--:R-:W-:-:S04]  /*6bb0*/  FFMA.FTZ R7, R89, UR4, -R3 ;  /* 0x0000000459077c23 */ /* 0x008fc80008010803 */
[----:B------:R3:W-:Y:S01]  /*6bc0*/  MUFU.EX2 R248, R7 ;  /* 0x0000000700f87308 */ /* 0x0007e20000000800 */
[----:B-1----:R-:W-:Y:S01]  /*6bd0*/  FFMA.FTZ R6, R81, UR4, -R0 ;  /* 0x0000000451067c23 */ /* 0x002fe20008010800 */
[----:B--2---:R-:W-:-:S03]  /*6be0*/  FFMA.FTZ R5, R45, UR4, -R2 ;  /* 0x000000042d057c23 */ /* 0x004fc60008010802 */
[----:B------:R-:W1:Y:S01]  /*6bf0*/  MUFU.EX2 R208, R6 ;  /* 0x0000000600d07308 */ /* 0x000e620000000800 */
[----:B----4-:R-:W-:Y:S01]  /*6c00*/  F2FP.BF16.F32.PACK_AB R23, R206, R158 ;  /* 0x0000009ece17723e */ /* 0x010fe200000010ff */
[----:B------:R-:W-:Y:S02]  /*6c10*/  HMMA.16816.F32.BF16 R44, R32, R120, RZ ;  /* 0x00000078202c723c */ /* 0x000fe400000418ff */
[----:B------:R2:W4:Y:S01]  /*6c20*/  MUFU.EX2 R157, R5 ;  /* 0x00000005009d7308 */ /* 0x0005220000000800 */
[----:B---3--:R-:W-:-:S04]  /*6c30*/  FFMA.FTZ R7, R90, UR4, -R3 ;  /* 0x000000045a077c23 */ /* 0x008fc80008010803 */
[----:B------:R3:W-:Y:S01]  /*6c40*/  MUFU.EX2 R249, R7 ;  /* 0x0000000700f97308 */ /* 0x0007e20000000800 */
[C---:B------:R-:W-:Y:S01]  /*6c50*/  HMMA.16816.F32.BF16 R76, R20.reuse, R40, R76 ;  /* 0x00000028144c723c */ /* 0x040fe2000004184c */
[----:B-1----:R-:W-:Y:S01]  /*6c60*/  F2FP.BF16.F32.PACK_AB R19, R208, R210 ;  /* 0x000000d2d013723e */ /* 0x002fe200000010ff */
[----:B------:R-:W-:Y:S01]  /*6c70*/  FFMA.FTZ R6, R93, UR4, -R4 ;  /* 0x000000045d067c23 */ /* 0x000fe20008010804 */
[----:B--2---:R-:W-:Y:S01]  /*6c80*/  VIADD R5, R228, 0xc040 ;  /* 0x0000c040e4057836 */ /* 0x004fe20000000000 */
[----:B----4-:R-:W-:Y:S01]  /*6c90*/  F2FP.BF16.F32.PACK_AB R18, R207, R157 ;  /* 0x0000009dcf12723e */ /* 0x010fe200000010ff */
[----:B------:R-:W-:Y:S02]  /*6ca0*/  @P0 VIADD R5, R8, 0xffffffc0 ;  /* 0xffffffc008050836 */ /* 0x000fe40000000000 */
[----:B------:R-:W-:Y:S01]  /*6cb0*/  FFMA.FTZ R8, R49, UR4, -R0 ;  /* 0x0000000431087c23 */ /* 0x000fe20008010800 */
[----:B------:R-:W-:Y:S01]  /*6cc0*/  HMMA.16816.F32.BF16 R80, R20, R42, R64 ;  /* 0x0000002a1450723c */ /* 0x000fe20000041840 */
[----:B------:R1:W-:Y:S01]  /*6cd0*/  MUFU.EX2 R250, R6 ;  /* 0x0000000600fa7308 */ /* 0x0003e20000000800 */
[----:B------:R-:W-:Y:S01]  /*6ce0*/  IMAD.IADD R37, R133, 0x1, R5 ;  /* 0x0000000185257824 */ /* 0x000fe200078e0205 */
[----:B------:R-:W2:Y:S01]  /*6cf0*/  LDSM.16.MT88.4 R108, [R5] ;  /* 0x00000000056c783b */ /* 0x000ea20000004200 */
[----:B---3--:R-:W-:Y:S01]  /*6d00*/  FFMA.FTZ R7, R86, UR4, -R2 ;  /* 0x0000000456077c23 */ /* 0x008fe20008010802 */
[----:B------:R-:W3:Y:S02]  /*6d10*/  MUFU.EX2 R218, R8 ;  /* 0x0000000800da7308 */ /* 0x000ee40000000800 */
[----:B------:R-:W4:Y:S01]  /*6d20*/  LDSM.16.MT88.4 R112, [R5+0x800] ;  /* 0x000800000570783b */ /* 0x000f220000004200 */
[----:B------:R-:W-:Y:S01]  /*6d30*/  HMMA.16816.F32.BF16 R48, R32, R10, RZ ;  /* 0x0000000a2030723c */ /* 0x000fe200000418ff */
[----:B------:R3:W-:Y:S02]  /*6d40*/  MUFU.EX2 R243, R7 ;  /* 0x0000000700f37308 */ /* 0x0007e40000000800 */
[----:B------:R-:W4:Y:S01]  /*6d50*/  LDSM.16.MT88.4 R116, [R37] ;  /* 0x000000002574783b */ /* 0x000f220000004200 */
[----:B-1----:R-:W-:-:S03]  /*6d60*/  FFMA.FTZ R6, R91, UR4, -R4 ;  /* 0x000000045b067c23 */ /* 0x002fc60008010804 */
[----:B------:R-:W1:Y:S01]  /*6d70*/  LDSM.16.MT88.4 R64, [R37+0x800] ;  /* 0x000800002540783b */ /* 0x000e620000004200 */
[----:B------:R-:W-:Y:S01]  /*6d80*/  HMMA.16816.F32.BF16 R60, R20, R12, R60 ;  /* 0x0000000c143c723c */ /* 0x000fe2000004183c */
[----:B---3--:R-:W-:Y:S01]  /*6d90*/  F2FP.BF16.F32.PACK_AB R17, R218, R191 ;  /* 0x000000bfda11723e */ /* 0x008fe200000010ff */
[----:B------:R3:W-:Y:S01]  /*6da0*/  MUFU.EX2 R252, R6 ;  /* 0x0000000600fc7308 */ /* 0x0007e20000000800 */
[----:B------:R-:W-:-:S05]  /*6db0*/  FFMA.FTZ R7, R138, UR4, -R2 ;  /* 0x000000048a077c23 */ /* 0x000fca0008010802 */
[----:B------:R-:W-:Y:S01]  /*6dc0*/  HMMA.16816.F32.BF16 R8, R24, R120, RZ ;  /* 0x000000781808723c */ /* 0x000fe200000418ff */
[----:B------:R-:W-:Y:S01]  /*6dd0*/  MOV R120, R205 ;  /* 0x000000cd00787202 */ /* 0x000fe20000000f00 */
[----:B------:R2:W-:Y:S01]  /*6de0*/  MUFU.EX2 R242, R7 ;  /* 0x0000000700f27308 */ /* 0x0005e20000000800 */
[----:B------:R-:W-:-:S05]  /*6df0*/  IMAD.MOV.U32 R121, RZ, RZ, R204 ;  /* 0x000000ffff797224 */ /* 0x000fca00078e00cc */
[----:B------:R-:W-:Y:S01]  /*6e00*/  HMMA.16816.F32.BF16 R72, R16, R40, R72 ;  /* 0x000000281048723c */ /* 0x000fe20000041848 */
[----:B---3--:R-:W-:-:S04]  /*6e10*/  FFMA.FTZ R6, R88, UR4, -R3 ;  /* 0x0000000458067c23 */ /* 0x008fc80008010803 */
[----:B------:R3:W1:Y:S03]  /*6e20*/  MUFU.EX2 R247, R6 ;  /* 0x0000000600f77308 */ /* 0x0006660000000800 */
[----:B------:R-:W-:Y:S01]  /*6e30*/  HMMA.16816.F32.BF16 R68, R16, R42, R68 ;  /* 0x0000002a1044723c */ /* 0x000fe20000041844 */
[----:B--2---:R-:W-:-:S04]  /*6e40*/  FFMA.FTZ R7, R87, UR4, -R0 ;  /* 0x0000000457077c23 */ /* 0x004fc80008010800 */
[----:B------:R2:W-:Y:S03]  /*6e50*/  MUFU.EX2 R240, R7 ;  /* 0x0000000700f07308 */ /* 0x0005e60000000800 */
[----:B------:R-:W-:Y:S01]  /*6e60*/  HMMA.16816.F32.BF16 R40, R24, R108, RZ ;  /* 0x0000006c1828723c */ /* 0x000fe200000418ff */
[----:B---3--:R-:W-:-:S04]  /*6e70*/  FFMA.FTZ R6, R95, UR4, -R3 ;  /* 0x000000045f067c23 */ /* 0x008fc80008010803 */
[----:B------:R3:W-:Y:S03]  /*6e80*/  MUFU.EX2 R246, R6 ;  /* 0x0000000600f67308 */ /* 0x0007e60000000800 */
[----:B------:R-:W-:Y:S01]  /*6e90*/  HMMA.16816.F32.BF16 R152, R16, R104, R8 ;  /* 0x000000681098723c */ /* 0x000fe20000041808 */
[----:B------:R-:W-:Y:S01]  /*6ea0*/  FFMA.FTZ R8, R96, UR4, -R4 ;  /* 0x0000000460087c23 */ /* 0x000fe20008010804 */
[----:B--2---:R-:W-:-:S03]  /*6eb0*/  FFMA.FTZ R7, R131, UR4, -R0 ;  /* 0x0000000483077c23 */ /* 0x004fc60008010800 */
[----:B------:R-:W2:Y:S03]  /*6ec0*/  MUFU.EX2 R36, R8 ;  /* 0x0000000800247308 */ /* 0x000ea60000000800 */
[----:B------:R-:W-:Y:S01]  /*6ed0*/  HMMA.16816.F32.BF16 R56, R16, R12, R56 ;  /* 0x0000000c1038723c */ /* 0x000fe20000041838 */
[----:B------:R1:W-:Y:S01]  /*6ee0*/  MUFU.EX2 R239, R7 ;  /* 0x0000000700ef7308 */ /* 0x0003e20000000800 */
[----:B---3--:R-:W-:-:S06]  /*6ef0*/  FFMA.FTZ R6, R85, UR4, -R2 ;  /* 0x0000000455067c23 */ /* 0x008fcc0008010802 */
[----:B----4-:R-:W-:Y:S01]  /*6f00*/  HMMA.16816.F32.BF16 R180, R16, R112, R40 ;  /* 0x0000007010b4723c */ /* 0x010fe20000041828 */
[----:B------:R-:W3:Y:S01]  /*6f10*/  LDSM.16.MT88.4 R40, [R39+0xf000] ;  /* 0x00f000002728783b */ /* 0x000ee20000004200 */
[----:B------:R4:W2:Y:S01]  /*6f20*/  MUFU.EX2 R245, R6 ;  /* 0x0000000600f57308 */ /* 0x0008a20000000800 */
[----:B-1----:R-:W-:-:S05]  /*6f30*/  FFMA.FTZ R7, R126, UR4, -R4 ;  /* 0x000000047e077c23 */ /* 0x002fca0008010804 */
[----:B------:R-:W-:Y:S01]  /*6f40*/  HMMA.16816.F32.BF16 R140, R16, R14, R52 ;  /* 0x0000000e108c723c */ /* 0x000fe20000041834 */
[----:B------:R-:W-:Y:S01]  /*6f50*/  LDSM.16.MT88.4 R52, [R37+0x2000] ;  /* 0x002000002534783b */ /* 0x000fe20000004200 */
[----:B------:R1:W-:Y:S01]  /*6f60*/  MUFU.EX2 R229, R7 ;  /* 0x0000000700e57308 */ /* 0x0003e20000000800 */
[----:B----4-:R-:W-:-:S05]  /*6f70*/  FFMA.FTZ R6, R139, UR4, -R2 ;  /* 0x000000048b067c23 */ /* 0x010fca0008010802 */
[----:B------:R-:W-:Y:S01]  /*6f80*/  HMMA.16816.F32.BF16 R100, R20, R14, R48 ;  /* 0x0000000e1464723c */ /* 0x000fe20000041830 */
[----:B------:R4:W3:Y:S07]  /*6f90*/  MUFU.EX2 R244, R6 ;  /* 0x0000000600f47308 */ /* 0x0008ee0000000800 */
[----:B------:R-:W-:Y:S01]  /*6fa0*/  HMMA.16816.F32.BF16 R12, R32, R108, RZ ;  /* 0x0000006c200c723c */ /* 0x000fe200000418ff */
[----:B-1----:R-:W-:Y:S01]  /*6fb0*/  FFMA.FTZ R7, R128, UR4, -R4 ;  /* 0x0000000480077c23 */ /* 0x002fe20008010804 */
[----:B------:R-:W-:Y:S01]  /*6fc0*/  MOV R108, R179 ;  /* 0x000000b3006c7202 */ /* 0x000fe20000000f00 */
[----:B------:R-:W-:-:S02]  /*6fd0*/  IMAD.MOV.U32 R109, RZ, RZ, R178 ;  /* 0x000000ffff6d7224 */ /* 0x000fc400078e00b2 */
[----:B------:R1:W-:Y:S03]  /*6fe0*/  MUFU.EX2 R236, R7 ;  /* 0x0000000700ec7308 */ /* 0x0003e60000000800 */
[----:B------:R-:W-:Y:S01]  /*6ff0*/  HMMA.16816.F32.BF16 R8, R24, R116, RZ ;  /* 0x000000741808723c */ /* 0x000fe200000418ff */
[----:B----4-:R-:W-:-:S04]  /*7000*/  FFMA.FTZ R6, R84, UR4, -R0 ;  /* 0x0000000454067c23 */ /* 0x010fc80008010800 */
[----:B------:R4:W3:Y:S03]  /*7010*/  MUFU.EX2 R237, R6 ;  /* 0x0000000600ed7308 */ /* 0x0008e60000000800 */
[----:B------:R-:W-:Y:S01]  /*7020*/  HMMA.16816.F32.BF16 R200, R20, R104, R44 ;  /* 0x0000006814c8723c */ /* 0x000fe2000004182c */
[----:B------:R-:W3:Y:S01]  /*7030*/  LDSM.16.MT88.4 R44, [R39+0xd000] ;  /* 0x00d00000272c783b */ /* 0x000ee20000004200 */
[----:B------:R-:W-:Y:S02]  /*7040*/  IMAD.MOV.U32 R105, RZ, RZ, R210 ;  /* 0x000000ffff697224 */ /* 0x000fe400078e00d2 */
[----:B-1----:R-:W-:-:S04]  /*7050*/  FFMA.FTZ R7, R124, UR4, -R3 ;  /* 0x000000047c077c23 */ /* 0x002fc80008010803 */
[----:B------:R1:W-:Y:S01]  /*7060*/  MUFU.EX2 R226, R7 ;  /* 0x0000000700e27308 */ /* 0x0003e20000000800 */
[----:B------:R-:W-:Y:S01]  /*7070*/  HMMA.16816.F32.BF16 R184, R20, R112, R12 ;  /* 0x0000007014b8723c */ /* 0x000fe2000004180c */
[----:B------:R-:W-:Y:S01]  /*7080*/  F2FP.BF16.F32.PACK_AB R12, R251, R250 ;  /* 0x000000fafb0c723e */ /* 0x000fe200000010ff */
[----:B------:R-:W-:Y:S02]  /*7090*/  IMAD.MOV.U32 R112, RZ, RZ, R146 ;  /* 0x000000ffff707224 */ /* 0x000fe400078e0092 */
[----:B----4-:R-:W-:Y:S01]  /*70a0*/  FFMA.FTZ R6, R130, UR4, -R0 ;  /* 0x0000000482067c23 */ /* 0x010fe20008010800 */
[----:B------:R-:W-:Y:S02]  /*70b0*/  F2FP.BF16.F32.PACK_AB R13, R247, R248 ;  /* 0x000000f8f70d723e */ /* 0x000fe400000010ff */
[----:B--2---:R-:W-:Y:S01]  /*70c0*/  F2FP.BF16.F32.PACK_AB R14, R36, R252 ;  /* 0x000000fc240e723e */ /* 0x004fe200000010ff */
[----:B------:R2:W4:Y:S01]  /*70d0*/  MUFU.EX2 R241, R6 ;  /* 0x0000000600f17308 */ /* 0x0005220000000800 */
[----:B------:R-:W-:Y:S01]  /*70e0*/  F2FP.BF16.F32.PACK_AB R15, R246, R249 ;  /* 0x000000f9f60f723e */ /* 0x000fe200000010ff */
[----:B------:R-:W-:Y:S01]  /*70f0*/  HMMA.16816.F32.BF16 R196, R16, R64, R8 ;  /* 0x0000004010c4723c */ /* 0x000fe20000041808 */
[----:B------:R-:W-:-:S02]  /*7100*/  F2FP.BF16.F32.PACK_AB R8, R245, R243 ;  /* 0x000000f3f508723e */ /* 0x000fc400000010ff */
[----:B---3--:R-:W-:Y:S01]  /*7110*/  F2FP.BF16.F32.PACK_AB R10, R244, R242 ;  /* 0x000000f2f40a723e */ /* 0x008fe200000010ff */
[----:B-1----:R-:W-:Y:S01]  /*7120*/  IMAD.MOV.U32 R7, RZ, RZ, R145 ;  /* 0x000000ffff077224 */ /* 0x002fe200078e0091 */
[----:B------:R-:W-:Y:S02]  /*7130*/  F2FP.BF16.F32.PACK_AB R9, R237, R240 ;  /* 0x000000f0ed09723e */ /* 0x000fe400000010ff */
[----:B------:R-:W-:Y:S01]  /*7140*/  MOV R113, R147 ;  /* 0x0000009300717202 */ /* 0x000fe20000000f00 */
[----:B------:R-:W-:Y:S01]  /*7150*/  HMMA.16816.F32.BF16 R48, R32, R116, RZ ;  /* 0x000000742030723c */ /* 0x000fe200000418ff */
[----:B------:R-:W-:Y:S02]  /*7160*/  IMAD.MOV.U32 R117, RZ, RZ, R214 ;  /* 0x000000ffff757224 */ /* 0x000fe400078e00d6 */
[----:B------:R-:W-:Y:S02]  /*7170*/  IMAD.MOV.U32 R116, RZ, RZ, R213 ;  /* 0x000000ffff747224 */ /* 0x000fe400078e00d5 */
[--C-:B--2---:R-:W-:Y:S01]  /*7180*/  FFMA.FTZ R6, R129, UR4, -R4.reuse ;  /* 0x0000000481067c23 */ /* 0x104fe20008010804 */
[----:B------:R-:W-:Y:S01]  /*7190*/  FFMA.FTZ R4, R127, UR4, -R4 ;  /* 0x000000047f047c23 */ /* 0x000fe20008010804 */
[----:B----4-:R-:W-:-:S02]  /*71a0*/  F2FP.BF16.F32.PACK_AB R11, R241, R239 ;  /* 0x000000eff10b723e */ /* 0x010fc400000010ff */
[----:B------:R1:W2:Y:S01]  /*71b0*/  MUFU.EX2 R235, R6 ;  /* 0x0000000600eb7308 */ /* 0x0002a20000000800 */
[----:B------:R-:W-:Y:S03]  /*71c0*/  HMMA.16816.F32.BF16 R100, R12, R42, R100 ;  /* 0x0000002a0c64723c */ /* 0x000fe60000041864 */
[----:B------:R3:W4:Y:S05]  /*71d0*/  MUFU.EX2 R231, R4 ;  /* 0x0000000400e77308 */ /* 0x00072a0000000800 */
[----:B------:R-:W-:Y:S01]  /*71e0*/  HMMA.16816.F32.BF16 R168, R8, R46, R68 ;  /* 0x0000002e08a8723c */ /* 0x000fe20000041844 */
[----:B-1----:R-:W-:Y:S01]  /*71f0*/  FFMA.FTZ R6, R99, UR4, -R3 ;  /* 0x0000000463067c23 */ /* 0x002fe20008010803 */
[----:B--2---:R-:W-:-:S06]  /*7200*/  F2FP.BF16.F32.PACK_AB R128, R235, R229 ;  /* 0x000000e5eb80723e */ /* 0x004fcc00000010ff */
[----:B------:R-:W-:Y:S01]  /*7210*/  HMMA.16816.F32.BF16 R192, R20, R64, R48 ;  /* 0x0000004014c0723c */ /* 0x000fe20000041830 */
[----:B------:R1:W2:Y:S01]  /*7220*/  MUFU.EX2 R227, R6 ;  /* 0x0000000600e37308 */ /* 0x0002a20000000800 */
[----:B---3--:R-:W-:Y:S01]  /*7230*/  FFMA.FTZ R4, R98, UR4, -R3 ;  /* 0x0000000462047c23 */ /* 0x008fe20008010803 */
[----:B------:R-:W-:Y:S01]  /*7240*/  LDSM.16.MT88.4 R48, [R228+0xe800] ;  /* 0x00e80000e430783b */ /* 0x000fe20000004200 */
[----:B----4-:R-:W-:Y:S01]  /*7250*/  F2FP.BF16.F32.PACK_AB R130, R231, R236 ;  /* 0x000000ece782723e */ /* 0x010fe200000010ff */
[----:B------:R-:W-:Y:S01]  /*7260*/  IMAD.MOV.U32 R65, RZ, RZ, R216 ;  /* 0x000000ffff417224 */ /* 0x000fe200078e00d8 */
[----:B------:R3:W-:Y:S01]  /*7270*/  MUFU.EX2 R224, R4 ;  /* 0x0000000400e07308 */ /* 0x0007e20000000800 */
[----:B------:R-:W-:Y:S01]  /*7280*/  IMAD.MOV.U32 R64, RZ, RZ, R215 ;  /* 0x000000ffff407224 */ /* 0x000fe200078e00d7 */
[----:B------:R-:W-:Y:S01]  /*7290*/  HMMA.16816.F32.BF16 R160, R12, R44, R76 ;  /* 0x0000002c0ca0723c */ /* 0x000fe2000004184c */
[----:B-1----:R-:W-:Y:S01]  /*72a0*/  FFMA.FTZ R6, R125, UR4, -R3 ;  /* 0x000000047d067c23 */ /* 0x002fe20008010803 */
[----:B------:R-:W-:-:S06]  /*72b0*/  FFMA.FTZ R3, R144, UR4, -R2 ;  /* 0x0000000490037c23 */ /* 0x000fcc0008010802 */
[----:B------:R-:W-:Y:S01]  /*72c0*/  HMMA.16816.F32.BF16 R164, R8, R44, R72 ;  /* 0x0000002c08a4723c */ /* 0x000fe20000041848 */
[----:B--2---:R-:W-:Y:S01]  /*72d0*/  F2FP.BF16.F32.PACK_AB R129, R227, R226 ;  /* 0x000000e2e381723e */ /* 0x004fe200000010ff */
[----:B------:R1:W2:Y:S01]  /*72e0*/  MUFU.EX2 R225, R6 ;  /* 0x0000000600e17308 */ /* 0x0002a20000000800 */
[--C-:B---3--:R-:W-:Y:S02]  /*72f0*/  FFMA.FTZ R4, R97, UR4, -R2.reuse ;  /* 0x0000000461047c23 */ /* 0x108fe40008010802 */
[----:B------:R3:W-:Y:S01]  /*7300*/  LDSM.16.MT88.4 R96, [R39+0xf800] ;  /* 0x00f800002760783b */ /* 0x0007e20000004200 */
[----:B------:R4:W-:Y:S02]  /*7310*/  MUFU.EX2 R223, R3 ;  /* 0x0000000300df7308 */ /* 0x0009e40000000800 */
[----:B------:R-:W-:Y:S01]  /*7320*/  HMMA.16816.F32.BF16 R144, R12, R40, R60 ;  /* 0x000000280c90723c */ /* 0x000fe2000004183c */
[----:B------:R-:W3:Y:S01]  /*7330*/  LDSM.16.MT88.4 R60, [R228+0xe000] ;  /* 0x00e00000e43c783b */ /* 0x000ee20000004200 */
[----:B-1----:R-:W-:-:S06]  /*7340*/  FFMA.FTZ R6, R150, UR4, -R2 ;  /* 0x0000000496067c23 */ /* 0x002fcc0008010802 */
[----:B------:R-:W-:Y:S01]  /*7350*/  HMMA.16816.F32.BF16 R68, R12, R46, R80 ;  /* 0x0000002e0c44723c */ /* 0x000fe20000041850 */
[----:B------:R-:W-:Y:S01]  /*7360*/  LDSM.16.MT88.4 R44, [R5+0x2800] ;  /* 0x00280000052c783b */ /* 0x000fe20000004200 */
[----:B--2---:R-:W-:Y:S01]  /*7370*/  F2FP.BF16.F32.PACK_AB R131, R225, R224 ;  /* 0x000000e0e183723e */ /* 0x004fe200000010ff */
[----:B----4-:R-:W-:Y:S01]  /*7380*/  FFMA.FTZ R3, R94, UR4, -R2 ;  /* 0x000000045e037c23 */ /* 0x010fe20008010802 */
[----:B------:R-:W-:Y:S01]  /*7390*/  FFMA.FTZ R2, R149, UR4, -R0 ;  /* 0x0000000495027c23 */ /* 0x000fe20008010800 */
[----:B------:R1:W2:Y:S03]  /*73a0*/  MUFU.EX2 R222, R6 ;  /* 0x0000000600de7308 */ /* 0x0002a60000000800 */
[----:B------:R-:W-:Y:S01]  /*73b0*/  HMMA.16816.F32.BF16 R92, R8, R40, R56 ;  /* 0x00000028085c723c */ /* 0x000fe20000041838 */
[----:B------:R-:W4:Y:S01]  /*73c0*/  LDSM.16.MT88.4 R56, [R5+0x2000] ;  /* 0x002000000538783b */ /* 0x000f220000004200 */
[----:B------:R2:W-:Y:S01]  /*73d0*/  MUFU.EX2 R221, R3 ;  /* 0x0000000300dd7308 */ /* 0x0005e20000000800 */
[----:B---3--:R-:W-:-:S03]  /*73e0*/  MOV R39, R217 ;  /* 0x000000d900277202 */ /* 0x008fc60000000f00 */
[----:B------:R3:W-:Y:S02]  /*73f0*/  MUFU.EX2 R138, R2 ;  /* 0x00000002008a7308 */ /* 0x0007e40000000800 */
[----:B------:R-:W-:Y:S01]  /*7400*/  HMMA.16816.F32.BF16 R140, R8, R42, R140 ;  /* 0x0000002a088c723c */ /* 0x000fe2000004188c */
[----:B------:R-:W4:Y:S01]  /*7410*/  LDSM.16.MT88.4 R40, [R37+0x2800] ;  /* 0x002800002528783b */ /* 0x000f220000004200 */
[----:B-1----:R-:W-:Y:S01]  /*7420*/  IMAD.MOV.U32 R6, RZ, RZ, R220 ;  /* 0x000000ffff067224 */ /* 0x002fe200078e00dc */
[----:B--2---:R-:W-:Y:S01]  /*7430*/  F2FP.BF16.F32.PACK_AB R124, R222, R223 ;  /* 0x000000dfde7c723e */ /* 0x004fe200000010ff */
[----:B------:R-:W1:Y:S01]  /*7440*/  MUFU.EX2 R220, R4 ;  /* 0x0000000400dc7308 */ /* 0x000e620000000800 */
[----:B------:R-:W-:-:S03]  /*7450*/  FFMA.FTZ R3, R148, UR4, -R0 ;  /* 0x0000000494037c23 */ /* 0x000fc60008010800 */
[----:B------:R-:W-:Y:S01]  /*7460*/  HMMA.16816.F32.BF16 R160, R128, R172, R160 ;  /* 0x000000ac80a0723c */ /* 0x000fe200000418a0 */
[--C-:B---3--:R-:W-:Y:S01]  /*7470*/  FFMA.FTZ R2, R156, UR4, -R0.reuse ;  /* 0x000000049c027c23 */ /* 0x108fe20008010800 */
[----:B------:R-:W-:Y:S01]  /*7480*/  FFMA.FTZ R0, R151, UR4, -R0 ;  /* 0x0000000497007c23 */ /* 0x000fe20008010800 */
[----:B------:R-:W2:Y:S05]  /*7490*/  MUFU.EX2 R133, R3 ;  /* 0x0000000300857308 */ /* 0x000eaa0000000800 */
[----:B------:R-:W-:Y:S01]  /*74a0*/  HMMA.16816.F32.BF16 R88, R32, R60, RZ ;  /* 0x0000003c2058723c */ /* 0x000fe200000418ff */
[----:B------:R3:W-:Y:S01]  /*74b0*/  MUFU.EX2 R139, R2 ;  /* 0x00000002008b7308 */ /* 0x0007e20000000800 */
[----:B-1----:R-:W-:Y:S01]  /*74c0*/  F2FP.BF16.F32.PACK_AB R126, R221, R220 ;  /* 0x000000dcdd7e723e */ /* 0x002fe200000010ff */
[----:B------:R-:W-:-:S02]  /*74d0*/  IMAD.MOV.U32 R4, RZ, RZ, R219 ;  /* 0x000000ffff047224 */ /* 0x000fc400078e00db */
[----:B------:R-:W1:Y:S03]  /*74e0*/  MUFU.EX2 R38, R0 ;  /* 0x0000000000267308 */ /* 0x000e660000000800 */
[----:B------:R-:W-:Y:S01]  /*74f0*/  HMMA.16816.F32.BF16 R84, R24, R60, RZ ;  /* 0x0000003c1854723c */ /* 0x000fe200000418ff */
[----:B------:R-:W-:Y:S01]  /*7500*/  IMAD.MOV.U32 R61, RZ, RZ, R209 ;  /* 0x000000ffff3d7224 */ /* 0x000fe200078e00d1 */
[----:B--2---:R-:W-:Y:S01]  /*7510*/  F2FP.BF16.F32.PACK_AB R125, R133, R138 ;  /* 0x0000008a857d723e */ /* 0x004fe200000010ff */
[----:B------:R-:W-:Y:S02]  /*7520*/  IMAD.MOV.U32 R3, RZ, RZ, R218 ;  /* 0x000000ffff037224 */ /* 0x000fe400078e00da */
[----:B------:R-:W-:Y:S01]  /*7530*/  IMAD.MOV.U32 R60, RZ, RZ, R208 ;  /* 0x000000ffff3c7224 */ /* 0x000fe200078e00d0 */
[----:B---3--:R-:W-:Y:S02]  /*7540*/  MOV R2, R211 ;  /* 0x000000d300027202 */ /* 0x008fe40000000f00 */
[----:B----4-:R-:W-:Y:S01]  /*7550*/  HMMA.16816.F32.BF16 R80, R32, R56, RZ ;  /* 0x000000382050723c */ /* 0x010fe200000418ff */
[----:B-1----:R-:W-:Y:S01]  /*7560*/  F2FP.BF16.F32.PACK_AB R127, R38, R139 ;  /* 0x0000008b267f723e */ /* 0x002fe200000010ff */
[----:B------:R-:W-:-:S06]  /*7570*/  IMAD.MOV.U32 R0, RZ, RZ, R212 ;  /* 0x000000ffff007224 */ /* 0x000fcc00078e00d4 */
[----:B------:R-:W-:Y:S01]  /*7580*/  HMMA.16816.F32.BF16 R76, R24, R56, RZ ;  /* 0x00000038184c723c */ /* 0x000fe200000418ff */
[----:B------:R-:W-:Y:S02]  /*7590*/  IMAD.MOV.U32 R57, RZ, RZ, R207 ;  /* 0x000000ffff397224 */ /* 0x000fe400078e00cf */
[----:B------:R-:W-:-:S05]  /*75a0*/  IMAD.MOV.U32 R56, RZ, RZ, R206 ;  /* 0x000000ffff387224 */ /* 0x000fca00078e00ce */
[C---:B------:R-:W-:Y:S08]  /*75b0*/  HMMA.16816.F32.BF16 R164, R124.reuse, R172, R164 ;  /* 0x000000ac7ca4723c */ /* 0x040ff000000418a4 */
[-C--:B------:R-:W-:Y:S08]  /*75c0*/  HMMA.16816.F32.BF16 R168, R124, R174.reuse, R168 ;  /* 0x000000ae7ca8723c */ /* 0x080ff000000418a8 */
[----:B------:R-:W-:Y:S08]  /*75d0*/  HMMA.16816.F32.BF16 R172, R128, R174, R68 ;  /* 0x000000ae80ac723c */ /* 0x000ff00000041844 */
[-C--:B------:R-:W-:Y:S08]  /*75e0*/  HMMA.16816.F32.BF16 R72, R32, R52.reuse, RZ ;  /* 0x000000342048723c */ /* 0x080ff000000418ff */
[----:B------:R-:W-:Y:S01]  /*75f0*/  HMMA.16816.F32.BF16 R68, R24, R52, RZ ;  /* 0x000000341844723c */ /* 0x000fe200000418ff */
[----:B------:R-:W-:-:S02]  /*7600*/  IMAD.MOV.U32 R53, RZ, RZ, R189 ;  /* 0x000000ffff357224 */ /* 0x000fc400078e00bd */
[----:B------:R-:W-:-:S05]  /*7610*/  IMAD.MOV.U32 R52, RZ, RZ, R188 ;  /* 0x000000ffff347224 */ /* 0x000fca00078e00bc */
[-C--:B------:R-:W-:Y:S08]  /*7620*/  HMMA.16816.F32.BF16 R216, R20, R48.reuse, R88 ;  /* 0x0000003014d8723c */ /* 0x080ff00000041858 */
[----:B------:R-:W-:Y:S01]  /*7630*/  HMMA.16816.F32.BF16 R204, R16, R48, R84 ;  /* 0x0000003010cc723c */ /* 0x000fe20000041854 */
[----:B------:R-:W-:Y:S02]  /*7640*/  IMAD.MOV.U32 R49, RZ, RZ, R191 ;  /* 0x000000ffff317224 */ /* 0x000fe400078e00bf */
[----:B------:R-:W-:-:S05]  /*7650*/  IMAD.MOV.U32 R48, RZ, RZ, R190 ;  /* 0x000000ffff307224 */ /* 0x000fca00078e00be */
[-C--:B------:R-:W-:Y:S08]  /*7660*/  HMMA.16816.F32.BF16 R212, R20, R44.reuse, R80 ;  /* 0x0000002c14d4723c */ /* 0x080ff00000041850 */
[----:B------:R-:W-:Y:S01]  /*7670*/  HMMA.16816.F32.BF16 R188, R16, R44, R76 ;  /* 0x0000002c10bc723c */ /* 0x000fe2000004184c */
[----:B------:R-:W-:Y:S02]  /*7680*/  IMAD.MOV.U32 R44, RZ, RZ, R177 ;  /* 0x000000ffff2c7224 */ /* 0x000fe400078e00b1 */
[----:B------:R-:W-:-:S05]  /*7690*/  IMAD.MOV.U32 R45, RZ, RZ, R176 ;  /* 0x000000ffff2d7224 */ /* 0x000fca00078e00b0 */
[-C--:B------:R-:W-:Y:S08]  /*76a0*/  HMMA.16816.F32.BF16 R88, R124, R96.reuse, R92 ;  /* 0x000000607c58723c */ /* 0x080ff0000004185c */
[----:B------:R-:W-:Y:S01]  /*76b0*/  HMMA.16816.F32.BF16 R84, R128, R96, R144 ;  /* 0x000000608054723c */ /* 0x000fe20000041890 */
[----:B------:R-:W-:Y:S01]  /*76c0*/  MOV R146, R158 ;  /* 0x0000009e00927202 */ /* 0x000fe20000000f00 */
[----:B------:R-:W-:-:S06]  /*76d0*/  IMAD.MOV.U32 R147, RZ, RZ, R157 ;  /* 0x000000ffff937224 */ /* 0x000fcc00078e009d */
[----:B------:R-:W-:Y:S08]  /*76e0*/  HMMA.16816.F32.BF16 R92, R124, R98, R140 ;  /* 0x000000627c5c723c */ /* 0x000ff0000004188c */
[-C--:B------:R-:W-:Y:S08]  /*76f0*/  HMMA.16816.F32.BF16 R208, R20, R40.reuse, R72 ;  /* 0x0000002814d0723c */ /* 0x080ff00000041848 */
[----:B------:R-:W-:Y:S01]  /*7700*/  HMMA.16816.F32.BF16 R176, R16, R40, R68 ;  /* 0x0000002810b0723c */ /* 0x000fe20000041844 */
[----:B------:R-:W-:-:S02]  /*7710*/  IMAD.MOV.U32 R41, RZ, RZ, R159 ;  /* 0x000000ffff297224 */ /* 0x000fc400078e009f */
[----:B------:R-:W-:-:S05]  /*7720*/  IMAD.MOV.U32 R40, RZ, RZ, R105 ;  /* 0x000000ffff287224 */ /* 0x000fca00078e0069 */
[----:B------:R-:W-:Y:S08]  /*7730*/  HMMA.16816.F32.BF16 R96, R128, R98, R100 ;  /* 0x000000628060723c */ /* 0x000ff00000041864 */
[C---:B------:R-:W-:Y:S08]  /*7740*/  HMMA.16816.F32.BF16 R100, R24.reuse, R122, RZ ;  /* 0x0000007a1864723c */ /* 0x040ff000000418ff */
[C---:B------:R-:W-:Y:S08]  /*7750*/  HMMA.16816.F32.BF16 R80, R24.reuse, R110, RZ ;  /* 0x0000006e1850723c */ /* 0x040ff000000418ff */
[C---:B------:R-:W-:Y:S08]  /*7760*/  HMMA.16816.F32.BF16 R76, R24.reuse, R118, RZ ;  /* 0x00000076184c723c */ /* 0x040ff000000418ff */
[C---:B------:R-:W-:Y:S08]  /*7770*/  HMMA.16816.F32.BF16 R72, R24.reuse, R62, RZ ;  /* 0x0000003e1848723c */ /* 0x040ff000000418ff */
[C---:B------:R-:W-:Y:S08]  /*7780*/  HMMA.16816.F32.BF16 R68, R24.reuse, R58, RZ ;  /* 0x0000003a1844723c */ /* 0x040ff000000418ff */
[----:B------:R-:W-:Y:S08]  /*7790*/  HMMA.16816.F32.BF16 R24, R24, R54, RZ ;  /* 0x000000361818723c */ /* 0x000ff000000418ff */
[C---:B------:R-:W-:Y:S08]  /*77a0*/  HMMA.16816.F32.BF16 R100, R16.reuse, R106, R100 ;  /* 0x0000006a1064723c */ /* 0x040ff00000041864 */
[C---:B------:R-:W-:Y:S08]  /*77b0*/  HMMA.16816.F32.BF16 R80, R16.reuse, R114, R80 ;  /* 0x000000721050723c */ /* 0x040ff00000041850 */
[----:B------:R-:W-:Y:S08]  /*77c0*/  HMMA.16816.F32.BF16 R140, R16, R42, R24 ;  /* 0x0000002a108c723c */ /* 0x000ff00000041818 */
[----:B------:R-:W-:Y:S01]  /*77d0*/  HMMA.16816.F32.BF16 R24, R32, R110, RZ ;  /* 0x0000006e2018723c */ /* 0x000fe200000418ff */
[----:B------:R-:W-:-:S02]  /*77e0*/  IMAD.MOV.U32 R111, RZ, RZ, R48 ;  /* 0x000000ffff6f7224 */ /* 0x000fc400078e0030 */
[----:B------:R-:W-:-:S05]  /*77f0*/  IMAD.MOV.U32 R110, RZ, RZ, R49 ;  /* 0x000000ffff6e7224 */ /* 0x000fca00078e0031 */
[C---:B------:R-:W-:Y:S08]  /*7800*/  HMMA.16816.F32.BF16 R76, R16.reuse, R66, R76 ;  /* 0x00000042104c723c */ /* 0x040ff0000004184c */
[----:B------:R-:W-:Y:S01]  /*7810*/  HMMA.16816.F32.BF16 R156, R16, R50, R72 ;  /* 0x00000032109c723c */ /* 0x000fe20000041848 */
[----:B------:R-:W-:Y:S02]  /*7820*/  IMAD.MOV.U32 R74, RZ, RZ, R56 ;  /* 0x000000ffff4a7224 */ /* 0x000fe400078e0038 */
[----:B------:R-:W-:-:S05]  /*7830*/  IMAD.MOV.U32 R75, RZ, RZ, R57 ;  /* 0x000000ffff4b7224 */ /* 0x000fca00078e0039 */
[----:B------:R-:W-:Y:S08]  /*7840*/  HMMA.16816.F32.BF16 R148, R16, R46, R68 ;  /* 0x0000002e1094723c */ /* 0x000ff00000041844 */
[----:B------:R-:W-:Y:S01]  /*7850*/  HMMA.16816.F32.BF16 R16, R32, R122, RZ ;  /* 0x0000007a2010723c */ /* 0x000fe200000418ff */
[----:B------:R-:W-:Y:S02]  /*7860*/  IMAD.MOV.U32 R123, RZ, RZ, R64 ;  /* 0x000000ffff7b7224 */ /* 0x000fe400078e0040 */
[----:B------:R-:W-:-:S05]  /*7870*/  IMAD.MOV.U32 R122, RZ, RZ, R65 ;  /* 0x000000ffff7a7224 */ /* 0x000fca00078e0041 */
[----:B------:R-:W-:Y:S01]  /*7880*/  HMMA.16816.F32.BF16 R68, R20, R114, R24 ;  /* 0x000000721444723c */ /* 0x000fe20000041818 */
[----:B------:R-:W-:Y:S01]  /*7890*/  IMAD.MOV.U32 R115, RZ, RZ, R40 ;  /* 0x000000ffff737224 */ /* 0x000fe200078e0028 */
[----:B------:R-:W-:Y:S01]  /*78a0*/  MOV R40, R44 ;  /* 0x0000002c00287202 */ /* 0x000fe20000000f00 */
[----:B------:R-:W-:Y:S01]  /*78b0*/  IMAD.MOV.U32 R114, RZ, RZ, R41 ;  /* 0x000000ffff727224 */ /* 0x000fe200078e0029 */
[----:B------:R-:W-:Y:S01]  /*78c0*/  MOV R44, R60 ;  /* 0x0000003c002c7202 */ /* 0x000fe20000000f00 */
[----:B------:R-:W-:Y:S01]  /*78d0*/  IMAD.MOV.U32 R41, RZ, RZ, R45 ;  /* 0x000000ffff297224 */ /* 0x000fe200078e002d */
[----:B------:R-:W1:Y:S01]  /*78e0*/  LDSM.16.MT88.4 R24, [R228+0xd000] ;  /* 0x00d00000e418783b */ /* 0x000e620000004200 */
[----:B------:R-:W-:Y:S01]  /*78f0*/  IMAD.MOV.U32 R45, RZ, RZ, R61 ;  /* 0x000000ffff2d7224 */ /* 0x000fe200078e003d */
[----:B------:R-:W-:Y:S08]  /*7900*/  HMMA.16816.F32.BF16 R56, R32, R58, RZ ;  /* 0x0000003a2038723c */ /* 0x000ff000000418ff */
[----:B------:R-:W-:Y:S08]  /*7910*/  HMMA.16816.F32.BF16 R104, R20, R106, R16 ;  /* 0x0000006a1468723c */ /* 0x000ff00000041810 */
[----:B------:R-:W-:Y:S01]  /*7920*/  HMMA.16816.F32.BF16 R16, R32, R118, RZ ;  /* 0x000000762010723c */ /* 0x000fe200000418ff */
[----:B------:R-:W-:-:S02]  /*7930*/  IMAD.MOV.U32 R119, RZ, RZ, R146 ;  /* 0x000000ffff777224 */ /* 0x000fc400078e0092 */
[----:B------:R-:W-:-:S05]  /*7940*/  IMAD.MOV.U32 R118, RZ, RZ, R147 ;  /* 0x000000ffff767224 */ /* 0x000fca00078e0093 */
[C---:B------:R-:W-:Y:S08]  /*7950*/  HMMA.16816.F32.BF16 R60, R32.reuse, R62, RZ ;  /* 0x0000003e203c723c */ /* 0x040ff000000418ff */
[----:B------:R-:W-:Y:S08]  /*7960*/  HMMA.16816.F32.BF16 R32, R32, R54, RZ ;  /* 0x000000362020723c */ /* 0x000ff000000418ff */
[C---:B------:R-:W-:Y:S01]  /*7970*/  HMMA.16816.F32.BF16 R64, R20.reuse, R66, R16 ;  /* 0x000000421440723c */ /* 0x040fe20000041810 */
[----:B------:R-:W2:Y:S07]  /*7980*/  LDSM.16.MT88.4 R16, [R37+0x1000] ;  /* 0x001000002510783b */ /* 0x000eae0000004200 */
[C---:B------:R-:W-:Y:S08]  /*7990*/  HMMA.16816.F32.BF16 R60, R20.reuse, R50, R60 ;  /* 0x00000032143c723c */ /* 0x040ff0000004183c */
[C---:B------:R-:W-:Y:S08]  /*79a0*/  HMMA.16816.F32.BF16 R56, R20.reuse, R46, R56 ;  /* 0x0000002e1438723c */ /* 0x040ff00000041838 */
[----:B------:R-:W-:Y:S01]  /*79b0*/  HMMA.16816.F32.BF16 R32, R20, R42, R32 ;  /* 0x0000002a1420723c */ /* 0x000fe20000041820 */
[----:B------:R-:W3:Y:S07]  /*79c0*/  LDSM.16.MT88.4 R20, [R5+0x1000] ;  /* 0x001000000514783b */ /* 0x000eee0000004200 */
[C---:B-1----:R-:W-:Y:S08]  /*79d0*/  HMMA.16816.F32.BF16 R144, R8.reuse, R24, R152 ;  /* 0x000000180890723c */ /* 0x042ff00000041898 */
[----:B------:R-:W-:Y:S01]  /*79e0*/  HMMA.16816.F32.BF16 R152, R8, R26, R100 ;  /* 0x0000001a0898723c */ /* 0x000fe20000041864 */
[----:B------:R-:W-:Y:S01]  /*79f0*/  MOV R102, R52 ;  /* 0x0000003400667202 */ /* 0x000fe20000000f00 */
[----:B------:R-:W-:-:S02]  /*7a00*/  IMAD.MOV.U32 R103, RZ, RZ, R53 ;  /* 0x000000ffff677224 */ /* 0x000fc400078e0035 */
[----:B------:R-:W-:Y:S02]  /*7a10*/  IMAD.MOV.U32 R100, RZ, RZ, R40 ;  /* 0x000000ffff647224 */ /* 0x000fe400078e0028 */
[----:B------:R-:W-:Y:S02]  /*7a20*/  IMAD.MOV.U32 R101, RZ, RZ, R41 ;  /* 0x000000ffff657224 */ /* 0x000fe400078e0029 */
[C---:B------:R-:W-:Y:S08]  /*7a30*/  HMMA.16816.F32.BF16 R48, R12.reuse, R24, R200 ;  /* 0x000000180c30723c */ /* 0x040ff000000418c8 */
[-C--:B--2---:R-:W-:Y:S08]  /*7a40*/  HMMA.16816.F32.BF16 R192, R12, R16.reuse, R192 ;  /* 0x000000100cc0723c */ /* 0x084ff000000418c0 */
[----:B------:R-:W-:Y:S08]  /*7a50*/  HMMA.16816.F32.BF16 R196, R8, R16, R196 ;  /* 0x0000001008c4723c */ /* 0x000ff000000418c4 */
[----:B---3--:R-:W-:Y:S08]  /*7a60*/  HMMA.16816.F32.BF16 R52, R12, R20, R184 ;  /* 0x000000140c34723c */ /* 0x008ff000000418b8 */
[----:B------:R-:W-:Y:S01]  /*7a70*/  HMMA.16816.F32.BF16 R184, R8, R22, R80 ;  /* 0x0000001608b8723c */ /* 0x000fe20000041850 */
[----:B------:R-:W-:-:S02]  /*7a80*/  IMAD.MOV.U32 R81, RZ, RZ, R44 ;  /* 0x000000ffff517224 */ /* 0x000fc400078e002c */
[----:B------:R-:W-:Y:S02]  /*7a90*/  IMAD.MOV.U32 R80, RZ, RZ, R45 ;  /* 0x000000ffff507224 */ /* 0x000fe400078e002d */
[----:B------:R-:W-:Y:S02]  /*7aa0*/  IMAD.MOV.U32 R83, RZ, RZ, R74 ;  /* 0x000000ffff537224 */ /* 0x000fe400078e004a */
[----:B------:R-:W-:Y:S01]  /*7ab0*/  IMAD.MOV.U32 R82, RZ, RZ, R75 ;  /* 0x000000ffff527224 */ /* 0x000fe200078e004b */
[----:B------:R-:W-:Y:S08]  /*7ac0*/  HMMA.16816.F32.BF16 R180, R8, R20, R180 ;  /* 0x0000001408b4723c */ /* 0x000ff000000418b4 */
[----:B------:R-:W-:Y:S01]  /*7ad0*/  HMMA.16816.F32.BF16 R44, R12, R22, R68 ;  /* 0x000000160c2c723c */ /* 0x000fe20000041844 */
[----:B------:R-:W1:Y:S07]  /*7ae0*/  LDSM.16.MT88.4 R20, [R5+0x3000] ;  /* 0x003000000514783b */ /* 0x000e6e0000004200 */
[-C--:B------:R-:W-:Y:S08]  /*7af0*/  HMMA.16816.F32.BF16 R200, R8, R18.reuse, R76 ;  /* 0x0000001208c8723c */ /* 0x080ff0000004184c */
[C---:B------:R-:W-:Y:S01]  /*7b00*/  HMMA.16816.F32.BF16 R64, R12.reuse, R18, R64 ;  /* 0x000000120c40723c */ /* 0x040fe20000041840 */
[----:B------:R-:W2:Y:S07]  /*7b10*/  LDSM.16.MT88.4 R16, [R37+0x3000] ;  /* 0x003000002510783b */ /* 0x000eae0000004200 */
[----:B------:R-:W-:Y:S01]  /*7b20*/  HMMA.16816.F32.BF16 R40, R12, R26, R104 ;  /* 0x0000001a0c28723c */ /* 0x000fe20000041868 */
[----:B------:R-:W3:Y:S07]  /*7b30*/  LDSM.16.MT88.4 R24, [R228+0xf000] ;  /* 0x00f00000e418783b */ /* 0x000eee0000004200 */
[----:B-1----:R-:W-:Y:S01]  /*7b40*/  HMMA.16816.F32.BF16 R104, R8, R20, R188 ;  /* 0x000000140868723c */ /* 0x002fe200000418bc */
[----:B------:R-:W-:Y:S01]  /*7b50*/  IMAD.MOV.U32 R188, RZ, RZ, R122 ;  /* 0x000000ffffbc7224 */ /* 0x000fe200078e007a */
[----:B------:R-:W-:Y:S01]  /*7b60*/  MOV R190, R120 ;  /* 0x0000007800be7202 */ /* 0x000fe20000000f00 */
[----:B------:R-:W-:-:S02]  /*7b70*/  IMAD.MOV.U32 R189, RZ, RZ, R123 ;  /* 0x000000ffffbd7224 */ /* 0x000fc400078e007b */
[----:B------:R-:W-:-:S03]  /*7b80*/  IMAD.MOV.U32 R191, RZ, RZ, R121 ;  /* 0x000000ffffbf7224 */ /* 0x000fc600078e0079 */
[C---:B--2---:R-:W-:Y:S01]  /*7b90*/  HMMA.16816.F32.BF16 R120, R8.reuse, R16, R176 ;  /* 0x000000100878723c */ /* 0x044fe200000418b0 */
[----:B------:R-:W-:Y:S02]  /*7ba0*/  IMAD.MOV.U32 R178, RZ, RZ, R108 ;  /* 0x000000ffffb27224 */ /* 0x000fe400078e006c */
[----:B------:R-:W-:Y:S02]  /*7bb0*/  IMAD.MOV.U32 R179, RZ, RZ, R109 ;  /* 0x000000ffffb37224 */ /* 0x000fe400078e006d */
[----:B------:R-:W-:Y:S02]  /*7bc0*/  IMAD.MOV.U32 R176, RZ, RZ, R110 ;  /* 0x000000ffffb07224 */ /* 0x000fe400078e006e */
[----:B------:R-:W-:Y:S01]  /*7bd0*/  IMAD.MOV.U32 R177, RZ, RZ, R111 ;  /* 0x000000ffffb17224 */ /* 0x000fe200078e006f */
[----:B---3--:R-:W-:Y:S01]  /*7be0*/  HMMA.16816.F32.BF16 R72, R8, R24, R204 ;  /* 0x000000180848723c */ /* 0x008fe200000418cc */
[----:B------:R-:W-:Y:S01]  /*7bf0*/  MOV R204, R100 ;  /* 0x0000006400cc7202 */ /* 0x000fe20000000f00 */
[----:B------:R-:W-:-:S02]  /*7c00*/  IMAD.MOV.U32 R205, RZ, RZ, R101 ;  /* 0x000000ffffcd7224 */ /* 0x000fc400078e0065 */
[----:B------:R-:W-:Y:S02]  /*7c10*/  IMAD.MOV.U32 R206, RZ, RZ, R102 ;  /* 0x000000ffffce7224 */ /* 0x000fe400078e0066 */
[----:B------:R-:W-:Y:S02]  /*7c20*/  IMAD.MOV.U32 R207, RZ, RZ, R103 ;  /* 0x000000ffffcf7224 */ /* 0x000fe400078e0067 */
[----:B------:R-:W-:Y:S01]  /*7c30*/  HMMA.16816.F32.BF16 R100, R12, R20, R212 ;  /* 0x000000140c64723c */ /* 0x000fe200000418d4 */
[----:B------:R-:W-:Y:S01]  /*7c40*/  IMAD.MOV.U32 R213, RZ, RZ, R178 ;  /* 0x000000ffffd57224 */ /* 0x000fe200078e00b2 */
[----:B------:R-:W-:Y:S01]  /*7c50*/  MOV R215, R176 ;  /* 0x000000b000d77202 */ /* 0x000fe20000000f00 */
[----:B------:R-:W-:Y:S01]  /*7c60*/  IMAD.MOV.U32 R178, RZ, RZ, R188 ;  /* 0x000000ffffb27224 */ /* 0x000fe200078e00bc */
[----:B------:R-:W-:Y:S01]  /*7c70*/  MOV R188, R190 ;  /* 0x000000be00bc7202 */ /* 0x000fe20000000f00 */
[----:B------:R-:W-:Y:S02]  /*7c80*/  IMAD.MOV.U32 R212, RZ, RZ, R179 ;  /* 0x000000ffffd47224 */ /* 0x000fe400078e00b3 */
[----:B------:R-:W-:Y:S01]  /*7c90*/  IMAD.MOV.U32 R179, RZ, RZ, R189 ;  /* 0x000000ffffb37224 */ /* 0x000fe200078e00bd */
[----:B------:R-:W-:Y:S01]  /*7ca0*/  HMMA.16816.F32.BF16 R108, R8, R22, R148 ;  /* 0x00000016086c723c */ /* 0x000fe20000041894 */
[----:B------:R-:W-:-:S02]  /*7cb0*/  IMAD.MOV.U32 R190, RZ, RZ, R204 ;  /* 0x000000ffffbe7224 */ /* 0x000fc400078e00cc */
[----:B------:R-:W-:Y:S02]  /*7cc0*/  IMAD.MOV.U32 R189, RZ, RZ, R191 ;  /* 0x000000ffffbd7224 */ /* 0x000fe400078e00bf */
[----:B------:R-:W-:Y:S02]  /*7cd0*/  IMAD.MOV.U32 R21, RZ, RZ, R206 ;  /* 0x000000ffff157224 */ /* 0x000fe400078e00ce */
[----:B------:R-:W-:Y:S01]  /*7ce0*/  IMAD.MOV.U32 R204, RZ, RZ, R207 ;  /* 0x000000ffffcc7224 */ /* 0x000fe200078e00cf */
[----:B------:R-:W-:Y:S01]  /*7cf0*/  HMMA.16816.F32.BF16 R56, R12, R22, R56 ;  /* 0x000000160c38723c */ /* 0x000fe20000041838 */
[----:B------:R-:W-:Y:S01]  /*7d00*/  IMAD.MOV.U32 R191, RZ, RZ, R205 ;  /* 0x000000ffffbf7224 */ /* 0x000fe200078e00cd */
[----:B------:R-:W-:Y:S01]  /*7d10*/  MOV R205, R80 ;  /* 0x0000005000cd7202 */ /* 0x000fe20000000f00 */
[----:B------:R-:W-:Y:S02]  /*7d20*/  IMAD.MOV.U32 R206, RZ, RZ, R81 ;  /* 0x000000ffffce7224 */ /* 0x000fe400078e0051 */
[----:B------:R-:W-:-:S02]  /*7d30*/  IMAD.MOV.U32 R207, RZ, RZ, R82 ;  /* 0x000000ffffcf7224 */ /* 0x000fc400078e0052 */
[----:B------:R-:W-:Y:S01]  /*7d40*/  IMAD.MOV.U32 R81, RZ, RZ, R114 ;  /* 0x000000ffff517224 */ /* 0x000fe200078e0072 */
        /* <DEDUP_REMOVED lines=8> */
[----:B------:R-:W-:Y:S01]  /*7dd0*/  HMMA.16816.F32.BF16 R68, R12, R24, R216 ;  /* 0x000000180c44723c */ /* 0x000fe200000418d8 */
[----:B------:R-:W-:Y:S01]  /*7de0*/  IMAD.MOV.U32 R22, RZ, RZ, R117 ;  /* 0x000000ffff167224 */ /* 0x000fe200078e0075 */
[----:B------:R-:W-:Y:S01]  /*7df0*/  MOV R218, R83 ;  /* 0x0000005300da7202 */ /* 0x000fe20000000f00 */
[----:B------:R-:W-:-:S02]  /*7e00*/  IMAD.MOV.U32 R217, RZ, RZ, R114 ;  /* 0x000000ffffd97224 */ /* 0x000fc400078e0072 */
[----:B------:R-:W-:Y:S02]  /*7e10*/  IMAD.MOV.U32 R216, RZ, RZ, R115 ;  /* 0x000000ffffd87224 */ /* 0x000fe400078e0073 */
[----:B------:R-:W-:Y:S01]  /*7e20*/  IMAD.MOV.U32 R25, RZ, RZ, R3 ;  /* 0x000000ffff197224 */ /* 0x000fe200078e0003 */
[C---:B------:R-:W-:Y:S01]  /*7e30*/  HMMA.16816.F32.BF16 R60, R12.reuse, R26, R60 ;  /* 0x0000001a0c3c723c */ /* 0x040fe2000004183c */
[----:B------:R-:W-:Y:S02]  /*7e40*/  IMAD.MOV.U32 R27, RZ, RZ, R112 ;  /* 0x000000ffff1b7224 */ /* 0x000fe400078e0070 */
[----:B------:R-:W-:Y:S02]  /*7e50*/  IMAD.MOV.U32 R24, RZ, RZ, R113 ;  /* 0x000000ffff187224 */ /* 0x000fe400078e0071 */
[----:B------:R-:W-:Y:S01]  /*7e60*/  IMAD.MOV.U32 R219, RZ, RZ, R82 ;  /* 0x000000ffffdb7224 */ /* 0x000fe200078e0052 */
[----:B------:R-:W2:Y:S02]  /*7e70*/  LDSM.16.MT88.4 R112, [R5+0x3800] ;  /* 0x003800000570783b */ /* 0x000ea40000004200 */
        /* <DEDUP_REMOVED lines=8> */
[----:B------:R-:W-:Y:S01]  /*7f00*/  IMAD.MOV.U32 R17, RZ, RZ, R190 ;  /* 0x000000ffff117224 */ /* 0x000fe200078e00be */
[----:B------:R-:W-:Y:S01]  /*7f10*/  MOV R15, R6 ;  /* 0x00000006000f7202 */ /* 0x000fe20000000f00 */
[----:B------:R-:W-:-:S02]  /*7f20*/  IMAD.MOV.U32 R16, RZ, RZ, R191 ;  /* 0x000000ffff107224 */ /* 0x000fc400078e00bf */
[----:B------:R-:W3:Y:S01]  /*7f30*/  LDSM.16.MT88.4 R188, [R5+0x1800] ;  /* 0x0018000005bc783b */ /* 0x000ee20000004200 */
[----:B------:R-:W-:Y:S01]  /*7f40*/  HMMA.16816.F32.BF16 R8, R8, R18, R140 ;  /* 0x000000120808723c */ /* 0x000fe2000004188c */
[----:B------:R-:W-:Y:S01]  /*7f50*/  IMAD.MOV.U32 R19, RZ, RZ, R204 ;  /* 0x000000ffff137224 */ /* 0x000fe200078e00cc */
[----:B------:R-:W-:Y:S01]  /*7f60*/  MOV R143, R206 ;  /* 0x000000ce008f7202 */ /* 0x000fe20000000f00 */
[----:B------:R-:W-:Y:S01]  /*7f70*/  IMAD.MOV.U32 R18, RZ, RZ, R205 ;  /* 0x000000ffff127224 */ /* 0x000fe200078e00cd */
[----:B------:R-:W-:Y:S01]  /*7f80*/  LDSM.16.MT88.4 R4, [R37+0x3800] ;  /* 0x003800002504783b */ /* 0x000fe20000004200 */
[----:B------:R-:W-:Y:S02]  /*7f90*/  IMAD.MOV.U32 R142, RZ, RZ, R207 ;  /* 0x000000ffff8e7224 */ /* 0x000fe400078e00cf */
[----:B------:R-:W-:Y:S01]  /*7fa0*/  IMAD.MOV.U32 R141, RZ, RZ, R80 ;  /* 0x000000ffff8d7224 */ /* 0x000fe200078e0050 */
[----:B------:R-:W4:Y:S01]  /*7fb0*/  LDSM.16.MT88.4 R204, [R37+0x1800] ;  /* 0x0018000025cc783b */ /* 0x000f220000004200 */
[----:B------:R-:W-:Y:S01]  /*7fc0*/  IMAD.MOV.U32 R140, RZ, RZ, R81 ;  /* 0x000000ffff8c7224 */ /* 0x000fe200078e0051 */
[----:B-1----:R-:W-:Y:S01]  /*7fd0*/  HMMA.16816.F32.BF16 R144, R124, R156, R144 ;  /* 0x0000009c7c90723c */ /* 0x002fe20000041890 */
[----:B------:R-:W-:Y:S01]  /*7fe0*/  IMAD.MOV.U32 R39, RZ, RZ, R36 ;  /* 0x000000ffff277224 */ /* 0x000fe200078e0024 */
[----:B------:R-:W1:Y:S01]  /*7ff0*/  LDSM.16.MT88.4 R80, [R228+0xf800] ;  /* 0x00f80000e450783b */ /* 0x000e620000004200 */
[----:B------:R-:W-:Y:S01]  /*8000*/  FADD.FTZ R3, R3, R15 ;  /* 0x0000000f03037221 */ /* 0x000fe20000010000 */
[----:B------:R-:W-:-:S02]  /*8010*/  IMAD.MOV.U32 R210, RZ, RZ, R179 ;  /* 0x000000ffffd27224 */ /* 0x000fc400078e00b3 */
[----:B------:R-:W-:Y:S02]  /*8020*/  FADD.FTZ R2, R2, R16 ;  /* 0x0000001002027221 */ /* 0x000fe40000010000 */
[----:B------:R-:W-:Y:S01]  /*8030*/  HMMA.16816.F32.BF16 R152, R124, R158, R152 ;  /* 0x0000009e7c98723c */ /* 0x000fe20000041898 */
[----:B------:R-:W-:Y:S02]  /*8040*/  IMAD.MOV.U32 R211, RZ, RZ, R178 ;  /* 0x000000ffffd37224 */ /* 0x000fe400078e00b2 */
[----:B------:R-:W-:Y:S01]  /*8050*/  FADD.FTZ R0, R0, R17 ;  /* 0x0000001100007221 */ /* 0x000fe20000010000 */
[----:B------:R-:W-:-:S04]  /*8060*/  FADD.FTZ R3, R208, R3 ;  /* 0x00000003d0037221 */ /* 0x000fc80000010000 */
[----:B--2---:R-:W-:Y:S01]  /*8070*/  HMMA.16816.F32.BF16 R104, R124, R112, R104 ;  /* 0x000000707c68723c */ /* 0x004fe20000041868 */
[----:B------:R-:W-:-:S07]  /*8080*/  FADD.FTZ R2, R210, R2 ;  /* 0x00000002d2027221 */ /* 0x000fce0000010000 */
[C---:B------:R-:W-:Y:S08]  /*8090*/  HMMA.16816.F32.BF16 R108, R124.reuse, R114, R108 ;  /* 0x000000727c6c723c */ /* 0x040ff0000004186c */
[C---:B---3--:R-:W-:Y:S08]  /*80a0*/  HMMA.16816.F32.BF16 R180, R124.reuse, R188, R180 ;  /* 0x000000bc7cb4723c */ /* 0x048ff000000418b4 */
[----:B------:R-:W-:Y:S01]  /*80b0*/  HMMA.16816.F32.BF16 R184, R124, R190, R184 ;  /* 0x000000be7cb8723c */ /* 0x000fe200000418b8 */
[----:B------:R2:W5:Y:S01]  /*80c0*/  LDL.LU R36, [R1+0xa0] ;  /* 0x0000a00001247983 */ /* 0x0005620000300800 */
[----:B------:R-:W-:Y:S01]  /*80d0*/  FADD.FTZ R0, R211, R0 ;  /* 0x00000000d3007221 */ /* 0x000fe20000010000 */
[----:B------:R-:W-:Y:S01]  /*80e0*/  FADD.FTZ R2, R20, R2 ;  /* 0x0000000214027221 */ /* 0x000fe20000010000 */
[----:B------:R-:W-:Y:S01]  /*80f0*/  UMOV UR6, 0xffffffff ;  /* 0xffffffff00067882 */ /* 0x000fe20000000000 */
[----:B------:R-:W3:Y:S01]  /*8100*/  S2R R234, SR_TID.X ;  /* 0x0000000000ea7919 */ /* 0x000ee20000002100 */
[----:B------:R-:W-:-:S02]  /*8110*/  FADD.FTZ R0, R21, R0 ;  /* 0x0000000015007221 */ /* 0x000fc40000010000 */
[C---:B----4-:R-:W-:Y:S08]  /*8120*/  HMMA.16816.F32.BF16 R196, R124.reuse, R204, R196 ;  /* 0x000000cc7cc4723c */ /* 0x050ff000000418c4 */
[C---:B------:R-:W-:Y:S08]  /*8130*/  HMMA.16816.F32.BF16 R200, R124.reuse, R206, R200 ;  /* 0x000000ce7cc8723c */ /* 0x040ff000000418c8 */
[C---:B-1----:R-:W-:Y:S08]  /*8140*/  HMMA.16816.F32.BF16 R72, R124.reuse, R80, R72 ;  /* 0x000000507c48723c */ /* 0x042ff00000041848 */
[C---:B------:R-:W-:Y:S08]  /*8150*/  HMMA.16816.F32.BF16 R76, R124.reuse, R82, R76 ;  /* 0x000000527c4c723c */ /* 0x040ff0000004184c */
[C---:B------:R-:W-:Y:S08]  /*8160*/  HMMA.16816.F32.BF16 R120, R124.reuse, R4, R120 ;  /* 0x000000047c78723c */ /* 0x040ff00000041878 */
[----:B------:R-:W-:Y:S01]  /*8170*/  HMMA.16816.F32.BF16 R124, R124, R6, R8 ;  /* 0x000000067c7c723c */ /* 0x000fe20000041808 */
[----:B------:R-:W-:Y:S01]  /*8180*/  FADD.FTZ R8, R19, R18 ;  /* 0x0000001213087221 */ /* 0x000fe20000010000 */
[----:B------:R-:W-:-:S03]  /*8190*/  FADD.FTZ R9, R22, R3 ;  /* 0x0000000316097221 */ /* 0x000fc60000010000 */
[----:B------:R-:W-:Y:S01]  /*81a0*/  FADD.FTZ R8, R209, R8 ;  /* 0x00000008d1087221 */ /* 0x000fe20000010000 */
[----:B------:R-:W-:Y:S02]  /*81b0*/  FADD.FTZ R9, R212, R9 ;  /* 0x00000009d4097221 */ /* 0x000fe40000010000 */
        /* <DEDUP_REMOVED lines=10> */
[C---:B------:R-:W-:Y:S02]  /*8260*/  HMMA.16816.F32.BF16 R148, R128.reuse, R156, R48 ;  /* 0x0000009c8094723c */ /* 0x040fe40000041830 */
        /* <DEDUP_REMOVED lines=40> */
[----:B------:R2:W-:Y:S04]  /*84f0*/  STL [R1+0x80], R4 ;  /* 0x0000800401007387 */ /* 0x0005e80000100800 */
[----:B------:R2:W-:Y:S03]  /*8500*/  STL [R1+0x84], R3 ;  /* 0x0000840301007387 */ /* 0x0005e60000100800 */
[C---:B------:R-:W-:Y:S01]  /*8510*/  HMMA.16816.F32.BF16 R176, R128.reuse, R188, R52 ;  /* 0x000000bc80b0723c */ /* 0x040fe20000041834 */
[----:B------:R2:W-:Y:S04]  /*8520*/  STL [R1+0x78], R2 ;  /* 0x0000780201007387 */ /* 0x0005e80000100800 */
[----:B------:R2:W-:Y:S03]  /*8530*/  STL [R1+0x7c], R0 ;  /* 0x00007c0001007387 */ /* 0x0005e60000100800 */
        /* <DEDUP_REMOVED lines=9> */
[----:B--23--:R-:W-:-:S15]  /*85d0*/  BRA.U !UP2, `(.L_x_347) ;  /* 0x000000f50a747547 */ /* 0x00cfde000b800000 */
[----:B------:R-:W2:Y:S04]  /*85e0*/  LDL R140, [R1+0x74] ;  /* 0x00007400018c7983 */ /* 0x000ea80000100800 */
[----:B------:R-:W3:Y:S04]  /*85f0*/  LDL R141, [R1+0x5c] ;  /* 0x00005c00018d7983 */ /* 0x000ee80000100800 */
[----:B------:R-:W4:Y:S04]  /*8600*/  LDL R143, [R1+0x58] ;  /* 0x00005800018f7983 */ /* 0x000f280000100800 */
        /* <DEDUP_REMOVED lines=11> */
[----:B------:R-:W-:Y:S01]  /*86c0*/  MOV R0, UR7 ;  /* 0x0000000700007c02 */ /* 0x000fe20008000f00 */
[----:B------:R-:W-:Y:S02]  /*86d0*/  USHF.L.U64.HI UR7, UR8, 0x4, UR9 ;  /* 0x0000000408077899 */ /* 0x000fe40008010209 */
[----:B------:R-:W-:Y:S01]  /*86e0*/  ULEA UR13, UP0, UR16, UR12, 0x6 ;  /* 0x0000000c100d7291 */ /* 0x000fe2000f8030ff */
[----:B------:R-:W-:Y:S01]  /*86f0*/  IMAD.SHL.U32 R233, R234, 0x20, RZ ;  /* 0x00000020eae97824 */ /* 0x000fe200078e00ff */
[----:B-1----:R-:W-:-:S02]  /*8700*/  ISETP.GE.AND P3, PT, R230, UR4, PT ;  /* 0x00000004e6007c0c */ /* 0x002fc4000bf66270 */
[----:B------:R-:W-:Y:S02]  /*8710*/  SHF.R.U32.HI R232, RZ, 0x1, R234 ;  /* 0x00000001ffe87819 */ /* 0x000fe400000116ea */
[----:B------:R-:W-:Y:S02]  /*8720*/  LOP3.LUT R233, R233, 0x7c00, RZ, 0xc0, !PT ;  /* 0x00007c00e9e97812 */ /* 0x000fe400078ec0ff */
[----:B------:R-:W-:Y:S01]  /*8730*/  MOV R12, UR13 ;  /* 0x0000000d000c7c02 */ /* 0x000fe20008000f00 */
[----:B------:R-:W-:Y:S02]  /*8740*/  IMAD.U32 R3, RZ, RZ, UR17 ;  /* 0x00000011ff037e24 */ /* 0x000fe4000f8e00ff */
[----:B------:R-:W-:-:S05]  /*8750*/  IMAD.MOV.U32 R23, RZ, RZ, 0x20 ;  /* 0x00000020ff177424 */ /* 0x000fca00078e00ff */
[----:B------:R-:W-:Y:S01]  /*8760*/  SEL R23, R23, 0xffffffe0, !P6 ;  /* 0xffffffe017177807 */ /* 0x000fe20007000000 */
[----:B------:R-:W-:Y:S01]  /*8770*/  BAR.SYNC.DEFER_BLOCKING 0x0 ;  /* 0x0000000000007b1d */ /* 0x000fe20000010000 */
[----:B--2---:R-:W-:Y:S01]  /*8780*/  ISETP.GE.AND P2, PT, R140, UR4, PT ;  /* 0x000000048c007c0c */ /* 0x004fe2000bf46270 */
[----:B------:R-:W-:Y:S01]  /*8790*/  ULEA.HI.X UR4, UR16, UR7, UR14, 0x6, UP0 ;  /* 0x0000000710047291 */ /* 0x000fe200080f340e */
[----:B------:R-:W-:Y:S01]  /*87a0*/  IMAD.SHL.U32 R140, R234, 0x40, RZ ;  /* 0x00000040ea8c7824 */ /* 0x000fe200078e00ff */
[----:B------:R-:W-:Y:S01]  /*87b0*/  UIADD3 UR14, UP1, UPT, UR13, UR12, URZ ;  /* 0x0000000c0d0e7290 */ /* 0x000fe2000ff3e0ff */
[C---:B---3--:R-:W-:Y:S01]  /*87c0*/  LEA R4, P1, R2.reuse, R141, 0x7 ;  /* 0x0000008d02047211 */ /* 0x048fe200078238ff */
[----:B------:R-:W-:Y:S02]  /*87d0*/  ULEA UR16, UP0, UR8, UR13, 0x5 ;  /* 0x0000000d08107291 */ /* 0x000fe4000f8028ff */
[----:B------:R-:W-:Y:S01]  /*87e0*/  UIADD3.X UR13, UPT, UPT, UR4, UR7, URZ, UP1, !UPT ;  /* 0x00000007040d7290 */ /* 0x000fe20008ffe4ff */
[----:B----4-:R-:W-:Y:S01]  /*87f0*/  LEA.HI.X R5, R2, R143, R0, 0x7, P1 ;  /* 0x0000008f02057211 */ /* 0x010fe200008f3c00 */
[----:B------:R-:W-:Y:S01]  /*8800*/  IMAD.U32 R11, RZ, RZ, UR14 ;  /* 0x0000000eff0b7e24 */ /* 0x000fe2000f8e00ff */
[----:B------:R-:W-:-:S02]  /*8810*/  LOP3.LUT R0, R232, 0x8, RZ, 0xc0, !PT ;  /* 0x00000008e8007812 */ /* 0x000fc400078ec0ff */
[----:B------:R-:W-:Y:S01]  /*8820*/  LOP3.LUT R3, R233, 0x200, R140, 0xf8, !PT ;  /* 0x00000200e9037812 */ /* 0x000fe200078ef88c */
[----:B------:R-:W-:Y:S01]  /*8830*/  ULEA.HI.X UR15, UR8, UR4, UR9, 0x5, UP0 ;  /* 0x00000004080f7291 */ /* 0x000fe200080f2c09 */
[CC--:B------:R-:W-:Y:S02]  /*8840*/  LEA R2, P5, R12.reuse, R141.reuse, 0x1 ;  /* 0x0000008d0c027211 */ /* 0x0c0fe400078a08ff */
[----:B------:R-:W-:Y:S01]  /*8850*/  MOV R9, UR4 ;  /* 0x0000000400097c02 */ /* 0x000fe20008000f00 */
[----:B------:R-:W-:Y:S01]  /*8860*/  IMAD.U32 R10, RZ, RZ, UR16 ;  /* 0x00000010ff0a7e24 */ /* 0x000fe2000f8e00ff */
[----:B------:R-:W-:Y:S01]  /*8870*/  LOP3.LUT R0, R3, R142, R0, 0xf6, !PT ;  /* 0x0000008e03007212 */ /* 0x000fe200078ef600 */
[----:B------:R-:W-:Y:S01]  /*8880*/  IMAD.U32 R7, RZ, RZ, UR13 ;  /* 0x0000000dff077e24 */ /* 0x000fe2000f8e00ff */
[C---:B------:R-:W-:Y:S01]  /*8890*/  LEA R8, P4, R11.reuse, R141, 0x1 ;  /* 0x0000008d0b087211 */ /* 0x040fe200078808ff */
[----:B------:R-:W-:Y:S01]  /*88a0*/  @!PT LDS RZ, [RZ] ;  /* 0x00000000fffff984 */ /* 0x000fe20000000800 */
[----:B------:R-:W-:Y:S01]  /*88b0*/  @!PT LDS RZ, [RZ] ;  /* 0x00000000fffff984 */ /* 0x000fe20000000800 */
[----:B------:R-:W-:Y:S01]  /*88c0*/  @!PT LDS RZ, [RZ] ;  /* 0x00000000fffff984 */ /* 0x000fe20000000800 */
[----:B------:R-:W-:Y:S01]  /*88d0*/  @!P3 LDGSTS.E.BYPASS.LTC128B.128 [R238+0xc000], desc[UR22][R4.64] ;  /* 0x0c00000004eebfae */ /* 0x000fe2000b981a16 */
[----:B------:R-:W-:Y:S01]  /*88e0*/  LEA.HI.X R3, R12, R143, R9, 0x1, P5 ;  /* 0x0000008f0c037211 */ /* 0x000fe200028f0c09 */
[----:B------:R-:W-:Y:S01]  /*88f0*/  IMAD.U32 R13, RZ, RZ, UR15 ;  /* 0x0000000fff0d7e24 */ /* 0x000fe2000f8e00ff */
[----:B------:R-:W-:Y:S01]  /*8900*/  MOV R228, R39 ;  /* 0x0000002700e47202 */ /* 0x000fe20000000f00 */
[----:B------:R-:W-:Y:S01]  /*8910*/  @P3 STS.128 [R238+0xc000], RZ ;  /* 0x00c000ffee003388 */ /* 0x000fe20000000c00 */
[C---:B------:R-:W-:Y:S01]  /*8920*/  LEA R6, P1, R10.reuse, R141, 0x1 ;  /* 0x0000008d0a067211 */ /* 0x040fe200078208ff */
[----:B------:R-:W1:Y:S01]  /*8930*/  LDCU UR4, c[0x0][0x50c] ;  /* 0x0000a180ff0477ac */ /* 0x000e620008000800 */
[-C--:B------:R-:W-:Y:S01]  /*8940*/  LEA.HI.X R9, R11, R143.reuse, R7, 0x1, P4 ;  /* 0x0000008f0b097211 */ /* 0x080fe200020f0c07 */
[----:B------:R-:W-:Y:S01]  /*8950*/  @!PT LDS RZ, [RZ] ;  /* 0x00000000fffff984 */ /* 0x000fe20000000800 */
[----:B------:R-:W-:Y:S01]  /*8960*/  @!PT LDS RZ, [RZ] ;  /* 0x00000000fffff984 */ /* 0x000fe20000000800 */
[----:B------:R-:W-:Y:S01]  /*8970*/  @!PT LDS RZ, [RZ] ;  /* 0x00000000fffff984 */ /* 0x000fe20000000800 */
[----:B------:R-:W-:Y:S04]  /*8980*/  @!P2 LDGSTS.E.BYPASS.LTC128B.128 [R238+0xe000], desc[UR22][R4.64+0x80] ;  /* 0x0e00008004eeafae */ /* 0x000fe8000b981a16 */
        /* <DEDUP_REMOVED lines=34> */
[----:B--2---:R-:W2:Y:S04]  /*8bb0*/  LDSM.16.M88.4 R8, [R20+0x2000] ;  /* 0x002000001408783b */ /* 0x004ea80000000200 */
[----:B------:R-:W4:Y:S01]  /*8bc0*/  LDSM.16.M88.4 R52, [R132+UR5+0x9800] ;  /* 0x009800058434783b */ /* 0x000f220008000200 */
[----:B------:R-:W-:-:S02]  /*8bd0*/  VIADD R3, R132, UR5 ;  /* 0x0000000584037c36 */ /* 0x000fc40008000000 */
[----:B------:R-:W-:Y:S01]  /*8be0*/  IMAD.IADD R22, R23, 0x1, R20 ;  /* 0x0000000117167824 */ /* 0x000fe200078e0214 */
[----:B------:R-:W1:Y:S02]  /*8bf0*/  LDSM.16.M88.4 R24, [R132+UR5+0x8000] ;  /* 0x008000058418783b */ /* 0x000e640008000200 */
[----:B------:R-:W-:Y:S02]  /*8c00*/  IADD3 R2, PT, PT, R3, R23, RZ ;  /* 0x0000001703027210 */ /* 0x000fe40007ffe0ff */
[----:B------:R-:W1:Y:S04]  /*8c10*/  LDSM.16.M88.4 R40, [R132+UR5+0x8800] ;  /* 0x008800058428783b */ /* 0x000e680008000200 */
[----:B---3--:R-:W-:Y:S04]  /*8c20*/  LDSM.16.M88.4 R4, [R22+0x2000] ;  /* 0x002000001604783b */ /* 0x008fe80000000200 */
[----:B------:R-:W3:Y:S04]  /*8c30*/  LDSM.16.M88.4 R48, [R2+0x9000] ;  /* 0x009000000230783b */ /* 0x000ee80000000200 */
[----:B------:R-:W3:Y:S04]  /*8c40*/  LDSM.16.M88.4 R44, [R2+0x9800] ;  /* 0x00980000022c783b */ /* 0x000ee80000000200 */
[----:B------:R-:W3:Y:S04]  /*8c50*/  LDSM.16.M88.4 R32, [R2+0x8800] ;  /* 0x008800000220783b */ /* 0x000ee80000000200 */
[----:B------:R-:W3:Y:S04]  /*8c60*/  LDSM.16.M88.4 R16, [R2+0x8000] ;  /* 0x008000000210783b */ /* 0x000ee80000000200 */
[----:B------:R-:W3:Y:S01]  /*8c70*/  LDSM.16.M88.4 R12, [R20] ;  /* 0x00000000140c783b */ /* 0x000ee20000000200 */
[----:B--2---:R-:W-:Y:S01]  /*8c80*/  HMMA.16816.F32.BF16 R64, R8, R56, RZ ;  /* 0x000000380840723c */ /* 0x004fe200000418ff */
[----:B------:R-:W-:-:S02]  /*8c90*/  IADD3 R21, PT, PT, R228, R20, RZ ;  /* 0x00000014e4157210 */ /* 0x000fc40007ffe0ff */
[----:B------:R-:W0:Y:S05]  /*8ca0*/  LDGDEPBAR ;  /* 0x00000000000079af */ /* 0x000e2a0000000000 */
[C---:B----4-:R-:W-:Y:S08]  /*8cb0*/  HMMA.16816.F32.BF16 R212, R8.reuse, R52, RZ ;  /* 0x0000003408d4723c */ /* 0x050ff000000418ff */
[C---:B-1----:R-:W-:Y:S08]  /*8cc0*/  HMMA.16816.F32.BF16 R208, R8.reuse, R24, RZ ;  /* 0x0000001808d0723c */ /* 0x042ff000000418ff */
[C---:B------:R-:W-:Y:S08]  /*8cd0*/  HMMA.16816.F32.BF16 R140, R8.reuse, R40, RZ ;  /* 0x00000028088c723c */ /* 0x040ff000000418ff */
[C---:B------:R-:W-:Y:S08]  /*8ce0*/  HMMA.16816.F32.BF16 R224, R8.reuse, R26, RZ ;  /* 0x0000001a08e0723c */ /* 0x040ff000000418ff */
[C---:B------:R-:W-:Y:S08]  /*8cf0*/  HMMA.16816.F32.BF16 R220, R8.reuse, R42, RZ ;  /* 0x0000002a08dc723c */ /* 0x040ff000000418ff */
[C---:B------:R-:W-:Y:S08]  /*8d00*/  HMMA.16816.F32.BF16 R216, R8.reuse, R58, RZ ;  /* 0x0000003a08d8723c */ /* 0x040ff000000418ff */
[----:B------:R-:W-:Y:S08]  /*8d10*/  HMMA.16816.F32.BF16 R60, R8, R54, RZ ;  /* 0x00000036083c723c */ /* 0x000ff000000418ff */
[C---:B---3--:R-:W-:Y:S08]  /*8d20*/  HMMA.16816.F32.BF16 R8, R4.reuse, R48, R64 ;  /* 0x000000300408723c */ /* 0x048ff00000041840 */
[----:B------:R-:W-:Y:S11]  /*8d30*/  HMMA.16816.F32.BF16 R64, R4, R44, R212 ;  /* 0x0000002c0440723c */ /* 0x000ff600000418d4 */
[----:B------:R-:W-:Y:S01]  /*8d40*/  MOV R235, R8 ;  /* 0x0000000800eb7202 */ /* 0x000fe20000000f00 */
[----:B------:R-:W-:Y:S01]  /*8d50*/  IMAD.MOV.U32 R231, RZ, RZ, R9 ;  /* 0x000000ffffe77224 */ /* 0x000fe200078e0009 */
[----:B------:R-:W-:Y:S01]  /*8d60*/  MOV R133, R11 ;  /* 0x0000000b00857202 */ /* 0x000fe20000000f00 */
[----:B------:R-:W-:-:S02]  /*8d70*/  IMAD.MOV.U32 R229, RZ, RZ, R10 ;  /* 0x000000ffffe57224 */ /* 0x000fc400078e000a */
[----:B------:R-:W1:Y:S03]  /*8d80*/  LDSM.16.M88.4 R8, [R22] ;  /* 0x000000001608783b */ /* 0x000e660000000200 */
[----:B------:R-:W-:Y:S01]  /*8d90*/  IMAD.MOV.U32 R245, RZ, RZ, R64 ;  /* 0x000000fffff57224 */ /* 0x000fe200078e0040 */
[----:B------:R-:W-:Y:S01]  /*8da0*/  MOV R139, R66 ;  /* 0x00000042008b7202 */ /* 0x000fe20000000f00 */
[----:B------:R-:W-:Y:S02]  /*8db0*/  IMAD.MOV.U32 R244, RZ, RZ, R65 ;  /* 0x000000fffff47224 */ /* 0x000fe400078e0041 */
[----:B------:R-:W-:Y:S02]  /*8dc0*/  IMAD.MOV.U32 R138, RZ, RZ, R67 ;  /* 0x000000ffff8a7224 */ /* 0x000fe400078e0043 */
        /* <DEDUP_REMOVED lines=15> */
[----:B------:R-:W-:-:S07]  /*8ec0*/  IMAD.IADD R0, R3, 0x1, R228 ;  /* 0x0000000103007824 */ /* 0x000fce00078e02e4 */
        /* <DEDUP_REMOVED lines=12> */
[C---:B-1----:R-:W-:Y:S08]  /*8f90*/  HMMA.16816.F32.BF16 R240, R4.reuse, R24, R240 ;  /* 0x0000001804f0723c */ /* 0x042ff000000418f0 */
[----:B------:R-:W-:Y:S01]  /*8fa0*/  HMMA.16816.F32.BF16 R248, R4, R26, R224 ;  /* 0x0000001a04f8723c */ /* 0x000fe200000418e0 */
[----:B------:R-:W-:Y:S01]  /*8fb0*/  IMAD.MOV.U32 R224, RZ, RZ, R245 ;  /* 0x000000ffffe07224 */ /* 0x000fe200078e00f5 */
[----:B------:R-:W-:-:S06]  /*8fc0*/  MOV R225, R244 ;  /* 0x000000f400e17202 */ /* 0x000fcc0000000f00 */
[----:B--2---:R-:W-:Y:S03]  /*8fd0*/  HMMA.16816.F32.BF16 R140, R16, R24, R140 ;  /* 0x00000018108c723c */ /* 0x004fe6000004188c */
[----:B------:R-:W-:Y:S01]  /*8fe0*/  IMAD.MOV.U32 R56, RZ, RZ, R240 ;  /* 0x000000ffff387224 */ /* 0x000fe200078e00f0 */
[----:B------:R-:W-:-:S04]  /*8ff0*/  MOV R240, R246 ;  /* 0x000000f600f07202 */ /* 0x000fc80000000f00 */
[----:B------:R-:W-:Y:S01]  /*9000*/  HMMA.16816.F32.BF16 R244, R16, R26, R60 ;  /* 0x0000001a10f4723c */ /* 0x000fe2000004183c */
[----:B------:R-:W1:Y:S07]  /*9010*/  LDSM.16.M88.4 R24, [R0+0x8800] ;  /* 0x008800000018783b */ /* 0x000e6e0000000200 */
[----:B------:R-:W-:Y:S01]  /*9020*/  HMMA.16816.F32.BF16 R40, R12, R42, RZ ;  /* 0x0000002a0c28723c */ /* 0x000fe200000418ff */
[----:B------:R-:W-:Y:S01]  /*9030*/  MOV R49, R241 ;  /* 0x000000f100317202 */ /* 0x000fe20000000f00 */
[----:B------:R-:W-:-:S02]  /*9040*/  IMAD.MOV.U32 R48, RZ, RZ, R242 ;  /* 0x000000ffff307224 */ /* 0x000fc400078e00f2 */
[----:B------:R-:W-:Y:S01]  /*9050*/  IMAD.MOV.U32 R45, RZ, RZ, R243 ;  /* 0x000000ffff2d7224 */ /* 0x000fe200078e00f3 */
[----:B------:R-:W-:Y:S01]  /*9060*/  MOV R243, R37 ;  /* 0x0000002500f37202 */ /* 0x000fe20000000f00 */
[----:B------:R-:W-:Y:S02]  /*9070*/  IMAD.MOV.U32 R241, RZ, RZ, R39 ;  /* 0x000000fffff17224 */ /* 0x000fe400078e0027 */
[----:B------:R-:W-:Y:S01]  /*9080*/  IMAD.MOV.U32 R242, RZ, RZ, R38 ;  /* 0x000000fffff27224 */ /* 0x000fe200078e0026 */
[----:B------:R-:W-:Y:S01]  /*9090*/  MOV R38, R142 ;  /* 0x0000008e00267202 */ /* 0x000fe20000000f00 */
[----:B------:R-:W-:Y:S02]  /*90a0*/  IMAD.MOV.U32 R44, RZ, RZ, R140 ;  /* 0x000000ffff2c7224 */ /* 0x000fe400078e008c */
[----:B------:R-:W-:Y:S02]  /*90b0*/  IMAD.MOV.U32 R39, RZ, RZ, R141 ;  /* 0x000000ffff277224 */ /* 0x000fe400078e008d */
[----:B------:R-:W-:-:S06]  /*90c0*/  IMAD.MOV.U32 R37, RZ, RZ, R143 ;  /* 0x000000ffff257224 */ /* 0x000fcc00078e008f */
[----:B------:R-:W-:Y:S08]  /*90d0*/  HMMA.16816.F32.BF16 R32, R8, R34, R40 ;  /* 0x000000220820723c */ /* 0x000ff00000041828 */
[----:B-1----:R-:W-:Y:S01]  /*90e0*/  HMMA.16816.F32.BF16 R140, R16, R24, R208 ;  /* 0x00000018108c723c */ /* 0x002fe200000418d0 */
[----:B------:R-:W-:Y:S02]  /*90f0*/  IMAD.MOV.U32 R226, RZ, RZ, R139 ;  /* 0x000000ffffe27224 */ /* 0x000fe400078e008b */
[----:B------:R-:W-:-:S15]  /*9100*/  IMAD.MOV.U32 R227, RZ, RZ, R138 ;  /* 0x000000ffffe37224 */ /* 0x000fde00078e008a */
[----:B------:R-:W-:-:S01]  /*9110*/  NOP ;  /* 0x0000000000007918 */ /* 0x000fc20000000000 */
[----:B------:R-:W-:Y:S01]  /*9120*/  MOV R139, R140 ;  /* 0x0000008c008b7202 */ /* 0x000fe20000000f00 */
[----:B------:R-:W-:Y:S01]  /*9130*/  IMAD.MOV.U32 R138, RZ, RZ, R141 ;  /* 0x000000ffff8a7224 */ /* 0x000fe200078e008d */
[----:B------:R-:W-:Y:S01]  /*9140*/  MOV R52, R143 ;  /* 0x0000008f00347202 */ /* 0x000fe20000000f00 */
[----:B------:R-:W-:Y:S02]  /*9150*/  IMAD.MOV.U32 R53, RZ, RZ, R142 ;  /* 0x000000ffff357224 */ /* 0x000fe400078e008e */
[C---:B------:R-:W-:Y:S08]  /*9160*/  HMMA.16816.F32.BF16 R140, R4.reuse, R24, R240 ;  /* 0x00000018048c723c */ /* 0x040ff000000418f0 */
[-C--:B------:R-:W-:Y:S08]  /*9170*/  HMMA.16816.F32.BF16 R240, R4, R26.reuse, R220 ;  /* 0x0000001a04f0723c */ /* 0x080ff000000418dc */
[----:B------:R-:W-:Y:S01]  /*9180*/  HMMA.16816.F32.BF16 R24, R16, R26, R32 ;  /* 0x0000001a1018723c */ /* 0x000fe20000041820 */
        /* <DEDUP_REMOVED lines=8> */
[----:B------:R-:W1:Y:S01]  /*9210*/  LDSM.16.M88.4 R24, [R0+0x9800] ;  /* 0x009800000018783b */ /* 0x000e620000000200 */
[----:B------:R-:W-:Y:S01]  /*9220*/  IMAD.MOV.U32 R63, RZ, RZ, R133 ;  /* 0x000000ffff3f7224 */ /* 0x000fe200078e0085 */
[----:B------:R-:W-:Y:S01]  /*9230*/  MOV R41, R39 ;  /* 0x0000002700297202 */ /* 0x000fe20000000f00 */
[----:B------:R-:W-:Y:S02]  /*9240*/  IMAD.MOV.U32 R42, RZ, RZ, R38 ;  /* 0x000000ffff2a7224 */ /* 0x000fe400078e0026 */
[----:B------:R-:W-:Y:S01]  /*9250*/  IMAD.MOV.U32 R43, RZ, RZ, R37 ;  /* 0x000000ffff2b7224 */ /* 0x000fe200078e0025 */
[----:B-1----:R-:W-:-:S15]  /*9260*/  HMMA.16816.F32.BF16 R32, R16, R24, R64 ;  /* 0x000000181020723c */ /* 0x002fde0000041840 */
[----:B------:R-:W-:-:S04]  /*9270*/  NOP ;  /* 0x0000000000007918 */ /* 0x000fc80000000000 */
[----:B------:R-:W-:Y:S01]  /*9280*/  MOV R133, R32 ;  /* 0x0000002000857202 */ /* 0x000fe20000000f00 */
[----:B------:R-:W-:Y:S01]  /*9290*/  IMAD.MOV.U32 R39, RZ, RZ, R33 ;  /* 0x000000ffff277224 */ /* 0x000fe200078e0021 */
[----:B------:R-:W-:Y:S01]  /*92a0*/  MOV R37, R35 ;  /* 0x0000002300257202 */ /* 0x000fe20000000f00 */
[----:B------:R-:W-:Y:S02]  /*92b0*/  IMAD.MOV.U32 R38, RZ, RZ, R34 ;  /* 0x000000ffff267224 */ /* 0x000fe400078e0022 */
[----:B------:R-:W1:Y:S01]  /*92c0*/  LDSM.16.M88.4 R32, [R0+0x9000] ;  /* 0x009000000020783b */ /* 0x000e620000000200 */
[----:B------:R-:W-:Y:S02]  /*92d0*/  IMAD.MOV.U32 R208, RZ, RZ, R56 ;  /* 0x000000ffffd07224 */ /* 0x000fe400078e0038 */
[C---:B------:R-:W-:Y:S08]  /*92e0*/  HMMA.16816.F32.BF16 R56, R12.reuse, R58, RZ ;  /* 0x0000003a0c38723c */ /* 0x040ff000000418ff */
[----:B------:R-:W-:Y:S01]  /*92f0*/  HMMA.16816.F32.BF16 R12, R12, R54, RZ ;  /* 0x000000360c0c723c */ /* 0x000fe200000418ff */
[----:B------:R-:W-:Y:S01]  /*9300*/  IMAD.IADD R3, R3, 0x1, R228 ;  /* 0x0000000103037824 */ /* 0x000fe200078e02e4 */
[----:B------:R-:W-:Y:S01]  /*9310*/  MOV R222, R237 ;  /* 0x000000ed00de7202 */ /* 0x000fe20000000f00 */
[----:B------:R-:W-:-:S02]  /*9320*/  IMAD.MOV.U32 R221, RZ, RZ, R239 ;  /* 0x000000ffffdd7224 */ /* 0x000fc400078e00ef */
[----:B------:R-:W-:-:S03]  /*9330*/  IMAD.MOV.U32 R223, RZ, RZ, R236 ;  /* 0x000000ffffdf7224 */ /* 0x000fc600078e00ec */
[----:B------:R-:W-:Y:S01]  /*9340*/  HMMA.16816.F32.BF16 R224, R4, R24, R224 ;  /* 0x0000001804e0723c */ /* 0x000fe200000418e0 */
[----:B------:R-:W-:Y:S01]  /*9350*/  IMAD.IADD R24, R228, 0x1, R20 ;  /* 0x00000001e4187824 */ /* 0x000fe200078e0214 */
[----:B------:R-:W-:-:S03]  /*9360*/  IADD3 R3, PT, PT, R23, R3, RZ ;  /* 0x0000000317037210 */ /* 0x000fc60007ffe0ff */
[----:B------:R-:W-:Y:S02]  /*9370*/  IMAD.IADD R23, R23, 0x1, R24 ;  /* 0x0000000117177824 */ /* 0x000fe400078e0218 */
[----:B------:R-:W-:Y:S01]  /*9380*/  IMAD.MOV.U32 R211, RZ, RZ, R45 ;  /* 0x000000ffffd37224 */ /* 0x000fe200078e002d */
[----:B------:R-:W-:Y:S01]  /*9390*/  HMMA.16816.F32.BF16 R216, R4, R26, R216 ;  /* 0x0000001a04d8723c */ /* 0x000fe200000418d8 */
[----:B------:R-:W-:-:S07]  /*93a0*/  IMAD.MOV.U32 R40, RZ, RZ, R44 ;  /* 0x000000ffff287224 */ /* 0x000fce00078e002c */
[----:B------:R-:W-:Y:S08]  /*93b0*/  HMMA.16816.F32.BF16 R56, R8, R50, R56 ;  /* 0x000000320838723c */ /* 0x000ff00000041838 */
[C---:B-1----:R-:W-:Y:S08]  /*93c0*/  HMMA.16816.F32.BF16 R60, R4.reuse, R32, R60 ;  /* 0x00000020043c723c */ /* 0x042ff0000004183c */
[----:B------:R-:W-:Y:S01]  /*93d0*/  HMMA.16816.F32.BF16 R220, R4, R34, R220 ;  /* 0x0000002204dc723c */ /* 0x000fe200000418dc */
[----:B------:R-:W-:Y:S07]  /*93e0*/  LDSM.16.M88.4 R4, [R23+0x2000] ;  /* 0x002000001704783b */ /* 0x000fee0000000200 */
[----:B------:R-:W-:Y:S01]  /*93f0*/  HMMA.16816.F32.BF16 R44, R8, R46, R12 ;  /* 0x0000002e082c723c */ /* 0x000fe2000004180c */
[----:B------:R-:W1:Y:S04]  /*9400*/  LDSM.16.M88.4 R8, [R3+0x8000] ;  /* 0x008000000308783b */ /* 0x000e680000000200 */
[----:B------:R-:W2:Y:S03]  /*9410*/  LDSM.16.M88.4 R12, [R23] ;  /* 0x00000000170c783b */ /* 0x000ea60000000200 */
[----:B------:R-:W-:Y:S01]  /*9420*/  HMMA.16816.F32.BF16 R64, R16, R32, R212 ;  /* 0x000000201040723c */ /* 0x000fe200000418d4 */
[----:B------:R-:W-:Y:S01]  /*9430*/  IMAD.MOV.U32 R209, RZ, RZ, R49 ;  /* 0x000000ffffd17224 */ /* 0x000fe200078e0031 */
[----:B------:R-:W-:-:S06]  /*9440*/  MOV R210, R48 ;  /* 0x0000003000d27202 */ /* 0x000fcc0000000f00 */
[----:B------:R-:W-:Y:S11]  /*9450*/  HMMA.16816.F32.BF16 R212, R16, R34, R56 ;  /* 0x0000002210d4723c */ /* 0x000ff60000041838 */
[----:B------:R-:W-:Y:S01]  /*9460*/  IMAD.MOV.U32 R49, RZ, RZ, R64 ;  /* 0x000000ffff317224 */ /* 0x000fe200078e0040 */
[----:B------:R-:W-:Y:S01]  /*9470*/  MOV R48, R65 ;  /* 0x0000004100307202 */ /* 0x000fe20000000f00 */
[----:B------:R-:W-:-:S02]  /*9480*/  IMAD.MOV.U32 R25, RZ, RZ, R66 ;  /* 0x000000ffff197224 */ /* 0x000fc400078e0042 */
[----:B------:R-:W-:Y:S01]  /*9490*/  IMAD.MOV.U32 R24, RZ, RZ, R67 ;  /* 0x000000ffff187224 */ /* 0x000fe200078e0043 */
[----:B------:R-:W-:Y:S01]  /*94a0*/  MOV R32, R49 ;  /* 0x0000003100207202 */ /* 0x000fe20000000f00 */
[----:B------:R-:W-:Y:S02]  /*94b0*/  IMAD.MOV.U32 R33, RZ, RZ, R48 ;  /* 0x000000ffff217224 */ /* 0x000fe400078e0030 */
[----:B------:R-:W-:Y:S01]  /*94c0*/  HMMA.16816.F32.BF16 R48, R16, R26, R44 ;  /* 0x0000001a1030723c */ /* 0x000fe2000004182c */
[----:B------:R-:W-:Y:S01]  /*94d0*/  IMAD.MOV.U32 R34, RZ, RZ, R25 ;  /* 0x000000ffff227224 */ /* 0x000fe200078e0019 */
[----:B------:R-:W-:Y:S02]  /*94e0*/  MOV R35, R24 ;  /* 0x0000001800237202 */ /* 0x000fe40000000f00 */
[----:B------:R-:W-:Y:S04]  /*94f0*/  LDSM.16.M88.4 R24, [R3+0x9800] ;  /* 0x009800000318783b */ /* 0x000fe80000000200 */
[-C--:B-1----:R-:W-:Y:S08]  /*9500*/  HMMA.16816.F32.BF16 R44, R4, R8.reuse, R208 ;  /* 0x00000008042c723c */ /* 0x082ff000000418d0 */
[----:B--2---:R-:W-:Y:S08]  /*9510*/  HMMA.16816.F32.BF16 R40, R12, R8, R40 ;  /* 0x000000080c28723c */ /* 0x004ff00000041828 */
[-C--:B------:R-:W-:Y:S08]  /*9520*/  HMMA.16816.F32.BF16 R208, R4, R10.reuse, R248 ;  /* 0x0000000a04d0723c */ /* 0x080ff000000418f8 */
[----:B------:R-:W-:Y:S01]  /*9530*/  HMMA.16816.F32.BF16 R16, R12, R10, R244 ;  /* 0x0000000a0c10723c */ /* 0x000fe200000418f4 */
[----:B------:R-:W1:-:S15]  /*9540*/  LDSM.16.M88.4 R8, [R3+0x8800] ;  /* 0x008800000308783b */ /* 0x000e5e0000000200 */
[----:B------:R-:W-:-:S03]  /*9550*/  NOP ;  /* 0x0000000000007918 */ /* 0x000fc60000000000 */
[----:B------:R-:W-:Y:S01]  /*9560*/  IMAD.MOV.U32 R239, RZ, RZ, R16 ;  /* 0x000000ffffef7224 */ /* 0x000fe200078e0010 */
[----:B------:R-:W-:Y:S01]  /*9570*/  MOV R236, R18 ;  /* 0x0000001200ec7202 */ /* 0x000fe20000000f00 */
[----:B------:R-:W-:Y:S02]  /*9580*/  IMAD.MOV.U32 R237, RZ, RZ, R17 ;  /* 0x000000ffffed7224 */ /* 0x000fe400078e0011 */
[----:B------:R-:W-:Y:S02]  /*9590*/  IMAD.MOV.U32 R228, RZ, RZ, R19 ;  /* 0x000000ffffe47224 */ /* 0x000fe400078e0013 */
[----:B------:R-:W2:Y:S01]  /*95a0*/  LDSM.16.M88.4 R16, [R3+0x9000] ;  /* 0x009000000310783b */ /* 0x000ea20000000200 */
[----:B-1----:R-:W-:Y:S01]  /*95b0*/  HMMA.16816.F32.BF16 R64, R4, R10, R240 ;  /* 0x0000000a0440723c */ /* 0x002fe200000418f0 */
[----:B------:R-:W-:Y:S01]  /*95c0*/  IMAD.MOV.U32 R242, RZ, RZ, R53 ;  /* 0x000000fffff27224 */ /* 0x000fe200078e0035 */
[----:B------:R-:W-:-:S06]  /*95d0*/  MOV R243, R52 ;  /* 0x0000003400f37202 */ /* 0x000fcc0000000f00 */
[C---:B------:R-:W-:Y:S01]  /*95e0*/  HMMA.16816.F32.BF16 R52, R4.reuse, R24, R224 ;  /* 0x000000180434723c */ /* 0x040fe200000418e0 */
[----:B------:R-:W-:Y:S01]  /*95f0*/  IMAD.MOV.U32 R244, RZ, RZ, R252 ;  /* 0x000000fffff47224 */ /* 0x000fe200078e00fc */
[----:B------:R-:W-:Y:S01]  /*9600*/  MOV R245, R235 ;  /* 0x000000eb00f57202 */ /* 0x000fe20000000f00 */
[----:B------:R-:W-:Y:S01]  /*9610*/  IMAD.MOV.U32 R246, RZ, RZ, R231 ;  /* 0x000000fffff67224 */ /* 0x000fe200078e00e7 */
[----:B------:R-:W-:Y:S01]  /*9620*/  MOV R240, R139 ;  /* 0x0000008b00f07202 */ /* 0x000fe20000000f00 */
        /* <DEDUP_REMOVED lines=10> */
[C---:B------:R-:W-:Y:S08]  /*96d0*/  HMMA.16816.F32.BF16 R224, R12.reuse, R8, R240 ;  /* 0x000000080ce0723c */ /* 0x040ff000000418f0 */
[C---:B------:R-:W-:Y:S01]  /*96e0*/  HMMA.16816.F32.BF16 R244, R12.reuse, R10, R244 ;  /* 0x0000000a0cf4723c */ /* 0x040fe200000418f4 */
[----:B------:R-:W-:Y:S07]  /*96f0*/  LDSM.16.M88.4 R8, [R20+0x4000] ;  /* 0x004000001408783b */ /* 0x000fee0000000200 */
[----:B------:R-:W-:Y:S01]  /*9700*/  HMMA.16816.F32.BF16 R4, R12, R16, R32 ;  /* 0x000000100c04723c */ /* 0x000fe20000041820 */
[----:B------:R-:W1:Y:S01]  /*9710*/  LDSM.16.M88.4 R32, [R132+UR5+0xa000] ;  /* 0x00a000058420783b */ /* 0x000e620008000200 */
[----:B------:R-:W-:Y:S01]  /*9720*/  IMAD.MOV.U32 R216, RZ, RZ, R133 ;  /* 0x000000ffffd87224 */ /* 0x000fe200078e0085 */
[----:B------:R-:W-:Y:S01]  /*9730*/  MOV R217, R39 ;  /* 0x0000002700d97202 */ /* 0x000fe20000000f00 */
[----:B------:R-:W-:-:S02]  /*9740*/  IMAD.MOV.U32 R218, RZ, RZ, R38 ;  /* 0x000000ffffda7224 */ /* 0x000fc400078e0026 */
[----:B------:R-:W-:-:S07]  /*9750*/  IMAD.MOV.U32 R219, RZ, RZ, R37 ;  /* 0x000000ffffdb7224 */ /* 0x000fce00078e0025 */
[C---:B------:R-:W-:Y:S06]  /*9760*/  HMMA.16816.F32.BF16 R216, R12.reuse, R24, R216 ;  /* 0x000000180cd8723c */ /* 0x040fec00000418d8 */
[----:B------:R-:W-:Y:S01]  /*9770*/  MOV R222, R4 ;  /* 0x0000000400de7202 */ /* 0x000fe20000000f00 */
[----:B------:R-:W-:Y:S01]  /*9780*/  IMAD.MOV.U32 R221, RZ, RZ, R5 ;  /* 0x000000ffffdd7224 */ /* 0x000fe200078e0005 */
[----:B------:R-:W-:Y:S01]  /*9790*/  MOV R37, R7 ;  /* 0x0000000700257202 */ /* 0x000fe20000000f00 */
[----:B------:R-:W-:Y:S01]  /*97a0*/  IMAD.MOV.U32 R220, RZ, RZ, R6 ;  /* 0x000000ffffdc7224 */ /* 0x000fe200078e0006 */
[----:B------:R-:W-:Y:S01]  /*97b0*/  HMMA.16816.F32.BF16 R240, R12, R18, R212 ;  /* 0x000000120cf0723c */ /* 0x000fe200000418d4 */
[----:B------:R-:W2:Y:S08]  /*97c0*/  LDSM.16.M88.4 R4, [R20+0x6000] ;  /* 0x006000001404783b */ /* 0x000eb00000000200 */
[----:B------:R-:W-:Y:S01]  /*97d0*/  IMAD.MOV.U32 R19, RZ, RZ, R216 ;  /* 0x000000ffff137224 */ /* 0x000fe200078e00d8 */
[----:B------:R-:W-:Y:S01]  /*97e0*/  MOV R17, R218 ;  /* 0x000000da00117202 */ /* 0x000fe20000000f00 */
[----:B------:R-:W-:-:S02]  /*97f0*/  IMAD.MOV.U32 R18, RZ, RZ, R217 ;  /* 0x000000ffff127224 */ /* 0x000fc400078e00d9 */
[----:B------:R-:W-:Y:S02]  /*9800*/  IMAD.MOV.U32 R16, RZ, RZ, R219 ;  /* 0x000000ffff107224 */ /* 0x000fe400078e00db */
[----:B------:R-:W-:Y:S01]  /*9810*/  HMMA.16816.F32.BF16 R216, R12, R26, R48 ;  /* 0x0000001a0cd8723c */ /* 0x000fe20000041830 */
[----:B------:R-:W3:Y:S07]  /*9820*/  LDSM.16.M88.4 R24, [R132+UR5+0xa800] ;  /* 0x00a800058418783b */ /* 0x000eee0008000200 */
[----:B-1----:R-:W-:Y:S01]  /*9830*/  HMMA.16816.F32.BF16 R12, R8, R32, R40 ;  /* 0x00000020080c723c */ /* 0x002fe20000041828 */
[----:B------:R-:W-:Y:S01]  /*9840*/  MOV R51, R37 ;  /* 0x0000002500337202 */ /* 0x000fe20000000f00 */
[----:B------:R-:W-:Y:S01]  /*9850*/  IMAD.MOV.U32 R40, RZ, RZ, R19 ;  /* 0x000000ffff287224 */ /* 0x000fe200078e0013 */
[----:B------:R-:W-:Y:S01]  /*9860*/  MOV R41, R18 ;  /* 0x0000001200297202 */ /* 0x000fe20000000f00 */
[----:B------:R-:W-:-:S02]  /*9870*/  IMAD.MOV.U32 R42, RZ, RZ, R17 ;  /* 0x000000ffff2a7224 */ /* 0x000fc400078e0011 */
[----:B------:R-:W-:Y:S02]  /*9880*/  IMAD.MOV.U32 R43, RZ, RZ, R16 ;  /* 0x000000ffff2b7224 */ /* 0x000fe400078e0010 */
[----:B------:R-:W-:Y:S11]  /*9890*/  LDSM.16.M88.4 R16, [R132+UR5+0xb000] ;  /* 0x00b000058410783b */ /* 0x000ff60008000200 */
[----:B------:R-:W-:Y:S01]  /*98a0*/  IMAD.MOV.U32 R235, RZ, RZ, R12 ;  /* 0x000000ffffeb7224 */ /* 0x000fe200078e000c */
[----:B------:R-:W-:Y:S01]  /*98b0*/  MOV R229, R14 ;  /* 0x0000000e00e57202 */ /* 0x000fe20000000f00 */
[----:B------:R-:W-:-:S02]  /*98c0*/  IMAD.MOV.U32 R231, RZ, RZ, R13 ;  /* 0x000000ffffe77224 */ /* 0x000fc400078e000d */
[----:B------:R-:W-:Y:S02]  /*98d0*/  IMAD.MOV.U32 R37, RZ, RZ, R15 ;  /* 0x000000ffff257224 */ /* 0x000fe400078e000f */
[----:B------:R-:W1:Y:S01]  /*98e0*/  LDSM.16.M88.4 R12, [R132+UR5+0xb800] ;  /* 0x00b80005840c783b */ /* 0x000e620008000200 */
[C---:B--2---:R-:W-:Y:S08]  /*98f0*/  HMMA.16816.F32.BF16 R208, R4.reuse, R34, R208 ;  /* 0x0000002204d0723c */ /* 0x044ff000000418d0 */
[C---:B------:R-:W-:Y:S08]  /*9900*/  HMMA.16816.F32.BF16 R44, R4.reuse, R32, R44 ;  /* 0x00000020042c723c */ /* 0x040ff0000004182c */
[----:B---3--:R-:W-:Y:S03]  /*9910*/  HMMA.16816.F32.BF16 R140, R4, R24, R140 ;  /* 0x00000018048c723c */ /* 0x008fe6000004188c */
[----:B------:R-:W-:Y:S01]  /*9920*/  IMAD.MOV.U32 R33, RZ, RZ, R210 ;  /* 0x000000ffff217224 */ /* 0x000fe200078e00d2 */
[----:B------:R-:W-:Y:S01]  /*9930*/  MOV R32, R211 ;  /* 0x000000d300207202 */ /* 0x000fe20000000f00 */
[----:B------:R-:W-:Y:S01]  /*9940*/  IMAD.MOV.U32 R211, RZ, RZ, R138 ;  /* 0x000000ffffd37224 */ /* 0x000fe200078e008a */
[----:B------:R-:W-:-:S05]  /*9950*/  MOV R210, R139 ;  /* 0x0000008b00d27202 */ /* 0x000fca0000000f00 */
        /* <DEDUP_REMOVED lines=16> */
[----:B------:R-:W-:Y:S01]  /*9a60*/  HMMA.16816.F32.BF16 R248, R4, R26, R64 ;  /* 0x0000001a04f8723c */ /* 0x000fe20000041840 */
[----:B------:R-:W-:Y:S01]  /*9a70*/  MOV R48, R222 ;  /* 0x000000de00307202 */ /* 0x000fe20000000f00 */
[----:B------:R-:W-:Y:S02]  /*9a80*/  IMAD.MOV.U32 R49, RZ, RZ, R221 ;  /* 0x000000ffff317224 */ /* 0x000fe400078e00dd */
[----:B------:R-:W-:-:S04]  /*9a90*/  IMAD.MOV.U32 R50, RZ, RZ, R220 ;  /* 0x000000ffff327224 */ /* 0x000fc800078e00dc */
[C---:B-1----:R-:W-:Y:S08]  /*9aa0*/  HMMA.16816.F32.BF16 R64, R4.reuse, R14, R52 ;  /* 0x0000000e0440723c */ /* 0x042ff00000041834 */
[----:B------:R-:W-:Y:S08]  /*9ab0*/  HMMA.16816.F32.BF16 R220, R4, R16, R60 ;  /* 0x0000001004dc723c */ /* 0x000ff0000004183c */
[----:B------:R-:W-:Y:S01]  /*9ac0*/  HMMA.16816.F32.BF16 R52, R8, R26, R244 ;  /* 0x0000001a0834723c */ /* 0x000fe200000418f4 */
[----:B------:R-:W-:-:S02]  /*9ad0*/  IMAD.MOV.U32 R246, RZ, RZ, R33 ;  /* 0x000000fffff67224 */ /* 0x000fc400078e0021 */
[----:B------:R-:W-:-:S05]  /*9ae0*/  IMAD.MOV.U32 R247, RZ, RZ, R32 ;  /* 0x000000fffff77224 */ /* 0x000fca00078e0020 */
[C---:B------:R-:W-:Y:S08]  /*9af0*/  HMMA.16816.F32.BF16 R212, R4.reuse, R18, R56 ;  /* 0x0000001204d4723c */ /* 0x040ff00000041838 */
[----:B------:R-:W-:Y:S01]  /*9b00*/  HMMA.16816.F32.BF16 R208, R4, R12, R208 ;  /* 0x0000000c04d0723c */ /* 0x000fe200000418d0 */
[----:B------:R-:W-:Y:S07]  /*9b10*/  LDSM.16.M88.4 R4, [R22+0x6000] ;  /* 0x006000001604783b */ /* 0x000fee0000000200 */
[C---:B------:R-:W-:Y:S01]  /*9b20*/  HMMA.16816.F32.BF16 R60, R8.reuse, R34, R140 ;  /* 0x00000022083c723c */ /* 0x040fe2000004188c */
[----:B------:R-:W1:Y:S07]  /*9b30*/  LDSM.16.M88.4 R32, [R2+0xa000] ;  /* 0x00a000000220783b */ /* 0x000e6e0000000200 */
[----:B------:R-:W-:Y:S01]  /*9b40*/  HMMA.16816.F32.BF16 R56, R8, R24, R224 ;  /* 0x000000180838723c */ /* 0x000fe200000418e0 */
[----:B------:R-:W2:Y:S01]  /*9b50*/  LDSM.16.M88.4 R24, [R2+0xa800] ;  /* 0x00a800000218783b */ /* 0x000ea20000000200 */
[----:B------:R-:W-:Y:S01]  /*9b60*/  IMAD.MOV.U32 R244, RZ, RZ, R45 ;  /* 0x000000fffff47224 */ /* 0x000fe200078e002d */
[----:B------:R-:W-:Y:S01]  /*9b70*/  MOV R245, R44 ;  /* 0x0000002c00f57202 */ /* 0x000fe20000000f00 */
[----:B------:R-:W-:Y:S01]  /*9b80*/  IMAD.MOV.U32 R227, RZ, RZ, R46 ;  /* 0x000000ffffe37224 */ /* 0x000fe200078e002e */
[----:B------:R-:W-:-:S03]  /*9b90*/  MOV R226, R47 ;  /* 0x0000002f00e27202 */ /* 0x000fc60000000f00 */
[C---:B------:R-:W-:Y:S08]  /*9ba0*/  HMMA.16816.F32.BF16 R140, R8.reuse, R12, R40 ;  /* 0x0000000c088c723c */ /* 0x040ff00000041828 */
[C---:B------:R-:W-:Y:S08]  /*9bb0*/  HMMA.16816.F32.BF16 R48, R8.reuse, R16, R48 ;  /* 0x000000100830723c */ /* 0x040ff00000041830 */
[C---:B------:R-:W-:Y:S01]  /*9bc0*/  HMMA.16816.F32.BF16 R44, R8.reuse, R18, R240 ;  /* 0x00000012082c723c */ /* 0x040fe200000418f0 */
[----:B------:R-:W3:Y:S07]  /*9bd0*/  LDSM.16.M88.4 R16, [R2+0xb000] ;  /* 0x00b000000210783b */ /* 0x000eee0000000200 */
[----:B------:R-:W-:Y:S01]  /*9be0*/  HMMA.16816.F32.BF16 R40, R8, R14, R216 ;  /* 0x0000000e0828723c */ /* 0x000fe200000418d8 */
[----:B------:R-:W4:Y:S01]  /*9bf0*/  LDSM.16.M88.4 R12, [R2+0xb800] ;  /* 0x00b80000020c783b */ /* 0x000f220000000200 */
[----:B------:R-:W-:Y:S01]  /*9c00*/  MOV R240, R133 ;  /* 0x0000008500f07202 */ /* 0x000fe20000000f00 */
[----:B------:R-:W-:Y:S01]  /*9c10*/  IMAD.MOV.U32 R241, RZ, RZ, R39 ;  /* 0x000000fffff17224 */ /* 0x000fe200078e0027 */
[----:B------:R-:W-:Y:S01]  /*9c20*/  MOV R243, R20 ;  /* 0x0000001400f37202 */ /* 0x000fe20000000f00 */
[----:B------:R-:W-:Y:S01]  /*9c30*/  IMAD.MOV.U32 R242, RZ, RZ, R38 ;  /* 0x000000fffff27224 */ /* 0x000fe200078e0026 */
[----:B------:R2:W4:Y:S02]  /*9c40*/  LDSM.16.M88.4 R8, [R22+0x4000] ;  /* 0x004000001608783b */ /* 0x0005240000000200 */
[----:B-1----:R-:W-:Y:S01]  /*9c50*/  HMMA.16816.F32.BF16 R216, R4, R34, R244 ;  /* 0x0000002204d8723c */ /* 0x002fe200000418f4 */
[----:B------:R-:W-:-:S02]  /*9c60*/  IMAD.MOV.U32 R224, RZ, RZ, R139 ;  /* 0x000000ffffe07224 */ /* 0x000fc400078e008b */
[----:B------:R-:W-:-:S05]  /*9c70*/  IMAD.MOV.U32 R225, RZ, RZ, R138 ;  /* 0x000000ffffe17224 */ /* 0x000fca00078e008a */
[----:B------:R-:W-:Y:S11]  /*9c80*/  HMMA.16816.F32.BF16 R240, R4, R32, R240 ;  /* 0x0000002004f0723c */ /* 0x000ff600000418f0 */
[----:B------:R-:W-:Y:S01]  /*9c90*/  IMAD.MOV.U32 R228, RZ, RZ, R216 ;  /* 0x000000ffffe47224 */ /* 0x000fe200078e00d8 */
[----:B------:R-:W-:Y:S01]  /*9ca0*/  MOV R139, R217 ;  /* 0x000000d9008b7202 */ /* 0x000fe20000000f00 */
[----:B------:R-:W-:-:S02]  /*9cb0*/  IMAD.MOV.U32 R138, RZ, RZ, R218 ;  /* 0x000000ffff8a7224 */ /* 0x000fc400078e00da */
[----:B------:R-:W-:Y:S02]  /*9cc0*/  IMAD.MOV.U32 R133, RZ, RZ, R219 ;  /* 0x000000ffff857224 */ /* 0x000fe400078e00db */
[----:B--2---:R-:W-:Y:S02]  /*9cd0*/  HMMA.16816.F32.BF16 R216, R4, R24, R224 ;  /* 0x0000001804d8723c */ /* 0x004fe400000418e0 */
[----:B------:R-:W-:Y:S01]  /*9ce0*/  IMAD.MOV.U32 R39, RZ, RZ, R240 ;  /* 0x000000ffff277224 */ /* 0x000fe200078e00f0 */
[----:B------:R-:W-:Y:S01]  /*9cf0*/  MOV R22, R242 ;  /* 0x000000f200167202 */ /* 0x000fe20000000f00 */
[----:B------:R-:W-:-:S04]  /*9d00*/  IMAD.MOV.U32 R38, RZ, RZ, R241 ;  /* 0x000000ffff267224 */ /* 0x000fc800078e00f1 */
[C---:B---3--:R-:W-:Y:S08]  /*9d10*/  HMMA.16816.F32.BF16 R220, R4.reuse, R16, R220 ;  /* 0x0000001004dc723c */ /* 0x048ff000000418dc */
[----:B------:R-:W-:Y:S03]  /*9d20*/  HMMA.16816.F32.BF16 R212, R4, R18, R212 ;  /* 0x0000001204d4723c */ /* 0x000fe600000418d4 */
[----:B------:R-:W-:Y:S01]  /*9d30*/  IMAD.MOV.U32 R242, RZ, RZ, R216 ;  /* 0x000000fffff27224 */ /* 0x000fe200078e00d8 */
[----:B------:R-:W-:Y:S01]  /*9d40*/  MOV R240, R218 ;  /* 0x000000da00f07202 */ /* 0x000fe20000000f00 */
[----:B------:R-:W-:-:S02]  /*9d50*/  IMAD.MOV.U32 R241, RZ, RZ, R217 ;  /* 0x000000fffff17224 */ /* 0x000fc400078e00d9 */
[----:B------:R-:W-:Y:S01]  /*9d60*/  IMAD.MOV.U32 R239, RZ, RZ, R219 ;  /* 0x000000ffffef7224 */ /* 0x000fe200078e00db */
[C---:B----4-:R-:W-:Y:S08]  /*9d70*/  HMMA.16816.F32.BF16 R208, R4.reuse, R12, R208 ;  /* 0x0000000c04d0723c */ /* 0x050ff000000418d0 */
[C---:B------:R-:W-:Y:S08]  /*9d80*/  HMMA.16816.F32.BF16 R216, R4.reuse, R26, R248 ;  /* 0x0000001a04d8723c */ /* 0x040ff000000418f8 */
[----:B------:R-:W-:Y:S01]  /*9d90*/  HMMA.16816.F32.BF16 R4, R4, R14, R64 ;  /* 0x0000000e0404723c */ /* 0x000fe20000041840 */
[----:B------:R-:W-:Y:S01]  /*9da0*/  MOV R244, R235 ;  /* 0x000000eb00f47202 */ /* 0x000fe20000000f00 */
[----:B------:R-:W-:Y:S01]  /*9db0*/  IMAD.MOV.U32 R245, RZ, RZ, R231 ;  /* 0x000000fffff57224 */ /* 0x000fe200078e00e7 */
[----:B------:R-:W-:Y:S01]  /*9dc0*/  MOV R247, R37 ;  /* 0x0000002500f77202 */ /* 0x000fe20000000f00 */
[----:B------:R-:W-:Y:S01]  /*9dd0*/  IMAD.MOV.U32 R246, RZ, RZ, R229 ;  /* 0x000000fffff67224 */ /* 0x000fe200078e00e5 */
[----:B------:R-:W-:Y:S01]  /*9de0*/  MOV R226, R209 ;  /* 0x000000d100e27202 */ /* 0x000fe20000000f00 */
[----:B------:R-:W-:-:S02]  /*9df0*/  IMAD.MOV.U32 R227, RZ, RZ, R208 ;  /* 0x000000ffffe37224 */ /* 0x000fc400078e00d0 */
[C---:B------:R-:W-:Y:S01]  /*9e00*/  HMMA.16816.F32.BF16 R64, R8.reuse, R24, R56 ;  /* 0x000000180840723c */ /* 0x040fe20000041838 */
[----:B------:R-:W-:Y:S01]  /*9e10*/  IMAD.MOV.U32 R225, RZ, RZ, R210 ;  /* 0x000000ffffe17224 */ /* 0x000fe200078e00d2 */
[----:B------:R-:W-:Y:S01]  /*9e20*/  MOV R224, R211 ;  /* 0x000000d300e07202 */ /* 0x000fe20000000f00 */
[----:B------:R-:W-:Y:S01]  /*9e30*/  IMAD.MOV.U32 R237, RZ, RZ, R216 ;  /* 0x000000ffffed7224 */ /* 0x000fe200078e00d8 */
[----:B------:R-:W-:Y:S01]  /*9e40*/  MOV R236, R217 ;  /* 0x000000d900ec7202 */ /* 0x000fe20000000f00 */
[----:B------:R-:W-:Y:S01]  /*9e50*/  IMAD.MOV.U32 R231, RZ, RZ, R218 ;  /* 0x000000ffffe77224 */ /* 0x000fe200078e00da */
[----:B------:R-:W-:Y:S01]  /*9e60*/  MOV R229, R219 ;  /* 0x000000db00e57202 */ /* 0x000fe20000000f00 */
[----:B------:R-:W-:Y:S01]  /*9e70*/  IMAD.MOV.U32 R219, RZ, RZ, R220 ;  /* 0x000000ffffdb7224 */ /* 0x000fe200078e00dc */
        /* <DEDUP_REMOVED lines=9> */
[----:B------:R-:W-:Y:S01]  /*9f10*/  IMAD.MOV.U32 R223, RZ, RZ, R212 ;  /* 0x000000ffffdf7224 */ /* 0x000fe200078e00d4 */
[----:B------:R-:W-:Y:S01]  /*9f20*/  MOV R222, R213 ;  /* 0x000000d500de7202 */ /* 0x000fe20000000f00 */
[----:B------:R-:W-:Y:S01]  /*9f30*/  IMAD.MOV.U32 R221, RZ, RZ, R214 ;  /* 0x000000ffffdd7224 */ /* 0x000fe200078e00d6 */
[----:B------:R-:W-:Y:S01]  /*9f40*/  MOV R220, R215 ;  /* 0x000000d700dc7202 */ /* 0x000fe20000000f00 */
[----:B------:R-:W-:Y:S03]  /*9f50*/  LDSM.16.M88.4 R4, [R21+0x4000] ;  /* 0x004000001504783b */ /* 0x000fe60000000200 */
[C---:B------:R-:W-:Y:S01]  /*9f60*/  HMMA.16816.F32.BF16 R208, R8.reuse, R34, R60 ;  /* 0x0000002208d0723c */ /* 0x040fe2000004183c */
[----:B------:R-:W1:Y:S07]  /*9f70*/  LDSM.16.M88.4 R16, [R0+0xa800] ;  /* 0x00a800000010783b */ /* 0x000e6e0000000200 */
[C---:B------:R-:W-:Y:S08]  /*9f80*/  HMMA.16816.F32.BF16 R212, R8.reuse, R32, R244 ;  /* 0x0000002008d4723c */ /* 0x040ff000000418f4 */
[C---:B------:R-:W-:Y:S01]  /*9f90*/  HMMA.16816.F32.BF16 R60, R8.reuse, R26, R52 ;  /* 0x0000001a083c723c */ /* 0x040fe20000041834 */
[----:B------:R-:W2:Y:S07]  /*9fa0*/  LDSM.16.M88.4 R24, [R0+0xb000] ;  /* 0x00b000000018783b */ /* 0x000eae0000000200 */
[C---:B------:R-:W-:Y:S01]  /*9fb0*/  HMMA.16816.F32.BF16 R32, R8.reuse, R14, R40 ;  /* 0x0000000e0820723c */ /* 0x040fe20000041828 */
[----:B------:R-:W3:Y:S07]  /*9fc0*/  LDSM.16.M88.4 R40, [R0+0xb800] ;  /* 0x00b800000028783b */ /* 0x000eee0000000200 */
[----:B------:R-:W-:Y:S01]  /*9fd0*/  HMMA.16816.F32.BF16 R44, R8, R12, R140 ;  /* 0x0000000c082c723c */ /* 0x000fe2000004188c */
[----:B------:R-:W4:Y:S04]  /*9fe0*/  LDSM.16.M88.4 R8, [R0+0xa000] ;  /* 0x00a000000008783b */ /* 0x000f280000000200 */
[----:B------:R-:W4:Y:S01]  /*9ff0*/  LDSM.16.M88.4 R12, [R21+0x6000] ;  /* 0x00600000150c783b */ /* 0x000f220000000200 */
[----:B------:R-:W-:Y:S01]  /*a000*/  IMAD.MOV.U32 R20, RZ, RZ, R243 ;  /* 0x000000ffff147224 */ /* 0x000fe200078e00f3 */
[----:B------:R-:W-:Y:S01]  /*a010*/  MOV R141, R241 ;  /* 0x000000f1008d7202 */ /* 0x000fe20000000f00 */
[----:B------:R-:W-:Y:S01]  /*a020*/  IMAD.MOV.U32 R140, RZ, RZ, R242 ;  /* 0x000000ffff8c7224 */ /* 0x000fe200078e00f2 */
[----:B-1----:R-:W-:Y:S01]  /*a030*/  HMMA.16816.F32.BF16 R244, R4, R16, R64 ;  /* 0x0000001004f4723c */ /* 0x002fe20000041840 */
[----:B------:R-:W-:Y:S01]  /*a040*/  IMAD.MOV.U32 R142, RZ, RZ, R240 ;  /* 0x000000ffff8e7224 */ /* 0x000fe200078e00f0 */
[----:B------:R-:W-:Y:S01]  /*a050*/  MOV R65, R226 ;  /* 0x000000e200417202 */ /* 0x000fe20000000f00 */
[----:B------:R-:W-:Y:S01]  /*a060*/  IMAD.MOV.U32 R64, RZ, RZ, R227 ;  /* 0x000000ffff407224 */ /* 0x000fe200078e00e3 */
[----:B------:R-:W-:Y:S01]  /*a070*/  MOV R67, R224 ;  /* 0x000000e000437202 */ /* 0x000fe20000000f00 */
[----:B------:R-:W-:-:S03]  /*a080*/  IMAD.MOV.U32 R66, RZ, RZ, R225 ;  /* 0x000000ffff427224 */ /* 0x000fc600078e00e1 */
[----:B------:R-:W-:Y:S01]  /*a090*/  HMMA.16816.F32.BF16 R240, R4, R18, R60 ;  /* 0x0000001204f0723c */ /* 0x000fe2000004183c */
[----:B------:R-:W-:Y:S01]  /*a0a0*/  IMAD.MOV.U32 R60, RZ, RZ, R223 ;  /* 0x000000ffff3c7224 */ /* 0x000fe200078e00df */
[----:B------:R-:W-:Y:S01]  /*a0b0*/  MOV R61, R222 ;  /* 0x000000de003d7202 */ /* 0x000fe20000000f00 */
[----:B------:R-:W-:Y:S01]  /*a0c0*/  IMAD.MOV.U32 R62, RZ, RZ, R221 ;  /* 0x000000ffff3e7224 */ /* 0x000fe200078e00dd */
[----:B------:R-:W-:-:S04]  /*a0d0*/  MOV R63, R220 ;  /* 0x000000dc003f7202 */ /* 0x000fc80000000f00 */
[----:B--2---:R-:W-:Y:S01]  /*a0e0*/  HMMA.16816.F32.BF16 R224, R4, R24, R56 ;  /* 0x0000001804e0723c */ /* 0x004fe20000041838 */
[----:B------:R-:W-:Y:S01]  /*a0f0*/  IMAD.MOV.U32 R56, RZ, RZ, R219 ;  /* 0x000000ffff387224 */ /* 0x000fe200078e00db */
[----:B------:R-:W-:Y:S01]  /*a100*/  MOV R57, R218 ;  /* 0x000000da00397202 */ /* 0x000fe20000000f00 */
[----:B------:R-:W-:Y:S01]  /*a110*/  IMAD.MOV.U32 R58, RZ, RZ, R217 ;  /* 0x000000ffff3a7224 */ /* 0x000fe200078e00d9 */
[----:B------:R-:W-:-:S04]  /*a120*/  MOV R59, R216 ;  /* 0x000000d8003b7202 */ /* 0x000fc80000000f00 */
[C---:B---3--:R-:W-:Y:S01]  /*a130*/  HMMA.16816.F32.BF16 R220, R4.reuse, R40, R44 ;  /* 0x0000002804dc723c */ /* 0x048fe2000004182c */
[----:B------:R-:W-:Y:S01]  /*a140*/  IMAD.MOV.U32 R44, RZ, RZ, R39 ;  /* 0x000000ffff2c7224 */ /* 0x000fe200078e0027 */
[----:B------:R-:W-:Y:S01]  /*a150*/  MOV R45, R38 ;  /* 0x00000026002d7202 */ /* 0x000fe20000000f00 */
[----:B------:R-:W-:Y:S01]  /*a160*/  IMAD.MOV.U32 R46, RZ, RZ, R22 ;  /* 0x000000ffff2e7224 */ /* 0x000fe200078e0016 */
[----:B------:R-:W-:Y:S02]  /*a170*/  MOV R47, R20 ;  /* 0x00000014002f7202 */ /* 0x000fe40000000f00 */
[----:B------:R-:W-:Y:S02]  /*a180*/  MOV R143, R239 ;  /* 0x000000ef008f7202 */ /* 0x000fe40000000f00 */
[----:B------:R-:W-:Y:S01]  /*a190*/  HMMA.16816.F32.BF16 R216, R4, R26, R48 ;  /* 0x0000001a04d8723c */ /* 0x000fe20000041830 */
[----:B------:R-:W-:Y:S01]  /*a1a0*/  IMAD.MOV.U32 R48, RZ, RZ, R228 ;  /* 0x000000ffff307224 */ /* 0x000fe200078e00e4 */
[----:B------:R-:W-:Y:S01]  /*a1b0*/  MOV R49, R139 ;  /* 0x0000008b00317202 */ /* 0x000fe20000000f00 */
[----:B------:R-:W-:Y:S01]  /*a1c0*/  IMAD.MOV.U32 R50, RZ, RZ, R138 ;  /* 0x000000ffff327224 */ /* 0x000fe200078e008a */
[----:B------:R-:W-:-:S04]  /*a1d0*/  MOV R51, R133 ;  /* 0x0000008500337202 */ /* 0x000fc80000000f00 */
[----:B----4-:R-:W-:Y:S01]  /*a1e0*/  HMMA.16816.F32.BF16 R248, R4, R10, R208 ;  /* 0x0000000a04f8723c */ /* 0x010fe200000418d0 */
[----:B------:R-:W-:Y:S01]  /*a1f0*/  IMAD.MOV.U32 R208, RZ, RZ, R237 ;  /* 0x000000ffffd07224 */ /* 0x000fe200078e00ed */
[----:B------:R-:W-:Y:S01]  /*a200*/  MOV R209, R236 ;  /* 0x000000ec00d17202 */ /* 0x000fe20000000f00 */
[----:B------:R-:W-:Y:S01]  /*a210*/  IMAD.MOV.U32 R210, RZ, RZ, R231 ;  /* 0x000000ffffd27224 */ /* 0x000fe200078e00e7 */
[----:B------:R-:W-:-:S04]  /*a220*/  MOV R211, R229 ;  /* 0x000000e500d37202 */ /* 0x000fc80000000f00 */
[C---:B------:R-:W-:Y:S08]  /*a230*/  HMMA.16816.F32.BF16 R52, R4.reuse, R8, R212 ;  /* 0x000000080434723c */ /* 0x040ff000000418d4 */
[----:B------:R-:W-:Y:S01]  /*a240*/  HMMA.16816.F32.BF16 R212, R4, R42, R32 ;  /* 0x0000002a04d4723c */ /* 0x000fe20000041820 */
[----:B------:R-:W-:Y:S07]  /*a250*/  LDSM.16.M88.4 R4, [R23+0x6000] ;  /* 0x006000001704783b */ /* 0x000fee0000000200 */
[C---:B------:R-:W-:Y:S08]  /*a260*/  HMMA.16816.F32.BF16 R32, R12.reuse, R8, R44 ;  /* 0x000000080c20723c */ /* 0x040ff0000004182c */
[C---:B------:R-:W-:Y:S01]  /*a270*/  HMMA.16816.F32.BF16 R44, R12.reuse, R10, R48 ;  /* 0x0000000a0c2c723c */ /* 0x040fe20000041830 */
[----:B------:R-:W-:Y:S04]  /*a280*/  LDSM.16.M88.4 R8, [R23+0x4000] ;  /* 0x004000001708783b */ /* 0x000fe80000000200 */
[----:B------:R-:W1:Y:S03]  /*a290*/  LDSM.16.M88.4 R20, [R3+0xa000] ;  /* 0x00a000000314783b */ /* 0x000e660000000200 */
[C---:B------:R-:W-:Y:S08]  /*a2a0*/  HMMA.16816.F32.BF16 R140, R12.reuse, R16, R140 ;  /* 0x000000100c8c723c */ /* 0x040ff0000004188c */
[C---:B------:R-:W-:Y:S08]  /*a2b0*/  HMMA.16816.F32.BF16 R208, R12.reuse, R18, R208 ;  /* 0x000000120cd0723c */ /* 0x040ff000000418d0 */
[C---:B------:R-:W-:Y:S08]  /*a2c0*/  HMMA.16816.F32.BF16 R16, R12.reuse, R26, R60 ;  /* 0x0000001a0c10723c */ /* 0x040ff0000004183c */
[----:B------:R-:W-:Y:S01]  /*a2d0*/  HMMA.16816.F32.BF16 R56, R12, R24, R56 ;  /* 0x000000180c38723c */ /* 0x000fe20000041838 */
[----:B------:R-:W-:Y:S10]  /*a2e0*/  LDSM.16.M88.4 R24, [R3+0xb000] ;  /* 0x00b000000318783b */ /* 0x000ff40000000200 */
[----:B------:R-:W-:Y:S01]  /*a2f0*/  IMAD.MOV.U32 R139, RZ, RZ, R16 ;  /* 0x000000ffff8b7224 */ /* 0x000fe200078e0010 */
[----:B------:R-:W-:Y:S01]  /*a300*/  MOV R138, R17 ;  /* 0x00000011008a7202 */ /* 0x000fe20000000f00 */
[----:B------:R-:W-:Y:S01]  /*a310*/  IMAD.MOV.U32 R51, RZ, RZ, R18 ;  /* 0x000000ffff337224 */ /* 0x000fe200078e0012 */
[----:B------:R-:W-:-:S02]  /*a320*/  MOV R50, R19 ;  /* 0x0000001300327202 */ /* 0x000fc40000000f00 */
[----:B------:R-:W-:Y:S03]  /*a330*/  HMMA.16816.F32.BF16 R16, R12, R40, R64 ;  /* 0x000000280c10723c */ /* 0x000fe60000041840 */
[----:B------:R-:W-:Y:S01]  /*a340*/  IMAD.MOV.U32 R49, RZ, RZ, R56 ;  /* 0x000000ffff317224 */ /* 0x000fe200078e0038 */
[----:B------:R-:W-:Y:S01]  /*a350*/  MOV R48, R57 ;  /* 0x0000003900307202 */ /* 0x000fe20000000f00 */
[----:B------:R-:W-:Y:S01]  /*a360*/  IMAD.MOV.U32 R39, RZ, RZ, R58 ;  /* 0x000000ffff277224 */ /* 0x000fe200078e003a */
[----:B------:R-:W-:-:S13]  /*a370*/  MOV R0, R59 ;  /* 0x0000003b00007202 */ /* 0x000fda0000000f00 */
[----:B------:R-:W-:Y:S01]  /*a380*/  IMAD.MOV.U32 R59, RZ, RZ, R16 ;  /* 0x000000ffff3b7224 */ /* 0x000fe200078e0010 */
[----:B------:R-:W-:Y:S01]  /*a390*/  MOV R58, R17 ;  /* 0x00000011003a7202 */ /* 0x000fe20000000f00 */
[----:B------:R-:W-:Y:S01]  /*a3a0*/  IMAD.MOV.U32 R57, RZ, RZ, R18 ;  /* 0x000000ffff397224 */ /* 0x000fe200078e0012 */
[----:B------:R-:W-:Y:S02]  /*a3b0*/  MOV R56, R19 ;  /* 0x0000001300387202 */ /* 0x000fe40000000f00 */
[-C--:B-1----:R-:W-:Y:S01]  /*a3c0*/  HMMA.16816.F32.BF16 R16, R4, R20.reuse, R32 ;  /* 0x000000140410723c */ /* 0x082fe20000041820 */
[----:B------:R-:W1:Y:S07]  /*a3d0*/  LDSM.16.M88.4 R32, [R3+0xa800] ;  /* 0x00a800000320783b */ /* 0x000e6e0000000200 */
[----:B------:R-:W-:Y:S11]  /*a3e0*/  HMMA.16816.F32.BF16 R64, R8, R20, R52 ;  /* 0x000000140840723c */ /* 0x000ff60000041834 */
[----:B------:R-:W-:Y:S01]  /*a3f0*/  IMAD.MOV.U32 R133, RZ, RZ, R16 ;  /* 0x000000ffff857224 */ /* 0x000fe200078e0010 */
[----:B------:R-:W-:Y:S01]  /*a400*/  MOV R41, R17 ;  /* 0x0000001100297202 */ /* 0x000fe20000000f00 */
[----:B------:R-:W-:Y:S01]  /*a410*/  IMAD.MOV.U32 R40, RZ, RZ, R18 ;  /* 0x000000ffff287224 */ /* 0x000fe200078e0012 */
[----:B------:R-:W-:-:S02]  /*a420*/  MOV R38, R19 ;  /* 0x0000001300267202 */ /* 0x000fc40000000f00 */
[----:B------:R-:W2:Y:S01]  /*a430*/  LDSM.16.M88.4 R16, [R3+0xb800] ;  /* 0x00b800000310783b */ /* 0x000ea20000000200 */
[----:B------:R-:W-:Y:S01]  /*a440*/  HMMA.16816.F32.BF16 R60, R8, R22, R248 ;  /* 0x00000016083c723c */ /* 0x000fe200000418f8 */
[----:B------:R-:W-:Y:S01]  /*a450*/  IMAD.MOV.U32 R248, RZ, RZ, R59 ;  /* 0x000000fffff87224 */ /* 0x000fe200078e003b */
[----:B------:R-:W-:Y:S01]  /*a460*/  MOV R249, R58 ;  /* 0x0000003a00f97202 */ /* 0x000fe20000000f00 */
[----:B------:R-:W-:Y:S01]  /*a470*/  IMAD.MOV.U32 R250, RZ, RZ, R57 ;  /* 0x000000fffffa7224 */ /* 0x000fe200078e0039 */
[----:B------:R-:W-:Y:S01]  /*a480*/  MOV R251, R56 ;  /* 0x0000003800fb7202 */ /* 0x000fe20000000f00 */
[----:B------:R-:W-:-:S04]  /*a490*/  DEPBAR.LE SB0, 0x0 ;  /* 0x000080000000791a */ /* 0x000fc80000000000 */
[----:B-1----:R-:W-:Y:S01]  /*a4a0*/  HMMA.16816.F32.BF16 R52, R8, R34, R240 ;  /* 0x000000220834723c */ /* 0x002fe200000418f0 */
[----:B------:R-:W-:Y:S01]  /*a4b0*/  MOV R243, R0 ;  /* 0x0000000000f37202 */ /* 0x000fe20000000f00 */
[----:B------:R-:W-:Y:S01]  /*a4c0*/  FMUL.FTZ R0, R64, UR4 ;  /* 0x0000000440007c20 */ /* 0x000fe20008410000 */
[----:B------:R-:W-:Y:S01]  /*a4d0*/  IMAD.MOV.U32 R240, RZ, RZ, R49 ;  /* 0x000000fffff07224 */ /* 0x000fe200078e0031 */
[----:B------:R-:W-:-:S04]  /*a4e0*/  MOV R241, R48 ;  /* 0x0000003000f17202 */ /* 0x000fc80000000f00 */
[----:B------:R-:W-:Y:S01]  /*a4f0*/  HMMA.16816.F32.BF16 R56, R8, R32, R244 ;  /* 0x000000200838723c */ /* 0x000fe200000418f4 */
[----:B------:R-:W-:Y:S01]  /*a500*/  IMAD.MOV.U32 R246, RZ, RZ, R51 ;  /* 0x000000fffff67224 */ /* 0x000fe200078e0033 */
[----:B------:R-:W-:-:S06]  /*a510*/  MOV R247, R50 ;  /* 0x0000003200f77202 */ /* 0x000fcc0000000f00 */
[----:B------:R-:W-:Y:S01]  /*a520*/  HMMA.16816.F32.BF16 R48, R8, R24, R224 ;  /* 0x000000180830723c */ /* 0x000fe200000418e0 */
[----:B------:R1:W-:Y:S01]  /*a530*/  MUFU.TANH R226, R0 ;  /* 0x0000000000e27308 */ /* 0x0003e20000002400 */
[----:B------:R-:W-:Y:S02]  /*a540*/  IMAD.MOV.U32 R242, RZ, RZ, R39 ;  /* 0x000000fffff27224 */ /* 0x000fe400078e0027 */
[----:B-1----:R-:W-:-:S05]  /*a550*/  FMUL.FTZ R0, R65, UR4 ;  /* 0x0000000441007c20 */ /* 0x002fca0008410000 */
[----:B------:R1:W3:Y:S01]  /*a560*/  MUFU.TANH R224, R0 ;  /* 0x0000000000e07308 */ /* 0x0002e20000002400 */
[----:B------:R-:W-:Y:S01]  /*a570*/  HMMA.16816.F32.BF16 R216, R8, R26, R216 ;  /* 0x0000001a08d8723c */ /* 0x000fe200000418d8 */
[----:B-1----:R-:W-:-:S06]  /*a580*/  FMUL.FTZ R0, R66, UR4 ;  /* 0x0000000442007c20 */ /* 0x002fcc0008410000 */
[----:B------:R1:W-:Y:S01]  /*a590*/  MUFU.TANH R64, R0 ;  /* 0x0000000000407308 */ /* 0x0003e20000002400 */
[----:B--2---:R-:W-:Y:S01]  /*a5a0*/  HMMA.16816.F32.BF16 R220, R8, R16, R220 ;  /* 0x0000001008dc723c */ /* 0x004fe200000418dc */
[----:B-1----:R-:W-:-:S06]  /*a5b0*/  FMUL.FTZ R0, R67, UR4 ;  /* 0x0000000443007c20 */ /* 0x002fcc0008410000 */
[----:B------:R1:W2:Y:S01]  /*a5c0*/  MUFU.TANH R39, R0 ;  /* 0x0000000000277308 */ /* 0x0002a20000002400 */
[----:B------:R-:W-:Y:S08]  /*a5d0*/  HMMA.16816.F32.BF16 R212, R8, R18, R212 ;  /* 0x0000001208d4723c */ /* 0x000ff000000418d4 */
[----:B------:R-:W-:Y:S01]  /*a5e0*/  HMMA.16816.F32.BF16 R8, R4, R24, R240 ;  /* 0x000000180408723c */ /* 0x000fe200000418f0 */
[----:B-1----:R-:W-:-:S04]  /*a5f0*/  FMUL.FTZ R0, R133, UR4 ;  /* 0x0000000485007c20 */ /* 0x002fc80008410000 */
[----:B------:R1:W-:Y:S01]  /*a600*/  MUFU.TANH R65, R0 ;  /* 0x0000000000417308 */ /* 0x0003e20000002400 */
[----:B------:R-:W-:Y:S01]  /*a610*/  IMAD.MOV.U32 R244, RZ, RZ, R139 ;  /* 0x000000fffff47224 */ /* 0x000fe200078e008b */
[----:B------:R-:W-:Y:S01]  /*a620*/  MOV R245, R138 ;  /* 0x0000008a00f57202 */ /* 0x000fe20000000f00 */
[----:B-1----:R-:W-:-:S05]  /*a630*/  FMUL.FTZ R0, R41, UR4 ;  /* 0x0000000429007c20 */ /* 0x002fca0008410000 */
[----:B------:R1:W4:Y:S01]  /*a640*/  MUFU.TANH R25, R0 ;  /* 0x0000000000197308 */ /* 0x0003220000002400 */
[----:B------:R-:W-:Y:S01]  /*a650*/  HMMA.16816.F32.BF16 R44, R4, R22, R44 ;  /* 0x00000016042c723c */ /* 0x000fe2000004182c */
[----:B-1----:R-:W-:-:S06]  /*a660*/  FMUL.FTZ R0, R40, UR4 ;  /* 0x0000000428007c20 */ /* 0x002fcc0008410000 */
[----:B------:R1:W-:Y:S01]  /*a670*/  MUFU.TANH R66, R0 ;  /* 0x0000000000427308 */ /* 0x0003e20000002400 */
[C---:B------:R-:W-:Y:S08]  /*a680*/  HMMA.16816.F32.BF16 R20, R4.reuse, R32, R140 ;  /* 0x000000200414723c */ /* 0x040ff0000004188c */
[----:B------:R-:W-:Y:S01]  /*a690*/  HMMA.16816.F32.BF16 R140, R4, R26, R244 ;  /* 0x0000001a048c723c */ /* 0x000fe200000418f4 */
[----:B-1----:R-:W-:-:S04]  /*a6a0*/  FMUL.FTZ R0, R38, UR4 ;  /* 0x0000000426007c20 */ /* 0x002fc80008410000 */
[----:B------:R1:W4:Y:S02]  /*a6b0*/  MUFU.TANH R38, R0 ;  /* 0x0000000000267308 */ /* 0x0003240000002400 */
[----:B-1----:R-:W-:-:S06]  /*a6c0*/  FMUL.FTZ R0, R60, UR4 ;  /* 0x000000043c007c20 */ /* 0x002fcc0008410000 */
[----:B------:R1:W4:Y:S02]  /*a6d0*/  MUFU.TANH R26, R0 ;  /* 0x00000000001a7308 */ /* 0x0003240000002400 */
[----:B-1----:R-:W-:-:S06]  /*a6e0*/  FMUL.FTZ R0, R61, UR4 ;  /* 0x000000043d007c20 */ /* 0x002fcc0008410000 */
[----:B------:R1:W-:Y:S01]  /*a6f0*/  MUFU.TANH R139, R0 ;  /* 0x00000000008b7308 */ /* 0x0003e20000002400 */
[----:B------:R-:W-:Y:S01]  /*a700*/  HMMA.16816.F32.BF16 R32, R4, R34, R208 ;  /* 0x000000220420723c */ /* 0x000fe200000418d0 */
[----:B-1----:R-:W-:-:S06]  /*a710*/  FMUL.FTZ R0, R62, UR4 ;  /* 0x000000043e007c20 */ /* 0x002fcc0008410000 */
[----:B------:R1:W4:Y:S01]  /*a720*/  MUFU.TANH R24, R0 ;  /* 0x0000000000187308 */ /* 0x0003220000002400 */
[----:B------:R-:W-:Y:S01]  /*a730*/  HMMA.16816.F32.BF16 R208, R4, R16, R248 ;  /* 0x0000001004d0723c */ /* 0x000fe200000418f8 */
[----:B------:R-:W-:Y:S02]  /*a740*/  IMAD.MOV.U32 R251, RZ, RZ, R37 ;  /* 0x000000fffffb7224 */ /* 0x000fe400078e0025 */
[----:B-1----:R-:W-:-:S04]  /*a750*/  FMUL.FTZ R0, R63, UR4 ;  /* 0x000000043f007c20 */ /* 0x002fc80008410000 */
        /* <DEDUP_REMOVED lines=53> */
[----:B-1---5:R-:W-:Y:S01]  /*aab0*/  VIADD R0, R36, 0xffffff81 ;  /* 0xffffff8124007836 */ /* 0x022fe20000000000 */
[----:B------:R-:W-:Y:S04]  /*aac0*/  BAR.SYNC.DEFER_BLOCKING 0x0 ;  /* 0x0000000000007b1d */ /* 0x000fe80000010000 */
[C---:B------:R-:W-:Y:S02]  /*aad0*/  ISETP.GE.AND P4, PT, R0.reuse, R28, PT ;  /* 0x0000001c0000720c */ /* 0x040fe40003f86270 */
[----:B------:R-:W-:Y:S02]  /*aae0*/  ISETP.GE.AND P5, PT, R0, R29, PT ;  /* 0x0000001d0000720c */ /* 0x000fe40003fa6270 */
[----:B---3--:R-:W-:-:S02]  /*aaf0*/  FSEL R20, R224, -INF , !P4 ;  /* 0xff800000e0147808 */ /* 0x008fc40006000000 */
[C---:B------:R-:W-:Y:S02]  /*ab00*/  ISETP.GE.AND P1, PT, R0.reuse, R30, PT ;  /* 0x0000001e0000720c */ /* 0x040fe40003f26270 */
[----:B------:R-:W-:Y:S02]  /*ab10*/  ISETP.GE.AND P4, PT, R0, R31, PT ;  /* 0x0000001f0000720c */ /* 0x000fe40003f86270 */
[----:B------:R-:W-:Y:S02]  /*ab20*/  IADD3 R0, PT, PT, R36, -0x78, RZ ;  /* 0xffffff8824007810 */ /* 0x000fe40007ffe0ff */
[----:B--2---:R-:W-:Y:S02]  /*ab30*/  FSEL R21, R39, -INF , !P5 ;  /* 0xff80000027157808 */ /* 0x004fe40006800000 */
[----:B------:R-:W-:Y:S02]  /*ab40*/  ISETP.GE.AND P5, PT, R0, R28, PT ;  /* 0x0000001c0000720c */ /* 0x000fe40003fa6270 */
[----:B----4-:R-:W-:-:S02]  /*ab50*/  FSEL R25, R25, -INF , !P1 ;  /* 0xff80000019197808 */ /* 0x010fc40004800000 */
[----:B------:R-:W-:Y:S02]  /*ab60*/  FSEL R38, R38, -INF , !P4 ;  /* 0xff80000026267808 */ /* 0x000fe40006000000 */
[----:B------:R-:W-:Y:S02]  /*ab70*/  FSEL R23, R26, -INF , !P5 ;  /* 0xff8000001a177808 */ /* 0x000fe40006800000 */
[C---:B------:R-:W-:Y:S02]  /*ab80*/  ISETP.GE.AND P1, PT, R0.reuse, R29, PT ;  /* 0x0000001d0000720c */ /* 0x040fe40003f26270 */
[C---:B------:R-:W-:Y:S02]  /*ab90*/  ISETP.GE.AND P4, PT, R0.reuse, R30, PT ;  /* 0x0000001e0000720c */ /* 0x040fe40003f86270 */
[----:B------:R-:W-:Y:S01]  /*aba0*/  ISETP.GE.AND P5, PT, R0, R31, PT ;  /* 0x0000001f0000720c */ /* 0x000fe20003fa6270 */
[----:B------:R-:W-:Y:S01]  /*abb0*/  VIADD R0, R36, 0xffffff89 ;  /* 0xffffff8924007836 */ /* 0x000fe20000000000 */
[----:B------:R-:W-:-:S04]  /*abc0*/  FSEL R24, R24, -INF , !P1 ;  /* 0xff80000018187808 */ /* 0x000fc80004800000 */
[C---:B------:R-:W-:Y:S02]  /*abd0*/  ISETP.GE.AND P1, PT, R0.reuse, R28, PT ;  /* 0x0000001c0000720c */ /* 0x040fe40003f26270 */
[----:B------:R-:W-:Y:S02]  /*abe0*/  FSEL R27, R27, -INF , !P4 ;  /* 0xff8000001b1b7808 */ /* 0x000fe40006000000 */
[----:B------:R-:W-:Y:S02]  /*abf0*/  FSEL R39, R3, -INF , !P5 ;  /* 0xff80000003277808 */ /* 0x000fe40006800000 */
[----:B------:R-:W-:Y:S02]  /*ac00*/  FSEL R22, R139, -INF , !P1 ;  /* 0xff8000008b167808 */ /* 0x000fe40004800000 */
[C---:B------:R-:W-:Y:S02]  /*ac10*/  ISETP.GE.AND P4, PT, R0.reuse, R29, PT ;  /* 0x0000001d0000720c */ /* 0x040fe40003f86270 */
[----:B------:R-:W-:-:S02]  /*ac20*/  ISETP.GE.AND P5, PT, R0, R30, PT ;  /* 0x0000001e0000720c */ /* 0x000fc40003fa6270 */
[----:B------:R-:W-:Y:S02]  /*ac30*/  ISETP.GE.AND P1, PT, R0, R31, PT ;  /* 0x0000001f0000720c */ /* 0x000fe40003f26270 */
[----:B------:R-:W-:Y:S02]  /*ac40*/  IADD3 R0, PT, PT, R36, -0x70, RZ ;  /* 0xffffff9024007810 */ /* 0x000fe40007ffe0ff */
[----:B------:R-:W-:Y:S02]  /*ac50*/  FSEL R26, R225, -INF , !P4 ;  /* 0xff800000e11a7808 */ /* 0x000fe40006000000 */
[----:B------:R-:W-:Y:S02]  /*ac60*/  ISETP.GE.AND P4, PT, R0, R28, PT ;  /* 0x0000001c0000720c */ /* 0x000fe40003f86270 */
[----:B------:R-:W-:Y:S01]  /*ac70*/  MOV R243, R2 ;  /* 0x0000000200f37202 */ /* 0x000fe20000000f00 */
[----:B------:R-:W-:Y:S01]  /*ac80*/  FMUL.FTZ R2, R10, UR4 ;  /* 0x000000040a027c20 */ /* 0x000fe20008410000 */
[----:B------:R-:W-:-:S02]  /*ac90*/  FSEL R37, R37, -INF , !P5 ;  /* 0xff80000025257808 */ /* 0x000fc40006800000 */
[----:B------:R-:W-:Y:S02]  /*aca0*/  FSEL R40, R40, -INF , !P1 ;  /* 0xff80000028287808 */ /* 0x000fe40004800000 */
[----:B------:R-:W-:Y:S01]  /*acb0*/  FSEL R247, R44, -INF , !P4 ;  /* 0xff8000002cf77808 */ /* 0x000fe20006000000 */
[----:B------:R1:W2:Y:S01]  /*acc0*/  MUFU.TANH R16, R2 ;  /* 0x0000000200107308 */ /* 0x0002a20000002400 */
[C---:B------:R-:W-:Y:S02]  /*acd0*/  ISETP.GE.AND P5, PT, R0.reuse, R29, PT ;  /* 0x0000001d0000720c */ /* 0x040fe40003fa6270 */
[C---:B------:R-:W-:Y:S02]  /*ace0*/  ISETP.GE.AND P1, PT, R0.reuse, R30, PT ;  /* 0x0000001e0000720c */ /* 0x040fe40003f26270 */
[----:B------:R-:W-:Y:S01]  /*acf0*/  ISETP.GE.AND P4, PT, R0, R31, PT ;  /* 0x0000001f0000720c */ /* 0x000fe20003f86270 */
[----:B------:R-:W-:Y:S01]  /*ad00*/  VIADD R0, R36, 0xffffff91 ;  /* 0xffffff9124007836 */ /* 0x000fe20000000000 */
[----:B------:R-:W-:-:S04]  /*ad10*/  FSEL R246, R67, -INF , !P5 ;  /* 0xff80000043f67808 */ /* 0x000fc80006800000 */
[----:B------:R-:W-:Y:S01]  /*ad20*/  ISETP.GE.AND P5, PT, R0, R28, PT ;  /* 0x0000001c0000720c */ /* 0x000fe20003fa6270 */
[----:B-1----:R-:W-:-:S04]  /*ad30*/  FMUL.FTZ R2, R11, UR4 ;  /* 0x000000040b027c20 */ /* 0x002fc80008410000 */
[----:B------:R1:W3:Y:S01]  /*ad40*/  MUFU.TANH R35, R2 ;  /* 0x0000000200237308 */ /* 0x0002e20000002400 */
[----:B------:R-:W-:Y:S02]  /*ad50*/  FSEL R249, R62, -INF , !P1 ;  /* 0xff8000003ef97808 */ /* 0x000fe40004800000 */
[----:B------:R-:W-:Y:S02]  /*ad60*/  FSEL R250, R17, -INF , !P4 ;  /* 0xff80000011fa7808 */ /* 0x000fe40006000000 */
[----:B------:R-:W-:Y:S02]  /*ad70*/  FSEL R239, R138, -INF , !P5 ;  /* 0xff8000008aef7808 */ /* 0x000fe40006800000 */
[C---:B------:R-:W-:Y:S02]  /*ad80*/  ISETP.GE.AND P1, PT, R0.reuse, R29, PT ;  /* 0x0000001d0000720c */ /* 0x040fe40003f26270 */
[C---:B------:R-:W-:Y:S02]  /*ad90*/  ISETP.GE.AND P4, PT, R0.reuse, R30, PT ;  /* 0x0000001e0000720c */ /* 0x040fe40003f86270 */
[----:B------:R-:W-:-:S02]  /*ada0*/  ISETP.GE.AND P5, PT, R0, R31, PT ;  /* 0x0000001f0000720c */ /* 0x000fc40003fa6270 */
[----:B------:R-:W-:Y:S01]  /*adb0*/  IADD3 R0, PT, PT, R36, -0x68, RZ ;  /* 0xffffff9824007810 */ /* 0x000fe20007ffe0ff */
[----:B-1----:R-:W-:-:S04]  /*adc0*/  FMUL.FTZ R2, R216, UR4 ;  /* 0x00000004d8027c20 */ /* 0x002fc80008410000 */
[----:B------:R1:W4:Y:S01]  /*add0*/  MUFU.TANH R33, R2 ;  /* 0x0000000200217308 */ /* 0x0003220000002400 */
[----:B------:R-:W-:Y:S02]  /*ade0*/  FSEL R237, R133, -INF , !P1 ;  /* 0xff80000085ed7808 */ /* 0x000fe40004800000 */
[----:B------:R-:W-:Y:S02]  /*adf0*/  ISETP.GE.AND P1, PT, R0, R28, PT ;  /* 0x0000001c0000720c */ /* 0x000fe40003f26270 */
[----:B------:R-:W-:Y:S02]  /*ae00*/  FSEL R245, R63, -INF , !P4 ;  /* 0xff8000003ff57808 */ /* 0x000fe40006000000 */
[----:B------:R-:W-:Y:S02]  /*ae10*/  FSEL R248, R60, -INF , !P5 ;  /* 0xff8000003cf87808 */ /* 0x000fe40006800000 */
[----:B------:R-:W-:Y:S01]  /*ae20*/  FSEL R229, R58, -INF , !P1 ;  /* 0xff8000003ae57808 */ /* 0x000fe20004800000 */
[----:B-1----:R-:W-:-:S04]  /*ae30*/  FMUL.FTZ R2, R217, UR4 ;  /* 0x00000004d9027c20 */ /* 0x002fc80008410000 */
[----:B------:R1:W-:Y:S01]  /*ae40*/  MUFU.TANH R47, R2 ;  /* 0x00000002002f7308 */ /* 0x0003e20000002400 */
[C---:B------:R-:W-:Y:S02]  /*ae50*/  ISETP.GE.AND P4, PT, R0.reuse, R29, PT ;  /* 0x0000001d0000720c */ /* 0x040fe40003f86270 */
[C---:B------:R-:W-:Y:S02]  /*ae60*/  ISETP.GE.AND P5, PT, R0.reuse, R30, PT ;  /* 0x0000001e0000720c */ /* 0x040fe40003fa6270 */
[----:B------:R-:W-:Y:S01]  /*ae70*/  ISETP.GE.AND P1, PT, R0, R31, PT ;  /* 0x0000001f0000720c */ /* 0x000fe20003f26270 */
[----:B------:R-:W-:Y:S01]  /*ae80*/  VIADD R0, R36, 0xffffff99 ;  /* 0xffffff9924007836 */ /* 0x000fe20000000000 */
[----:B------:R-:W-:Y:S01]  /*ae90*/  FSEL R231, R57, -INF , !P4 ;  /* 0xff80000039e77808 */ /* 0x000fe20006000000 */
[----:B-1----:R-:W-:-:S04]  /*aea0*/  FMUL.FTZ R2, R218, UR4 ;  /* 0x00000004da027c20 */ /* 0x002fc80008410000 */
[----:B------:R1:W4:Y:S01]  /*aeb0*/  MUFU.TANH R34, R2 ;  /* 0x0000000200227308 */ /* 0x0003220000002400 */
[----:B------:R-:W-:Y:S02]  /*aec0*/  ISETP.GE.AND P4, PT, R0, R28, PT ;  /* 0x0000001c0000720c */ /* 0x000fe40003f86270 */
[----:B------:R-:W-:Y:S02]  /*aed0*/  FSEL R236, R55, -INF , !P5 ;  /* 0xff80000037ec7808 */ /* 0x000fe40006800000 */
[----:B------:R-:W-:Y:S02]  /*aee0*/  FSEL R244, R52, -INF , !P1 ;  /* 0xff80000034f47808 */ /* 0x000fe40004800000 */
[----:B------:R-:W-:Y:S01]  /*aef0*/  FSEL R51, R61, -INF , !P4 ;  /* 0xff8000003d337808 */ /* 0x000fe20006000000 */
[----:B-1----:R-:W-:-:S04]  /*af00*/  FMUL.FTZ R2, R140, UR4 ;  /* 0x000000048c027c20 */ /* 0x002fc80008410000 */
[----:B------:R1:W4:Y:S01]  /*af10*/  MUFU.TANH R32, R2 ;  /* 0x0000000200207308 */ /* 0x0003220000002400 */
[C---:B------:R-:W-:Y:S02]  /*af20*/  ISETP.GE.AND P5, PT, R0.reuse, R29, PT ;  /* 0x0000001d0000720c */ /* 0x040fe40003fa6270 */
[C---:B------:R-:W-:Y:S02]  /*af30*/  ISETP.GE.AND P1, PT, R0.reuse, R30, PT ;  /* 0x0000001e0000720c */ /* 0x040fe40003f26270 */
[----:B------:R-:W-:Y:S02]  /*af40*/  ISETP.GE.AND P4, PT, R0, R31, PT ;  /* 0x0000001f0000720c */ /* 0x000fe40003f86270 */
[----:B------:R-:W-:Y:S02]  /*af50*/  IADD3 R0, PT, PT, R36, -0x60, RZ ;  /* 0xffffffa024007810 */ /* 0x000fe40007ffe0ff */
[----:B------:R-:W-:Y:S01]  /*af60*/  FSEL R133, R59, -INF , !P5 ;  /* 0xff8000003b857808 */ /* 0x000fe20006800000 */
[----:B-1----:R-:W-:-:S04]  /*af70*/  FMUL.FTZ R2, R141, UR4 ;  /* 0x000000048d027c20 */ /* 0x002fc80008410000 */
[----:B------:R1:W-:Y:S01]  /*af80*/  MUFU.TANH R17, R2 ;  /* 0x0000000200117308 */ /* 0x0003e20000002400 */
[----:B------:R-:W-:Y:S02]  /*af90*/  ISETP.GE.AND P5, PT, R0, R28, PT ;  /* 0x0000001c0000720c */ /* 0x000fe40003fa6270 */
[----:B------:R-:W-:Y:S02]  /*afa0*/  MOV R59, R235 ;  /* 0x000000eb003b7202 */ /* 0x000fe40000000f00 */
[----:B------:R-:W-:Y:S02]  /*afb0*/  FSEL R228, R56, -INF , !P1 ;  /* 0xff80000038e47808 */ /* 0x000fe40004800000 */
[----:B------:R-:W-:Y:S02]  /*afc0*/  FSEL R235, R54, -INF , !P4 ;  /* 0xff80000036eb7808 */ /* 0x000fe40006000000 */
[----:B------:R-:W-:Y:S01]  /*afd0*/  FSEL R217, R41, -INF , !P5 ;  /* 0xff80000029d97808 */ /* 0x000fe20006800000 */
[----:B-1----:R-:W-:-:S04]  /*afe0*/  FMUL.FTZ R2, R142, UR4 ;  /* 0x000000048e027c20 */ /* 0x002fc80008410000 */
[----:B------:R1:W4:Y:S01]  /*aff0*/  MUFU.TANH R10, R2 ;  /* 0x00000002000a7308 */ /* 0x0003220000002400 */
[C---:B------:R-:W-:Y:S02]  /*b000*/  ISETP.GE.AND P1, PT, R0.reuse, R29, PT ;  /* 0x0000001d0000720c */ /* 0x040fe40003f26270 */
[C---:B------:R-:W-:Y:S02]  /*b010*/  ISETP.GE.AND P4, PT, R0.reuse, R30, PT ;  /* 0x0000001e0000720c */ /* 0x040fe40003f86270 */
[----:B------:R-:W-:Y:S01]  /*b020*/  ISETP.GE.AND P5, PT, R0, R31, PT ;  /* 0x0000001f0000720c */ /* 0x000fe20003fa6270 */
[----:B------:R-:W-:Y:S01]  /*b030*/  VIADD R0, R36, 0xffffffa1 ;  /* 0xffffffa124007836 */ /* 0x000fe20000000000 */
[----:B------:R-:W-:Y:S01]  /*b040*/  MOV R57, R251 ;  /* 0x000000fb00397202 */ /* 0x000fe20000000f00 */
[----:B------:R-:W-:Y:S02]  /*b050*/  IMAD.MOV.U32 R56, RZ, RZ, R243 ;  /* 0x000000ffff387224 */ /* 0x000fe400078e00f3 */
[----:B------:R-:W-:-:S02]  /*b060*/  IMAD.MOV.U32 R58, RZ, RZ, R252 ;  /* 0x000000ffff3a7224 */ /* 0x000fc400078e00fc */
[----:B-1----:R-:W-:-:S04]  /*b070*/  FMUL.FTZ R2, R143, UR4 ;  /* 0x000000048f027c20 */ /* 0x002fc80008410000 */
[----:B------:R1:W-:Y:S01]  /*b080*/  MUFU.TANH R9, R2 ;  /* 0x0000000200097308 */ /* 0x0003e20000002400 */
[----:B------:R-:W-:Y:S01]  /*b090*/  FSEL R141, R49, -INF , !P1 ;  /* 0xff800000318d7808 */ /* 0x000fe20004800000 */
[----:B------:R-:W-:Y:S01]  /*b0a0*/  FMUL.FTZ R3, R219, UR4 ;  /* 0x00000004db037c20 */ /* 0x000fe20008410000 */
[----:B------:R-:W-:Y:S01]  /*b0b0*/  ISETP.GE.AND P1, PT, R0, R28, PT ;  /* 0x0000001c0000720c */ /* 0x000fe20003f26270 */
[----:B------:R-:W-:Y:S01]  /*b0c0*/  HMMA.16816.F32.BF16 R12, R12, R42, R56 ;  /* 0x0000002a0c0c723c */ /* 0x000fe20000041838 */
[----:B------:R-:W-:Y:S02]  /*b0d0*/  FSEL R216, R45, -INF , !P4 ;  /* 0xff8000002dd87808 */ /* 0x000fe40006000000 */
[----:B--2---:R-:W-:Y:S01]  /*b0e0*/  FSEL R227, R16, -INF , !P5 ;  /* 0xff80000010e37808 */ /* 0x004fe20006800000 */
[----:B-1----:R-:W-:-:S04]  /*b0f0*/  FMUL.FTZ R2, R220, UR4 ;  /* 0x00000004dc027c20 */ /* 0x002fc80008410000 */
[----:B------:R1:W-:Y:S01]  /*b100*/  MUFU.TANH R8, R2 ;  /* 0x0000000200087308 */ /* 0x0003e20000002400 */
[----:B------:R-:W-:Y:S02]  /*b110*/  FSEL R240, R53, -INF , !P1 ;  /* 0xff80000035f07808 */ /* 0x000fe40004800000 */
[C---:B------:R-:W-:Y:S02]  /*b120*/  ISETP.GE.AND P4, PT, R0.reuse, R29, PT ;  /* 0x0000001d0000720c */ /* 0x040fe40003f86270 */
[C---:B------:R-:W-:Y:S02]  /*b130*/  ISETP.GE.AND P5, PT, R0.reuse, R30, PT ;  /* 0x0000001e0000720c */ /* 0x040fe40003fa6270 */
[----:B------:R-:W-:Y:S01]  /*b140*/  ISETP.GE.AND P1, PT, R0, R31, PT ;  /* 0x0000001f0000720c */ /* 0x000fe20003f26270 */
[----:B------:R2:W4:Y:S01]  /*b150*/  MUFU.TANH R44, R3 ;  /* 0x00000003002c7308 */ /* 0x0005220000002400 */
[----:B------:R-:W-:Y:S01]  /*b160*/  IADD3 R0, PT, PT, R36, -0x58, RZ ;  /* 0xffffffa824007810 */ /* 0x000fe20007ffe0ff */
[----:B-1----:R-:W-:-:S06]  /*b170*/  FMUL.FTZ R2, R221, UR4 ;  /* 0x00000004dd027c20 */ /* 0x002fcc0008410000 */
[----:B------:R1:W-:Y:S01]  /*b180*/  MUFU.TANH R48, R2 ;  /* 0x0000000200307308 */ /* 0x0003e20000002400 */
[----:B------:R-:W-:Y:S01]  /*b190*/  FSEL R62, R50, -INF , !P4 ;  /* 0xff800000323e7808 */ /* 0x000fe20006000000 */
[----:B--2---:R-:W-:Y:S01]  /*b1a0*/  FMUL.FTZ R3, R222, UR4 ;  /* 0x00000004de037c20 */ /* 0x004fe20008410000 */
[----:B------:R-:W-:-:S05]  /*b1b0*/  ISETP.GE.AND P4, PT, R0, R28, PT ;  /* 0x0000001c0000720c */ /* 0x000fca0003f86270 */
[----:B------:R-:W2:Y:S01]  /*b1c0*/  MUFU.TANH R41, R3 ;  /* 0x0000000300297308 */ /* 0x000ea20000002400 */
[----:B------:R-:W-:Y:S01]  /*b1d0*/  FSEL R218, R46, -INF , !P5 ;  /* 0xff8000002eda7808 */ /* 0x000fe20006800000 */
[----:B-1----:R-:W-:-:S06]  /*b1e0*/  FMUL.FTZ R2, R223, UR4 ;  /* 0x00000004df027c20 */ /* 0x002fcc0008410000 */
[----:B------:R1:W-:Y:S01]  /*b1f0*/  MUFU.TANH R16, R2 ;  /* 0x0000000200107308 */ /* 0x0003e20000002400 */
[----:B---3--:R-:W-:Y:S02]  /*b200*/  FSEL R224, R35, -INF , !P1 ;  /* 0xff80000023e07808 */ /* 0x008fe40004800000 */
[C---:B------:R-:W-:Y:S02]  /*b210*/  ISETP.GE.AND P5, PT, R0.reuse, R29, PT ;  /* 0x0000001d0000720c */ /* 0x040fe40003fa6270 */
[C---:B------:R-:W-:Y:S02]  /*b220*/  ISETP.GE.AND P1, PT, R0.reuse, R30, PT ;  /* 0x0000001e0000720c */ /* 0x040fe40003f26270 */
[----:B----4-:R-:W-:Y:S02]  /*b230*/  FSEL R63, R33, -INF , !P4 ;  /* 0xff800000213f7808 */ /* 0x010fe40006000000 */
[----:B------:R-:W-:Y:S01]  /*b240*/  ISETP.GE.AND P4, PT, R0, R31, PT ;  /* 0x0000001f0000720c */ /* 0x000fe20003f86270 */
[----:B-1----:R-:W-:-:S04]  /*b250*/  FMUL.FTZ R2, R208, UR4 ;  /* 0x00000004d0027c20 */ /* 0x002fc80008410000 */
[----:B------:R1:W-:Y:S01]  /*b260*/  MUFU.TANH R11, R2 ;  /* 0x00000002000b7308 */ /* 0x0003e20000002400 */
[----:B------:R-:W-:Y:S02]  /*b270*/  FSEL R50, R34, -INF , !P5 ;  /* 0xff80000022327808 */ /* 0x000fe40006800000 */
[----:B------:R-:W-:Y:S02]  /*b280*/  FSEL R52, R32, -INF , !P1 ;  /* 0xff80000020347808 */ /* 0x000fe40004800000 */
[----:B------:R-:W-:Y:S02]  /*b290*/  FSEL R61, R10, -INF , !P4 ;  /* 0xff8000000a3d7808 */ /* 0x000fe40006000000 */
[C---:B------:R-:W-:Y:S01]  /*b2a0*/  IADD3 R0, PT, PT, R36.reuse, -0x50, RZ ;  /* 0xffffffb024007810 */ /* 0x040fe20007ffe0ff */
[----:B-1----:R-:W-:-:S05]  /*b2b0*/  VIADD R2, R36, 0xffffffa9 ;  /* 0xffffffa924027836 */ /* 0x002fca0000000000 */
[C---:B------:R-:W-:Y:S02]  /*b2c0*/  ISETP.GE.AND P5, PT, R2.reuse, R28, PT ;  /* 0x0000001c0200720c */ /* 0x040fe40003fa6270 */
[CC--:B------:R-:W-:Y:S02]  /*b2d0*/  ISETP.GE.AND P1, PT, R2.reuse, R29.reuse, PT ;  /* 0x0000001d0200720c */ /* 0x0c0fe40003f26270 */
[----:B------:R-:W-:Y:S02]  /*b2e0*/  ISETP.GE.AND P4, PT, R2, R30, PT ;  /* 0x0000001e0200720c */ /* 0x000fe40003f86270 */
[----:B------:R-:W-:Y:S02]  /*b2f0*/  FSEL R43, R47, -INF , !P5 ;  /* 0xff8000002f2b7808 */ /* 0x000fe40006800000 */
[----:B------:R-:W-:Y:S01]  /*b300*/  FSEL R252, R44, -INF , !P1 ;  /* 0xff8000002cfc7808 */ /* 0x000fe20004800000 */
[----:B------:R-:W-:Y:S01]  /*b310*/  FMUL.FTZ R210, R210, UR4 ;  /* 0x00000004d2d27c20 */ /* 0x000fe20008410000 */
[----:B------:R-:W-:Y:S01]  /*b320*/  FSEL R55, R17, -INF , !P4 ;  /* 0xff80000011377808 */ /* 0x000fe20006000000 */
[----:B------:R-:W-:Y:S01]  /*b330*/  HMMA.16816.F32.BF16 R44, R4, R18, R12 ;  /* 0x00000012042c723c */ /* 0x000fe2000004180c */
[----:B------:R-:W-:Y:S01]  /*b340*/  ISETP.GE.AND P4, PT, R0, R29, PT ;  /* 0x0000001d0000720c */ /* 0x000fe20003f86270 */
[----:B------:R-:W-:Y:S01]  /*b350*/  VIADD R4, R36, 0xffffffb1 ;  /* 0xffffffb124047836 */ /* 0x000fe20000000000 */
[----:B------:R-:W-:Y:S01]  /*b360*/  ISETP.GE.AND P5, PT, R2, R31, PT ;  /* 0x0000001f0200720c */ /* 0x000fe20003fa6270 */
[----:B------:R-:W-:Y:S01]  /*b370*/  FMUL.FTZ R3, R209, UR4 ;  /* 0x00000004d1037c20 */ /* 0x000fe20008410000 */
[-C--:B------:R-:W-:Y:S01]  /*b380*/  ISETP.GE.AND P1, PT, R0, R28.reuse, PT ;  /* 0x0000001c0000720c */ /* 0x080fe20003f26270 */
[----:B------:R-:W-:Y:S01]  /*b390*/  FMUL.FTZ R212, R212, UR4 ;  /* 0x00000004d4d47c20 */ /* 0x000fe20008410000 */
[----:B--2---:R-:W-:Y:S01]  /*b3a0*/  FSEL R5, R41, -INF , !P4 ;  /* 0xff80000029057808 */ /* 0x004fe20006000000 */
[----:B------:R-:W1:Y:S01]  /*b3b0*/  MUFU.TANH R210, R210 ;  /* 0x000000d200d27308 */ /* 0x000e620000002400 */
[----:B------:R-:W-:-:S02]  /*b3c0*/  ISETP.GE.AND P4, PT, R4, R28, PT ;  /* 0x0000001c0400720c */ /* 0x000fc40003f86270 */
[----:B------:R-:W-:Y:S02]  /*b3d0*/  FSEL R53, R9, -INF , !P5 ;  /* 0xff80000009357808 */ /* 0x000fe40006800000 */
[----:B------:R-:W-:Y:S01]  /*b3e0*/  FSEL R143, R8, -INF , !P1 ;  /* 0xff800000088f7808 */ /* 0x000fe20004800000 */
[----:B------:R-:W-:Y:S01]  /*b3f0*/  VIADD R2, R36, 0xffffff80 ;  /* 0xffffff8024027836 */ /* 0x000fe20000000000 */
[C---:B------:R-:W-:Y:S01]  /*b400*/  ISETP.GE.AND P5, PT, R0.reuse, R30, PT ;  /* 0x0000001e0000720c */ /* 0x040fe20003fa6270 */
[----:B------:R2:W-:Y:S01]  /*b410*/  MUFU.TANH R35, R3 ;  /* 0x0000000300237308 */ /* 0x0005e20000002400 */
[----:B------:R-:W-:Y:S02]  /*b420*/  ISETP.GE.AND P1, PT, R0, R31, PT ;  /* 0x0000001f0000720c */ /* 0x000fe40003f26270 */
[C---:B------:R-:W-:Y:S01]  /*b430*/  IADD3 R0, PT, PT, R36.reuse, -0x47, RZ ;  /* 0xffffffb924007810 */ /* 0x040fe20007ffe0ff */
[----:B------:R3:W-:Y:S04]  /*b440*/  STL [R1], R240 ;  /* 0x000000f001007387 */ /* 0x0007e80000100800 */
[----:B------:R-:W4:Y:S01]  /*b450*/  MUFU.TANH R212, R212 ;  /* 0x000000d400d47308 */ /* 0x000f220000002400 */
[----:B------:R3:W-:Y:S01]  /*b460*/  STL [R1+0x38], R5 ;  /* 0x0000380501007387 */ /* 0x0007e20000100800 */
[----:B------:R-:W-:Y:S01]  /*b470*/  FMUL.FTZ R33, R213, UR4 ;  /* 0x00000004d5217c20 */ /* 0x000fe20008410000 */
[----:B--2---:R-:W-:-:S02]  /*b480*/  IADD3 R3, PT, PT, R36, -0x48, RZ ;  /* 0xffffffb824037810 */ /* 0x004fc40007ffe0ff */
[----:B------:R-:W-:Y:S01]  /*b490*/  FSEL R36, R48, -INF , !P4 ;  /* 0xff80000030247808 */ /* 0x000fe20006000000 */
[----:B------:R-:W-:Y:S01]  /*b4a0*/  FMUL.FTZ R32, R214, UR4 ;  /* 0x00000004d6207c20 */ /* 0x000fe20008410000 */
[----:B------:R-:W-:-:S03]  /*b4b0*/  FMUL.FTZ R34, R215, UR4 ;  /* 0x00000004d7227c20 */ /* 0x000fc60008410000 */
[----:B------:R3:W-:Y:S01]  /*b4c0*/  STL [R1+0x30], R36 ;  /* 0x0000302401007387 */ /* 0x0007e20000100800 */
[----:B------:R-:W2:Y:S01]  /*b4d0*/  MUFU.TANH R33, R33 ;  /* 0x0000002100217308 */ /* 0x000ea20000002400 */
[----:B------:R-:W-:Y:S01]  /*b4e0*/  UISETP.GE.U32.AND UP1, UPT, UR20, 0x3, UPT ;  /* 0x000000031400788c */ /* 0x000fe2000bf26070 */
[----:B-1----:R-:W-:Y:S02]  /*b4f0*/  FSEL R139, R210, -INF , !P1 ;  /* 0xff800000d28b7808 */ /* 0x002fe40004800000 */
[----:B------:R-:W-:-:S04]  /*b500*/  ISETP.GE.AND P1, PT, R3, R28, PT ;  /* 0x0000001c0300720c */ /* 0x000fc80003f26270 */
[----:B------:R-:W1:Y:S01]  /*b510*/  MUFU.TANH R32, R32 ;  /* 0x0000002000207308 */ /* 0x000e620000002400 */
[----:B------:R-:W-:-:S07]  /*b520*/  FSEL R140, R11, -INF , !P5 ;  /* 0xff8000000b8c7808 */ /* 0x000fce0006800000 */
[----:B------:R-:W1:Y:S01]  /*b530*/  MUFU.TANH R34, R34 ;  /* 0x0000002200227308 */ /* 0x000e620000002400 */
[-C--:B------:R-:W-:Y:S02]  /*b540*/  ISETP.GE.AND P5, PT, R4, R29.reuse, PT ;  /* 0x0000001d0400720c */ /* 0x080fe40003fa6270 */
[----:B----4-:R-:W-:Y:S02]  /*b550*/  FSEL R54, R212, -INF , !P1 ;  /* 0xff800000d4367808 */ /* 0x010fe40004800000 */
[----:B------:R-:W-:Y:S01]  /*b560*/  ISETP.GE.AND P1, PT, R2, R28, PT ;  /* 0x0000001c0200720c */ /* 0x000fe20003f26270 */
[----:B------:R-:W-:Y:S01]  /*b570*/  FMUL.FTZ R19, R211, UR4 ;  /* 0x00000004d3137c20 */ /* 0x000fe20008410000 */
[----:B------:R-:W-:Y:S02]  /*b580*/  FSEL R49, R16, -INF , !P5 ;  /* 0xff80000010317808 */ /* 0x000fe40006800000 */
[----:B------:R-:W-:Y:S02]  /*b590*/  ISETP.GE.AND P4, PT, R4, R30, PT ;  /* 0x0000001e0400720c */ /* 0x000fe40003f86270 */
[----:B------:R-:W-:-:S02]  /*b5a0*/  ISETP.GE.AND P5, PT, R3, R29, PT ;  /* 0x0000001d0300720c */ /* 0x000fc40003fa6270 */
[----:B------:R-:W-:Y:S01]  /*b5b0*/  FSEL R18, R226, -INF , !P1 ;  /* 0xff800000e2127808 */ /* 0x000fe20004800000 */
[----:B--23--:R-:W-:Y:S10]  /*b5c0*/  BRA.U !UP1, `(.L_x_348) ;  /* 0x00000005097c7547 */ /* 0x00cff4000b800000 */
[----:B------:R-:W2:Y:S04]  /*b5d0*/  LDL R243, [R1+0x2c] ;  /* 0x00002c0001f37983 */ /* 0x000ea80000100800 */
[----:B------:R-:W3:Y:S01]  /*b5e0*/  LDL R251, [R1+0x28] ;  /* 0x0000280001fb7983 */ /* 0x000ee20000100800 */
[----:B------:R-:W-:-:S04]  /*b5f0*/  UIADD3 UR14, UPT, UPT, UR20, -0x3, URZ ;  /* 0xfffffffd140e7890 */ /* 0x000fc8000fffe0ff */
[----:B------:R-:W-:-:S04]  /*b600*/  UIMAD.WIDE.U32 UR16, UR14, UR10, URZ ;  /* 0x0000000a0e1072a5 */ /* 0x000fc8000f8e00ff */
[----:B------:R-:W-:Y:S02]  /*b610*/  USHF.L.U32 UR5, UR16, 0x6, URZ ;  /* 0x0000000610057899 */ /* 0x000fe400080006ff */
[----:B------:R-:W-:Y:S01]  /*b620*/  UIMAD UR14, UR14, UR11, UR17 ;  /* 0x0000000b0e0e72a4 */ /* 0x000fe2000f8e0211 */
[----:B------:R-:W-:-:S03]  /*b630*/  IMAD.U32 R6, RZ, RZ, UR16 ;  /* 0x00000010ff067e24 */ /* 0x000fc6000f8e00ff */
[----:B------:R-:W-:Y:S01]  /*b640*/  USHF.L.U64.HI UR13, UR16, 0x6, UR14 ;  /* 0x00000006100d7899 */ /* 0x000fe2000801020e */
[----:B------:R-:W-:Y:S02]  /*b650*/  IMAD.U32 R5, RZ, RZ, UR5 ;  /* 0x00000005ff057e24 */ /* 0x000fe4000f8e00ff */
[----:B------:R-:W-:Y:S01]  /*b660*/  IMAD.U32 R7, RZ, RZ, UR5 ;  /* 0x00000005ff077e24 */ /* 0x000fe2000f8e00ff */
[----:B------:R-:W-:-:S06]  /*b670*/  ULEA UR5, UP0, UR10, UR5, 0x4 ;  /* 0x000000050a057291 */ /* 0x000fcc000f8020ff */
[----:B------:R-:W-:Y:S02]  /*b680*/  IMAD.U32 R10, RZ, RZ, UR5 ;  /* 0x00000005ff0a7e24 */ /* 0x000fe4000f8e00ff */
[----:B------:R-:W-:Y:S02]  /*b690*/  IMAD.U32 R11, RZ, RZ, UR5 ;  /* 0x00000005ff0b7e24 */ /* 0x000fe4000f8e00ff */
[----:B------:R-:W-:Y:S02]  /*b6a0*/  IMAD.U32 R14, RZ, RZ, UR5 ;  /* 0x00000005ff0e7e24 */ /* 0x000fe4000f8e00ff */
[----:B------:R-:W-:Y:S01]  /*b6b0*/  IMAD.U32 R12, RZ, RZ, UR5 ;  /* 0x00000005ff0c7e24 */ /* 0x000fe2000f8e00ff */
[----:B--2---:R-:W-:Y:S01]  /*b6c0*/  @!P3 LEA R8, P1, R5, R243, 0x1 ;  /* 0x000000f30508b211 */ /* 0x004fe200078208ff */
[----:B------:R-:W-:Y:S01]  /*b6d0*/  IMAD.U32 R5, RZ, RZ, UR13 ;  /* 0x0000000dff057e24 */ /* 0x000fe2000f8e00ff */
[----:B------:R-:W-:-:S04]  /*b6e0*/  ULEA.HI.X UR13, UR10, UR13, UR11, 0x4, UP0 ;  /* 0x0000000d0a0d7291 */ /* 0x000fc800080f240b */
[----:B---3--:R-:W-:Y:S01]  /*b6f0*/  @!P3 LEA.HI.X R9, R7, R251, R5, 0x1, P1 ;  /* 0x000000fb0709b211 */ /* 0x008fe200008f0c05 */
[----:B------:R-:W-:Y:S01]  /*b700*/  IMAD.U32 R7, RZ, RZ, UR16 ;  /* 0x00000010ff077e24 */ /* 0x000fe2000f8e00ff */
[----:B------:R-:W-:Y:S01]  /*b710*/  @!P2 LEA R6, P1, R6, R243, 0x7 ;  /* 0x000000f30606a211 */ /* 0x000fe200078238ff */
[----:B------:R-:W-:Y:S02]  /*b720*/  IMAD.U32 R5, RZ, RZ, UR14 ;  /* 0x0000000eff057e24 */ /* 0x000fe4000f8e00ff */
[----:B------:R-:W-:Y:S01]  /*b730*/  @!PT LDS RZ, [RZ] ;  /* 0x00000000fffff984 */ /* 0x000fe20000000800 */
[----:B------:R-:W-:Y:S01]  /*b740*/  @!PT LDS RZ, [RZ] ;  /* 0x00000000fffff984 */ /* 0x000fe20000000800 */
[----:B------:R-:W-:Y:S01]  /*b750*/  @!PT LDS RZ, [RZ] ;  /* 0x00000000fffff984 */ /* 0x000fe20000000800 */
[----:B------:R2:W-:Y:S03]  /*b760*/  @!P3 LDGSTS.E.BYPASS.LTC128B.128 [R238+0x8000], desc[UR22][R8.64] ;  /* 0x0800000008eebfae */ /* 0x0005e6000b981a16 */
[----:B------:R-:W-:Y:S01]  /*b770*/  @!P2 LEA.HI.X R7, R7, R251, R5, 0x7, P1 ;  /* 0x000000fb0707a211 */ /* 0x000fe200008f3c05 */
[----:B------:R-:W-:Y:S01]  /*b780*/  IMAD.U32 R5, RZ, RZ, UR13 ;  /* 0x0000000dff057e24 */ /* 0x000fe2000f8e00ff */
[----:B------:R-:W-:Y:S01]  /*b790*/  @!P3 LEA R10, P1, R10, R243, 0x1 ;  /* 0x000000f30a0ab211 */ /* 0x000fe200078208ff */
[----:B------:R3:W-:Y:S03]  /*b7a0*/  @P3 STS.128 [R238+0x8000], RZ ;  /* 0x008000ffee003388 */ /* 0x0007e60000000c00 */
        /* <DEDUP_REMOVED lines=8> */
[----:B------:R-:W-:Y:S02]  /*b830*/  IMAD.U32 R5, RZ, RZ, UR10 ;  /* 0x0000000aff057e24 */ /* 0x000fe4000f8e00ff */
[----:B------:R-:W-:Y:S01]  /*b840*/  @!PT LDS RZ, [RZ] ;  /* 0x00000000fffff984 */ /* 0x000fe20000000800 */
[----:B------:R-:W-:Y:S01]  /*b850*/  @!PT LDS RZ, [RZ] ;  /* 0x00000000fffff984 */ /* 0x000fe20000000800 */
[----:B------:R-:W-:Y:S01]  /*b860*/  @!PT LDS RZ, [RZ] ;  /* 0x00000000fffff984 */ /* 0x000fe20000000800 */
[----:B------:R3:W-:Y:S03]  /*b870*/  @!P3 LDGSTS.E.BYPASS.LTC128B.128 [R238+0x8800], desc[UR22][R10.64] ;  /* 0x088000000aeebfae */ /* 0x0007e6000b981a16 */
[----:B------:R-:W-:Y:S01]  /*b880*/  @!P3 LEA R5, P1, R5, UR5, 0x4 ;  /* 0x000000050505bc11 */ /* 0x000fe2000f8220ff */
[----:B------:R3:W-:Y:S04]  /*b890*/  @P3 STS.128 [R238+0x8800], RZ ;  /* 0x008800ffee003388 */ /* 0x0007e80000000c00 */
[----:B------:R-:W-:Y:S01]  /*b8a0*/  @!PT LDS RZ, [RZ] ;  /* 0x00000000fffff984 */ /* 0x000fe20000000800 */
[----:B------:R-:W-:Y:S01]  /*b8b0*/  @!PT LDS RZ, [RZ] ;  /* 0x00000000fffff984 */ /* 0x000fe20000000800 */
[----:B------:R-:W-:Y:S01]  /*b8c0*/  @!PT LDS RZ, [RZ] ;  /* 0x00000000fffff984 */ /* 0x000fe20000000800 */
[----:B------:R3:W-:Y:S01]  /*b8d0*/  @!P2 LDGSTS.E.BYPASS.LTC128B.128 [R238+0xa800], desc[UR22][R14.64+0x80] ;  /* 0x0a8000800eeeafae */ /* 0x0007e2000b981a16 */
[----:B--2---:R-:W-:-:S02]  /*b8e0*/  IMAD.U32 R9, RZ, RZ, UR10 ;  /* 0x0000000aff097e24 */ /* 0x004fc4000f8e00ff */
[----:B------:R-:W-:Y:S01]  /*b8f0*/  IMAD.U32 R8, RZ, RZ, UR11 ;  /* 0x0000000bff087e24 */ /* 0x000fe2000f8e00ff */
[----:B------:R3:W-:Y:S04]  /*b900*/  @P2 STS.128 [R238+0xa800], RZ ;  /* 0x00a800ffee002388 */ /* 0x0007e80000000c00 */
[----:B------:R-:W-:Y:S02]  /*b910*/  @!P3 LEA.HI.X R8, R9, UR13, R8, 0x4, P1 ;  /* 0x0000000d0908bc11 */ /* 0x000fe400088f2408 */
[C---:B------:R-:W-:Y:S01]  /*b920*/  @!P3 LEA R16, P1, R5.reuse, R243, 0x1 ;  /* 0x000000f30510b211 */ /* 0x040fe200078208ff */
[----:B----4-:R-:W-:Y:S02]  /*b930*/  IMAD.U32 R7, RZ, RZ, UR10 ;  /* 0x0000000aff077e24 */ /* 0x010fe4000f8e00ff */
[----:B------:R-:W-:Y:S01]  /*b940*/  IMAD.U32 R6, RZ, RZ, UR11 ;  /* 0x0000000bff067e24 */ /* 0x000fe2000f8e00ff */
[----:B------:R-:W-:Y:S01]  /*b950*/  @!P3 LEA.HI.X R17, R5, R251, R8, 0x1, P1 ;  /* 0x000000fb0511b211 */ /* 0x000fe200008f0c08 */
[----:B------:R-:W-:-:S04]  /*b960*/  IMAD.U32 R5, RZ, RZ, UR10 ;  /* 0x0000000aff057e24 */ /* 0x000fc8000f8e00ff */
[----:B------:R-:W-:Y:S01]  /*b970*/  @!PT LDS RZ, [RZ] ;  /* 0x00000000fffff984 */ /* 0x000fe20000000800 */
[----:B------:R-:W-:Y:S01]  /*b980*/  @!PT LDS RZ, [RZ] ;  /* 0x00000000fffff984 */ /* 0x000fe20000000800 */
[----:B------:R-:W-:Y:S01]  /*b990*/  @!PT LDS RZ, [RZ] ;  /* 0x00000000fffff984 */ /* 0x000fe20000000800 */
[----:B------:R3:W-:Y:S01]  /*b9a0*/  @!P3 LDGSTS.E.BYPASS.LTC128B.128 [R238+0x9000], desc[UR22][R16.64] ;  /* 0x0900000010eebfae */ /* 0x0007e2000b981a16 */
[----:B------:R-:W-:-:S03]  /*b9b0*/  @!P2 LEA R5, P1, R5, UR5, 0x4 ;  /* 0x000000050505ac11 */ /* 0x000fc6000f8220ff */
[----:B------:R3:W-:Y:S01]  /*b9c0*/  @P3 STS.128 [R238+0x9000], RZ ;  /* 0x009000ffee003388 */ /* 0x0007e20000000c00 */
[----:B------:R-:W-:Y:S02]  /*b9d0*/  @!P2 LEA.HI.X R6, R7, UR13, R6, 0x4, P1 ;  /* 0x0000000d0706ac11 */ /* 0x000fe400088f2406 */
[----:B------:R-:W-:-:S04]  /*b9e0*/  @!P2 LEA R12, P1, R5, R243, 0x1 ;  /* 0x000000f3050ca211 */ /* 0x000fc800078208ff */
[----:B------:R-:W-:Y:S01]  /*b9f0*/  @!P2 LEA.HI.X R13, R5, R251, R6, 0x1, P1 ;  /* 0x000000fb050da211 */ /* 0x000fe200008f0c06 */
[----:B------:R-:W-:Y:S02]  /*ba00*/  IMAD.U32 R5, RZ, RZ, UR10 ;  /* 0x0000000aff057e24 */ /* 0x000fe4000f8e00ff */
[----:B------:R-:W-:Y:S02]  /*ba10*/  IMAD.U32 R6, RZ, RZ, UR11 ;  /* 0x0000000bff067e24 */ /* 0x000fe4000f8e00ff */
        /* <DEDUP_REMOVED lines=26> */
.L_x_348:
[----:B------:R-:W-:Y:S01]  /*bbc0*/  FMNMX3.FTZ R5, R136, R18, R20, !PT ;  /* 0x0000001288057276 */ /* 0x000fe20007810014 */
[----:B------:R-:W-:Y:S01]  /*bbd0*/  STL [R1+0xb0], R238 ;  /* 0x0000b0ee01007387 */ /* 0x000fe20000100800 */
[----:B---3--:R-:W-:Y:S01]  /*bbe0*/  FMUL.FTZ R7, R45, UR4 ;  /* 0x000000042d077c20 */ /* 0x008fe20008410000 */
[----:B------:R-:W-:Y:S01]  /*bbf0*/  FMUL.FTZ R6, R44, UR4 ;  /* 0x000000042c067c20 */ /* 0x000fe20008410000 */
[----:B------:R-:W-:Y:S01]  /*bc00*/  FMNMX3.FTZ R5, R5, R23, R22, !PT ;  /* 0x0000001705057276 */ /* 0x000fe20007810016 */
[----:B------:R-:W-:Y:S01]  /*bc10*/  STL [R1+0xac], R233 ;  /* 0x0000ace901007387 */ /* 0x000fe20000100800 */
[----:B------:R2:W-:Y:S01]  /*bc20*/  MUFU.TANH R16, R7 ;  /* 0x0000000700107308 */ /* 0x0005e20000002400 */
[----:B------:R-:W-:Y:S02]  /*bc30*/  ISETP.GE.AND P1, PT, R0, R28, PT ;  /* 0x0000001c0000720c */ /* 0x000fe40003f26270 */
[----:B------:R-:W-:Y:S01]  /*bc40*/  FMNMX3.FTZ R5, R5, R247, R239, !PT ;  /* 0x000000f705057276 */ /* 0x000fe200078100ef */
[----:B------:R3:W-:Y:S01]  /*bc50*/  STL [R1+0xa8], R232 ;  /* 0x0000a8e801007387 */ /* 0x0007e20000100800 */
[----:B------:R-:W-:-:S02]  /*bc60*/  FSEL R48, R33, -INF , !P1 ;  /* 0xff80000021307808 */ /* 0x000fc40004800000 */
[----:B------:R-:W-:Y:S01]  /*bc70*/  FMNMX3.FTZ R5, R5, R229, R51, !PT ;  /* 0x000000e505057276 */ /* 0x000fe20007810033 */
[----:B------:R-:W-:Y:S01]  /*bc80*/  STL [R1+0xa4], R230 ;  /* 0x0000a4e601007387 */ /* 0x000fe20000100800 */
[----:B------:R4:W4:Y:S01]  /*bc90*/  MUFU.TANH R17, R6 ;  /* 0x0000000600117308 */ /* 0x0009220000002400 */
[----:B------:R-:W-:Y:S02]  /*bca0*/  ISETP.GE.AND P1, PT, R0, R29, PT ;  /* 0x0000001d0000720c */ /* 0x000fe40003f26270 */
[----:B------:R-:W-:Y:S01]  /*bcb0*/  FMNMX3.FTZ R5, R5, R217, R240, !PT ;  /* 0x000000d905057276 */ /* 0x000fe200078100f0 */
[----:B------:R-:W-:Y:S01]  /*bcc0*/  STL [R1+0xa0], R132 ;  /* 0x0000a08401007387 */ /* 0x000fe20000100800 */
[----:B-1----:R-:W-:Y:S02]  /*bcd0*/  FSEL R138, R34, -INF , !P1 ;  /* 0xff800000228a7808 */ /* 0x002fe40004800000 */
[----:B------:R-:W-:Y:S01]  /*bce0*/  ISETP.GE.AND P1, PT, R2, R30, PT ;  /* 0x0000001e0200720c */ /* 0x000fe20003f26270 */
[----:B------:R-:W-:Y:S01]  /*bcf0*/  STL [R1+0xb4], R28 ;  /* 0x0000b41c01007387 */ /* 0x000fe20000100800 */
[----:B--2---:R-:W-:Y:S01]  /*bd00*/  FMNMX3.FTZ R7, R5, R63, R43, !PT ;  /* 0x0000003f05077276 */ /* 0x004fe2000781002b */
[----:B------:R-:W1:Y:S02]  /*bd10*/  MUFU.TANH R13, R19 ;  /* 0x00000013000d7308 */ /* 0x000e640000002400 */
[----:B------:R-:W-:Y:S04]  /*bd20*/  STL [R1+0xb8], R29 ;  /* 0x0000b81d01007387 */ /* 0x000fe80000100800 */
[----:B------:R2:W-:Y:S01]  /*bd30*/  STL [R1+0xd4], R43 ;  /* 0x0000d42b01007387 */ /* 0x0005e20000100800 */
[----:B---3--:R-:W-:-:S02]  /*bd40*/  FSEL R232, R32, -INF , !P5 ;  /* 0xff80000020e87808 */ /* 0x008fc40006800000 */
[----:B------:R-:W-:-:S04]  /*bd50*/  ISETP.GE.AND P5, PT, R2, R29, PT ;  /* 0x0000001d0200720c */ /* 0x000fc80003fa6270 */
[----:B----4-:R-:W-:Y:S02]  /*bd60*/  FSEL R6, R64, -INF , !P5 ;  /* 0xff80000040067808 */ /* 0x010fe40006800000 */
[-C--:B------:R-:W-:Y:S02]  /*bd70*/  ISETP.GE.AND P5, PT, R4, R31.reuse, PT ;  /* 0x0000001f0400720c */ /* 0x080fe40003fa6270 */
[----:B------:R-:W-:Y:S02]  /*bd80*/  FMNMX3.FTZ R4, R135, R6, R21, !PT ;  /* 0x0000000687047276 */ /* 0x000fe40007810015 */
[----:B------:R-:W-:Y:S02]  /*bd90*/  FSEL R5, R65, -INF , !P1 ;  /* 0xff80000041057808 */ /* 0x000fe40004800000 */
[----:B------:R-:W-:Y:S01]  /*bda0*/  FMNMX3.FTZ R4, R4, R24, R26, !PT ;  /* 0x0000001804047276 */ /* 0x000fe2000781001a */
[----:B--2---:R-:W2:Y:S01]  /*bdb0*/  LDL.LU R43, [R1+0x38] ;  /* 0x00003800012b7983 */ /* 0x004ea20000300800 */
[----:B------:R-:W-:Y:S01]  /*bdc0*/  ISETP.GE.AND P1, PT, R2, R31, PT ;  /* 0x0000001f0200720c */ /* 0x000fe20003f26270 */
[----:B------:R-:W-:Y:S01]  /*bdd0*/  FMUL.FTZ R8, R46, UR4 ;  /* 0x000000042e087c20 */ /* 0x000fe20008410000 */
[----:B------:R-:W-:Y:S01]  /*bde0*/  FMNMX3.FTZ R2, R4, R246, R237, !PT ;  /* 0x000000f604027276 */ /* 0x000fe200078100ed */
[----:B------:R-:W-:Y:S01]  /*bdf0*/  FMUL.FTZ R10, R47, UR4 ;  /* 0x000000042f0a7c20 */ /* 0x000fe20008410000 */
[----:B------:R-:W-:Y:S01]  /*be00*/  FMNMX3.FTZ R4, R7, R143, R36, !PT ;  /* 0x0000008f07047276 */ /* 0x000fe20007810024 */
[----:B------:R3:W4:Y:S01]  /*be10*/  MUFU.TANH R15, R8 ;  /* 0x00000008000f7308 */ /* 0x0007220000002400 */
[----:B------:R-:W-:Y:S01]  /*be20*/  FMNMX3.FTZ R7, R2, R231, R133, !PT ;  /* 0x000000e702077276 */ /* 0x000fe20007810085 */
[----:B------:R-:W2:Y:S01]  /*be30*/  LDCU UR4, c[0x0][0x45c] ;  /* 0x00008b80ff0477ac */ /* 0x000ea20008000800 */
[----:B------:R-:W-:Y:S01]  /*be40*/  FMNMX3.FTZ R2, R4, R54, R48, !PT ;  /* 0x0000003604027276 */ /* 0x000fe20007810030 */
[----:B------:R-:W-:Y:S01]  /*be50*/  STL [R1+0xd0], R252 ;  /* 0x0000d0fc01007387 */ /* 0x000fe20000100800 */
[----:B------:R-:W-:Y:S01]  /*be60*/  FMNMX3.FTZ R4, R137, R5, R25, !PT ;  /* 0x0000000589047276 */ /* 0x000fe20007810019 */
[----:B------:R-:W2:Y:S01]  /*be70*/  S2UR UR13, SR_CgaCtaId ;  /* 0x00000000000d79c3 */ /* 0x000ea20000008800 */
[----:B------:R-:W-:Y:S01]  /*be80*/  FMNMX3.FTZ R9, R7, R141, R62, !PT ;  /* 0x0000008d07097276 */ /* 0x000fe2000781003e */
[----:B------:R-:W1:Y:S01]  /*be90*/  SHFL.BFLY PT, R12, R2, 0x2, 0x1f ;  /* 0x0c401f00020c7f89 */ /* 0x000e6200000e0000 */
[----:B------:R-:W-:Y:S01]  /*bea0*/  FSEL R7, R66, -INF , !P1 ;  /* 0xff80000042077808 */ /* 0x000fe20004800000 */
[----:B------:R4:W1:Y:S01]  /*beb0*/  MUFU.TANH R14, R10 ;  /* 0x0000000a000e7308 */ /* 0x0008620000002400 */
[----:B------:R-:W-:Y:S01]  /*bec0*/  FMNMX3.FTZ R4, R4, R27, R37, !PT ;  /* 0x0000001b04047276 */ /* 0x000fe20007810025 */
[----:B------:R-:W-:Y:S01]  /*bed0*/  STL [R1+0xbc], R30 ;  /* 0x0000bc1e01007387 */ /* 0x000fe20000100800 */
[----:B------:R-:W-:-:S02]  /*bee0*/  FMNMX3.FTZ R9, R9, R50, R252, !PT ;  /* 0x0000003209097276 */ /* 0x000fc400078100fc */
[----:B------:R-:W-:Y:S01]  /*bef0*/  FMNMX3.FTZ R4, R4, R249, R245, !PT ;  /* 0x000000f904047276 */ /* 0x000fe200078100f5 */
[----:B------:R-:W-:Y:S01]  /*bf00*/  STL [R1+0xc0], R31 ;  /* 0x0000c01f01007387 */ /* 0x000fe20000100800 */
[----:B------:R-:W-:Y:S02]  /*bf10*/  ISETP.GE.AND P1, PT, R3, R30, PT ;  /* 0x0000001e0300720c */ /* 0x000fe40003f26270 */
[----:B---3--:R-:W-:Y:S02]  /*bf20*/  FMNMX3.FTZ R8, R134, R7, R38, !PT ;  /* 0x0000000786087276 */ /* 0x008fe40007810026 */
[----:B------:R-:W-:Y:S02]  /*bf30*/  FSEL R60, R17, -INF , !P1 ;  /* 0xff800000113c7808 */ /* 0x000fe40004800000 */
[----:B------:R-:W-:Y:S02]  /*bf40*/  ISETP.GE.AND P1, PT, R3, R31, PT ;  /* 0x0000001f0300720c */ /* 0x000fe40003f26270 */
[----:B------:R-:W-:-:S02]  /*bf50*/  FSEL R41, R35, -INF , !P4 ;  /* 0xff80000023297808 */ /* 0x000fc40006000000 */
[----:B------:R-:W-:Y:S02]  /*bf60*/  ISETP.GE.AND P4, PT, R0, R30, PT ;  /* 0x0000001e0000720c */ /* 0x000fe40003f86270 */
[----:B----4-:R-:W-:Y:S02]  /*bf70*/  FMNMX3.FTZ R10, R8, R39, R40, !PT ;  /* 0x00000027080a7276 */ /* 0x010fe40007810028 */
[----:B------:R-:W-:Y:S02]  /*bf80*/  FMNMX3.FTZ R8, R4, R236, R228, !PT ;  /* 0x000000ec04087276 */ /* 0x000fe400078100e4 */
[----:B------:R-:W-:Y:S02]  /*bf90*/  FSEL R29, R16, -INF , !P4 ;  /* 0xff800000101d7808 */ /* 0x000fe40006000000 */
[----:B------:R-:W-:Y:S02]  /*bfa0*/  ISETP.GE.AND P4, PT, R0, R31, PT ;  /* 0x0000001f0000720c */ /* 0x000fe40003f86270 */
[----:B-1----:R-:W-:-:S02]  /*bfb0*/  FMNMX.FTZ R0, R2, R12, !PT ;  /* 0x0000000c02007209 */ /* 0x002fc40007810000 */
[----:B------:R-:W-:Y:S02]  /*bfc0*/  FSEL R28, R13, -INF , !P5 ;  /* 0xff8000000d1c7808 */ /* 0x000fe40006800000 */
[----:B------:R-:W-:Y:S02]  /*bfd0*/  FSEL R142, R15, -INF , !P1 ;  /* 0xff8000000f8e7808 */ /* 0x000fe40004800000 */
[----:B------:R-:W-:Y:S02]  /*bfe0*/  FSEL R44, R14, -INF , !P4 ;  /* 0xff8000000e2c7808 */ /* 0x000fe40006000000 */
[----:B--2---:R-:W-:-:S04]  /*bff0*/  FMNMX3.FTZ R9, R9, R43, R49, !PT ;  /* 0x0000002b09097276 */ /* 0x004fc80007810031 */
[----:B------:R-:W-:Y:S02]  /*c000*/  FMNMX3.FTZ R4, R9, R232, R138, !PT ;  /* 0x000000e809047276 */ /* 0x000fe4000781008a */
[----:B------:R-:W-:Y:S02]  /*c010*/  FMNMX3.FTZ R9, R8, R216, R218, !PT ;  /* 0x000000d808097276 */ /* 0x000fe400078100da */
[----:B------:R-:W-:Y:S01]  /*c020*/  FMNMX3.FTZ R8, R10, R250, R248, !PT ;  /* 0x000000fa0a087276 */ /* 0x000fe200078100f8 */
[----:B------:R-:W1:Y:S01]  /*c030*/  SHFL.BFLY PT, R11, R4, 0x2, 0x1f ;  /* 0x0c401f00040b7f89 */ /* 0x000e6200000e0000 */
[----:B------:R-:W-:Y:S02]  /*c040*/  FMNMX3.FTZ R9, R9, R52, R55, !PT ;  /* 0x0000003409097276 */ /* 0x000fe40007810037 */
[----:B------:R-:W-:Y:S02]  /*c050*/  FMNMX3.FTZ R3, R8, R244, R235, !PT ;  /* 0x000000f408037276 */ /* 0x000fe400078100eb */
[----:B------:R-:W-:-:S02]  /*c060*/  FMNMX3.FTZ R9, R9, R140, R41, !PT ;  /* 0x0000008c09097276 */ /* 0x000fc40007810029 */
[----:B------:R-:W-:Y:S02]  /*c070*/  FMNMX3.FTZ R8, R3, R227, R224, !PT ;  /* 0x000000e303087276 */ /* 0x000fe400078100e0 */
[----:B------:R-:W-:Y:S02]  /*c080*/  FMNMX3.FTZ R3, R9, R60, R29, !PT ;  /* 0x0000003c09037276 */ /* 0x000fe4000781001d */
[----:B------:R-:W-:Y:S01]  /*c090*/  FMNMX3.FTZ R2, R8, R61, R53, !PT ;  /* 0x0000003d08027276 */ /* 0x000fe20007810035 */
[----:B------:R-:W2:Y:S03]  /*c0a0*/  SHFL.BFLY PT, R9, R0, 0x1, 0x1f ;  /* 0x0c201f0000097f89 */ /* 0x000ea600000e0000 */
[----:B------:R-:W-:Y:S01]  /*c0b0*/  FMNMX3.FTZ R2, R2, R139, R28, !PT ;  /* 0x0000008b02027276 */ /* 0x000fe2000781001c */
[----:B------:R-:W3:Y:S03]  /*c0c0*/  SHFL.BFLY PT, R10, R3, 0x2, 0x1f ;  /* 0x0c401f00030a7f89 */ /* 0x000ee600000e0000 */
[----:B------:R-:W-:-:S05]  /*c0d0*/  FMNMX3.FTZ R2, R2, R142, R44, !PT ;  /* 0x0000008e02027276 */ /* 0x000fca000781002c */
[----:B------:R-:W4:Y:S01]  /*c0e0*/  SHFL.BFLY PT, R8, R2, 0x2, 0x1f ;  /* 0x0c401f0002087f89 */ /* 0x000f2200000e0000 */
[----:B-1----:R-:W-:-:S05]  /*c0f0*/  FMNMX.FTZ R4, R4, R11, !PT ;  /* 0x0000000b04047209 */ /* 0x002fca0007810000 */
[----:B------:R-:W1:Y:S01]  /*c100*/  SHFL.BFLY PT, R11, R4, 0x1, 0x1f ;  /* 0x0c201f00040b7f89 */ /* 0x000e6200000e0000 */
[----:B--2---:R-:W-:Y:S02]  /*c110*/  FMNMX.FTZ R19, R0, R9, !PT ;  /* 0x0000000900137209 */ /* 0x004fe40007810000 */
[----:B---3--:R-:W-:-:S03]  /*c120*/  FMNMX.FTZ R3, R3, R10, !PT ;  /* 0x0000000a03037209 */ /* 0x008fc60007810000 */
[C---:B------:R-:W-:Y:S01]  /*c130*/  FMUL.FTZ R32, R19.reuse, UR4 ;  /* 0x0000000413207c20 */ /* 0x040fe20008410000 */
[----:B------:R-:W-:Y:S01]  /*c140*/  FSETP.NEU.FTZ.AND P1, PT, R19, -INF , PT ;  /* 0xff8000001300780b */ /* 0x000fe20003f3d000 */
[----:B------:R-:W-:Y:S03]  /*c150*/  STL [R1+0x24], R19 ;  /* 0x0000241301007387 */ /* 0x000fe60000100800 */
[----:B------:R-:W-:Y:S01]  /*c160*/  FSEL R32, R32, RZ, P1 ;  /* 0x000000ff20207208 */ /* 0x000fe20000800000 */
[----:B------:R-:W2:Y:S01]  /*c170*/  SHFL.BFLY PT, R10, R3, 0x1, 0x1f ;  /* 0x0c201f00030a7f89 */ /* 0x000ea200000e0000 */
[----:B----4-:R-:W-:-:S03]  /*c180*/  FMNMX.FTZ R2, R2, R8, !PT ;  /* 0x0000000802027209 */ /* 0x010fc60007810000 */
[--C-:B------:R-:W-:Y:S01]  /*c190*/  FFMA.FTZ R0, R20, UR4, -R32.reuse ;  /* 0x0000000414007c23 */ /* 0x100fe20008010820 */
[--C-:B------:R-:W-:Y:S01]  /*c1a0*/  FFMA.FTZ R18, R18, UR4, -R32.reuse ;  /* 0x0000000412127c23 */ /* 0x100fe20008010820 */
[----:B------:R-:W3:Y:S01]  /*c1b0*/  SHFL.BFLY PT, R8, R2, 0x1, 0x1f ;  /* 0x0c201f0002087f89 */ /* 0x000ee200000e0000 */
[----:B-1----:R-:W-:Y:S02]  /*c1c0*/  FMNMX.FTZ R30, R4, R11, !PT ;  /* 0x0000000b041e7209 */ /* 0x002fe40007810000 */
[----:B------:R-:W-:Y:S02]  /*c1d0*/  MOV R20, R19 ;  /* 0x0000001300147202 */ /* 0x000fe40000000f00 */
[C---:B------:R-:W-:Y:S01]  /*c1e0*/  FSETP.NEU.FTZ.AND P5, PT, R30.reuse, -INF , PT ;  /* 0xff8000001e00780b */ /* 0x040fe20003fbd000 */
[----:B------:R-:W-:Y:S01]  /*c1f0*/  FMUL.FTZ R33, R30, UR4 ;  /* 0x000000041e217c20 */ /* 0x000fe20008410000 */
[----:B------:R-:W-:Y:S04]  /*c200*/  STL [R1+0x20], R30 ;  /* 0x0000201e01007387 */ /* 0x000fe80000100800 */
[----:B------:R-:W-:Y:S01]  /*c210*/  FSEL R33, R33, RZ, P5 ;  /* 0x000000ff21217208 */ /* 0x000fe20002800000 */
[----:B------:R-:W4:Y:S01]  /*c220*/  LDL.LU R36, [R1+0x54] ;  /* 0x0000540001247983 */ /* 0x000f220000300800 */
[----:B------:R1:W-:Y:S01]  /*c230*/  MUFU.EX2 R252, R0 ;  /* 0x0000000000fc7308 */ /* 0x0003e20000000800 */
[--C-:B------:R-:W-:Y:S01]  /*c240*/  FFMA.FTZ R4, R23, UR4, -R32.reuse ;  /* 0x0000000417047c23 */ /* 0x100fe20008010820 */
[----:B------:R-:W-:Y:S01]  /*c250*/  UMOV UR5, 0x400 ;  /* 0x0000040000057882 */ /* 0x000fe20000000000 */
[--C-:B------:R-:W-:Y:S01]  /*c260*/  FFMA.FTZ R6, R6, UR4, -R33.reuse ;  /* 0x0000000406067c23 */ /* 0x100fe20008010821 */
[----:B------:R-:W1:Y:S01]  /*c270*/  MUFU.EX2 R9, R18 ;  /* 0x0000001200097308 */ /* 0x000e620000000800 */
[----:B--2---:R-:W-:Y:S01]  /*c280*/  FMNMX.FTZ R12, R3, R10, !PT ;  /* 0x0000000a030c7209 */ /* 0x004fe20007810000 */
[----:B------:R-:W-:Y:S01]  /*c290*/  ULEA UR5, UR13, UR5, 0x18 ;  /* 0x000000050d057291 */ /* 0x000fe2000f8ec0ff */
[----:B------:R-:W-:Y:S01]  /*c2a0*/  FSEL R3, R20, RZ, P1 ;  /* 0x000000ff14037208 */ /* 0x000fe20000800000 */
[----:B------:R2:W-:Y:S01]  /*c2b0*/  MUFU.EX2 R23, R4 ;  /* 0x0000000400177308 */ /* 0x0005e20000000800 */
[C---:B------:R-:W-:Y:S01]  /*c2c0*/  FSETP.NEU.FTZ.AND P4, PT, R12.reuse, -INF , PT ;  /* 0xff8000000c00780b */ /* 0x040fe20003f9d000 */
[----:B------:R-:W-:Y:S01]  /*c2d0*/  FMUL.FTZ R34, R12, UR4 ;  /* 0x000000040c227c20 */ /* 0x000fe20008410000 */
[----:B---3--:R-:W-:Y:S01]  /*c2e0*/  FMNMX.FTZ R238, R2, R8, !PT ;  /* 0x0000000802ee7209 */ /* 0x008fe20007810000 */
[----:B------:R-:W-:Y:S01]  /*c2f0*/  FFMA.FTZ R2, R24, UR4, -R33 ;  /* 0x0000000418027c23 */ /* 0x000fe20008010821 */
[----:B------:R-:W-:Y:S01]  /*c300*/  MUFU.EX2 R42, R6 ;  /* 0x00000006002a7308 */ /* 0x000fe20000000800 */
[----:B-1----:R-:W-:Y:S01]  /*c310*/  FFMA.FTZ R0, R22, UR4, -R32 ;  /* 0x0000000416007c23 */ /* 0x002fe20008010820 */
[----:B------:R-:W-:Y:S01]  /*c320*/  FSEL R34, R34, RZ, P4 ;  /* 0x000000ff22227208 */ /* 0x000fe20002000000 */
[C---:B------:R-:W-:Y:S01]  /*c330*/  FMUL.FTZ R35, R238.reuse, UR4 ;  /* 0x00000004ee237c20 */ /* 0x040fe20008410000 */
[C---:B------:R-:W-:Y:S01]  /*c340*/  FSETP.NEU.FTZ.AND P1, PT, R238.reuse, -INF , PT ;  /* 0xff800000ee00780b */ /* 0x040fe20003f3d000 */
[----:B------:R-:W1:Y:S01]  /*c350*/  MUFU.EX2 R11, R0 ;  /* 0x00000000000b7308 */ /* 0x000e620000000800 */
[----:B------:R-:W-:Y:S01]  /*c360*/  STL [R1+0x3c], R9 ;  /* 0x00003c0901007387 */ /* 0x000fe20000100800 */
[----:B------:R-:W-:Y:S01]  /*c370*/  FFMA.FTZ R5, R5, UR4, -R34 ;  /* 0x0000000405057c23 */ /* 0x000fe20008010822 */
[----:B------:R-:W-:Y:S01]  /*c380*/  FSEL R35, R35, RZ, P1 ;  /* 0x000000ff23237208 */ /* 0x000fe20000800000 */
[----:B------:R-:W3:Y:S01]  /*c390*/  MUFU.EX2 R2, R2 ;  /* 0x0000000200027308 */ /* 0x000ee20000000800 */
[----:B------:R-:W-:Y:S01]  /*c3a0*/  STL [R1+0x1c], R12 ;  /* 0x00001c0c01007387 */ /* 0x000fe20000100800 */
[----:B--2---:R-:W-:Y:S01]  /*c3b0*/  FSEL R4, R238, RZ, P1 ;  /* 0x000000ffee047208 */ /* 0x004fe20000800000 */
[----:B------:R-:W-:Y:S01]  /*c3c0*/  FADD.FTZ R3, R136, -R3 ;  /* 0x8000000388037221 */ /* 0x000fe20000010000 */
[----:B------:R-:W-:Y:S01]  /*c3d0*/  MUFU.EX2 R251, R5 ;  /* 0x0000000500fb7308 */ /* 0x000fe20000000800 */
[----:B------:R-:W-:-:S02]  /*c3e0*/  FFMA.FTZ R7, R7, UR4, -R35 ;  /* 0x0000000407077c23 */ /* 0x000fc40008010823 */
[----:B------:R-:W-:Y:S02]  /*c3f0*/  FMUL.FTZ R3, R3, UR4 ;  /* 0x0000000403037c20 */ /* 0x000fe40008410000 */
[----:B------:R-:W-:Y:S01]  /*c400*/  MUFU.EX2 R230, R7 ;  /* 0x0000000700e67308 */ /* 0x000fe20000000800 */
[----:B-1----:R-:W-:Y:S01]  /*c410*/  STL [R1+0x98], R11 ;  /* 0x0000980b01007387 */ /* 0x002fe20000100800 */
[--C-:B------:R-:W-:Y:S02]  /*c420*/  FFMA.FTZ R0, R21, UR4, -R33.reuse ;  /* 0x0000000415007c23 */ /* 0x100fe40008010821 */
[----:B------:R-:W-:Y:S01]  /*c430*/  MUFU.EX2 R24, R3 ;  /* 0x0000000300187308 */ /* 0x000fe20000000800 */
[----:B------:R-:W-:Y:S03]  /*c440*/  STL [R1+0x18], R238 ;  /* 0x000018ee01007387 */ /* 0x000fe60000100800 */
[----:B------:R1:W-:Y:S01]  /*c450*/  MUFU.EX2 R234, R0 ;  /* 0x0000000000ea7308 */ /* 0x0003e20000000800 */
[----:B---3--:R2:W-:Y:S04]  /*c460*/  STL [R1+0x8c], R2 ;  /* 0x00008c0201007387 */ /* 0x0085e80000100800 */
[----:B------:R-:W-:Y:S01]  /*c470*/  STL [R1+0xc4], R30 ;  /* 0x0000c41e01007387 */ /* 0x000fe20000100800 */
[----:B-1----:R-:W-:-:S04]  /*c480*/  FFMA.FTZ R0, R26, UR4, -R33 ;  /* 0x000000041a007c23 */ /* 0x002fc80008010821 */
[----:B------:R1:W-:Y:S01]  /*c490*/  MUFU.EX2 R233, R0 ;  /* 0x0000000000e97308 */ /* 0x0003e20000000800 */
[----:B--2---:R-:W-:-:S04]  /*c4a0*/  FFMA.FTZ R2, R27, UR4, -R34 ;  /* 0x000000041b027c23 */ /* 0x004fc80008010822 */
[----:B------:R-:W2:Y:S01]  /*c4b0*/  MUFU.EX2 R5, R2 ;  /* 0x0000000200057308 */ /* 0x000ea20000000800 */
[----:B-1----:R-:W-:-:S04]  /*c4c0*/  FFMA.FTZ R0, R25, UR4, -R34 ;  /* 0x0000000419007c23 */ /* 0x002fc80008010822 */
[----:B------:R1:W3:Y:S01]  /*c4d0*/  MUFU.EX2 R6, R0 ;  /* 0x0000000000067308 */ /* 0x0002e20000000800 */
[----:B--2---:R-:W-:Y:S01]  /*c4e0*/  STL [R1+0x88], R5 ;  /* 0x0000880501007387 */ /* 0x004fe20000100800 */
[----:B------:R-:W-:-:S03]  /*c4f0*/  FSEL R2, R30, RZ, P5 ;  /* 0x000000ff1e027208 */ /* 0x000fc60002800000 */
[----:B------:R2:W-:Y:S01]  /*c500*/  STL [R1+0xc8], R238 ;  /* 0x0000c8ee01007387 */ /* 0x0005e20000100800 */
[----:B-1----:R-:W-:Y:S01]  /*c510*/  FFMA.FTZ R0, R37, UR4, -R34 ;  /* 0x0000000425007c23 */ /* 0x002fe20008010822 */
[----:B------:R-:W-:-:S03]  /*c520*/  FADD.FTZ R2, R135, -R2 ;  /* 0x8000000287027221 */ /* 0x000fc60000010000 */
[----:B------:R1:W-:Y:S01]  /*c530*/  MUFU.EX2 R31, R0 ;  /* 0x00000000001f7308 */ /* 0x0003e20000000800 */
[----:B------:R-:W-:Y:S01]  /*c540*/  FMUL.FTZ R25, R2, UR4 ;  /* 0x0000000402197c20 */ /* 0x000fe20008410000 */
[----:B-1----:R-:W-:-:S04]  /*c550*/  FFMA.FTZ R0, R38, UR4, -R35 ;  /* 0x0000000426007c23 */ /* 0x002fc80008010823 */
[----:B------:R1:W-:Y:S01]  /*c560*/  MUFU.EX2 R135, R0 ;  /* 0x0000000000877308 */ /* 0x0003e20000000800 */
[----:B--2---:R-:W2:Y:S01]  /*c570*/  LDL.LU R238, [R1+0x8c] ;  /* 0x00008c0001ee7983 */ /* 0x004ea20000300800 */
[----:B------:R-:W-:Y:S01]  /*c580*/  FFMA.FTZ R2, R39, UR4, -R35 ;  /* 0x0000000427027c23 */ /* 0x000fe20008010823 */
[----:B-1----:R-:W-:-:S05]  /*c590*/  FSEL R0, R12, RZ, P4 ;  /* 0x000000ff0c007208 */ /* 0x002fca0002000000 */
[----:B------:R-:W-:Y:S01]  /*c5a0*/  FADD.FTZ R3, R137, -R0 ;  /* 0x8000000089037221 */ /* 0x000fe20000010000 */
[----:B------:R-:W-:-:S04]  /*c5b0*/  FADD.FTZ R0, R134, -R4 ;  /* 0x8000000486007221 */ /* 0x000fc80000010000 */
[----:B------:R-:W-:Y:S01]  /*c5c0*/  FMUL.FTZ R39, R0, UR4 ;  /* 0x0000000400277c20 */ /* 0x000fe20008410000 */
[----:B------:R-:W-:Y:S01]  /*c5d0*/  FFMA.FTZ R0, R40, UR4, -R35 ;  /* 0x0000000428007c23 */ /* 0x000fe20008010823 */
[----:B------:R-:W-:Y:S01]  /*c5e0*/  FMUL.FTZ R3, R3, UR4 ;  /* 0x0000000403037c20 */ /* 0x000fe20008410000 */
[----:B------:R-:W-:Y:S04]  /*c5f0*/  MUFU.EX2 R132, R2 ;  /* 0x0000000200847308 */ /* 0x000fe80000000800 */
[----:B------:R1:W1:Y:S04]  /*c600*/  MUFU.EX2 R7, R0 ;  /* 0x0000000000077308 */ /* 0x0002680000000800 */
[----:B------:R-:W1:Y:S04]  /*c610*/  MUFU.EX2 R38, R3 ;  /* 0x0000000300267308 */ /* 0x000e680000000800 */
[----:B------:R-:W1:Y:S01]  /*c620*/  MUFU.EX2 R39, R39 ;  /* 0x0000002700277308 */ /* 0x000e620000000800 */
[----:B---3--:R-:W-:-:S03]  /*c630*/  IMAD.MOV.U32 R134, RZ, RZ, R6 ;  /* 0x000000ffff867224 */ /* 0x008fc600078e0006 */
[----:B------:R-:W3:Y:S01]  /*c640*/  MUFU.EX2 R25, R25 ;  /* 0x0000001900197308 */ /* 0x000ee20000000800 */
[----:B-1----:R-:W-:Y:S01]  /*c650*/  MOV R0, 0x20 ;  /* 0x0000002000007802 */ /* 0x002fe20000000f00 */
[----:B------:R1:W-:Y:S01]  /*c660*/  STL [R1+0x94], R7 ;  /* 0x0000940701007387 */ /* 0x0003e20000100800 */
[----:B------:R-:W-:Y:S02]  /*c670*/  F2FP.BF16.F32.PACK_AB R6, R31, R5 ;  /* 0x000000051f06723e */ /* 0x000fe400000010ff */
[----:B------:R-:W-:Y:S01]  /*c680*/  SEL R0, R0, 0xffffffe0, !P6 ;  /* 0xffffffe000007807 */ /* 0x000fe20007000000 */
[-C--:B------:R-:W-:Y:S01]  /*c690*/  FMUL.FTZ R144, R144, R38.reuse ;  /* 0x0000002690907220 */ /* 0x080fe20000410000 */
[----:B------:R-:W-:Y:S01]  /*c6a0*/  FMUL.FTZ R145, R145, R38 ;  /* 0x0000002691917220 */ /* 0x000fe20000410000 */
[----:B------:R-:W-:Y:S01]  /*c6b0*/  F2FP.BF16.F32.PACK_AB R4, R134, R251 ;  /* 0x000000fb8604723e */ /* 0x000fe200000010ff */
[-C--:B------:R-:W-:Y:S01]  /*c6c0*/  FMUL.FTZ R146, R146, R39.reuse ;  /* 0x0000002792927220 */ /* 0x080fe20000410000 */
[----:B------:R-:W-:Y:S01]  /*c6d0*/  FMUL.FTZ R147, R147, R39 ;  /* 0x0000002793937220 */ /* 0x000fe20000410000 */
[----:B------:R-:W-:-:S02]  /*c6e0*/  F2FP.BF16.F32.PACK_AB R5, R135, R230 ;  /* 0x000000e68705723e */ /* 0x000fc400000010ff */
[----:B------:R-:W-:Y:S01]  /*c6f0*/  MOV R30, R41 ;  /* 0x00000029001e7202 */ /* 0x000fe20000000f00 */
[-C--:B------:R-:W-:Y:S01]  /*c700*/  FMUL.FTZ R148, R148, R24.reuse ;  /* 0x0000001894947220 */ /* 0x080fe20000410000 */
[----:B------:R-:W-:Y:S01]  /*c710*/  F2FP.BF16.F32.PACK_AB R8, R252, R9 ;  /* 0x00000009fc08723e */ /* 0x000fe200000010ff */
[----:B------:R-:W-:Y:S01]  /*c720*/  FMUL.FTZ R149, R149, R24 ;  /* 0x0000001895957220 */ /* 0x000fe20000410000 */
[----:B------:R-:W-:Y:S01]  /*c730*/  F2FP.BF16.F32.PACK_AB R10, R11, R23 ;  /* 0x000000170b0a723e */ /* 0x000fe200000010ff */
[-C--:B---3--:R-:W-:Y:S01]  /*c740*/  FMUL.FTZ R150, R150, R25.reuse ;  /* 0x0000001996967220 */ /* 0x088fe20000410000 */
[----:B------:R-:W-:Y:S01]  /*c750*/  FMUL.FTZ R151, R151, R25 ;  /* 0x0000001997977220 */ /* 0x000fe20000410000 */
[----:B------:R-:W-:Y:S02]  /*c760*/  F2FP.BF16.F32.PACK_AB R9, R234, R42 ;  /* 0x0000002aea09723e */ /* 0x000fe400000010ff */
[----:B-1----:R-:W-:Y:S01]  /*c770*/  F2FP.BF16.F32.PACK_AB R7, R7, R132 ;  /* 0x000000840707723e */ /* 0x002fe200000010ff */
        /* <DEDUP_REMOVED lines=8> */
[----:B------:R1:W-:Y:S01]  /*c800*/  STL [R1+0xcc], R234 ;  /* 0x0000ccea01007387 */ /* 0x0003e20000100800 */
[----:B------:R-:W-:Y:S01]  /*c810*/  MOV R3, R53 ;  /* 0x0000003500037202 */ /* 0x000fe20000000f00 */
[----:B------:R-:W-:Y:S01]  /*c820*/  IMAD.MOV.U32 R27, RZ, RZ, R52 ;  /* 0x000000ffff1b7224 */ /* 0x000fe200078e0034 */
[----:B------:R-:W-:Y:S01]  /*c830*/  MOV R22, R44 ;  /* 0x0000002c00167202 */ /* 0x000fe20000000f00 */
[----:B-1----:R-:W-:-:S02]  /*c840*/  IMAD.MOV.U32 R234, RZ, RZ, R55 ;  /* 0x000000ffffea7224 */ /* 0x002fc400078e0037 */
[-C--:B------:R-:W-:Y:S01]  /*c850*/  FMUL.FTZ R160, R160, R24.reuse ;  /* 0x00000018a0a07220 */ /* 0x080fe20000410000 */
[----:B------:R-:W-:Y:S01]  /*c860*/  FMUL.FTZ R161, R161, R24 ;  /* 0x00000018a1a17220 */ /* 0x000fe20000410000 */
[----:B------:R-:W-:Y:S01]  /*c870*/  FMUL.FTZ R162, R162, R25 ;  /* 0x00000019a2a27220 */ /* 0x000fe20000410000 */
[----:B----4-:R-:W-:-:S05]  /*c880*/  LEA R36, R36, UR5, 0x1 ;  /* 0x0000000524247c11 */ /* 0x010fca000f8e08ff */
[----:B------:R-:W1:Y:S01]  /*c890*/  LDSM.16.MT88.4 R16, [R36+0xc000] ;  /* 0x00c000002410783b */ /* 0x000e620000004200 */
[----:B------:R-:W-:Y:S01]  /*c8a0*/  IMAD.IADD R41, R0, 0x1, R36 ;  /* 0x0000000100297824 */ /* 0x000fe200078e0224 */
[C---:B------:R-:W-:Y:S01]  /*c8b0*/  IADD3 R2, PT, PT, R36.reuse, 0xc000, RZ ;  /* 0x0000c00024027810 */ /* 0x040fe20007ffe0ff */
[----:B------:R-:W-:-:S03]  /*c8c0*/  VIADD R37, R36, 0xc040 ;  /* 0x0000c04024257836 */ /* 0x000fc60000000000 */
[----:B------:R-:W-:Y:S01]  /*c8d0*/  @P0 IADD3 R37, PT, PT, R2, -0x40, RZ ;  /* 0xffffffc002250810 */ /* 0x000fe20007ffe0ff */
[----:B-1----:R-:W-:Y:S01]  /*c8e0*/  HMMA.16816.F32.BF16 R240, R4, R16, R144 ;  /* 0x0000001004f0723c */ /* 0x002fe20000041890 */
[----:B------:R-:W-:Y:S02]  /*c8f0*/  IMAD.MOV.U32 R146, RZ, RZ, R12 ;  /* 0x000000ffff927224 */ /* 0x000fe400078e000c */
[----:B------:R-:W1:Y:S01]  /*c900*/  LDSM.16.MT88.4 R12, [R41+0xc000] ;  /* 0x00c00000290c783b */ /* 0x000e620000004200 */
        /* <DEDUP_REMOVED lines=13> */
[----:B------:R-:W-:Y:S01]  /*c9e0*/  IMAD.IADD R40, R0, 0x1, R37 ;  /* 0x0000000100287824 */ /* 0x000fe200078e0225 */
[----:B------:R-:W-:Y:S01]  /*c9f0*/  MOV R26, R227 ;  /* 0x000000e3001a7202 */ /* 0x000fe20000000f00 */
[----:B------:R-:W-:-:S02]  /*ca00*/  IMAD.MOV.U32 R21, RZ, RZ, R224 ;  /* 0x000000ffff157224 */ /* 0x000fc400078e00e0 */
[-C--:B------:R-:W-:Y:S01]  /*ca10*/  FMUL.FTZ R176, R176, R24.reuse ;  /* 0x00000018b0b07220 */ /* 0x080fe20000410000 */
[----:B------:R-:W-:Y:S01]  /*ca20*/  FMUL.FTZ R177, R177, R24 ;  /* 0x00000018b1b17220 */ /* 0x000fe20000410000 */
[-C--:B------:R-:W-:Y:S01]  /*ca30*/  FMUL.FTZ R178, R178, R25.reuse ;  /* 0x00000019b2b27220 */ /* 0x080fe20000410000 */
[----:B------:R-:W-:Y:S01]  /*ca40*/  FMUL.FTZ R179, R179, R25 ;  /* 0x00000019b3b37220 */ /* 0x000fe20000410000 */
[-C--:B------:R-:W-:Y:S01]  /*ca50*/  FMUL.FTZ R180, R180, R38.reuse ;  /* 0x00000026b4b47220 */ /* 0x080fe20000410000 */
[----:B------:R-:W-:Y:S01]  /*ca60*/  FMUL.FTZ R181, R181, R38 ;  /* 0x00000026b5b57220 */ /* 0x000fe20000410000 */
[----:B--2---:R-:W-:-:S07]  /*ca70*/  F2FP.BF16.F32.PACK_AB R11, R233, R238 ;  /* 0x000000eee90b723e */ /* 0x004fce00000010ff */
[----:B------:R-:W-:Y:S01]  /*ca80*/  HMMA.16816.F32.BF16 R56, R8, R16, R148 ;  /* 0x000000100838723c */ /* 0x000fe20000041894 */
[----:B------:R-:W-:-:S07]  /*ca90*/  MOV R151, R54 ;  /* 0x0000003600977202 */ /* 0x000fce0000000f00 */
[-C--:B------:R-:W-:Y:S08]  /*caa0*/  HMMA.16816.F32.BF16 R52, R4, R18.reuse, R152 ;  /* 0x000000120434723c */ /* 0x080ff00000041898 */
[C---:B------:R-:W-:Y:S01]  /*cab0*/  HMMA.16816.F32.BF16 R44, R8.reuse, R18, R156 ;  /* 0x00000012082c723c */ /* 0x040fe2000004189c */
[----:B------:R-:W2:Y:S01]  /*cac0*/  LDSM.16.MT88.4 R16, [R37] ;  /* 0x000000002510783b */ /* 0x000ea20000004200 */
[-C--:B------:R-:W-:Y:S01]  /*cad0*/  FMUL.FTZ R182, R182, R39.reuse ;  /* 0x00000027b6b67220 */ /* 0x080fe20000410000 */
[-C--:B------:R-:W-:Y:S01]  /*cae0*/  FMUL.FTZ R183, R183, R39.reuse ;  /* 0x00000027b7b77220 */ /* 0x080fe20000410000 */
[-C--:B------:R-:W-:Y:S01]  /*caf0*/  FMUL.FTZ R184, R184, R38.reuse ;  /* 0x00000026b8b87220 */ /* 0x080fe20000410000 */
[----:B------:R-:W-:Y:S01]  /*cb00*/  FMUL.FTZ R185, R185, R38 ;  /* 0x00000026b9b97220 */ /* 0x000fe20000410000 */
[-C--:B------:R-:W-:Y:S01]  /*cb10*/  FMUL.FTZ R186, R186, R39.reuse ;  /* 0x00000027baba7220 */ /* 0x080fe20000410000 */
[----:B------:R-:W-:Y:S01]  /*cb20*/  FMUL.FTZ R187, R187, R39 ;  /* 0x00000027bbbb7220 */ /* 0x000fe20000410000 */
[----:B-1----:R-:W-:Y:S01]  /*cb30*/  HMMA.16816.F32.BF16 R160, R8, R12, R160 ;  /* 0x0000000c08a0723c */ /* 0x002fe200000418a0 */
[-C--:B------:R-:W-:Y:S01]  /*cb40*/  FMUL.FTZ R188, R188, R24.reuse ;  /* 0x00000018bcbc7220 */ /* 0x080fe20000410000 */
[----:B------:R-:W-:Y:S01]  /*cb50*/  FMUL.FTZ R189, R189, R24 ;  /* 0x00000018bdbd7220 */ /* 0x000fe20000410000 */
[-C--:B------:R-:W-:Y:S01]  /*cb60*/  FMUL.FTZ R190, R190, R25.reuse ;  /* 0x00000019bebe7220 */ /* 0x080fe20000410000 */
[----:B------:R-:W-:-:S04]  /*cb70*/  FMUL.FTZ R191, R191, R25 ;  /* 0x00000019bfbf7220 */ /* 0x000fc80000410000 */
[----:B------:R-:W-:Y:S01]  /*cb80*/  HMMA.16816.F32.BF16 R164, R4, R12, R164 ;  /* 0x0000000c04a4723c */ /* 0x000fe200000418a4 */
[----:B------:R-:W-:-:S07]  /*cb90*/  IMAD.MOV.U32 R150, RZ, RZ, R218 ;  /* 0x000000ffff967224 */ /* 0x000fce00078e00da */
[----:B------:R-:W-:Y:S01]  /*cba0*/  HMMA.16816.F32.BF16 R224, R4, R14, R168 ;  /* 0x0000000e04e0723c */ /* 0x000fe200000418a8 */
[----:B------:R-:W-:-:S07]  /*cbb0*/  MOV R149, R217 ;  /* 0x000000d900957202 */ /* 0x000fce0000000f00 */
[----:B------:R-:W-:Y:S01]  /*cbc0*/  HMMA.16816.F32.BF16 R220, R8, R14, R172 ;  /* 0x0000000e08dc723c */ /* 0x000fe200000418ac */
[----:B------:R-:W1:Y:S01]  /*cbd0*/  LDSM.16.MT88.4 R12, [R40] ;  /* 0x00000000280c783b */ /* 0x000e620000004200 */
[----:B------:R-:W-:-:S06]  /*cbe0*/  IMAD.MOV.U32 R148, RZ, RZ, R216 ;  /* 0x000000ffff947224 */ /* 0x000fcc00078e00d8 */
[-C--:B--2---:R-:W-:Y:S08]  /*cbf0*/  HMMA.16816.F32.BF16 R216, R8, R16.reuse, R176 ;  /* 0x0000001008d8723c */ /* 0x084ff000000418b0 */
[C---:B------:R-:W-:Y:S08]  /*cc00*/  HMMA.16816.F32.BF16 R212, R4.reuse, R16, R180 ;  /* 0x0000001004d4723c */ /* 0x040ff000000418b4 */
[-C--:B------:R-:W-:Y:S08]  /*cc10*/  HMMA.16816.F32.BF16 R208, R4, R18.reuse, R184 ;  /* 0x0000001204d0723c */ /* 0x080ff000000418b8 */
[----:B------:R-:W-:Y:S01]  /*cc20*/  HMMA.16816.F32.BF16 R188, R8, R18, R188 ;  /* 0x0000001208bc723c */ /* 0x000fe200000418bc */
[----:B------:R-:W2:Y:S01]  /*cc30*/  LDSM.16.MT88.4 R16, [R36+0xe000] ;  /* 0x00e000002410783b */ /* 0x000ea20000004200 */
        /* <DEDUP_REMOVED lines=15> */
[-C--:B------:R-:W-:Y:S01]  /*cd30*/  FMUL.FTZ R207, R207, R25.reuse ;  /* 0x00000019cfcf7220 */ /* 0x080fe20000410000 */
[-C--:B-1----:R-:W-:Y:S01]  /*cd40*/  HMMA.16816.F32.BF16 R64, R4, R12.reuse, R196 ;  /* 0x0000000c0440723c */ /* 0x082fe200000418c4 */
[----:B------:R-:W-:Y:S01]  /*cd50*/  MOV R197, R30 ;  /* 0x0000001e00c57202 */ /* 0x000fe20000000f00 */
[----:B------:R-:W-:Y:S01]  /*cd60*/  IMAD.MOV.U32 R137, RZ, RZ, R27 ;  /* 0x000000ffff897224 */ /* 0x000fe200078e001b */
[----:B------:R-:W-:Y:S01]  /*cd70*/  MOV R136, R26 ;  /* 0x0000001a00887202 */ /* 0x000fe20000000f00 */
[-C--:B------:R-:W-:Y:S01]  /*cd80*/  FMUL.FTZ R80, R80, R24.reuse ;  /* 0x0000001850507220 */ /* 0x080fe20000410000 */
[----:B------:R-:W-:Y:S01]  /*cd90*/  FMUL.FTZ R81, R81, R24 ;  /* 0x0000001851517220 */ /* 0x000fe20000410000 */
[-C--:B------:R-:W-:Y:S01]  /*cda0*/  FMUL.FTZ R82, R82, R25.reuse ;  /* 0x0000001952527220 */ /* 0x080fe20000410000 */
[----:B------:R-:W-:Y:S01]  /*cdb0*/  FMUL.FTZ R83, R83, R25 ;  /* 0x0000001953537220 */ /* 0x000fe20000410000 */
[----:B------:R-:W-:Y:S01]  /*cdc0*/  IMAD.MOV.U32 R30, RZ, RZ, R63 ;  /* 0x000000ffff1e7224 */ /* 0x000fe200078e003f */
[----:B------:R-:W-:Y:S01]  /*cdd0*/  MOV R27, R61 ;  /* 0x0000003d001b7202 */ /* 0x000fe20000000f00 */
[----:B------:R-:W-:Y:S01]  /*cde0*/  IMAD.MOV.U32 R26, RZ, RZ, R62 ;  /* 0x000000ffff1a7224 */ /* 0x000fe200078e003e */
[----:B------:R-:W-:Y:S01]  /*cdf0*/  MOV R147, R60 ;  /* 0x0000003c00937202 */ /* 0x000fe20000000f00 */
[----:B------:R-:W-:Y:S08]  /*ce00*/  HMMA.16816.F32.BF16 R192, R8, R12, R192 ;  /* 0x0000000c08c0723c */ /* 0x000ff000000418c0 */
[-C--:B------:R-:W-:Y:S08]  /*ce10*/  HMMA.16816.F32.BF16 R60, R4, R14.reuse, R200 ;  /* 0x0000000e043c723c */ /* 0x080ff000000418c8 */
[C---:B------:R-:W-:Y:S01]  /*ce20*/  HMMA.16816.F32.BF16 R204, R8.reuse, R14, R204 ;  /* 0x0000000e08cc723c */ /* 0x040fe200000418cc */
[----:B------:R-:W1:Y:S07]  /*ce30*/  LDSM.16.MT88.4 R12, [R41+0xe000] ;  /* 0x00e00000290c783b */ /* 0x000e6e0000004200 */
[----:B--2---:R-:W-:Y:S01]  /*ce40*/  HMMA.16816.F32.BF16 R156, R8, R18, R80 ;  /* 0x00000012089c723c */ /* 0x004fe20000041850 */
[----:B------:R-:W-:Y:S01]  /*ce50*/  IMAD.MOV.U32 R83, RZ, RZ, R21 ;  /* 0x000000ffff537224 */ /* 0x000fe200078e0015 */
[----:B------:R-:W-:Y:S01]  /*ce60*/  MOV R82, R22 ;  /* 0x0000001600527202 */ /* 0x000fe20000000f00 */
[----:B------:R-:W-:Y:S01]  /*ce70*/  IMAD.MOV.U32 R81, RZ, RZ, R23 ;  /* 0x000000ffff517224 */ /* 0x000fe200078e0017 */
[----:B------:R-:W-:-:S02]  /*ce80*/  MOV R80, R20 ;  /* 0x0000001400507202 */ /* 0x000fc40000000f00 */
        /* <DEDUP_REMOVED lines=13> */
[--C-:B------:R-:W-:Y:S01]  /*cf60*/  FFMA.FTZ R0, R247, UR4, -R32.reuse ;  /* 0x00000004f7007c23 */ /* 0x100fe20008010820 */
[-C--:B------:R-:W-:Y:S01]  /*cf70*/  HMMA.16816.F32.BF16 R180, R4, R16.reuse, R72 ;  /* 0x0000001004b4723c */ /* 0x080fe20000041848 */
[-C--:B------:R-:W-:Y:S01]  /*cf80*/  FMUL.FTZ R88, R88, R38.reuse ;  /* 0x0000002658587220 */ /* 0x080fe20000410000 */
[-C--:B------:R-:W-:Y:S01]  /*cf90*/  FMUL.FTZ R89, R89, R38.reuse ;  /* 0x0000002659597220 */ /* 0x080fe20000410000 */
[-C--:B------:R-:W-:Y:S01]  /*cfa0*/  FMUL.FTZ R90, R90, R39.reuse ;  /* 0x000000275a5a7220 */ /* 0x080fe20000410000 */
[-C--:B------:R-:W-:Y:S01]  /*cfb0*/  FMUL.FTZ R91, R91, R39.reuse ;  /* 0x000000275b5b7220 */ /* 0x080fe20000410000 */
[----:B------:R3:W-:Y:S01]  /*cfc0*/  MUFU.EX2 R72, R0 ;  /* 0x0000000000487308 */ /* 0x0007e20000000800 */
[--C-:B------:R-:W-:Y:S01]  /*cfd0*/  FFMA.FTZ R2, R239, UR4, -R32.reuse ;  /* 0x00000004ef027c23 */ /* 0x100fe20008010820 */
[-C--:B------:R-:W-:Y:S01]  /*cfe0*/  FMUL.FTZ R92, R92, R38.reuse ;  /* 0x000000265c5c7220 */ /* 0x080fe20000410000 */
[-C--:B------:R-:W-:Y:S01]  /*cff0*/  FMUL.FTZ R93, R93, R38.reuse ;  /* 0x000000265d5d7220 */ /* 0x080fe20000410000 */
[-C--:B------:R-:W-:Y:S01]  /*d000*/  FMUL.FTZ R94, R94, R39.reuse ;  /* 0x000000275e5e7220 */ /* 0x080fe20000410000 */
[----:B------:R-:W-:Y:S01]  /*d010*/  FMUL.FTZ R95, R95, R39 ;  /* 0x000000275f5f7220 */ /* 0x000fe20000410000 */
[----:B------:R-:W-:Y:S01]  /*d020*/  HMMA.16816.F32.BF16 R184, R8, R16, R68 ;  /* 0x0000001008b8723c */ /* 0x000fe20000041844 */
[----:B------:R-:W-:Y:S01]  /*d030*/  MOV R69, R29 ;  /* 0x0000001d00457202 */ /* 0x000fe20000000f00 */
[-C--:B------:R-:W-:Y:S01]  /*d040*/  FMUL.FTZ R120, R120, R38.reuse ;  /* 0x0000002678787220 */ /* 0x080fe20000410000 */
[----:B------:R-:W-:Y:S01]  /*d050*/  FMUL.FTZ R121, R121, R38 ;  /* 0x0000002679797220 */ /* 0x000fe20000410000 */
[----:B---3--:R-:W-:-:S04]  /*d060*/  FFMA.FTZ R0, R229, UR4, -R32 ;  /* 0x00000004e5007c23 */ /* 0x008fc80008010820 */
[C---:B------:R-:W-:Y:S01]  /*d070*/  HMMA.16816.F32.BF16 R176, R4.reuse, R18, R76 ;  /* 0x0000001204b0723c */ /* 0x040fe2000004184c */
[----:B------:R-:W-:Y:S02]  /*d080*/  IMAD.MOV.U32 R77, RZ, RZ, R234 ;  /* 0x000000ffff4d7224 */ /* 0x000fe400078e00ea */
[-C--:B------:R-:W-:Y:S01]  /*d090*/  FMUL.FTZ R122, R122, R39.reuse ;  /* 0x000000277a7a7220 */ /* 0x080fe20000410000 */
[----:B------:R3:W-:Y:S01]  /*d0a0*/  MUFU.EX2 R234, R2 ;  /* 0x0000000200ea7308 */ /* 0x0007e20000000800 */
[----:B------:R-:W-:Y:S01]  /*d0b0*/  FMUL.FTZ R123, R123, R39 ;  /* 0x000000277b7b7220 */ /* 0x000fe20000410000 */
[----:B------:R-:W4:Y:S02]  /*d0c0*/  LDSM.16.MT88.4 R16, [R37+0x2000] ;  /* 0x002000002510783b */ /* 0x000f240000004200 */
[----:B------:R2:W-:Y:S01]  /*d0d0*/  MUFU.EX2 R29, R0 ;  /* 0x00000000001d7308 */ /* 0x0005e20000000800 */
[----:B-1----:R-:W-:Y:S01]  /*d0e0*/  HMMA.16816.F32.BF16 R172, R4, R12, R88 ;  /* 0x0000000c04ac723c */ /* 0x002fe20000041858 */
        /* <DEDUP_REMOVED lines=8> */
[----:B---3--:R-:W-:Y:S01]  /*d170*/  FFMA.FTZ R2, R51, UR4, -R32 ;  /* 0x0000000433027c23 */ /* 0x008fe20008010820 */
[----:B------:R-:W-:Y:S01]  /*d180*/  IMAD.MOV.U32 R91, RZ, RZ, R137 ;  /* 0x000000ffff5b7224 */ /* 0x000fe200078e0089 */
[----:B------:R-:W-:Y:S01]  /*d190*/  MOV R90, R136 ;  /* 0x00000088005a7202 */ /* 0x000fe20000000f00 */
[----:B--2---:R-:W-:Y:S01]  /*d1a0*/  FFMA.FTZ R0, R246, UR4, -R33 ;  /* 0x00000004f6007c23 */ /* 0x004fe20008010821 */
[----:B------:R-:W-:-:S02]  /*d1b0*/  IMAD.MOV.U32 R68, RZ, RZ, R139 ;  /* 0x000000ffff447224 */ /* 0x000fc400078e008b */
[----:B------:R-:W-:Y:S01]  /*d1c0*/  IMAD.MOV.U32 R88, RZ, RZ, R138 ;  /* 0x000000ffff587224 */ /* 0x000fe200078e008a */
[----:B------:R1:W-:Y:S01]  /*d1d0*/  MUFU.EX2 R203, R0 ;  /* 0x0000000000cb7308 */ /* 0x0003e20000000800 */
[C---:B------:R-:W-:Y:S01]  /*d1e0*/  HMMA.16816.F32.BF16 R136, R4.reuse, R14, R92 ;  /* 0x0000000e0488723c */ /* 0x040fe2000004185c */
[----:B------:R-:W-:Y:S02]  /*d1f0*/  IMAD.MOV.U32 R79, RZ, RZ, R148 ;  /* 0x000000ffff4f7224 */ /* 0x000fe400078e0094 */
[----:B------:R2:W3:Y:S01]  /*d200*/  MUFU.EX2 R92, R2 ;  /* 0x00000002005c7308 */ /* 0x0004e20000000800 */
        /* <DEDUP_REMOVED lines=8> */
[--C-:B-1----:R-:W-:Y:S01]  /*d290*/  FFMA.FTZ R0, R231, UR4, -R33.reuse ;  /* 0x00000004e7007c23 */ /* 0x102fe20008010821 */
[----:B------:R-:W-:Y:S01]  /*d2a0*/  MOV R75, R141 ;  /* 0x0000008d004b7202 */ /* 0x000fe20000000f00 */
[----:B--2---:R-:W-:Y:S01]  /*d2b0*/  FFMA.FTZ R2, R237, UR4, -R33 ;  /* 0x00000004ed027c23 */ /* 0x004fe20008010821 */
[----:B------:R-:W-:-:S04]  /*d2c0*/  MOV R95, R140 ;  /* 0x0000008c005f7202 */ /* 0x000fc80000000f00 */
[C---:B------:R-:W-:Y:S01]  /*d2d0*/  HMMA.16816.F32.BF16 R120, R8.reuse, R14, R96 ;  /* 0x0000000e0878723c */ /* 0x040fe20000041860 */
[----:B------:R1:W2:Y:S04]  /*d2e0*/  MUFU.EX2 R93, R0 ;  /* 0x00000000005d7308 */ /* 0x0002a80000000800 */
[----:B------:R3:W-:Y:S03]  /*d2f0*/  MUFU.EX2 R200, R2 ;  /* 0x0000000200c87308 */ /* 0x0007e60000000800 */
[----:B------:R-:W-:Y:S01]  /*d300*/  HMMA.16816.F32.BF16 R140, R8, R12, R84 ;  /* 0x0000000c088c723c */ /* 0x000fe20000041854 */
[----:B------:R-:W4:Y:S01]  /*d310*/  LDSM.16.MT88.4 R12, [R36+0xc800] ;  /* 0x00c80000240c783b */ /* 0x000f220000004200 */
[----:B------:R-:W-:-:S02]  /*d320*/  IMAD.MOV.U32 R71, RZ, RZ, R30 ;  /* 0x000000ffff477224 */ /* 0x000fc400078e001e */
[----:B-1----:R-:W-:Y:S01]  /*d330*/  FFMA.FTZ R0, R249, UR4, -R34 ;  /* 0x00000004f9007c23 */ /* 0x002fe20008010822 */
[----:B---3--:R-:W-:-:S03]  /*d340*/  FFMA.FTZ R2, R133, UR4, -R33 ;  /* 0x0000000485027c23 */ /* 0x008fc60008010821 */
[----:B------:R1:W-:Y:S04]  /*d350*/  MUFU.EX2 R202, R0 ;  /* 0x0000000000ca7308 */ /* 0x0003e80000000800 */
[----:B------:R3:W-:Y:S01]  /*d360*/  MUFU.EX2 R30, R2 ;  /* 0x00000002001e7308 */ /* 0x0007e20000000800 */
[----:B------:R-:W-:Y:S02]  /*d370*/  IMAD.MOV.U32 R199, RZ, RZ, R28 ;  /* 0x000000ffffc77224 */ /* 0x000fe400078e001c */
[--C-:B-1----:R-:W-:Y:S01]  /*d380*/  FFMA.FTZ R0, R236, UR4, -R34.reuse ;  /* 0x00000004ec007c23 */ /* 0x102fe20008010822 */
[----:B---3--:R-:W-:-:S03]  /*d390*/  FFMA.FTZ R2, R245, UR4, -R34 ;  /* 0x00000004f5027c23 */ /* 0x008fc60008010822 */
[----:B------:R1:W-:Y:S01]  /*d3a0*/  MUFU.EX2 R247, R0 ;  /* 0x0000000000f77308 */ /* 0x0003e20000000800 */
[----:B------:R-:W-:-:S03]  /*d3b0*/  IMAD.MOV.U32 R198, RZ, RZ, R199 ;  /* 0x000000ffffc67224 */ /* 0x000fc600078e00c7 */
[----:B------:R3:W-:Y:S01]  /*d3c0*/  MUFU.EX2 R28, R2 ;  /* 0x00000002001c7308 */ /* 0x0007e20000000800 */
[----:B------:R-:W-:Y:S02]  /*d3d0*/  MOV R199, R232 ;  /* 0x000000e800c77202 */ /* 0x000fe40000000f00 */
[----:B------:R-:W-:Y:S01]  /*d3e0*/  MOV R76, R3 ;  /* 0x00000003004c7202 */ /* 0x000fe20000000f00 */
[--C-:B------:R-:W-:Y:S01]  /*d3f0*/  FFMA.FTZ R3, R248, UR4, -R35.reuse ;  /* 0x00000004f8037c23 */ /* 0x100fe20008010823 */
[----:B-1----:R-:W-:Y:S01]  /*d400*/  FFMA.FTZ R0, R250, UR4, -R35 ;  /* 0x00000004fa007c23 */ /* 0x002fe20008010823 */
[----:B---3--:R-:W-:-:S03]  /*d410*/  FFMA.FTZ R2, R228, UR4, -R34 ;  /* 0x00000004e4027c23 */ /* 0x008fc60008010822 */
[----:B------:R1:W-:Y:S04]  /*d420*/  MUFU.EX2 R232, R0 ;  /* 0x0000000000e87308 */ /* 0x0003e80000000800 */
[----:B------:R3:W4:Y:S04]  /*d430*/  MUFU.EX2 R94, R2 ;  /* 0x00000002005e7308 */ /* 0x0007280000000800 */
[----:B------:R-:W4:Y:S01]  /*d440*/  MUFU.EX2 R133, R3 ;  /* 0x0000000300857308 */ /* 0x000f220000000800 */
[--C-:B-1----:R-:W-:Y:S01]  /*d450*/  FFMA.FTZ R0, R235, UR4, -R35.reuse ;  /* 0x00000004eb007c23 */ /* 0x102fe20008010823 */
[----:B---3--:R-:W-:-:S03]  /*d460*/  FFMA.FTZ R2, R244, UR4, -R35 ;  /* 0x00000004f4027c23 */ /* 0x008fc60008010823 */
[----:B------:R-:W-:Y:S04]  /*d470*/  MUFU.EX2 R237, R0 ;  /* 0x0000000000ed7308 */ /* 0x000fe80000000800 */
[----:B------:R1:W3:Y:S01]  /*d480*/  MUFU.EX2 R246, R2 ;  /* 0x0000000200f67308 */ /* 0x0002e20000000800 */
        /* <DEDUP_REMOVED lines=28> */
[----:B------:R-:W-:Y:S01]  /*d650*/  IMAD.MOV.U32 R244, RZ, RZ, R92 ;  /* 0x000000fffff47224 */ /* 0x000fe200078e005c */
[----:B--2---:R-:W-:-:S02]  /*d660*/  MOV R248, R93 ;  /* 0x0000005d00f87202 */ /* 0x004fc40000000f00 */
[----:B----4-:R-:W-:Y:S01]  /*d670*/  MOV R235, R94 ;  /* 0x0000005e00eb7202 */ /* 0x010fe20000000f00 */
[----:B------:R-:W-:Y:S01]  /*d680*/  IMAD.MOV.U32 R201, RZ, RZ, R146 ;  /* 0x000000ffffc97224 */ /* 0x000fe200078e0092 */
[----:B------:R-:W-:Y:S01]  /*d690*/  MOV R73, R147 ;  /* 0x0000009300497202 */ /* 0x000fe20000000f00 */
[----:B------:R-:W-:Y:S01]  /*d6a0*/  HMMA.16816.F32.BF16 R100, R8, R16, R100 ;  /* 0x000000100864723c */ /* 0x000fe20000041864 */
[----:B------:R-:W-:Y:S01]  /*d6b0*/  IMAD.MOV.U32 R94, RZ, RZ, R89 ;  /* 0x000000ffff5e7224 */ /* 0x000fe200078e0059 */
[----:B------:R-:W-:Y:S01]  /*d6c0*/  MOV R231, R88 ;  /* 0x0000005800e77202 */ /* 0x000fe20000000f00 */
[----:B-1----:R-:W-:Y:S01]  /*d6d0*/  IMAD.MOV.U32 R2, RZ, RZ, R95 ;  /* 0x000000ffff027224 */ /* 0x002fe200078e005f */
[----:B------:R-:W-:Y:S01]  /*d6e0*/  MOV R89, R80 ;  /* 0x0000005000597202 */ /* 0x000fe20000000f00 */
[----:B------:R-:W-:-:S03]  /*d6f0*/  IMAD.MOV.U32 R88, RZ, RZ, R91 ;  /* 0x000000ffff587224 */ /* 0x000fc600078e005b */
[----:B------:R-:W-:Y:S01]  /*d700*/  HMMA.16816.F32.BF16 R112, R8, R18, R112 ;  /* 0x000000120870723c */ /* 0x000fe20000041870 */
[----:B------:R-:W-:Y:S01]  /*d710*/  MOV R95, R90 ;  /* 0x0000005a005f7202 */ /* 0x000fe20000000f00 */
[----:B------:R-:W-:Y:S01]  /*d720*/  IMAD.MOV.U32 R80, RZ, RZ, R83 ;  /* 0x000000ffff507224 */ /* 0x000fe200078e0053 */
[----:B------:R-:W-:Y:S01]  /*d730*/  MOV R91, R82 ;  /* 0x00000052005b7202 */ /* 0x000fe20000000f00 */
[----:B------:R-:W-:-:S04]  /*d740*/  IMAD.MOV.U32 R90, RZ, RZ, R81 ;  /* 0x000000ffff5a7224 */ /* 0x000fc800078e0051 */
[----:B------:R-:W-:Y:S01]  /*d750*/  HMMA.16816.F32.BF16 R116, R8, R20, R116 ;  /* 0x000000140874723c */ /* 0x000fe20000041874 */
[----:B------:R-:W-:Y:S01]  /*d760*/  MOV R83, R78 ;  /* 0x0000004e00537202 */ /* 0x000fe20000000f00 */
[----:B------:R-:W-:Y:S01]  /*d770*/  IMAD.MOV.U32 R82, RZ, RZ, R77 ;  /* 0x000000ffff527224 */ /* 0x000fe200078e004d */
[----:B------:R-:W-:-:S05]  /*d780*/  MOV R81, R76 ;  /* 0x0000004c00517202 */ /* 0x000fca0000000f00 */
[----:B------:R-:W-:Y:S01]  /*d790*/  HMMA.16816.F32.BF16 R128, R8, R22, R128 ;  /* 0x000000160880723c */ /* 0x000fe20000041880 */
[----:B------:R-:W-:Y:S02]  /*d7a0*/  F2FP.BF16.F32.PACK_AB R8, R234, R72 ;  /* 0x00000048ea08723e */ /* 0x000fe400000010ff */
[----:B------:R-:W-:Y:S02]  /*d7b0*/  F2FP.BF16.F32.PACK_AB R9, R200, R203 ;  /* 0x000000cbc809723e */ /* 0x000fe400000010ff */
[----:B------:R-:W-:Y:S02]  /*d7c0*/  F2FP.BF16.F32.PACK_AB R10, R244, R29 ;  /* 0x0000001df40a723e */ /* 0x000fe400000010ff */
[----:B------:R-:W-:Y:S01]  /*d7d0*/  F2FP.BF16.F32.PACK_AB R11, R30, R248 ;  /* 0x000000f81e0b723e */ /* 0x000fe200000010ff */
[----:B------:R-:W-:Y:S01]  /*d7e0*/  HMMA.16816.F32.BF16 R168, R4, R16, R104 ;  /* 0x0000001004a8723c */ /* 0x000fe20000041868 */
[----:B------:R-:W-:Y:S01]  /*d7f0*/  IMAD.MOV.U32 R78, RZ, RZ, R201 ;  /* 0x000000ffff4e7224 */ /* 0x000fe200078e00c9 */
[----:B------:R-:W-:Y:S01]  /*d800*/  MOV R77, R73 ;  /* 0x00000049004d7202 */ /* 0x000fe20000000f00 */
[----:B------:R-:W-:-:S05]  /*d810*/  IMAD.MOV.U32 R76, RZ, RZ, R79 ;  /* 0x000000ffff4c7224 */ /* 0x000fca00078e004f */
[----:B------:R-:W-:Y:S01]  /*d820*/  HMMA.16816.F32.BF16 R152, R4, R18, R108 ;  /* 0x000000120498723c */ /* 0x000fe2000004186c */
[----:B------:R-:W-:Y:S01]  /*d830*/  MOV R201, R197 ;  /* 0x000000c500c97202 */ /* 0x000fe20000000f00 */
[----:B------:R-:W-:-:S06]  /*d840*/  IMAD.MOV.U32 R79, RZ, RZ, R50 ;  /* 0x000000ffff4f7224 */ /* 0x000fcc00078e0032 */
[----:B------:R-:W-:Y:S01]  /*d850*/  HMMA.16816.F32.BF16 R144, R4, R22, R124 ;  /* 0x000000160490723c */ /* 0x000fe2000004187c */
[----:B------:R-:W-:Y:S01]  /*d860*/  F2FP.BF16.F32.PACK_AB R4, R28, R202 ;  /* 0x000000ca1c04723e */ /* 0x000fe200000010ff */
[----:B------:R-:W-:Y:S01]  /*d870*/  IMAD.MOV.U32 R73, RZ, RZ, R49 ;  /* 0x000000ffff497224 */ /* 0x000fe200078e0031 */
[----:B------:R-:W-:Y:S01]  /*d880*/  F2FP.BF16.F32.PACK_AB R6, R235, R247 ;  /* 0x000000f7eb06723e */ /* 0x000fe200000010ff */
[----:B------:R-:W1:Y:S01]  /*d890*/  LDSM.16.MT88.4 R16, [R41+0xc800] ;  /* 0x00c800002910783b */ /* 0x000e620000004200 */
[----:B------:R-:W-:Y:S02]  /*d8a0*/  F2FP.BF16.F32.PACK_AB R5, R133, R232 ;  /* 0x000000e88505723e */ /* 0x000fe400000010ff */
[----:B---3--:R-:W-:Y:S01]  /*d8b0*/  F2FP.BF16.F32.PACK_AB R7, R237, R246 ;  /* 0x000000f6ed07723e */ /* 0x008fe200000010ff */
[C---:B------:R-:W-:Y:S01]  /*d8c0*/  HMMA.16816.F32.BF16 R44, R8.reuse, R14, R44 ;  /* 0x0000000e082c723c */ /* 0x040fe2000004182c */
[----:B------:R-:W-:Y:S01]  /*d8d0*/  MOV R197, R48 ;  /* 0x0000003000c57202 */ /* 0x000fe20000000f00 */
[----:B------:R-:W-:Y:S01]  /*d8e0*/  IMAD.MOV.U32 R229, RZ, RZ, R91 ;  /* 0x000000ffffe57224 */ /* 0x000fe200078e005b */
[----:B------:R-:W-:Y:S01]  /*d8f0*/  MOV R239, R90 ;  /* 0x0000005a00ef7202 */ /* 0x000fe20000000f00 */
[----:B------:R-:W-:Y:S04]  /*d900*/  LDSM.16.MT88.4 R20, [R41+0xe800] ;  /* 0x00e800002914783b */ /* 0x000fe80000004200 */
[-C--:B------:R-:W-:Y:S08]  /*d910*/  HMMA.16816.F32.BF16 R48, R8, R12.reuse, R56 ;  /* 0x0000000c0830723c */ /* 0x080ff00000041838 */
[C---:B------:R-:W-:Y:S08]  /*d920*/  HMMA.16816.F32.BF16 R56, R4.reuse, R12, R240 ;  /* 0x0000000c0438723c */ /* 0x040ff000000418f0 */
[----:B------:R-:W-:Y:S01]  /*d930*/  HMMA.16816.F32.BF16 R52, R4, R14, R52 ;  /* 0x0000000e0434723c */ /* 0x000fe20000041834 */
[----:B------:R-:W2:Y:S01]  /*d940*/  LDSM.16.MT88.4 R12, [R37+0x800] ;  /* 0x00080000250c783b */ /* 0x000ea20000004200 */
[----:B------:R-:W-:Y:S01]  /*d950*/  IMAD.MOV.U32 R242, RZ, RZ, R89 ;  /* 0x000000fffff27224 */ /* 0x000fe200078e0059 */
[----:B------:R-:W-:-:S05]  /*d960*/  MOV R243, R94 ;  /* 0x0000005e00f37202 */ /* 0x000fca0000000f00 */
[----:B-1----:R-:W-:Y:S01]  /*d970*/  HMMA.16816.F32.BF16 R96, R4, R18, R224 ;  /* 0x000000120460723c */ /* 0x002fe200000418e0 */
[----:B------:R-:W-:Y:S01]  /*d980*/  MOV R224, R88 ;  /* 0x0000005800e07202 */ /* 0x000fe20000000f00 */
[----:B------:R-:W-:-:S06]  /*d990*/  IMAD.MOV.U32 R225, RZ, RZ, R95 ;  /* 0x000000ffffe17224 */ /* 0x000fcc00078e005f */
[----:B------:R-:W-:Y:S01]  /*d9a0*/  HMMA.16816.F32.BF16 R92, R8, R18, R220 ;  /* 0x00000012085c723c */ /* 0x000fe200000418dc */
[----:B------:R-:W-:Y:S01]  /*d9b0*/  IMAD.MOV.U32 R220, RZ, RZ, R75 ;  /* 0x000000ffffdc7224 */ /* 0x000fe200078e004b */
[----:B------:R-:W-:Y:S01]  /*d9c0*/  MOV R221, R74 ;  /* 0x0000004a00dd7202 */ /* 0x000fe20000000f00 */
[----:B------:R-:W-:Y:S01]  /*d9d0*/  IMAD.MOV.U32 R222, RZ, RZ, R79 ;  /* 0x000000ffffde7224 */ /* 0x000fe200078e004f */
[----:B------:R-:W-:-:S04]  /*d9e0*/  MOV R223, R76 ;  /* 0x0000004c00df7202 */ /* 0x000fc80000000f00 */
[----:B--2---:R-:W-:Y:S01]  /*d9f0*/  HMMA.16816.F32.BF16 R88, R8, R12, R216 ;  /* 0x0000000c0858723c */ /* 0x004fe200000418d8 */
[----:B------:R-:W-:-:S05]  /*da00*/  IMAD.MOV.U32 R219, RZ, RZ, R71 ;  /* 0x000000ffffdb7224 */ /* 0x000fca00078e0047 */
        /* <DEDUP_REMOVED lines=9> */
[----:B------:R-:W-:Y:S02]  /*daa0*/  IMAD.MOV.U32 R225, RZ, RZ, R243 ;  /* 0x000000ffffe17224 */ /* 0x000fe400078e00f3 */
[----:B------:R-:W-:Y:S01]  /*dab0*/  IMAD.MOV.U32 R219, RZ, RZ, R220 ;  /* 0x000000ffffdb7224 */ /* 0x000fe200078e00dc */
[----:B------:R-:W-:Y:S01]  /*dac0*/  MOV R220, R221 ;  /* 0x000000dd00dc7202 */ /* 0x000fe20000000f00 */
[----:B------:R-:W-:Y:S01]  /*dad0*/  IMAD.MOV.U32 R221, RZ, RZ, R222 ;  /* 0x000000ffffdd7224 */ /* 0x000fe200078e00de */
[----:B------:R-:W-:-:S02]  /*dae0*/  MOV R243, R2 ;  /* 0x0000000200f37202 */ /* 0x000fc40000000f00 */
[----:B------:R-:W2:Y:S01]  /*daf0*/  LDL.LU R2, [R1] ;  /* 0x0000000001027983 */ /* 0x000ea20000300800 */
[----:B------:R-:W-:Y:S01]  /*db00*/  MOV R222, R223 ;  /* 0x000000df00de7202 */ /* 0x000fe20000000f00 */
[----:B------:R-:W-:Y:S01]  /*db10*/  IMAD.MOV.U32 R223, RZ, RZ, R224 ;  /* 0x000000ffffdf7224 */ /* 0x000fe200078e00e0 */
[----:B------:R-:W-:Y:S01]  /*db20*/  MOV R224, R225 ;  /* 0x000000e100e07202 */ /* 0x000fe20000000f00 */
[----:B------:R-:W-:Y:S01]  /*db30*/  IMAD.MOV.U32 R225, RZ, RZ, R198 ;  /* 0x000000ffffe17224 */ /* 0x000fe200078e00c6 */
[----:B------:R-:W-:Y:S02]  /*db40*/  MOV R198, R43 ;  /* 0x0000002b00c67202 */ /* 0x000fe40000000f00 */
[----:B------:R-:W3:Y:S01]  /*db50*/  LDL.LU R43, [R1+0xd4] ;  /* 0x0000d400012b7983 */ /* 0x000ee20000300800 */
[----:B------:R-:W-:Y:S01]  /*db60*/  MOV R0, R70 ;  /* 0x0000004600007202 */ /* 0x000fe20000000f00 */
[----:B------:R-:W-:Y:S02]  /*db70*/  HMMA.16816.F32.BF16 R124, R4, R20, R172 ;  /* 0x00000014047c723c */ /* 0x000fe400000418ac */
[----:B------:R-:W4:Y:S02]  /*db80*/  LDL.LU R216, [R1+0x3c] ;  /* 0x00003c0001d87983 */ /* 0x000f240000300800 */
[----:B------:R-:W-:-:S04]  /*db90*/  FFMA.FTZ R0, R0, UR4, -R32 ;  /* 0x0000000400007c23 */ /* 0x000fc80008010820 */
[----:B------:R1:W-:Y:S02]  /*dba0*/  MUFU.EX2 R172, R0 ;  /* 0x0000000000ac7308 */ /* 0x0003e40000000800 */
[----:B-1----:R-:W-:Y:S02]  /*dbb0*/  FFMA.FTZ R0, R217, UR4, -R32 ;  /* 0x00000004d9007c23 */ /* 0x002fe40008010820 */
[----:B------:R-:W4:Y:S01]  /*dbc0*/  LDL.LU R217, [R1+0x80] ;  /* 0x0000800001d97983 */ /* 0x000f220000300800 */
        /* <DEDUP_REMOVED lines=8> */
[-C--:B------:R-:W-:Y:S08]  /*dc50*/  HMMA.16816.F32.BF16 R160, R8, R16.reuse, R160 ;  /* 0x0000001008a0723c */ /* 0x080ff000000418a0 */
[C---:B------:R-:W-:Y:S01]  /*dc60*/  HMMA.16816.F32.BF16 R164, R4.reuse, R16, R164 ;  /* 0x0000001004a4723c */ /* 0x040fe200000418a4 */
[----:B------:R-:W1:Y:S07]  /*dc70*/  LDSM.16.MT88.4 R16, [R40+0x800] ;  /* 0x000800002810783b */ /* 0x000e6e0000004200 */
[C---:B------:R-:W-:Y:S08]  /*dc80*/  HMMA.16816.F32.BF16 R80, R4.reuse, R12, R212 ;  /* 0x0000000c0450723c */ /* 0x040ff000000418d4 */
[-C--:B------:R-:W-:Y:S08]  /*dc90*/  HMMA.16816.F32.BF16 R76, R4, R14.reuse, R208 ;  /* 0x0000000e044c723c */ /* 0x080ff000000418d0 */
[----:B------:R-:W-:Y:S01]  /*dca0*/  HMMA.16816.F32.BF16 R72, R8, R14, R188 ;  /* 0x0000000e0848723c */ /* 0x000fe200000418bc */
[----:B------:R-:W1:Y:S01]  /*dcb0*/  LDSM.16.MT88.4 R12, [R36+0xe800] ;  /* 0x00e80000240c783b */ /* 0x000e620000004200 */
[----:B------:R-:W-:Y:S01]  /*dcc0*/  MOV R226, R68 ;  /* 0x0000004400e27202 */ /* 0x000fe20000000f00 */
[----:B------:R-:W-:-:S05]  /*dcd0*/  IMAD.MOV.U32 R249, RZ, RZ, R69 ;  /* 0x000000fffff97224 */ /* 0x000fca00078e0045 */
[-C--:B-1----:R-:W-:Y:S08]  /*dce0*/  HMMA.16816.F32.BF16 R68, R8, R16.reuse, R192 ;  /* 0x000000100844723c */ /* 0x082ff000000418c0 */
[C---:B------:R-:W-:Y:S08]  /*dcf0*/  HMMA.16816.F32.BF16 R64, R4.reuse, R16, R64 ;  /* 0x000000100440723c */ /* 0x040ff00000041840 */
[-C--:B------:R-:W-:Y:S08]  /*dd00*/  HMMA.16816.F32.BF16 R60, R4, R18.reuse, R60 ;  /* 0x00000012043c723c */ /* 0x080ff0000004183c */
[----:B------:R-:W-:Y:S01]  /*dd10*/  HMMA.16816.F32.BF16 R84, R8, R18, R204 ;  /* 0x000000120854723c */ /* 0x000fe200000418cc */
[----:B------:R-:W1:Y:S07]  /*dd20*/  LDSM.16.MT88.4 R16, [R37+0x2800] ;  /* 0x002800002510783b */ /* 0x000e6e0000004200 */
[----:B------:R-:W-:Y:S08]  /*dd30*/  HMMA.16816.F32.BF16 R108, R4, R14, R176 ;  /* 0x0000000e046c723c */ /* 0x000ff000000418b0 */
[-C--:B------:R-:W-:Y:S08]  /*dd40*/  HMMA.16816.F32.BF16 R188, R8, R12.reuse, R184 ;  /* 0x0000000c08bc723c */ /* 0x080ff000000418b8 */
[----:B------:R-:W-:Y:S08]  /*dd50*/  HMMA.16816.F32.BF16 R104, R4, R12, R180 ;  /* 0x0000000c0468723c */ /* 0x000ff000000418b4 */
[----:B------:R-:W-:Y:S01]  /*dd60*/  HMMA.16816.F32.BF16 R176, R8, R14, R156 ;  /* 0x0000000e08b0723c */ /* 0x000fe2000004189c */
[----:B------:R-:W1:Y:S01]  /*dd70*/  LDSM.16.MT88.4 R12, [R40+0x2800] ;  /* 0x00280000280c783b */ /* 0x000e620000004200 */
[----:B------:R1:W-:Y:S06]  /*dd80*/  MUFU.EX2 R204, R0 ;  /* 0x0000000000cc7308 */ /* 0x0003ec0000000800 */
[----:B-1----:R-:W-:Y:S01]  /*dd90*/  HMMA.16816.F32.BF16 R156, R4, R18, R152 ;  /* 0x00000012049c723c */ /* 0x002fe20000041898 */
[----:B------:R-:W-:Y:S01]  /*dda0*/  FFMA.FTZ R0, R218, UR4, -R33 ;  /* 0x00000004da007c23 */ /* 0x000fe20008010821 */
[----:B------:R-:W-:Y:S01]  /*ddb0*/  IMAD.MOV.U32 R218, RZ, RZ, R219 ;  /* 0x000000ffffda7224 */ /* 0x000fe200078e00db */
[----:B------:R-:W-:Y:S01]  /*ddc0*/  MOV R219, R220 ;  /* 0x000000dc00db7202 */ /* 0x000fe20000000f00 */
[----:B------:R-:W-:-:S04]  /*ddd0*/  IMAD.MOV.U32 R220, RZ, RZ, R221 ;  /* 0x000000ffffdc7224 */ /* 0x000fc800078e00dd */
[----:B------:R-:W-:Y:S01]  /*dde0*/  HMMA.16816.F32.BF16 R136, R4, R22, R136 ;  /* 0x000000160488723c */ /* 0x000fe20000041888 */
[----:B------:R-:W-:Y:S01]  /*ddf0*/  MOV R221, R222 ;  /* 0x000000de00dd7202 */ /* 0x000fe20000000f00 */
[----:B------:R-:W-:Y:S01]  /*de00*/  IMAD.MOV.U32 R222, RZ, RZ, R223 ;  /* 0x000000ffffde7224 */ /* 0x000fe200078e00df */
[----:B------:R-:W-:Y:S01]  /*de10*/  MOV R223, R224 ;  /* 0x000000e000df7202 */ /* 0x000fe20000000f00 */
[----:B------:R-:W-:-:S04]  /*de20*/  IMAD.MOV.U32 R224, RZ, RZ, R225 ;  /* 0x000000ffffe07224 */ /* 0x000fc800078e00e1 */
[----:B------:R-:W-:Y:S01]  /*de30*/  HMMA.16816.F32.BF16 R168, R4, R16, R168 ;  /* 0x0000001004a8723c */ /* 0x000fe200000418a8 */
[----:B------:R-:W-:Y:S01]  /*de40*/  MOV R225, R226 ;  /* 0x000000e200e17202 */ /* 0x000fe20000000f00 */
[----:B------:R-:W-:-:S06]  /*de50*/  IMAD.MOV.U32 R226, RZ, RZ, R200 ;  /* 0x000000ffffe27224 */ /* 0x000fcc00078e00c8 */
[C---:B------:R-:W-:Y:S08]  /*de60*/  HMMA.16816.F32.BF16 R152, R4.reuse, R12, R148 ;  /* 0x0000000c0498723c */ /* 0x040ff00000041894 */
[----:B------:R-:W-:Y:S01]  /*de70*/  HMMA.16816.F32.BF16 R148, R4, R14, R144 ;  /* 0x0000000e0494723c */ /* 0x000fe20000041890 */
[----:B--2---:R-:W-:-:S04]  /*de80*/  FFMA.FTZ R2, R2, UR4, -R32 ;  /* 0x0000000402027c23 */ /* 0x004fc80008010820 */
[----:B------:R3:W-:Y:S02]  /*de90*/  MUFU.EX2 R4, R2 ;  /* 0x0000000200047308 */ /* 0x0007e40000000800 */
[----:B---3--:R-:W-:-:S04]  /*dea0*/  FFMA.FTZ R2, R43, UR4, -R32 ;  /* 0x000000042b027c23 */ /* 0x008fc80008010820 */
[----:B------:R1:W-:Y:S02]  /*deb0*/  MUFU.EX2 R200, R2 ;  /* 0x0000000200c87308 */ /* 0x0003e40000000800 */
[----:B-1----:R-:W-:Y:S01]  /*dec0*/  FFMA.FTZ R2, R218, UR4, -R33 ;  /* 0x00000004da027c23 */ /* 0x002fe20008010821 */
[----:B------:R-:W-:Y:S02]  /*ded0*/  IMAD.MOV.U32 R218, RZ, RZ, R220 ;  /* 0x000000ffffda7224 */ /* 0x000fe400078e00dc */
[----:B------:R-:W-:Y:S02]  /*dee0*/  IMAD.MOV.U32 R220, RZ, RZ, R222 ;  /* 0x000000ffffdc7224 */ /* 0x000fe400078e00de */
[----:B------:R-:W-:Y:S02]  /*def0*/  IMAD.MOV.U32 R222, RZ, RZ, R224 ;  /* 0x000000ffffde7224 */ /* 0x000fe400078e00e0 */
[----:B------:R-:W-:Y:S02]  /*df00*/  IMAD.MOV.U32 R224, RZ, RZ, R226 ;  /* 0x000000ffffe07224 */ /* 0x000fe400078e00e2 */
[----:B------:R-:W-:Y:S01]  /*df10*/  IMAD.MOV.U32 R226, RZ, RZ, R133 ;  /* 0x000000ffffe27224 */ /* 0x000fe200078e0085 */
[----:B------:R-:W-:-:S02]  /*df20*/  MOV R133, R252 ;  /* 0x000000fc00857202 */ /* 0x000fc40000000f00 */
[----:B------:R-:W2:Y:S01]  /*df30*/  LDL.LU R252, [R1+0xd0] ;  /* 0x0000d00001fc7983 */ /* 0x000ea20000300800 */
[----:B----4-:R-:W-:Y:S01]  /*df40*/  FFMA.FTZ R43, R217, R24, R216 ;  /* 0x00000018d92b7223 */ /* 0x010fe200000100d8 */
[----:B------:R-:W-:Y:S02]  /*df50*/  MOV R217, R219 ;  /* 0x000000db00d97202 */ /* 0x000fe40000000f00 */
[----:B------:R-:W-:Y:S02]  /*df60*/  MOV R219, R221 ;  /* 0x000000dd00db7202 */ /* 0x000fe40000000f00 */
[----:B------:R-:W-:Y:S02]  /*df70*/  MOV R221, R223 ;  /* 0x000000df00dd7202 */ /* 0x000fe40000000f00 */
[----:B------:R-:W-:Y:S02]  /*df80*/  MOV R223, R225 ;  /* 0x000000e100df7202 */ /* 0x000fe40000000f00 */
[----:B------:R-:W-:-:S02]  /*df90*/  MOV R225, R249 ;  /* 0x000000f900e17202 */ /* 0x000fc40000000f00 */
[----:B------:R1:W-:Y:S02]  /*dfa0*/  MUFU.EX2 R249, R0 ;  /* 0x0000000000f97308 */ /* 0x0003e40000000800 */
[----:B-1----:R-:W-:Y:S01]  /*dfb0*/  FFMA.FTZ R0, R217, UR4, -R33 ;  /* 0x00000004d9007c23 */ /* 0x002fe20008010821 */
[----:B------:R-:W-:Y:S02]  /*dfc0*/  MOV R217, R219 ;  /* 0x000000db00d97202 */ /* 0x000fe40000000f00 */
[----:B------:R-:W-:Y:S02]  /*dfd0*/  MOV R219, R221 ;  /* 0x000000dd00db7202 */ /* 0x000fe40000000f00 */
[----:B------:R-:W-:Y:S02]  /*dfe0*/  MOV R221, R223 ;  /* 0x000000df00dd7202 */ /* 0x000fe40000000f00 */
[----:B------:R-:W-:Y:S02]  /*dff0*/  MOV R223, R225 ;  /* 0x000000e100df7202 */ /* 0x000fe40000000f00 */
[----:B------:R-:W3:Y:S04]  /*e000*/  LDL.LU R225, [R1+0x88] ;  /* 0x0000880001e17983 */ /* 0x000ee80000300800 */
[----:B------:R-:W4:Y:S01]  /*e010*/  LDL.LU R214, [R1+0x84] ;  /* 0x0000840001d67983 */ /* 0x000f220000300800 */
[----:B------:R-:W-:-:S02]  /*e020*/  IMAD.MOV.U32 R216, RZ, RZ, R218 ;  /* 0x000000ffffd87224 */ /* 0x000fc400078e00da */
[----:B------:R-:W-:Y:S02]  /*e030*/  IMAD.MOV.U32 R218, RZ, RZ, R220 ;  /* 0x000000ffffda7224 */ /* 0x000fe400078e00dc */
[----:B------:R-:W-:Y:S02]  /*e040*/  IMAD.MOV.U32 R220, RZ, RZ, R222 ;  /* 0x000000ffffdc7224 */ /* 0x000fe400078e00de */
[----:B------:R-:W-:Y:S02]  /*e050*/  IMAD.MOV.U32 R222, RZ, RZ, R224 ;  /* 0x000000ffffde7224 */ /* 0x000fe400078e00e0 */
[----:B------:R-:W-:Y:S01]  /*e060*/  IMAD.MOV.U32 R224, RZ, RZ, R226 ;  /* 0x000000ffffe07224 */ /* 0x000fe200078e00e2 */
[----:B------:R-:W-:Y:S02]  /*e070*/  MOV R226, R250 ;  /* 0x000000fa00e27202 */ /* 0x000fe40000000f00 */
[----:B------:R-:W1:Y:S01]  /*e080*/  MUFU.EX2 R250, R2 ;  /* 0x0000000200fa7308 */ /* 0x000e620000000800 */
[C---:B------:R-:W-:Y:S08]  /*e090*/  HMMA.16816.F32.BF16 R116, R8.reuse, R12, R116 ;  /* 0x0000000c0874723c */ /* 0x040ff00000041874 */
[C---:B------:R-:W-:Y:S01]  /*e0a0*/  HMMA.16816.F32.BF16 R128, R8.reuse, R14, R128 ;  /* 0x0000000e0880723c */ /* 0x040fe20000041880 */
[----:B------:R-:W4:Y:S07]  /*e0b0*/  LDSM.16.MT88.4 R12, [R36+0xd000] ;  /* 0x00d00000240c783b */ /* 0x000f2e0000004200 */
[C---:B------:R-:W-:Y:S08]  /*e0c0*/  HMMA.16816.F32.BF16 R144, R8.reuse, R20, R140 ;  /* 0x000000140890723c */ /* 0x040ff0000004188c */
[C---:B------:R-:W-:Y:S01]  /*e0d0*/  HMMA.16816.F32.BF16 R140, R8.reuse, R22, R120 ;  /* 0x00000016088c723c */ /* 0x040fe20000041878 */
[----:B------:R-:W-:Y:S01]  /*e0e0*/  IMAD.MOV.U32 R210, RZ, RZ, R196 ;  /* 0x000000ffffd27224 */ /* 0x000fe200078e00c4 */
[----:B------:R-:W-:Y:S06]  /*e0f0*/  LDSM.16.MT88.4 R20, [R41+0xd000] ;  /* 0x00d000002914783b */ /* 0x000fec0000004200 */
[C---:B------:R-:W-:Y:S08]  /*e100*/  HMMA.16816.F32.BF16 R100, R8.reuse, R16, R100 ;  /* 0x000000100864723c */ /* 0x040ff00000041864 */
[----:B------:R-:W-:Y:S01]  /*e110*/  HMMA.16816.F32.BF16 R112, R8, R18, R112 ;  /* 0x000000120870723c */ /* 0x000fe20000041870 */
[----:B-1----:R-:W-:Y:S01]  /*e120*/  F2FP.BF16.F32.PACK_AB R9, R250, R249 ;  /* 0x000000f9fa09723e */ /* 0x002fe200000010ff */
[----:B------:R-:W1:Y:S01]  /*e130*/  LDSM.16.MT88.4 R16, [R37+0x1000] ;  /* 0x001000002510783b */ /* 0x000e620000004200 */
[----:B------:R-:W-:Y:S01]  /*e140*/  F2FP.BF16.F32.PACK_AB R10, R200, R204 ;  /* 0x000000ccc80a723e */ /* 0x000fe200000010ff */
[----:B------:R-:W-:-:S02]  /*e150*/  IMAD.MOV.U32 R120, RZ, RZ, R210 ;  /* 0x000000ffff787224 */ /* 0x000fc400078e00d2 */
[----:B--2---:R-:W-:Y:S02]  /*e160*/  FFMA.FTZ R2, R252, UR4, -R33 ;  /* 0x00000004fc027c23 */ /* 0x004fe40008010821 */
[----:B------:R2:W-:Y:S02]  /*e170*/  MUFU.EX2 R252, R0 ;  /* 0x0000000000fc7308 */ /* 0x0005e40000000800 */
[----:B--2---:R-:W-:Y:S01]  /*e180*/  FFMA.FTZ R0, R216, UR4, -R34 ;  /* 0x00000004d8007c23 */ /* 0x004fe20008010822 */
        /* <DEDUP_REMOVED lines=10> */
[----:B------:R-:W-:Y:S02]  /*e230*/  IMAD.MOV.U32 R241, RZ, RZ, R201 ;  /* 0x000000fffff17224 */ /* 0x000fe400078e00c9 */
[----:B------:R2:W1:Y:S02]  /*e240*/  MUFU.EX2 R201, R2 ;  /* 0x0000000200c97308 */ /* 0x0004640000000800 */
[----:B--2---:R-:W-:Y:S01]  /*e250*/  FFMA.FTZ R2, R3, UR4, -R34 ;  /* 0x0000000403027c23 */ /* 0x004fe20008010822 */
[----:B------:R-:W-:-:S02]  /*e260*/  MOV R3, R228 ;  /* 0x000000e400037202 */ /* 0x000fc40000000f00 */
[----:B------:R-:W-:Y:S02]  /*e270*/  MOV R228, R236 ;  /* 0x000000ec00e47202 */ /* 0x000fe40000000f00 */
[----:B------:R2:W-:Y:S02]  /*e280*/  MUFU.EX2 R236, R0 ;  /* 0x0000000000ec7308 */ /* 0x0005e40000000800 */
[----:B--2---:R-:W-:Y:S01]  /*e290*/  FFMA.FTZ R0, R216, UR4, -R34 ;  /* 0x00000004d8007c23 */ /* 0x004fe20008010822 */
        /* <DEDUP_REMOVED lines=11> */
[----:B------:R-:W-:Y:S02]  /*e350*/  MOV R242, R237 ;  /* 0x000000ed00f27202 */ /* 0x000fe40000000f00 */
[----:B------:R2:W3:Y:S01]  /*e360*/  MUFU.EX2 R237, R2 ;  /* 0x0000000200ed7308 */ /* 0x0004e20000000800 */
[----:B------:R-:W-:Y:S01]  /*e370*/  IMAD.MOV.U32 R215, RZ, RZ, R217 ;  /* 0x000000ffffd77224 */ /* 0x000fe200078e00d9 */
[----:B------:R-:W-:-:S02]  /*e380*/  MOV R217, R219 ;  /* 0x000000db00d97202 */ /* 0x000fc40000000f00 */
[----:B------:R-:W-:Y:S01]  /*e390*/  MOV R219, R221 ;  /* 0x000000dd00db7202 */ /* 0x000fe20000000f00 */
[----:B------:R-:W-:Y:S01]  /*e3a0*/  IMAD.MOV.U32 R221, RZ, RZ, R223 ;  /* 0x000000ffffdd7224 */ /* 0x000fe200078e00df */
[----:B------:R-:W-:Y:S02]  /*e3b0*/  MOV R223, R240 ;  /* 0x000000f000df7202 */ /* 0x000fe40000000f00 */
[----:B------:R-:W-:Y:S01]  /*e3c0*/  MOV R240, R242 ;  /* 0x000000f200f07202 */ /* 0x000fe20000000f00 */
[----:B--2---:R-:W-:Y:S01]  /*e3d0*/  FFMA.FTZ R2, R3, UR4, -R34 ;  /* 0x0000000403027c23 */ /* 0x004fe20008010822 */
[----:B------:R-:W-:Y:S01]  /*e3e0*/  IMAD.MOV.U32 R3, RZ, RZ, R245 ;  /* 0x000000ffff037224 */ /* 0x000fe200078e00f5 */
[----:B------:R-:W-:Y:S02]  /*e3f0*/  MOV R245, R229 ;  /* 0x000000e500f57202 */ /* 0x000fe40000000f00 */
[----:B------:R-:W-:Y:S02]  /*e400*/  MOV R229, R239 ;  /* 0x000000ef00e57202 */ /* 0x000fe40000000f00 */
[----:B------:R2:W-:Y:S01]  /*e410*/  MUFU.EX2 R239, R0 ;  /* 0x0000000000ef7308 */ /* 0x0005e20000000800 */
[----:B------:R-:W-:-:S03]  /*e420*/  IMAD.MOV.U32 R242, RZ, RZ, R248 ;  /* 0x000000fffff27224 */ /* 0x000fc600078e00f8 */
[----:B------:R4:W3:Y:S01]  /*e430*/  MUFU.EX2 R248, R2 ;  /* 0x0000000200f87308 */ /* 0x0008e20000000800 */
[--C-:B--2---:R-:W-:Y:S01]  /*e440*/  FFMA.FTZ R0, R216, UR4, -R35.reuse ;  /* 0x00000004d8007c23 */ /* 0x104fe20008010823 */
        /* <DEDUP_REMOVED lines=8> */
[----:B------:R-:W-:-:S02]  /*e4d0*/  MOV R217, R218 ;  /* 0x000000da00d97202 */ /* 0x000fc40000000f00 */
[----:B------:R-:W-:Y:S01]  /*e4e0*/  MOV R218, R219 ;  /* 0x000000db00da7202 */ /* 0x000fe20000000f00 */
[----:B------:R-:W-:Y:S01]  /*e4f0*/  IMAD.MOV.U32 R219, RZ, RZ, R220 ;  /* 0x000000ffffdb7224 */ /* 0x000fe200078e00dc */
[----:B------:R-:W-:Y:S02]  /*e500*/  MOV R241, R235 ;  /* 0x000000eb00f17202 */ /* 0x000fe40000000f00 */
[----:B------:R-:W-:Y:S02]  /*e510*/  MOV R220, R221 ;  /* 0x000000dd00dc7202 */ /* 0x000fe40000000f00 */
[----:B------:R-:W-:Y:S01]  /*e520*/  MOV R221, R222 ;  /* 0x000000de00dd7202 */ /* 0x000fe20000000f00 */
[----:B------:R-:W-:Y:S01]  /*e530*/  IMAD.MOV.U32 R222, RZ, RZ, R223 ;  /* 0x000000ffffde7224 */ /* 0x000fe200078e00df */
[----:B------:R-:W-:Y:S02]  /*e540*/  MOV R235, R228 ;  /* 0x000000e400eb7202 */ /* 0x000fe40000000f00 */
[----:B------:R-:W-:-:S02]  /*e550*/  MOV R223, R224 ;  /* 0x000000e000df7202 */ /* 0x000fc40000000f00 */
[----:B------:R-:W-:Y:S01]  /*e560*/  MOV R224, R240 ;  /* 0x000000f000e07202 */ /* 0x000fe20000000f00 */
[----:B------:R-:W-:Y:S01]  /*e570*/  IMAD.MOV.U32 R240, RZ, RZ, R241 ;  /* 0x000000fffff07224 */ /* 0x000fe200078e00f1 */
[----:B------:R-:W-:Y:S01]  /*e580*/  MOV R241, R242 ;  /* 0x000000f200f17202 */ /* 0x000fe20000000f00 */
[----:B------:R2:W-:Y:S01]  /*e590*/  MUFU.EX2 R228, R0 ;  /* 0x0000000000e47308 */ /* 0x0005e20000000800 */
        /* <DEDUP_REMOVED lines=8> */
[----:B--2---:R-:W-:Y:S01]  /*e620*/  FFMA.FTZ R0, R235, UR4, -R35 ;  /* 0x00000004eb007c23 */ /* 0x004fe20008010823 */
[----:B------:R-:W2:Y:S04]  /*e630*/  MUFU.EX2 R229, R3 ;  /* 0x0000000300e57308 */ /* 0x000ea80000000800 */
[----:B------:R4:W-:Y:S04]  /*e640*/  MUFU.EX2 R235, R2 ;  /* 0x0000000200eb7308 */ /* 0x0009e80000000800 */
[----:B------:R-:W2:Y:S01]  /*e650*/  MUFU.EX2 R231, R0 ;  /* 0x0000000000e77308 */ /* 0x000ea20000000800 */
[----:B-1----:R-:W-:Y:S01]  /*e660*/  F2FP.BF16.F32.PACK_AB R11, R201, R252 ;  /* 0x000000fcc90b723e */ /* 0x002fe200000010ff */
[----:B------:R-:W-:-:S02]  /*e670*/  IMAD.MOV.U32 R212, RZ, RZ, R217 ;  /* 0x000000ffffd47224 */ /* 0x000fc400078e00d9 */
[----:B----4-:R-:W-:Y:S01]  /*e680*/  IMAD.MOV.U32 R2, RZ, RZ, R4 ;  /* 0x000000ffff027224 */ /* 0x010fe200078e0004 */
[----:B------:R-:W-:-:S04]  /*e690*/  MOV R205, R215 ;  /* 0x000000d700cd7202 */ /* 0x000fc80000000f00 */
[----:B------:R-:W-:Y:S01]  /*e6a0*/  F2FP.BF16.F32.PACK_AB R8, R2, R172 ;  /* 0x000000ac0208723e */ /* 0x000fe200000010ff */
[----:B------:R-:W-:Y:S01]  /*e6b0*/  FFMA.FTZ R42, R214, R25, R42 ;  /* 0x00000019d62a7223 */ /* 0x000fe2000001002a */
[----:B------:R-:W-:Y:S01]  /*e6c0*/  MOV R213, R218 ;  /* 0x000000da00d57202 */ /* 0x000fe20000000f00 */
[----:B------:R-:W-:Y:S01]  /*e6d0*/  IMAD.MOV.U32 R215, RZ, RZ, R240 ;  /* 0x000000ffffd77224 */ /* 0x000fe200078e00f0 */
[----:B---3--:R-:W-:Y:S01]  /*e6e0*/  F2FP.BF16.F32.PACK_AB R4, R237, R236 ;  /* 0x000000eced04723e */ /* 0x008fe200000010ff */
[----:B------:R-:W-:Y:S01]  /*e6f0*/  IMAD.MOV.U32 R218, RZ, RZ, R243 ;  /* 0x000000ffffda7224 */ /* 0x000fe200078e00f3 */
[----:B------:R-:W-:Y:S02]  /*e700*/  F2FP.BF16.F32.PACK_AB R6, R248, R239 ;  /* 0x000000eff806723e */ /* 0x000fe400000010ff */
[----:B--2---:R-:W-:Y:S02]  /*e710*/  F2FP.BF16.F32.PACK_AB R5, R229, R228 ;  /* 0x000000e4e505723e */ /* 0x004fe400000010ff */
[----:B------:R-:W-:-:S02]  /*e720*/  F2FP.BF16.F32.PACK_AB R7, R231, R235 ;  /* 0x000000ebe707723e */ /* 0x000fc400000010ff */
[----:B------:R-:W-:Y:S02]  /*e730*/  MOV R217, R242 ;  /* 0x000000f200d97202 */ /* 0x000fe40000000f00 */
[----:B------:R-:W-:Y:S02]  /*e740*/  MOV R214, R219 ;  /* 0x000000db00d67202 */ /* 0x000fe40000000f00 */
[----:B------:R-:W-:Y:S02]  /*e750*/  MOV R240, R245 ;  /* 0x000000f500f07202 */ /* 0x000fe40000000f00 */
[----:B------:R-:W-:Y:S02]  /*e760*/  MOV R242, R246 ;  /* 0x000000f600f27202 */ /* 0x000fe40000000f00 */
[----:B------:R-:W-:Y:S02]  /*e770*/  MOV R243, R247 ;  /* 0x000000f700f37202 */ /* 0x000fe40000000f00 */
[----:B------:R-:W-:-:S02]  /*e780*/  MOV R219, R244 ;  /* 0x000000f400db7202 */ /* 0x000fc40000000f00 */
[----:B------:R-:W-:Y:S01]  /*e790*/  HMMA.16816.F32.BF16 R244, R8, R12, R48 ;  /* 0x0000000c08f4723c */ /* 0x000fe20000041830 */
[----:B------:R-:W-:Y:S01]  /*e7a0*/  IMAD.MOV.U32 R51, RZ, RZ, R211 ;  /* 0x000000ffff337224 */ /* 0x000fe200078e00d3 */
[----:B------:R-:W-:Y:S01]  /*e7b0*/  MOV R50, R212 ;  /* 0x000000d400327202 */ /* 0x000fe20000000f00 */
[----:B------:R-:W-:Y:S01]  /*e7c0*/  IMAD.MOV.U32 R207, RZ, RZ, R241 ;  /* 0x000000ffffcf7224 */ /* 0x000fe200078e00f1 */
[----:B------:R-:W-:Y:S01]  /*e7d0*/  MOV R49, R213 ;  /* 0x000000d500317202 */ /* 0x000fe20000000f00 */
[----:B------:R-:W-:Y:S01]  /*e7e0*/  IMAD.MOV.U32 R213, RZ, RZ, R199 ;  /* 0x000000ffffd57224 */ /* 0x000fe200078e00c7 */
[----:B------:R-:W-:Y:S02]  /*e7f0*/  MOV R206, R240 ;  /* 0x000000f000ce7202 */ /* 0x000fe40000000f00 */
[----:B------:R-:W-:Y:S01]  /*e800*/  MOV R208, R242 ;  /* 0x000000f200d07202 */ /* 0x000fe20000000f00 */
[----:B------:R-:W-:Y:S01]  /*e810*/  HMMA.16816.F32.BF16 R192, R4, R14, R52 ;  /* 0x0000000e04c0723c */ /* 0x000fe20000041834 */
[----:B------:R-:W-:-:S02]  /*e820*/  MOV R209, R243 ;  /* 0x000000f300d17202 */ /* 0x000fc40000000f00 */
[----:B------:R-:W-:Y:S02]  /*e830*/  MOV R211, R197 ;  /* 0x000000c500d37202 */ /* 0x000fe40000000f00 */
[----:B------:R-:W-:-:S03]  /*e840*/  MOV R212, R198 ;  /* 0x000000c600d47202 */ /* 0x000fc60000000f00 */
[----:B------:R-:W-:Y:S08]  /*e850*/  HMMA.16816.F32.BF16 R196, R4, R12, R56 ;  /* 0x0000000c04c4723c */ /* 0x000ff00000041838 */
        /* <DEDUP_REMOVED lines=17> */
[----:B------:R-:W-:-:S07]  /*e970*/  MOV R3, R226 ;  /* 0x000000e200037202 */ /* 0x000fce0000000f00 */
[C---:B------:R-:W-:Y:S08]  /*e980*/  HMMA.16816.F32.BF16 R164, R4.reuse, R20, R164 ;  /* 0x0000001404a4723c */ /* 0x040ff000000418a4 */
[-C--:B------:R-:W-:Y:S08]  /*e990*/  HMMA.16816.F32.BF16 R52, R4, R22.reuse, R96 ;  /* 0x000000160434723c */ /* 0x080ff00000041860 */
[C---:B------:R-:W-:Y:S01]  /*e9a0*/  HMMA.16816.F32.BF16 R216, R8.reuse, R22, R92 ;  /* 0x0000001608d8723c */ /* 0x040fe2000004185c */
[----:B------:R-:W2:Y:S07]  /*e9b0*/  LDSM.16.MT88.4 R20, [R36+0xf000] ;  /* 0x00f000002414783b */ /* 0x000eae0000004200 */
[-C--:B-1----:R-:W-:Y:S08]  /*e9c0*/  HMMA.16816.F32.BF16 R224, R8, R12.reuse, R68 ;  /* 0x0000000c08e0723c */ /* 0x082ff00000041844 */
[C---:B------:R-:W-:Y:S08]  /*e9d0*/  HMMA.16816.F32.BF16 R64, R4.reuse, R12, R64 ;  /* 0x0000000c0440723c */ /* 0x040ff00000041840 */
[-C--:B------:R-:W-:Y:S08]  /*e9e0*/  HMMA.16816.F32.BF16 R60, R4, R14.reuse, R60 ;  /* 0x0000000e043c723c */ /* 0x080ff0000004183c */
[----:B------:R-:W-:Y:S01]  /*e9f0*/  HMMA.16816.F32.BF16 R212, R8, R14, R84 ;  /* 0x0000000e08d4723c */ /* 0x000fe20000041854 */
[----:B------:R-:W1:Y:S01]  /*ea00*/  LDSM.16.MT88.4 R12, [R37+0x3000] ;  /* 0x00300000250c783b */ /* 0x000e620000004200 */
[----:B------:R-:W-:-:S02]  /*ea10*/  MOV R59, R208 ;  /* 0x000000d0003b7202 */ /* 0x000fc40000000f00 */
[----:B------:R-:W-:Y:S02]  /*ea20*/  MOV R80, R209 ;  /* 0x000000d100507202 */ /* 0x000fe40000000f00 */
[----:B------:R-:W-:Y:S02]  /*ea30*/  MOV R121, R211 ;  /* 0x000000d300797202 */ /* 0x000fe40000000f00 */
[----:B------:R-:W-:Y:S08]  /*ea40*/  HMMA.16816.F32.BF16 R208, R8, R18, R72 ;  /* 0x0000001208d0723c */ /* 0x000ff00000041848 */
[C---:B--2---:R-:W-:Y:S08]  /*ea50*/  HMMA.16816.F32.BF16 R72, R4.reuse, R20, R104 ;  /* 0x000000140448723c */ /* 0x044ff00000041868 */
[----:B-1----:R-:W-:Y:S01]  /*ea60*/  HMMA.16816.F32.BF16 R104, R4, R12, R168 ;  /* 0x0000000c0468723c */ /* 0x002fe200000418a8 */
[----:B------:R-:W2:Y:S01]  /*ea70*/  LDL.LU R171, [R1+0x78] ;  /* 0x0000780001ab7983 */ /* 0x000ea20000300800 */
[----:B------:R-:W-:Y:S01]  /*ea80*/  MOV R99, R220 ;  /* 0x000000dc00637202 */ /* 0x000fe20000000f00 */
[----:B------:R-:W-:Y:S01]  /*ea90*/  IMAD.MOV.U32 R97, RZ, RZ, R222 ;  /* 0x000000ffff617224 */ /* 0x000fe200078e00de */
[----:B------:R-:W-:Y:S01]  /*eaa0*/  MOV R98, R221 ;  /* 0x000000dd00627202 */ /* 0x000fe20000000f00 */
[----:B------:R-:W-:Y:S01]  /*eab0*/  IMAD.MOV.U32 R82, RZ, RZ, R186 ;  /* 0x000000ffff527224 */ /* 0x000fe200078e00ba */
[----:B------:R-:W-:-:S02]  /*eac0*/  MOV R96, R223 ;  /* 0x000000df00607202 */ /* 0x000fc40000000f00 */
[----:B------:R-:W-:Y:S01]  /*ead0*/  MOV R83, R185 ;  /* 0x000000b900537202 */ /* 0x000fe20000000f00 */
[----:B------:R-:W-:Y:S01]  /*eae0*/  HMMA.16816.F32.BF16 R220, R8, R16, R88 ;  /* 0x0000001008dc723c */ /* 0x000fe20000041858 */
[----:B------:R-:W-:-:S07]  /*eaf0*/  MOV R56, R187 ;  /* 0x000000bb00387202 */ /* 0x000fce0000000f00 */
[C---:B------:R-:W-:Y:S01]  /*eb00*/  HMMA.16816.F32.BF16 R184, R4.reuse, R18, R76 ;  /* 0x0000001204b8723c */ /* 0x040fe2000004184c */
[----:B------:R-:W1:Y:S01]  /*eb10*/  LDSM.16.MT88.4 R16, [R41+0xf000] ;  /* 0x00f000002910783b */ /* 0x000e620000004200 */
[----:B------:R-:W-:Y:S02]  /*eb20*/  MOV R57, R206 ;  /* 0x000000ce00397202 */ /* 0x000fe40000000f00 */
[----:B------:R-:W-:Y:S01]  /*eb30*/  MOV R206, R133 ;  /* 0x0000008500ce7202 */ /* 0x000fe20000000f00 */
[----:B------:R-:W-:Y:S01]  /*eb40*/  IMAD.MOV.U32 R133, RZ, RZ, R26 ;  /* 0x000000ffff857224 */ /* 0x000fe200078e001a */
[----:B------:R-:W-:Y:S02]  /*eb50*/  MOV R0, R27 ;  /* 0x0000001b00007202 */ /* 0x000fe40000000f00 */
[----:B------:R-:W3:Y:S01]  /*eb60*/  LDSM.16.MT88.4 R24, [R40+0x3000] ;  /* 0x003000002818783b */ /* 0x000ee20000004200 */
[C---:B------:R-:W-:Y:S08]  /*eb70*/  HMMA.16816.F32.BF16 R76, R4.reuse, R22, R108 ;  /* 0x00000016044c723c */ /* 0x040ff0000004186c */
[C---:B------:R-:W-:Y:S08]  /*eb80*/  HMMA.16816.F32.BF16 R108, R4.reuse, R14, R156 ;  /* 0x0000000e046c723c */ /* 0x040ff0000004189c */
[----:B-1----:R-:W-:Y:S01]  /*eb90*/  HMMA.16816.F32.BF16 R92, R4, R18, R136 ;  /* 0x00000012045c723c */ /* 0x002fe20000041888 */
[----:B------:R-:W-:Y:S01]  /*eba0*/  MOV R136, R120 ;  /* 0x0000007800887202 */ /* 0x000fe20000000f00 */
[----:B------:R-:W-:Y:S01]  /*ebb0*/  IMAD.MOV.U32 R137, RZ, RZ, R121 ;  /* 0x000000ffff897224 */ /* 0x000fe200078e0079 */
[----:B------:R-:W-:-:S02]  /*ebc0*/  MOV R138, R122 ;  /* 0x0000007a008a7202 */ /* 0x000fc40000000f00 */
[----:B------:R-:W-:Y:S01]  /*ebd0*/  MOV R139, R123 ;  /* 0x0000007b008b7202 */ /* 0x000fe20000000f00 */
[----:B------:R-:W-:Y:S02]  /*ebe0*/  IMAD.MOV.U32 R159, RZ, RZ, R136 ;  /* 0x000000ffff9f7224 */ /* 0x000fe400078e0088 */
[----:B------:R-:W-:Y:S01]  /*ebf0*/  HMMA.16816.F32.BF16 R88, R4, R16, R124 ;  /* 0x000000100458723c */ /* 0x000fe2000004187c */
[----:B------:R-:W-:Y:S01]  /*ec00*/  IMAD.MOV.U32 R126, RZ, RZ, R58 ;  /* 0x000000ffff7e7224 */ /* 0x000fe200078e003a */
[----:B------:R-:W-:Y:S01]  /*ec10*/  MOV R168, R137 ;  /* 0x0000008900a87202 */ /* 0x000fe20000000f00 */
[----:B------:R-:W-:Y:S01]  /*ec20*/  IMAD.MOV.U32 R170, RZ, RZ, R139 ;  /* 0x000000ffffaa7224 */ /* 0x000fe200078e008b */
[----:B------:R-:W-:Y:S01]  /*ec30*/  MOV R169, R138 ;  /* 0x0000008a00a97202 */ /* 0x000fe20000000f00 */
[----:B------:R-:W-:-:S03]  /*ec40*/  IMAD.MOV.U32 R136, RZ, RZ, R83 ;  /* 0x000000ffff887224 */ /* 0x000fc600078e0053 */
[----:B---3--:R-:W-:Y:S01]  /*ec50*/  HMMA.16816.F32.BF16 R120, R4, R24, R152 ;  /* 0x000000180478723c */ /* 0x008fe20000041898 */
[----:B------:R-:W-:Y:S01]  /*ec60*/  IMAD.MOV.U32 R158, RZ, RZ, R159 ;  /* 0x000000ffff9e7224 */ /* 0x000fe200078e009f */
[----:B------:R-:W-:Y:S02]  /*ec70*/  MOV R137, R97 ;  /* 0x0000006100897202 */ /* 0x000fe40000000f00 */
[----:B------:R-:W-:-:S04]  /*ec80*/  MOV R159, R168 ;  /* 0x000000a8009f7202 */ /* 0x000fc80000000f00 */
[----:B------:R-:W-:Y:S01]  /*ec90*/  HMMA.16816.F32.BF16 R44, R4, R26, R148 ;  /* 0x0000001a042c723c */ /* 0x000fe20000041894 */
[----:B------:R-:W-:Y:S01]  /*eca0*/  MOV R168, R169 ;  /* 0x000000a900a87202 */ /* 0x000fe20000000f00 */
[----:B------:R-:W-:Y:S01]  /*ecb0*/  IMAD.MOV.U32 R83, RZ, RZ, R98 ;  /* 0x000000ffff537224 */ /* 0x000fe200078e0062 */
[----:B------:R-:W-:Y:S01]  /*ecc0*/  MOV R138, R99 ;  /* 0x00000063008a7202 */ /* 0x000fe20000000f00 */
[----:B------:R-:W-:Y:S01]  /*ecd0*/  IMAD.MOV.U32 R139, RZ, RZ, R49 ;  /* 0x000000ffff8b7224 */ /* 0x000fe200078e0031 */
[----:B------:R-:W-:Y:S01]  /*ece0*/  MOV R98, R51 ;  /* 0x0000003300627202 */ /* 0x000fe20000000f00 */
[----:B------:R-:W-:Y:S02]  /*ecf0*/  IMAD.MOV.U32 R169, RZ, RZ, R170 ;  /* 0x000000ffffa97224 */ /* 0x000fe400078e00aa */
[----:B------:R-:W-:Y:S01]  /*ed00*/  IMAD.MOV.U32 R99, RZ, RZ, R2 ;  /* 0x000000ffff637224 */ /* 0x000fe200078e0002 */
[----:B------:R-:W-:Y:S02]  /*ed10*/  MOV R2, R205 ;  /* 0x000000cd00027202 */ /* 0x000fe40000000f00 */
[----:B------:R-:W-:-:S02]  /*ed20*/  MOV R205, R234 ;  /* 0x000000ea00cd7202 */ /* 0x000fc40000000f00 */
[----:B------:R-:W3:Y:S01]  /*ed30*/  LDL.LU R234, [R1+0xcc] ;  /* 0x0000cc0001ea7983 */ /* 0x000ee20000300800 */
[----:B--2---:R-:W-:Y:S01]  /*ed40*/  FFMA.FTZ R6, R171, R38, R251 ;  /* 0x00000026ab067223 */ /* 0x004fe200000100fb */
[----:B------:R-:W-:-:S04]  /*ed50*/  MOV R171, R126 ;  /* 0x0000007e00ab7202 */ /* 0x000fc80000000f00 */
        /* <DEDUP_REMOVED lines=8> */
[----:B------:R-:W2:Y:S01]  /*ede0*/  LDL.LU R2, [R1+0x30] ;  /* 0x0000300001027983 */ /* 0x000ea20000300800 */
[----:B------:R-:W-:Y:S01]  /*edf0*/  MOV R157, R159 ;  /* 0x0000009f009d7202 */ /* 0x000fe20000000f00 */
[----:B------:R-:W-:Y:S02]  /*ee00*/  IMAD.MOV.U32 R159, RZ, RZ, R169 ;  /* 0x000000ffff9f7224 */ /* 0x000fe400078e00a9 */
        /* <DEDUP_REMOVED lines=10> */
[----:B------:R-:W-:-:S02]  /*eeb0*/  MOV R136, R138 ;  /* 0x0000008a00887202 */ /* 0x000fc40000000f00 */
[----:B------:R-:W-:Y:S02]  /*eec0*/  MOV R138, R99 ;  /* 0x00000063008a7202 */ /* 0x000fe40000000f00 */
[----:B------:R-:W-:Y:S01]  /*eed0*/  MOV R124, R56 ;  /* 0x00000038007c7202 */ /* 0x000fe20000000f00 */
[----:B-1----:R-:W-:Y:S01]  /*eee0*/  FFMA.FTZ R0, R156, UR4, -R32 ;  /* 0x000000049c007c23 */ /* 0x002fe20008010820 */
        /* <DEDUP_REMOVED lines=14> */
[----:B------:R-:W-:-:S02]  /*efd0*/  MOV R99, R205 ;  /* 0x000000cd00637202 */ /* 0x000fc40000000f00 */
[----:B------:R-:W4:Y:S01]  /*efe0*/  LDL.LU R205, [R1+0x98] ;  /* 0x0000980001cd7983 */ /* 0x000f220000300800 */
[----:B--2---:R-:W-:-:S04]  /*eff0*/  FFMA.FTZ R2, R2, UR4, -R32 ;  /* 0x0000000402027c23 */ /* 0x004fc80008010820 */
[----:B------:R1:W2:Y:S02]  /*f000*/  MUFU.EX2 R134, R2 ;  /* 0x0000000200867308 */ /* 0x0002a40000000800 */
[----:B-1----:R-:W-:Y:S01]  /*f010*/  FFMA.FTZ R2, R156, UR4, -R32 ;  /* 0x000000049c027c23 */ /* 0x002fe20008010820 */
        /* <DEDUP_REMOVED lines=14> */
[----:B------:R1:W-:Y:S02]  /*f100*/  MUFU.EX2 R135, R0 ;  /* 0x0000000000877308 */ /* 0x0003e40000000800 */
[----:B-1----:R-:W-:Y:S01]  /*f110*/  FFMA.FTZ R0, R156, UR4, -R33 ;  /* 0x000000049c007c23 */ /* 0x002fe20008010821 */
        /* <DEDUP_REMOVED lines=22> */
[----:B------:R-:W2:Y:S01]  /*f280*/  LDL.LU R206, [R1+0x94] ;  /* 0x0000940001ce7983 */ /* 0x000ea20000300800 */
        /* <DEDUP_REMOVED lines=9> */
[----:B------:R-:W4:Y:S01]  /*f320*/  LDL.LU R238, [R1+0xc8] ;  /* 0x0000c80001ee7983 */ /* 0x000f220000300800 */
[----:B------:R-:W-:-:S03]  /*f330*/  MOV R125, R30 ;  /* 0x0000001e007d7202 */ /* 0x000fc60000000f00 */
[----:B------:R-:W2:Y:S01]  /*f340*/  LDL.LU R30, [R1+0xc4] ;  /* 0x0000c400011e7983 */ /* 0x000ea20000300800 */
[----:B------:R1:W-:Y:S01]  /*f350*/  MUFU.EX2 R38, R0 ;  /* 0x0000000000267308 */ /* 0x0003e20000000800 */
[----:B------:R-:W-:Y:S01]  /*f360*/  MOV R127, R59 ;  /* 0x0000003b007f7202 */ /* 0x000fe20000000f00 */
[----:B------:R-:W-:Y:S01]  /*f370*/  HMMA.16816.F32.BF16 R68, R8, R20, R188 ;  /* 0x000000140844723c */ /* 0x000fe200000418bc */
[----:B------:R-:W-:Y:S01]  /*f380*/  MOV R152, R157 ;  /* 0x0000009d00987202 */ /* 0x000fe20000000f00 */
[----:B------:R-:W-:-:S06]  /*f390*/  IMAD.MOV.U32 R153, RZ, RZ, R158 ;  /* 0x000000ffff997224 */ /* 0x000fcc00078e009e */
[----:B------:R-:W-:Y:S01]  /*f3a0*/  HMMA.16816.F32.BF16 R56, R8, R22, R176 ;  /* 0x000000160838723c */ /* 0x000fe200000418b0 */
[----:B-1----:R-:W-:Y:S01]  /*f3b0*/  FFMA.FTZ R0, R155, UR4, -R33 ;  /* 0x000000049b007c23 */ /* 0x002fe20008010821 */
[----:B------:R-:W-:-:S06]  /*f3c0*/  MOV R155, R168 ;  /* 0x000000a8009b7202 */ /* 0x000fcc0000000f00 */
[----:B------:R-:W-:Y:S01]  /*f3d0*/  HMMA.16816.F32.BF16 R84, R8, R16, R144 ;  /* 0x000000100854723c */ /* 0x000fe20000041890 */
[----:B------:R1:W-:Y:S01]  /*f3e0*/  MUFU.EX2 R16, R0 ;  /* 0x0000000000107308 */ /* 0x0003e20000000800 */
[----:B------:R-:W-:Y:S01]  /*f3f0*/  MOV R157, R170 ;  /* 0x000000aa009d7202 */ /* 0x000fe20000000f00 */
[----:B------:R-:W-:-:S05]  /*f400*/  FFMA.FTZ R3, R3, UR4, -R33 ;  /* 0x0000000403037c23 */ /* 0x000fca0008010821 */
[----:B------:R-:W-:Y:S01]  /*f410*/  HMMA.16816.F32.BF16 R116, R8, R24, R116 ;  /* 0x000000180874723c */ /* 0x000fe20000041874 */
[----:B------:R-:W-:Y:S02]  /*f420*/  MOV R158, R171 ;  /* 0x000000ab009e7202 */ /* 0x000fe40000000f00 */
[----:B------:R-:W-:-:S05]  /*f430*/  MOV R97, R50 ;  /* 0x0000003200617202 */ /* 0x000fca0000000f00 */
[C---:B------:R-:W-:Y:S01]  /*f440*/  HMMA.16816.F32.BF16 R100, R8.reuse, R12, R100 ;  /* 0x0000000c0864723c */ /* 0x040fe20000041864 */
[----:B-1----:R-:W-:Y:S01]  /*f450*/  FFMA.FTZ R0, R152, UR4, -R34 ;  /* 0x0000000498007c23 */ /* 0x002fe20008010822 */
[----:B------:R-:W-:Y:S01]  /*f460*/  MOV R152, R153 ;  /* 0x0000009900987202 */ /* 0x000fe20000000f00 */
[----:B---3--:R-:W-:Y:S01]  /*f470*/  FADD.FTZ R4, R234, R42 ;  /* 0x0000002aea047221 */ /* 0x008fe20000010000 */
[----:B------:R-:W-:Y:S01]  /*f480*/  MOV R126, R82 ;  /* 0x00000052007e7202 */ /* 0x000fe20000000f00 */
[----:B------:R-:W-:Y:S03]  /*f490*/  LDSM.16.MT88.4 R188, [R37+0x1800] ;  /* 0x0018000025bc783b */ /* 0x000fe60000004200 */
[----:B------:R-:W-:Y:S01]  /*f4a0*/  HMMA.16816.F32.BF16 R20, R8, R18, R140 ;  /* 0x000000120814723c */ /* 0x000fe2000004188c */
[----:B------:R1:W-:Y:S01]  /*f4b0*/  MUFU.EX2 R18, R2 ;  /* 0x0000000200127308 */ /* 0x0003e20000000800 */
[----:B------:R-:W-:Y:S01]  /*f4c0*/  IMAD.MOV.U32 R153, RZ, RZ, R154 ;  /* 0x000000ffff997224 */ /* 0x000fe200078e009a */
[----:B------:R-:W-:-:S02]  /*f4d0*/  MOV R154, R155 ;  /* 0x0000009b009a7202 */ /* 0x000fc40000000f00 */
[----:B------:R-:W-:Y:S01]  /*f4e0*/  MOV R168, R137 ;  /* 0x0000008900a87202 */ /* 0x000fe20000000f00 */
[----:B------:R-:W-:Y:S02]  /*f4f0*/  IMAD.MOV.U32 R170, RZ, RZ, R139 ;  /* 0x000000ffffaa7224 */ /* 0x000fe400078e008b */
[----:B-1----:R-:W-:Y:S01]  /*f500*/  FFMA.FTZ R2, R156, UR4, -R33 ;  /* 0x000000049c027c23 */ /* 0x002fe20008010821 */
[----:B------:R-:W-:Y:S01]  /*f510*/  IMAD.MOV.U32 R156, RZ, RZ, R169 ;  /* 0x000000ffff9c7224 */ /* 0x000fe200078e00a9 */
[----:B------:R-:W-:Y:S02]  /*f520*/  MOV R169, R138 ;  /* 0x0000008a00a97202 */ /* 0x000fe40000000f00 */
[----:B------:R1:W-:Y:S02]  /*f530*/  MUFU.EX2 R17, R2 ;  /* 0x0000000200117308 */ /* 0x0003e40000000800 */
[----:B------:R-:W-:Y:S01]  /*f540*/  MOV R155, R156 ;  /* 0x0000009c009b7202 */ /* 0x000fe20000000f00 */
[----:B------:R-:W-:Y:S01]  /*f550*/  IMAD.MOV.U32 R156, RZ, RZ, R157 ;  /* 0x000000ffff9c7224 */ /* 0x000fe200078e009d */
[----:B------:R-:W-:-:S02]  /*f560*/  MOV R171, R124 ;  /* 0x0000007c00ab7202 */ /* 0x000fc40000000f00 */
[----:B------:R-:W-:Y:S01]  /*f570*/  MOV R157, R158 ;  /* 0x0000009e009d7202 */ /* 0x000fe20000000f00 */
[----:B------:R-:W-:Y:S01]  /*f580*/  IMAD.MOV.U32 R137, RZ, RZ, R173 ;  /* 0x000000ffff897224 */ /* 0x000fe200078e00ad */
[----:B------:R-:W-:Y:S01]  /*f590*/  MOV R158, R159 ;  /* 0x0000009f009e7202 */ /* 0x000fe20000000f00 */
[----:B------:R-:W-:Y:S02]  /*f5a0*/  IMAD.MOV.U32 R159, RZ, RZ, R168 ;  /* 0x000000ffff9f7224 */ /* 0x000fe400078e00a8 */
[----:B-1----:R-:W-:Y:S01]  /*f5b0*/  FFMA.FTZ R2, R152, UR4, -R34 ;  /* 0x0000000498027c23 */ /* 0x002fe20008010822 */
[----:B------:R-:W-:Y:S01]  /*f5c0*/  IMAD.MOV.U32 R152, RZ, RZ, R153 ;  /* 0x000000ffff987224 */ /* 0x000fe200078e0099 */
[----:B------:R-:W-:Y:S02]  /*f5d0*/  MOV R153, R154 ;  /* 0x0000009a00997202 */ /* 0x000fe40000000f00 */
[----:B------:R-:W-:Y:S01]  /*f5e0*/  MOV R154, R155 ;  /* 0x0000009b009a7202 */ /* 0x000fe20000000f00 */
[----:B------:R-:W-:Y:S01]  /*f5f0*/  IMAD.MOV.U32 R155, RZ, RZ, R156 ;  /* 0x000000ffff9b7224 */ /* 0x000fe200078e009c */
[----:B------:R-:W-:Y:S01]  /*f600*/  MOV R138, R172 ;  /* 0x000000ac008a7202 */ /* 0x000fe20000000f00 */
[----:B------:R1:W-:Y:S01]  /*f610*/  MUFU.EX2 R25, R0 ;  /* 0x0000000000197308 */ /* 0x0003e20000000800 */
        /* <DEDUP_REMOVED lines=9> */
[----:B------:R3:W4:Y:S01]  /*f6b0*/  MUFU.EX2 R32, R3 ;  /* 0x0000000300207308 */ /* 0x0007220000000800 */
[----:B-1----:R-:W-:Y:S01]  /*f6c0*/  FFMA.FTZ R0, R152, UR4, -R34 ;  /* 0x0000000498007c23 */ /* 0x002fe20008010822 */
[----:B------:R-:W-:Y:S01]  /*f6d0*/  MOV R152, R153 ;  /* 0x0000009900987202 */ /* 0x000fe20000000f00 */
[----:B------:R-:W-:Y:S01]  /*f6e0*/  IMAD.MOV.U32 R153, RZ, RZ, R154 ;  /* 0x000000ffff997224 */ /* 0x000fe200078e009a */
[----:B------:R-:W-:Y:S01]  /*f6f0*/  MOV R136, R137 ;  /* 0x0000008900887202 */ /* 0x000fe20000000f00 */
[----:B------:R-:W-:Y:S01]  /*f700*/  IMAD.MOV.U32 R137, RZ, RZ, R138 ;  /* 0x000000ffff897224 */ /* 0x000fe200078e008a */
[----:B------:R-:W-:Y:S01]  /*f710*/  MOV R159, R168 ;  /* 0x000000a8009f7202 */ /* 0x000fe20000000f00 */
[----:B------:R1:W4:Y:S01]  /*f720*/  MUFU.EX2 R13, R2 ;  /* 0x00000002000d7308 */ /* 0x0003220000000800 */
[----:B------:R-:W-:Y:S01]  /*f730*/  MOV R168, R169 ;  /* 0x000000a900a87202 */ /* 0x000fe20000000f00 */
[----:B------:R-:W-:Y:S01]  /*f740*/  IMAD.MOV.U32 R169, RZ, RZ, R170 ;  /* 0x000000ffffa97224 */ /* 0x000fe200078e00aa */
[----:B------:R-:W-:Y:S01]  /*f750*/  MOV R154, R155 ;  /* 0x0000009b009a7202 */ /* 0x000fe20000000f00 */
[----:B------:R-:W4:Y:S01]  /*f760*/  LDSM.16.MT88.4 R172, [R41+0xd800] ;  /* 0x00d8000029ac783b */ /* 0x000f220000004200 */
[----:B------:R-:W-:Y:S01]  /*f770*/  MOV R138, R139 ;  /* 0x0000008b008a7202 */ /* 0x000fe20000000f00 */
[----:B---3--:R-:W-:Y:S01]  /*f780*/  FFMA.FTZ R3, R152, UR4, -R34 ;  /* 0x0000000498037c23 */ /* 0x008fe20008010822 */
        /* <DEDUP_REMOVED lines=20> */
[----:B-1----:R-:W-:Y:S01]  /*f8d0*/  FFMA.FTZ R2, R152, UR4, -R35 ;  /* 0x0000000498027c23 */ /* 0x002fe20008010823 */
        /* <DEDUP_REMOVED lines=9> */
[----:B------:R1:W5:Y:S01]  /*f970*/  LDL.LU R31, [R1+0xc0] ;  /* 0x0000c000011f7983 */ /* 0x0003620000300800 */
        /* <DEDUP_REMOVED lines=11> */
[----:B------:R-:W-:Y:S01]  /*fa30*/  HMMA.16816.F32.BF16 R48, R8, R14, R112 ;  /* 0x0000000e0830723c */ /* 0x000fe20000041870 */
[----:B------:R-:W-:Y:S01]  /*fa40*/  MOV R154, R155 ;  /* 0x0000009b009a7202 */ /* 0x000fe20000000f00 */
[----:B------:R-:W-:Y:S01]  /*fa50*/  IMAD.MOV.U32 R155, RZ, RZ, R156 ;  /* 0x000000ffff9b7224 */ /* 0x000fe200078e009c */
[----:B------:R-:W-:Y:S01]  /*fa60*/  MOV R80, R81 ;  /* 0x0000005100507202 */ /* 0x000fe20000000f00 */
[----:B------:R-:W-:Y:S01]  /*fa70*/  IMAD.MOV.U32 R81, RZ, RZ, R82 ;  /* 0x000000ffff517224 */ /* 0x000fe200078e0052 */
[----:B------:R-:W-:Y:S01]  /*fa80*/  MOV R138, R139 ;  /* 0x0000008b008a7202 */ /* 0x000fe20000000f00 */
[----:B------:R3:W-:Y:S01]  /*fa90*/  MUFU.EX2 R14, R0 ;  /* 0x00000000000e7308 */ /* 0x0007e20000000800 */
[----:B------:R-:W-:-:S03]  /*faa0*/  MOV R168, R169 ;  /* 0x000000a900a87202 */ /* 0x000fc60000000f00 */
[----:B------:R-:W-:Y:S01]  /*fab0*/  MUFU.EX2 R24, R2 ;  /* 0x0000000200187308 */ /* 0x000fe20000000800 */
        /* <DEDUP_REMOVED lines=20> */
[----:B------:R-:W-:Y:S01]  /*fc00*/  HMMA.16816.F32.BF16 R8, R8, R26, R128 ;  /* 0x0000001a0808723c */ /* 0x000fe20000041880 */
[----:B------:R-:W-:Y:S01]  /*fc10*/  MOV R168, R169 ;  /* 0x000000a900a87202 */ /* 0x000fe20000000f00 */
[----:B------:R-:W-:Y:S01]  /*fc20*/  IMAD.MOV.U32 R169, RZ, RZ, R170 ;  /* 0x000000ffffa97224 */ /* 0x000fe200078e00aa */
[----:B------:R-:W-:Y:S01]  /*fc30*/  MOV R154, R155 ;  /* 0x0000009b009a7202 */ /* 0x000fe20000000f00 */
[----:B------:R-:W3:Y:S01]  /*fc40*/  LDSM.16.MT88.4 R112, [R37+0x3800] ;  /* 0x003800002570783b */ /* 0x000ee20000004200 */
[----:B------:R-:W-:Y:S02]  /*fc50*/  MOV R80, R81 ;  /* 0x0000005100507202 */ /* 0x000fe40000000f00 */
[----:B------:R-:W-:Y:S02]  /*fc60*/  MOV R138, R139 ;  /* 0x0000008b008a7202 */ /* 0x000fe40000000f00 */
[----:B------:R-:W-:Y:S01]  /*fc70*/  MOV R155, R156 ;  /* 0x0000009c009b7202 */ /* 0x000fe20000000f00 */
[----:B------:R-:W-:Y:S01]  /*fc80*/  IMAD.MOV.U32 R156, RZ, RZ, R157 ;  /* 0x000000ffff9c7224 */ /* 0x000fe200078e009d */
[----:B------:R-:W-:Y:S01]  /*fc90*/  MOV R139, R124 ;  /* 0x0000007c008b7202 */ /* 0x000fe20000000f00 */
[----:B------:R-:W-:Y:S01]  /*fca0*/  IMAD.MOV.U32 R124, RZ, RZ, R125 ;  /* 0x000000ffff7c7224 */ /* 0x000fe200078e007d */
[----:B------:R-:W-:Y:S01]  /*fcb0*/  MOV R170, R171 ;  /* 0x000000ab00aa7202 */ /* 0x000fe20000000f00 */
[----:B-1----:R-:W-:Y:S01]  /*fcc0*/  FFMA.FTZ R3, R152, UR4, -R35 ;  /* 0x0000000498037c23 */ /* 0x002fe20008010823 */
        /* <DEDUP_REMOVED lines=40> */
[----:B------:R-:W-:Y:S02]  /*ff50*/  IMAD.MOV.U32 R124, RZ, RZ, R125 ;  /* 0x000000ffff7c7224 */ /* 0x000fe400078e007d */
[----:B------:R-:W-:Y:S01]  /*ff60*/  FFMA.FTZ R2, R152, UR4, -R35 ;  /* 0x0000000498027c23 */ /* 0x000fe20008010823 */
[----:B--2---:R-:W-:-:S02]  /*ff70*/  MOV R82, R30 ;  /* 0x0000001e00527202 */ /* 0x004fc40000000f00 */
[----:B------:R1:W5:Y:S02]  /*ff80*/  LDL.LU R30, [R1+0xbc] ;  /* 0x0000bc00011e7983 */ /* 0x0003640000300800 */
[----:B------:R-:W-:Y:S01]  /*ff90*/  MOV R81, R82 ;  /* 0x0000005200517202 */ /* 0x000fe20000000f00 */
[----:B------:R-:W-:Y:S01]  /*ffa0*/  IMAD.MOV.U32 R82, RZ, RZ, R83 ;  /* 0x000000ffff527224 */ /* 0x000fe200078e0053 */
[----:B------:R-:W-:Y:S02]  /*ffb0*/  MOV R83, R29 ;  /* 0x0000001d00537202 */ /* 0x000fe40000000f00 */
[----:B------:R-:W-:Y:S01]  /*ffc0*/  MOV R80, R81 ;  /* 0x0000005100507202 */ /* 0x000fe20000000f00 */
[----:B------:R1:W5:Y:S01]  /*ffd0*/  LDL.LU R29, [R1+0xb8] ;  /* 0x0000b800011d7983 */ /* 0x0003620000300800 */
[----:B------:R-:W-:Y:S01]  /*ffe0*/  MOV R81, R82 ;  /* 0x0000005200517202 */ /* 0x000fe20000000f00 */
[----:B------:R-:W-:Y:S01]  /*fff0*/  IMAD.MOV.U32 R82, RZ, RZ, R83 ;  /* 0x000000ffff527224 */ /* 0x000fe200078e0053 */
[----:B------:R-:W-:-:S02]  /*10000*/  MOV R83, R96 ;  /* 0x0000006000537202 */ /* 0x000fc40000000f00 */
[----:B------:R-:W-:Y:S02]  /*10010*/  MOV R96, R28 ;  /* 0x0000001c00607202 */ /* 0x000fe40000000f00 */
[----:B------:R-:W-:Y:S01]  /*10020*/  MOV R127, R80 ;  /* 0x00000050007f7202 */ /* 0x000fe20000000f00 */
[----:B------:R1:W5:Y:S01]  /*10030*/  LDL.LU R28, [R1+0xb4] ;  /* 0x0000b400011c7983 */ /* 0x0003620000300800 */
[----:B------:R-:W-:Y:S01]  /*10040*/  MOV R80, R81 ;  /* 0x0000005100507202 */ /* 0x000fe20000000f00 */
[----:B------:R-:W-:Y:S01]  /*10050*/  IMAD.MOV.U32 R81, RZ, RZ, R82 ;  /* 0x000000ffff517224 */ /* 0x000fe200078e0052 */
[----:B------:R-:W-:Y:S02]  /*10060*/  MOV R82, R83 ;  /* 0x0000005300527202 */ /* 0x000fe40000000f00 */
[----:B------:R-:W-:Y:S01]  /*10070*/  MOV R83, R96 ;  /* 0x0000006000537202 */ /* 0x000fe20000000f00 */
[----:B------:R-:W-:Y:S01]  /*10080*/  IMAD.MOV.U32 R96, RZ, RZ, R97 ;  /* 0x000000ffff607224 */ /* 0x000fe200078e0061 */
[----:B------:R-:W-:Y:S01]  /*10090*/  MOV R126, R127 ;  /* 0x0000007f007e7202 */ /* 0x000fe20000000f00 */
[----:B------:R-:W-:Y:S01]  /*100a0*/  IMAD.MOV.U32 R127, RZ, RZ, R80 ;  /* 0x000000ffff7f7224 */ /* 0x000fe200078e0050 */
[----:B----4-:R-:W-:-:S02]  /*100b0*/  MOV R97, R238 ;  /* 0x000000ee00617202 */ /* 0x010fc40000000f00 */
        /* <DEDUP_REMOVED lines=16> */
[----:B------:R-:W-:Y:S01]  /*101c0*/  MOV R96, R97 ;  /* 0x0000006100607202 */ /* 0x000fe20000000f00 */
[----:B------:R-:W-:Y:S01]  /*101d0*/  IMAD.MOV.U32 R97, RZ, RZ, R98 ;  /* 0x000000ffff617224 */ /* 0x000fe200078e0062 */
[----:B------:R-:W-:Y:S02]  /*101e0*/  MOV R98, R99 ;  /* 0x0000006300627202 */ /* 0x000fe40000000f00 */
[----:B------:R-:W-:-:S02]  /*101f0*/  MOV R99, R232 ;  /* 0x000000e800637202 */ /* 0x000fc40000000f00 */
[----:B------:R1:W5:Y:S04]  /*10200*/  LDL.LU R232, [R1+0xa8] ;  /* 0x0000a80001e87983 */ /* 0x0003680000300800 */
[----:B------:R-:W2:Y:S01]  /*10210*/  LDL.LU R152, [R1+0x7c] ;  /* 0x00007c0001987983 */ /* 0x000ea20000300800 */
[----:B------:R-:W4:Y:S04]  /*10220*/  MUFU.EX2 R12, R0 ;  /* 0x00000000000c7308 */ /* 0x000f280000000800 */
[----:B------:R3:W-:Y:S01]  /*10230*/  MUFU.EX2 R7, R3 ;  /* 0x0000000300077308 */ /* 0x0007e20000000800 */
[----:B------:R-:W-:Y:S01]  /*10240*/  MOV R178, R206 ;  /* 0x000000ce00b27202 */ /* 0x000fe20000000f00 */
[----:B---3--:R-:W-:-:S02]  /*10250*/  FADD.FTZ R3, R153, R6 ;  /* 0x0000000699037221 */ /* 0x008fc40000010000 */
[----:B------:R3:W1:Y:S01]  /*10260*/  MUFU.EX2 R6, R2 ;  /* 0x0000000200067308 */ /* 0x0006620000000800 */
[----:B------:R-:W-:Y:S02]  /*10270*/  F2FP.BF16.F32.PACK_AB R128, R134, R133 ;  /* 0x000000858680723e */ /* 0x000fe400000010ff */
[----:B------:R-:W-:Y:S02]  /*10280*/  F2FP.BF16.F32.PACK_AB R129, R32, R38 ;  /* 0x000000262081723e */ /* 0x000fe400000010ff */
[----:B------:R-:W-:Y:S02]  /*10290*/  F2FP.BF16.F32.PACK_AB R130, R18, R135 ;  /* 0x000000871282723e */ /* 0x000fe400000010ff */
[----:B------:R-:W-:Y:S01]  /*102a0*/  F2FP.BF16.F32.PACK_AB R131, R17, R16 ;  /* 0x000000101183723e */ /* 0x000fe200000010ff */
[----:B------:R-:W1:Y:S06]  /*102b0*/  S2R R234, SR_TID.X ;  /* 0x0000000000ea7919 */ /* 0x000e6c0000002100 */
[C---:B------:R-:W-:Y:S08]  /*102c0*/  HMMA.16816.F32.BF16 R160, R128.reuse, R172, R160 ;  /* 0x000000ac80a0723c */ /* 0x040ff000000418a0 */
[----:B------:R-:W-:Y:S01]  /*102d0*/  HMMA.16816.F32.BF16 R100, R128, R112, R100 ;  /* 0x000000708064723c */ /* 0x000fe20000041864 */
[----:B--2---:R-:W-:Y:S01]  /*102e0*/  FFMA.FTZ R0, R152, R39, R230 ;  /* 0x0000002798007223 */ /* 0x004fe200000100e6 */
[----:B------:R-:W-:Y:S01]  /*102f0*/  IMAD.MOV.U32 R152, RZ, RZ, R154 ;  /* 0x000000ffff987224 */ /* 0x000fe200078e009a */
[----:B------:R-:W-:Y:S01]  /*10300*/  MOV R154, R155 ;  /* 0x0000009b009a7202 */ /* 0x000fe20000000f00 */
[----:B------:R2:W5:Y:S01]  /*10310*/  LDL.LU R230, [R1+0xa4] ;  /* 0x0000a40001e67983 */ /* 0x0005620000300800 */
        /* <DEDUP_REMOVED lines=26> */
[----:B------:R-:W-:Y:S01]  /*104c0*/  FADD.FTZ R19, R154, R0 ;  /* 0x000000009a137221 */ /* 0x000fe20000010000 */
[----:B---3--:R-:W-:Y:S01]  /*104d0*/  FADD.FTZ R2, R156, R4 ;  /* 0x000000049c027221 */ /* 0x008fe20000010000 */
[----:B------:R-:W-:Y:S01]  /*104e0*/  FADD.FTZ R0, R157, R3 ;  /* 0x000000039d007221 */ /* 0x000fe20000010000 */
[----:B------:R-:W-:-:S02]  /*104f0*/  MOV R251, R158 ;  /* 0x0000009e00fb7202 */ /* 0x000fc40000000f00 */
[----:B------:R-:W-:Y:S01]  /*10500*/  MOV R33, R159 ;  /* 0x0000009f00217202 */ /* 0x000fe20000000f00 */
[----:B------:R-:W-:Y:S01]  /*10510*/  IMAD.MOV.U32 R27, RZ, RZ, R171 ;  /* 0x000000ffff1b7224 */ /* 0x000fe200078e00ab */
[----:B------:R-:W-:Y:S01]  /*10520*/  MOV R179, R205 ;  /* 0x000000cd00b37202 */ /* 0x000fe20000000f00 */
[----:B------:R-:W3:Y:S04]  /*10530*/  LDSM.16.MT88.4 R156, [R36+0xd800] ;  /* 0x00d80000249c783b */ /* 0x000ee80000004200 */
[----:B------:R-:W2:Y:S01]  /*10540*/  LDSM.16.MT88.4 R204, [R40+0x1800] ;  /* 0x0018000028cc783b */ /* 0x000ea20000004200 */
        /* <DEDUP_REMOVED lines=9> */
[----:B------:R-:W-:Y:S01]  /*105e0*/  FADD.FTZ R5, R152, R43 ;  /* 0x0000002b98057221 */ /* 0x000fe20000010000 */
[----:B------:R-:W-:-:S02]  /*105f0*/  F2FP.BF16.F32.PACK_AB R126, R15, R14 ;  /* 0x0000000e0f7e723e */ /* 0x000fc400000010ff */
[----:B------:R-:W-:Y:S02]  /*10600*/  MOV R35, R169 ;  /* 0x000000a900237202 */ /* 0x000fe40000000f00 */
[----:B------:R-:W-:Y:S01]  /*10610*/  MOV R39, R170 ;  /* 0x000000aa00277202 */ /* 0x000fe20000000f00 */
[----:B------:R-:W-:Y:S01]  /*10620*/  IMAD.MOV.U32 R149, RZ, RZ, R96 ;  /* 0x000000ffff957224 */ /* 0x000fe200078e0060 */
[----:B----4-:R-:W-:Y:S01]  /*10630*/  F2FP.BF16.F32.PACK_AB R125, R12, R24 ;  /* 0x000000180c7d723e */ /* 0x010fe200000010ff */
[----:B------:R-:W-:Y:S01]  /*10640*/  IMAD.MOV.U32 R141, RZ, RZ, R81 ;  /* 0x000000ffff8d7224 */ /* 0x000fe200078e0051 */
[----:B-1----:R-:W-:Y:S01]  /*10650*/  F2FP.BF16.F32.PACK_AB R127, R6, R7 ;  /* 0x00000007067f723e */ /* 0x002fe200000010ff */
[----:B------:R1:W5:Y:S01]  /*10660*/  LDL.LU R132, [R1+0xa0] ;  /* 0x0000a00001847983 */ /* 0x0003620000300800 */
[----:B------:R-:W-:Y:S02]  /*10670*/  MOV R142, R97 ;  /* 0x00000061008e7202 */ /* 0x000fe40000000f00 */
[----:B------:R-:W-:-:S02]  /*10680*/  MOV R143, R98 ;  /* 0x00000062008f7202 */ /* 0x000fc40000000f00 */
[----:B------:R-:W-:Y:S01]  /*10690*/  MOV R37, R171 ;  /* 0x000000ab00257202 */ /* 0x000fe20000000f00 */
[----:B------:R-:W-:Y:S01]  /*106a0*/  FADD.FTZ R5, R155, R5 ;  /* 0x000000059b057221 */ /* 0x000fe20000010000 */
[----:B------:R-:W-:Y:S01]  /*106b0*/  HMMA.16816.F32.BF16 R168, R124, R174, R52 ;  /* 0x000000ae7ca8723c */ /* 0x000fe20000041834 */
[----:B------:R-:W-:Y:S01]  /*106c0*/  MOV R54, R4 ;  /* 0x0000000400367202 */ /* 0x000fe20000000f00 */
[----:B------:R-:W-:Y:S01]  /*106d0*/  IMAD.MOV.U32 R55, RZ, RZ, R3 ;  /* 0x000000ffff377224 */ /* 0x000fe200078e0003 */
[----:B------:R-:W-:Y:S01]  /*106e0*/  MOV R4, R179 ;  /* 0x000000b300047202 */ /* 0x000fe20000000f00 */
[----:B------:R-:W-:Y:S01]  /*106f0*/  LDSM.16.MT88.4 R96, [R41+0xf800] ;  /* 0x00f800002960783b */ /* 0x000fe20000004200 */
[----:B------:R-:W-:-:S03]  /*10700*/  MOV R3, R148 ;  /* 0x0000009400037202 */ /* 0x000fc60000000f00 */
[C---:B---3--:R-:W-:Y:S01]  /*10710*/  HMMA.16816.F32.BF16 R144, R124.reuse, R156, R196 ;  /* 0x0000009c7c90723c */ /* 0x048fe200000418c4 */
[----:B------:R-:W-:Y:S01]  /*10720*/  FADD.FTZ R4, R4, R19 ;  /* 0x0000001304047221 */ /* 0x000fe20000010000 */
[----:B------:R-:W-:Y:S01]  /*10730*/  MOV R140, R80 ;  /* 0x00000050008c7202 */ /* 0x000fe20000000f00 */
[----:B------:R-:W-:Y:S01]  /*10740*/  IMAD.MOV.U32 R52, RZ, RZ, R141 ;  /* 0x000000ffff347224 */ /* 0x000fe200078e008d */
[----:B------:R-:W-:Y:S01]  /*10750*/  MOV R26, R136 ;  /* 0x00000088001a7202 */ /* 0x000fe20000000f00 */
[----:B------:R-:W-:Y:S03]  /*10760*/  LDSM.16.MT88.4 R40, [R40+0x3800] ;  /* 0x003800002828783b */ /* 0x000fe60000004200 */
[----:B--2---:R-:W-:Y:S01]  /*10770*/  HMMA.16816.F32.BF16 R196, R124, R204, R64 ;  /* 0x000000cc7cc4723c */ /* 0x004fe20000041840 */
[----:B------:R-:W-:Y:S01]  /*10780*/  MOV R67, R142 ;  /* 0x0000008e00437202 */ /* 0x000fe20000000f00 */
[----:B------:R-:W-:Y:S01]  /*10790*/  IMAD.MOV.U32 R64, RZ, RZ, R203 ;  /* 0x000000ffff407224 */ /* 0x000fe200078e00cb */
[----:B------:R-:W-:Y:S01]  /*107a0*/  MOV R66, R143 ;  /* 0x0000008f00427202 */ /* 0x000fe20000000f00 */
[----:B------:R-:W-:Y:S01]  /*107b0*/  IMAD.MOV.U32 R143, RZ, RZ, R201 ;  /* 0x000000ffff8f7224 */ /* 0x000fe200078e00c9 */
[----:B------:R-:W-:-:S02]  /*107c0*/  MOV R142, R200 ;  /* 0x000000c8008e7202 */ /* 0x000fc40000000f00 */
[----:B------:R-:W-:Y:S02]  /*107d0*/  MOV R65, R202 ;  /* 0x000000ca00417202 */ /* 0x000fe40000000f00 */
[----:B------:R-:W-:Y:S01]  /*107e0*/  HMMA.16816.F32.BF16 R200, R124, R206, R60 ;  /* 0x000000ce7cc8723c */ /* 0x000fe2000004183c */
[----:B------:R-:W-:Y:S01]  /*107f0*/  IMAD.MOV.U32 R60, RZ, RZ, R149 ;  /* 0x000000ffff3c7224 */ /* 0x000fe200078e0095 */
[----:B------:R-:W-:Y:S01]  /*10800*/  MOV R61, R151 ;  /* 0x00000097003d7202 */ /* 0x000fe20000000f00 */
[----:B------:R-:W-:Y:S01]  /*10810*/  IMAD.MOV.U32 R62, RZ, RZ, R178 ;  /* 0x000000ffff3e7224 */ /* 0x000fe200078e00b2 */
[----:B------:R-:W-:Y:S01]  /*10820*/  MOV R63, R176 ;  /* 0x000000b0003f7202 */ /* 0x000fe20000000f00 */
[----:B------:R-:W-:Y:S01]  /*10830*/  FADD.FTZ R3, R3, R5 ;  /* 0x0000000503037221 */ /* 0x000fe20000010000 */
[----:B------:R-:W-:Y:S01]  /*10840*/  FADD.FTZ R2, R60, R2 ;  /* 0x000000023c027221 */ /* 0x000fe20000010000 */
[----:B------:R-:W-:Y:S01]  /*10850*/  FADD.FTZ R0, R61, R0 ;  /* 0x000000003d007221 */ /* 0x000fe20000010000 */
        /* <DEDUP_REMOVED lines=17> */
[----:B------:R-:W2:Y:S01]  /*10970*/  LDSM.16.MT88.4 R80, [R36+0xf800] ;  /* 0x00f800002450783b */ /* 0x000ea20000004200 */
[----:B------:R-:W-:Y:S01]  /*10980*/  FADD.FTZ R3, R35, R3 ;  /* 0x0000000323037221 */ /* 0x000fe20000010000 */
[----:B------:R-:W-:Y:S01]  /*10990*/  FADD.FTZ R2, R34, R2 ;  /* 0x0000000222027221 */ /* 0x000fe20000010000 */
[----:B------:R-:W-:Y:S01]  /*109a0*/  MOV R140, R150 ;  /* 0x00000096008c7202 */ /* 0x000fe20000000f00 */
        /* <DEDUP_REMOVED lines=42> */
[C---:B--2---:R-:W-:Y:S08]  /*10c50*/  HMMA.16816.F32.BF16 R72, R124.reuse, R80, R72 ;  /* 0x000000507c48723c */ /* 0x044ff00000041848 */
        /* <DEDUP_REMOVED lines=21> */
[----:B------:R-:W-:Y:S01]  /*10db0*/  IMAD.MOV.U32 R134, RZ, RZ, R136 ;  /* 0x000000ffff867224 */ /* 0x000fe200078e0088 */
[----:B------:R-:W-:-:S02]  /*10dc0*/  MOV R135, R138 ;  /* 0x0000008a00877202 */ /* 0x000fc40000000f00 */
[----:B------:R-:W-:Y:S01]  /*10dd0*/  MOV R136, R139 ;  /* 0x0000008b00887202 */ /* 0x000fe20000000f00 */
[----:B-1----:R-:W-:-:S15]  /*10de0*/  BRA.U !UP1, `(.L_x_347) ;  /* 0x0000006d09707547 */ /* 0x002fde000b800000 */
[----:B------:R-:W2:Y:S04]  /*10df0*/  LDL R143, [R1+0x5c] ;  /* 0x00005c00018f7983 */ /* 0x000ea80000100800 */
[----:B------:R-:W3:Y:S04]  /*10e00*/  LDL R139, [R1+0x58] ;  /* 0x00005800018b7983 */ /* 0x000ee80000100800 */
        /* <DEDUP_REMOVED lines=8> */
[----:B------:R-:W-:Y:S01]  /*10e90*/  MOV R2, UR14 ;  /* 0x0000000e00027c02 */ /* 0x000fe20008000f00 */
[----:B------:R-:W-:Y:S02]  /*10ea0*/  UIADD3 UR13, UPT, UPT, UR15, UR13, URZ ;  /* 0x0000000d0f0d7290 */ /* 0x000fe4000fffe0ff */
[----:B------:R-:W-:-:S02]  /*10eb0*/  ULEA.HI.X UR4, UR14, UR7, UR4, 0x6, UP0 ;  /* 0x000000070e047291 */ /* 0x000fc400080f3404 */
[----:B------:R-:W-:Y:S01]  /*10ec0*/  ULEA UR14, UP0, UR8, UR6, 0x5 ;  /* 0x00000006080e7291 */ /* 0x000fe2000f8028ff */
[----:B------:R-:W-:-:S03]  /*10ed0*/  IMAD.U32 R11, RZ, RZ, UR6 ;  /* 0x00000006ff0b7e24 */ /* 0x000fc6000f8e00ff */
[----:B------:R-:W-:Y:S02]  /*10ee0*/  ULEA.HI.X UR8, UR8, UR4, UR9, 0x5, UP0 ;  /* 0x0000000408087291 */ /* 0x000fe400080f2c09 */
[----:B------:R-:W-:Y:S01]  /*10ef0*/  UIADD3 UR12, UP0, UPT, UR6, UR12, URZ ;  /* 0x0000000c060c7290 */ /* 0x000fe2000ff1e0ff */
[----:B------:R-:W-:Y:S01]  /*10f00*/  MOV R0, UR13 ;  /* 0x0000000d00007c02 */ /* 0x000fe20008000f00 */
[----:B------:R-:W-:Y:S02]  /*10f10*/  IMAD.U32 R3, RZ, RZ, UR15 ;  /* 0x0000000fff037e24 */ /* 0x000fe4000f8e00ff */
[----:B------:R-:W-:Y:S01]  /*10f20*/  UIADD3.X UR7, UPT, UPT, UR4, UR7, URZ, UP0, !UPT ;  /* 0x0000000704077290 */ /* 0x000fe200087fe4ff */
[----:B-----5:R-:W-:Y:S01]  /*10f30*/  IMAD.SHL.U32 R233, R234, 0x20, RZ ;  /* 0x00000020eae97824 */ /* 0x020fe200078e00ff */
[----:B------:R-:W-:Y:S01]  /*10f40*/  MOV R3, UR4 ;  /* 0x0000000400037c02 */ /* 0x000fe20008000f00 */
[----:B------:R-:W-:Y:S01]  /*10f50*/  IMAD.U32 R9, RZ, RZ, UR12 ;  /* 0x0000000cff097e24 */ /* 0x000fe2000f8e00ff */
[----:B------:R-:W-:Y:S01]  /*10f60*/  SHF.R.U32.HI R232, RZ, 0x1, R234 ;  /* 0x00000001ffe87819 */ /* 0x000fe200000116ea */
[----:B------:R-:W1:Y:S01]  /*10f70*/  LDCU UR4, c[0x0][0x50c] ;  /* 0x0000a180ff0477ac */ /* 0x000e620008000800 */
[----:B------:R-:W-:Y:S01]  /*10f80*/  IMAD.U32 R7, RZ, RZ, UR7 ;  /* 0x00000007ff077e24 */ /* 0x000fe2000f8e00ff */
[----:B------:R-:W-:-:S02]  /*10f90*/  LOP3.LUT R233, R233, 0x7c00, RZ, 0xc0, !PT ;  /* 0x00007c00e9e97812 */ /* 0x000fc400078ec0ff */
[----:B------:R-:W-:Y:S02]  /*10fa0*/  SHF.L.U32 R142, R234, 0x6, RZ ;  /* 0x00000006ea8e7819 */ /* 0x000fe400000006ff */
[----:B------:R-:W-:Y:S02]  /*10fb0*/  MOV R10, UR14 ;  /* 0x0000000e000a7c02 */ /* 0x000fe40008000f00 */
[----:B------:R-:W-:Y:S02]  /*10fc0*/  LOP3.LUT R16, R232, 0x8, RZ, 0xc0, !PT ;  /* 0x00000008e8107812 */ /* 0x000fe400078ec0ff */
[----:B------:R-:W-:Y:S01]  /*10fd0*/  MOV R12, UR8 ;  /* 0x00000008000c7c02 */ /* 0x000fe20008000f00 */
        /* <DEDUP_REMOVED lines=53> */
[----:B--2---:R-:W2:Y:S01]  /*11330*/  LDSM.16.M88.4 R8, [R16+0x2000] ;  /* 0x002000001008783b */ /* 0x004ea20000000200 */
[----:B------:R-:W-:Y:S01]  /*11340*/  IMAD.MOV.U32 R3, RZ, RZ, 0x20 ;  /* 0x00000020ff037424 */ /* 0x000fe200078e00ff */
[----:B------:R-:W-:-:S02]  /*11350*/  IADD3 R0, PT, PT, R132, UR5, RZ ;  /* 0x0000000584007c10 */ /* 0x000fc4000fffe0ff */
[----:B------:R-:W4:Y:S02]  /*11360*/  LDSM.16.M88.4 R32, [R132+UR5+0x9000] ;  /* 0x009000058420783b */ /* 0x000f240008000200 */
[----:B------:R-:W-:Y:S02]  /*11370*/  SEL R3, R3, 0xffffffe0, !P6 ;  /* 0xffffffe003037807 */ /* 0x000fe40007000000 */
[----:B------:R-:W-:Y:S02]  /*11380*/  LDSM.16.M88.4 R44, [R132+UR5+0x8000] ;  /* 0x00800005842c783b */ /* 0x000fe40008000200 */
[----:B------:R-:W-:Y:S01]  /*11390*/  IADD3 R19, PT, PT, R3, R16, RZ ;  /* 0x0000001003137210 */ /* 0x000fe20007ffe0ff */
[----:B------:R-:W-:Y:S01]  /*113a0*/  IMAD.IADD R2, R0, 0x1, R3 ;  /* 0x0000000100027824 */ /* 0x000fe200078e0203 */
[----:B------:R-:W-:Y:S04]  /*113b0*/  LDSM.16.M88.4 R24, [R132+UR5+0x9800] ;  /* 0x009800058418783b */ /* 0x000fe80008000200 */
[----:B---3--:R-:W-:Y:S04]  /*113c0*/  LDSM.16.M88.4 R4, [R19+0x2000] ;  /* 0x002000001304783b */ /* 0x008fe80000000200 */
[----:B------:R-:W3:Y:S04]  /*113d0*/  LDSM.16.M88.4 R56, [R2+0x8800] ;  /* 0x008800000238783b */ /* 0x000ee80000000200 */
[----:B------:R-:W1:Y:S04]  /*113e0*/  LDSM.16.M88.4 R52, [R2+0x9000] ;  /* 0x009000000234783b */ /* 0x000e680000000200 */
[----:B------:R-:W1:Y:S04]  /*113f0*/  LDSM.16.M88.4 R20, [R2+0x8000] ;  /* 0x008000000214783b */ /* 0x000e680000000200 */
[----:B------:R-:W1:Y:S04]  /*11400*/  LDSM.16.M88.4 R48, [R2+0x9800] ;  /* 0x009800000230783b */ /* 0x000e680000000200 */
[----:B------:R-:W1:Y:S01]  /*11410*/  LDSM.16.M88.4 R12, [R16] ;  /* 0x00000000100c783b */ /* 0x000e620000000200 */
[C---:B--2---:R-:W-:Y:S03]  /*11420*/  HMMA.16816.F32.BF16 R136, R8.reuse, R40, RZ ;  /* 0x000000280888723c */ /* 0x044fe600000418ff */
[----:B------:R-:W0:Y:S05]  /*11430*/  LDGDEPBAR ;  /* 0x00000000000079af */ /* 0x000e2a0000000000 */
[C---:B----4-:R-:W-:Y:S08]  /*11440*/  HMMA.16816.F32.BF16 R64, R8.reuse, R32, RZ ;  /* 0x000000200840723c */ /* 0x050ff000000418ff */
[----:B------:R-:W-:Y:S08]  /*11450*/  HMMA.16816.F32.BF16 R216, R8, R42, RZ ;  /* 0x0000002a08d8723c */ /* 0x000ff000000418ff */
[----:B---3--:R-:W-:Y:S08]  /*11460*/  HMMA.16816.F32.BF16 R240, R4, R56, R136 ;  /* 0x0000003804f0723c */ /* 0x008ff00000041888 */
[----:B------:R-:W-:Y:S11]  /*11470*/  HMMA.16816.F32.BF16 R212, R8, R34, RZ ;  /* 0x0000002208d4723c */ /* 0x000ff600000418ff */
[----:B------:R-:W-:Y:S01]  /*11480*/  IMAD.MOV.U32 R135, RZ, RZ, R240 ;  /* 0x000000ffff877224 */ /* 0x000fe200078e00f0 */
[----:B------:R-:W-:Y:S01]  /*11490*/  MOV R134, R241 ;  /* 0x000000f100867202 */ /* 0x000fe20000000f00 */
[----:B------:R-:W-:Y:S01]  /*114a0*/  IMAD.MOV.U32 R133, RZ, RZ, R242 ;  /* 0x000000ffff857224 */ /* 0x000fe200078e00f2 */
[----:B------:R-:W-:-:S02]  /*114b0*/  MOV R17, R243 ;  /* 0x000000f300117202 */ /* 0x000fc40000000f00 */
[C---:B-1----:R-:W-:Y:S08]  /*114c0*/  HMMA.16816.F32.BF16 R240, R4.reuse, R52, R64 ;  /* 0x0000003404f0723c */ /* 0x042ff00000041840 */
[----:B------:R-:W-:Y:S08]  /*114d0*/  HMMA.16816.F32.BF16 R64, R4, R58, R216 ;  /* 0x0000003a0440723c */ /* 0x000ff000000418d8 */
[C---:B------:R-:W-:Y:S08]  /*114e0*/  HMMA.16816.F32.BF16 R220, R8.reuse, R46, RZ ;  /* 0x0000002e08dc723c */ /* 0x040ff000000418ff */
[----:B------:R-:W-:Y:S03]  /*114f0*/  HMMA.16816.F32.BF16 R140, R8, R44, RZ ;  /* 0x0000002c088c723c */ /* 0x000fe600000418ff */
[----:B------:R-:W-:Y:S01]  /*11500*/  IMAD.MOV.U32 R39, RZ, RZ, R64 ;  /* 0x000000ffff277224 */ /* 0x000fe200078e0040 */
[----:B------:R-:W-:Y:S01]  /*11510*/  MOV R38, R65 ;  /* 0x0000004100267202 */ /* 0x000fe20000000f00 */
[----:B------:R-:W-:Y:S01]  /*11520*/  IMAD.MOV.U32 R37, RZ, RZ, R66 ;  /* 0x000000ffff257224 */ /* 0x000fe200078e0042 */
[----:B------:R-:W-:-:S02]  /*11530*/  MOV R18, R67 ;  /* 0x0000004300127202 */ /* 0x000fc40000000f00 */
[C---:B------:R-:W-:Y:S08]  /*11540*/  HMMA.16816.F32.BF16 R208, R8.reuse, R24, RZ ;  /* 0x0000001808d0723c */ /* 0x040ff000000418ff */
[----:B------:R-:W-:Y:S01]  /*11550*/  HMMA.16816.F32.BF16 R60, R8, R26, RZ ;  /* 0x0000001a083c723c */ /* 0x000fe200000418ff */
[----:B------:R-:W1:Y:S07]  /*11560*/  LDSM.16.M88.4 R8, [R19] ;  /* 0x000000001308783b */ /* 0x000e6e0000000200 */
[----:B------:R-:W-:Y:S01]  /*11570*/  HMMA.16816.F32.BF16 R64, R4, R54, R212 ;  /* 0x000000360440723c */ /* 0x000fe200000418d4 */
[----:B------:R-:W-:Y:S01]  /*11580*/  IMAD.MOV.U32 R216, RZ, RZ, R135 ;  /* 0x000000ffffd87224 */ /* 0x000fe200078e0087 */
[----:B------:R-:W-:-:S06]  /*11590*/  MOV R217, R134 ;  /* 0x0000008600d97202 */ /* 0x000fcc0000000f00 */
[----:B------:R-:W-:Y:S01]  /*115a0*/  HMMA.16816.F32.BF16 R136, R4, R22, R220 ;  /* 0x000000160488723c */ /* 0x000fe200000418dc */
[----:B------:R-:W-:-:S07]  /*115b0*/  IMAD.MOV.U32 R218, RZ, RZ, R133 ;  /* 0x000000ffffda7224 */ /* 0x000fce00078e0085 */
[C---:B------:R-:W-:Y:S03]  /*115c0*/  HMMA.16816.F32.BF16 R224, R4.reuse, R20, R140 ;  /* 0x0000001404e0723c */ /* 0x040fe6000004188c */
[----:B------:R-:W-:Y:S01]  /*115d0*/  IMAD.MOV.U32 R228, RZ, RZ, R64 ;  /* 0x000000ffffe47224 */ /* 0x000fe200078e0040 */
[----:B------:R-:W-:Y:S01]  /*115e0*/  MOV R135, R65 ;  /* 0x0000004100877202 */ /* 0x000fe20000000f00 */
[----:B------:R-:W-:Y:S01]  /*115f0*/  IMAD.MOV.U32 R134, RZ, RZ, R66 ;  /* 0x000000ffff867224 */ /* 0x000fe200078e0042 */
[----:B------:R-:W-:Y:S02]  /*11600*/  MOV R133, R67 ;  /* 0x0000004300857202 */ /* 0x000fe40000000f00 */
[C---:B------:R-:W-:Y:S08]  /*11610*/  HMMA.16816.F32.BF16 R244, R4.reuse, R48, R208 ;  /* 0x0000003004f4723c */ /* 0x040ff000000418d0 */
[----:B------:R-:W-:Y:S08]  /*11620*/  HMMA.16816.F32.BF16 R220, R4, R50, R60 ;  /* 0x0000003204dc723c */ /* 0x000ff0000004183c */
[C---:B------:R-:W-:Y:S08]  /*11630*/  HMMA.16816.F32.BF16 R64, R12.reuse, R40, RZ ;  /* 0x000000280c40723c */ /* 0x040ff000000418ff */
[C---:B------:R-:W-:Y:S08]  /*11640*/  HMMA.16816.F32.BF16 R4, R12.reuse, R24, RZ ;  /* 0x000000180c04723c */ /* 0x040ff000000418ff */
[----:B------:R-:W-:Y:S01]  /*11650*/  HMMA.16816.F32.BF16 R40, R12, R42, RZ ;  /* 0x0000002a0c28723c */ /* 0x000fe200000418ff */
[----:B------:R-:W-:Y:S01]  /*11660*/  IMAD.MOV.U32 R236, RZ, RZ, R136 ;  /* 0x000000ffffec7224 */ /* 0x000fe200078e0088 */
[----:B------:R-:W-:Y:S01]  /*11670*/  MOV R235, R137 ;  /* 0x0000008900eb7202 */ /* 0x000fe20000000f00 */
[----:B------:R-:W-:Y:S01]  /*11680*/  IMAD.MOV.U32 R231, RZ, RZ, R138 ;  /* 0x000000ffffe77224 */ /* 0x000fe200078e008a */
[----:B------:R-:W-:-:S04]  /*11690*/  MOV R229, R139 ;  /* 0x0000008b00e57202 */ /* 0x000fc80000000f00 */
[----:B------:R-:W-:Y:S01]  /*116a0*/  HMMA.16816.F32.BF16 R136, R12, R44, RZ ;  /* 0x0000002c0c88723c */ /* 0x000fe200000418ff */
[----:B------:R-:W-:Y:S01]  /*116b0*/  MOV R219, R17 ;  /* 0x0000001100db7202 */ /* 0x000fe20000000f00 */
[----:B------:R-:W-:Y:S01]  /*116c0*/  IMAD.IADD R0, R0, 0x1, R237 ;  /* 0x0000000100007824 */ /* 0x000fe200078e02ed */
[----:B------:R-:W-:-:S05]  /*116d0*/  IADD3 R17, PT, PT, R237, R16, RZ ;  /* 0x00000010ed117210 */ /* 0x000fca0007ffe0ff */
[C---:B------:R-:W-:Y:S08]  /*116e0*/  HMMA.16816.F32.BF16 R44, R12.reuse, R46, RZ ;  /* 0x0000002e0c2c723c */ /* 0x040ff000000418ff */
[----:B------:R-:W-:Y:S08]  /*116f0*/  HMMA.16816.F32.BF16 R60, R12, R32, RZ ;  /* 0x000000200c3c723c */ /* 0x000ff000000418ff */
[----:B-1----:R-:W-:Y:S08]  /*11700*/  HMMA.16816.F32.BF16 R212, R8, R56, R64 ;  /* 0x0000003808d4723c */ /* 0x002ff00000041840 */
[C---:B------:R-:W-:Y:S08]  /*11710*/  HMMA.16816.F32.BF16 R140, R12.reuse, R34, RZ ;  /* 0x000000220c8c723c */ /* 0x040ff000000418ff */
[----:B------:R-:W-:Y:S01]  /*11720*/  HMMA.16816.F32.BF16 R24, R12, R26, RZ ;  /* 0x0000001a0c18723c */ /* 0x000fe200000418ff */
[----:B------:R-:W-:Y:S07]  /*11730*/  LDSM.16.M88.4 R12, [R17] ;  /* 0x00000000110c783b */ /* 0x000fee0000000200 */
[C---:B------:R-:W-:Y:S01]  /*11740*/  HMMA.16816.F32.BF16 R248, R8.reuse, R48, R4 ;  /* 0x0000003008f8723c */ /* 0x040fe20000041804 */
[----:B------:R-:W-:Y:S07]  /*11750*/  LDSM.16.M88.4 R4, [R17+0x2000] ;  /* 0x002000001104783b */ /* 0x000fee0000000200 */
[C---:B------:R-:W-:Y:S01]  /*11760*/  HMMA.16816.F32.BF16 R56, R8.reuse, R58, R40 ;  /* 0x0000003a0838723c */ /* 0x040fe20000041828 */
[----:B------:R-:W1:Y:S07]  /*11770*/  LDSM.16.M88.4 R40, [R0+0x9800] ;  /* 0x009800000028783b */ /* 0x000e6e0000000200 */
[C---:B------:R-:W-:Y:S08]  /*11780*/  HMMA.16816.F32.BF16 R32, R8.reuse, R20, R136 ;  /* 0x000000140820723c */ /* 0x040ff00000041888 */
[C---:B------:R-:W-:Y:S01]  /*11790*/  HMMA.16816.F32.BF16 R44, R8.reuse, R22, R44 ;  /* 0x00000016082c723c */ /* 0x040fe2000004182c */
[----:B------:R-:W2:Y:S07]  /*117a0*/  LDSM.16.M88.4 R20, [R0+0x8000] ;  /* 0x008000000014783b */ /* 0x000eae0000000200 */
[C---:B------:R-:W-:Y:S08]  /*117b0*/  HMMA.16816.F32.BF16 R208, R8.reuse, R52, R60 ;  /* 0x0000003408d0723c */ /* 0x040ff0000004183c */
[C---:B------:R-:W-:Y:S08]  /*117c0*/  HMMA.16816.F32.BF16 R52, R8.reuse, R54, R140 ;  /* 0x000000360834723c */ /* 0x040ff0000004188c */
[----:B------:R-:W-:Y:S01]  /*117d0*/  HMMA.16816.F32.BF16 R60, R8, R50, R24 ;  /* 0x00000032083c723c */ /* 0x000fe20000041818 */
[----:B------:R-:W3:Y:S04]  /*117e0*/  LDSM.16.M88.4 R8, [R0+0x8800] ;  /* 0x008800000008783b */ /* 0x000ee80000000200 */
[----:B------:R-:W4:Y:S03]  /*117f0*/  LDSM.16.M88.4 R24, [R0+0x9000] ;  /* 0x009000000018783b */ /* 0x000f260000000200 */
[C---:B-1----:R-:W-:Y:S01]  /*11800*/  HMMA.16816.F32.BF16 R244, R4.reuse, R40, R244 ;  /* 0x0000002804f4723c */ /* 0x042fe200000418f4 */
        /* <DEDUP_REMOVED lines=8> */
[----:B--2---:R-:W-:Y:S01]  /*11890*/  HMMA.16816.F32.BF16 R136, R4, R20, R224 ;  /* 0x000000140488723c */ /* 0x004fe200000418e0 */
[----:B------:R-:W-:Y:S01]  /*118a0*/  IMAD.MOV.U32 R224, RZ, RZ, R39 ;  /* 0x000000ffffe07224 */ /* 0x000fe200078e0027 */
[----:B------:R-:W-:Y:S01]  /*118b0*/  MOV R225, R38 ;  /* 0x0000002600e17202 */ /* 0x000fe20000000f00 */
[----:B------:R-:W-:Y:S01]  /*118c0*/  IMAD.MOV.U32 R226, RZ, RZ, R37 ;  /* 0x000000ffffe27224 */ /* 0x000fe200078e0025 */
[----:B------:R-:W-:-:S04]  /*118d0*/  MOV R227, R18 ;  /* 0x0000001200e37202 */ /* 0x000fc80000000f00 */
[----:B------:R-:W-:Y:S02]  /*118e0*/  HMMA.16816.F32.BF16 R140, R4, R22, R140 ;  /* 0x00000016048c723c */ /* 0x000fe4000004188c */
[----:B------:R-:W-:-:S06]  /*118f0*/  MOV R18, R247 ;  /* 0x000000f700127202 */ /* 0x000fcc0000000f00 */
[----:B------:R-:W-:Y:S01]  /*11900*/  HMMA.16816.F32.BF16 R64, R12, R20, R32 ;  /* 0x000000140c40723c */ /* 0x000fe20000041820 */
[----:B------:R-:W-:Y:S01]  /*11910*/  IMAD.MOV.U32 R34, RZ, RZ, R244 ;  /* 0x000000ffff227224 */ /* 0x000fe200078e00f4 */
[----:B------:R-:W-:Y:S01]  /*11920*/  MOV R33, R245 ;  /* 0x000000f500217202 */ /* 0x000fe20000000f00 */
[----:B------:R-:W-:-:S05]  /*11930*/  IMAD.MOV.U32 R32, RZ, RZ, R246 ;  /* 0x000000ffff207224 */ /* 0x000fca00078e00f6 */
[C---:B---3--:R-:W-:Y:S08]  /*11940*/  HMMA.16816.F32.BF16 R216, R4.reuse, R8, R216 ;  /* 0x0000000804d8723c */ /* 0x048ff000000418d8 */
[C---:B----4-:R-:W-:Y:S08]  /*11950*/  HMMA.16816.F32.BF16 R240, R4.reuse, R24, R240 ;  /* 0x0000001804f0723c */ /* 0x050ff000000418f0 */
[C---:B------:R-:W-:Y:S08]  /*11960*/  HMMA.16816.F32.BF16 R224, R4.reuse, R10, R224 ;  /* 0x0000000a04e0723c */ /* 0x040ff000000418e0 */
[C---:B------:R-:W-:Y:S08]  /*11970*/  HMMA.16816.F32.BF16 R48, R4.reuse, R26, R48 ;  /* 0x0000001a0430723c */ /* 0x040ff00000041830 */
[----:B------:R-:W-:Y:S08]  /*11980*/  HMMA.16816.F32.BF16 R4, R4, R42, R220 ;  /* 0x0000002a0404723c */ /* 0x000ff000000418dc */
[----:B------:R-:W-:Y:S01]  /*11990*/  HMMA.16816.F32.BF16 R220, R12, R10, R56 ;  /* 0x0000000a0cdc723c */ /* 0x000fe20000041838 */
[----:B------:R-:W-:Y:S01]  /*119a0*/  MOV R59, R18 ;  /* 0x00000012003b7202 */ /* 0x000fe20000000f00 */
[C---:B------:R-:W-:Y:S01]  /*119b0*/  IMAD.IADD R18, R3.reuse, 0x1, R17 ;  /* 0x0000000103127824 */ /* 0x040fe200078e0211 */
[----:B------:R-:W-:Y:S01]  /*119c0*/  IADD3 R3, PT, PT, R3, R0, RZ ;  /* 0x0000000003037210 */ /* 0x000fe20007ffe0ff */
[----:B------:R-:W-:Y:S01]  /*119d0*/  IMAD.MOV.U32 R56, RZ, RZ, R34 ;  /* 0x000000ffff387224 */ /* 0x000fe200078e0022 */
[----:B------:R-:W-:Y:S01]  /*119e0*/  MOV R57, R33 ;  /* 0x0000002100397202 */ /* 0x000fe20000000f00 */
[----:B------:R-:W-:-:S02]  /*119f0*/  IMAD.MOV.U32 R58, RZ, RZ, R32 ;  /* 0x000000ffff3a7224 */ /* 0x000fc400078e0020 */
[C---:B------:R-:W-:Y:S01]  /*11a00*/  HMMA.16816.F32.BF16 R244, R12.reuse, R8, R212 ;  /* 0x000000080cf4723c */ /* 0x040fe200000418d4 */
[----:B------:R-:W-:Y:S04]  /*11a10*/  LDSM.16.M88.4 R32, [R3+0x8000] ;  /* 0x008000000320783b */ /* 0x000fe80000000200 */
[----:B------:R-:W1:Y:S01]  /*11a20*/  LDSM.16.M88.4 R8, [R18] ;  /* 0x000000001208783b */ /* 0x000e620000000200 */
[----:B------:R-:W-:Y:S01]  /*11a30*/  IMAD.MOV.U32 R235, RZ, RZ, R4 ;  /* 0x000000ffffeb7224 */ /* 0x000fe200078e0004 */
[----:B------:R-:W-:Y:S01]  /*11a40*/  MOV R231, R5 ;  /* 0x0000000500e77202 */ /* 0x000fe20000000f00 */
[----:B------:R-:W-:Y:S01]  /*11a50*/  IMAD.MOV.U32 R229, RZ, RZ, R6 ;  /* 0x000000ffffe57224 */ /* 0x000fe200078e0006 */
[----:B------:R-:W-:Y:S02]  /*11a60*/  MOV R135, R7 ;  /* 0x0000000700877202 */ /* 0x000fe40000000f00 */
[----:B------:R-:W-:Y:S01]  /*11a70*/  HMMA.16816.F32.BF16 R4, R12, R22, R44 ;  /* 0x000000160c04723c */ /* 0x000fe2000004182c */
[----:B------:R-:W-:Y:S01]  /*11a80*/  IMAD.MOV.U32 R134, RZ, RZ, R48 ;  /* 0x000000ffff867224 */ /* 0x000fe200078e0030 */
[----:B------:R-:W-:Y:S01]  /*11a90*/  MOV R133, R49 ;  /* 0x0000003100857202 */ /* 0x000fe20000000f00 */
[----:B------:R-:W-:Y:S01]  /*11aa0*/  IMAD.MOV.U32 R21, RZ, RZ, R50 ;  /* 0x000000ffff157224 */ /* 0x000fe200078e0032 */
[----:B------:R-:W-:-:S04]  /*11ab0*/  MOV R20, R51 ;  /* 0x0000003300147202 */ /* 0x000fc80000000f00 */
[C---:B------:R-:W-:Y:S08]  /*11ac0*/  HMMA.16816.F32.BF16 R44, R12.reuse, R40, R248 ;  /* 0x000000280c2c723c */ /* 0x040ff000000418f8 */
[C---:B------:R-:W-:Y:S08]  /*11ad0*/  HMMA.16816.F32.BF16 R212, R12.reuse, R24, R208 ;  /* 0x000000180cd4723c */ /* 0x040ff000000418d0 */
[C---:B------:R-:W-:Y:S01]  /*11ae0*/  HMMA.16816.F32.BF16 R48, R12.reuse, R26, R52 ;  /* 0x0000001a0c30723c */ /* 0x040fe20000041834 */
[----:B------:R-:W-:Y:S01]  /*11af0*/  IMAD.MOV.U32 R228, RZ, RZ, R4 ;  /* 0x000000ffffe47224 */ /* 0x000fe200078e0004 */
[----:B------:R-:W-:Y:S01]  /*11b00*/  MOV R39, R5 ;  /* 0x0000000500277202 */ /* 0x000fe20000000f00 */
[----:B------:R-:W-:Y:S01]  /*11b10*/  IMAD.MOV.U32 R38, RZ, RZ, R6 ;  /* 0x000000ffff267224 */ /* 0x000fe200078e0006 */
[----:B------:R-:W-:Y:S01]  /*11b20*/  MOV R37, R7 ;  /* 0x0000000700257202 */ /* 0x000fe20000000f00 */
[----:B------:R-:W-:Y:S03]  /*11b30*/  LDSM.16.M88.4 R24, [R3+0x8800] ;  /* 0x008800000318783b */ /* 0x000fe60000000200 */
[----:B------:R-:W-:Y:S01]  /*11b40*/  HMMA.16816.F32.BF16 R40, R12, R42, R60 ;  /* 0x0000002a0c28723c */ /* 0x000fe2000004183c */
[----:B------:R-:W2:Y:S07]  /*11b50*/  LDSM.16.M88.4 R4, [R18+0x2000] ;  /* 0x002000001204783b */ /* 0x000eae0000000200 */
[----:B-1----:R-:W-:Y:S01]  /*11b60*/  HMMA.16816.F32.BF16 R12, R8, R32, R64 ;  /* 0x00000020080c723c */ /* 0x002fe20000041840 */
[----:B------:R-:W-:Y:S01]  /*11b70*/  MOV R55, R135 ;  /* 0x0000008700377202 */ /* 0x000fe20000000f00 */
[----:B------:R-:W-:Y:S01]  /*11b80*/  IMAD.MOV.U32 R60, RZ, RZ, R134 ;  /* 0x000000ffff3c7224 */ /* 0x000fe200078e0086 */
[----:B------:R-:W-:Y:S01]  /*11b90*/  MOV R61, R133 ;  /* 0x00000085003d7202 */ /* 0x000fe20000000f00 */
[----:B------:R-:W-:Y:S01]  /*11ba0*/  IMAD.MOV.U32 R62, RZ, RZ, R21 ;  /* 0x000000ffff3e7224 */ /* 0x000fe200078e0015 */
[----:B------:R-:W-:-:S02]  /*11bb0*/  MOV R63, R20 ;  /* 0x00000014003f7202 */ /* 0x000fc40000000f00 */
[----:B------:R-:W1:-:S12]  /*11bc0*/  LDSM.16.M88.4 R20, [R3+0x9000] ;  /* 0x009000000314783b */ /* 0x000e580000000200 */
[----:B------:R-:W-:Y:S01]  /*11bd0*/  IMAD.MOV.U32 R236, RZ, RZ, R12 ;  /* 0x000000ffffec7224 */ /* 0x000fe200078e000c */
[----:B------:R-:W-:Y:S01]  /*11be0*/  MOV R135, R13 ;  /* 0x0000000d00877202 */ /* 0x000fe20000000f00 */
[----:B------:R-:W-:Y:S01]  /*11bf0*/  IMAD.MOV.U32 R134, RZ, RZ, R14 ;  /* 0x000000ffff867224 */ /* 0x000fe200078e000e */
[----:B------:R-:W-:Y:S02]  /*11c00*/  MOV R133, R15 ;  /* 0x0000000f00857202 */ /* 0x000fe40000000f00 */
[----:B------:R-:W3:Y:S01]  /*11c10*/  LDSM.16.M88.4 R12, [R3+0x9800] ;  /* 0x00980000030c783b */ /* 0x000ee20000000200 */
[----:B------:R-:W-:Y:S01]  /*11c20*/  IMAD.MOV.U32 R52, RZ, RZ, R235 ;  /* 0x000000ffff347224 */ /* 0x000fe200078e00eb */
[----:B------:R-:W-:Y:S01]  /*11c30*/  MOV R53, R231 ;  /* 0x000000e700357202 */ /* 0x000fe20000000f00 */
[----:B------:R-:W-:Y:S01]  /*11c40*/  IMAD.MOV.U32 R54, RZ, RZ, R229 ;  /* 0x000000ffff367224 */ /* 0x000fe200078e00e5 */
[C---:B--2---:R-:W-:Y:S08]  /*11c50*/  HMMA.16816.F32.BF16 R208, R4.reuse, R34, R140 ;  /* 0x0000002204d0723c */ /* 0x044ff0000004188c */
[----:B------:R-:W-:Y:S01]  /*11c60*/  HMMA.16816.F32.BF16 R140, R4, R24, R216 ;  /* 0x00000018048c723c */ /* 0x000fe200000418d8 */
[----:B------:R-:W-:Y:S01]  /*11c70*/  IMAD.MOV.U32 R216, RZ, RZ, R228 ;  /* 0x000000ffffd87224 */ /* 0x000fe200078e00e4 */
[----:B------:R-:W-:Y:S01]  /*11c80*/  MOV R217, R39 ;  /* 0x0000002700d97202 */ /* 0x000fe20000000f00 */
[----:B------:R-:W-:Y:S01]  /*11c90*/  IMAD.MOV.U32 R218, RZ, RZ, R38 ;  /* 0x000000ffffda7224 */ /* 0x000fe200078e0026 */
[----:B------:R-:W-:-:S04]  /*11ca0*/  MOV R219, R37 ;  /* 0x0000002500db7202 */ /* 0x000fc80000000f00 */
[C---:B------:R-:W-:Y:S08]  /*11cb0*/  HMMA.16816.F32.BF16 R248, R4.reuse, R32, R136 ;  /* 0x0000002004f8723c */ /* 0x040ff00000041888 */
[C---:B-1----:R-:W-:Y:S08]  /*11cc0*/  HMMA.16816.F32.BF16 R64, R4.reuse, R20, R240 ;  /* 0x000000140440723c */ /* 0x042ff000000418f0 */
[C---:B------:R-:W-:Y:S08]  /*11cd0*/  HMMA.16816.F32.BF16 R136, R4.reuse, R26, R224 ;  /* 0x0000001a0488723c */ /* 0x040ff000000418e0 */
[C---:B------:R-:W-:Y:S08]  /*11ce0*/  HMMA.16816.F32.BF16 R60, R4.reuse, R22, R60 ;  /* 0x00000016043c723c */ /* 0x040ff0000004183c */
[C---:B---3--:R-:W-:Y:S08]  /*11cf0*/  HMMA.16816.F32.BF16 R56, R4.reuse, R12, R56 ;  /* 0x0000000c0438723c */ /* 0x048ff00000041838 */
[----:B------:R-:W-:Y:S01]  /*11d00*/  HMMA.16816.F32.BF16 R52, R4, R14, R52 ;  /* 0x0000000e0434723c */ /* 0x000fe20000041834 */
[----:B------:R-:W-:Y:S07]  /*11d10*/  LDSM.16.M88.4 R4, [R16+0x6000] ;  /* 0x006000001004783b */ /* 0x000fee0000000200 */
[C---:B------:R-:W-:Y:S01]  /*11d20*/  HMMA.16816.F32.BF16 R240, R8.reuse, R34, R216 ;  /* 0x0000002208f0723c */ /* 0x040fe200000418d8 */
[----:B------:R-:W1:Y:S07]  /*11d30*/  LDSM.16.M88.4 R32, [R132+UR5+0xa000] ;  /* 0x00a000058420783b */ /* 0x000e6e0008000200 */
[C---:B------:R-:W-:Y:S08]  /*11d40*/  HMMA.16816.F32.BF16 R244, R8.reuse, R24, R244 ;  /* 0x0000001808f4723c */ /* 0x040ff000000418f4 */
[C---:B------:R-:W-:Y:S01]  /*11d50*/  HMMA.16816.F32.BF16 R220, R8.reuse, R26, R220 ;  /* 0x0000001a08dc723c */ /* 0x040fe200000418dc */
[----:B------:R-:W2:Y:S07]  /*11d60*/  LDSM.16.M88.4 R24, [R132+UR5+0xa800] ;  /* 0x00a800058418783b */ /* 0x000eae0008000200 */
[C---:B------:R-:W-:Y:S08]  /*11d70*/  HMMA.16816.F32.BF16 R216, R8.reuse, R20, R212 ;  /* 0x0000001408d8723c */ /* 0x040ff000000418d4 */
[C---:B------:R-:W-:Y:S01]  /*11d80*/  HMMA.16816.F32.BF16 R48, R8.reuse, R22, R48 ;  /* 0x000000160830723c */ /* 0x040fe20000041830 */
[----:B------:R-:W3:Y:S07]  /*11d90*/  LDSM.16.M88.4 R20, [R132+UR5+0xb000] ;  /* 0x00b000058414783b */ /* 0x000eee0008000200 */
[C---:B------:R-:W-:Y:S08]  /*11da0*/  HMMA.16816.F32.BF16 R44, R8.reuse, R12, R44 ;  /* 0x0000000c082c723c */ /* 0x040ff0000004182c */
[----:B------:R-:W-:Y:S01]  /*11db0*/  HMMA.16816.F32.BF16 R40, R8, R14, R40 ;  /* 0x0000000e0828723c */ /* 0x000fe20000041828 */
[----:B------:R-:W4:Y:S04]  /*11dc0*/  LDSM.16.M88.4 R12, [R132+UR5+0xb800] ;  /* 0x00b80005840c783b */ /* 0x000f280008000200 */
[----:B------:R2:W4:Y:S03]  /*11dd0*/  LDSM.16.M88.4 R8, [R16+0x4000] ;  /* 0x004000001008783b */ /* 0x0005260000000200 */
[C---:B-1----:R-:W-:Y:S08]  /*11de0*/  HMMA.16816.F32.BF16 R224, R4.reuse, R32, R248 ;  /* 0x0000002004e0723c */ /* 0x042ff000000418f8 */
[----:B------:R-:W-:Y:S11]  /*11df0*/  HMMA.16816.F32.BF16 R208, R4, R34, R208 ;  /* 0x0000002204d0723c */ /* 0x000ff600000418d0 */
[----:B------:R-:W-:Y:S01]  /*11e00*/  IMAD.MOV.U32 R39, RZ, RZ, R224 ;  /* 0x000000ffff277224 */ /* 0x000fe200078e00e0 */
[----:B------:R-:W-:Y:S01]  /*11e10*/  MOV R38, R225 ;  /* 0x000000e100267202 */ /* 0x000fe20000000f00 */
[----:B------:R-:W-:Y:S01]  /*11e20*/  IMAD.MOV.U32 R37, RZ, RZ, R226 ;  /* 0x000000ffff257224 */ /* 0x000fe200078e00e2 */
[----:B--2---:R-:W-:-:S02]  /*11e30*/  MOV R16, R227 ;  /* 0x000000e300107202 */ /* 0x004fc40000000f00 */
        /* <DEDUP_REMOVED lines=9> */
[C---:B------:R-:W-:Y:S08]  /*11ed0*/  HMMA.16816.F32.BF16 R248, R4.reuse, R24, R140 ;  /* 0x0000001804f8723c */ /* 0x040ff0000004188c */
[C---:B---3--:R-:W-:Y:S08]  /*11ee0*/  HMMA.16816.F32.BF16 R212, R4.reuse, R20, R64 ;  /* 0x0000001404d4723c */ /* 0x048ff00000041840 */
[C---:B------:R-:W-:Y:S08]  /*11ef0*/  HMMA.16816.F32.BF16 R208, R4.reuse, R22, R60 ;  /* 0x0000001604d0723c */ /* 0x040ff0000004183c */
[----:B----4-:R-:W-:Y:S08]  /*11f00*/  HMMA.16816.F32.BF16 R140, R4, R12, R56 ;  /* 0x0000000c048c723c */ /* 0x010ff00000041838 */
[----:B------:R-:W-:Y:S08]  /*11f10*/  HMMA.16816.F32.BF16 R64, R8, R32, R136 ;  /* 0x000000200840723c */ /* 0x000ff00000041888 */
[----:B------:R-:W-:Y:S01]  /*11f20*/  HMMA.16816.F32.BF16 R132, R4, R14, R52 ;  /* 0x0000000e0484723c */ /* 0x000fe20000041834 */
[----:B------:R-:W-:Y:S07]  /*11f30*/  LDSM.16.M88.4 R4, [R19+0x6000] ;  /* 0x006000001304783b */ /* 0x000fee0000000200 */
[C---:B------:R-:W-:Y:S01]  /*11f40*/  HMMA.16816.F32.BF16 R136, R8.reuse, R34, R240 ;  /* 0x000000220888723c */ /* 0x040fe200000418f0 */
[----:B------:R-:W-:Y:S07]  /*11f50*/  LDSM.16.M88.4 R32, [R2+0xa000] ;  /* 0x00a000000220783b */ /* 0x000fee0000000200 */
[C---:B------:R-:W-:Y:S08]  /*11f60*/  HMMA.16816.F32.BF16 R60, R8.reuse, R24, R244 ;  /* 0x00000018083c723c */ /* 0x040ff000000418f4 */
[C---:B------:R-:W-:Y:S01]  /*11f70*/  HMMA.16816.F32.BF16 R56, R8.reuse, R26, R220 ;  /* 0x0000001a0838723c */ /* 0x040fe200000418dc */
[----:B------:R-:W1:Y:S07]  /*11f80*/  LDSM.16.M88.4 R24, [R2+0xa800] ;  /* 0x00a800000218783b */ /* 0x000e6e0000000200 */
[C---:B------:R-:W-:Y:S08]  /*11f90*/  HMMA.16816.F32.BF16 R44, R8.reuse, R12, R44 ;  /* 0x0000000c082c723c */ /* 0x040ff0000004182c */
[C---:B------:R-:W-:Y:S01]  /*11fa0*/  HMMA.16816.F32.BF16 R40, R8.reuse, R14, R40 ;  /* 0x0000000e0828723c */ /* 0x040fe20000041828 */
[----:B------:R-:W2:Y:S07]  /*11fb0*/  LDSM.16.M88.4 R12, [R2+0xb800] ;  /* 0x00b80000020c783b */ /* 0x000eae0000000200 */
[C---:B------:R-:W-:Y:S08]  /*11fc0*/  HMMA.16816.F32.BF16 R52, R8.reuse, R20, R216 ;  /* 0x000000140834723c */ /* 0x040ff000000418d8 */
[----:B------:R-:W-:Y:S01]  /*11fd0*/  HMMA.16816.F32.BF16 R48, R8, R22, R48 ;  /* 0x000000160830723c */ /* 0x000fe20000041830 */
[----:B------:R3:W4:Y:S04]  /*11fe0*/  LDSM.16.M88.4 R8, [R19+0x4000] ;  /* 0x004000001308783b */ /* 0x0007280000000200 */
[----:B------:R2:W4:Y:S01]  /*11ff0*/  LDSM.16.M88.4 R20, [R2+0xb000] ;  /* 0x00b000000214783b */ /* 0x0005220000000200 */
[----:B------:R-:W-:Y:S01]  /*12000*/  IMAD.MOV.U32 R244, RZ, RZ, R39 ;  /* 0x000000fffff47224 */ /* 0x000fe200078e0027 */
[----:B------:R-:W-:Y:S01]  /*12010*/  MOV R245, R38 ;  /* 0x0000002600f57202 */ /* 0x000fe20000000f00 */
[----:B------:R-:W-:Y:S01]  /*12020*/  IMAD.MOV.U32 R246, RZ, RZ, R37 ;  /* 0x000000fffff67224 */ /* 0x000fe200078e0025 */
[----:B------:R-:W-:Y:S01]  /*12030*/  MOV R247, R16 ;  /* 0x0000001000f77202 */ /* 0x000fe20000000f00 */
[C---:B-1----:R-:W-:Y:S08]  /*12040*/  HMMA.16816.F32.BF16 R216, R4.reuse, R26, R224 ;  /* 0x0000001a04d8723c */ /* 0x042ff000000418e0 */
[----:B------:R-:W-:Y:S01]  /*12050*/  HMMA.16816.F32.BF16 R244, R4, R32, R244 ;  /* 0x0000002004f4723c */ /* 0x000fe200000418f4 */
[----:B------:R-:W-:Y:S01]  /*12060*/  IMAD.MOV.U32 R240, RZ, RZ, R235 ;  /* 0x000000fffff07224 */ /* 0x000fe200078e00eb */
[----:B------:R-:W-:Y:S01]  /*12070*/  MOV R241, R231 ;  /* 0x000000e700f17202 */ /* 0x000fe20000000f00 */
[----:B------:R-:W-:Y:S01]  /*12080*/  IMAD.MOV.U32 R242, RZ, RZ, R229 ;  /* 0x000000fffff27224 */ /* 0x000fe200078e00e5 */
[----:B------:R-:W-:-:S07]  /*12090*/  MOV R243, R228 ;  /* 0x000000e400f37202 */ /* 0x000fce0000000f00 */
[----:B------:R-:W-:Y:S01]  /*120a0*/  HMMA.16816.F32.BF16 R220, R4, R34, R240 ;  /* 0x0000002204dc723c */ /* 0x000fe200000418f0 */
[----:B------:R-:W-:Y:S01]  /*120b0*/  IMAD.MOV.U32 R37, RZ, RZ, R216 ;  /* 0x000000ffff257224 */ /* 0x000fe200078e00d8 */
[----:B---3--:R-:W-:Y:S01]  /*120c0*/  MOV R19, R217 ;  /* 0x000000d900137202 */ /* 0x008fe20000000f00 */
[----:B--2---:R-:W-:Y:S01]  /*120d0*/  IMAD.MOV.U32 R2, RZ, RZ, R219 ;  /* 0x000000ffff027224 */ /* 0x004fe200078e00db */
[----:B------:R-:W-:-:S04]  /*120e0*/  MOV R16, R218 ;  /* 0x000000da00107202 */ /* 0x000fc80000000f00 */
[----:B------:R-:W-:Y:S01]  /*120f0*/  HMMA.16816.F32.BF16 R240, R4, R12, R140 ;  /* 0x0000000c04f0723c */ /* 0x000fe2000004188c */
[----:B------:R-:W-:Y:S01]  /*12100*/  IMAD.MOV.U32 R235, RZ, RZ, R244 ;  /* 0x000000ffffeb7224 */ /* 0x000fe200078e00f4 */
[----:B------:R-:W-:Y:S01]  /*12110*/  MOV R231, R245 ;  /* 0x000000f500e77202 */ /* 0x000fe20000000f00 */
[----:B------:R-:W-:Y:S01]  /*12120*/  IMAD.MOV.U32 R229, RZ, RZ, R246 ;  /* 0x000000ffffe57224 */ /* 0x000fe200078e00f6 */
[----:B------:R-:W-:-:S04]  /*12130*/  MOV R228, R247 ;  /* 0x000000f700e47202 */ /* 0x000fc80000000f00 */
[----:B------:R-:W-:Y:S08]  /*12140*/  HMMA.16816.F32.BF16 R140, R4, R14, R132 ;  /* 0x0000000e048c723c */ /* 0x000ff00000041884 */
[----:B----4-:R-:W-:Y:S08]  /*12150*/  HMMA.16816.F32.BF16 R132, R8, R32, R64 ;  /* 0x000000200884723c */ /* 0x010ff00000041840 */
[C---:B------:R-:W-:Y:S08]  /*12160*/  HMMA.16816.F32.BF16 R248, R4.reuse, R24, R248 ;  /* 0x0000001804f8723c */ /* 0x040ff000000418f8 */
[C---:B------:R-:W-:Y:S08]  /*12170*/  HMMA.16816.F32.BF16 R216, R4.reuse, R20, R212 ;  /* 0x0000001404d8723c */ /* 0x040ff000000418d4 */
[----:B------:R-:W-:Y:S01]  /*12180*/  HMMA.16816.F32.BF16 R244, R4, R22, R208 ;  /* 0x0000001604f4723c */ /* 0x000fe200000418d0 */
[----:B------:R-:W-:Y:S07]  /*12190*/  LDSM.16.M88.4 R4, [R17+0x6000] ;  /* 0x006000001104783b */ /* 0x000fee0000000200 */
[C---:B------:R-:W-:Y:S01]  /*121a0*/  HMMA.16816.F32.BF16 R64, R8.reuse, R12, R44 ;  /* 0x0000000c0840723c */ /* 0x040fe2000004182c */
[----:B------:R-:W1:Y:S07]  /*121b0*/  LDSM.16.M88.4 R44, [R0+0xa800] ;  /* 0x00a80000002c783b */ /* 0x000e6e0000000200 */
[----:B------:R-:W-:Y:S01]  /*121c0*/  HMMA.16816.F32.BF16 R224, R8, R24, R60 ;  /* 0x0000001808e0723c */ /* 0x000fe2000004183c */
[----:B------:R-:W-:-:S07]  /*121d0*/  MOV R213, R216 ;  /* 0x000000d800d57202 */ /* 0x000fce0000000f00 */
[C---:B------:R-:W-:Y:S01]  /*121e0*/  HMMA.16816.F32.BF16 R60, R8.reuse, R14, R40 ;  /* 0x0000000e083c723c */ /* 0x040fe20000041828 */
[----:B------:R-:W2:Y:S07]  /*121f0*/  LDSM.16.M88.4 R40, [R0+0xb000] ;  /* 0x00b000000028783b */ /* 0x000eae0000000200 */
[C---:B------:R-:W-:Y:S01]  /*12200*/  HMMA.16816.F32.BF16 R208, R8.reuse, R34, R136 ;  /* 0x0000002208d0723c */ /* 0x040fe20000041888 */
[----:B------:R-:W3:Y:S01]  /*12210*/  LDSM.16.M88.4 R32, [R0+0xb800] ;  /* 0x00b800000020783b */ /* 0x000ee20000000200 */
[----:B------:R-:W-:Y:S01]  /*12220*/  MOV R212, R217 ;  /* 0x000000d900d47202 */ /* 0x000fe20000000f00 */
[----:B------:R-:W-:Y:S01]  /*12230*/  IMAD.MOV.U32 R24, RZ, RZ, R213 ;  /* 0x000000ffff187224 */ /* 0x000fe200078e00d5 */
[----:B------:R-:W-:Y:S01]  /*12240*/  MOV R38, R219 ;  /* 0x000000db00267202 */ /* 0x000fe20000000f00 */
[----:B------:R-:W-:Y:S01]  /*12250*/  IMAD.MOV.U32 R39, RZ, RZ, R218 ;  /* 0x000000ffff277224 */ /* 0x000fe200078e00da */
[----:B------:R-:W-:Y:S01]  /*12260*/  MOV R25, R212 ;  /* 0x000000d400197202 */ /* 0x000fe20000000f00 */
[----:B------:R-:W-:Y:S01]  /*12270*/  LDSM.16.M88.4 R12, [R17+0x4000] ;  /* 0x00400000110c783b */ /* 0x000fe20000000200 */
[----:B------:R-:W-:Y:S01]  /*12280*/  HMMA.16816.F32.BF16 R212, R8, R20, R52 ;  /* 0x0000001408d4723c */ /* 0x000fe20000041834 */
[----:B------:R-:W-:Y:S01]  /*12290*/  MOV R52, R37 ;  /* 0x0000002500347202 */ /* 0x000fe20000000f00 */
[----:B------:R-:W-:Y:S01]  /*122a0*/  IMAD.MOV.U32 R54, RZ, RZ, R16 ;  /* 0x000000ffff367224 */ /* 0x000fe200078e0010 */
[----:B------:R-:W-:-:S02]  /*122b0*/  MOV R53, R19 ;  /* 0x0000001300357202 */ /* 0x000fc40000000f00 */
[----:B------:R-:W-:-:S03]  /*122c0*/  MOV R55, R2 ;  /* 0x0000000200377202 */ /* 0x000fc60000000f00 */
[C---:B------:R-:W-:Y:S08]  /*122d0*/  HMMA.16816.F32.BF16 R216, R8.reuse, R26, R56 ;  /* 0x0000001a08d8723c */ /* 0x040ff00000041838 */
[----:B------:R-:W-:Y:S01]  /*122e0*/  HMMA.16816.F32.BF16 R136, R8, R22, R48 ;  /* 0x000000160888723c */ /* 0x000fe20000041830 */
[----:B------:R-:W-:Y:S01]  /*122f0*/  MOV R26, R39 ;  /* 0x00000027001a7202 */ /* 0x000fe20000000f00 */
[----:B------:R-:W-:Y:S01]  /*12300*/  IMAD.MOV.U32 R27, RZ, RZ, R38 ;  /* 0x000000ffff1b7224 */ /* 0x000fe200078e0026 */
[----:B------:R4:W4:Y:S05]  /*12310*/  LDSM.16.M88.4 R20, [R0+0xa000] ;  /* 0x00a000000014783b */ /* 0x00092a0000000200 */
[----:B-1----:R-:W-:-:S15]  /*12320*/  HMMA.16816.F32.BF16 R8, R4, R46, R52 ;  /* 0x0000002e0408723c */ /* 0x002fde0000041834 */
[----:B------:R-:W-:-:S04]  /*12330*/  NOP ;  /* 0x0000000000007918 */ /* 0x000fc80000000000 */
[----:B------:R-:W-:Y:S01]  /*12340*/  MOV R39, R8 ;  /* 0x0000000800277202 */ /* 0x000fe20000000f00 */
[----:B------:R-:W-:Y:S01]  /*12350*/  IMAD.MOV.U32 R38, RZ, RZ, R9 ;  /* 0x000000ffff267224 */ /* 0x000fe200078e0009 */
[----:B------:R-:W-:Y:S02]  /*12360*/  MOV R37, R10 ;  /* 0x0000000a00257202 */ /* 0x000fe40000000f00 */
[----:B------:R-:W-:Y:S02]  /*12370*/  MOV R2, R11 ;  /* 0x0000000b00027202 */ /* 0x000fe40000000f00 */
[C---:B--2---:R-:W-:Y:S08]  /*12380*/  HMMA.16816.F32.BF16 R8, R4.reuse, R40, R24 ;  /* 0x000000280408723c */ /* 0x044ff00000041818 */
[----:B---3--:R-:W-:Y:S01]  /*12390*/  HMMA.16816.F32.BF16 R24, R4, R32, R240 ;  /* 0x000000200418723c */ /* 0x008fe200000418f0 */
[----:B------:R-:W-:-:S02]  /*123a0*/  MOV R56, R235 ;  /* 0x000000eb00387202 */ /* 0x000fc40000000f00 */
[----:B------:R-:W-:-:S08]  /*123b0*/  MOV R59, R228 ;  /* 0x000000e4003b7202 */ /* 0x000fd00000000f00 */
[----:B------:R-:W-:Y:S01]  /*123c0*/  IMAD.MOV.U32 R237, RZ, RZ, R8 ;  /* 0x000000ffffed7224 */ /* 0x000fe200078e0008 */
[----:B------:R-:W-:Y:S01]  /*123d0*/  MOV R236, R9 ;  /* 0x0000000900ec7202 */ /* 0x000fe20000000f00 */
[----:B------:R-:W-:Y:S01]  /*123e0*/  HMMA.16816.F32.BF16 R240, R4, R34, R140 ;  /* 0x0000002204f0723c */ /* 0x000fe2000004188c */
[----:B------:R-:W-:-:S05]  /*123f0*/  MOV R235, R10 ;  /* 0x0000000a00eb7202 */ /* 0x000fca0000000f00 */
[----:B------:R-:W-:Y:S02]  /*12400*/  MOV R9, R25 ;  /* 0x0000001900097202 */ /* 0x000fe40000000f00 */
[----:B------:R-:W-:Y:S01]  /*12410*/  MOV R8, R26 ;  /* 0x0000001a00087202 */ /* 0x000fe20000000f00 */
[----:B------:R-:W-:Y:S01]  /*12420*/  IMAD.MOV.U32 R228, RZ, RZ, R11 ;  /* 0x000000ffffe47224 */ /* 0x000fe200078e000b */
[----:B------:R-:W-:Y:S01]  /*12430*/  MOV R239, R27 ;  /* 0x0000001b00ef7202 */ /* 0x000fe20000000f00 */
[----:B----4-:R-:W-:Y:S01]  /*12440*/  IMAD.MOV.U32 R0, RZ, RZ, R24 ;  /* 0x000000ffff007224 */ /* 0x010fe200078e0018 */
[----:B------:R-:W-:Y:S01]  /*12450*/  MOV R142, R9 ;  /* 0x00000009008e7202 */ /* 0x000fe20000000f00 */
[----:B------:R-:W-:Y:S01]  /*12460*/  IMAD.MOV.U32 R143, RZ, RZ, R8 ;  /* 0x000000ffff8f7224 */ /* 0x000fe200078e0008 */
[----:B------:R-:W-:Y:S04]  /*12470*/  LDSM.16.M88.4 R24, [R3+0xa000] ;  /* 0x00a000000318783b */ /* 0x000fe80000000200 */
[----:B------:R-:W1:Y:S01]  /*12480*/  LDSM.16.M88.4 R8, [R18+0x4000] ;  /* 0x004000001208783b */ /* 0x000e620000000200 */
[----:B------:R-:W-:Y:S01]  /*12490*/  IMAD.MOV.U32 R57, RZ, RZ, R231 ;  /* 0x000000ffff397224 */ /* 0x000fe200078e00e7 */
[----:B------:R-:W-:Y:S01]  /*124a0*/  MOV R58, R229 ;  /* 0x000000e5003a7202 */ /* 0x000fe20000000f00 */
[C---:B------:R-:W-:Y:S08]  /*124b0*/  HMMA.16816.F32.BF16 R220, R4.reuse, R22, R220 ;  /* 0x0000001604dc723c */ /* 0x040ff000000418dc */
[C---:B------:R-:W-:Y:S08]  /*124c0*/  HMMA.16816.F32.BF16 R56, R4.reuse, R20, R56 ;  /* 0x000000140438723c */ /* 0x040ff00000041838 */
[C---:B------:R-:W-:Y:S08]  /*124d0*/  HMMA.16816.F32.BF16 R248, R4.reuse, R44, R248 ;  /* 0x0000002c04f8723c */ /* 0x040ff000000418f8 */
[----:B------:R-:W-:Y:S01]  /*124e0*/  HMMA.16816.F32.BF16 R244, R4, R42, R244 ;  /* 0x0000002a04f4723c */ /* 0x000fe200000418f4 */
[----:B------:R-:W2:Y:S07]  /*124f0*/  LDSM.16.M88.4 R4, [R18+0x6000] ;  /* 0x006000001204783b */ /* 0x000eae0000000200 */
[C---:B------:R-:W-:Y:S08]  /*12500*/  HMMA.16816.F32.BF16 R48, R12.reuse, R20, R132 ;  /* 0x000000140c30723c */ /* 0x040ff00000041884 */
[----:B------:R-:W-:-:S12]  /*12510*/  HMMA.16816.F32.BF16 R52, R12, R22, R208 ;  /* 0x000000160c34723c */ /* 0x000fd800000418d0 */
[----:B-1----:R-:W-:Y:S01]  /*12520*/  HMMA.16816.F32.BF16 R20, R8, R24, R48 ;  /* 0x000000180814723c */ /* 0x002fe20000041830 */
[----:B------:R-:W-:-:S07]  /*12530*/  MOV R141, R0 ;  /* 0x00000000008d7202 */ /* 0x000fce0000000f00 */
[----:B--2---:R-:W-:Y:S11]  /*12540*/  HMMA.16816.F32.BF16 R16, R4, R24, R56 ;  /* 0x000000180410723c */ /* 0x004ff60000041838 */
[----:B------:R-:W-:-:S04]  /*12550*/  FMUL.FTZ R0, R20, UR4 ;  /* 0x0000000414007c20 */ /* 0x000fc80008410000 */
[----:B------:R1:W-:Y:S01]  /*12560*/  MUFU.TANH R231, R0 ;  /* 0x0000000000e77308 */ /* 0x0003e20000002400 */
[C---:B------:R-:W-:Y:S08]  /*12570*/  HMMA.16816.F32.BF16 R48, R12.reuse, R44, R224 ;  /* 0x0000002c0c30723c */ /* 0x040ff000000418e0 */
[----:B------:R-:W-:Y:S01]  /*12580*/  HMMA.16816.F32.BF16 R132, R12, R40, R212 ;  /* 0x000000280c84723c */ /* 0x000fe200000418d4 */
[----:B-1----:R-:W-:-:S04]  /*12590*/  FMUL.FTZ R0, R21, UR4 ;  /* 0x0000000415007c20 */ /* 0x002fc80008410000 */
[----:B------:R1:W-:Y:S03]  /*125a0*/  MUFU.TANH R229, R0 ;  /* 0x0000000000e57308 */ /* 0x0003e60000002400 */
[C---:B------:R-:W-:Y:S08]  /*125b0*/  HMMA.16816.F32.BF16 R44, R12.reuse, R46, R216 ;  /* 0x0000002e0c2c723c */ /* 0x040ff000000418d8 */
[----:B------:R-:W-:Y:S01]  /*125c0*/  HMMA.16816.F32.BF16 R40, R12, R42, R136 ;  /* 0x0000002a0c28723c */ /* 0x000fe20000041888 */
[----:B-1----:R-:W-:-:S07]  /*125d0*/  FMUL.FTZ R0, R22, UR4 ;  /* 0x0000000416007c20 */ /* 0x002fce0008410000 */
[C---:B------:R-:W-:Y:S08]  /*125e0*/  HMMA.16816.F32.BF16 R64, R12.reuse, R32, R64 ;  /* 0x000000200c40723c */ /* 0x040ff00000041840 */
[----:B------:R-:W-:Y:S01]  /*125f0*/  HMMA.16816.F32.BF16 R60, R12, R34, R60 ;  /* 0x000000220c3c723c */ /* 0x000fe2000004183c */
[----:B------:R1:W2:Y:S02]  /*12600*/  MUFU.TANH R12, R0 ;  /* 0x00000000000c7308 */ /* 0x0002a40000002400 */
[----:B-1----:R-:W-:-:S06]  /*12610*/  FMUL.FTZ R0, R23, UR4 ;  /* 0x0000000417007c20 */ /* 0x002fcc0008410000 */
[----:B------:R1:W-:Y:S02]  /*12620*/  MUFU.TANH R252, R0 ;  /* 0x0000000000fc7308 */ /* 0x0003e40000002400 */
[----:B-1----:R-:W-:-:S06]  /*12630*/  FMUL.FTZ R0, R16, UR4 ;  /* 0x0000000410007c20 */ /* 0x002fcc0008410000 */
[----:B------:R1:W3:Y:S01]  /*12640*/  MUFU.TANH R16, R0 ;  /* 0x0000000000107308 */ /* 0x0002e20000002400 */
[----:B--2---:R-:W-:Y:S01]  /*12650*/  STL [R1+0x4], R12 ;  /* 0x0000040c01007387 */ /* 0x004fe20000100800 */
[----:B------:R-:W-:Y:S03]  /*12660*/  HMMA.16816.F32.BF16 R20, R8, R26, R52 ;  /* 0x0000001a0814723c */ /* 0x000fe60000041834 */
[----:B------:R-:W2:Y:S01]  /*12670*/  LDSM.16.M88.4 R12, [R3+0xa800] ;  /* 0x00a80000030c783b */ /* 0x000ea20000000200 */
[----:B-1----:R-:W-:-:S04]  /*12680*/  FMUL.FTZ R0, R17, UR4 ;  /* 0x0000000411007c20 */ /* 0x002fc80008410000 */
[----:B------:R1:W4:Y:S01]  /*12690*/  MUFU.TANH R17, R0 ;  /* 0x0000000000117308 */ /* 0x0003220000002400 */
[----:B---3--:R3:W-:Y:S01]  /*126a0*/  STL [R1+0x10], R16 ;  /* 0x0000101001007387 */ /* 0x0087e20000100800 */
[----:B-1----:R-:W-:-:S06]  /*126b0*/  FMUL.FTZ R0, R18, UR4 ;  /* 0x0000000412007c20 */ /* 0x002fcc0008410000 */
[----:B---3--:R1:W3:Y:S02]  /*126c0*/  MUFU.TANH R16, R0 ;  /* 0x0000000000107308 */ /* 0x0082e40000002400 */
[----:B-1----:R-:W-:-:S06]  /*126d0*/  FMUL.FTZ R0, R19, UR4 ;  /* 0x0000000413007c20 */ /* 0x002fcc0008410000 */
[----:B------:R-:W1:Y:S01]  /*126e0*/  MUFU.TANH R0, R0 ;  /* 0x0000000000007308 */ /* 0x000e620000002400 */
[----:B----4-:R-:W-:Y:S01]  /*126f0*/  STL [R1+0x14], R17 ;  /* 0x0000141101007387 */ /* 0x010fe20000100800 */
[----:B------:R-:W-:Y:S03]  /*12700*/  HMMA.16816.F32.BF16 R24, R4, R26, R220 ;  /* 0x0000001a0418723c */ /* 0x000fe600000418dc */
[----:B---3--:R-:W-:Y:S01]  /*12710*/  STL [R1+0x8], R16 ;  /* 0x0000081001007387 */ /* 0x008fe20000100800 */
[----:B------:R-:W-:Y:S01]  /*12720*/  MOV R214, R143 ;  /* 0x0000008f00d67202 */ /* 0x000fe20000000f00 */
[----:B------:R-:W-:Y:S01]  /*12730*/  IMAD.MOV.U32 R140, RZ, RZ, R237 ;  /* 0x000000ffff8c7224 */ /* 0x000fe200078e00ed */
[----:B------:R-:W-:Y:S01]  /*12740*/  MOV R215, R239 ;  /* 0x000000ef00d77202 */ /* 0x000fe20000000f00 */
[----:B------:R-:W-:Y:S01]  /*12750*/  IMAD.MOV.U32 R213, RZ, RZ, R142 ;  /* 0x000000ffffd57224 */ /* 0x000fe200078e008e */
[----:B------:R-:W-:Y:S01]  /*12760*/  MOV R212, R141 ;  /* 0x0000008d00d47202 */ /* 0x000fe20000000f00 */
[----:B------:R-:W3:Y:S04]  /*12770*/  LDSM.16.M88.4 R16, [R3+0xb000] ;  /* 0x00b000000310783b */ /* 0x000ee80000000200 */
[----:B-1----:R1:W-:Y:S01]  /*12780*/  STL [R1+0xc], R0 ;  /* 0x00000c0001007387 */ /* 0x0023e20000100800 */
[----:B------:R-:W-:-:S02]  /*12790*/  IMAD.MOV.U32 R143, RZ, RZ, R228 ;  /* 0x000000ffff8f7224 */ /* 0x000fc400078e00e4 */
[----:B-1----:R-:W-:-:S04]  /*127a0*/  FMUL.FTZ R0, R20, UR4 ;  /* 0x0000000414007c20 */ /* 0x002fc80008410000 */
[----:B------:R1:W4:Y:S02]  /*127b0*/  MUFU.TANH R222, R0 ;  /* 0x0000000000de7308 */ /* 0x0003240000002400 */
[----:B-1----:R-:W-:-:S06]  /*127c0*/  FMUL.FTZ R0, R21, UR4 ;  /* 0x0000000415007c20 */ /* 0x002fcc0008410000 */
[----:B------:R1:W1:Y:S02]  /*127d0*/  MUFU.TANH R221, R0 ;  /* 0x0000000000dd7308 */ /* 0x0002640000002400 */
[----:B-1----:R-:W-:-:S06]  /*127e0*/  FMUL.FTZ R0, R22, UR4 ;  /* 0x0000000416007c20 */ /* 0x002fcc0008410000 */
[----:B------:R1:W1:Y:S02]  /*127f0*/  MUFU.TANH R228, R0 ;  /* 0x0000000000e47308 */ /* 0x0002640000002400 */
[----:B-1----:R-:W-:Y:S02]  /*12800*/  FMUL.FTZ R0, R23, UR4 ;  /* 0x0000000417007c20 */ /* 0x002fe40008410000 */
[----:B--2---:R-:W-:Y:S04]  /*12810*/  HMMA.16816.F32.BF16 R20, R8, R12, R48 ;  /* 0x0000000c0814723c */ /* 0x004fe80000041830 */
[----:B------:R1:W2:Y:S01]  /*12820*/  MUFU.TANH R227, R0 ;  /* 0x0000000000e37308 */ /* 0x0002a20000002400 */
[----:B------:R-:W-:Y:S01]  /*12830*/  MOV R142, R235 ;  /* 0x000000eb008e7202 */ /* 0x000fe20000000f00 */
[----:B-1----:R-:W-:-:S06]  /*12840*/  FMUL.FTZ R0, R24, UR4 ;  /* 0x0000000418007c20 */ /* 0x002fcc0008410000 */
[----:B------:R1:W1:Y:S01]  /*12850*/  MUFU.TANH R237, R0 ;  /* 0x0000000000ed7308 */ /* 0x0002620000002400 */
[----:B------:R-:W-:Y:S01]  /*12860*/  MOV R141, R236 ;  /* 0x000000ec008d7202 */ /* 0x000fe20000000f00 */
[----:B-1----:R-:W-:-:S06]  /*12870*/  FMUL.FTZ R0, R25, UR4 ;  /* 0x0000000419007c20 */ /* 0x002fcc0008410000 */
[----:B------:R1:W1:Y:S02]  /*12880*/  MUFU.TANH R239, R0 ;  /* 0x0000000000ef7308 */ /* 0x0002640000002400 */
[----:B-1----:R-:W-:-:S06]  /*12890*/  FMUL.FTZ R0, R26, UR4 ;  /* 0x000000041a007c20 */ /* 0x002fcc0008410000 */
[----:B------:R1:W1:Y:S02]  /*128a0*/  MUFU.TANH R235, R0 ;  /* 0x0000000000eb7308 */ /* 0x0002640000002400 */
[----:B-1----:R-:W-:Y:S02]  /*128b0*/  FMUL.FTZ R0, R27, UR4 ;  /* 0x000000041b007c20 */ /* 0x002fe40008410000 */
[----:B------:R-:W-:Y:S04]  /*128c0*/  HMMA.16816.F32.BF16 R24, R4, R12, R248 ;  /* 0x0000000c0418723c */ /* 0x000fe800000418f8 */
[----:B------:R1:W1:Y:S02]  /*128d0*/  MUFU.TANH R236, R0 ;  /* 0x0000000000ec7308 */ /* 0x0002640000002400 */
[----:B-1----:R-:W-:-:S06]  /*128e0*/  FMUL.FTZ R0, R20, UR4 ;  /* 0x0000000414007c20 */ /* 0x002fcc0008410000 */
[----:B------:R1:W1:Y:S02]  /*128f0*/  MUFU.TANH R218, R0 ;  /* 0x0000000000da7308 */ /* 0x0002640000002400 */
[----:B-1----:R-:W-:-:S06]  /*12900*/  FMUL.FTZ R0, R21, UR4 ;  /* 0x0000000415007c20 */ /* 0x002fcc0008410000 */
[----:B------:R1:W1:Y:S02]  /*12910*/  MUFU.TANH R217, R0 ;  /* 0x0000000000d97308 */ /* 0x0002640000002400 */
[----:B-1----:R-:W-:-:S06]  /*12920*/  FMUL.FTZ R0, R22, UR4 ;  /* 0x0000000416007c20 */ /* 0x002fcc0008410000 */
[----:B------:R1:W1:Y:S02]  /*12930*/  MUFU.TANH R220, R0 ;  /* 0x0000000000dc7308 */ /* 0x0002640000002400 */
[----:B-1----:R-:W-:Y:S02]  /*12940*/  FMUL.FTZ R0, R23, UR4 ;  /* 0x0000000417007c20 */ /* 0x002fe40008410000 */
[----:B------:R-:W-:Y:S04]  /*12950*/  HMMA.16816.F32.BF16 R20, R8, R14, R44 ;  /* 0x0000000e0814723c */ /* 0x000fe8000004182c */
[----:B------:R1:W1:Y:S01]  /*12960*/  MUFU.TANH R219, R0 ;  /* 0x0000000000db7308 */ /* 0x0002620000002400 */
[----:B------:R-:W-:Y:S01]  /*12970*/  MOV R208, R39 ;  /* 0x0000002700d07202 */ /* 0x000fe20000000f00 */
[----:B------:R-:W-:Y:S01]  /*12980*/  IMAD.MOV.U32 R210, RZ, RZ, R37 ;  /* 0x000000ffffd27224 */ /* 0x000fe200078e0025 */
[----:B------:R-:W-:Y:S01]  /*12990*/  MOV R209, R38 ;  /* 0x0000002600d17202 */ /* 0x000fe20000000f00 */
[----:B-1----:R-:W-:-:S04]  /*129a0*/  FMUL.FTZ R0, R24, UR4 ;  /* 0x0000000418007c20 */ /* 0x002fc80008410000 */
[----:B------:R1:W1:Y:S01]  /*129b0*/  MUFU.TANH R225, R0 ;  /* 0x0000000000e17308 */ /* 0x0002620000002400 */
[----:B------:R-:W-:Y:S01]  /*129c0*/  MOV R211, R2 ;  /* 0x0000000200d37202 */ /* 0x000fe20000000f00 */
[----:B-1----:R-:W-:-:S06]  /*129d0*/  FMUL.FTZ R0, R25, UR4 ;  /* 0x0000000419007c20 */ /* 0x002fcc0008410000 */
[----:B------:R1:W1:Y:S01]  /*129e0*/  MUFU.TANH R226, R0 ;  /* 0x0000000000e27308 */ /* 0x0002620000002400 */
[----:B------:R-:W-:Y:S01]  /*129f0*/  HMMA.16816.F32.BF16 R32, R4, R14, R208 ;  /* 0x0000000e0420723c */ /* 0x000fe200000418d0 */
[----:B------:R-:W4:Y:S01]  /*12a00*/  LDSM.16.M88.4 R12, [R3+0xb800] ;  /* 0x00b80000030c783b */ /* 0x000f220000000200 */
[----:B------:R-:W-:-:S04]  /*12a10*/  DEPBAR.LE SB0, 0x0 ;  /* 0x000080000000791a */ /* 0x000fc80000000000 */
[----:B-1----:R-:W-:-:S04]  /*12a20*/  FMUL.FTZ R0, R26, UR4 ;  /* 0x000000041a007c20 */ /* 0x002fc80008410000 */
[----:B------:R1:W1:Y:S02]  /*12a30*/  MUFU.TANH R224, R0 ;  /* 0x0000000000e07308 */ /* 0x0002640000002400 */
[----:B-1----:R-:W-:-:S06]  /*12a40*/  FMUL.FTZ R0, R27, UR4 ;  /* 0x000000041b007c20 */ /* 0x002fcc0008410000 */
[----:B------:R1:W1:Y:S01]  /*12a50*/  MUFU.TANH R223, R0 ;  /* 0x0000000000df7308 */ /* 0x0002620000002400 */
[----:B---3--:R-:W-:Y:S01]  /*12a60*/  HMMA.16816.F32.BF16 R24, R8, R16, R132 ;  /* 0x000000100818723c */ /* 0x008fe20000041884 */
[----:B-1----:R-:W-:-:S06]  /*12a70*/  FMUL.FTZ R0, R20, UR4 ;  /* 0x0000000414007c20 */ /* 0x002fcc0008410000 */
[----:B------:R1:W3:Y:S02]  /*12a80*/  MUFU.TANH R209, R0 ;  /* 0x0000000000d17308 */ /* 0x0002e40000002400 */
[----:B-1----:R-:W-:-:S06]  /*12a90*/  FMUL.FTZ R0, R21, UR4 ;  /* 0x0000000415007c20 */ /* 0x002fcc0008410000 */
[----:B------:R1:W1:Y:S02]  /*12aa0*/  MUFU.TANH R208, R0 ;  /* 0x0000000000d07308 */ /* 0x0002640000002400 */
[----:B-1----:R-:W-:-:S06]  /*12ab0*/  FMUL.FTZ R0, R22, UR4 ;  /* 0x0000000416007c20 */ /* 0x002fcc0008410000 */
[----:B------:R1:W1:Y:S02]  /*12ac0*/  MUFU.TANH R134, R0 ;  /* 0x0000000000867308 */ /* 0x0002640000002400 */
[----:B-1----:R-:W-:-:S06]  /*12ad0*/  FMUL.FTZ R0, R23, UR4 ;  /* 0x0000000417007c20 */ /* 0x002fcc0008410000 */
[----:B------:R1:W1:Y:S02]  /*12ae0*/  MUFU.TANH R133, R0 ;  /* 0x0000000000857308 */ /* 0x0002640000002400 */
[----:B-1----:R-:W-:-:S06]  /*12af0*/  FMUL.FTZ R0, R32, UR4 ;  /* 0x0000000420007c20 */ /* 0x002fcc0008410000 */
[----:B------:R1:W1:Y:S01]  /*12b00*/  MUFU.TANH R216, R0 ;  /* 0x0000000000d87308 */ /* 0x0002620000002400 */
[----:B------:R-:W-:Y:S01]  /*12b10*/  HMMA.16816.F32.BF16 R44, R4, R16, R140 ;  /* 0x00000010042c723c */ /* 0x000fe2000004188c */
        /* <DEDUP_REMOVED lines=9> */
[----:B----4-:R-:W-:Y:S01]  /*12bb0*/  HMMA.16816.F32.BF16 R48, R8, R12, R64 ;  /* 0x0000000c0830723c */ /* 0x010fe20000041840 */
[----:B-1----:R-:W-:-:S06]  /*12bc0*/  FMUL.FTZ R0, R25, UR4 ;  /* 0x0000000419007c20 */ /* 0x002fcc0008410000 */
[----:B------:R1:W4:Y:S01]  /*12bd0*/  MUFU.TANH R56, R0 ;  /* 0x0000000000387308 */ /* 0x0003220000002400 */
[----:B------:R-:W-:Y:S01]  /*12be0*/  SHF.L.U32 R3, R234, 0x1, RZ ;  /* 0x00000001ea037819 */ /* 0x000fe200000006ff */
[----:B------:R-:W-:Y:S01]  /*12bf0*/  FMUL.FTZ R2, R45, UR4 ;  /* 0x000000042d027c20 */ /* 0x000fe20008410000 */
[----:B-1----:R-:W-:-:S05]  /*12c00*/  FMUL.FTZ R0, R26, UR4 ;  /* 0x000000041a007c20 */ /* 0x002fca0008410000 */
[----:B------:R1:W1:Y:S01]  /*12c10*/  MUFU.TANH R59, R0 ;  /* 0x00000000003b7308 */ /* 0x0002620000002400 */
[----:B------:R-:W-:Y:S01]  /*12c20*/  LOP3.LUT R3, R3, 0x6, RZ, 0xc0, !PT ;  /* 0x0000000603037812 */ /* 0x000fe200078ec0ff */
[----:B------:R-:W-:Y:S01]  /*12c30*/  UISETP.NE.AND UP0, UPT, UR20, 0x3, UPT ;  /* 0x000000031400788c */ /* 0x000fe2000bf05270 */
[----:B-1----:R-:W-:-:S05]  /*12c40*/  FMUL.FTZ R0, R27, UR4 ;  /* 0x000000041b007c20 */ /* 0x002fca0008410000 */
[----:B------:R1:W1:Y:S01]  /*12c50*/  MUFU.TANH R57, R0 ;  /* 0x0000000000397308 */ /* 0x0002620000002400 */
[----:B------:R-:W-:Y:S01]  /*12c60*/  HMMA.16816.F32.BF16 R52, R8, R14, R60 ;  /* 0x0000000e0834723c */ /* 0x000fe2000004183c */
[----:B------:R-:W-:Y:S01]  /*12c70*/  FMUL.FTZ R10, R42, UR4 ;  /* 0x000000042a0a7c20 */ /* 0x000fe20008410000 */
[----:B-1----:R-:W-:-:S05]  /*12c80*/  FMUL.FTZ R0, R44, UR4 ;  /* 0x000000042c007c20 */ /* 0x002fca0008410000 */
[----:B------:R1:W1:Y:S01]  /*12c90*/  MUFU.TANH R132, R0 ;  /* 0x0000000000847308 */ /* 0x0002620000002400 */
[----:B------:R-:W-:Y:S07]  /*12ca0*/  HMMA.16816.F32.BF16 R136, R4, R12, R212 ;  /* 0x0000000c0488723c */ /* 0x000fee00000418d4 */
[----:B------:R2:W2:Y:S01]  /*12cb0*/  MUFU.TANH R44, R2 ;  /* 0x00000002002c7308 */ /* 0x0004a20000002400 */
[----:B-1----:R-:W-:-:S05]  /*12cc0*/  IMAD.U32 R0, RZ, RZ, UR20 ;  /* 0x00000014ff007e24 */ /* 0x002fca000f8e00ff */
[----:B------:R-:W-:Y:S01]  /*12cd0*/  LEA R0, R0, R3, 0x6 ;  /* 0x0000000300007211 */ /* 0x000fe200078e30ff */
[----:B--2---:R-:W-:-:S03]  /*12ce0*/  FMUL.FTZ R2, R40, UR4 ;  /* 0x0000000428027c20 */ /* 0x004fc60008410000 */
[C---:B------:R-:W-:Y:S01]  /*12cf0*/  IADD3 R13, PT, PT, R0.reuse, -0xc0, RZ ;  /* 0xffffff40000d7810 */ /* 0x040fe20007ffe0ff */
[C---:B------:R-:W-:Y:S01]  /*12d00*/  VIADD R12, R0.reuse, 0xffffff41 ;  /* 0xffffff41000c7836 */ /* 0x040fe20000000000 */
[----:B------:R1:W2:Y:S01]  /*12d10*/  MUFU.TANH R39, R2 ;  /* 0x0000000200277308 */ /* 0x0002a20000002400 */
[C---:B------:R-:W-:Y:S01]  /*12d20*/  IADD3 R11, PT, PT, R0.reuse, -0xb8, RZ ;  /* 0xffffff48000b7810 */ /* 0x040fe20007ffe0ff */
[----:B------:R-:W-:Y:S01]  /*12d30*/  HMMA.16816.F32.BF16 R140, R4, R18, R244 ;  /* 0x00000012048c723c */ /* 0x000fe200000418f4 */
[C---:B------:R-:W-:Y:S01]  /*12d40*/  IADD3 R9, PT, PT, R0.reuse, -0xb7, RZ ;  /* 0xffffff4900097810 */ /* 0x040fe20007ffe0ff */
[C---:B------:R-:W-:Y:S01]  /*12d50*/  VIADD R8, R0.reuse, 0xffffff50 ;  /* 0xffffff5000087836 */ /* 0x040fe20000000000 */
[----:B------:R-:W-:Y:S01]  /*12d60*/  IADD3 R3, PT, PT, R0, -0x9f, RZ ;  /* 0xffffff6100037810 */ /* 0x000fe20007ffe0ff */
[----:B------:R-:W-:Y:S01]  /*12d70*/  FMUL.FTZ R38, R48, UR4 ;  /* 0x0000000430267c20 */ /* 0x000fe20008410000 */
[----:B------:R-:W-:-:S03]  /*12d80*/  IADD3 R16, PT, PT, R0, -0x97, RZ ;  /* 0xffffff6900107810 */ /* 0x000fc60007ffe0ff */
[----:B------:R-:W-:Y:S01]  /*12d90*/  HMMA.16816.F32.BF16 R212, R4, R14, R240 ;  /* 0x0000000e04d4723c */ /* 0x000fe200000418f0 */
[C---:B------:R-:W-:Y:S01]  /*12da0*/  IADD3 R7, PT, PT, R0.reuse, -0xaf, RZ ;  /* 0xffffff5100077810 */ /* 0x040fe20007ffe0ff */
[C---:B------:R-:W-:Y:S01]  /*12db0*/  VIADD R5, R0.reuse, 0xffffff59 ;  /* 0xffffff5900057836 */ /* 0x040fe20000000000 */
[C---:B------:R-:W-:Y:S01]  /*12dc0*/  IADD3 R6, PT, PT, R0.reuse, -0xa8, RZ ;  /* 0xffffff5800067810 */ /* 0x040fe20007ffe0ff */
[----:B-1----:R-:W-:Y:S01]  /*12dd0*/  FMUL.FTZ R2, R41, UR4 ;  /* 0x0000000429027c20 */ /* 0x002fe20008410000 */
[C---:B------:R-:W-:Y:S01]  /*12de0*/  IADD3 R4, PT, PT, R0.reuse, -0xa0, RZ ;  /* 0xffffff6000047810 */ /* 0x040fe20007ffe0ff */
[----:B------:R1:W1:Y:S01]  /*12df0*/  MUFU.TANH R41, R10 ;  /* 0x0000000a00297308 */ /* 0x0002620000002400 */
[C---:B------:R-:W-:Y:S01]  /*12e00*/  IADD3 R15, PT, PT, R0.reuse, -0x90, RZ ;  /* 0xffffff70000f7810 */ /* 0x040fe20007ffe0ff */
[----:B------:R-:W-:Y:S01]  /*12e10*/  VIADD R14, R0, 0xffffff71 ;  /* 0xffffff71000e7836 */ /* 0x000fe20000000000 */
[----:B------:R-:W-:Y:S01]  /*12e20*/  BAR.SYNC.DEFER_BLOCKING 0x0 ;  /* 0x0000000000007b1d */ /* 0x000fe20000010000 */
[----:B------:R-:W-:-:S02]  /*12e30*/  ISETP.GE.AND P6, PT, R13, R28, PT ;  /* 0x0000001c0d00720c */ /* 0x000fc40003fc6270 */
[----:B------:R-:W-:-:S03]  /*12e40*/  ISETP.GE.AND P5, PT, R12, R28, PT ;  /* 0x0000001c0c00720c */ /* 0x000fc60003fa6270 */
[----:B------:R3:W2:Y:S01]  /*12e50*/  MUFU.TANH R40, R2 ;  /* 0x0000000200287308 */ /* 0x0006a20000002400 */
[----:B------:R-:W-:Y:S02]  /*12e60*/  ISETP.GE.AND P4, PT, R11, R28, PT ;  /* 0x0000001c0b00720c */ /* 0x000fe40003f86270 */
[C---:B-1----:R-:W-:Y:S01]  /*12e70*/  IADD3 R10, PT, PT, R0.reuse, -0x88, RZ ;  /* 0xffffff78000a7810 */ /* 0x042fe20007ffe0ff */
[C---:B---3--:R-:W-:Y:S01]  /*12e80*/  VIADD R2, R0.reuse, 0xffffff68 ;  /* 0xffffff6800027836 */ /* 0x048fe20000000000 */
[----:B------:R-:W-:Y:S01]  /*12e90*/  IADD3 R0, PT, PT, R0, -0x87, RZ ;  /* 0xffffff7900007810 */ /* 0x000fe20007ffe0ff */
[----:B--2-4-:R-:W-:Y:S08]  /*12ea0*/  BRA.U !UP0, `(.L_x_349) ;  /* 0x0000000508a07547 */ /* 0x014ff0000b800000 */
[----:B------:R-:W2:Y:S04]  /*12eb0*/  LDL R250, [R1+0x2c] ;  /* 0x00002c0001fa7983 */ /* 0x000ea80000100800 */
[----:B------:R-:W3:Y:S01]  /*12ec0*/  LDL R251, [R1+0x28] ;  /* 0x0000280001fb7983 */ /* 0x000ee20000100800 */
        /* <DEDUP_REMOVED lines=10> */
[----:B------:R-:W-:-:S02]  /*12f70*/  IMAD.U32 R17, RZ, RZ, UR9 ;  /* 0x00000009ff117e24 */ /* 0x000fc4000f8e00ff */
[----:B------:R-:W-:Y:S02]  /*12f80*/  IMAD.U32 R21, RZ, RZ, UR8 ;  /* 0x00000008ff157e24 */ /* 0x000fe4000f8e00ff */
[----:B------:R-:W-:Y:S02]  /*12f90*/  IMAD.U32 R20, RZ, RZ, UR9 ;  /* 0x00000009ff147e24 */ /* 0x000fe4000f8e00ff */
[----:B------:R-:W-:Y:S02]  /*12fa0*/  IMAD.U32 R34, RZ, RZ, UR7 ;  /* 0x00000007ff227e24 */ /* 0x000fe4000f8e00ff */
[----:B------:R-:W-:Y:S01]  /*12fb0*/  IMAD.U32 R23, RZ, RZ, UR7 ;  /* 0x00000007ff177e24 */ /* 0x000fe2000f8e00ff */
[----:B--2---:R-:W-:-:S04]  /*12fc0*/  @!P3 LEA R18, P1, R18, R250, 0x1 ;  /* 0x000000fa1212b211 */ /* 0x004fc800078208ff */
[----:B---3--:R-:W-:Y:S01]  /*12fd0*/  @!P3 LEA.HI.X R19, R19, R251, R17, 0x1, P1 ;  /* 0x000000fb1313b211 */ /* 0x008fe200008f0c11 */
[----:B------:R-:W-:-:S04]  /*12fe0*/  IMAD.U32 R17, RZ, RZ, UR8 ;  /* 0x00000008ff117e24 */ /* 0x000fc8000f8e00ff */
        /* <DEDUP_REMOVED lines=10> */
[----:B------:R-:W-:Y:S02]  /*13090*/  IMAD.U32 R20, RZ, RZ, UR11 ;  /* 0x0000000bff147e24 */ /* 0x000fe4000f8e00ff */
        /* <DEDUP_REMOVED lines=8> */
[----:B------:R-:W-:Y:S01]  /*13120*/  IMAD.U32 R22, RZ, RZ, UR7 ;  /* 0x00000007ff167e24 */ /* 0x000fe2000f8e00ff */
[----:B------:R-:W-:Y:S01]  /*13130*/  @!P3 LEA R34, P1, R34, R250, 0x1 ;  /* 0x000000fa2222b211 */ /* 0x000fe200078208ff */
[----:B------:R-:W-:-:S05]  /*13140*/  IMAD.U32 R20, RZ, RZ, UR6 ;  /* 0x00000006ff147e24 */ /* 0x000fca000f8e00ff */
[CCC-:B------:R-:W-:Y:S01]  /*13150*/  @!P3 LEA.HI.X R35, R22.reuse, R251.reuse, R20.reuse, 0x1, P1 ;  /* 0x000000fb1623b211 */ /* 0x1c0fe200008f0c14 */
[----:B-1----:R-:W-:Y:S01]  /*13160*/  IMAD.U32 R19, RZ, RZ, UR10 ;  /* 0x0000000aff137e24 */ /* 0x002fe2000f8e00ff */
[-C--:B------:R-:W-:Y:S01]  /*13170*/  @!P2 LEA R22, P1, R22, R250.reuse, 0x1 ;  /* 0x000000fa1616a211 */ /* 0x080fe200078208ff */
[----:B------:R-:W-:Y:S02]  /*13180*/  IMAD.U32 R18, RZ, RZ, UR10 ;  /* 0x0000000aff127e24 */ /* 0x000fe4000f8e00ff */
        /* <DEDUP_REMOVED lines=58> */
.L_x_349:
[----:B------:R-:W3:Y:S01]  /*13530*/  LDL.LU R37, [R1+0x10] ;  /* 0x0000100001257983 */ /* 0x000ee20000300800 */
[----:B--2---:R-:W-:-:S03]  /*13540*/  FMUL.FTZ R19, R49, UR4 ;  /* 0x0000000431137c20 */ /* 0x004fc60008410000 */
[----:B------:R-:W2:Y:S04]  /*13550*/  LDL.LU R42, [R1+0x8] ;  /* 0x00000800012a7983 */ /* 0x000ea80000300800 */
[----:B------:R-:W4:Y:S04]  /*13560*/  LDL.LU R45, [R1+0x14] ;  /* 0x00001400012d7983 */ /* 0x000f280000300800 */
[----:B------:R-:W4:Y:S01]  /*13570*/  LDL.LU R35, [R1+0xc] ;  /* 0x00000c0001237983 */ /* 0x000f220000300800 */
[----:B------:R1:W1:Y:S03]  /*13580*/  MUFU.TANH R34, R19 ;  /* 0x0000001300227308 */ /* 0x0002660000002400 */
[----:B------:R-:W2:Y:S01]  /*13590*/  LDL.LU R48, [R1+0x4] ;  /* 0x0000040001307983 */ /* 0x000ea20000300800 */
[-C--:B------:R-:W-:Y:S01]  /*135a0*/  ISETP.GE.AND P2, PT, R9, R28.reuse, PT ;  /* 0x0000001c0900720c */ /* 0x080fe20003f46270 */
[----:B------:R-:W-:Y:S01]  /*135b0*/  FMUL.FTZ R20, R50, UR4 ;  /* 0x0000000432147c20 */ /* 0x000fe20008410000 */
[-C--:B------:R-:W-:Y:S01]  /*135c0*/  ISETP.GE.AND P1, PT, R8, R28.reuse, PT ;  /* 0x0000001c0800720c */ /* 0x080fe20003f26270 */
[----:B------:R-:W-:Y:S01]  /*135d0*/  STL [R1+0xac], R238 ;  /* 0x0000acee01007387 */ /* 0x000fe20000100800 */
[-C--:B------:R-:W-:Y:S01]  /*135e0*/  ISETP.GE.AND P3, PT, R7, R28.reuse, PT ;  /* 0x0000001c0700720c */ /* 0x080fe20003f66270 */
[----:B------:R-:W-:Y:S01]  /*135f0*/  MUFU.TANH R24, R38 ;  /* 0x0000002600187308 */ /* 0x000fe20000002400 */
[----:B------:R-:W-:Y:S01]  /*13600*/  FSEL R25, R221, -INF , !P2 ;  /* 0xff800000dd197808 */ /* 0x000fe20005000000 */
[----:B------:R-:W-:Y:S01]  /*13610*/  STL [R1+0xa8], R233 ;  /* 0x0000a8e901007387 */ /* 0x000fe20000100800 */
[-C--:B------:R-:W-:Y:S01]  /*13620*/  ISETP.GE.AND P2, PT, R4, R28.reuse, PT ;  /* 0x0000001c0400720c */ /* 0x080fe20003f46270 */
[----:B------:R-:W-:Y:S01]  /*13630*/  FMUL.FTZ R21, R55, UR4 ;  /* 0x0000000437157c20 */ /* 0x000fe20008410000 */
[----:B------:R-:W-:Y:S01]  /*13640*/  FSEL R62, R218, -INF , !P1 ;  /* 0xff800000da3e7808 */ /* 0x000fe20004800000 */
[----:B------:R-:W-:Y:S01]  /*13650*/  STL [R1+0xa4], R232 ;  /* 0x0000a4e801007387 */ /* 0x000fe20000100800 */
[-C--:B------:R-:W-:Y:S01]  /*13660*/  ISETP.GE.AND P1, PT, R3, R28.reuse, PT ;  /* 0x0000001c0300720c */ /* 0x080fe20003f26270 */
[----:B------:R-:W-:Y:S01]  /*13670*/  MUFU.TANH R32, R20 ;  /* 0x0000001400207308 */ /* 0x000fe20000002400 */
[----:B-1----:R-:W-:Y:S01]  /*13680*/  FMUL.FTZ R19, R52, UR4 ;  /* 0x0000000434137c20 */ /* 0x002fe20008410000 */
[----:B------:R-:W-:Y:S01]  /*13690*/  FSEL R61, R217, -INF , !P3 ;  /* 0xff800000d93d7808 */ /* 0x000fe20005800000 */
[----:B------:R-:W-:Y:S01]  /*136a0*/  STL [R1+0xa0], R230 ;  /* 0x0000a0e601007387 */ /* 0x000fe20000100800 */
[----:B------:R-:W-:Y:S01]  /*136b0*/  ISETP.GE.AND P3, PT, R2, R28, PT ;  /* 0x0000001c0200720c */ /* 0x000fe20003f66270 */
[----:B------:R-:W-:Y:S01]  /*136c0*/  FMUL.FTZ R23, R54, UR4 ;  /* 0x0000000436177c20 */ /* 0x000fe20008410000 */
[----:B------:R-:W-:-:S02]  /*136d0*/  FSEL R250, R58, -INF , !P2 ;  /* 0xff8000003afa7808 */ /* 0x000fc40005000000 */
[----:B------:R1:W1:Y:S01]  /*136e0*/  MUFU.TANH R27, R19 ;  /* 0x00000013001b7308 */ /* 0x0002620000002400 */
[-C--:B------:R-:W-:Y:S02]  /*136f0*/  ISETP.GE.AND P2, PT, R14, R28.reuse, PT ;  /* 0x0000001c0e00720c */ /* 0x080fe40003f46270 */
[----:B------:R-:W-:Y:S02]  /*13700*/  FSEL R248, R56, -INF , !P1 ;  /* 0xff80000038f87808 */ /* 0x000fe40004800000 */
[-C--:B------:R-:W-:Y:S02]  /*13710*/  ISETP.GE.AND P1, PT, R10, R28.reuse, PT ;  /* 0x0000001c0a00720c */ /* 0x080fe40003f26270 */
[----:B------:R-:W-:Y:S02]  /*13720*/  FSEL R249, R39, -INF , !P3 ;  /* 0xff80000027f97808 */ /* 0x000fe40005800000 */
[----:B------:R-:W-:Y:S02]  /*13730*/  ISETP.GE.AND P3, PT, R0, R28, PT ;  /* 0x0000001c0000720c */ /* 0x000fe40003f66270 */
[----:B------:R-:W-:-:S02]  /*13740*/  FSEL R251, R34, -INF , !P2 ;  /* 0xff80000022fb7808 */ /* 0x000fc40005000000 */
[----:B------:R-:W-:Y:S02]  /*13750*/  FSEL R22, R222, -INF , !P4 ;  /* 0xff800000de167808 */ /* 0x000fe40006000000 */
[-C--:B------:R-:W-:Y:S01]  /*13760*/  ISETP.GE.AND P4, PT, R5, R28.reuse, PT ;  /* 0x0000001c0500720c */ /* 0x080fe20003f86270 */
[----:B------:R-:W-:Y:S01]  /*13770*/  STL [R1+0x6c], R251 ;  /* 0x00006cfb01007387 */ /* 0x000fe20000100800 */
[----:B------:R-:W-:Y:S01]  /*13780*/  FSEL R17, R229, -INF , !P5 ;  /* 0xff800000e5117808 */ /* 0x000fe20006800000 */
[----:B-1----:R-:W-:Y:S01]  /*13790*/  FMUL.FTZ R19, R53, UR4 ;  /* 0x0000000435137c20 */ /* 0x002fe20008410000 */
[----:B------:R-:W-:Y:S02]  /*137a0*/  FSEL R65, R27, -INF , !P1 ;  /* 0xff8000001b417808 */ /* 0x000fe40004800000 */
[----:B------:R-:W-:Y:S01]  /*137b0*/  FSEL R63, R208, -INF , !P4 ;  /* 0xff800000d03f7808 */ /* 0x000fe20006000000 */
[----:B------:R1:W1:Y:S01]  /*137c0*/  MUFU.TANH R26, R19 ;  /* 0x00000013001a7308 */ /* 0x0002620000002400 */
[-C--:B------:R-:W-:Y:S01]  /*137d0*/  ISETP.GE.AND P4, PT, R15, R28.reuse, PT ;  /* 0x0000001c0f00720c */ /* 0x080fe20003f86270 */
[----:B------:R4:W-:Y:S01]  /*137e0*/  STL [R1+0x68], R65 ;  /* 0x0000684101007387 */ /* 0x0009e20000100800 */
[----:B------:R-:W-:-:S02]  /*137f0*/  ISETP.GE.AND P5, PT, R6, R28, PT ;  /* 0x0000001c0600720c */ /* 0x000fc40003fa6270 */
[----:B------:R-:W-:Y:S02]  /*13800*/  FSEL R66, R24, -INF , !P4 ;  /* 0xff80000018427808 */ /* 0x000fe40006000000 */
[-C--:B------:R-:W-:Y:S01]  /*13810*/  ISETP.GE.AND P4, PT, R12, R29.reuse, PT ;  /* 0x0000001d0c00720c */ /* 0x080fe20003f86270 */
[----:B------:R-:W-:Y:S01]  /*13820*/  MUFU.TANH R27, R23 ;  /* 0x00000017001b7308 */ /* 0x000fe20000002400 */
[-C--:B------:R-:W-:Y:S02]  /*13830*/  ISETP.GE.AND P2, PT, R11, R29.reuse, PT ;  /* 0x0000001d0b00720c */ /* 0x080fe40003f46270 */
[----:B------:R-:W-:Y:S02]  /*13840*/  FSEL R60, R209, -INF , !P5 ;  /* 0xff800000d13c7808 */ /* 0x000fe40006800000 */
[----:B------:R-:W-:Y:S02]  /*13850*/  ISETP.GE.AND P5, PT, R16, R28, PT ;  /* 0x0000001c1000720c */ /* 0x000fe40003fa6270 */
[----:B------:R-:W-:Y:S01]  /*13860*/  FSEL R24, R228, -INF , !P2 ;  /* 0xff800000e4187808 */ /* 0x000fe20005000000 */
[----:B------:R1:W-:Y:S01]  /*13870*/  MUFU.TANH R23, R21 ;  /* 0x0000001500177308 */ /* 0x0003e20000002400 */
[----:B------:R-:W-:Y:S01]  /*13880*/  ISETP.GE.AND P2, PT, R5, R29, PT ;  /* 0x0000001d0500720c */ /* 0x000fe20003f46270 */
[----:B-1----:R-:W-:Y:S01]  /*13890*/  FMUL.FTZ R19, R43, UR4 ;  /* 0x000000042b137c20 */ /* 0x002fe20008410000 */
[----:B------:R-:W-:-:S02]  /*138a0*/  FSEL R243, R26, -INF , !P3 ;  /* 0xff8000001af37808 */ /* 0x000fc40005800000 */
[----:B------:R-:W-:Y:S02]  /*138b0*/  FSEL R55, R133, -INF , !P2 ;  /* 0xff80000085377808 */ /* 0x000fe40005000000 */
[-C--:B------:R-:W-:Y:S01]  /*138c0*/  ISETP.GE.AND P2, PT, R15, R29.reuse, PT ;  /* 0x0000001d0f00720c */ /* 0x080fe20003f46270 */
[----:B------:R-:W-:Y:S01]  /*138d0*/  STL [R1+0x64], R243 ;  /* 0x000064f301007387 */ /* 0x000fe20000100800 */
[----:B------:R1:W-:Y:S01]  /*138e0*/  MUFU.TANH R33, R19 ;  /* 0x0000001300217308 */ /* 0x0003e20000002400 */
[----:B------:R-:W-:Y:S02]  /*138f0*/  FSEL R247, R40, -INF , !P5 ;  /* 0xff80000028f77808 */ /* 0x000fe40006800000 */
[----:B------:R-:W4:Y:S01]  /*13900*/  LDL.LU R242, [R1+0x24] ;  /* 0x0000240001f27983 */ /* 0x000f220000300800 */
[----:B------:R-:W-:Y:S02]  /*13910*/  FSEL R229, R32, -INF , !P2 ;  /* 0xff80000020e57808 */ /* 0x000fe40005000000 */
[C---:B------:R-:W-:Y:S01]  /*13920*/  ISETP.GE.AND P5, PT, R13.reuse, R29, PT ;  /* 0x0000001d0d00720c */ /* 0x040fe20003fa6270 */
[----:B------:R-:W4:Y:S01]  /*13930*/  LDL.LU R241, [R1+0x20] ;  /* 0x0000200001f17983 */ /* 0x000f220000300800 */
[----:B------:R-:W-:Y:S01]  /*13940*/  ISETP.GE.AND P2, PT, R13, R31, PT ;  /* 0x0000001f0d00720c */ /* 0x000fe20003f46270 */
[----:B------:R-:W-:Y:S01]  /*13950*/  FMUL.FTZ R21, R46, UR4 ;  /* 0x000000042e157c20 */ /* 0x000fe20008410000 */
[-C--:B------:R-:W-:Y:S01]  /*13960*/  ISETP.GE.AND P1, PT, R9, R29.reuse, PT ;  /* 0x0000001d0900720c */ /* 0x080fe20003f26270 */
[----:B------:R-:W4:Y:S01]  /*13970*/  LDL.LU R240, [R1+0x1c] ;  /* 0x00001c0001f07983 */ /* 0x000f220000300800 */
[----:B------:R-:W-:-:S02]  /*13980*/  ISETP.GE.AND P3, PT, R8, R29, PT ;  /* 0x0000001d0800720c */ /* 0x000fc40003f66270 */
[----:B------:R-:W-:Y:S02]  /*13990*/  FSEL R26, R227, -INF , !P1 ;  /* 0xff800000e31a7808 */ /* 0x000fe40004800000 */
[-C--:B------:R-:W-:Y:S01]  /*139a0*/  ISETP.GE.AND P1, PT, R4, R29.reuse, PT ;  /* 0x0000001d0400720c */ /* 0x080fe20003f26270 */
[----:B-1----:R-:W-:Y:S01]  /*139b0*/  FMUL.FTZ R19, R51, UR4 ;  /* 0x0000000433137c20 */ /* 0x002fe20008410000 */
[----:B------:R-:W-:Y:S02]  /*139c0*/  FSEL R53, R220, -INF , !P3 ;  /* 0xff800000dc357808 */ /* 0x000fe40005800000 */
[-C--:B------:R-:W-:Y:S01]  /*139d0*/  ISETP.GE.AND P3, PT, R3, R29.reuse, PT ;  /* 0x0000001d0300720c */ /* 0x080fe20003f66270 */
[----:B------:R1:W1:Y:S01]  /*139e0*/  MUFU.TANH R28, R19 ;  /* 0x00000013001c7308 */ /* 0x0002620000002400 */
[----:B------:R-:W-:Y:S02]  /*139f0*/  FSEL R244, R59, -INF , !P1 ;  /* 0xff8000003bf47808 */ /* 0x000fe40004800000 */
[----:B------:R-:W-:-:S02]  /*13a00*/  ISETP.GE.AND P1, PT, R14, R29, PT ;  /* 0x0000001d0e00720c */ /* 0x000fc40003f26270 */
[----:B------:R-:W-:Y:S02]  /*13a10*/  FSEL R245, R57, -INF , !P3 ;  /* 0xff80000039f57808 */ /* 0x000fe40005800000 */
[-C--:B------:R-:W-:Y:S02]  /*13a20*/  ISETP.GE.AND P3, PT, R10, R29.reuse, PT ;  /* 0x0000001d0a00720c */ /* 0x080fe40003f66270 */
[----:B------:R-:W-:Y:S02]  /*13a30*/  FSEL R18, R231, -INF , !P6 ;  /* 0xff800000e7127808 */ /* 0x000fe40007000000 */
[----:B-1----:R-:W-:Y:S02]  /*13a40*/  FSEL R19, R252, -INF , !P4 ;  /* 0xff800000fc137808 */ /* 0x002fe40006000000 */
[----:B------:R-:W-:Y:S02]  /*13a50*/  ISETP.GE.AND P4, PT, R6, R29, PT ;  /* 0x0000001d0600720c */ /* 0x000fe40003f86270 */
[----:B------:R-:W-:-:S02]  /*13a60*/  FSEL R64, R28, -INF , !P1 ;  /* 0xff8000001c407808 */ /* 0x000fc40004800000 */
[----:B------:R-:W-:Y:S02]  /*13a70*/  FSEL R56, R134, -INF , !P4 ;  /* 0xff80000086387808 */ /* 0x000fe40006000000 */
[----:B------:R-:W-:Y:S02]  /*13a80*/  ISETP.GE.AND P4, PT, R16, R29, PT ;  /* 0x0000001d1000720c */ /* 0x000fe40003f86270 */
[-C--:B------:R-:W-:Y:S02]  /*13a90*/  ISETP.GE.AND P1, PT, R12, R30.reuse, PT ;  /* 0x0000001e0c00720c */ /* 0x080fe40003f26270 */
[----:B------:R-:W-:Y:S02]  /*13aa0*/  FSEL R38, R33, -INF , !P4 ;  /* 0xff80000021267808 */ /* 0x000fe40006000000 */
[----:B------:R-:W-:Y:S01]  /*13ab0*/  ISETP.GE.AND P4, PT, R13, R30, PT ;  /* 0x0000001e0d00720c */ /* 0x000fe20003f86270 */
[----:B------:R-:W-:Y:S01]  /*13ac0*/  FMUL.FTZ R13, R47, UR4 ;  /* 0x000000042f0d7c20 */ /* 0x000fe20008410000 */
[----:B------:R1:W-:Y:S08]  /*13ad0*/  MUFU.TANH R33, R21 ;  /* 0x0000001500217308 */ /* 0x0003f00000002400 */
[----:B------:R3:W4:Y:S01]  /*13ae0*/  MUFU.TANH R32, R13 ;  /* 0x0000000d00207308 */ /* 0x0007220000002400 */
[----:B-1----:R-:W-:Y:S01]  /*13af0*/  FMUL.FTZ R21, R140, UR4 ;  /* 0x000000048c157c20 */ /* 0x002fe20008410000 */
[----:B---3--:R-:W-:-:S05]  /*13b00*/  IMAD.MOV.U32 R67, RZ, RZ, R37 ;  /* 0x000000ffff437224 */ /* 0x008fca00078e0025 */
[----:B------:R-:W-:Y:S02]  /*13b10*/  FSEL R13, R67, -INF , !P4 ;  /* 0xff800000430d7808 */ /* 0x000fe40006000000 */
[----:B------:R-:W3:Y:S01]  /*13b20*/  LDL.LU R67, [R1+0x18] ;  /* 0x0000180001437983 */ /* 0x000ee20000300800 */
[----:B------:R-:W-:Y:S02]  /*13b30*/  ISETP.GE.AND P4, PT, R11, R31, PT ;  /* 0x0000001f0b00720c */ /* 0x000fe40003f86270 */
[----:B--2---:R-:W-:Y:S02]  /*13b40*/  FSEL R20, R48, -INF , !P5 ;  /* 0xff80000030147808 */ /* 0x004fe40006800000 */
[----:B------:R-:W-:Y:S02]  /*13b50*/  ISETP.GE.AND P5, PT, R7, R29, PT ;  /* 0x0000001d0700720c */ /* 0x000fe40003fa6270 */
[----:B------:R-:W-:Y:S02]  /*13b60*/  MOV R48, R42 ;  /* 0x0000002a00307202 */ /* 0x000fe40000000f00 */
[----:B------:R-:W-:-:S02]  /*13b70*/  FSEL R54, R219, -INF , !P5 ;  /* 0xff800000db367808 */ /* 0x000fc40006800000 */
[-C--:B------:R-:W-:Y:S02]  /*13b80*/  ISETP.GE.AND P5, PT, R2, R29.reuse, PT ;  /* 0x0000001d0200720c */ /* 0x080fe40003fa6270 */
[----:B------:R-:W-:Y:S02]  /*13b90*/  FSEL R42, R27, -INF , !P3 ;  /* 0xff8000001b2a7808 */ /* 0x000fe40005800000 */
[----:B------:R-:W-:Y:S02]  /*13ba0*/  FSEL R246, R41, -INF , !P5 ;  /* 0xff80000029f67808 */ /* 0x000fe40006800000 */
[----:B------:R-:W-:Y:S02]  /*13bb0*/  ISETP.GE.AND P5, PT, R0, R29, PT ;  /* 0x0000001d0000720c */ /* 0x000fe40003fa6270 */
[----:B------:R-:W-:Y:S01]  /*13bc0*/  ISETP.GE.AND P3, PT, R12, R31, PT ;  /* 0x0000001f0c00720c */ /* 0x000fe20003f66270 */
[----:B------:R1:W2:Y:S01]  /*13bd0*/  MUFU.TANH R29, R21 ;  /* 0x00000015001d7308 */ /* 0x0002a20000002400 */
[----:B------:R-:W-:Y:S01]  /*13be0*/  FSEL R37, R23, -INF , !P5 ;  /* 0xff80000017257808 */ /* 0x000fe20006800000 */
[----:B------:R-:W-:Y:S01]  /*13bf0*/  FMUL.FTZ R23, R141, UR4 ;  /* 0x000000048d177c20 */ /* 0x000fe20008410000 */
[----:B------:R-:W-:-:S02]  /*13c00*/  ISETP.GE.AND P5, PT, R11, R30, PT ;  /* 0x0000001e0b00720c */ /* 0x000fc40003fa6270 */
[----:B------:R-:W-:Y:S02]  /*13c10*/  FSEL R12, R48, -INF , !P2 ;  /* 0xff800000300c7808 */ /* 0x000fe40005000000 */
[----:B----4-:R-:W-:Y:S02]  /*13c20*/  FSEL R11, R45, -INF , !P1 ;  /* 0xff8000002d0b7808 */ /* 0x010fe40004800000 */
[C---:B------:R-:W-:Y:S02]  /*13c30*/  ISETP.GE.AND P2, PT, R9.reuse, R30, PT ;  /* 0x0000001e0900720c */ /* 0x040fe40003f46270 */
[-C--:B------:R-:W-:Y:S01]  /*13c40*/  ISETP.GE.AND P1, PT, R9, R31.reuse, PT ;  /* 0x0000001f0900720c */ /* 0x080fe20003f26270 */
[----:B------:R4:W-:Y:S01]  /*13c50*/  MUFU.TANH R28, R23 ;  /* 0x00000017001c7308 */ /* 0x0009e20000002400 */
[----:B------:R-:W-:Y:S02]  /*13c60*/  FSEL R9, R237, -INF , !P5 ;  /* 0xff800000ed097808 */ /* 0x000fe40006800000 */
[----:B------:R-:W-:-:S02]  /*13c70*/  ISETP.GE.AND P5, PT, R8, R31, PT ;  /* 0x0000001f0800720c */ /* 0x000fc40003fa6270 */
[----:B-1----:R-:W-:Y:S02]  /*13c80*/  FSEL R21, R35, -INF , !P3 ;  /* 0xff80000023157808 */ /* 0x002fe40005800000 */
[----:B------:R-:W-:Y:S02]  /*13c90*/  ISETP.GE.AND P3, PT, R8, R30, PT ;  /* 0x0000001e0800720c */ /* 0x000fe40003f66270 */
[----:B------:R-:W-:Y:S02]  /*13ca0*/  FSEL R8, R239, -INF , !P2 ;  /* 0xff800000ef087808 */ /* 0x000fe40005000000 */
[----:B------:R-:W-:Y:S02]  /*13cb0*/  ISETP.GE.AND P2, PT, R7, R31, PT ;  /* 0x0000001f0700720c */ /* 0x000fe40003f46270 */
[----:B------:R-:W-:Y:S02]  /*13cc0*/  FSEL R47, R225, -INF , !P3 ;  /* 0xff800000e12f7808 */ /* 0x000fe40005800000 */
[----:B----4-:R-:W-:-:S02]  /*13cd0*/  FSEL R23, R235, -INF , !P4 ;  /* 0xff800000eb177808 */ /* 0x010fc40006000000 */
[-C--:B------:R-:W-:Y:S02]  /*13ce0*/  ISETP.GE.AND P4, PT, R7, R30.reuse, PT ;  /* 0x0000001e0700720c */ /* 0x080fe40003f86270 */
[----:B------:R-:W-:Y:S02]  /*13cf0*/  FSEL R52, R224, -INF , !P5 ;  /* 0xff800000e0347808 */ /* 0x000fe40006800000 */
[----:B------:R-:W-:Y:S02]  /*13d00*/  FSEL R7, R236, -INF , !P1 ;  /* 0xff800000ec077808 */ /* 0x000fe40004800000 */
[C---:B------:R-:W-:Y:S02]  /*13d10*/  ISETP.GE.AND P3, PT, R6.reuse, R31, PT ;  /* 0x0000001f0600720c */ /* 0x040fe40003f66270 */
[-C--:B------:R-:W-:Y:S02]  /*13d20*/  ISETP.GE.AND P5, PT, R5, R30.reuse, PT ;  /* 0x0000001e0500720c */ /* 0x080fe40003fa6270 */
[----:B------:R-:W-:-:S02]  /*13d30*/  ISETP.GE.AND P1, PT, R6, R30, PT ;  /* 0x0000001e0600720c */ /* 0x000fc40003f26270 */
[----:B------:R-:W-:Y:S02]  /*13d40*/  FSEL R48, R226, -INF , !P4 ;  /* 0xff800000e2307808 */ /* 0x000fe40006000000 */
[----:B------:R-:W-:Y:S01]  /*13d50*/  ISETP.GE.AND P4, PT, R5, R31, PT ;  /* 0x0000001f0500720c */ /* 0x000fe20003f86270 */
[----:B------:R-:W-:Y:S01]  /*13d60*/  FMUL.FTZ R5, R136, UR4 ;  /* 0x0000000488057c20 */ /* 0x000fe20008410000 */
[----:B------:R-:W-:Y:S02]  /*13d70*/  FSEL R51, R210, -INF , !P3 ;  /* 0xff800000d2337808 */ /* 0x000fe40005800000 */
[----:B------:R-:W-:Y:S02]  /*13d80*/  FSEL R45, R211, -INF , !P5 ;  /* 0xff800000d32d7808 */ /* 0x000fe40006800000 */
[----:B------:R-:W-:Y:S02]  /*13d90*/  FSEL R49, R223, -INF , !P2 ;  /* 0xff800000df317808 */ /* 0x000fe40005000000 */
[----:B------:R-:W-:-:S02]  /*13da0*/  FSEL R46, R216, -INF , !P1 ;  /* 0xff800000d82e7808 */ /* 0x000fc40004800000 */
[CC--:B------:R-:W-:Y:S02]  /*13db0*/  ISETP.GE.AND P3, PT, R3.reuse, R30.reuse, PT ;  /* 0x0000001e0300720c */ /* 0x0c0fe40003f66270 */
[-C--:B------:R-:W-:Y:S01]  /*13dc0*/  ISETP.GE.AND P5, PT, R3, R31.reuse, PT ;  /* 0x0000001f0300720c */ /* 0x080fe20003fa6270 */
[----:B------:R-:W-:Y:S01]  /*13dd0*/  FMUL.FTZ R3, R137, UR4 ;  /* 0x0000000489037c20 */ /* 0x000fe20008410000 */
[C---:B------:R-:W-:Y:S02]  /*13de0*/  ISETP.GE.AND P2, PT, R4.reuse, R30, PT ;  /* 0x0000001e0400720c */ /* 0x040fe40003f46270 */
[----:B------:R-:W-:Y:S02]  /*13df0*/  ISETP.GE.AND P1, PT, R4, R31, PT ;  /* 0x0000001f0400720c */ /* 0x000fe40003f26270 */
[----:B------:R-:W1:Y:S01]  /*13e00*/  MUFU.TANH R4, R5 ;  /* 0x0000000500047308 */ /* 0x000e620000002400 */
[----:B------:R-:W-:-:S07]  /*13e10*/  FSEL R50, R135, -INF , !P4 ;  /* 0xff80000087327808 */ /* 0x000fce0006000000 */
[----:B------:R4:W1:Y:S01]  /*13e20*/  MUFU.TANH R5, R3 ;  /* 0x0000000300057308 */ /* 0x0008620000002400 */
[----:B------:R-:W-:Y:S02]  /*13e30*/  FSEL R132, R132, -INF , !P2 ;  /* 0xff80000084847808 */ /* 0x000fe40005000000 */
[C---:B------:R-:W-:Y:S02]  /*13e40*/  ISETP.GE.AND P4, PT, R2.reuse, R30, PT ;  /* 0x0000001e0200720c */ /* 0x040fe40003f86270 */
[----:B------:R-:W-:Y:S01]  /*13e50*/  ISETP.GE.AND P2, PT, R2, R31, PT ;  /* 0x0000001f0200720c */ /* 0x000fe20003f46270 */
[----:B------:R-:W-:Y:S01]  /*13e60*/  FMUL.FTZ R2, R138, UR4 ;  /* 0x000000048a027c20 */ /* 0x000fe20008410000 */
[----:B------:R-:W-:Y:S02]  /*13e70*/  FSEL R43, R32, -INF , !P5 ;  /* 0xff800000202b7808 */ /* 0x000fe40006800000 */
[----:B----4-:R-:W-:-:S04]  /*13e80*/  FMNMX3.FTZ R3, R242, R18, R17, !PT ;  /* 0x00000012f2037276 */ /* 0x010fc80007810011 */
[----:B------:R-:W-:Y:S01]  /*13e90*/  FMNMX3.FTZ R3, R3, R22, R25, !PT ;  /* 0x0000001603037276 */ /* 0x000fe20007810019 */
[----:B------:R4:W-:Y:S01]  /*13ea0*/  MUFU.TANH R32, R2 ;  /* 0x0000000200207308 */ /* 0x0009e20000002400 */
[----:B------:R-:W-:Y:S02]  /*13eb0*/  ISETP.GE.AND P5, PT, R15, R30, PT ;  /* 0x0000001e0f00720c */ /* 0x000fe40003fa6270 */
[----:B------:R-:W-:Y:S01]  /*13ec0*/  FMNMX3.FTZ R3, R3, R62, R61, !PT ;  /* 0x0000003e03037276 */ /* 0x000fe2000781003d */
[----:B------:R-:W-:Y:S01]  /*13ed0*/  FMUL.FTZ R27, R142, UR4 ;  /* 0x000000048e1b7c20 */ /* 0x000fe20008410000 */
[----:B--2---:R-:W-:Y:S02]  /*13ee0*/  FSEL R29, R29, -INF , !P4 ;  /* 0xff8000001d1d7808 */ /* 0x004fe40006000000 */
[----:B------:R-:W-:Y:S02]  /*13ef0*/  FMNMX3.FTZ R3, R3, R60, R63, !PT ;  /* 0x0000003c03037276 */ /* 0x000fe4000781003f */
[----:B-1----:R-:W-:Y:S01]  /*13f00*/  FSEL R235, R4, -INF , !P5 ;  /* 0xff80000004eb7808 */ /* 0x002fe20006800000 */
[----:B------:R-:W-:Y:S01]  /*13f10*/  FMUL.FTZ R4, R213, UR4 ;  /* 0x00000004d5047c20 */ /* 0x000fe20008410000 */
[----:B------:R-:W-:-:S02]  /*13f20*/  ISETP.GE.AND P4, PT, R15, R31, PT ;  /* 0x0000001f0f00720c */ /* 0x000fc40003f86270 */
[----:B------:R-:W-:Y:S01]  /*13f30*/  FMNMX3.FTZ R3, R3, R250, R248, !PT ;  /* 0x000000fa03037276 */ /* 0x000fe200078100f8 */
[----:B----4-:R-:W-:Y:S01]  /*13f40*/  FMUL.FTZ R2, R212, UR4 ;  /* 0x00000004d4027c20 */ /* 0x010fe20008410000 */
[----:B------:R-:W-:Y:S08]  /*13f50*/  MUFU.TANH R35, R27 ;  /* 0x0000001b00237308 */ /* 0x000ff00000002400 */
[----:B------:R1:W2:Y:S01]  /*13f60*/  MUFU.TANH R15, R2 ;  /* 0x00000002000f7308 */ /* 0x0002a20000002400 */
[----:B------:R-:W-:-:S07]  /*13f70*/  FSEL R57, R33, -INF , !P1 ;  /* 0xff80000021397808 */ /* 0x000fce0004800000 */
[----:B------:R4:W2:Y:S01]  /*13f80*/  MUFU.TANH R27, R4 ;  /* 0x00000004001b7308 */ /* 0x0008a20000002400 */
[----:B------:R-:W-:Y:S02]  /*13f90*/  ISETP.GE.AND P1, PT, R16, R30, PT ;  /* 0x0000001e1000720c */ /* 0x000fe40003f26270 */
[----:B-1----:R-:W-:Y:S02]  /*13fa0*/  FMNMX3.FTZ R2, R241, R20, R19, !PT ;  /* 0x00000014f1027276 */ /* 0x002fe40007810013 */
[----:B----4-:R-:W-:Y:S02]  /*13fb0*/  FMNMX3.FTZ R4, R3, R249, R247, !PT ;  /* 0x000000f903047276 */ /* 0x010fe400078100f7 */
[----:B------:R-:W-:Y:S02]  /*13fc0*/  FMNMX3.FTZ R3, R2, R24, R26, !PT ;  /* 0x0000001802037276 */ /* 0x000fe4000781001a */
[----:B------:R-:W-:Y:S02]  /*13fd0*/  FMNMX3.FTZ R2, R240, R13, R11, !PT ;  /* 0x0000000df0027276 */ /* 0x000fe4000781000b */
[----:B------:R-:W-:-:S02]  /*13fe0*/  FMNMX3.FTZ R4, R4, R66, R251, !PT ;  /* 0x0000004204047276 */ /* 0x000fc400078100fb */
[----:B------:R-:W-:Y:S02]  /*13ff0*/  FMNMX3.FTZ R3, R3, R53, R54, !PT ;  /* 0x0000003503037276 */ /* 0x000fe40007810036 */
[----:B------:R-:W-:Y:S02]  /*14000*/  FMNMX3.FTZ R2, R2, R9, R8, !PT ;  /* 0x0000000902027276 */ /* 0x000fe40007810008 */
[----:B------:R-:W-:Y:S02]  /*14010*/  FMNMX3.FTZ R136, R4, R65, R243, !PT ;  /* 0x0000004104887276 */ /* 0x000fe400078100f3 */
[----:B------:R-:W-:Y:S02]  /*14020*/  FMNMX3.FTZ R4, R3, R56, R55, !PT ;  /* 0x0000003803047276 */ /* 0x000fe40007810037 */
[----:B------:R-:W-:Y:S02]  /*14030*/  FSEL R28, R28, -INF , !P1 ;  /* 0xff8000001c1c7808 */ /* 0x000fe40004800000 */
[----:B------:R-:W-:-:S02]  /*14040*/  FMNMX3.FTZ R3, R2, R47, R48, !PT ;  /* 0x0000002f02037276 */ /* 0x000fc40007810030 */
[----:B------:R-:W-:Y:S01]  /*14050*/  ISETP.GE.AND P1, PT, R14, R30, PT ;  /* 0x0000001e0e00720c */ /* 0x000fe20003f26270 */
[----:B------:R-:W-:Y:S01]  /*14060*/  FMUL.FTZ R6, R143, UR4 ;  /* 0x000000048f067c20 */ /* 0x000fe20008410000 */
[----:B------:R-:W-:Y:S02]  /*14070*/  FSEL R133, R44, -INF , !P3 ;  /* 0xff8000002c857808 */ /* 0x000fe40005800000 */
[----:B------:R-:W-:Y:S02]  /*14080*/  FMNMX3.FTZ R3, R3, R46, R45, !PT ;  /* 0x0000002e03037276 */ /* 0x000fe4000781002d */
[----:B------:R-:W-:Y:S01]  /*14090*/  FSEL R33, R5, -INF , !P1 ;  /* 0xff80000005217808 */ /* 0x000fe20004800000 */
[----:B------:R1:W4:Y:S01]  /*140a0*/  MUFU.TANH R34, R6 ;  /* 0x0000000600227308 */ /* 0x0003220000002400 */
[----:B------:R-:W-:Y:S01]  /*140b0*/  ISETP.GE.AND P1, PT, R10, R30, PT ;  /* 0x0000001e0a00720c */ /* 0x000fe20003f26270 */
[----:B------:R-:W-:Y:S01]  /*140c0*/  FMUL.FTZ R5, R214, UR4 ;  /* 0x00000004d6057c20 */ /* 0x000fe20008410000 */
[----:B------:R-:W-:-:S02]  /*140d0*/  FMNMX3.FTZ R3, R3, R132, R133, !PT ;  /* 0x0000008403037276 */ /* 0x000fc40007810085 */
[----:B--2---:R-:W-:Y:S02]  /*140e0*/  FSEL R65, R15, -INF , !P1 ;  /* 0xff8000000f417808 */ /* 0x004fe40004800000 */
[----:B------:R-:W-:Y:S01]  /*140f0*/  MOV R44, R38 ;  /* 0x00000026002c7202 */ /* 0x000fe20000000f00 */
[----:B------:R2:W-:Y:S01]  /*14100*/  MUFU.TANH R15, R5 ;  /* 0x00000005000f7308 */ /* 0x0005e20000002400 */
[----:B------:R-:W-:Y:S02]  /*14110*/  ISETP.GE.AND P3, PT, R16, R31, PT ;  /* 0x0000001f1000720c */ /* 0x000fe40003f66270 */
[----:B------:R-:W-:Y:S02]  /*14120*/  FMNMX3.FTZ R4, R4, R244, R245, !PT ;  /* 0x000000f404047276 */ /* 0x000fe400078100f5 */
[----:B------:R-:W-:Y:S01]  /*14130*/  ISETP.GE.AND P1, PT, R0, R30, PT ;  /* 0x0000001e0000720c */ /* 0x000fe20003f26270 */
[----:B-1----:R-:W-:Y:S01]  /*14140*/  FMUL.FTZ R6, R139, UR4 ;  /* 0x000000048b067c20 */ /* 0x002fe20008410000 */
[----:B------:R-:W-:-:S03]  /*14150*/  FMNMX3.FTZ R3, R3, R29, R28, !PT ;  /* 0x0000001d03037276 */ /* 0x000fc6000781001c */
[----:B------:R1:W4:Y:S01]  /*14160*/  MUFU.TANH R16, R6 ;  /* 0x0000000600107308 */ /* 0x0003220000002400 */
[----:B------:R-:W-:Y:S01]  /*14170*/  ISETP.GE.AND P5, PT, R14, R31, PT ;  /* 0x0000001f0e00720c */ /* 0x000fe20003fa6270 */
[----:B--2---:R-:W-:Y:S01]  /*14180*/  FMUL.FTZ R5, R215, UR4 ;  /* 0x00000004d7057c20 */ /* 0x004fe20008410000 */
[----:B------:R-:W-:Y:S01]  /*14190*/  FMNMX3.FTZ R4, R4, R246, R44, !PT ;  /* 0x000000f604047276 */ /* 0x000fe2000781002c */
[----:B------:R-:W2:Y:S01]  /*141a0*/  LDCU UR4, c[0x0][0x45c] ;  /* 0x00008b80ff0477ac */ /* 0x000ea20008000800 */
[----:B------:R-:W-:-:S03]  /*141b0*/  FSEL R252, R27, -INF , !P1 ;  /* 0xff8000001bfc7808 */ /* 0x000fc60004800000 */
[----:B------:R-:W2:Y:S01]  /*141c0*/  MUFU.TANH R14, R5 ;  /* 0x00000005000e7308 */ /* 0x000ea20000002400 */
[----:B------:R-:W-:Y:S02]  /*141d0*/  FMNMX3.FTZ R137, R3, R235, R33, !PT ;  /* 0x000000eb03897276 */ /* 0x000fe40007810021 */
[----:B------:R-:W-:Y:S02]  /*141e0*/  FMNMX3.FTZ R4, R4, R229, R64, !PT ;  /* 0x000000e504047276 */ /* 0x000fe40007810040 */
[----:B------:R-:W-:Y:S02]  /*141f0*/  FMNMX3.FTZ R137, R137, R65, R252, !PT ;  /* 0x0000004189897276 */ /* 0x000fe400078100fc */
[----:B------:R-:W-:Y:S02]  /*14200*/  FMNMX3.FTZ R135, R4, R42, R37, !PT ;  /* 0x0000002a04877276 */ /* 0x000fe40007810025 */
[----:B------:R-:W-:Y:S01]  /*14210*/  ISETP.GE.AND P1, PT, R0, R31, PT ;  /* 0x0000001f0000720c */ /* 0x000fe20003f26270 */
[----:B-1----:R-:W1:Y:S01]  /*14220*/  SHFL.BFLY PT, R6, R136, 0x2, 0x1f ;  /* 0x0c401f0088067f89 */ /* 0x002e6200000e0000 */
[----:B------:R-:W-:-:S02]  /*14230*/  FSEL R251, R35, -INF , !P2 ;  /* 0xff80000023fb7808 */ /* 0x000fc40005000000 */
[----:B----4-:R-:W-:Y:S01]  /*14240*/  FSEL R139, R34, -INF , !P3 ;  /* 0xff800000228b7808 */ /* 0x010fe20005800000 */
[----:B------:R-:W4:Y:S01]  /*14250*/  SHFL.BFLY PT, R4, R137, 0x2, 0x1f ;  /* 0x0c401f0089047f89 */ /* 0x000f2200000e0000 */
[----:B------:R-:W-:Y:S02]  /*14260*/  ISETP.GE.AND P2, PT, R10, R31, PT ;  /* 0x0000001f0a00720c */ /* 0x000fe40003f46270 */
[----:B------:R-:W-:Y:S02]  /*14270*/  FSEL R239, R32, -INF , !P4 ;  /* 0xff80000020ef7808 */ /* 0x000fe40006000000 */
[----:B------:R-:W-:Y:S02]  /*14280*/  FSEL R228, R16, -INF , !P5 ;  /* 0xff80000010e47808 */ /* 0x000fe40006800000 */
[----:B------:R-:W-:Y:S02]  /*14290*/  FSEL R237, R15, -INF , !P2 ;  /* 0xff8000000fed7808 */ /* 0x000fe40005000000 */
[----:B--2---:R-:W-:-:S02]  /*142a0*/  FSEL R30, R14, -INF , !P1 ;  /* 0xff8000000e1e7808 */ /* 0x004fc40004800000 */
[----:B---3--:R-:W-:-:S04]  /*142b0*/  FMNMX3.FTZ R2, R67, R12, R21, !PT ;  /* 0x0000000c43027276 */ /* 0x008fc80007810015 */
[----:B------:R-:W-:-:S04]  /*142c0*/  FMNMX3.FTZ R2, R2, R23, R7, !PT ;  /* 0x0000001702027276 */ /* 0x000fc80007810007 */
[----:B------:R-:W-:-:S04]  /*142d0*/  FMNMX3.FTZ R2, R2, R52, R49, !PT ;  /* 0x0000003402027276 */ /* 0x000fc80007810031 */
[----:B------:R-:W-:-:S04]  /*142e0*/  FMNMX3.FTZ R2, R2, R51, R50, !PT ;  /* 0x0000003302027276 */ /* 0x000fc80007810032 */
[----:B------:R-:W-:-:S04]  /*142f0*/  FMNMX3.FTZ R0, R2, R57, R43, !PT ;  /* 0x0000003902007276 */ /* 0x000fc8000781002b */
[----:B------:R-:W-:-:S04]  /*14300*/  FMNMX3.FTZ R0, R0, R251, R139, !PT ;  /* 0x000000fb00007276 */ /* 0x000fc8000781008b */
[----:B------:R-:W-:-:S04]  /*14310*/  FMNMX3.FTZ R0, R0, R239, R228, !PT ;  /* 0x000000ef00007276 */ /* 0x000fc800078100e4 */
[----:B------:R-:W-:-:S05]  /*14320*/  FMNMX3.FTZ R0, R0, R237, R30, !PT ;  /* 0x000000ed00007276 */ /* 0x000fca000781001e */
[----:B------:R-:W2:Y:S01]  /*14330*/  SHFL.BFLY PT, R2, R0, 0x2, 0x1f ;  /* 0x0c401f0000027f89 */ /* 0x000ea200000e0000 */
[----:B-1----:R-:W-:Y:S02]  /*14340*/  FMNMX.FTZ R136, R136, R6, !PT ;  /* 0x0000000688887209 */ /* 0x002fe40007810000 */
[----:B----4-:R-:W-:-:S03]  /*14350*/  FMNMX.FTZ R137, R137, R4, !PT ;  /* 0x0000000489897209 */ /* 0x010fc60007810000 */
[----:B------:R-:W1:Y:S04]  /*14360*/  SHFL.BFLY PT, R3, R136, 0x1, 0x1f ;  /* 0x0c201f0088037f89 */ /* 0x000e6800000e0000 */
[----:B------:R-:W3:Y:S04]  /*14370*/  SHFL.BFLY PT, R4, R137, 0x1, 0x1f ;  /* 0x0c201f0089047f89 */ /* 0x000ee800000e0000 */
[----:B------:R-:W4:Y:S01]  /*14380*/  SHFL.BFLY PT, R5, R135, 0x2, 0x1f ;  /* 0x0c401f0087057f89 */ /* 0x000f2200000e0000 */
[----:B--2---:R-:W-:-:S05]  /*14390*/  FMNMX.FTZ R0, R0, R2, !PT ;  /* 0x0000000200007209 */ /* 0x004fca0007810000 */
[----:B------:R-:W2:Y:S01]  /*143a0*/  SHFL.BFLY PT, R134, R0, 0x1, 0x1f ;  /* 0x0c201f0000867f89 */ /* 0x000ea200000e0000 */
[----:B-1----:R-:W-:Y:S02]  /*143b0*/  FMNMX.FTZ R136, R136, R3, !PT ;  /* 0x0000000388887209 */ /* 0x002fe40007810000 */
[----:B---3--:R-:W-:-:S03]  /*143c0*/  FMNMX.FTZ R137, R137, R4, !PT ;  /* 0x0000000489897209 */ /* 0x008fc60007810000 */
[C---:B------:R-:W-:Y:S01]  /*143d0*/  FMUL.FTZ R35, R136.reuse, UR4 ;  /* 0x0000000488237c20 */ /* 0x040fe20008410000 */
[----:B------:R-:W-:Y:S02]  /*143e0*/  FSETP.NEU.FTZ.AND P4, PT, R136, -INF , PT ;  /* 0xff8000008800780b */ /* 0x000fe40003f9d000 */
[C---:B------:R-:W-:Y:S01]  /*143f0*/  FSETP.NEU.FTZ.AND P2, PT, R137.reuse, -INF , PT ;  /* 0xff8000008900780b */ /* 0x040fe20003f5d000 */
[----:B------:R-:W-:Y:S01]  /*14400*/  FMUL.FTZ R32, R137, UR4 ;  /* 0x0000000489207c20 */ /* 0x000fe20008410000 */
[----:B------:R-:W-:Y:S02]  /*14410*/  FSEL R35, R35, RZ, P4 ;  /* 0x000000ff23237208 */ /* 0x000fe40002000000 */
[----:B----4-:R-:W-:Y:S02]  /*14420*/  FMNMX.FTZ R135, R135, R5, !PT ;  /* 0x0000000587877209 */ /* 0x010fe40007810000 */
[----:B------:R-:W-:Y:S01]  /*14430*/  FSEL R32, R32, RZ, P2 ;  /* 0x000000ff20207208 */ /* 0x000fe20001000000 */
[----:B------:R-:W-:-:S02]  /*14440*/  FFMA.FTZ R18, R18, UR4, -R35 ;  /* 0x0000000412127c23 */ /* 0x000fc40008010823 */
[----:B------:R-:W1:Y:S02]  /*14450*/  SHFL.BFLY PT, R5, R135, 0x1, 0x1f ;  /* 0x0c201f0087057f89 */ /* 0x000e6400000e0000 */
[----:B------:R-:W-:Y:S01]  /*14460*/  FFMA.FTZ R11, R11, UR4, -R32 ;  /* 0x000000040b0b7c23 */ /* 0x000fe20008010820 */
[----:B------:R-:W3:Y:S01]  /*14470*/  MUFU.EX2 R2, R18 ;  /* 0x0000001200027308 */ /* 0x000ee20000000800 */
[----:B--2---:R-:W-:-:S03]  /*14480*/  FMNMX.FTZ R134, R0, R134, !PT ;  /* 0x0000008600867209 */ /* 0x004fc60007810000 */
[----:B------:R-:W2:Y:S01]  /*14490*/  MUFU.EX2 R0, R11 ;  /* 0x0000000b00007308 */ /* 0x000ea20000000800 */
[----:B------:R-:W-:Y:S01]  /*144a0*/  STL [R1+0x54], R33 ;  /* 0x0000542101007387 */ /* 0x000fe20000100800 */
[----:B------:R-:W-:-:S03]  /*144b0*/  FSEL R4, R136, RZ, P4 ;  /* 0x000000ff88047208 */ /* 0x000fc60002000000 */
[----:B---3--:R-:W-:Y:S04]  /*144c0*/  STL [R1+0x40], R2 ;  /* 0x0000400201007387 */ /* 0x008fe80000100800 */
[----:B--2---:R-:W-:Y:S04]  /*144d0*/  STL [R1+0x34], R0 ;  /* 0x0000340001007387 */ /* 0x004fe80000100800 */
[----:B------:R2:W-:Y:S01]  /*144e0*/  STL [R1+0xb0], R136 ;  /* 0x0000b08801007387 */ /* 0x0005e20000100800 */
[----:B-1----:R-:W-:Y:S02]  /*144f0*/  FMNMX.FTZ R135, R135, R5, !PT ;  /* 0x0000000587877209 */ /* 0x002fe40007810000 */
[----:B------:R-:W-:Y:S01]  /*14500*/  FSEL R3, R137, RZ, P2 ;  /* 0x000000ff89037208 */ /* 0x000fe20001000000 */
[----:B--2---:R-:W2:Y:S04]  /*14510*/  LDL.LU R136, [R1+0x40] ;  /* 0x0000400001887983 */ /* 0x004ea80000300800 */
[----:B------:R-:W-:Y:S04]  /*14520*/  STL [R1+0xb4], R135 ;  /* 0x0000b48701007387 */ /* 0x000fe80000100800 */
[----:B------:R1:W-:Y:S04]  /*14530*/  STL [R1+0xb8], R137 ;  /* 0x0000b88901007387 */ /* 0x0003e80000100800 */
[----:B-1----:R-:W3:Y:S01]  /*14540*/  LDL.LU R137, [R1+0x34] ;  /* 0x0000340001897983 */ /* 0x002ee20000300800 */
[C---:B------:R-:W-:Y:S01]  /*14550*/  FMUL.FTZ R33, R134.reuse, UR4 ;  /* 0x0000000486217c20 */ /* 0x040fe20008410000 */
[----:B------:R-:W-:Y:S01]  /*14560*/  FSETP.NEU.FTZ.AND P1, PT, R134, -INF , PT ;  /* 0xff8000008600780b */ /* 0x000fe20003f3d000 */
[----:B------:R-:W-:-:S03]  /*14570*/  FFMA.FTZ R13, R13, UR4, -R32 ;  /* 0x000000040d0d7c23 */ /* 0x000fc60008010820 */
[----:B------:R-:W-:Y:S01]  /*14580*/  FSEL R33, R33, RZ, P1 ;  /* 0x000000ff21217208 */ /* 0x000fe20000800000 */
[----:B------:R1:W-:Y:S01]  /*14590*/  MUFU.EX2 R233, R13 ;  /* 0x0000000d00e97308 */ /* 0x0003e20000000800 */
[----:B------:R-:W-:-:S03]  /*145a0*/  FSETP.NEU.FTZ.AND P3, PT, R135, -INF , PT ;  /* 0xff8000008700780b */ /* 0x000fc60003f7d000 */
[----:B------:R-:W-:Y:S01]  /*145b0*/  FFMA.FTZ R0, R12, UR4, -R33 ;  /* 0x000000040c007c23 */ /* 0x000fe20008010821 */
[C---:B------:R-:W-:Y:S01]  /*145c0*/  FSEL R2, R135.reuse, RZ, P3 ;  /* 0x000000ff87027208 */ /* 0x040fe20001800000 */
[----:B------:R-:W-:Y:S01]  /*145d0*/  FMUL.FTZ R34, R135, UR4 ;  /* 0x0000000487227c20 */ /* 0x000fe20008410000 */
[----:B-1----:R-:W1:Y:S01]  /*145e0*/  LDSM.16.MT88.4 R12, [R36+0xc000] ;  /* 0x00c00000240c783b */ /* 0x002e620000004200 */
[----:B------:R4:W-:Y:S03]  /*145f0*/  MUFU.EX2 R232, R0 ;  /* 0x0000000000e87308 */ /* 0x0009e60000000800 */
[----:B------:R-:W-:Y:S01]  /*14600*/  FSEL R34, R34, RZ, P3 ;  /* 0x000000ff22227208 */ /* 0x000fe20001800000 */
[----:B------:R-:W-:Y:S01]  /*14610*/  FADD.FTZ R4, R242, -R4 ;  /* 0x80000004f2047221 */ /* 0x000fe20000010000 */
[--C-:B------:R-:W-:Y:S01]  /*14620*/  FFMA.FTZ R17, R17, UR4, -R35.reuse ;  /* 0x0000000411117c23 */ /* 0x100fe20008010823 */
[--C-:B------:R-:W-:Y:S01]  /*14630*/  FFMA.FTZ R22, R22, UR4, -R35.reuse ;  /* 0x0000000416167c23 */ /* 0x100fe20008010823 */
[----:B------:R-:W-:Y:S01]  /*14640*/  FFMA.FTZ R25, R25, UR4, -R35 ;  /* 0x0000000419197c23 */ /* 0x000fe20008010823 */
[--C-:B------:R-:W-:Y:S01]  /*14650*/  FFMA.FTZ R20, R20, UR4, -R34.reuse ;  /* 0x0000000414147c23 */ /* 0x100fe20008010822 */
[--C-:B------:R-:W-:Y:S01]  /*14660*/  FFMA.FTZ R19, R19, UR4, -R34.reuse ;  /* 0x0000000413137c23 */ /* 0x100fe20008010822 */
[----:B------:R-:W-:Y:S01]  /*14670*/  FFMA.FTZ R24, R24, UR4, -R34 ;  /* 0x0000000418187c23 */ /* 0x000fe20008010822 */
[----:B----4-:R-:W-:Y:S01]  /*14680*/  FADD.FTZ R0, R241, -R2 ;  /* 0x80000002f1007221 */ /* 0x010fe20000010000 */
[----:B------:R-:W-:Y:S01]  /*14690*/  FFMA.FTZ R26, R26, UR4, -R34 ;  /* 0x000000041a1a7c23 */ /* 0x000fe20008010822 */
[----:B------:R-:W-:-:S02]  /*146a0*/  FMUL.FTZ R4, R4, UR4 ;  /* 0x0000000404047c20 */ /* 0x000fc40008410000 */
[----:B------:R-:W-:Y:S01]  /*146b0*/  FMUL.FTZ R40, R0, UR4 ;  /* 0x0000000400287c20 */ /* 0x000fe20008410000 */
[----:B------:R-:W-:Y:S01]  /*146c0*/  FSEL R2, R134, RZ, P1 ;  /* 0x000000ff86027208 */ /* 0x000fe20000800000 */
[----:B------:R-:W-:Y:S04]  /*146d0*/  MUFU.EX2 R230, R17 ;  /* 0x0000001100e67308 */ /* 0x000fe80000000800 */
[----:B------:R-:W-:Y:S01]  /*146e0*/  MUFU.EX2 R58, R22 ;  /* 0x00000016003a7308 */ /* 0x000fe20000000800 */
[----:B------:R-:W-:-:S03]  /*146f0*/  FADD.FTZ R0, R67, -R2 ;  /* 0x8000000243007221 */ /* 0x000fc60000010000 */
[----:B------:R-:W4:Y:S04]  /*14700*/  MUFU.EX2 R27, R25 ;  /* 0x00000019001b7308 */ /* 0x000f280000000800 */
[----:B------:R-:W-:Y:S04]  /*14710*/  MUFU.EX2 R238, R20 ;  /* 0x0000001400ee7308 */ /* 0x000fe80000000800 */
[----:B------:R-:W-:Y:S04]  /*14720*/  MUFU.EX2 R138, R19 ;  /* 0x00000013008a7308 */ /* 0x000fe80000000800 */
[----:B------:R-:W-:Y:S04]  /*14730*/  MUFU.EX2 R236, R24 ;  /* 0x0000001800ec7308 */ /* 0x000fe80000000800 */
[----:B------:R-:W-:Y:S04]  /*14740*/  MUFU.EX2 R231, R26 ;  /* 0x0000001a00e77308 */ /* 0x000fe80000000800 */
[----:B------:R-:W1:Y:S04]  /*14750*/  MUFU.EX2 R41, R4 ;  /* 0x0000000400297308 */ /* 0x000e680000000800 */
[----:B------:R-:W1:Y:S01]  /*14760*/  MUFU.EX2 R40, R40 ;  /* 0x0000002800287308 */ /* 0x000e620000000800 */
[--C-:B------:R-:W-:Y:S01]  /*14770*/  FFMA.FTZ R9, R9, UR4, -R32.reuse ;  /* 0x0000000409097c23 */ /* 0x100fe20008010820 */
[----:B------:R-:W-:Y:S01]  /*14780*/  FFMA.FTZ R8, R8, UR4, -R32 ;  /* 0x0000000408087c23 */ /* 0x000fe20008010820 */
[----:B------:R-:W-:Y:S01]  /*14790*/  FADD.FTZ R3, R240, -R3 ;  /* 0x80000003f0037221 */ /* 0x000fe20000010000 */
[--C-:B------:R-:W-:Y:S01]  /*147a0*/  FFMA.FTZ R21, R21, UR4, -R33.reuse ;  /* 0x0000000415157c23 */ /* 0x100fe20008010821 */
[----:B------:R-:W-:Y:S01]  /*147b0*/  FMUL.FTZ R38, R0, UR4 ;  /* 0x0000000400267c20 */ /* 0x000fe20008410000 */
[----:B------:R1:W1:Y:S01]  /*147c0*/  MUFU.EX2 R16, R9 ;  /* 0x0000000900107308 */ /* 0x0002620000000800 */
[--C-:B------:R-:W-:Y:S01]  /*147d0*/  FFMA.FTZ R23, R23, UR4, -R33.reuse ;  /* 0x0000000417177c23 */ /* 0x100fe20008010821 */
[----:B------:R-:W-:Y:S01]  /*147e0*/  FMUL.FTZ R3, R3, UR4 ;  /* 0x0000000403037c20 */ /* 0x000fe20008410000 */
[----:B------:R-:W-:Y:S01]  /*147f0*/  FFMA.FTZ R0, R7, UR4, -R33 ;  /* 0x0000000407007c23 */ /* 0x000fe20008010821 */
[----:B------:R-:W-:Y:S01]  /*14800*/  MUFU.EX2 R6, R8 ;  /* 0x0000000800067308 */ /* 0x000fe20000000800 */
[----:B----4-:R-:W-:Y:S01]  /*14810*/  F2FP.BF16.F32.PACK_AB R10, R27, R58 ;  /* 0x0000003a1b0a723e */ /* 0x010fe200000010ff */
[----:B-1----:R-:W-:-:S02]  /*14820*/  FMUL.FTZ R148, R148, R41 ;  /* 0x0000002994947220 */ /* 0x002fc40000410000 */
[----:B------:R-:W1:Y:S01]  /*14830*/  MUFU.EX2 R59, R21 ;  /* 0x00000015003b7308 */ /* 0x000e620000000800 */
[----:B------:R-:W-:Y:S01]  /*14840*/  F2FP.BF16.F32.PACK_AB R11, R231, R236 ;  /* 0x000000ece70b723e */ /* 0x000fe200000010ff */
[----:B------:R-:W-:Y:S01]  /*14850*/  FMUL.FTZ R149, R149, R41 ;  /* 0x0000002995957220 */ /* 0x000fe20000410000 */
[-C--:B------:R-:W-:Y:S01]  /*14860*/  FMUL.FTZ R150, R150, R40.reuse ;  /* 0x0000002896967220 */ /* 0x080fe20000410000 */
[----:B------:R-:W-:Y:S01]  /*14870*/  MUFU.EX2 R20, R23 ;  /* 0x0000001700147308 */ /* 0x000fe20000000800 */
[----:B------:R-:W-:Y:S01]  /*14880*/  FMUL.FTZ R151, R151, R40 ;  /* 0x0000002897977220 */ /* 0x000fe20000410000 */
[----:B------:R-:W-:Y:S02]  /*14890*/  F2FP.BF16.F32.PACK_AB R9, R138, R238 ;  /* 0x000000ee8a09723e */ /* 0x000fe400000010ff */
[----:B------:R-:W4:Y:S04]  /*148a0*/  MUFU.EX2 R39, R3 ;  /* 0x0000000300277308 */ /* 0x000f280000000800 */
[----:B------:R-:W4:Y:S04]  /*148b0*/  MUFU.EX2 R38, R38 ;  /* 0x0000002600267308 */ /* 0x000f280000000800 */
[----:B------:R-:W4:Y:S01]  /*148c0*/  MUFU.EX2 R21, R0 ;  /* 0x0000000000157308 */ /* 0x000f220000000800 */
[----:B------:R-:W-:Y:S01]  /*148d0*/  LOP3.LUT P6, RZ, R234, 0x2, RZ, 0xc0, !PT ;  /* 0x00000002eaff7812 */ /* 0x000fe200078cc0ff */
[----:B------:R-:W-:Y:S01]  /*148e0*/  IMAD.MOV.U32 R234, RZ, RZ, R16 ;  /* 0x000000ffffea7224 */ /* 0x000fe200078e0010 */
[----:B------:R-:W-:-:S02]  /*148f0*/  MOV R67, 0x20 ;  /* 0x0000002000437802 */ /* 0x000fc40000000f00 */
[----:B-1----:R-:W-:Y:S01]  /*14900*/  F2FP.BF16.F32.PACK_AB R5, R59, R232 ;  /* 0x000000e83b05723e */ /* 0x002fe200000010ff */
[-C--:B----4-:R-:W-:Y:S01]  /*14910*/  FMUL.FTZ R152, R152, R39.reuse ;  /* 0x0000002798987220 */ /* 0x090fe20000410000 */
[-C--:B------:R-:W-:Y:S01]  /*14920*/  FMUL.FTZ R153, R153, R39.reuse ;  /* 0x0000002799997220 */ /* 0x080fe20000410000 */
[-C--:B------:R-:W-:Y:S01]  /*14930*/  FMUL.FTZ R154, R154, R38.reuse ;  /* 0x000000269a9a7220 */ /* 0x080fe20000410000 */
[----:B------:R-:W-:Y:S01]  /*14940*/  FMUL.FTZ R155, R155, R38 ;  /* 0x000000269b9b7220 */ /* 0x000fe20000410000 */
[----:B------:R-:W-:Y:S02]  /*14950*/  F2FP.BF16.F32.PACK_AB R7, R21, R20 ;  /* 0x000000141507723e */ /* 0x000fe400000010ff */
[----:B------:R-:W-:Y:S01]  /*14960*/  SEL R0, R67, 0xffffffe0, !P6 ;  /* 0xffffffe043007807 */ /* 0x000fe20007000000 */
[----:B------:R-:W-:Y:S02]  /*14970*/  VIADD R2, R36, 0xc000 ;  /* 0x0000c00024027836 */ /* 0x000fe40000000000 */
        /* <DEDUP_REMOVED lines=41> */
[----:B------:R-:W-:Y:S01]  /*14c10*/  STL [R1+0xbc], R134 ;  /* 0x0000bc8601007387 */ /* 0x000fe20000100800 */
[----:B------:R-:W-:Y:S01]  /*14c20*/  MOV R135, R65 ;  /* 0x0000004100877202 */ /* 0x000fe20000000f00 */
[-C--:B------:R-:W-:Y:S01]  /*14c30*/  FMUL.FTZ R72, R72, R39.reuse ;  /* 0x0000002748487220 */ /* 0x080fe20000410000 */
[----:B------:R-:W-:Y:S01]  /*14c40*/  FMUL.FTZ R73, R73, R39 ;  /* 0x0000002749497220 */ /* 0x000fe20000410000 */
[----:B------:R-:W-:Y:S01]  /*14c50*/  FMUL.FTZ R74, R74, R38 ;  /* 0x000000264a4a7220 */ /* 0x000fe20000410000 */
[----:B--2---:R-:W-:-:S07]  /*14c60*/  F2FP.BF16.F32.PACK_AB R8, R230, R136 ;  /* 0x00000088e608723e */ /* 0x004fce00000010ff */
[----:B------:R-:W-:Y:S01]  /*14c70*/  HMMA.16816.F32.BF16 R224, R8, R12, R148 ;  /* 0x0000000c08e0723c */ /* 0x000fe20000041894 */
[----:B------:R-:W-:-:S05]  /*14c80*/  IMAD.MOV.U32 R148, RZ, RZ, R6 ;  /* 0x000000ffff947224 */ /* 0x000fca00078e0006 */
[----:B------:R-:W-:Y:S01]  /*14c90*/  F2FP.BF16.F32.PACK_AB R6, R148, R234 ;  /* 0x000000ea9406723e */ /* 0x000fe200000010ff */
[----:B------:R-:W-:Y:S01]  /*14ca0*/  IMAD.MOV.U32 R151, RZ, RZ, R43 ;  /* 0x000000ffff977224 */ /* 0x000fe200078e002b */
[----:B------:R-:W-:Y:S01]  /*14cb0*/  IADD3 R43, PT, PT, R0, R36, RZ ;  /* 0x00000024002b7210 */ /* 0x000fe20007ffe0ff */
[----:B------:R-:W-:Y:S04]  /*14cc0*/  HMMA.16816.F32.BF16 R216, R8, R14, R156 ;  /* 0x0000000e08d8723c */ /* 0x000fe8000004189c */
[----:B------:R-:W1:Y:S01]  /*14cd0*/  LDSM.16.MT88.4 R16, [R43+0xc000] ;  /* 0x00c000002b10783b */ /* 0x000e620000004200 */
[----:B---3--:R-:W-:-:S07]  /*14ce0*/  F2FP.BF16.F32.PACK_AB R4, R137, R233 ;  /* 0x000000e98904723e */ /* 0x008fce00000010ff */
[----:B------:R-:W-:Y:S01]  /*14cf0*/  HMMA.16816.F32.BF16 R220, R4, R14, R152 ;  /* 0x0000000e04dc723c */ /* 0x000fe20000041898 */
[----:B------:R-:W-:Y:S02]  /*14d00*/  MOV R152, R37 ;  /* 0x0000002500987202 */ /* 0x000fe40000000f00 */
[----:B------:R-:W-:Y:S01]  /*14d10*/  IADD3 R37, PT, PT, R36, 0xc040, RZ ;  /* 0x0000c04024257810 */ /* 0x000fe20007ffe0ff */
[----:B------:R-:W-:-:S04]  /*14d20*/  @P0 VIADD R37, R2, 0xffffffc0 ;  /* 0xffffffc002250836 */ /* 0x000fc80000000000 */
[----:B------:R-:W-:Y:S01]  /*14d30*/  HMMA.16816.F32.BF16 R240, R4, R12, R144 ;  /* 0x0000000c04f0723c */ /* 0x000fe20000041890 */
[----:B------:R-:W2:Y:S01]  /*14d40*/  LDSM.16.MT88.4 R12, [R37] ;  /* 0x00000000250c783b */ /* 0x000ea20000004200 */
[----:B------:R-:W-:Y:S01]  /*14d50*/  IMAD.MOV.U32 R153, RZ, RZ, R42 ;  /* 0x000000ffff997224 */ /* 0x000fe200078e002a */
[----:B------:R-:W-:Y:S01]  /*14d60*/  IADD3 R42, PT, PT, R0, R37, RZ ;  /* 0x00000025002a7210 */ /* 0x000fe20007ffe0ff */
[----:B------:R-:W-:-:S04]  /*14d70*/  IMAD.MOV.U32 R155, RZ, RZ, R21 ;  /* 0x000000ffff9b7224 */ /* 0x000fc800078e0015 */
[----:B-1----:R-:W-:Y:S01]  /*14d80*/  HMMA.16816.F32.BF16 R212, R8, R16, R160 ;  /* 0x0000001008d4723c */ /* 0x002fe200000418a0 */
[----:B------:R-:W-:Y:S02]  /*14d90*/  MOV R162, R20 ;  /* 0x0000001400a27202 */ /* 0x000fe40000000f00 */
[----:B------:R-:W1:Y:S01]  /*14da0*/  LDSM.16.MT88.4 R20, [R36+0xe000] ;  /* 0x00e000002414783b */ /* 0x000e620000004200 */
[----:B------:R-:W-:-:S03]  /*14db0*/  IMAD.MOV.U32 R163, RZ, RZ, R27 ;  /* 0x000000ffffa37224 */ /* 0x000fc600078e001b */
[----:B------:R-:W-:Y:S01]  /*14dc0*/  LDSM.16.MT88.4 R24, [R43+0xe000] ;  /* 0x00e000002b18783b */ /* 0x000fe20000004200 */
[----:B------:R-:W-:Y:S01]  /*14dd0*/  MOV R150, R28 ;  /* 0x0000001c00967202 */ /* 0x000fe20000000f00 */
[----:B------:R-:W-:Y:S01]  /*14de0*/  IMAD.MOV.U32 R149, RZ, RZ, R29 ;  /* 0x000000ffff957224 */ /* 0x000fe200078e001d */
[----:B------:R-:W-:Y:S01]  /*14df0*/  MOV R154, R64 ;  /* 0x00000040009a7202 */ /* 0x000fe20000000f00 */
[----:B------:R-:W-:Y:S01]  /*14e00*/  LDSM.16.MT88.4 R28, [R37+0x2000] ;  /* 0x00200000251c783b */ /* 0x000fe20000004200 */
[-C--:B--2---:R-:W-:Y:S08]  /*14e10*/  HMMA.16816.F32.BF16 R176, R8, R12.reuse, R176 ;  /* 0x0000000c08b0723c */ /* 0x084ff000000418b0 */
[C---:B------:R-:W-:Y:S08]  /*14e20*/  HMMA.16816.F32.BF16 R180, R4.reuse, R12, R180 ;  /* 0x0000000c04b4723c */ /* 0x040ff000000418b4 */
[-C--:B------:R-:W-:Y:S08]  /*14e30*/  HMMA.16816.F32.BF16 R184, R4, R14.reuse, R184 ;  /* 0x0000000e04b8723c */ /* 0x080ff000000418b8 */
[----:B------:R-:W-:Y:S01]  /*14e40*/  HMMA.16816.F32.BF16 R188, R8, R14, R188 ;  /* 0x0000000e08bc723c */ /* 0x000fe200000418bc */
[----:B------:R-:W2:Y:S01]  /*14e50*/  LDSM.16.MT88.4 R12, [R42+0x2000] ;  /* 0x002000002a0c783b */ /* 0x000ea20000004200 */
[----:B------:R-:W-:-:S06]  /*14e60*/  IMAD.MOV.U32 R134, RZ, RZ, R66 ;  /* 0x000000ffff867224 */ /* 0x000fcc00078e0042 */
[C---:B------:R-:W-:Y:S08]  /*14e70*/  HMMA.16816.F32.BF16 R208, R4.reuse, R16, R164 ;  /* 0x0000001004d0723c */ /* 0x040ff000000418a4 */
[-C--:B------:R-:W-:Y:S08]  /*14e80*/  HMMA.16816.F32.BF16 R64, R4, R18.reuse, R168 ;  /* 0x000000120440723c */ /* 0x080ff000000418a8 */
[----:B------:R-:W-:Y:S01]  /*14e90*/  HMMA.16816.F32.BF16 R172, R8, R18, R172 ;  /* 0x0000001208ac723c */ /* 0x000fe200000418ac */
[----:B------:R-:W3:Y:S01]  /*14ea0*/  LDSM.16.MT88.4 R16, [R42] ;  /* 0x000000002a10783b */ /* 0x000ee20000004200 */
        /* <DEDUP_REMOVED lines=13> */
[C---:B-1----:R-:W-:Y:S01]  /*14f80*/  HMMA.16816.F32.BF16 R168, R4.reuse, R20, R72 ;  /* 0x0000001404a8723c */ /* 0x042fe20000041848 */
[----:B------:R-:W-:Y:S01]  /*14f90*/  IMAD.MOV.U32 R2, RZ, RZ, R152 ;  /* 0x000000ffff027224 */ /* 0x000fe200078e0098 */
[----:B------:R-:W-:Y:S01]  /*14fa0*/  MOV R0, R153 ;  /* 0x0000009900007202 */ /* 0x000fe20000000f00 */
[----:B------:R-:W-:Y:S01]  /*14fb0*/  IMAD.MOV.U32 R75, RZ, RZ, R154 ;  /* 0x000000ffff4b7224 */ /* 0x000fe200078e009a */
[----:B------:R-:W-:Y:S01]  /*14fc0*/  MOV R74, R155 ;  /* 0x0000009b004a7202 */ /* 0x000fe20000000f00 */
[-C--:B------:R-:W-:Y:S01]  /*14fd0*/  FMUL.FTZ R92, R92, R39.reuse ;  /* 0x000000275c5c7220 */ /* 0x080fe20000410000 */
[----:B------:R-:W-:Y:S01]  /*14fe0*/  FMUL.FTZ R93, R93, R39 ;  /* 0x000000275d5d7220 */ /* 0x000fe20000410000 */
[-C--:B------:R-:W-:Y:S01]  /*14ff0*/  FMUL.FTZ R94, R94, R38.reuse ;  /* 0x000000265e5e7220 */ /* 0x080fe20000410000 */
[----:B------:R-:W-:Y:S01]  /*15000*/  FMUL.FTZ R95, R95, R38 ;  /* 0x000000265f5f7220 */ /* 0x000fe20000410000 */
[----:B--2---:R-:W-:Y:S01]  /*15010*/  HMMA.16816.F32.BF16 R152, R4, R12, R120 ;  /* 0x0000000c0498723c */ /* 0x004fe20000041878 */
[-C--:B------:R-:W-:Y:S01]  /*15020*/  FMUL.FTZ R96, R96, R41.reuse ;  /* 0x0000002960607220 */ /* 0x080fe20000410000 */
[----:B------:R-:W-:Y:S01]  /*15030*/  FMUL.FTZ R97, R97, R41 ;  /* 0x0000002961617220 */ /* 0x000fe20000410000 */
[-C--:B------:R-:W-:Y:S01]  /*15040*/  FMUL.FTZ R98, R98, R40.reuse ;  /* 0x0000002862627220 */ /* 0x080fe20000410000 */
[----:B------:R-:W-:Y:S01]  /*15050*/  FMUL.FTZ R99, R99, R40 ;  /* 0x0000002863637220 */ /* 0x000fe20000410000 */
[----:B------:R-:W-:Y:S01]  /*15060*/  IMAD.MOV.U32 R123, RZ, RZ, R148 ;  /* 0x000000ffff7b7224 */ /* 0x000fe200078e0094 */
[----:B------:R-:W-:Y:S01]  /*15070*/  MOV R122, R149 ;  /* 0x00000095007a7202 */ /* 0x000fe20000000f00 */
[----:B------:R-:W-:Y:S01]  /*15080*/  IMAD.MOV.U32 R121, RZ, RZ, R150 ;  /* 0x000000ffff797224 */ /* 0x000fe200078e0096 */
[----:B------:R-:W-:-:S02]  /*15090*/  MOV R120, R151 ;  /* 0x0000009700787202 */ /* 0x000fc40000000f00 */
[----:B------:R-:W-:Y:S01]  /*150a0*/  HMMA.16816.F32.BF16 R148, R4, R14, R124 ;  /* 0x0000000e0494723c */ /* 0x000fe2000004187c */
[-C--:B------:R-:W-:Y:S01]  /*150b0*/  FMUL.FTZ R88, R88, R39.reuse ;  /* 0x0000002758587220 */ /* 0x080fe20000410000 */
[----:B------:R-:W-:Y:S01]  /*150c0*/  FMUL.FTZ R89, R89, R39 ;  /* 0x0000002759597220 */ /* 0x000fe20000410000 */
[-C--:B------:R-:W-:Y:S01]  /*150d0*/  FMUL.FTZ R90, R90, R38.reuse ;  /* 0x000000265a5a7220 */ /* 0x080fe20000410000 */
[----:B------:R-:W-:Y:S01]  /*150e0*/  FMUL.FTZ R91, R91, R38 ;  /* 0x000000265b5b7220 */ /* 0x000fe20000410000 */
[-C--:B------:R-:W-:Y:S01]  /*150f0*/  FMUL.FTZ R84, R84, R41.reuse ;  /* 0x0000002954547220 */ /* 0x080fe20000410000 */
[----:B------:R-:W-:Y:S02]  /*15100*/  FMUL.FTZ R85, R85, R41 ;  /* 0x0000002955557220 */ /* 0x000fe40000410000 */
[----:B------:R-:W-:Y:S01]  /*15110*/  HMMA.16816.F32.BF16 R124, R8, R20, R68 ;  /* 0x00000014087c723c */ /* 0x000fe20000041844 */
[----:B------:R-:W-:Y:S01]  /*15120*/  IMAD.MOV.U32 R69, RZ, RZ, R0 ;  /* 0x000000ffff457224 */ /* 0x000fe200078e0000 */
[----:B------:R-:W-:Y:S01]  /*15130*/  MOV R68, R2 ;  /* 0x0000000200447202 */ /* 0x000fe20000000f00 */
[-C--:B------:R-:W-:Y:S01]  /*15140*/  FMUL.FTZ R86, R86, R40.reuse ;  /* 0x0000002856567220 */ /* 0x080fe20000410000 */
[----:B------:R-:W-:Y:S01]  /*15150*/  FMUL.FTZ R87, R87, R40 ;  /* 0x0000002857577220 */ /* 0x000fe20000410000 */
[--C-:B------:R-:W-:Y:S01]  /*15160*/  FFMA.FTZ R2, R62, UR4, -R35.reuse ;  /* 0x000000043e027c23 */ /* 0x100fe20008010823 */
[----:B------:R-:W-:-:S02]  /*15170*/  FFMA.FTZ R0, R61, UR4, -R35 ;  /* 0x000000043d007c23 */ /* 0x000fc40008010823 */
[-C--:B------:R-:W-:Y:S01]  /*15180*/  HMMA.16816.F32.BF16 R144, R4, R26.reuse, R92 ;  /* 0x0000001a0490723c */ /* 0x080fe2000004185c */
[-C--:B------:R-:W-:Y:S01]  /*15190*/  FMUL.FTZ R104, R104, R39.reuse ;  /* 0x0000002768687220 */ /* 0x080fe20000410000 */
[----:B------:R-:W-:Y:S01]  /*151a0*/  FMUL.FTZ R105, R105, R39 ;  /* 0x0000002769697220 */ /* 0x000fe20000410000 */
[-C--:B------:R-:W-:Y:S01]  /*151b0*/  FMUL.FTZ R106, R106, R38.reuse ;  /* 0x000000266a6a7220 */ /* 0x080fe20000410000 */
[-C--:B------:R-:W-:Y:S01]  /*151c0*/  FMUL.FTZ R107, R107, R38.reuse ;  /* 0x000000266b6b7220 */ /* 0x080fe20000410000 */
[----:B------:R1:W-:Y:S03]  /*151d0*/  MUFU.EX2 R72, R2 ;  /* 0x0000000200487308 */ /* 0x0003e60000000800 */
[----:B------:R-:W-:Y:S01]  /*151e0*/  HMMA.16816.F32.BF16 R96, R8, R26, R96 ;  /* 0x0000001a0860723c */ /* 0x000fe20000041860 */
[----:B------:R-:W-:Y:S02]  /*151f0*/  MOV R27, R135 ;  /* 0x00000087001b7202 */ /* 0x000fe40000000f00 */
[----:B------:R2:W-:Y:S01]  /*15200*/  MUFU.EX2 R135, R0 ;  /* 0x0000000000877308 */ /* 0x0005e20000000800 */
[-C--:B------:R-:W-:Y:S01]  /*15210*/  FMUL.FTZ R108, R108, R39.reuse ;  /* 0x000000276c6c7220 */ /* 0x080fe20000410000 */
[----:B------:R-:W-:Y:S01]  /*15220*/  FMUL.FTZ R109, R109, R39 ;  /* 0x000000276d6d7220 */ /* 0x000fe20000410000 */
[-C--:B------:R-:W-:Y:S01]  /*15230*/  FMUL.FTZ R110, R110, R38.reuse ;  /* 0x000000266e6e7220 */ /* 0x080fe20000410000 */
[----:B------:R-:W-:Y:S01]  /*15240*/  FMUL.FTZ R111, R111, R38 ;  /* 0x000000266f6f7220 */ /* 0x000fe20000410000 */
[-C--:B------:R-:W-:Y:S01]  /*15250*/  FMUL.FTZ R112, R112, R41.reuse ;  /* 0x0000002970707220 */ /* 0x080fe20000410000 */
[----:B------:R-:W-:Y:S01]  /*15260*/  FMUL.FTZ R113, R113, R41 ;  /* 0x0000002971717220 */ /* 0x000fe20000410000 */
[-C--:B------:R-:W-:Y:S01]  /*15270*/  FMUL.FTZ R114, R114, R40.reuse ;  /* 0x0000002872727220 */ /* 0x080fe20000410000 */
[----:B-1----:R-:W-:Y:S01]  /*15280*/  FFMA.FTZ R2, R63, UR4, -R35 ;  /* 0x000000043f027c23 */ /* 0x002fe20008010823 */
[----:B------:R-:W-:Y:S01]  /*15290*/  FMUL.FTZ R115, R115, R40 ;  /* 0x0000002873737220 */ /* 0x000fe20000410000 */
[-C--:B------:R-:W-:Y:S01]  /*152a0*/  FMUL.FTZ R196, R196, R39.reuse ;  /* 0x00000027c4c47220 */ /* 0x080fe20000410000 */
[-C--:B------:R-:W-:Y:S01]  /*152b0*/  FMUL.FTZ R197, R197, R39.reuse ;  /* 0x00000027c5c57220 */ /* 0x080fe20000410000 */
[-C--:B------:R-:W-:Y:S01]  /*152c0*/  FMUL.FTZ R198, R198, R38.reuse ;  /* 0x00000026c6c67220 */ /* 0x080fe20000410000 */
[----:B--2---:R-:W-:Y:S01]  /*152d0*/  FFMA.FTZ R0, R53, UR4, -R34 ;  /* 0x0000000435007c23 */ /* 0x004fe20008010822 */
[-C--:B------:R-:W-:Y:S01]  /*152e0*/  FMUL.FTZ R199, R199, R38.reuse ;  /* 0x00000026c7c77220 */ /* 0x080fe20000410000 */
[-C--:B------:R-:W-:Y:S01]  /*152f0*/  FMUL.FTZ R200, R200, R39.reuse ;  /* 0x00000027c8c87220 */ /* 0x080fe20000410000 */
[----:B------:R-:W-:Y:S01]  /*15300*/  FMUL.FTZ R201, R201, R39 ;  /* 0x00000027c9c97220 */ /* 0x000fe20000410000 */
[-C--:B------:R-:W-:Y:S01]  /*15310*/  FMUL.FTZ R202, R202, R38.reuse ;  /* 0x00000026caca7220 */ /* 0x080fe20000410000 */
[----:B------:R-:W-:Y:S01]  /*15320*/  FMUL.FTZ R203, R203, R38 ;  /* 0x00000026cbcb7220 */ /* 0x000fe20000410000 */
[-C--:B------:R-:W-:Y:S01]  /*15330*/  HMMA.16816.F32.BF16 R140, R4, R24.reuse, R88 ;  /* 0x00000018048c723c */ /* 0x080fe20000041858 */
        /* <DEDUP_REMOVED lines=9> */
[----:B------:R-:W-:-:S02]  /*153d0*/  IMAD.MOV.U32 R24, RZ, RZ, R134 ;  /* 0x000000ffff187224 */ /* 0x000fc400078e0086 */
[-C--:B------:R-:W-:Y:S01]  /*153e0*/  FMUL.FTZ R76, R76, R39.reuse ;  /* 0x000000274c4c7220 */ /* 0x080fe20000410000 */
[----:B------:R-:W-:Y:S02]  /*153f0*/  IMAD.MOV.U32 R53, RZ, RZ, R138 ;  /* 0x000000ffff357224 */ /* 0x000fe400078e008a */
        /* <DEDUP_REMOVED lines=11> */
[----:B------:R1:W-:Y:S01]  /*154b0*/  MUFU.EX2 R134, R2 ;  /* 0x0000000200867308 */ /* 0x0003e20000000800 */
[-C--:B------:R-:W-:Y:S01]  /*154c0*/  FMUL.FTZ R128, R128, R41.reuse ;  /* 0x0000002980807220 */ /* 0x080fe20000410000 */
[----:B------:R-:W-:Y:S01]  /*154d0*/  FMUL.FTZ R129, R129, R41 ;  /* 0x0000002981817220 */ /* 0x000fe20000410000 */
[-C--:B------:R-:W-:Y:S01]  /*154e0*/  FMUL.FTZ R130, R130, R40.reuse ;  /* 0x0000002882827220 */ /* 0x080fe20000410000 */
[----:B------:R2:W-:Y:S01]  /*154f0*/  MUFU.EX2 R138, R0 ;  /* 0x00000000008a7308 */ /* 0x0005e20000000800 */
[----:B------:R-:W-:Y:S01]  /*15500*/  FMUL.FTZ R131, R131, R40 ;  /* 0x0000002883837220 */ /* 0x000fe20000410000 */
[----:B------:R-:W-:Y:S01]  /*15510*/  HMMA.16816.F32.BF16 R156, R4, R28, R104 ;  /* 0x0000001c049c723c */ /* 0x000fe20000041868 */
[----:B------:R-:W-:Y:S01]  /*15520*/  IMAD.MOV.U32 R107, RZ, RZ, R162 ;  /* 0x000000ffff6b7224 */ /* 0x000fe200078e00a2 */
[----:B------:R-:W-:Y:S01]  /*15530*/  MOV R106, R163 ;  /* 0x000000a3006a7202 */ /* 0x000fe20000000f00 */
[----:B------:R-:W-:-:S02]  /*15540*/  IMAD.MOV.U32 R25, RZ, RZ, R234 ;  /* 0x000000ffff197224 */ /* 0x000fc400078e00ea */
[----:B-1----:R-:W-:-:S03]  /*15550*/  FFMA.FTZ R2, R54, UR4, -R34 ;  /* 0x0000000436027c23 */ /* 0x002fc60008010822 */
[-C--:B------:R-:W-:Y:S01]  /*15560*/  HMMA.16816.F32.BF16 R160, R4, R30.reuse, R108 ;  /* 0x0000001e04a0723c */ /* 0x080fe2000004186c */
[----:B--2---:R-:W-:Y:S01]  /*15570*/  FFMA.FTZ R0, R56, UR4, -R34 ;  /* 0x0000000438007c23 */ /* 0x004fe20008010822 */
[-C--:B------:R-:W-:Y:S01]  /*15580*/  FMUL.FTZ R100, R100, R41.reuse ;  /* 0x0000002964647220 */ /* 0x080fe20000410000 */
[----:B------:R-:W-:Y:S01]  /*15590*/  FMUL.FTZ R101, R101, R41 ;  /* 0x0000002965657220 */ /* 0x000fe20000410000 */
[-C--:B------:R-:W-:Y:S01]  /*155a0*/  FMUL.FTZ R102, R102, R40.reuse ;  /* 0x0000002866667220 */ /* 0x080fe20000410000 */
[----:B------:R1:W-:Y:S03]  /*155b0*/  MUFU.EX2 R234, R0 ;  /* 0x0000000000ea7308 */ /* 0x0003e60000000800 */
[----:B------:R-:W-:Y:S01]  /*155c0*/  HMMA.16816.F32.BF16 R112, R8, R30, R112 ;  /* 0x0000001e0870723c */ /* 0x000fe20000041870 */
[----:B------:R-:W-:Y:S01]  /*155d0*/  FMUL.FTZ R103, R103, R40 ;  /* 0x0000002867677220 */ /* 0x000fe20000410000 */
[----:B------:R2:W-:Y:S01]  /*155e0*/  MUFU.EX2 R30, R2 ;  /* 0x00000002001e7308 */ /* 0x0005e20000000800 */
[----:B------:R-:W-:-:S05]  /*155f0*/  MOV R31, R236 ;  /* 0x000000ec001f7202 */ /* 0x000fca0000000f00 */
[----:B---3--:R-:W-:Y:S01]  /*15600*/  HMMA.16816.F32.BF16 R196, R4, R16, R196 ;  /* 0x0000001004c4723c */ /* 0x008fe200000418c4 */
[----:B-1----:R-:W-:-:S07]  /*15610*/  FFMA.FTZ R0, R47, UR4, -R32 ;  /* 0x000000042f007c23 */ /* 0x002fce0008010820 */
[----:B------:R-:W-:Y:S01]  /*15620*/  HMMA.16816.F32.BF16 R200, R4, R18, R200 ;  /* 0x0000001204c8723c */ /* 0x000fe200000418c8 */
[----:B--2---:R-:W-:Y:S01]  /*15630*/  FFMA.FTZ R2, R55, UR4, -R34 ;  /* 0x0000000437027c23 */ /* 0x004fe20008010822 */
[----:B------:R1:W-:Y:S06]  /*15640*/  MUFU.EX2 R236, R0 ;  /* 0x0000000000ec7308 */ /* 0x0003ec0000000800 */
[C---:B------:R-:W-:Y:S01]  /*15650*/  HMMA.16816.F32.BF16 R192, R8.reuse, R16, R192 ;  /* 0x0000001008c0723c */ /* 0x040fe200000418c0 */
[----:B------:R2:W-:Y:S07]  /*15660*/  MUFU.EX2 R105, R2 ;  /* 0x0000000200697308 */ /* 0x0005ee0000000800 */
[----:B------:R-:W-:Y:S01]  /*15670*/  HMMA.16816.F32.BF16 R204, R8, R18, R204 ;  /* 0x0000001208cc723c */ /* 0x000fe200000418cc */
[----:B------:R-:W3:Y:S01]  /*15680*/  LDSM.16.MT88.4 R16, [R43+0xc800] ;  /* 0x00c800002b10783b */ /* 0x000ee20000004200 */
[----:B-1----:R-:W-:-:S06]  /*15690*/  FFMA.FTZ R0, R46, UR4, -R32 ;  /* 0x000000042e007c23 */ /* 0x002fcc0008010820 */
[----:B------:R-:W-:Y:S01]  /*156a0*/  HMMA.16816.F32.BF16 R164, R4, R22, R76 ;  /* 0x0000001604a4723c */ /* 0x000fe2000004184c */
[----:B--2---:R-:W-:-:S07]  /*156b0*/  FFMA.FTZ R2, R48, UR4, -R32 ;  /* 0x0000000430027c23 */ /* 0x004fce0008010820 */
[C---:B------:R-:W-:Y:S01]  /*156c0*/  HMMA.16816.F32.BF16 R108, R8.reuse, R22, R80 ;  /* 0x00000016086c723c */ /* 0x040fe20000041850 */
[----:B------:R-:W1:Y:S07]  /*156d0*/  LDSM.16.MT88.4 R20, [R36+0xc800] ;  /* 0x00c800002414783b */ /* 0x000e6e0000004200 */
[C---:B------:R-:W-:Y:S08]  /*156e0*/  HMMA.16816.F32.BF16 R116, R8.reuse, R12, R116 ;  /* 0x0000000c0874723c */ /* 0x040ff00000041874 */
[----:B------:R-:W-:Y:S01]  /*156f0*/  HMMA.16816.F32.BF16 R128, R8, R14, R128 ;  /* 0x0000000e0880723c */ /* 0x000fe20000041880 */
[----:B------:R-:W2:Y:S01]  /*15700*/  LDSM.16.MT88.4 R12, [R37+0x800] ;  /* 0x00080000250c783b */ /* 0x000ea20000004200 */
[----:B------:R-:W-:Y:S01]  /*15710*/  MOV R104, R3 ;  /* 0x0000000300687202 */ /* 0x000fe20000000f00 */
[----:B------:R-:W-:-:S05]  /*15720*/  FFMA.FTZ R3, R60, UR4, -R35 ;  /* 0x000000043c037c23 */ /* 0x000fca0008010823 */
[----:B------:R-:W-:Y:S01]  /*15730*/  HMMA.16816.F32.BF16 R100, R8, R28, R100 ;  /* 0x0000001c0864723c */ /* 0x000fe20000041864 */
[----:B------:R-:W-:Y:S01]  /*15740*/  MOV R29, R239 ;  /* 0x000000ef001d7202 */ /* 0x000fe20000000f00 */
[----:B------:R-:W-:Y:S01]  /*15750*/  IMAD.MOV.U32 R28, RZ, RZ, R237 ;  /* 0x000000ffff1c7224 */ /* 0x000fe200078e00ed */
[----:B------:R4:W-:Y:S04]  /*15760*/  MUFU.EX2 R239, R0 ;  /* 0x0000000000ef7308 */ /* 0x0009e80000000800 */
[----:B------:R3:W1:Y:S01]  /*15770*/  MUFU.EX2 R237, R2 ;  /* 0x0000000200ed7308 */ /* 0x0006620000000800 */
[----:B------:R-:W-:Y:S01]  /*15780*/  IMAD.MOV.U32 R60, RZ, RZ, R230 ;  /* 0x000000ffff3c7224 */ /* 0x000fe200078e00e6 */
[----:B------:R-:W-:Y:S02]  /*15790*/  MOV R63, R228 ;  /* 0x000000e4003f7202 */ /* 0x000fe40000000f00 */
[----:B------:R-:W-:Y:S01]  /*157a0*/  MOV R54, R229 ;  /* 0x000000e500367202 */ /* 0x000fe20000000f00 */
[----:B------:R1:W-:Y:S01]  /*157b0*/  MUFU.EX2 R230, R3 ;  /* 0x0000000300e67308 */ /* 0x0003e20000000800 */
[--C-:B----4-:R-:W-:Y:S01]  /*157c0*/  FFMA.FTZ R0, R49, UR4, -R33.reuse ;  /* 0x0000000431007c23 */ /* 0x110fe20008010821 */
[----:B---3--:R-:W-:-:S03]  /*157d0*/  FFMA.FTZ R2, R52, UR4, -R33 ;  /* 0x0000000434027c23 */ /* 0x008fc60008010821 */
[----:B------:R3:W-:Y:S04]  /*157e0*/  MUFU.EX2 R229, R0 ;  /* 0x0000000000e57308 */ /* 0x0007e80000000800 */
[----:B------:R4:W2:Y:S01]  /*157f0*/  MUFU.EX2 R228, R2 ;  /* 0x0000000200e47308 */ /* 0x0008a20000000800 */
[----:B-1----:R-:W-:Y:S01]  /*15800*/  FFMA.FTZ R3, R45, UR4, -R32 ;  /* 0x000000042d037c23 */ /* 0x002fe20008010820 */
[----:B------:R-:W-:Y:S01]  /*15810*/  IMAD.MOV.U32 R26, RZ, RZ, R252 ;  /* 0x000000ffff1a7224 */ /* 0x000fe200078e00fc */
[----:B------:R-:W-:Y:S01]  /*15820*/  MOV R61, R231 ;  /* 0x000000e7003d7202 */ /* 0x000fe20000000f00 */
[----:B------:R-:W-:Y:S01]  /*15830*/  IMAD.MOV.U32 R62, RZ, RZ, R235 ;  /* 0x000000ffff3e7224 */ /* 0x000fe200078e00eb */
[----:B------:R-:W1:Y:S01]  /*15840*/  MUFU.EX2 R252, R3 ;  /* 0x0000000300fc7308 */ /* 0x000e620000000800 */
[--C-:B---3--:R-:W-:Y:S01]  /*15850*/  FFMA.FTZ R0, R50, UR4, -R33.reuse ;  /* 0x0000000432007c23 */ /* 0x108fe20008010821 */
[----:B----4-:R-:W-:-:S03]  /*15860*/  FFMA.FTZ R2, R51, UR4, -R33 ;  /* 0x0000000433027c23 */ /* 0x010fc60008010821 */
[----:B------:R-:W-:Y:S04]  /*15870*/  MUFU.EX2 R235, R0 ;  /* 0x0000000000eb7308 */ /* 0x000fe80000000800 */
[----:B------:R-:W3:Y:S01]  /*15880*/  MUFU.EX2 R231, R2 ;  /* 0x0000000200e77308 */ /* 0x000ee20000000800 */
[----:B------:R-:W-:Y:S01]  /*15890*/  F2FP.BF16.F32.PACK_AB R4, R237, R236 ;  /* 0x000000eced04723e */ /* 0x000fe200000010ff */
[----:B------:R-:W-:Y:S01]  /*158a0*/  IMAD.MOV.U32 R71, RZ, RZ, R74 ;  /* 0x000000ffff477224 */ /* 0x000fe200078e004a */
[----:B--2---:R-:W-:Y:S02]  /*158b0*/  F2FP.BF16.F32.PACK_AB R5, R229, R228 ;  /* 0x000000e4e505723e */ /* 0x004fe400000010ff */
[----:B-1----:R-:W-:Y:S02]  /*158c0*/  F2FP.BF16.F32.PACK_AB R6, R252, R239 ;  /* 0x000000effc06723e */ /* 0x002fe400000010ff */
[----:B------:R-:W-:-:S02]  /*158d0*/  MOV R70, R75 ;  /* 0x0000004b00467202 */ /* 0x000fc40000000f00 */
[----:B------:R-:W-:Y:S02]  /*158e0*/  F2FP.BF16.F32.PACK_AB R8, R135, R72 ;  /* 0x000000488708723e */ /* 0x000fe400000010ff */
[----:B------:R-:W-:Y:S02]  /*158f0*/  F2FP.BF16.F32.PACK_AB R9, R30, R138 ;  /* 0x0000008a1e09723e */ /* 0x000fe400000010ff */
[----:B---3--:R-:W-:Y:S02]  /*15900*/  F2FP.BF16.F32.PACK_AB R7, R235, R231 ;  /* 0x000000e7eb07723e */ /* 0x008fe400000010ff */
[----:B------:R-:W-:Y:S02]  /*15910*/  F2FP.BF16.F32.PACK_AB R10, R134, R230 ;  /* 0x000000e6860a723e */ /* 0x000fe400000010ff */
[----:B------:R-:W-:Y:S01]  /*15920*/  F2FP.BF16.F32.PACK_AB R11, R105, R234 ;  /* 0x000000ea690b723e */ /* 0x000fe200000010ff */
        /* <DEDUP_REMOVED lines=20> */
[----:B------:R-:W-:-:S04]  /*15a70*/  IMAD.MOV.U32 R107, RZ, RZ, R57 ;  /* 0x000000ffff6b7224 */ /* 0x000fc800078e0039 */
[-C--:B------:R-:W-:Y:S08]  /*15a80*/  HMMA.16816.F32.BF16 R80, R8, R20.reuse, R224 ;  /* 0x000000140850723c */ /* 0x080ff000000418e0 */
[C---:B------:R-:W-:Y:S08]  /*15a90*/  HMMA.16816.F32.BF16 R88, R4.reuse, R20, R240 ;  /* 0x000000140458723c */ /* 0x040ff000000418f0 */
[----:B------:R-:W-:Y:S01]  /*15aa0*/  HMMA.16816.F32.BF16 R84, R4, R22, R220 ;  /* 0x000000160454723c */ /* 0x000fe200000418dc */
[----:B------:R-:W-:-:S07]  /*15ab0*/  MOV R222, R30 ;  /* 0x0000001e00de7202 */ /* 0x000fce0000000f00 */
[C---:B------:R-:W-:Y:S01]  /*15ac0*/  HMMA.16816.F32.BF16 R76, R8.reuse, R22, R216 ;  /* 0x00000016084c723c */ /* 0x040fe200000418d8 */
[----:B------:R-:W1:Y:S07]  /*15ad0*/  LDSM.16.MT88.4 R20, [R36+0xe800] ;  /* 0x00e800002414783b */ /* 0x000e6e0000004200 */
[----:B------:R-:W-:Y:S01]  /*15ae0*/  HMMA.16816.F32.BF16 R56, R8, R12, R176 ;  /* 0x0000000c0838723c */ /* 0x000fe200000418b0 */
[----:B------:R-:W-:Y:S01]  /*15af0*/  IMAD.MOV.U32 R176, RZ, RZ, R31 ;  /* 0x000000ffffb07224 */ /* 0x000fe200078e001f */
[----:B------:R-:W-:-:S02]  /*15b00*/  MOV R177, R28 ;  /* 0x0000001c00b17202 */ /* 0x000fc40000000f00 */
[----:B------:R-:W-:Y:S02]  /*15b10*/  MOV R178, R29 ;  /* 0x0000001d00b27202 */ /* 0x000fe40000000f00 */
[----:B------:R-:W2:Y:S01]  /*15b20*/  LDSM.16.MT88.4 R28, [R42+0x2800] ;  /* 0x002800002a1c783b */ /* 0x000ea20000004200 */
[----:B------:R-:W-:Y:S01]  /*15b30*/  IMAD.MOV.U32 R50, RZ, RZ, R53 ;  /* 0x000000ffff327224 */ /* 0x000fe200078e0035 */
[----:B------:R-:W-:Y:S01]  /*15b40*/  MOV R51, R63 ;  /* 0x0000003f00337202 */ /* 0x000fe20000000f00 */
[----:B------:R-:W-:Y:S01]  /*15b50*/  IMAD.MOV.U32 R49, RZ, RZ, R60 ;  /* 0x000000ffff317224 */ /* 0x000fe200078e003c */
[----:B------:R-:W-:Y:S01]  /*15b60*/  MOV R48, R61 ;  /* 0x0000003d00307202 */ /* 0x000fe20000000f00 */
[----:B------:R-:W-:Y:S02]  /*15b70*/  IMAD.MOV.U32 R220, RZ, RZ, R72 ;  /* 0x000000ffffdc7224 */ /* 0x000fe400078e0048 */
[----:B------:R-:W-:Y:S01]  /*15b80*/  HMMA.16816.F32.BF16 R72, R8, R16, R212 ;  /* 0x000000100848723c */ /* 0x000fe200000418d4 */
[----:B------:R-:W-:Y:S01]  /*15b90*/  MOV R215, R54 ;  /* 0x0000003600d77202 */ /* 0x000fe20000000f00 */
[----:B------:R-:W-:Y:S01]  /*15ba0*/  IMAD.MOV.U32 R212, RZ, RZ, R62 ;  /* 0x000000ffffd47224 */ /* 0x000fe200078e003e */
[----:B------:R-:W-:Y:S01]  /*15bb0*/  MOV R225, R45 ;  /* 0x0000002d00e17202 */ /* 0x000fe20000000f00 */
[----:B------:R-:W-:Y:S01]  /*15bc0*/  IMAD.MOV.U32 R224, RZ, RZ, R46 ;  /* 0x000000ffffe07224 */ /* 0x000fe200078e002e */
[----:B------:R-:W-:-:S03]  /*15bd0*/  MOV R223, R47 ;  /* 0x0000002f00df7202 */ /* 0x000fc60000000f00 */
[----:B------:R-:W-:Y:S01]  /*15be0*/  HMMA.16816.F32.BF16 R52, R4, R12, R180 ;  /* 0x0000000c0434723c */ /* 0x000fe200000418b4 */
[----:B------:R-:W-:Y:S01]  /*15bf0*/  MOV R182, R50 ;  /* 0x0000003200b67202 */ /* 0x000fe20000000f00 */
[----:B------:R-:W-:Y:S01]  /*15c00*/  IMAD.MOV.U32 R181, RZ, RZ, R51 ;  /* 0x000000ffffb57224 */ /* 0x000fe200078e0033 */
[----:B------:R-:W-:Y:S01]  /*15c10*/  MOV R183, R49 ;  /* 0x0000003100b77202 */ /* 0x000fe20000000f00 */
[----:B------:R-:W-:-:S04]  /*15c20*/  IMAD.MOV.U32 R180, RZ, RZ, R48 ;  /* 0x000000ffffb47224 */ /* 0x000fc800078e0030 */
[----:B------:R-:W-:Y:S01]  /*15c30*/  HMMA.16816.F32.BF16 R64, R4, R18, R64 ;  /* 0x000000120440723c */ /* 0x000fe20000041840 */
[----:B------:R-:W-:-:S07]  /*15c40*/  MOV R226, R3 ;  /* 0x0000000300e27202 */ /* 0x000fce0000000f00 */
[----:B------:R-:W-:Y:S01]  /*15c50*/  HMMA.16816.F32.BF16 R60, R8, R18, R172 ;  /* 0x00000012083c723c */ /* 0x000fe200000418ac */
[----:B------:R-:W3:Y:S07]  /*15c60*/  LDSM.16.MT88.4 R16, [R43+0xe800] ;  /* 0x00e800002b10783b */ /* 0x000eee0000004200 */
[----:B------:R-:W-:Y:S01]  /*15c70*/  HMMA.16816.F32.BF16 R48, R4, R14, R184 ;  /* 0x0000000e0430723c */ /* 0x000fe200000418b8 */
[----:B------:R-:W-:Y:S01]  /*15c80*/  IMAD.MOV.U32 R184, RZ, RZ, R44 ;  /* 0x000000ffffb87224 */ /* 0x000fe200078e002c */
[----:B------:R-:W-:Y:S01]  /*15c90*/  MOV R221, R27 ;  /* 0x0000001b00dd7202 */ /* 0x000fe20000000f00 */
[----:B------:R-:W-:-:S05]  /*15ca0*/  IMAD.MOV.U32 R179, RZ, RZ, R26 ;  /* 0x000000ffffb37224 */ /* 0x000fca00078e001a */
[----:B------:R-:W-:Y:S01]  /*15cb0*/  HMMA.16816.F32.BF16 R44, R8, R14, R188 ;  /* 0x0000000e082c723c */ /* 0x000fe200000418bc */
[----:B------:R-:W4:Y:S01]  /*15cc0*/  LDSM.16.MT88.4 R12, [R37+0x2800] ;  /* 0x00280000250c783b */ /* 0x000f220000004200 */
[----:B------:R-:W-:Y:S01]  /*15cd0*/  MOV R186, R24 ;  /* 0x0000001800ba7202 */ /* 0x000fe20000000f00 */
[----:B------:R-:W-:Y:S02]  /*15ce0*/  IMAD.MOV.U32 R3, RZ, RZ, R25 ;  /* 0x000000ffff037224 */ /* 0x000fe400078e0019 */
[----:B------:R-:W4:Y:S01]  /*15cf0*/  LDSM.16.MT88.4 R24, [R42+0x800] ;  /* 0x000800002a18783b */ /* 0x000f220000004200 */
[----:B------:R-:W-:Y:S01]  /*15d00*/  MOV R187, R0 ;  /* 0x0000000000bb7202 */ /* 0x000fe20000000f00 */
[----:B------:R-:W-:Y:S01]  /*15d10*/  IMAD.MOV.U32 R227, RZ, RZ, R2 ;  /* 0x000000ffffe37224 */ /* 0x000fe200078e0002 */
[----:B------:R-:W-:Y:S01]  /*15d20*/  MOV R185, R120 ;  /* 0x0000007800b97202 */ /* 0x000fe20000000f00 */
[----:B------:R-:W-:Y:S01]  /*15d30*/  IMAD.MOV.U32 R242, RZ, RZ, R122 ;  /* 0x000000fffff27224 */ /* 0x000fe200078e007a */
[----:B------:R-:W-:Y:S01]  /*15d40*/  MOV R243, R121 ;  /* 0x0000007900f37202 */ /* 0x000fe20000000f00 */
[--C-:B------:R-:W-:Y:S01]  /*15d50*/  FFMA.FTZ R0, R250, UR4, -R35.reuse ;  /* 0x00000004fa007c23 */ /* 0x100fe20008010823 */
[----:B------:R-:W-:Y:S01]  /*15d60*/  MOV R241, R123 ;  /* 0x0000007b00f17202 */ /* 0x000fe20000000f00 */
[----:B------:R-:W-:Y:S01]  /*15d70*/  FFMA.FTZ R2, R248, UR4, -R35 ;  /* 0x00000004f8027c23 */ /* 0x000fe20008010823 */
[----:B-1----:R-:W-:Y:S01]  /*15d80*/  HMMA.16816.F32.BF16 R120, R4, R22, R164 ;  /* 0x000000160478723c */ /* 0x002fe200000418a4 */
[----:B------:R-:W-:Y:S01]  /*15d90*/  MOV R240, R104 ;  /* 0x0000006800f07202 */ /* 0x000fe20000000f00 */
[----:B------:R-:W-:Y:S01]  /*15da0*/  IMAD.MOV.U32 R209, RZ, RZ, R105 ;  /* 0x000000ffffd17224 */ /* 0x000fe200078e0069 */
[----:B------:R-:W-:-:S02]  /*15db0*/  MOV R210, R106 ;  /* 0x0000006a00d27202 */ /* 0x000fc40000000f00 */
[----:B------:R-:W-:Y:S01]  /*15dc0*/  MOV R211, R107 ;  /* 0x0000006b00d37202 */ /* 0x000fe20000000f00 */
[----:B------:R1:W-:Y:S02]  /*15dd0*/  MUFU.EX2 R216, R0 ;  /* 0x0000000000d87308 */ /* 0x0003e40000000800 */
[C---:B--2---:R-:W-:Y:S02]  /*15de0*/  HMMA.16816.F32.BF16 R172, R4.reuse, R28, R152 ;  /* 0x0000001c04ac723c */ /* 0x044fe40000041898 */
[----:B------:R2:W4:Y:S06]  /*15df0*/  MUFU.EX2 R217, R2 ;  /* 0x0000000200d97308 */ /* 0x00052c0000000800 */
[----:B------:R-:W-:Y:S01]  /*15e00*/  HMMA.16816.F32.BF16 R164, R4, R30, R148 ;  /* 0x0000001e04a4723c */ /* 0x000fe20000041894 */
[----:B-1----:R-:W-:-:S07]  /*15e10*/  FFMA.FTZ R0, R249, UR4, -R35 ;  /* 0x00000004f9007c23 */ /* 0x002fce0008010823 */
[-C--:B------:R-:W-:Y:S01]  /*15e20*/  HMMA.16816.F32.BF16 R104, R4, R20.reuse, R168 ;  /* 0x000000140468723c */ /* 0x080fe200000418a8 */
[----:B--2---:R-:W-:Y:S01]  /*15e30*/  FFMA.FTZ R2, R247, UR4, -R35 ;  /* 0x00000004f7027c23 */ /* 0x004fe20008010823 */
[----:B------:R1:W-:Y:S06]  /*15e40*/  MUFU.EX2 R218, R0 ;  /* 0x0000000000da7308 */ /* 0x0003ec0000000800 */
[C---:B------:R-:W-:Y:S01]  /*15e50*/  HMMA.16816.F32.BF16 R152, R8.reuse, R20, R124 ;  /* 0x000000140898723c */ /* 0x040fe2000004187c */
[----:B------:R2:W-:Y:S07]  /*15e60*/  MUFU.EX2 R219, R2 ;  /* 0x0000000200db7308 */ /* 0x0005ee0000000800 */
[----:B------:R-:W-:Y:S01]  /*15e70*/  HMMA.16816.F32.BF16 R148, R8, R22, R108 ;  /* 0x000000160894723c */ /* 0x000fe2000004186c */
[----:B------:R-:W4:Y:S01]  /*15e80*/  LDSM.16.MT88.4 R20, [R36+0xd000] ;  /* 0x00d000002414783b */ /* 0x000f220000004200 */
[--C-:B-1----:R-:W-:Y:S01]  /*15e90*/  FFMA.FTZ R0, R244, UR4, -R34.reuse ;  /* 0x00000004f4007c23 */ /* 0x102fe20008010822 */
[----:B--2---:R-:W-:-:S03]  /*15ea0*/  FFMA.FTZ R2, R245, UR4, -R34 ;  /* 0x00000004f5027c23 */ /* 0x004fc60008010822 */
[----:B------:R1:W-:Y:S04]  /*15eb0*/  MUFU.EX2 R213, R0 ;  /* 0x0000000000d57308 */ /* 0x0003e80000000800 */
[----:B------:R2:W4:Y:S01]  /*15ec0*/  MUFU.EX2 R214, R2 ;  /* 0x0000000200d67308 */ /* 0x0005220000000800 */
[----:B------:R-:W-:Y:S02]  /*15ed0*/  MOV R190, R185 ;  /* 0x000000b900be7202 */ /* 0x000fe40000000f00 */
[----:B------:R-:W-:Y:S02]  /*15ee0*/  MOV R191, R186 ;  /* 0x000000ba00bf7202 */ /* 0x000fe40000000f00 */
[----:B------:R-:W-:Y:S01]  /*15ef0*/  MOV R185, R180 ;  /* 0x000000b400b97202 */ /* 0x000fe20000000f00 */
[--C-:B-1----:R-:W-:Y:S01]  /*15f00*/  FFMA.FTZ R0, R246, UR4, -R34.reuse ;  /* 0x00000004f6007c23 */ /* 0x102fe20008010822 */
[----:B--2---:R-:W-:Y:S01]  /*15f10*/  FFMA.FTZ R2, R184, UR4, -R34 ;  /* 0x00000004b8027c23 */ /* 0x004fe20008010822 */
[----:B------:R-:W-:-:S02]  /*15f20*/  IMAD.MOV.U32 R184, RZ, RZ, R187 ;  /* 0x000000ffffb87224 */ /* 0x000fc400078e00bb */
[----:B------:R-:W-:Y:S02]  /*15f30*/  IMAD.MOV.U32 R187, RZ, RZ, R182 ;  /* 0x000000ffffbb7224 */ /* 0x000fe400078e00b6 */
[----:B------:R-:W-:Y:S02]  /*15f40*/  IMAD.MOV.U32 R182, RZ, RZ, R215 ;  /* 0x000000ffffb67224 */ /* 0x000fe400078e00d7 */
[----:B------:R1:W-:Y:S01]  /*15f50*/  MUFU.EX2 R215, R0 ;  /* 0x0000000000d77308 */ /* 0x0003e20000000800 */
[----:B------:R-:W-:Y:S02]  /*15f60*/  MOV R186, R181 ;  /* 0x000000b500ba7202 */ /* 0x000fe40000000f00 */
[----:B------:R-:W-:Y:S02]  /*15f70*/  MOV R180, R208 ;  /* 0x000000d000b47202 */ /* 0x000fe40000000f00 */
[----:B------:R-:W-:Y:S02]  /*15f80*/  MOV R181, R212 ;  /* 0x000000d400b57202 */ /* 0x000fe40000000f00 */
[----:B------:R-:W-:Y:S01]  /*15f90*/  MOV R208, R220 ;  /* 0x000000dc00d07202 */ /* 0x000fe20000000f00 */
[----:B------:R-:W2:Y:S01]  /*15fa0*/  MUFU.EX2 R212, R2 ;  /* 0x0000000200d47308 */ /* 0x000ea20000000800 */
[----:B------:R-:W-:Y:S01]  /*15fb0*/  MOV R220, R138 ;  /* 0x0000008a00dc7202 */ /* 0x000fe20000000f00 */
[----:B-1----:R-:W-:-:S04]  /*15fc0*/  FFMA.FTZ R0, R132, UR4, -R32 ;  /* 0x0000000484007c23 */ /* 0x002fc80008010820 */
[----:B------:R1:W-:Y:S01]  /*15fd0*/  MUFU.EX2 R138, R0 ;  /* 0x00000000008a7308 */ /* 0x0003e20000000800 */
[C---:B---3--:R-:W-:Y:S08]  /*15fe0*/  HMMA.16816.F32.BF16 R140, R4.reuse, R16, R140 ;  /* 0x00000010048c723c */ /* 0x048ff0000004188c */
[----:B------:R-:W-:Y:S01]  /*15ff0*/  HMMA.16816.F32.BF16 R144, R4, R18, R144 ;  /* 0x000000120490723c */ /* 0x000fe20000041890 */
[----:B-1----:R-:W-:Y:S01]  /*16000*/  FFMA.FTZ R0, R190, UR4, -R32 ;  /* 0x00000004be007c23 */ /* 0x002fe20008010820 */
[----:B------:R-:W-:Y:S01]  /*16010*/  IMAD.MOV.U32 R190, RZ, RZ, R191 ;  /* 0x000000ffffbe7224 */ /* 0x000fe200078e00bf */
[----:B------:R-:W-:-:S05]  /*16020*/  MOV R191, R184 ;  /* 0x000000b800bf7202 */ /* 0x000fca0000000f00 */
[----:B------:R-:W-:Y:S01]  /*16030*/  HMMA.16816.F32.BF16 R124, R8, R16, R92 ;  /* 0x00000010087c723c */ /* 0x000fe2000004185c */
[----:B------:R-:W-:Y:S01]  /*16040*/  MOV R184, R185 ;  /* 0x000000b900b87202 */ /* 0x000fe20000000f00 */
[----:B------:R-:W-:Y:S01]  /*16050*/  IMAD.MOV.U32 R185, RZ, RZ, R186 ;  /* 0x000000ffffb97224 */ /* 0x000fe200078e00ba */
[----:B------:R-:W-:Y:S01]  /*16060*/  MOV R186, R187 ;  /* 0x000000bb00ba7202 */ /* 0x000fe20000000f00 */
[----:B------:R-:W-:Y:S01]  /*16070*/  IMAD.MOV.U32 R189, RZ, RZ, R190 ;  /* 0x000000ffffbd7224 */ /* 0x000fe200078e00be */
[----:B------:R-:W-:-:S03]  /*16080*/  MOV R187, R180 ;  /* 0x000000b400bb7202 */ /* 0x000fc60000000f00 */
[----:B------:R-:W-:Y:S01]  /*16090*/  HMMA.16816.F32.BF16 R96, R8, R18, R96 ;  /* 0x000000120860723c */ /* 0x000fe20000041860 */
[----:B------:R-:W1:Y:S01]  /*160a0*/  LDSM.16.MT88.4 R16, [R43+0xd000] ;  /* 0x00d000002b10783b */ /* 0x000e620000004200 */
[----:B------:R-:W-:Y:S01]  /*160b0*/  MOV R190, R191 ;  /* 0x000000bf00be7202 */ /* 0x000fe20000000f00 */
[----:B------:R-:W-:Y:S01]  /*160c0*/  IMAD.MOV.U32 R180, RZ, RZ, R181 ;  /* 0x000000ffffb47224 */ /* 0x000fe200078e00b5 */
[----:B------:R-:W-:Y:S01]  /*160d0*/  MOV R191, R184 ;  /* 0x000000b800bf7202 */ /* 0x000fe20000000f00 */
[----:B------:R-:W-:Y:S01]  /*160e0*/  IMAD.MOV.U32 R184, RZ, RZ, R185 ;  /* 0x000000ffffb87224 */ /* 0x000fe200078e00b9 */
[----:B------:R-:W-:Y:S02]  /*160f0*/  MOV R181, R182 ;  /* 0x000000b600b57202 */ /* 0x000fe40000000f00 */
[----:B----4-:R-:W-:Y:S01]  /*16100*/  HMMA.16816.F32.BF16 R156, R4, R12, R156 ;  /* 0x0000000c049c723c */ /* 0x010fe2000004189c */
[----:B------:R-:W-:Y:S01]  /*16110*/  MOV R185, R186 ;  /* 0x000000ba00b97202 */ /* 0x000fe20000000f00 */
[----:B------:R-:W-:Y:S01]  /*16120*/  FFMA.FTZ R2, R133, UR4, -R32 ;  /* 0x0000000485027c23 */ /* 0x000fe20008010820 */
[----:B------:R-:W-:-:S05]  /*16130*/  MOV R186, R187 ;  /* 0x000000bb00ba7202 */ /* 0x000fca0000000f00 */
[----:B------:R-:W-:Y:S01]  /*16140*/  HMMA.16816.F32.BF16 R160, R4, R14, R160 ;  /* 0x0000000e04a0723c */ /* 0x000fe200000418a0 */
[----:B------:R-:W-:Y:S01]  /*16150*/  IMAD.MOV.U32 R187, RZ, RZ, R180 ;  /* 0x000000ffffbb7224 */ /* 0x000fe200078e00b4 */
[----:B------:R-:W-:-:S06]  /*16160*/  MOV R180, R181 ;  /* 0x000000b500b47202 */ /* 0x000fcc0000000f00 */
[----:B------:R-:W-:Y:S01]  /*16170*/  HMMA.16816.F32.BF16 R100, R8, R12, R100 ;  /* 0x0000000c0864723c */ /* 0x000fe20000041864 */
[----:B------:R-:W-:-:S07]  /*16180*/  MOV R181, R209 ;  /* 0x000000d100b57202 */ /* 0x000fce0000000f00 */
[C---:B------:R-:W-:Y:S01]  /*16190*/  HMMA.16816.F32.BF16 R112, R8.reuse, R14, R112 ;  /* 0x0000000e0870723c */ /* 0x040fe20000041870 */
[----:B------:R-:W3:Y:S01]  /*161a0*/  LDSM.16.MT88.4 R12, [R37+0x1000] ;  /* 0x00100000250c783b */ /* 0x000ee20000004200 */
[----:B------:R-:W-:Y:S01]  /*161b0*/  MOV R182, R208 ;  /* 0x000000d000b67202 */ /* 0x000fe20000000f00 */
[----:B------:R-:W-:Y:S01]  /*161c0*/  IMAD.MOV.U32 R209, RZ, RZ, R210 ;  /* 0x000000ffffd17224 */ /* 0x000fe200078e00d2 */
[----:B------:R4:W1:Y:S04]  /*161d0*/  MUFU.EX2 R208, R2 ;  /* 0x0000000200d07308 */ /* 0x0008680000000800 */
[C---:B------:R-:W-:Y:S01]  /*161e0*/  HMMA.16816.F32.BF16 R192, R8.reuse, R24, R192 ;  /* 0x0000001808c0723c */ /* 0x040fe200000418c0 */
[----:B------:R2:W-:Y:S07]  /*161f0*/  MUFU.EX2 R210, R0 ;  /* 0x0000000000d27308 */ /* 0x0005ee0000000800 */
[----:B------:R-:W-:Y:S01]  /*16200*/  HMMA.16816.F32.BF16 R204, R8, R26, R204 ;  /* 0x0000001a08cc723c */ /* 0x000fe200000418cc */
[----:B----4-:R-:W-:-:S07]  /*16210*/  FFMA.FTZ R2, R211, UR4, -R33 ;  /* 0x00000004d3027c23 */ /* 0x010fce0008010821 */
[----:B------:R-:W-:Y:S01]  /*16220*/  HMMA.16816.F32.BF16 R116, R8, R28, R116 ;  /* 0x0000001c0874723c */ /* 0x000fe20000041874 */
[----:B--2---:R-:W-:-:S07]  /*16230*/  FFMA.FTZ R0, R189, UR4, -R33 ;  /* 0x00000004bd007c23 */ /* 0x004fce0008010821 */
[----:B------:R-:W-:Y:S01]  /*16240*/  HMMA.16816.F32.BF16 R128, R8, R30, R128 ;  /* 0x0000001e0880723c */ /* 0x000fe20000041880 */
[----:B------:R-:W-:Y:S02]  /*16250*/  F2FP.BF16.F32.PACK_AB R8, R217, R216 ;  /* 0x000000d8d908723e */ /* 0x000fe400000010ff */
[----:B------:R-:W-:Y:S02]  /*16260*/  F2FP.BF16.F32.PACK_AB R9, R214, R213 ;  /* 0x000000d5d609723e */ /* 0x000fe400000010ff */
[----:B------:R-:W-:Y:S02]  /*16270*/  F2FP.BF16.F32.PACK_AB R10, R219, R218 ;  /* 0x000000dadb0a723e */ /* 0x000fe400000010ff */
[----:B------:R-:W-:Y:S01]  /*16280*/  F2FP.BF16.F32.PACK_AB R11, R212, R215 ;  /* 0x000000d7d40b723e */ /* 0x000fe200000010ff */
[----:B------:R-:W-:Y:S01]  /*16290*/  HMMA.16816.F32.BF16 R196, R4, R24, R196 ;  /* 0x0000001804c4723c */ /* 0x000fe200000418c4 */
[----:B------:R2:W-:Y:S01]  /*162a0*/  MUFU.EX2 R132, R2 ;  /* 0x0000000200847308 */ /* 0x0005e20000000800 */
[----:B------:R-:W-:-:S03]  /*162b0*/  FFMA.FTZ R3, R3, UR4, -R32 ;  /* 0x0000000403037c23 */ /* 0x000fc60008010820 */
[----:B------:R4:W3:Y:S03]  /*162c0*/  MUFU.EX2 R133, R0 ;  /* 0x0000000000857308 */ /* 0x0008e60000000800 */
[----:B------:R-:W-:Y:S01]  /*162d0*/  HMMA.16816.F32.BF16 R200, R4, R26, R200 ;  /* 0x0000001a04c8723c */ /* 0x000fe200000418c8 */
[----:B------:R-:W-:Y:S01]  /*162e0*/  MOV R189, R186 ;  /* 0x000000ba00bd7202 */ /* 0x000fe20000000f00 */
[----:B------:R-:W-:-:S06]  /*162f0*/  IMAD.MOV.U32 R186, RZ, RZ, R209 ;  /* 0x000000ffffba7224 */ /* 0x000fcc00078e00d1 */
[----:B------:R-:W-:Y:S01]  /*16300*/  HMMA.16816.F32.BF16 R4, R8, R20, R80 ;  /* 0x000000140804723c */ /* 0x000fe20000041850 */
[--C-:B--2---:R-:W-:Y:S01]  /*16310*/  FFMA.FTZ R2, R251, UR4, -R33.reuse ;  /* 0x00000004fb027c23 */ /* 0x104fe20008010821 */
[----:B----4-:R-:W-:Y:S01]  /*16320*/  FFMA.FTZ R0, R139, UR4, -R33 ;  /* 0x000000048b007c23 */ /* 0x010fe20008010821 */
[----:B------:R-:W2:Y:S04]  /*16330*/  MUFU.EX2 R211, R3 ;  /* 0x0000000300d37308 */ /* 0x000ea80000000800 */
[----:B------:R-:W-:Y:S04]  /*16340*/  MUFU.EX2 R139, R2 ;  /* 0x00000002008b7308 */ /* 0x000fe80000000800 */
[----:B------:R-:W4:Y:S01]  /*16350*/  MUFU.EX2 R209, R0 ;  /* 0x0000000000d17308 */ /* 0x000f220000000800 */
        /* <DEDUP_REMOVED lines=10> */
[----:B------:R-:W-:Y:S02]  /*16400*/  MOV R180, R7 ;  /* 0x0000000700b47202 */ /* 0x000fe40000000f00 */
[----:B-1----:R-:W-:-:S02]  /*16410*/  F2FP.BF16.F32.PACK_AB R4, R208, R138 ;  /* 0x0000008ad004723e */ /* 0x002fc400000010ff */
[----:B---3--:R-:W-:Y:S02]  /*16420*/  F2FP.BF16.F32.PACK_AB R5, R133, R132 ;  /* 0x000000848505723e */ /* 0x008fe400000010ff */
[----:B--2---:R-:W-:Y:S02]  /*16430*/  F2FP.BF16.F32.PACK_AB R6, R211, R210 ;  /* 0x000000d2d306723e */ /* 0x004fe400000010ff */
[----:B----4-:R-:W-:Y:S01]  /*16440*/  F2FP.BF16.F32.PACK_AB R7, R209, R139 ;  /* 0x0000008bd107723e */ /* 0x010fe200000010ff */
[----:B------:R-:W-:Y:S01]  /*16450*/  IMAD.MOV.U32 R24, RZ, RZ, R170 ;  /* 0x000000ffff187224 */ /* 0x000fe200078e00aa */
[----:B------:R-:W-:Y:S01]  /*16460*/  MOV R25, R169 ;  /* 0x000000a900197202 */ /* 0x000fe20000000f00 */
[----:B------:R-:W-:Y:S01]  /*16470*/  IMAD.MOV.U32 R111, RZ, RZ, R177 ;  /* 0x000000ffff6f7224 */ /* 0x000fe200078e00b1 */
[----:B------:R-:W-:Y:S01]  /*16480*/  MOV R109, R171 ;  /* 0x000000ab006d7202 */ /* 0x000fe20000000f00 */
[----:B------:R-:W-:Y:S01]  /*16490*/  HMMA.16816.F32.BF16 R28, R8, R16, R72 ;  /* 0x00000010081c723c */ /* 0x000fe20000041848 */
[----:B------:R-:W-:-:S02]  /*164a0*/  MOV R110, R176 ;  /* 0x000000b0006e7202 */ /* 0x000fc40000000f00 */
[----:B------:R-:W-:Y:S02]  /*164b0*/  MOV R26, R178 ;  /* 0x000000b2001a7202 */ /* 0x000fe40000000f00 */
[----:B------:R-:W-:-:S03]  /*164c0*/  MOV R27, R179 ;  /* 0x000000b3001b7202 */ /* 0x000fc60000000f00 */
[C---:B------:R-:W-:Y:S08]  /*164d0*/  HMMA.16816.F32.BF16 R176, R4.reuse, R20, R88 ;  /* 0x0000001404b0723c */ /* 0x040ff00000041858 */
[-C--:B------:R-:W-:Y:S08]  /*164e0*/  HMMA.16816.F32.BF16 R168, R4, R22.reuse, R84 ;  /* 0x0000001604a8723c */ /* 0x080ff00000041854 */
[C---:B------:R-:W-:Y:S08]  /*164f0*/  HMMA.16816.F32.BF16 R248, R8.reuse, R22, R76 ;  /* 0x0000001608f8723c */ /* 0x040ff0000004184c */
[C---:B------:R-:W-:Y:S01]  /*16500*/  HMMA.16816.F32.BF16 R20, R8.reuse, R12, R56 ;  /* 0x0000000c0814723c */ /* 0x040fe20000041838 */
[----:B------:R-:W-:Y:S01]  /*16510*/  IMAD.MOV.U32 R87, RZ, RZ, R30 ;  /* 0x000000ffff577224 */ /* 0x000fe200078e001e */
[----:B------:R-:W-:Y:S01]  /*16520*/  MOV R86, R31 ;  /* 0x0000001f00567202 */ /* 0x000fe20000000f00 */
[----:B------:R-:W-:Y:S01]  /*16530*/  IMAD.MOV.U32 R84, RZ, RZ, R29 ;  /* 0x000000ffff547224 */ /* 0x000fe200078e001d */
[----:B------:R-:W-:Y:S01]  /*16540*/  MOV R85, R28 ;  /* 0x0000001c00557202 */ /* 0x000fe20000000f00 */
[----:B------:R-:W-:Y:S01]  /*16550*/  IMAD.MOV.U32 R3, RZ, RZ, R191 ;  /* 0x000000ffff037224 */ /* 0x000fe200078e00bf */
[----:B------:R-:W-:Y:S01]  /*16560*/  MOV R191, R183 ;  /* 0x000000b700bf7202 */ /* 0x000fe20000000f00 */
[----:B------:R-:W1:Y:S01]  /*16570*/  LDSM.16.MT88.4 R28, [R42+0x3000] ;  /* 0x003000002a1c783b */ /* 0x000e620000004200 */
[----:B------:R-:W-:Y:S01]  /*16580*/  HMMA.16816.F32.BF16 R244, R8, R18, R60 ;  /* 0x0000001208f4723c */ /* 0x000fe2000004183c */
[----:B------:R-:W-:Y:S01]  /*16590*/  MOV R61, R240 ;  /* 0x000000f0003d7202 */ /* 0x000fe20000000f00 */
[----:B------:R-:W-:Y:S01]  /*165a0*/  IMAD.MOV.U32 R62, RZ, RZ, R241 ;  /* 0x000000ffff3e7224 */ /* 0x000fe200078e00f1 */
[----:B------:R-:W-:-:S02]  /*165b0*/  MOV R63, R242 ;  /* 0x000000f2003f7202 */ /* 0x000fc40000000f00 */
[----:B------:R-:W-:Y:S01]  /*165c0*/  MOV R183, R243 ;  /* 0x000000f300b77202 */ /* 0x000fe20000000f00 */
[----:B------:R-:W-:Y:S01]  /*165d0*/  IMAD.MOV.U32 R108, RZ, RZ, R110 ;  /* 0x000000ffff6c7224 */ /* 0x000fe200078e006e */
[----:B------:R-:W-:Y:S01]  /*165e0*/  MOV R2, R109 ;  /* 0x0000006d00027202 */ /* 0x000fe20000000f00 */
[C---:B------:R-:W-:Y:S01]  /*165f0*/  HMMA.16816.F32.BF16 R52, R4.reuse, R12, R52 ;  /* 0x0000000c0434723c */ /* 0x040fe20000041834 */
[----:B------:R-:W-:Y:S02]  /*16600*/  MOV R109, R111 ;  /* 0x0000006f006d7202 */ /* 0x000fe40000000f00 */
[----:B------:R-:W-:Y:S01]  /*16610*/  MOV R83, R21 ;  /* 0x0000001500537202 */ /* 0x000fe20000000f00 */
[----:B------:R-:W-:Y:S01]  /*16620*/  IMAD.MOV.U32 R81, RZ, RZ, R23 ;  /* 0x000000ffff517224 */ /* 0x000fe200078e0017 */
[----:B------:R-:W-:Y:S02]  /*16630*/  MOV R82, R22 ;  /* 0x0000001600527202 */ /* 0x000fe40000000f00 */
[----:B------:R-:W-:Y:S01]  /*16640*/  MOV R80, R20 ;  /* 0x0000001400507202 */ /* 0x000fe20000000f00 */
[----:B------:R-:W-:Y:S01]  /*16650*/  HMMA.16816.F32.BF16 R48, R4, R14, R48 ;  /* 0x0000000e0430723c */ /* 0x000fe20000041830 */
[----:B------:R-:W2:Y:S01]  /*16660*/  LDSM.16.MT88.4 R20, [R36+0xf000] ;  /* 0x00f000002414783b */ /* 0x000ea20000004200 */
[----:B------:R-:W-:Y:S01]  /*16670*/  MOV R110, R26 ;  /* 0x0000001a006e7202 */ /* 0x000fe20000000f00 */
[----:B------:R-:W-:Y:S01]  /*16680*/  IMAD.MOV.U32 R111, RZ, RZ, R27 ;  /* 0x000000ffff6f7224 */ /* 0x000fe200078e001b */
[----:B------:R-:W-:-:S02]  /*16690*/  MOV R60, R24 ;  /* 0x00000018003c7202 */ /* 0x000fc40000000f00 */
[----:B------:R-:W-:Y:S02]  /*166a0*/  MOV R0, R25 ;  /* 0x0000001900007202 */ /* 0x000fe40000000f00 */
[----:B------:R-:W-:Y:S01]  /*166b0*/  HMMA.16816.F32.BF16 R240, R8, R14, R44 ;  /* 0x0000000e08f0723c */ /* 0x000fe2000004182c */
[----:B------:R-:W3:Y:S04]  /*166c0*/  LDSM.16.MT88.4 R12, [R37+0x3000] ;  /* 0x00300000250c783b */ /* 0x000ee80000004200 */
[----:B------:R-:W4:Y:S03]  /*166d0*/  LDSM.16.MT88.4 R24, [R42+0x1000] ;  /* 0x001000002a18783b */ /* 0x000f260000004200 */
[C---:B------:R-:W-:Y:S08]  /*166e0*/  HMMA.16816.F32.BF16 R68, R4.reuse, R16, R68 ;  /* 0x000000100444723c */ /* 0x040ff00000041844 */
[C---:B------:R-:W-:Y:S01]  /*166f0*/  HMMA.16816.F32.BF16 R64, R4.reuse, R18, R64 ;  /* 0x000000120440723c */ /* 0x040fe20000041840 */
[----:B------:R-:W4:Y:S07]  /*16700*/  LDSM.16.MT88.4 R16, [R43+0xf000] ;  /* 0x00f000002b10783b */ /* 0x000f2e0000004200 */
[----:B-1----:R-:W-:Y:S01]  /*16710*/  HMMA.16816.F32.BF16 R44, R4, R30, R164 ;  /* 0x0000001e042c723c */ /* 0x002fe200000418a4 */
[----:B------:R-:W-:Y:S01]  /*16720*/  MOV R164, R224 ;  /* 0x000000e000a47202 */ /* 0x000fe20000000f00 */
[----:B------:R-:W-:Y:S01]  /*16730*/  IMAD.MOV.U32 R165, RZ, RZ, R225 ;  /* 0x000000ffffa57224 */ /* 0x000fe200078e00e1 */
[----:B------:R-:W-:-:S02]  /*16740*/  MOV R166, R226 ;  /* 0x000000e200a67202 */ /* 0x000fc40000000f00 */
[----:B------:R-:W-:-:S03]  /*16750*/  MOV R167, R227 ;  /* 0x000000e300a77202 */ /* 0x000fc60000000f00 */
[C---:B--2---:R-:W-:Y:S08]  /*16760*/  HMMA.16816.F32.BF16 R72, R4.reuse, R20, R104 ;  /* 0x000000140448723c */ /* 0x044ff00000041868 */
[----:B---3--:R-:W-:Y:S01]  /*16770*/  HMMA.16816.F32.BF16 R104, R4, R12, R156 ;  /* 0x0000000c0468723c */ /* 0x008fe2000004189c */
[----:B------:R-:W-:Y:S01]  /*16780*/  IMAD.MOV.U32 R159, RZ, RZ, R108 ;  /* 0x000000ffff9f7224 */ /* 0x000fe200078e006c */
[----:B------:R-:W-:Y:S01]  /*16790*/  MOV R158, R109 ;  /* 0x0000006d009e7202 */ /* 0x000fe20000000f00 */
[----:B------:R-:W-:Y:S01]  /*167a0*/  IMAD.MOV.U32 R156, RZ, RZ, R111 ;  /* 0x000000ffff9c7224 */ /* 0x000fe200078e006f */
[----:B------:R-:W-:-:S04]  /*167b0*/  MOV R157, R110 ;  /* 0x0000006e009d7202 */ /* 0x000fc80000000f00 */
[----:B------:R-:W-:Y:S01]  /*167c0*/  HMMA.16816.F32.BF16 R76, R4, R22, R120 ;  /* 0x00000016044c723c */ /* 0x000fe20000041878 */
[----:B------:R-:W-:-:S07]  /*167d0*/  FFMA.FTZ R0, R0, UR4, -R32 ;  /* 0x0000000400007c23 */ /* 0x000fce0008010820 */
[C---:B----4-:R-:W-:Y:S08]  /*167e0*/  HMMA.16816.F32.BF16 R196, R4.reuse, R24, R196 ;  /* 0x0000001804c4723c */ /* 0x050ff000000418c4 */
[C---:B------:R-:W-:Y:S08]  /*167f0*/  HMMA.16816.F32.BF16 R200, R4.reuse, R26, R200 ;  /* 0x0000001a04c8723c */ /* 0x040ff000000418c8 */
[C---:B------:R-:W-:Y:S08]  /*16800*/  HMMA.16816.F32.BF16 R88, R4.reuse, R16, R140 ;  /* 0x000000100458723c */ /* 0x040ff0000004188c */
[C---:B------:R-:W-:Y:S08]  /*16810*/  HMMA.16816.F32.BF16 R92, R4.reuse, R18, R144 ;  /* 0x00000012045c723c */ /* 0x040ff00000041890 */
[C---:B------:R-:W-:Y:S08]  /*16820*/  HMMA.16816.F32.BF16 R108, R4.reuse, R14, R160 ;  /* 0x0000000e046c723c */ /* 0x040ff000000418a0 */
[----:B------:R-:W-:Y:S01]  /*16830*/  HMMA.16816.F32.BF16 R120, R4, R28, R172 ;  /* 0x0000001c0478723c */ /* 0x000fe200000418ac */
        /* <DEDUP_REMOVED lines=10> */
[----:B------:R-:W-:Y:S01]  /*168e0*/  MOV R172, R173 ;  /* 0x000000ad00ac7202 */ /* 0x000fe20000000f00 */
[----:B------:R-:W-:Y:S01]  /*168f0*/  IMAD.MOV.U32 R173, RZ, RZ, R174 ;  /* 0x000000ffffad7224 */ /* 0x000fe200078e00ae */
[----:B------:R-:W-:Y:S01]  /*16900*/  MOV R7, R164 ;  /* 0x000000a400077202 */ /* 0x000fe20000000f00 */
[----:B------:R-:W-:Y:S01]  /*16910*/  HMMA.16816.F32.BF16 R56, R8, R22, R148 ;  /* 0x000000160838723c */ /* 0x000fe20000041894 */
        /* <DEDUP_REMOVED lines=38> */
[----:B------:R-:W-:Y:S01]  /*16b80*/  HMMA.16816.F32.BF16 R84, R8, R16, R124 ;  /* 0x000000100854723c */ /* 0x000fe2000004187c */
[----:B------:R-:W-:Y:S02]  /*16b90*/  MOV R157, R158 ;  /* 0x0000009e009d7202 */ /* 0x000fe40000000f00 */
[----:B------:R-:W-:Y:S01]  /*16ba0*/  MOV R158, R159 ;  /* 0x0000009f009e7202 */ /* 0x000fe20000000f00 */
[----:B------:R-:W-:Y:S01]  /*16bb0*/  IMAD.MOV.U32 R159, RZ, RZ, R188 ;  /* 0x000000ffff9f7224 */ /* 0x000fe200078e00bc */
[----:B------:R-:W-:-:S02]  /*16bc0*/  MOV R127, R167 ;  /* 0x000000a7007f7202 */ /* 0x000fc40000000f00 */
[----:B------:R-:W-:Y:S02]  /*16bd0*/  MOV R160, R220 ;  /* 0x000000dc00a07202 */ /* 0x000fe40000000f00 */
[----:B------:R-:W-:Y:S02]  /*16be0*/  MOV R182, R221 ;  /* 0x000000dd00b67202 */ /* 0x000fe40000000f00 */
[----:B------:R-:W-:Y:S01]  /*16bf0*/  MOV R186, R134 ;  /* 0x0000008600ba7202 */ /* 0x000fe20000000f00 */
[C---:B------:R-:W-:Y:S01]  /*16c00*/  HMMA.16816.F32.BF16 R220, R8.reuse, R26, R204 ;  /* 0x0000001a08dc723c */ /* 0x040fe200000418cc */
[----:B------:R-:W-:Y:S01]  /*16c10*/  MOV R188, R189 ;  /* 0x000000bd00bc7202 */ /* 0x000fe20000000f00 */
[----:B------:R1:W5:Y:S01]  /*16c20*/  LDL.LU R134, [R1+0xbc] ;  /* 0x0000bc0001867983 */ /* 0x0003620000300800 */
[----:B------:R-:W-:Y:S01]  /*16c30*/  MOV R189, R137 ;  /* 0x0000008900bd7202 */ /* 0x000fe20000000f00 */
[----:B------:R-:W-:Y:S02]  /*16c40*/  IMAD.MOV.U32 R26, RZ, RZ, R135 ;  /* 0x000000ffff1a7224 */ /* 0x000fe400078e0087 */
[----:B------:R1:W5:Y:S02]  /*16c50*/  LDL.LU R137, [R1+0xb8] ;  /* 0x0000b80001897983 */ /* 0x0003640000300800 */
[C---:B------:R-:W-:Y:S01]  /*16c60*/  HMMA.16816.F32.BF16 R100, R8.reuse, R12, R100 ;  /* 0x0000000c0864723c */ /* 0x040fe20000041864 */
[----:B------:R-:W-:Y:S01]  /*16c70*/  FFMA.FTZ R12, R127, UR4, -R35 ;  /* 0x000000047f0c7c23 */ /* 0x000fe20008010823 */
[----:B------:R1:W5:Y:S04]  /*16c80*/  LDL.LU R135, [R1+0xb4] ;  /* 0x0000b40001877983 */ /* 0x0003680000300800 */
[----:B------:R-:W3:Y:S01]  /*16c90*/  LDL.LU R127, [R1+0x6c] ;  /* 0x00006c00017f7983 */ /* 0x000ee20000300800 */
[----:B------:R-:W-:Y:S01]  /*16ca0*/  IMAD.MOV.U32 R147, RZ, RZ, R62 ;  /* 0x000000ffff937224 */ /* 0x000fe200078e003e */
[----:B------:R-:W-:Y:S01]  /*16cb0*/  MOV R146, R63 ;  /* 0x0000003f00927202 */ /* 0x000fe20000000f00 */
[C---:B------:R-:W-:Y:S08]  /*16cc0*/  HMMA.16816.F32.BF16 R224, R8.reuse, R24, R192 ;  /* 0x0000001808e0723c */ /* 0x040ff000000418c0 */
        /* <DEDUP_REMOVED lines=8> */
[----:B------:R-:W-:Y:S01]  /*16d50*/  FFMA.FTZ R3, R3, UR4, -R33 ;  /* 0x0000000403037c23 */ /* 0x000fe20008010821 */
[C---:B------:R-:W-:Y:S01]  /*16d60*/  HMMA.16816.F32.BF16 R60, R8.reuse, R20, R152 ;  /* 0x00000014083c723c */ /* 0x040fe20000041898 */
[----:B------:R-:W-:Y:S07]  /*16d70*/  LDSM.16.MT88.4 R204, [R42+0x1800] ;  /* 0x001800002acc783b */ /* 0x000fee0000004200 */
[C---:B------:R-:W-:Y:S08]  /*16d80*/  HMMA.16816.F32.BF16 R192, R8.reuse, R14, R112 ;  /* 0x0000000e08c0723c */ /* 0x040ff00000041870 */
[----:B------:R-:W-:Y:S01]  /*16d90*/  HMMA.16816.F32.BF16 R28, R8, R30, R128 ;  /* 0x0000001e081c723c */ /* 0x000fe20000041880 */
[----:B------:R4:W-:Y:S01]  /*16da0*/  MUFU.EX2 R24, R0 ;  /* 0x0000000000187308 */ /* 0x0009e20000000800 */
[----:B------:R-:W-:Y:S01]  /*16db0*/  MOV R166, R158 ;  /* 0x0000009e00a67202 */ /* 0x000fe20000000f00 */
[----:B------:R-:W-:Y:S02]  /*16dc0*/  LDSM.16.MT88.4 R172, [R43+0xd800] ;  /* 0x00d800002bac783b */ /* 0x000fe40000004200 */
[----:B------:R-:W-:Y:S01]  /*16dd0*/  MUFU.EX2 R21, R3 ;  /* 0x0000000300157308 */ /* 0x000fe20000000800 */
[----:B------:R-:W-:Y:S01]  /*16de0*/  IMAD.MOV.U32 R153, RZ, RZ, R82 ;  /* 0x000000ffff997224 */ /* 0x000fe200078e0052 */
[----:B------:R-:W-:Y:S01]  /*16df0*/  MOV R154, R81 ;  /* 0x00000051009a7202 */ /* 0x000fe20000000f00 */
[----:B------:R-:W-:Y:S01]  /*16e00*/  LDSM.16.MT88.4 R96, [R43+0xf800] ;  /* 0x00f800002b60783b */ /* 0x000fe20000004200 */
[----:B------:R-:W-:-:S02]  /*16e10*/  MOV R152, R83 ;  /* 0x0000005300987202 */ /* 0x000fc40000000f00 */
[----:B------:R-:W-:Y:S01]  /*16e20*/  MOV R155, R80 ;  /* 0x00000050009b7202 */ /* 0x000fe20000000f00 */
[----:B------:R-:W-:Y:S01]  /*16e30*/  LDSM.16.MT88.4 R112, [R37+0x3800] ;  /* 0x003800002570783b */ /* 0x000fe20000004200 */
[----:B---3--:R-:W-:Y:S01]  /*16e40*/  FFMA.FTZ R11, R127, UR4, -R35 ;  /* 0x000000047f0b7c23 */ /* 0x008fe20008010823 */
[----:B--2---:R-:W-:Y:S02]  /*16e50*/  FFMA.FTZ R2, R2, UR4, -R32 ;  /* 0x0000000402027c23 */ /* 0x004fe40008010820 */
[----:B------:R-:W2:Y:S01]  /*16e60*/  LDL.LU R127, [R1+0x68] ;  /* 0x00006800017f7983 */ /* 0x000ea20000300800 */
[----:B----4-:R-:W-:Y:S01]  /*16e70*/  FFMA.FTZ R0, R7, UR4, -R33 ;  /* 0x0000000407007c23 */ /* 0x010fe20008010821 */
[----:B------:R3:W4:Y:S01]  /*16e80*/  MUFU.EX2 R23, R2 ;  /* 0x0000000200177308 */ /* 0x0007220000000800 */
[----:B------:R-:W-:Y:S01]  /*16e90*/  MOV R131, R152 ;  /* 0x0000009800837202 */ /* 0x000fe20000000f00 */
[----:B------:R-:W-:Y:S01]  /*16ea0*/  FFMA.FTZ R8, R150, UR4, -R34 ;  /* 0x0000000496087c23 */ /* 0x000fe20008010822 */
[----:B------:R-:W-:Y:S01]  /*16eb0*/  MOV R4, R188 ;  /* 0x000000bc00047202 */ /* 0x000fe20000000f00 */
[----:B------:R1:W4:Y:S01]  /*16ec0*/  MUFU.EX2 R20, R0 ;  /* 0x0000000000147308 */ /* 0x0003220000000800 */
[----:B------:R-:W-:Y:S01]  /*16ed0*/  MOV R5, R189 ;  /* 0x000000bd00057202 */ /* 0x000fe20000000f00 */
[----:B------:R-:W-:Y:S01]  /*16ee0*/  LDSM.16.MT88.4 R80, [R36+0xf800] ;  /* 0x00f800002450783b */ /* 0x000fe20000004200 */
[----:B---3--:R-:W-:-:S04]  /*16ef0*/  FFMA.FTZ R2, R6, UR4, -R32 ;  /* 0x0000000406027c23 */ /* 0x008fc80008010820 */
[----:B------:R3:W4:Y:S01]  /*16f00*/  MUFU.EX2 R25, R2 ;  /* 0x0000000200197308 */ /* 0x0007220000000800 */
[----:B-1----:R-:W-:Y:S01]  /*16f10*/  FFMA.FTZ R0, R165, UR4, -R33 ;  /* 0x00000004a5007c23 */ /* 0x002fe20008010821 */
[----:B------:R-:W-:Y:S01]  /*16f20*/  MOV R165, R157 ;  /* 0x0000009d00a57202 */ /* 0x000fe20000000f00 */
[----:B--2---:R-:W-:Y:S02]  /*16f30*/  FFMA.FTZ R10, R127, UR4, -R35 ;  /* 0x000000047f0a7c23 */ /* 0x004fe40008010823 */
[----:B------:R-:W2:Y:S01]  /*16f40*/  LDL.LU R127, [R1+0x64] ;  /* 0x00006400017f7983 */ /* 0x000ea20000300800 */
[----:B---3--:R-:W-:Y:S01]  /*16f50*/  FFMA.FTZ R2, R164, UR4, -R33 ;  /* 0x00000004a4027c23 */ /* 0x008fe20008010821 */
[----:B------:R-:W-:Y:S02]  /*16f60*/  IMAD.MOV.U32 R164, RZ, RZ, R156 ;  /* 0x000000ffffa47224 */ /* 0x000fe400078e009c */
[----:B------:R-:W1:Y:S01]  /*16f70*/  LDSM.16.MT88.4 R156, [R36+0xd800] ;  /* 0x00d80000249c783b */ /* 0x000e620000004200 */
[----:B------:R-:W-:Y:S04]  /*16f80*/  MUFU.EX2 R19, R2 ;  /* 0x0000000200137308 */ /* 0x000fe80000000800 */
[----:B------:R-:W3:Y:S01]  /*16f90*/  MUFU.EX2 R18, R0 ;  /* 0x0000000000127308 */ /* 0x000ee20000000800 */
[----:B----4-:R-:W-:-:S02]  /*16fa0*/  F2FP.BF16.F32.PACK_AB R124, R23, R22 ;  /* 0x00000016177c723e */ /* 0x010fc400000010ff */
[----:B------:R-:W-:Y:S02]  /*16fb0*/  F2FP.BF16.F32.PACK_AB R125, R21, R20 ;  /* 0x00000014157d723e */ /* 0x000fe400000010ff */
[----:B------:R-:W-:Y:S01]  /*16fc0*/  F2FP.BF16.F32.PACK_AB R126, R25, R24 ;  /* 0x00000018197e723e */ /* 0x000fe200000010ff */
[----:B------:R-:W-:Y:S01]  /*16fd0*/  IMAD.MOV.U32 R32, RZ, RZ, R154 ;  /* 0x000000ffff207224 */ /* 0x000fe200078e009a */
[----:B------:R-:W-:Y:S02]  /*16fe0*/  MOV R33, R153 ;  /* 0x0000009900217202 */ /* 0x000fe40000000f00 */
[----:B------:R-:W-:Y:S01]  /*16ff0*/  MOV R130, R155 ;  /* 0x0000009b00827202 */ /* 0x000fe20000000f00 */
[----:B--2---:R-:W-:Y:S01]  /*17000*/  FFMA.FTZ R3, R127, UR4, -R35 ;  /* 0x000000047f037c23 */ /* 0x004fe20008010823 */
[----:B---3--:R-:W-:-:S07]  /*17010*/  F2FP.BF16.F32.PACK_AB R127, R18, R19 ;  /* 0x00000013127f723e */ /* 0x008fce00000010ff */
[C---:B-1----:R-:W-:Y:S08]  /*17020*/  HMMA.16816.F32.BF16 R152, R124.reuse, R158, R168 ;  /* 0x0000009e7c98723c */ /* 0x042ff000000418a8 */
[----:B------:R-:W-:Y:S01]  /*17030*/  HMMA.16816.F32.BF16 R168, R124, R174, R64 ;  /* 0x000000ae7ca8723c */ /* 0x000fe20000041840 */
[----:B------:R-:W2:Y:S01]  /*17040*/  LDL.LU R66, [R1+0x80] ;  /* 0x0000800001427983 */ /* 0x000ea20000300800 */
[----:B------:R-:W-:-:S04]  /*17050*/  FFMA.FTZ R0, R151, UR4, -R34 ;  /* 0x0000000497007c23 */ /* 0x000fc80008010822 */
[----:B------:R2:W-:Y:S02]  /*17060*/  MUFU.EX2 R15, R0 ;  /* 0x00000000000f7308 */ /* 0x0005e40000000800 */
[----:B--2---:R-:W-:Y:S02]  /*17070*/  FFMA.FTZ R0, R66, R41, R136 ;  /* 0x0000002942007223 */ /* 0x004fe40000010088 */
[----:B------:R1:W5:Y:S04]  /*17080*/  LDL.LU R136, [R1+0xb0] ;  /* 0x0000b00001887983 */ /* 0x0003680000300800 */
[----:B------:R-:W2:Y:S01]  /*17090*/  LDL.LU R66, [R1+0x84] ;  /* 0x0000840001427983 */ /* 0x000ea20000300800 */
[----:B------:R2:W-:Y:S02]  /*170a0*/  MUFU.EX2 R17, R3 ;  /* 0x0000000300117308 */ /* 0x0005e40000000800 */
[----:B--2---:R-:W-:-:S02]  /*170b0*/  FFMA.FTZ R3, R66, R40, R238 ;  /* 0x0000002842037223 */ /* 0x004fc400000100ee */
[----:B------:R1:W5:Y:S04]  /*170c0*/  LDL.LU R238, [R1+0xac] ;  /* 0x0000ac0001ee7983 */ /* 0x0003680000300800 */
[----:B------:R-:W2:Y:S01]  /*170d0*/  LDL.LU R66, [R1+0x78] ;  /* 0x0000780001427983 */ /* 0x000ea20000300800 */
[----:B------:R2:W-:Y:S01]  /*170e0*/  MUFU.EX2 R13, R8 ;  /* 0x00000008000d7308 */ /* 0x0005e20000000800 */
[----:B------:R-:W-:Y:S01]  /*170f0*/  IMAD.MOV.U32 R6, RZ, RZ, R190 ;  /* 0x000000ffff067224 */ /* 0x000fe200078e00be */
[----:B------:R-:W-:Y:S02]  /*17100*/  MOV R7, R191 ;  /* 0x000000bf00077202 */ /* 0x000fe40000000f00 */
[----:B------:R3:W4:Y:S01]  /*17110*/  LDSM.16.MT88.4 R188, [R37+0x1800] ;  /* 0x0018000025bc783b */ /* 0x0007220000004200 */
[----:B------:R-:W-:Y:S01]  /*17120*/  MOV R43, R161 ;  /* 0x000000a1002b7202 */ /* 0x000fe20000000f00 */
[----:B------:R-:W-:Y:S01]  /*17130*/  IMAD.MOV.U32 R161, RZ, RZ, R162 ;  /* 0x000000ffffa17224 */ /* 0x000fe200078e00a2 */
[----:B------:R-:W-:Y:S01]  /*17140*/  MOV R36, R160 ;  /* 0x000000a000247202 */ /* 0x000fe20000000f00 */
[----:B------:R-:W-:Y:S01]  /*17150*/  IMAD.MOV.U32 R160, RZ, RZ, R145 ;  /* 0x000000ffffa07224 */ /* 0x000fe200078e0091 */
[----:B------:R-:W-:-:S02]  /*17160*/  MOV R162, R163 ;  /* 0x000000a300a27202 */ /* 0x000fc40000000f00 */
[----:B------:R-:W-:Y:S02]  /*17170*/  MOV R163, R144 ;  /* 0x0000009000a37202 */ /* 0x000fe40000000f00 */
[----:B------:R-:W-:Y:S02]  /*17180*/  MOV R35, R147 ;  /* 0x0000009300237202 */ /* 0x000fe40000000f00 */
[----:B---3--:R-:W-:Y:S02]  /*17190*/  MOV R37, R146 ;  /* 0x0000009200257202 */ /* 0x008fe40000000f00 */
[----:B------:R-:W-:Y:S01]  /*171a0*/  HMMA.16816.F32.BF16 R144, R124, R156, R176 ;  /* 0x0000009c7c90723c */ /* 0x000fe200000418b0 */
[----:B------:R-:W-:Y:S02]  /*171b0*/  IMAD.MOV.U32 R179, RZ, RZ, R164 ;  /* 0x000000ffffb37224 */ /* 0x000fe400078e00a4 */
[----:B--2---:R-:W-:Y:S02]  /*171c0*/  FFMA.FTZ R8, R66, R39, R233 ;  /* 0x0000002742087223 */ /* 0x004fe400000100e9 */
[----:B------:R1:W5:Y:S04]  /*171d0*/  LDL.LU R233, [R1+0xa8] ;  /* 0x0000a80001e97983 */ /* 0x0003680000300800 */
[----:B------:R-:W2:Y:S01]  /*171e0*/  LDL.LU R66, [R1+0x7c] ;  /* 0x00007c0001427983 */ /* 0x000ea20000300800 */
[----:B------:R-:W-:Y:S01]  /*171f0*/  MOV R178, R165 ;  /* 0x000000a500b27202 */ /* 0x000fe20000000f00 */
[----:B------:R-:W-:Y:S01]  /*17200*/  IMAD.MOV.U32 R176, RZ, RZ, R167 ;  /* 0x000000ffffb07224 */ /* 0x000fe200078e00a7 */
[----:B------:R-:W-:-:S02]  /*17210*/  MOV R177, R166 ;  /* 0x000000a600b17202 */ /* 0x000fc40000000f00 */
[C---:B------:R-:W-:Y:S01]  /*17220*/  HMMA.16816.F32.BF16 R164, R124.reuse, R172, R68 ;  /* 0x000000ac7ca4723c */ /* 0x040fe20000041844 */
[----:B------:R-:W-:Y:S01]  /*17230*/  MOV R71, R4 ;  /* 0x0000000400477202 */ /* 0x000fe20000000f00 */
[----:B------:R-:W-:Y:S01]  /*17240*/  IMAD.MOV.U32 R69, RZ, RZ, R6 ;  /* 0x000000ffff457224 */ /* 0x000fe200078e0006 */
[----:B------:R-:W-:Y:S02]  /*17250*/  MOV R70, R5 ;  /* 0x0000000500467202 */ /* 0x000fe40000000f00 */
[----:B------:R-:W-:Y:S02]  /*17260*/  MOV R68, R7 ;  /* 0x0000000700447202 */ /* 0x000fe40000000f00 */
[----:B------:R-:W3:Y:S01]  /*17270*/  LDSM.16.MT88.4 R4, [R42+0x3800] ;  /* 0x003800002a04783b */ /* 0x000ee20000004200 */
[--C-:B------:R-:W-:Y:S01]  /*17280*/  FFMA.FTZ R2, R148, UR4, -R34.reuse ;  /* 0x0000000494027c23 */ /* 0x100fe20008010822 */
[----:B------:R-:W-:Y:S01]  /*17290*/  FFMA.FTZ R9, R149, UR4, -R34 ;  /* 0x0000000495097c23 */ /* 0x000fe20008010822 */
[----:B------:R-:W-:Y:S04]  /*172a0*/  MUFU.EX2 R12, R12 ;  /* 0x0000000c000c7308 */ /* 0x000fe80000000800 */
[----:B------:R-:W1:Y:S04]  /*172b0*/  MUFU.EX2 R14, R11 ;  /* 0x0000000b000e7308 */ /* 0x000e680000000800 */
[----:B------:R-:W-:Y:S04]  /*172c0*/  MUFU.EX2 R16, R10 ;  /* 0x0000000a00107308 */ /* 0x000fe80000000800 */
[----:B------:R-:W-:Y:S04]  /*172d0*/  MUFU.EX2 R2, R2 ;  /* 0x0000000200027308 */ /* 0x000fe80000000800 */
[----:B------:R-:W1:Y:S01]  /*172e0*/  MUFU.EX2 R9, R9 ;  /* 0x0000000900097308 */ /* 0x000e620000000800 */
[----:B------:R-:W-:Y:S01]  /*172f0*/  IMAD.MOV.U32 R150, RZ, RZ, R181 ;  /* 0x000000ffff967224 */ /* 0x000fe200078e00b5 */
[----:B------:R-:W-:Y:S01]  /*17300*/  MOV R151, R180 ;  /* 0x000000b400977202 */ /* 0x000fe20000000f00 */
[----:B------:R-:W-:Y:S01]  /*17310*/  IMAD.MOV.U32 R67, RZ, RZ, R183 ;  /* 0x000000ffff437224 */ /* 0x000fe200078e00b7 */
[----:B------:R-:W-:Y:S01]  /*17320*/  MOV R34, R182 ;  /* 0x000000b600227202 */ /* 0x000fe20000000f00 */
[----:B------:R-:W-:Y:S01]  /*17330*/  IMAD.MOV.U32 R128, RZ, RZ, R27 ;  /* 0x000000ffff807224 */ /* 0x000fe200078e001b */
[----:B----4-:R-:W-:Y:S01]  /*17340*/  HMMA.16816.F32.BF16 R180, R124, R188, R52 ;  /* 0x000000bc7cb4723c */ /* 0x010fe20000041834 */
        /* <DEDUP_REMOVED lines=20> */
[----:B------:R-:W-:Y:S02]  /*17490*/  MOV R50, R54 ;  /* 0x0000003600327202 */ /* 0x000fe40000000f00 */
[----:B------:R-:W-:Y:S02]  /*174a0*/  MOV R69, R179 ;  /* 0x000000b300457202 */ /* 0x000fe40000000f00 */
[----:B-1----:R-:W-:Y:S02]  /*174b0*/  F2FP.BF16.F32.PACK_AB R128, R14, R12 ;  /* 0x0000000c0e80723e */ /* 0x002fe400000010ff */
[----:B------:R-:W-:Y:S02]  /*174c0*/  F2FP.BF16.F32.PACK_AB R129, R9, R2 ;  /* 0x000000020981723e */ /* 0x000fe400000010ff */
[----:B------:R-:W-:-:S02]  /*174d0*/  F2FP.BF16.F32.PACK_AB R130, R17, R16 ;  /* 0x000000101182723e */ /* 0x000fc400000010ff */
[----:B------:R-:W-:Y:S01]  /*174e0*/  MOV R51, R55 ;  /* 0x0000003700337202 */ /* 0x000fe20000000f00 */
[----:B------:R-:W-:Y:S01]  /*174f0*/  IMAD.MOV.U32 R52, RZ, RZ, R64 ;  /* 0x000000ffff347224 */ /* 0x000fe200078e0040 */
[----:B------:R-:W-:Y:S01]  /*17500*/  MOV R53, R65 ;  /* 0x0000004100357202 */ /* 0x000fe20000000f00 */
[----:B------:R-:W-:Y:S01]  /*17510*/  FADD.FTZ R0, R49, R0 ;  /* 0x0000000031007221 */ /* 0x000fe20000010000 */
[----:B------:R-:W-:Y:S01]  /*17520*/  MOV R54, R68 ;  /* 0x0000004400367202 */ /* 0x000fe20000000f00 */
[----:B------:R-:W-:Y:S01]  /*17530*/  FADD.FTZ R3, R50, R3 ;  /* 0x0000000332037221 */ /* 0x000fe20000010000 */
[----:B------:R-:W-:Y:S01]  /*17540*/  IMAD.MOV.U32 R55, RZ, RZ, R69 ;  /* 0x000000ffff377224 */ /* 0x000fe200078e0045 */
[----:B------:R-:W-:Y:S01]  /*17550*/  MOV R64, R70 ;  /* 0x0000004600407202 */ /* 0x000fe20000000f00 */
[----:B------:R-:W-:Y:S01]  /*17560*/  FADD.FTZ R8, R51, R8 ;  /* 0x0000000833087221 */ /* 0x000fe20000010000 */
[----:B------:R-:W-:Y:S01]  /*17570*/  MOV R65, R71 ;  /* 0x0000004700417202 */ /* 0x000fe20000000f00 */
[----:B---3--:R-:W-:Y:S01]  /*17580*/  HMMA.16816.F32.BF16 R120, R124, R4, R120 ;  /* 0x000000047c78723c */ /* 0x008fe20000041878 */
[----:B------:R-:W-:Y:S01]  /*17590*/  FADD.FTZ R11, R53, R0 ;  /* 0x00000000350b7221 */ /* 0x000fe20000010000 */
[----:B------:R-:W-:Y:S01]  /*175a0*/  MOV R178, R33 ;  /* 0x0000002100b27202 */ /* 0x000fe20000000f00 */
[----:B------:R-:W-:-:S02]  /*175b0*/  IMAD.MOV.U32 R179, RZ, RZ, R32 ;  /* 0x000000ffffb37224 */ /* 0x000fc400078e0020 */
[----:B------:R-:W-:-:S03]  /*175c0*/  FADD.FTZ R11, R65, R11 ;  /* 0x0000000b410b7221 */ /* 0x000fc60000010000 */
        /* <DEDUP_REMOVED lines=10> */
[----:B------:R-:W-:Y:S01]  /*17670*/  HMMA.16816.F32.BF16 R124, R124, R6, R44 ;  /* 0x000000067c7c723c */ /* 0x000fe2000004182c */
[----:B------:R-:W1:Y:S01]  /*17680*/  S2R R234, SR_TID.X ;  /* 0x0000000000ea7919 */ /* 0x000e620000002100 */
[----:B------:R-:W-:Y:S01]  /*17690*/  UIADD3 UR6, UPT, UPT, UR20, -0x4, URZ ;  /* 0xfffffffc14067890 */ /* 0x000fe2000fffe0ff */
[----:B--2---:R-:W-:Y:S01]  /*176a0*/  FFMA.FTZ R10, R66, R38, R232 ;  /* 0x00000026420a7223 */ /* 0x004fe200000100e8 */
[----:B------:R-:W-:Y:S01]  /*176b0*/  IMAD.MOV.U32 R66, RZ, RZ, R177 ;  /* 0x000000ffff427224 */ /* 0x000fe200078e00b1 */
[----:B------:R-:W-:Y:S01]  /*176c0*/  MOV R177, R131 ;  /* 0x0000008300b17202 */ /* 0x000fe20000000f00 */
[----:B------:R2:W5:Y:S01]  /*176d0*/  LDL.LU R232, [R1+0xa4] ;  /* 0x0000a40001e87983 */ /* 0x0005620000300800 */
[----:B------:R-:W-:Y:S01]  /*176e0*/  F2FP.BF16.F32.PACK_AB R131, R15, R13 ;  /* 0x0000000d0f83723e */ /* 0x000fe200000010ff */
[----:B------:R-:W-:-:S02]  /*176f0*/  FADD.FTZ R10, R52, R10 ;  /* 0x0000000a340a7221 */ /* 0x000fc40000010000 */
[----:B------:R2:W5:Y:S04]  /*17700*/  LDL.LU R230, [R1+0xa0] ;  /* 0x0000a00001e67983 */ /* 0x0005680000300800 */
[C---:B------:R-:W-:Y:S01]  /*17710*/  HMMA.16816.F32.BF16 R116, R128.reuse, R4, R116 ;  /* 0x000000048074723c */ /* 0x040fe20000041874 */
        /* <DEDUP_REMOVED lines=69> */
[----:B------:R2:W-:Y:S04]  /*17b70*/  STL [R1+0x80], R4 ;  /* 0x0000800401007387 */ /* 0x0005e80000100800 */
[----:B------:R2:W-:Y:S04]  /*17b80*/  STL [R1+0x84], R3 ;  /* 0x0000840301007387 */ /* 0x0005e80000100800 */
[----:B------:R2:W-:Y:S04]  /*17b90*/  STL [R1+0x7c], R0 ;  /* 0x00007c0001007387 */ /* 0x0005e80000100800 */
[----:B-1----:R2:W-:Y:S02]  /*17ba0*/  STL [R1+0x78], R2 ;  /* 0x0000780201007387 */ /* 0x0025e40000100800 */
.L_x_347:
[----:B------:R-:W-:-:S09]  /*17bb0*/  UISETP.GE.AND UP0, UPT, UR6, URZ, UPT ;  /* 0x000000ff0600728c */ /* 0x000fd2000bf06270 */
[----:B------:R-:W-:Y:S05]  /*17bc0*/  BRA.U !UP0, `(.L_x_350) ;  /* 0x0000004d088c7547 */ /* 0x000fea000b800000 */
[----:B--2---:R-:W2:Y:S01]  /*17bd0*/  LDL.LU R4, [R1+0x9c] ;  /* 0x00009c0001047983 */ /* 0x004ea20000300800 */
[----:B------:R-:W-:Y:S01]  /*17be0*/  SHF.R.U32.HI R228, RZ, 0x1, R234 ;  /* 0x00000001ffe47819 */ /* 0x000fe200000116ea */
[----:B------:R-:W1:Y:S01]  /*17bf0*/  LDC.64 R6, c[0x0][0x3c0] ;  /* 0x0000f000ff067b82 */ /* 0x000e620000000a00 */
[----:B------:R-:W3:Y:S01]  /*17c00*/  LDCU UR4, c[0x0][0x440] ;  /* 0x00008800ff0477ac */ /* 0x000ee20008000800 */
[----:B------:R-:W4:Y:S01]  /*17c10*/  S2R R234, SR_TID.X ;  /* 0x0000000000ea7919 */ /* 0x000f220000002100 */
[----:B------:R-:W-:Y:S01]  /*17c20*/  IMAD.MOV.U32 R229, RZ, RZ, 0x20 ;  /* 0x00000020ffe57424 */ /* 0x000fe200078e00ff */
[----:B-----5:R-:W-:Y:S01]  /*17c30*/  MOV R142, R135 ;  /* 0x00000087008e7202 */ /* 0x020fe20000000f00 */
[----:B------:R-:W-:Y:S01]  /*17c40*/  IMAD.MOV.U32 R231, RZ, RZ, 0x20 ;  /* 0x00000020ffe77424 */ /* 0x000fe200078e00ff */
[----:B------:R-:W-:Y:S01]  /*17c50*/  MOV R237, 0x40 ;  /* 0x0000004000ed7802 */ /* 0x000fe20000000f00 */
[----:B------:R-:W-:Y:S01]  /*17c60*/  IMAD.MOV.U32 R132, RZ, RZ, R134 ;  /* 0x000000ffff847224 */ /* 0x000fe200078e0086 */
[----:B------:R-:W4:Y:S01]  /*17c70*/  S2UR UR8, SR_CgaCtaId ;  /* 0x00000000000879c3 */ /* 0x000f220000008800 */
[----:B------:R-:W-:Y:S01]  /*17c80*/  IMAD.MOV.U32 R133, RZ, RZ, R136 ;  /* 0x000000ffff857224 */ /* 0x000fe200078e0088 */
[----:B------:R-:W-:Y:S01]  /*17c90*/  UMOV UR9, 0x400 ;  /* 0x0000040000097882 */ /* 0x000fe20000000000 */
[----:B------:R-:W1:Y:S01]  /*17ca0*/  LDCU UR10, c[0x0][0x440] ;  /* 0x00008800ff0a77ac */ /* 0x000e620008000800 */
[----:B------:R-:W1:Y:S01]  /*17cb0*/  LDCU UR7, c[0x0][0x50c] ;  /* 0x0000a180ff0777ac */ /* 0x000e620008000800 */
[----:B---3--:R-:W-:Y:S01]  /*17cc0*/  ISETP.GE.AND P1, PT, R230, UR4, PT ;  /* 0x00000004e6007c0c */ /* 0x008fe2000bf26270 */
[----:B------:R-:W3:Y:S01]  /*17cd0*/  LDCU UR4, c[0x0][0x45c] ;  /* 0x00008b80ff0477ac */ /* 0x000ee20008000800 */
[----:B-1----:R-:W-:Y:S01]  /*17ce0*/  IMAD.MOV.U32 R2, RZ, RZ, R7 ;  /* 0x000000ffff027224 */ /* 0x002fe200078e0007 */
[----:B------:R-:W-:Y:S01]  /*17cf0*/  STL.64 [R1+0x48], R6 ;  /* 0x0000480601007387 */ /* 0x000fe20000100a00 */
[----:B------:R-:W-:-:S05]  /*17d00*/  IMAD.MOV.U32 R0, RZ, RZ, R6 ;  /* 0x000000ffff007224 */ /* 0x000fca00078e0006 */
[C---:B------:R-:W-:Y:S01]  /*17d10*/  SHF.L.U64.HI R2, R0.reuse, 0x4, R2 ;  /* 0x0000000400027819 */ /* 0x040fe20000010202 */
[----:B------:R-:W-:Y:S01]  /*17d20*/  IMAD.SHL.U32 R0, R0, 0x10, RZ ;  /* 0x0000001000007824 */ /* 0x000fe200078e00ff */
[----:B----4-:R-:W-:Y:S01]  /*17d30*/  ULEA UR8, UR8, UR9, 0x18 ;  /* 0x0000000908087291 */ /* 0x010fe2000f8ec0ff */
[C---:B------:R-:W-:Y:S01]  /*17d40*/  IMAD.SHL.U32 R3, R234.reuse, 0x40, RZ ;  /* 0x00000040ea037824 */ /* 0x040fe200078e00ff */
[C---:B------:R-:W-:Y:S01]  /*17d50*/  LOP3.LUT P2, RZ, R234.reuse, 0x2, RZ, 0xc0, !PT ;  /* 0x00000002eaff7812 */ /* 0x040fe2000784c0ff */
[----:B------:R1:W-:Y:S01]  /*17d60*/  STL [R1+0x94], R2 ;  /* 0x0000940201007387 */ /* 0x0003e20000100800 */
[C---:B------:R-:W-:Y:S01]  /*17d70*/  IMAD.SHL.U32 R235, R234.reuse, 0x40, RZ ;  /* 0x00000040eaeb7824 */ /* 0x040fe200078e00ff */
[----:B------:R-:W-:Y:S02]  /*17d80*/  LOP3.LUT P0, RZ, R234, 0x2, RZ, 0xc0, !PT ;  /* 0x00000002eaff7812 */ /* 0x000fe4000780c0ff */
[----:B------:R4:W-:Y:S01]  /*17d90*/  STL [R1+0x90], R0 ;  /* 0x0000900001007387 */ /* 0x0009e20000100800 */
[----:B------:R-:W-:-:S02]  /*17da0*/  SEL R229, R229, 0xffffffe0, !P2 ;  /* 0xffffffe0e5e57807 */ /* 0x000fc40005000000 */
[----:B------:R-:W-:Y:S02]  /*17db0*/  SEL R231, R231, 0xffffffe0, !P0 ;  /* 0xffffffe0e7e77807 */ /* 0x000fe40004000000 */
[----:B------:R-:W-:Y:S02]  /*17dc0*/  LOP3.LUT R236, R235, 0x400, RZ, 0xc0, !PT ;  /* 0x00000400ebec7812 */ /* 0x000fe400078ec0ff */
[----:B--2---:R-:W-:-:S04]  /*17dd0*/  LOP3.LUT R228, R4, 0x8, R228, 0x78, !PT ;  /* 0x0000000804e47812 */ /* 0x004fc800078e78e4 */
[----:B------:R-:W-:Y:S01]  /*17de0*/  LOP3.LUT R228, R228, 0x200, R3, 0xf8, !PT ;  /* 0x00000200e4e47812 */ /* 0x000fe200078ef803 */
[----:B------:R-:W-:-:S03]  /*17df0*/  IMAD.MOV.U32 R3, RZ, RZ, R137 ;  /* 0x000000ffff037224 */ /* 0x000fc600078e0089 */
[----:B------:R-:W-:-:S04]  /*17e00*/  LEA R228, R228, UR5, 0x1 ;  /* 0x00000005e4e47c11 */ /* 0x000fc8000f8e08ff */
[C---:B-1----:R-:W-:Y:S01]  /*17e10*/  IADD3 R2, PT, PT, R228.reuse, 0xc000, RZ ;  /* 0x0000c000e4027810 */ /* 0x042fe20007ffe0ff */
[----:B----4-:R-:W-:Y:S02]  /*17e20*/  VIADD R0, R228, 0xc040 ;  /* 0x0000c040e4007836 */ /* 0x010fe40000000000 */
[----:B------:R-:W-:-:S03]  /*17e30*/  IMAD.IADD R229, R229, 0x1, R228 ;  /* 0x00000001e5e57824 */ /* 0x000fc600078e02e4 */
[----:B------:R1:W-:Y:S04]  /*17e40*/  STL [R1+0x88], R0 ;  /* 0x0000880001007387 */ /* 0x0003e80000100800 */
[----:B------:R1:W-:Y:S01]  /*17e50*/  STL [R1+0x8c], R2 ;  /* 0x00008c0201007387 */ /* 0x0003e20000100800 */
[----:B---3--:R-:W-:Y:S05]  /*17e60*/  BRA `(.L_x_351) ;  /* 0x0000000400447947 */ /* 0x008fea0003800000 */
.L_x_353:
[----:B------:R-:W5:Y:S01]  /*17e70*/  LDL R134, [R1+0x70] ;  /* 0x0000700001867983 */ /* 0x000f620000100800 */
[----:B------:R-:W2:Y:S01]  /*17e80*/  LDC.64 R4, c[0x0][0x3b8] ;  /* 0x0000ee00ff047b82 */ /* 0x000ea20000000a00 */
[----:B------:R-:W-:Y:S02]  /*17e90*/  UIADD3 UR9, UPT, UPT, UR6, -0x1, URZ ;  /* 0xffffffff06097890 */ /* 0x000fe4000fffe0ff */
[----:B------:R-:W3:Y:S04]  /*17ea0*/  LDL R23, [R1+0x2c] ;  /* 0x00002c0001177983 */ /* 0x000ee80000100800 */
[----:B------:R-:W4:Y:S01]  /*17eb0*/  LDL R22, [R1+0x28] ;  /* 0x0000280001167983 */ /* 0x000f220000100800 */
[----:B--2---:R-:W-:Y:S04]  /*17ec0*/  IMAD.WIDE.U32 R8, R4, UR9, RZ ;  /* 0x0000000904087c25 */ /* 0x004fe8000f8e00ff */
[C---:B------:R-:W-:Y:S02]  /*17ed0*/  IMAD.SHL.U32 R6, R8.reuse, 0x40, RZ ;  /* 0x0000004008067824 */ /* 0x040fe400078e00ff */
[----:B------:R-:W-:Y:S05]  /*17ee0*/  IMAD R9, R5, UR9, R9 ;  /* 0x0000000905097c24 */ /* 0x000fea000f8e0209 */
[----:B------:R-:W-:Y:S02]  /*17ef0*/  SHF.L.U64.HI R9, R8, 0x6, R9 ;  /* 0x0000000608097819 */ /* 0x000fe40000010209 */
[----:B-----5:R-:W-:Y:S04]  /*17f00*/  LOP3.LUT R2, R134, 0x1f8, RZ, 0xc0, !PT ;  /* 0x000001f886027812 */ /* 0x020fe800078ec0ff */
[----:B------:R-:W-:Y:S02]  /*17f10*/  LOP3.LUT R7, R2, 0x38, R234, 0x78, !PT ;  /* 0x0000003802077812 */ /* 0x000fe400078e78ea */
[CC--:B---3--:R-:W-:Y:S02]  /*17f20*/  @!P1 LEA R14, P5, R6.reuse, R23.reuse, 0x1 ;  /* 0x00000017060e9211 */ /* 0x0c8fe400078a08ff */
[----:B------:R-:W-:Y:S02]  /*17f30*/  LOP3.LUT R238, R7, 0x1e00, R134, 0xf8, !PT ;  /* 0x00001e0007ee7812 */ /* 0x000fe400078ef886 */
[--C-:B----4-:R-:W-:Y:S02]  /*17f40*/  @!P1 LEA.HI.X R15, R6, R22, R9.reuse, 0x1, P5 ;  /* 0x00000016060f9211 */ /* 0x110fe400028f0c09 */
[----:B------:R-:W-:Y:S02]  /*17f50*/  LEA R238, R238, UR5, 0x1 ;  /* 0x00000005eeee7c11 */ /* 0x000fe4000f8e08ff */
[----:B------:R-:W-:Y:S02]  /*17f60*/  @!P4 LEA R10, P2, R6, R23, 0x1 ;  /* 0x00000017060ac211 */ /* 0x000fe400078408ff */
[----:B------:R-:W-:Y:S01]  /*17f70*/  LEA R2, P3, R4, R6, 0x4 ;  /* 0x0000000604027211 */ /* 0x000fe200078620ff */
[----:B------:R-:W-:Y:S01]  /*17f80*/  @!PT LDS RZ, [RZ] ;  /* 0x00000000fffff984 */ /* 0x000fe20000000800 */
[----:B------:R-:W-:Y:S01]  /*17f90*/  @!PT LDS RZ, [RZ] ;  /* 0x00000000fffff984 */ /* 0x000fe20000000800 */
[----:B------:R-:W-:Y:S01]  /*17fa0*/  @!PT LDS RZ, [RZ] ;  /* 0x00000000fffff984 */ /* 0x000fe20000000800 */
[----:B------:R-:W-:Y:S01]  /*17fb0*/  @!P1 LDGSTS.E.BYPASS.LTC128B.128 [R238+0x8000], desc[UR22][R14.64] ;  /* 0x080000000eee9fae */ /* 0x000fe2000b981a16 */
[----:B------:R-:W-:Y:S02]  /*17fc0*/  @!P4 LEA.HI.X R11, R6, R22, R9, 0x1, P2 ;  /* 0x00000016060bc211 */ /* 0x000fe400010f0c09 */
[--C-:B------:R-:W-:Y:S01]  /*17fd0*/  LEA.HI.X R6, R4, R9, R5.reuse, 0x4, P3 ;  /* 0x0000000904067211 */ /* 0x100fe200018f2405 */
[----:B------:R1:W-:Y:S01]  /*17fe0*/  @P1 STS.128 [R238+0x8000], RZ ;  /* 0x008000ffee001388 */ /* 0x0003e20000000c00 */
[-C--:B------:R-:W-:Y:S02]  /*17ff0*/  @!P1 LEA R19, P6, R2, R23.reuse, 0x1 ;  /* 0x0000001702139211 */ /* 0x080fe400078c08ff */
[----:B------:R-:W-:Y:S01]  /*18000*/  @!P1 LEA R12, P3, R4, R2, 0x4 ;  /* 0x00000002040c9211 */ /* 0x000fe200078620ff */
[----:B------:R-:W-:Y:S01]  /*18010*/  @!PT LDS RZ, [RZ] ;  /* 0x00000000fffff984 */ /* 0x000fe20000000800 */
[----:B------:R-:W-:Y:S01]  /*18020*/  @!PT LDS RZ, [RZ] ;  /* 0x00000000fffff984 */ /* 0x000fe20000000800 */
[----:B------:R-:W-:Y:S01]  /*18030*/  @!PT LDS RZ, [RZ] ;  /* 0x00000000fffff984 */ /* 0x000fe20000000800 */
[----:B------:R2:W-:Y:S01]  /*18040*/  @!P4 LDGSTS.E.BYPASS.LTC128B.128 [R238+0xa000], desc[UR22][R10.64+0x80] ;  /* 0x0a0000800aeecfae */ /* 0x0005e2000b981a16 */
[--C-:B------:R-:W-:Y:S02]  /*18050*/  @!P1 LEA.HI.X R16, R2, R22, R6.reuse, 0x1, P6 ;  /* 0x0000001602109211 */ /* 0x100fe400030f0c06 */
[--C-:B------:R-:W-:Y:S01]  /*18060*/  @!P1 LEA.HI.X R17, R4, R6, R5.reuse, 0x4, P3 ;  /* 0x0000000604119211 */ /* 0x100fe200018f2405 */
[----:B------:R1:W-:Y:S01]  /*18070*/  @P4 STS.128 [R238+0xa000], RZ ;  /* 0x00a000ffee004388 */ /* 0x0003e20000000c00 */
[-C--:B------:R-:W-:Y:S02]  /*18080*/  @!P4 LEA R8, P3, R2, R23.reuse, 0x1 ;  /* 0x000000170208c211 */ /* 0x080fe400078608ff */
[----:B------:R-:W-:Y:S02]  /*18090*/  @!P4 LEA R7, P2, R4, R2, 0x4 ;  /* 0x000000020407c211 */ /* 0x000fe400078420ff */
        /* <DEDUP_REMOVED lines=46> */
.L_x_351:
[----:B------:R-:W2:Y:S01]  /*18380*/  LDL R15, [R1+0x48] ;  /* 0x00004800010f7983 */ /* 0x000ea20000100800 */
[----:B-1-3--:R-:W-:Y:S01]  /*18390*/  SHF.L.U32 R0, R234, 0x3, RZ ;  /* 0x00000003ea007819 */ /* 0x00afe200000006ff */
[----:B------:R-:W-:Y:S04]  /*183a0*/  DEPBAR.LE SB0, 0x0 ;  /* 0x000080000000791a */ /* 0x000fe80000000000 */
[----:B------:R-:W3:Y:S01]  /*183b0*/  LDL R17, [R1+0x4c] ;  /* 0x00004c0001117983 */ /* 0x000ee20000100800 */
[----:B-----5:R-:W-:Y:S01]  /*183c0*/  LOP3.LUT R230, R0, 0x38, RZ, 0xc0, !PT ;  /* 0x0000003800e67812 */ /* 0x020fe200078ec0ff */
[----:B------:R-:W-:Y:S01]  /*183d0*/  IMAD.SHL.U32 R2, R234, 0x20, RZ ;  /* 0x00000020ea027824 */ /* 0x000fe200078e00ff */
[----:B------:R-:W-:Y:S01]  /*183e0*/  SHF.R.U32.HI R232, RZ, 0x1, R234 ;  /* 0x00000001ffe87819 */ /* 0x000fe200000116ea */
[----:B------:R-:W4:Y:S01]  /*183f0*/  LDL R12, [R1+0x5c] ;  /* 0x00005c00010c7983 */ /* 0x000f220000100800 */
[----:B------:R-:W-:Y:S01]  /*18400*/  UMOV UR5, UR8 ;  /* 0x0000000800057c82 */ /* 0x000fe20008000000 */
[----:B------:R-:W-:Y:S01]  /*18410*/  UISETP.NE.AND UP0, UPT, UR6, URZ, UPT ;  /* 0x000000ff0600728c */ /* 0x000fe2000bf05270 */
[----:B------:R-:W-:Y:S01]  /*18420*/  LOP3.LUT R233, R2, 0x7c00, RZ, 0xc0, !PT ;  /* 0x00007c0002e97812 */ /* 0x000fe200078ec0ff */
[----:B------:R-:W5:Y:S01]  /*18430*/  LDL R16, [R1+0x58] ;  /* 0x0000580001107983 */ /* 0x000f620000100800 */
[----:B------:R-:W-:Y:S02]  /*18440*/  LOP3.LUT R2, R232, 0x8, RZ, 0xc0, !PT ;  /* 0x00000008e8027812 */ /* 0x000fe400078ec0ff */
[--C-:B------:R-:W-:Y:S01]  /*18450*/  LOP3.LUT R4, R233, 0x200, R235.reuse, 0xf8, !PT ;  /* 0x00000200e9047812 */ /* 0x100fe200078ef8eb */
[----:B------:R-:W5:Y:S04]  /*18460*/  LDL R11, [R1+0x90] ;  /* 0x00009000010b7983 */ /* 0x000f680000100800 */
[----:B------:R-:W5:Y:S04]  /*18470*/  LDL R10, [R1+0x94] ;  /* 0x00009400010a7983 */ /* 0x000f680000100800 */
[----:B------:R1:W-:Y:S01]  /*18480*/  STL [R1+0x70], R0 ;  /* 0x0000700001007387 */ /* 0x0003e20000100800 */
[----:B------:R-:W-:Y:S01]  /*18490*/  BAR.SYNC.DEFER_BLOCKING 0x0 ;  /* 0x0000000000007b1d */ /* 0x000fe20000010000 */
[----:B-1----:R-:W-:Y:S04]  /*184a0*/  LOP3.LUT R0, R230, 0x40, RZ, 0xfc, !PT ;  /* 0x00000040e6007812 */ /* 0x002fe800078efcff */
[----:B------:R-:W-:Y:S01]  /*184b0*/  ISETP.GE.AND P4, PT, R0, UR10, PT ;  /* 0x0000000a00007c0c */ /* 0x000fe2000bf86270 */
[----:B------:R1:W-:Y:S02]  /*184c0*/  STL [R1+0x74], R0 ;  /* 0x0000740001007387 */ /* 0x0003e40000100800 */
[----:B-1----:R-:W-:Y:S04]  /*184d0*/  LOP3.LUT R0, R230, 0x1c0, R235, 0xf8, !PT ;  /* 0x000001c0e6007812 */ /* 0x002fe800078ef8eb */
[----:B------:R-:W-:Y:S02]  /*184e0*/  LOP3.LUT R2, R4, R0, R2, 0xf6, !PT ;  /* 0x0000000004027212 */ /* 0x000fe400078ef602 */
[----:B------:R-:W-:Y:S02]  /*184f0*/  LOP3.LUT R0, R0, 0x8, R234, 0x78, !PT ;  /* 0x0000000800007812 */ /* 0x000fe400078e78ea */
[----:B------:R-:W-:Y:S03]  /*18500*/  LEA R140, R2, UR5, 0x1 ;  /* 0x00000005028c7c11 */ /* 0x000fe6000f8e08ff */
[----:B------:R-:W-:Y:S02]  /*18510*/  IMAD R0, R0, 0x2, R236 ;  /* 0x0000000200007824 */ /* 0x000fe400078e02ec */
[----:B------:R-:W-:Y:S03]  /*18520*/  IMAD.IADD R224, R231, 0x1, R140 ;  /* 0x00000001e7e07824 */ /* 0x000fe600078e028c */
[----:B------:R-:W-:Y:S04]  /*18530*/  IADD3 R135, PT, PT, R0, UR5, RZ ;  /* 0x0000000500877c10 */ /* 0x000fe8000fffe0ff */
[----:B------:R-:W-:Y:S01]  /*18540*/  IADD3 R134, PT, PT, R135, R231, RZ ;  /* 0x000000e787867210 */ /* 0x000fe20007ffe0ff */
[----:B--2---:R-:W-:Y:S04]  /*18550*/  IMAD.WIDE.U32 R6, R15, UR6, RZ ;  /* 0x000000060f067c25 */ /* 0x004fe8000f8e00ff */
[----:B---3--:R-:W-:Y:S01]  /*18560*/  IMAD R7, R17, UR6, R7 ;  /* 0x0000000611077c24 */ /* 0x008fe2000f8e0207 */
[C---:B----4-:R-:W-:Y:S04]  /*18570*/  LEA R8, P2, R6.reuse, R12, 0x7 ;  /* 0x0000000c06087211 */ /* 0x050fe800078438ff */
[C-C-:B-----5:R-:W-:Y:S02]  /*18580*/  LEA.HI.X R9, R6.reuse, R16, R7.reuse, 0x7, P2 ;  /* 0x0000001006097211 */ /* 0x160fe400010f3c07 */
[CC--:B------:R-:W-:Y:S03]  /*18590*/  LEA R5, P0, R6.reuse, R11.reuse, 0x6 ;  /* 0x0000000b06057211 */ /* 0x0c0fe600078030ff */
[----:B------:R-:W-:Y:S01]  /*185a0*/  @!PT LDS RZ, [RZ] ;  /* 0x00000000fffff984 */ /* 0x000fe20000000800 */
[----:B------:R-:W-:Y:S01]  /*185b0*/  @!PT LDS RZ, [RZ] ;  /* 0x00000000fffff984 */ /* 0x000fe20000000800 */
[----:B------:R-:W-:Y:S01]  /*185c0*/  @!PT LDS RZ, [RZ] ;  /* 0x00000000fffff984 */ /* 0x000fe20000000800 */
[----:B------:R-:W-:Y:S01]  /*185d0*/  @!P1 LDGSTS.E.BYPASS.LTC128B.128 [R238+0xc000], desc[UR22][R8.64] ;  /* 0x0c00000008ee9fae */ /* 0x000fe2000b981a16 */
[----:B------:R-:W-:Y:S02]  /*185e0*/  LEA.HI.X R7, R6, R10, R7, 0x6, P0 ;  /* 0x0000000a06077211 */ /* 0x000fe400000f3407 */
[----:B------:R-:W-:Y:S02]  /*185f0*/  IADD3 R11, P2, PT, R5, R11, RZ ;  /* 0x0000000b050b7210 */ /* 0x000fe40007f5e0ff */
[----:B------:R-:W-:Y:S03]  /*18600*/  LEA R13, P0, R15, R5, 0x5 ;  /* 0x000000050f0d7211 */ /* 0x000fe600078028ff */
[----:B------:R-:W-:Y:S01]  /*18610*/  @P1 STS.128 [R238+0xc000], RZ ;  /* 0x00c000ffee001388 */ /* 0x000fe20000000c00 */
[----:B------:R-:W-:Y:S02]  /*18620*/  ISETP.GE.AND P1, PT, R230, UR10, PT ;  /* 0x0000000ae6007c0c */ /* 0x000fe4000bf26270 */
[----:B------:R-:W-:Y:S02]  /*18630*/  LEA R6, P3, R5, R12, 0x1 ;  /* 0x0000000c05067211 */ /* 0x000fe400078608ff */
[----:B------:R-:W-:Y:S02]  /*18640*/  LEA.HI.X R15, R15, R7, R17, 0x5, P0 ;  /* 0x000000070f0f7211 */ /* 0x000fe400000f2c11 */
[----:B------:R-:W-:Y:S01]  /*18650*/  IADD3.X R14, PT, PT, R7, R10, RZ, P2, !PT ;  /* 0x0000000a070e7210 */ /* 0x000fe200017fe4ff */
[----:B------:R-:W-:Y:S01]  /*18660*/  @!PT LDS RZ, [RZ] ;  /* 0x00000000fffff984 */ /* 0x000fe20000000800 */
[----:B------:R-:W-:Y:S01]  /*18670*/  @!PT LDS RZ, [RZ] ;  /* 0x00000000fffff984 */ /* 0x000fe20000000800 */
[----:B------:R-:W-:Y:S01]  /*18680*/  @!PT LDS RZ, [RZ] ;  /* 0x00000000fffff984 */ /* 0x000fe20000000800 */
[----:B------:R-:W-:Y:S01]  /*18690*/  @!P4 LDGSTS.E.BYPASS.LTC128B.128 [R238+0xe000], desc[UR22][R8.64+0x80] ;  /* 0x0e00008008eecfae */ /* 0x000fe2000b981a16 */
[----:B------:R-:W-:Y:S02]  /*186a0*/  LEA.HI.X R7, R5, R16, R7, 0x1, P3 ;  /* 0x0000001005077211 */ /* 0x000fe400018f0c07 */
[-C--:B------:R-:W-:Y:S02]  /*186b0*/  LEA R10, P2, R11, R12.reuse, 0x1 ;  /* 0x0000000c0b0a7211 */ /* 0x080fe400078408ff */
[----:B------:R-:W-:Y:S02]  /*186c0*/  LEA R12, P0, R13, R12, 0x1 ;  /* 0x0000000c0d0c7211 */ /* 0x000fe400078008ff */
[-C--:B------:R-:W-:Y:S01]  /*186d0*/  LEA.HI.X R11, R11, R16.reuse, R14, 0x1, P2 ;  /* 0x000000100b0b7211 */ /* 0x080fe200010f0c0e */
[----:B------:R-:W-:Y:S01]  /*186e0*/  @P4 STS.128 [R238+0xe000], RZ ;  /* 0x00e000ffee004388 */ /* 0x000fe20000000c00 */
[----:B------:R-:W-:Y:S02]  /*186f0*/  LEA.HI.X R13, R13, R16, R15, 0x1, P0 ;  /* 0x000000100d0d7211 */ /* 0x000fe400000f0c0f */
[----:B------:R-:W-:Y:S04]  /*18700*/  LOP3.LUT P0, RZ, R234, 0x4, RZ, 0xc0, !PT ;  /* 0x00000004eaff7812 */ /* 0x000fe8000780c0ff */
[----:B------:R-:W-:Y:S01]  /*18710*/  SEL R2, R237, 0xffffffc0, !P0 ;  /* 0xffffffc0ed027807 */ /* 0x000fe20004000000 */
[----:B------:R-:W-:Y:S01]  /*18720*/  @!PT LDS RZ, [RZ] ;  /* 0x00000000fffff984 */ /* 0x000fe20000000800 */
[----:B------:R-:W-:Y:S01]  /*18730*/  @!PT LDS RZ, [RZ] ;  /* 0x00000000fffff984 */ /* 0x000fe20000000800 */
[----:B------:R-:W-:Y:S01]  /*18740*/  @!PT LDS RZ, [RZ] ;  /* 0x00000000fffff984 */ /* 0x000fe20000000800 */
[----:B------:R-:W-:Y:S03]  /*18750*/  @!P1 LDGSTS.E.BYPASS.LTC128B.128 [R238+0xc800], desc[UR22][R6.64] ;  /* 0x0c80000006ee9fae */ /* 0x000fe6000b981a16 */
[----:B------:R-:W-:Y:S01]  /*18760*/  IADD3 R141, PT, PT, R2, R140, RZ ;  /* 0x0000008c028d7210 */ /* 0x000fe20007ffe0ff */
[----:B------:R-:W-:Y:S03]  /*18770*/  IMAD.IADD R2, R135, 0x1, R2 ;  /* 0x0000000187027824 */ /* 0x000fe600078e0202 */
[C---:B------:R-:W-:Y:S01]  /*18780*/  IADD3 R143, PT, PT, R231.reuse, R141, RZ ;  /* 0x0000008de78f7210 */ /* 0x040fe20007ffe0ff */
[----:B------:R-:W-:Y:S01]  /*18790*/  @P1 STS.128 [R238+0xc800], RZ ;  /* 0x00c800ffee001388 */ /* 0x000fe20000000c00 */
[----:B------:R-:W-:Y:S07]  /*187a0*/  IADD3 R135, PT, PT, R231, R2, RZ ;  /* 0x00000002e7877210 */ /* 0x000fee0007ffe0ff */
[----:B------:R-:W-:Y:S01]  /*187b0*/  @!PT LDS RZ, [RZ] ;  /* 0x00000000fffff984 */ /* 0x000fe20000000800 */
[----:B------:R-:W-:Y:S01]  /*187c0*/  @!PT LDS RZ, [RZ] ;  /* 0x00000000fffff984 */ /* 0x000fe20000000800 */
[----:B------:R-:W-:Y:S01]  /*187d0*/  @!PT LDS RZ, [RZ] ;  /* 0x00000000fffff984 */ /* 0x000fe20000000800 */
[----:B------:R1:W-:Y:S08]  /*187e0*/  @!P4 LDGSTS.E.BYPASS.LTC128B.128 [R238+0xe800], desc[UR22][R6.64+0x80] ;  /* 0x0e80008006eecfae */ /* 0x0003f0000b981a16 */
[----:B------:R-:W-:Y:S08]  /*187f0*/  @P4 STS.128 [R238+0xe800], RZ ;  /* 0x00e800ffee004388 */ /* 0x000ff00000000c00 */
[----:B------:R-:W-:Y:S01]  /*18800*/  @!PT LDS RZ, [RZ] ;  /* 0x00000000fffff984 */ /* 0x000fe20000000800 */
[----:B------:R-:W-:Y:S01]  /*18810*/  @!PT LDS RZ, [RZ] ;  /* 0x00000000fffff984 */ /* 0x000fe20000000800 */
[----:B------:R-:W-:Y:S01]  /*18820*/  @!PT LDS RZ, [RZ] ;  /* 0x00000000fffff984 */ /* 0x000fe20000000800 */
[----:B------:R-:W-:Y:S08]  /*18830*/  @!P1 LDGSTS.E.BYPASS.LTC128B.128 [R238+0xd000], desc[UR22][R10.64] ;  /* 0x0d0000000aee9fae */ /* 0x000ff0000b981a16 */
[----:B------:R-:W-:Y:S08]  /*18840*/  @P1 STS.128 [R238+0xd000], RZ ;  /* 0x00d000ffee001388 */ /* 0x000ff00000000c00 */
        /* <DEDUP_REMOVED lines=15> */
[----:B------:R-:W-:Y:S08]  /*18940*/  LDSM.16.M88.4 R64, [R140] ;  /* 0x000000008c40783b */ /* 0x000ff00000000200 */
[----:B------:R-:W1:Y:S08]  /*18950*/  LDSM.16.M88.4 R16, [R0+UR5+0x8000] ;  /* 0x008000050010783b */ /* 0x000e700008000200 */
[----:B------:R-:W2:Y:S08]  /*18960*/  LDSM.16.M88.4 R60, [R140+0x2000] ;  /* 0x002000008c3c783b */ /* 0x000eb00000000200 */
[----:B------:R-:W4:Y:S08]  /*18970*/  LDSM.16.M88.4 R32, [R0+UR5+0x8800] ;  /* 0x008800050020783b */ /* 0x000f300008000200 */
[----:B------:R-:W0:Y:S08]  /*18980*/  LDGDEPBAR ;  /* 0x00000000000079af */ /* 0x000e300000000000 */
[----:B------:R-:W5:Y:S08]  /*18990*/  LDSM.16.M88.4 R48, [R0+UR5+0x9000] ;  /* 0x009000050030783b */ /* 0x000f700008000200 */
[----:B------:R-:W5:Y:S01]  /*189a0*/  LDSM.16.M88.4 R136, [R0+UR5+0x9800] ;  /* 0x009800050088783b */ /* 0x000f620008000200 */
[-C--:B-1----:R-:W-:Y:S07]  /*189b0*/  HMMA.16816.F32.BF16 R4, R64, R16.reuse, RZ ;  /* 0x000000104004723c */ /* 0x082fee00000418ff */
[----:B------:R-:W-:Y:S01]  /*189c0*/  LDSM.16.M88.4 R208, [R224] ;  /* 0x00000000e0d0783b */ /* 0x000fe20000000200 */
[C---:B--2---:R-:W-:Y:S07]  /*189d0*/  HMMA.16816.F32.BF16 R8, R60.reuse, R16, RZ ;  /* 0x000000103c08723c */ /* 0x044fee00000418ff */
[----:B------:R-:W1:Y:S01]  /*189e0*/  LDSM.16.M88.4 R212, [R134+0x8000] ;  /* 0x0080000086d4783b */ /* 0x000e620000000200 */
[-C--:B---3--:R-:W-:Y:S07]  /*189f0*/  HMMA.16816.F32.BF16 R12, R60, R18.reuse, RZ ;  /* 0x000000123c0c723c */ /* 0x088fee00000418ff */
[----:B------:R-:W2:Y:S01]  /*18a00*/  LDSM.16.M88.4 R216, [R224+0x2000] ;  /* 0x00200000e0d8783b */ /* 0x000ea20000000200 */
[C---:B------:R-:W-:Y:S07]  /*18a10*/  HMMA.16816.F32.BF16 R16, R64.reuse, R18, RZ ;  /* 0x000000124010723c */ /* 0x040fee00000418ff */
[----:B------:R-:W-:Y:S01]  /*18a20*/  LDSM.16.M88.4 R220, [R134+0x9000] ;  /* 0x0090000086dc783b */ /* 0x000fe20000000200 */
        /* <DEDUP_REMOVED lines=12> */
[----:B------:R-:W3:Y:S07]  /*18af0*/  LDSM.16.M88.4 R136, [R134+0x8800] ;  /* 0x008800008688783b */ /* 0x000eee0000000200 */
        /* <DEDUP_REMOVED lines=20> */
[----:B------:R-:W2:Y:S08]  /*18c40*/  LDSM.16.M88.4 R208, [R2+0x8800] ;  /* 0x0088000002d0783b */ /* 0x000eb00000000200 */
        /* <DEDUP_REMOVED lines=22> */
[-C--:B--2---:R-:W-:Y:S01]  /*18db0*/  HMMA.16816.F32.BF16 R4, R208, R212.reuse, R4 ;  /* 0x000000d4d004723c */ /* 0x084fe20000041804 */
[----:B------:R-:W2:Y:S07]  /*18dc0*/  LDSM.16.M88.4 R216, [R135+0x8800] ;  /* 0x0088000087d8783b */ /* 0x000eae0000000200 */
[C---:B-1----:R-:W-:Y:S08]  /*18dd0*/  HMMA.16816.F32.BF16 R8, R136.reuse, R212, R8 ;  /* 0x000000d48808723c */ /* 0x042ff00000041808 */
        /* <DEDUP_REMOVED lines=18> */
[----:B------:R-:W2:Y:S08]  /*18f00*/  LDSM.16.M88.4 R208, [R0+UR5+0xa800] ;  /* 0x00a8000500d0783b */ /* 0x000eb00008000200 */
        /* <DEDUP_REMOVED lines=21> */
[----:B------:R-:W3:Y:S07]  /*19060*/  LDSM.16.M88.4 R136, [R134+0xa800] ;  /* 0x00a800008688783b */ /* 0x000eee0000000200 */
[-C--:B-1----:R-:W-:Y:S01]  /*19070*/  HMMA.16816.F32.BF16 R4, R208, R212.reuse, R4 ;  /* 0x000000d4d004723c */ /* 0x082fe20000041804 */
[----:B------:R-:W1:Y:S08]  /*19080*/  LDSM.16.M88.4 R216, [R134+0xb000] ;  /* 0x00b0000086d8783b */ /* 0x000e700000000200 */
[----:B------:R-:W-:Y:S01]  /*19090*/  LDSM.16.M88.4 R224, [R2+0xa800] ;  /* 0x00a8000002e0783b */ /* 0x000fe20000000200 */
[C---:B--2---:R-:W-:Y:S08]  /*190a0*/  HMMA.16816.F32.BF16 R8, R220.reuse, R212, R8 ;  /* 0x000000d4dc08723c */ /* 0x044ff00000041808 */
        /* <DEDUP_REMOVED lines=13> */
[-C--:B--2---:R-:W-:Y:S08]  /*19180*/  HMMA.16816.F32.BF16 R52, R208, R212.reuse, R52 ;  /* 0x000000d4d034723c */ /* 0x084ff00000041834 */
[C---:B------:R-:W-:Y:S08]  /*19190*/  HMMA.16816.F32.BF16 R56, R220.reuse, R212, R56 ;  /* 0x000000d4dc38723c */ /* 0x040ff00000041838 */
[-C--:B------:R-:W-:Y:S01]  /*191a0*/  HMMA.16816.F32.BF16 R60, R220, R214.reuse, R60 ;  /* 0x000000d6dc3c723c */ /* 0x080fe2000004183c */
[----:B------:R-:W2:Y:S07]  /*191b0*/  LDSM.16.M88.4 R220, [R141+0x6000] ;  /* 0x006000008ddc783b */ /* 0x000eae0000000200 */
[----:B------:R-:W-:Y:S01]  /*191c0*/  HMMA.16816.F32.BF16 R64, R208, R214, R64 ;  /* 0x000000d6d040723c */ /* 0x000fe20000041840 */
[----:B------:R-:W3:Y:S08]  /*191d0*/  LDSM.16.M88.4 R208, [R2+0xb000] ;  /* 0x00b0000002d0783b */ /* 0x000ef00000000200 */
[----:B------:R-:W4:Y:S01]  /*191e0*/  LDSM.16.M88.4 R212, [R2+0xb800] ;  /* 0x00b8000002d4783b */ /* 0x000f220000000200 */
[-C--:B-1----:R-:W-:Y:S08]  /*191f0*/  HMMA.16816.F32.BF16 R4, R136, R216.reuse, R4 ;  /* 0x000000d88804723c */ /* 0x082ff00000041804 */
[C---:B--2---:R-:W-:Y:S08]  /*19200*/  HMMA.16816.F32.BF16 R8, R220.reuse, R216, R8 ;  /* 0x000000d8dc08723c */ /* 0x044ff00000041808 */
[-C--:B------:R-:W-:Y:S08]  /*19210*/  HMMA.16816.F32.BF16 R12, R220, R218.reuse, R12 ;  /* 0x000000dadc0c723c */ /* 0x080ff0000004180c */
[C---:B------:R-:W-:Y:S01]  /*19220*/  HMMA.16816.F32.BF16 R16, R136.reuse, R218, R16 ;  /* 0x000000da8810723c */ /* 0x040fe20000041810 */
[----:B------:R-:W-:Y:S07]  /*19230*/  LDSM.16.M88.4 R216, [R143+0x4000] ;  /* 0x004000008fd8783b */ /* 0x000fee0000000200 */
[-C--:B------:R-:W-:Y:S08]  /*19240*/  HMMA.16816.F32.BF16 R20, R136, R224.reuse, R20 ;  /* 0x000000e08814723c */ /* 0x080ff00000041814 */
[C---:B------:R-:W-:Y:S08]  /*19250*/  HMMA.16816.F32.BF16 R24, R220.reuse, R224, R24 ;  /* 0x000000e0dc18723c */ /* 0x040ff00000041818 */
        /* <DEDUP_REMOVED lines=8> */
[-C--:B----4-:R-:W-:Y:S08]  /*192e0*/  HMMA.16816.F32.BF16 R52, R136, R212.reuse, R52 ;  /* 0x000000d48834723c */ /* 0x090ff00000041834 */
[C---:B------:R-:W-:Y:S08]  /*192f0*/  HMMA.16816.F32.BF16 R56, R220.reuse, R212, R56 ;  /* 0x000000d4dc38723c */ /* 0x040ff00000041838 */
[-C--:B------:R-:W-:Y:S08]  /*19300*/  HMMA.16816.F32.BF16 R60, R220, R214.reuse, R60 ;  /* 0x000000d6dc3c723c */ /* 0x080ff0000004183c */
[----:B------:R-:W-:Y:S08]  /*19310*/  HMMA.16816.F32.BF16 R64, R136, R214, R64 ;  /* 0x000000d68840723c */ /* 0x000ff00000041840 */
[-C--:B-1----:R-:W-:Y:S08]  /*19320*/  HMMA.16816.F32.BF16 R4, R216, R224.reuse, R4 ;  /* 0x000000e0d804723c */ /* 0x082ff00000041804 */
        /* <DEDUP_REMOVED lines=20> */
[----:B------:R-:W-:Y:S01]  /*19470*/  FMUL.FTZ R18, R18, UR7 ;  /* 0x0000000712127c20 */ /* 0x000fe20008410000 */
[----:B------:R-:W-:Y:S06]  /*19480*/  FMUL.FTZ R19, R19, UR7 ;  /* 0x0000000713137c20 */ /* 0x000fec0008410000 */
[----:B------:R1:W-:Y:S10]  /*19490*/  MUFU.TANH R239, R7 ;  /* 0x0000000700ef7308 */ /* 0x0003f40000002400 */
[----:B------:R-:W-:Y:S10]  /*194a0*/  MUFU.TANH R212, R8 ;  /* 0x0000000800d47308 */ /* 0x000ff40000002400 */
[----:B------:R-:W-:Y:S01]  /*194b0*/  MUFU.TANH R214, R9 ;  /* 0x0000000900d67308 */ /* 0x000fe20000002400 */
[----:B-1----:R-:W1:Y:S09]  /*194c0*/  LDSM.16.M88.4 R4, [R135+0xa800] ;  /* 0x00a800008704783b */ /* 0x002e720000000200 */
[----:B------:R-:W-:Y:S10]  /*194d0*/  MUFU.TANH R213, R10 ;  /* 0x0000000a00d57308 */ /* 0x000ff40000002400 */
[----:B------:R2:W3:Y:S10]  /*194e0*/  MUFU.TANH R215, R11 ;  /* 0x0000000b00d77308 */ /* 0x0004f40000002400 */
[----:B------:R-:W-:Y:S10]  /*194f0*/  MUFU.TANH R220, R12 ;  /* 0x0000000c00dc7308 */ /* 0x000ff40000002400 */
[----:B------:R-:W-:Y:S01]  /*19500*/  MUFU.TANH R225, R16 ;  /* 0x0000001000e17308 */ /* 0x000fe20000002400 */
[----:B--2---:R-:W2:Y:S09]  /*19510*/  LDSM.16.M88.4 R8, [R135+0xb000] ;  /* 0x00b000008708783b */ /* 0x004eb20000000200 */
[----:B------:R-:W-:Y:S01]  /*19520*/  MUFU.TANH R224, R17 ;  /* 0x0000001100e07308 */ /* 0x000fe20000002400 */
[-C--:B-1----:R-:W-:Y:S09]  /*19530*/  HMMA.16816.F32.BF16 R20, R216, R4.reuse, R20 ;  /* 0x00000004d814723c */ /* 0x082ff20000041814 */
        /* <DEDUP_REMOVED lines=38> */
[----:B------:R-:W-:Y:S01]  /*197a0*/  MUFU.TANH R0, R40 ;  /* 0x0000002800007308 */ /* 0x000fe20000002400 */
[----:B------:R-:W-:Y:S01]  /*197b0*/  FMUL.FTZ R44, R44, UR7 ;  /* 0x000000072c2c7c20 */ /* 0x000fe20008410000 */
[----:B------:R-:W-:Y:S01]  /*197c0*/  FMUL.FTZ R32, R32, UR7 ;  /* 0x0000000720207c20 */ /* 0x000fe20008410000 */
[C---:B------:R-:W-:Y:S04]  /*197d0*/  HMMA.16816.F32.BF16 R56, R208.reuse, R4, R56 ;  /* 0x00000004d038723c */ /* 0x040fe80000041838 */
[----:B---3--:R-:W-:Y:S03]  /*197e0*/  FMNMX3.FTZ R5, R132, R213, R215, !PT ;  /* 0x000000d584057276 */ /* 0x008fe600078100d7 */
[----:B------:R-:W1:Y:S01]  /*197f0*/  MUFU.TANH R141, R41 ;  /* 0x00000029008d7308 */ /* 0x000e620000002400 */
        /* <DEDUP_REMOVED lines=10> */
[----:B------:R2:W-:Y:S01]  /*198a0*/  MUFU.TANH R11, R49 ;  /* 0x00000031000b7308 */ /* 0x0005e20000002400 */
[----:B------:R-:W-:Y:S01]  /*198b0*/  FMUL.FTZ R59, R59, UR7 ;  /* 0x000000073b3b7c20 */ /* 0x000fe20008410000 */
        /* <DEDUP_REMOVED lines=8> */
[----:B-1----:R-:W-:Y:S01]  /*19940*/  MOV R51, R141 ;  /* 0x0000008d00337202 */ /* 0x002fe20000000f00 */
        /* <DEDUP_REMOVED lines=8> */
[----:B------:R-:W-:Y:S01]  /*199d0*/  FMUL.FTZ R52, R52, UR7 ;  /* 0x0000000734347c20 */ /* 0x000fe20008410000 */
[----:B------:R-:W-:Y:S01]  /*199e0*/  FMUL.FTZ R53, R53, UR7 ;  /* 0x0000000735357c20 */ /* 0x000fe20008410000 */
[----:B------:R-:W-:Y:S01]  /*199f0*/  FMUL.FTZ R66, R66, UR7 ;  /* 0x0000000742427c20 */ /* 0x000fe20008410000 */
[----:B------:R-:W-:Y:S04]  /*19a00*/  FMUL.FTZ R67, R67, UR7 ;  /* 0x0000000743437c20 */ /* 0x000fe80008410000 */
[----:B------:R2:W4:Y:S01]  /*19a10*/  MUFU.TANH R0, R50 ;  /* 0x0000003200007308 */ /* 0x0005220000002400 */
[----:B---3--:R-:W-:Y:S09]  /*19a20*/  MOV R42, R12 ;  /* 0x0000000c002a7202 */ /* 0x008ff20000000f00 */
[----:B------:R4:W-:Y:S01]  /*19a30*/  MUFU.TANH R210, R61 ;  /* 0x0000003d00d27308 */ /* 0x0009e20000002400 */
[----:B-1----:R-:W-:Y:S09]  /*19a40*/  MOV R58, R140 ;  /* 0x0000008c003a7202 */ /* 0x002ff20000000f00 */
[----:B------:R1:W-:Y:S01]  /*19a50*/  MUFU.TANH R140, R59 ;  /* 0x0000003b008c7308 */ /* 0x0003e20000002400 */
[----:B--2---:R-:W-:Y:S09]  /*19a60*/  IMAD.MOV.U32 R50, RZ, RZ, R138 ;  /* 0x000000ffff327224 */ /* 0x004ff200078e008a */
[----:B------:R-:W2:Y:S01]  /*19a70*/  MUFU.TANH R8, R46 ;  /* 0x0000002e00087308 */ /* 0x000ea20000002400 */
[----:B----4-:R-:W-:Y:S01]  /*19a80*/  MOV R61, R0 ;  /* 0x00000000003d7202 */ /* 0x010fe20000000f00 */
[----:B------:R-:W-:Y:S08]  /*19a90*/  FMUL.FTZ R0, R62, UR7 ;  /* 0x000000073e007c20 */ /* 0x000ff00008410000 */
[----:B------:R2:W-:Y:S01]  /*19aa0*/  MUFU.TANH R46, R47 ;  /* 0x0000002f002e7308 */ /* 0x0005e20000002400 */
[----:B-1----:R-:W-:Y:S09]  /*19ab0*/  MOV R59, R139 ;  /* 0x0000008b003b7202 */ /* 0x002ff20000000f00 */
[----:B------:R1:W-:Y:S10]  /*19ac0*/  MUFU.TANH R139, R0 ;  /* 0x00000000008b7308 */ /* 0x0003f40000002400 */
[----:B------:R-:W3:Y:S01]  /*19ad0*/  MUFU.TANH R4, R57 ;  /* 0x0000003900047308 */ /* 0x000ee20000002400 */
[----:B--2---:R-:W-:Y:S09]  /*19ae0*/  IMAD.MOV.U32 R47, RZ, RZ, R8 ;  /* 0x000000ffff2f7224 */ /* 0x004ff200078e0008 */
[----:B------:R2:W-:Y:S01]  /*19af0*/  MUFU.TANH R216, R64 ;  /* 0x0000004000d87308 */ /* 0x0005e20000002400 */
[----:B-1----:R-:W-:Y:S09]  /*19b00*/  FMUL.FTZ R0, R63, UR7 ;  /* 0x000000073f007c20 */ /* 0x002ff20008410000 */
[----:B------:R1:W-:Y:S01]  /*19b10*/  MUFU.TANH R138, R0 ;  /* 0x00000000008a7308 */ /* 0x0003e20000002400 */
[----:B---3--:R-:W-:Y:S01]  /*19b20*/  MOV R62, R4 ;  /* 0x00000004003e7202 */ /* 0x008fe20000000f00 */
[----:B------:R-:W-:Y:S01]  /*19b30*/  IMAD.MOV.U32 R57, RZ, RZ, R11 ;  /* 0x000000ffff397224 */ /* 0x000fe200078e000b */
[----:B------:R-:W-:Y:S07]  /*19b40*/  FMNMX3.FTZ R4, R133, R242, R241, !PT ;  /* 0x000000f285047276 */ /* 0x000fee00078100f1 */
[----:B------:R-:W3:Y:S01]  /*19b50*/  MUFU.TANH R226, R15 ;  /* 0x0000000f00e27308 */ /* 0x000ee20000002400 */
[----:B------:R-:W-:Y:S02]  /*19b60*/  FMNMX3.FTZ R6, R4, R225, R224, !PT ;  /* 0x000000e104067276 */ /* 0x000fe400078100e0 */
[----:B--2---:R-:W-:Y:S02]  /*19b70*/  MOV R64, R2 ;  /* 0x0000000200407202 */ /* 0x004fe40000000f00 */
[----:B------:R-:W-:Y:S05]  /*19b80*/  FMNMX3.FTZ R2, R142, R240, R239, !PT ;  /* 0x000000f08e027276 */ /* 0x000fea00078100ef */
[----:B------:R-:W2:Y:S01]  /*19b90*/  MUFU.TANH R8, R54 ;  /* 0x0000003600087308 */ /* 0x000ea20000002400 */
[----:B------:R-:W-:Y:S02]  /*19ba0*/  FMNMX3.FTZ R4, R2, R223, R222, !PT ;  /* 0x000000df02047276 */ /* 0x000fe400078100de */
[----:B-1----:R-:W-:Y:S04]  /*19bb0*/  FMNMX3.FTZ R0, R3, R212, R214, !PT ;  /* 0x000000d403007276 */ /* 0x002fe800078100d6 */
[----:B------:R-:W-:Y:S03]  /*19bc0*/  FMNMX3.FTZ R2, R0, R220, R221, !PT ;  /* 0x000000dc00027276 */ /* 0x000fe600078100dd */
[----:B------:R-:W1:Y:S01]  /*19bd0*/  MUFU.TANH R13, R20 ;  /* 0x00000014000d7308 */ /* 0x000e620000002400 */
[----:B---3--:R-:W-:Y:S09]  /*19be0*/  FMNMX3.FTZ R0, R5, R227, R226, !PT ;  /* 0x000000e305007276 */ /* 0x008ff200078100e2 */
[----:B------:R1:W3:Y:S01]  /*19bf0*/  MUFU.TANH R143, R43 ;  /* 0x0000002b008f7308 */ /* 0x0002e20000002400 */
[----:B--2---:R2:W-:Y:S09]  /*19c00*/  STL [R1+0x30], R8 ;  /* 0x0000300801007387 */ /* 0x0045f20000100800 */
[----:B------:R-:W-:Y:S10]  /*19c10*/  MUFU.TANH R136, R22 ;  /* 0x0000001600887308 */ /* 0x000ff40000002400 */
[----:B------:R-:W-:Y:S01]  /*19c20*/  MUFU.TANH R137, R23 ;  /* 0x0000001700897308 */ /* 0x000fe20000002400 */
[----:B-1----:R-:W-:Y:S02]  /*19c30*/  IMAD.MOV.U32 R43, RZ, RZ, R13 ;  /* 0x000000ffff2b7224 */ /* 0x002fe400078e000d */
[----:B---3--:R-:W-:Y:S03]  /*19c40*/  IMAD.MOV.U32 R63, RZ, RZ, R143 ;  /* 0x000000ffff3f7224 */ /* 0x008fe600078e008f */
[----:B------:R-:W-:Y:S04]  /*19c50*/  FMNMX3.FTZ R5, R6, R43, R42, !PT ;  /* 0x0000002b06057276 */ /* 0x000fe8000781002a */
[----:B------:R-:W-:Y:S10]  /*19c60*/  MUFU.TANH R246, R24 ;  /* 0x0000001800f67308 */ /* 0x000ff40000002400 */
[----:B------:R-:W1:Y:S10]  /*19c70*/  MUFU.TANH R245, R25 ;  /* 0x0000001900f57308 */ /* 0x000e740000002400 */
[----:B------:R-:W-:Y:S10]  /*19c80*/  MUFU.TANH R248, R26 ;  /* 0x0000001a00f87308 */ /* 0x000ff40000002400 */
[----:B------:R-:W3:Y:S01]  /*19c90*/  MUFU.TANH R247, R27 ;  /* 0x0000001b00f77308 */ /* 0x000ee20000002400 */
[----:B-1----:R-:W-:Y:S09]  /*19ca0*/  FMNMX3.FTZ R2, R2, R246, R245, !PT ;  /* 0x000000f602027276 */ /* 0x002ff200078100f5 */
[----:B------:R1:W-:Y:S10]  /*19cb0*/  MUFU.TANH R41, R44 ;  /* 0x0000002c00297308 */ /* 0x0003f40000002400 */
[----:B------:R4:W-:Y:S01]  /*19cc0*/  MUFU.TANH R12, R48 ;  /* 0x00000030000c7308 */ /* 0x0009e20000002400 */
[----:B---3--:R-:W-:Y:S04]  /*19cd0*/  FMNMX3.FTZ R0, R0, R248, R247, !PT ;  /* 0x000000f800007276 */ /* 0x008fe800078100f7 */
[----:B------:R-:W-:Y:S05]  /*19ce0*/  FMNMX3.FTZ R0, R0, R58, R64, !PT ;  /* 0x0000003a00007276 */ /* 0x000fea0007810040 */
[----:B------:R-:W3:Y:S01]  /*19cf0*/  MUFU.TANH R9, R55 ;  /* 0x0000003700097308 */ /* 0x000ee20000002400 */
[----:B-1----:R-:W-:Y:S02]  /*19d00*/  MOV R44, R136 ;  /* 0x00000088002c7202 */ /* 0x002fe40000000f00 */
[----:B------:R-:W-:Y:S07]  /*19d10*/  FMNMX3.FTZ R0, R0, R59, R63, !PT ;  /* 0x0000003b00007276 */ /* 0x000fee000781003f */
[----:B------:R-:W-:Y:S01]  /*19d20*/  MUFU.TANH R244, R28 ;  /* 0x0000001c00f47308 */ /* 0x000fe20000002400 */
[----:B------:R-:W-:Y:S02]  /*19d30*/  FMNMX3.FTZ R0, R0, R47, R46, !PT ;  /* 0x0000002f00007276 */ /* 0x000fe4000781002e */
[----:B----4-:R-:W-:Y:S02]  /*19d40*/  MOV R48, R137 ;  /* 0x0000008900307202 */ /* 0x010fe40000000f00 */
[----:B------:R-:W-:Y:S02]  /*19d50*/  FMNMX3.FTZ R0, R0, R141, R140, !PT ;  /* 0x0000008d00007276 */ /* 0x000fe4000781008c */
[----:B------:R-:W-:Y:S03]  /*19d60*/  FMNMX3.FTZ R6, R4, R44, R48, !PT ;  /* 0x0000002c04067276 */ /* 0x000fe60007810030 */
[----:B------:R-:W1:Y:S01]  /*19d70*/  MUFU.TANH R243, R29 ;  /* 0x0000001d00f37308 */ /* 0x000e620000002400 */
[----:B------:R-:W-:Y:S01]  /*19d80*/  FMNMX3.FTZ R0, R0, R139, R138, !PT ;  /* 0x0000008b00007276 */ /* 0x000fe2000781008a */
[----:B---3--:R2:W-:Y:S08]  /*19d90*/  STL [R1+0x34], R9 ;  /* 0x0000340901007387 */ /* 0x0085f00000100800 */
[----:B------:R-:W-:Y:S10]  /*19da0*/  MUFU.TANH R250, R32 ;  /* 0x0000002000fa7308 */ /* 0x000ff40000002400 */
[----:B------:R-:W3:Y:S01]  /*19db0*/  MUFU.TANH R249, R33 ;  /* 0x0000002100f97308 */ /* 0x000ee20000002400 */
[----:B-1----:R-:W-:Y:S04]  /*19dc0*/  FMNMX3.FTZ R137, R2, R244, R243, !PT ;  /* 0x000000f402897276 */ /* 0x002fe800078100f3 */
[----:B------:R-:W-:Y:S05]  /*19dd0*/  FMNMX3.FTZ R137, R137, R49, R51, !PT ;  /* 0x0000003189897276 */ /* 0x000fea0007810033 */
[----:B------:R-:W-:Y:S10]  /*19de0*/  MUFU.TANH R252, R34 ;  /* 0x0000002200fc7308 */ /* 0x000ff40000002400 */
[----:B------:R-:W1:Y:S01]  /*19df0*/  MUFU.TANH R251, R35 ;  /* 0x0000002300fb7308 */ /* 0x000e620000002400 */
[----:B---3--:R-:W-:Y:S09]  /*19e00*/  FMNMX3.FTZ R4, R5, R250, R249, !PT ;  /* 0x000000fa05047276 */ /* 0x008ff200078100f9 */
[----:B------:R-:W3:Y:S10]  /*19e10*/  MUFU.TANH R134, R36 ;  /* 0x0000002400867308 */ /* 0x000ef40000002400 */
[----:B------:R3:W-:Y:S01]  /*19e20*/  MUFU.TANH R217, R65 ;  /* 0x0000004100d97308 */ /* 0x0007e20000002400 */
[----:B-1----:R-:W-:Y:S09]  /*19e30*/  FMNMX3.FTZ R2, R6, R252, R251, !PT ;  /* 0x000000fc06027276 */ /* 0x002ff200078100fb */
[----:B------:R1:W4:Y:S10]  /*19e40*/  MUFU.TANH R10, R56 ;  /* 0x00000038000a7308 */ /* 0x0003340000002400 */
[----:B------:R4:W-:Y:S01]  /*19e50*/  MUFU.TANH R211, R60 ;  /* 0x0000003c00d37308 */ /* 0x0009e20000002400 */
[----:B---3--:R-:W-:Y:S09]  /*19e60*/  MOV R65, R134 ;  /* 0x0000008600417202 */ /* 0x008ff20000000f00 */
[----:B------:R-:W3:Y:S01]  /*19e70*/  MUFU.TANH R35, R37 ;  /* 0x0000002500237308 */ /* 0x000ee20000002400 */
[----:B-1----:R-:W-:Y:S09]  /*19e80*/  MOV R56, R12 ;  /* 0x0000000c00387202 */ /* 0x002ff20000000f00 */
[----:B------:R-:W1:Y:S01]  /*19e90*/  MUFU.TANH R34, R38 ;  /* 0x0000002600227308 */ /* 0x000e620000002400 */
[----:B----4-:R-:W-:Y:S09]  /*19ea0*/  IMAD.MOV.U32 R60, RZ, RZ, R10 ;  /* 0x000000ffff3c7224 */ /* 0x010ff200078e000a */
[----:B------:R-:W4:Y:S01]  /*19eb0*/  MUFU.TANH R45, R45 ;  /* 0x0000002d002d7308 */ /* 0x000f220000002400 */
[----:B---3--:R-:W-:Y:S04]  /*19ec0*/  FMNMX3.FTZ R4, R4, R65, R35, !PT ;  /* 0x0000004104047276 */ /* 0x008fe80007810023 */
[----:B------:R-:W-:Y:S05]  /*19ed0*/  FMNMX3.FTZ R4, R4, R56, R57, !PT ;  /* 0x0000003804047276 */ /* 0x000fea0007810039 */
[----:B------:R-:W-:Y:S01]  /*19ee0*/  MUFU.TANH R32, R52 ;  /* 0x0000003400207308 */ /* 0x000fe20000002400 */
[----:B-1----:R-:W-:Y:S04]  /*19ef0*/  FMNMX3.FTZ R2, R2, R34, R50, !PT ;  /* 0x0000002202027276 */ /* 0x002fe80007810032 */
[----:B------:R-:W-:Y:S05]  /*19f00*/  FMNMX3.FTZ R2, R2, R61, R40, !PT ;  /* 0x0000003d02027276 */ /* 0x000fea0007810028 */
[----:B------:R-:W1:Y:S01]  /*19f10*/  MUFU.TANH R33, R53 ;  /* 0x0000003500217308 */ /* 0x000e620000002400 */
[----:B----4-:R-:W-:Y:S02]  /*19f20*/  FMNMX3.FTZ R137, R137, R41, R45, !PT ;  /* 0x0000002989897276 */ /* 0x010fe4000781002d */
[----:B------:R-:W-:Y:S02]  /*19f30*/  FMNMX3.FTZ R20, R2, R8, R9, !PT ;  /* 0x0000000802147276 */ /* 0x000fe40007810009 */
[----:B------:R-:W-:Y:S05]  /*19f40*/  FMNMX3.FTZ R137, R137, R60, R62, !PT ;  /* 0x0000003c89897276 */ /* 0x000fea000781003e */
[----:B------:R2:W3:Y:S01]  /*19f50*/  MUFU.TANH R219, R66 ;  /* 0x0000004200db7308 */ /* 0x0004e20000002400 */
[----:B------:R-:W-:Y:S09]  /*19f60*/  FMNMX3.FTZ R137, R137, R211, R210, !PT ;  /* 0x000000d389897276 */ /* 0x000ff200078100d2 */
[----:B------:R2:W4:Y:S01]  /*19f70*/  MUFU.TANH R218, R67 ;  /* 0x0000004300da7308 */ /* 0x0005220000002400 */
[----:B-1----:R-:W-:Y:S01]  /*19f80*/  FMNMX3.FTZ R21, R4, R32, R33, !PT ;  /* 0x0000002004157276 */ /* 0x002fe20007810021 */
[----:B------:R-:W-:Y:S06]  /*19f90*/  BRA.U.ANY UP0, `(.L_x_353) ;  /* 0xffffffdd00b47547 */ /* 0x000fec000b93ffff */
.L_x_352:
[----:B-1-34-:R-:W-:Y:S01]  /*19fa0*/  FMNMX3.FTZ R4, R20, R219, R218, !PT ;  /* 0x000000db14047276 */ /* 0x01afe200078100da */
[----:B------:R-:W1:Y:S01]  /*19fb0*/  SHFL.BFLY PT, R6, R137, 0x2, 0x1f ;  /* 0x0c401f0089067f89 */ /* 0x000e6200000e0000 */
[----:B------:R-:W-:Y:S01]  /*19fc0*/  FMNMX3.FTZ R5, R21, R216, R217, !PT ;  /* 0x000000d815057276 */ /* 0x000fe200078100d9 */
[----:B------:R-:W-:Y:S06]  /*19fd0*/  UISETP.NE.AND UP0, UPT, UR6, URZ, UPT ;  /* 0x000000ff0600728c */ /* 0x000fec000bf05270 */
[----:B------:R-:W3:Y:S01]  /*19fe0*/  SHFL.BFLY PT, R7, R4, 0x2, 0x1f ;  /* 0x0c401f0004077f89 */ /* 0x000ee200000e0000 */
[----:B------:R-:W-:Y:S07]  /*19ff0*/  UIADD3 UR6, UPT, UPT, UR6, -0x1, URZ ;  /* 0xffffffff06067890 */ /* 0x000fee000fffe0ff */
[----:B------:R-:W4:Y:S08]  /*1a000*/  SHFL.BFLY PT, R2, R0, 0x2, 0x1f ;  /* 0x0c401f0000027f89 */ /* 0x000f3000000e0000 */
[----:B--2---:R-:W2:Y:S08]  /*1a010*/  SHFL.BFLY PT, R8, R5, 0x2, 0x1f ;  /* 0x0c401f0005087f89 */ /* 0x004eb000000e0000 */
[----:B------:R-:W-:Y:S04]  /*1a020*/  STL [R1+0xa8], R233 ;  /* 0x0000a8e901007387 */ /* 0x000fe80000100800 */
[----:B------:R-:W-:Y:S04]  /*1a030*/  STL [R1+0xa4], R232 ;  /* 0x0000a4e801007387 */ /* 0x000fe80000100800 */
[----:B------:R-:W-:Y:S04]  /*1a040*/  STL [R1+0xa0], R230 ;  /* 0x0000a0e601007387 */ /* 0x000fe80000100800 */
[----:B------:R-:W2:Y:S04]  /*1a050*/  LDL R24, [R1+0x8c] ;  /* 0x00008c0001187983 */ /* 0x000ea80000100800 */
[----:B------:R-:W-:Y:S08]  /*1a060*/  LDSM.16.MT88.4 R20, [R228+0xc000] ;  /* 0x00c00000e414783b */ /* 0x000ff00000004200 */
[----:B------:R-:W-:Y:S01]  /*1a070*/  LDSM.16.MT88.4 R36, [R229+0xc000] ;  /* 0x00c00000e524783b */ /* 0x000fe20000004200 */
[----:B-1----:R-:W-:Y:S02]  /*1a080*/  FMNMX.FTZ R137, R137, R6, !PT ;  /* 0x0000000689897209 */ /* 0x002fe40007810000 */
[----:B---3--:R-:W-:Y:S02]  /*1a090*/  FMNMX.FTZ R7, R4, R7, !PT ;  /* 0x0000000704077209 */ /* 0x008fe40007810000 */
[----:B----4-:R-:W-:Y:S02]  /*1a0a0*/  FMNMX.FTZ R0, R0, R2, !PT ;  /* 0x0000000200007209 */ /* 0x010fe40007810000 */
[----:B--2---:R-:W-:Y:S01]  /*1a0b0*/  FMNMX.FTZ R8, R5, R8, !PT ;  /* 0x0000000805087209 */ /* 0x004fe20007810000 */
[----:B------:R-:W1:Y:S08]  /*1a0c0*/  SHFL.BFLY PT, R4, R137, 0x1, 0x1f ;  /* 0x0c201f0089047f89 */ /* 0x000e7000000e0000 */
[----:B------:R-:W2:Y:S08]  /*1a0d0*/  SHFL.BFLY PT, R2, R0, 0x1, 0x1f ;  /* 0x0c201f0000027f89 */ /* 0x000eb000000e0000 */
[----:B------:R-:W3:Y:S08]  /*1a0e0*/  SHFL.BFLY PT, R136, R8, 0x1, 0x1f ;  /* 0x0c201f0008887f89 */ /* 0x000ef000000e0000 */
[----:B------:R-:W4:Y:S01]  /*1a0f0*/  SHFL.BFLY PT, R135, R7, 0x1, 0x1f ;  /* 0x0c201f0007877f89 */ /* 0x000f2200000e0000 */
[----:B-1----:R-:W-:Y:S02]  /*1a100*/  FMNMX.FTZ R137, R137, R4, !PT ;  /* 0x0000000489897209 */ /* 0x002fe40007810000 */
[----:B--2---:R-:W-:Y:S03]  /*1a110*/  FMNMX.FTZ R134, R0, R2, !PT ;  /* 0x0000000200867209 */ /* 0x004fe60007810000 */
[C---:B------:R-:W-:Y:S01]  /*1a120*/  FADD.FTZ R2, -R137.reuse, R3 ;  /* 0x0000000389027221 */ /* 0x040fe20000010100 */
[C---:B------:R-:W-:Y:S01]  /*1a130*/  FMUL.FTZ R4, R137.reuse, UR4 ;  /* 0x0000000489047c20 */ /* 0x040fe20008410000 */
[----:B------:R-:W-:Y:S02]  /*1a140*/  FSETP.NEU.FTZ.AND P3, PT, R137, -INF , PT ;  /* 0xff8000008900780b */ /* 0x000fe40003f7d000 */
[----:B---3--:R-:W-:Y:S01]  /*1a150*/  FMNMX.FTZ R136, R8, R136, !PT ;  /* 0x0000008808887209 */ /* 0x008fe20007810000 */
[----:B------:R-:W-:Y:S01]  /*1a160*/  FMUL.FTZ R2, R2, UR4 ;  /* 0x0000000402027c20 */ /* 0x000fe20008410000 */
[C---:B------:R-:W-:Y:S01]  /*1a170*/  FADD.FTZ R0, -R134.reuse, R132 ;  /* 0x0000008486007221 */ /* 0x040fe20000010100 */
[----:B----4-:R-:W-:Y:S01]  /*1a180*/  FMNMX.FTZ R135, R7, R135, !PT ;  /* 0x0000008707877209 */ /* 0x010fe20007810000 */
[----:B------:R-:W-:Y:S01]  /*1a190*/  FMUL.FTZ R143, R134, UR4 ;  /* 0x00000004868f7c20 */ /* 0x000fe20008410000 */
[----:B------:R-:W-:Y:S01]  /*1a1a0*/  FADD.FTZ R3, -R136, R133 ;  /* 0x0000008588037221 */ /* 0x000fe20000010100 */
[----:B------:R-:W-:Y:S01]  /*1a1b0*/  FMUL.FTZ R0, R0, UR4 ;  /* 0x0000000400007c20 */ /* 0x000fe20008410000 */
[----:B------:R1:W2:Y:S01]  /*1a1c0*/  MUFU.EX2 R133, R2 ;  /* 0x0000000200857308 */ /* 0x0002a20000000800 */
[----:B------:R-:W-:Y:S01]  /*1a1d0*/  FSETP.NEU.FTZ.AND P2, PT, R134, -INF , PT ;  /* 0xff8000008600780b */ /* 0x000fe20003f5d000 */
[----:B------:R-:W-:Y:S01]  /*1a1e0*/  FMUL.FTZ R208, R136, UR4 ;  /* 0x0000000488d07c20 */ /* 0x000fe20008410000 */
[----:B------:R-:W-:Y:S07]  /*1a1f0*/  FMUL.FTZ R209, R135, UR4 ;  /* 0x0000000487d17c20 */ /* 0x000fee0008410000 */
[----:B------:R3:W4:Y:S01]  /*1a200*/  MUFU.EX2 R132, R0 ;  /* 0x0000000000847308 */ /* 0x0007220000000800 */
[----:B------:R-:W-:Y:S01]  /*1a210*/  FSEL R143, R143, RZ, P2 ;  /* 0x000000ff8f8f7208 */ /* 0x000fe20001000000 */
[----:B------:R-:W-:Y:S01]  /*1a220*/  FMUL.FTZ R3, R3, UR4 ;  /* 0x0000000403037c20 */ /* 0x000fe20008410000 */
[----:B------:R-:W-:Y:S04]  /*1a230*/  FSETP.NEU.FTZ.AND P2, PT, R135, -INF , PT ;  /* 0xff8000008700780b */ /* 0x000fe80003f5d000 */
[----:B------:R-:W-:Y:S03]  /*1a240*/  FSEL R209, R209, RZ, P2 ;  /* 0x000000ffd1d17208 */ /* 0x000fe60001000000 */
[----:B------:R-:W4:Y:S01]  /*1a250*/  MUFU.EX2 R3, R3 ;  /* 0x0000000300037308 */ /* 0x000f220000000800 */
[----:B-1----:R-:W-:Y:S01]  /*1a260*/  FADD.FTZ R2, -R135, R142 ;  /* 0x0000008e87027221 */ /* 0x002fe20000010100 */
[----:B------:R-:W-:Y:S01]  /*1a270*/  FSEL R142, R4, RZ, P3 ;  /* 0x000000ff048e7208 */ /* 0x000fe20001800000 */
[----:B------:R-:W-:Y:S01]  /*1a280*/  FFMA.FTZ R5, R223, UR4, -R209 ;  /* 0x00000004df057c23 */ /* 0x000fe200080108d1 */
[----:B------:R-:W-:Y:S01]  /*1a290*/  FSETP.NEU.FTZ.AND P3, PT, R136, -INF , PT ;  /* 0xff8000008800780b */ /* 0x000fe20003f7d000 */
[----:B---3--:R-:W-:Y:S01]  /*1a2a0*/  FMUL.FTZ R0, R2, UR4 ;  /* 0x0000000402007c20 */ /* 0x008fe20008410000 */
[C---:B--2---:R-:W-:Y:S01]  /*1a2b0*/  FMUL.FTZ R8, R133.reuse, R144 ;  /* 0x0000009085087220 */ /* 0x044fe20000410000 */
[--C-:B------:R-:W-:Y:S01]  /*1a2c0*/  FFMA.FTZ R2, R214, UR4, -R142.reuse ;  /* 0x00000004d6027c23 */ /* 0x100fe2000801088e */
[--C-:B------:R-:W-:Y:S01]  /*1a2d0*/  FFMA.FTZ R4, R212, UR4, -R142.reuse ;  /* 0x00000004d4047c23 */ /* 0x100fe2000801088e */
[----:B------:R-:W-:Y:S01]  /*1a2e0*/  FSEL R208, R208, RZ, P3 ;  /* 0x000000ffd0d07208 */ /* 0x000fe20001800000 */
[----:B------:R1:W-:Y:S01]  /*1a2f0*/  MUFU.EX2 R223, R5 ;  /* 0x0000000500df7308 */ /* 0x0003e20000000800 */
[C---:B------:R-:W-:Y:S01]  /*1a300*/  FMUL.FTZ R9, R133.reuse, R145 ;  /* 0x0000009185097220 */ /* 0x040fe20000410000 */
[C---:B----4-:R-:W-:Y:S01]  /*1a310*/  FMUL.FTZ R10, R132.reuse, R146 ;  /* 0x00000092840a7220 */ /* 0x050fe20000410000 */
[C---:B------:R-:W-:Y:S07]  /*1a320*/  FMUL.FTZ R11, R132.reuse, R147 ;  /* 0x00000093840b7220 */ /* 0x040fee0000410000 */
[----:B------:R-:W2:Y:S01]  /*1a330*/  MUFU.EX2 R2, R2 ;  /* 0x0000000200027308 */ /* 0x000ea20000000800 */
[C---:B------:R-:W-:Y:S01]  /*1a340*/  FMUL.FTZ R12, R133.reuse, R152 ;  /* 0x00000098850c7220 */ /* 0x040fe20000410000 */
[----:B------:R-:W-:Y:S01]  /*1a350*/  FMUL.FTZ R13, R133, R153 ;  /* 0x00000099850d7220 */ /* 0x000fe20000410000 */
[C---:B------:R-:W-:Y:S07]  /*1a360*/  FMUL.FTZ R14, R132.reuse, R154 ;  /* 0x0000009a840e7220 */ /* 0x040fee0000410000 */
[----:B------:R3:W-:Y:S01]  /*1a370*/  MUFU.EX2 R214, R4 ;  /* 0x0000000400d67308 */ /* 0x0007e20000000800 */
[C---:B------:R-:W-:Y:S01]  /*1a380*/  FMUL.FTZ R15, R132.reuse, R155 ;  /* 0x0000009b840f7220 */ /* 0x040fe20000410000 */
[C---:B------:R-:W-:Y:S01]  /*1a390*/  FMUL.FTZ R16, R3.reuse, R156 ;  /* 0x0000009c03107220 */ /* 0x040fe20000410000 */
[----:B------:R-:W-:Y:S07]  /*1a3a0*/  FMUL.FTZ R17, R3, R157 ;  /* 0x0000009d03117220 */ /* 0x000fee0000410000 */
[----:B------:R-:W4:Y:S01]  /*1a3b0*/  MUFU.EX2 R0, R0 ;  /* 0x0000000000007308 */ /* 0x000f220000000800 */
[----:B------:R-:W-:Y:S01]  /*1a3c0*/  FMUL.FTZ R25, R133, R165 ;  /* 0x000000a585197220 */ /* 0x000fe20000410000 */
[----:B-1----:R-:W-:Y:S01]  /*1a3d0*/  FMUL.FTZ R5, R3, R149 ;  /* 0x0000009503057220 */ /* 0x002fe20000410000 */
[C---:B------:R-:W-:Y:S01]  /*1a3e0*/  FMUL.FTZ R26, R132.reuse, R166 ;  /* 0x000000a6841a7220 */ /* 0x040fe20000410000 */
[C---:B------:R-:W-:Y:S01]  /*1a3f0*/  FMUL.FTZ R27, R132.reuse, R167 ;  /* 0x000000a7841b7220 */ /* 0x040fe20000410000 */
[C---:B------:R-:W-:Y:S01]  /*1a400*/  FMUL.FTZ R28, R133.reuse, R168 ;  /* 0x000000a8851c7220 */ /* 0x040fe20000410000 */
[----:B--2---:R1:W-:Y:S01]  /*1a410*/  STL [R1+0x60], R2 ;  /* 0x0000600201007387 */ /* 0x0043e20000100800 */
[----:B------:R-:W-:Y:S01]  /*1a420*/  FMUL.FTZ R29, R133, R169 ;  /* 0x000000a9851d7220 */ /* 0x000fe20000410000 */
[C---:B------:R-:W-:Y:S01]  /*1a430*/  FMUL.FTZ R30, R132.reuse, R170 ;  /* 0x000000aa841e7220 */ /* 0x040fe20000410000 */
[----:B------:R-:W-:Y:S01]  /*1a440*/  FMUL.FTZ R31, R132, R171 ;  /* 0x000000ab841f7220 */ /* 0x000fe20000410000 */
[--C-:B---3--:R-:W-:Y:S01]  /*1a450*/  FFMA.FTZ R4, R213, UR4, -R143.reuse ;  /* 0x00000004d5047c23 */ /* 0x108fe2000801088f */
[----:B------:R-:W-:Y:S01]  /*1a460*/  MOV R170, R35 ;  /* 0x0000002300aa7202 */ /* 0x000fe20000000f00 */
[----:B------:R-:W-:Y:S01]  /*1a470*/  FMUL.FTZ R68, R3, R68 ;  /* 0x0000004403447220 */ /* 0x000fe20000410000 */
[----:B------:R-:W-:Y:S01]  /*1a480*/  MOV R169, R34 ;  /* 0x0000002200a97202 */ /* 0x000fe20000000f00 */
[----:B------:R2:W-:Y:S01]  /*1a490*/  MUFU.EX2 R212, R4 ;  /* 0x0000000400d47308 */ /* 0x0005e20000000800 */
[C---:B----4-:R-:W-:Y:S01]  /*1a4a0*/  FMUL.FTZ R6, R0.reuse, R150 ;  /* 0x0000009600067220 */ /* 0x050fe20000410000 */
[C---:B------:R-:W-:Y:S01]  /*1a4b0*/  FMUL.FTZ R7, R0.reuse, R151 ;  /* 0x0000009700077220 */ /* 0x040fe20000410000 */
[C---:B------:R-:W-:Y:S01]  /*1a4c0*/  FMUL.FTZ R18, R0.reuse, R158 ;  /* 0x0000009e00127220 */ /* 0x040fe20000410000 */
[C---:B------:R-:W-:Y:S01]  /*1a4d0*/  FMUL.FTZ R19, R0.reuse, R159 ;  /* 0x0000009f00137220 */ /* 0x040fe20000410000 */
[C---:B------:R-:W-:Y:S01]  /*1a4e0*/  FMUL.FTZ R34, R0.reuse, R174 ;  /* 0x000000ae00227220 */ /* 0x040fe20000410000 */
[C---:B------:R-:W-:Y:S01]  /*1a4f0*/  FMUL.FTZ R35, R0.reuse, R175 ;  /* 0x000000af00237220 */ /* 0x040fe20000410000 */
[----:B------:R-:W-:Y:S01]  /*1a500*/  MOV R175, R51 ;  /* 0x0000003300af7202 */ /* 0x000fe20000000f00 */
[C---:B------:R-:W-:Y:S01]  /*1a510*/  FMUL.FTZ R51, R0.reuse, R191 ;  /* 0x000000bf00337220 */ /* 0x040fe20000410000 */
[----:B------:R-:W-:Y:S01]  /*1a520*/  MOV R168, R50 ;  /* 0x0000003200a87202 */ /* 0x000fe20000000f00 */
[----:B------:R-:W-:Y:S01]  /*1a530*/  FMUL.FTZ R50, R0, R190 ;  /* 0x000000be00327220 */ /* 0x000fe20000410000 */
[----:B------:R-:W-:Y:S01]  /*1a540*/  LDSM.16.MT88.4 R156, [R228+0xe000] ;  /* 0x00e00000e49c783b */ /* 0x000fe20000004200 */
[----:B------:R-:W-:Y:S01]  /*1a550*/  MOV R174, R59 ;  /* 0x0000003b00ae7202 */ /* 0x000fe20000000f00 */
[----:B------:R-:W-:Y:S01]  /*1a560*/  FMUL.FTZ R59, R132, R199 ;  /* 0x000000c7843b7220 */ /* 0x000fe20000410000 */
[----:B--2---:R-:W-:Y:S01]  /*1a570*/  FFMA.FTZ R4, R220, UR4, -R142 ;  /* 0x00000004dc047c23 */ /* 0x004fe2000801088e */
[----:B------:R-:W-:Y:S01]  /*1a580*/  MOV R167, R57 ;  /* 0x0000003900a77202 */ /* 0x000fe20000000f00 */
[----:B------:R-:W-:Y:S01]  /*1a590*/  FMUL.FTZ R57, R133, R197 ;  /* 0x000000c585397220 */ /* 0x000fe20000410000 */
[----:B-1----:R-:W-:Y:S01]  /*1a5a0*/  FFMA.FTZ R2, R215, UR4, -R143 ;  /* 0x00000004d7027c23 */ /* 0x002fe2000801088f */
[----:B------:R1:W-:Y:S01]  /*1a5b0*/  MUFU.EX2 R232, R4 ;  /* 0x0000000400e87308 */ /* 0x0003e20000000800 */
[----:B------:R-:W-:Y:S01]  /*1a5c0*/  MOV R166, R62 ;  /* 0x0000003e00a67202 */ /* 0x000fe20000000f00 */
[----:B------:R-:W-:Y:S01]  /*1a5d0*/  FMUL.FTZ R62, R132, R202 ;  /* 0x000000ca843e7220 */ /* 0x000fe20000410000 */
[----:B------:R-:W-:Y:S07]  /*1a5e0*/  MOV R165, R61 ;  /* 0x0000003d00a57202 */ /* 0x000fee0000000f00 */
[----:B------:R2:W3:Y:S01]  /*1a5f0*/  MUFU.EX2 R233, R2 ;  /* 0x0000000200e97308 */ /* 0x0004e20000000800 */
[----:B------:R-:W-:Y:S01]  /*1a600*/  FMUL.FTZ R61, R133, R201 ;  /* 0x000000c9853d7220 */ /* 0x000fe20000410000 */
[----:B------:R-:W-:Y:S01]  /*1a610*/  MOV R171, R65 ;  /* 0x0000004100ab7202 */ /* 0x000fe20000000f00 */
[C---:B------:R-:W-:Y:S01]  /*1a620*/  FMUL.FTZ R65, R3.reuse, R205 ;  /* 0x000000cd03417220 */ /* 0x040fe20000410000 */
[C---:B------:R-:W-:Y:S01]  /*1a630*/  FMUL.FTZ R66, R0.reuse, R206 ;  /* 0x000000ce00427220 */ /* 0x040fe20000410000 */
        /* <DEDUP_REMOVED lines=9> */
[----:B--2---:R-:W-:Y:S01]  /*1a6d0*/  FFMA.FTZ R2, R221, UR4, -R142 ;  /* 0x00000004dd027c23 */ /* 0x004fe2000801088e */
[----:B------:R1:W-:Y:S01]  /*1a6e0*/  MUFU.EX2 R215, R4 ;  /* 0x0000000400d77308 */ /* 0x0003e20000000800 */
[----:B---3--:R-:W-:Y:S01]  /*1a6f0*/  F2FP.BF16.F32.PACK_AB R145, R233, R212 ;  /* 0x000000d4e991723e */ /* 0x008fe200000010ff */
[C---:B------:R-:W-:Y:S01]  /*1a700*/  FMUL.FTZ R63, R132.reuse, R203 ;  /* 0x000000cb843f7220 */ /* 0x040fe20000410000 */
[C---:B------:R-:W-:Y:S07]  /*1a710*/  FMUL.FTZ R73, R133.reuse, R73 ;  /* 0x0000004985497220 */ /* 0x040fee0000410000 */
[----:B------:R2:W3:Y:S01]  /*1a720*/  MUFU.EX2 R237, R2 ;  /* 0x0000000200ed7308 */ /* 0x0004e20000000800 */
        /* <DEDUP_REMOVED lines=9> */
[--C-:B-1----:R-:W-:Y:S01]  /*1a7c0*/  FFMA.FTZ R4, R240, UR4, -R209.reuse ;  /* 0x00000004f0047c23 */ /* 0x102fe200080108d1 */
[----:B------:R-:W-:Y:S01]  /*1a7d0*/  MOV R240, R46 ;  /* 0x0000002e00f07202 */ /* 0x000fe20000000f00 */
[----:B------:R-:W-:Y:S01]  /*1a7e0*/  FMUL.FTZ R46, R132, R186 ;  /* 0x000000ba842e7220 */ /* 0x000fe20000410000 */
[C---:B------:R-:W-:Y:S01]  /*1a7f0*/  FMUL.FTZ R83, R0.reuse, R83 ;  /* 0x0000005300537220 */ /* 0x040fe20000410000 */
[--C-:B--2---:R-:W-:Y:S01]  /*1a800*/  FFMA.FTZ R2, R241, UR4, -R208.reuse ;  /* 0x00000004f1027c23 */ /* 0x104fe200080108d0 */
[----:B------:R1:W-:Y:S01]  /*1a810*/  MUFU.EX2 R213, R4 ;  /* 0x0000000400d57308 */ /* 0x0003e20000000800 */
[----:B---3--:R-:W-:Y:S01]  /*1a820*/  F2FP.BF16.F32.PACK_AB R146, R237, R232 ;  /* 0x000000e8ed92723e */ /* 0x008fe200000010ff */
[C---:B------:R-:W-:Y:S01]  /*1a830*/  FMUL.FTZ R84, R3.reuse, R84 ;  /* 0x0000005403547220 */ /* 0x040fe20000410000 */
[----:B------:R-:W-:Y:S07]  /*1a840*/  MOV R241, R32 ;  /* 0x0000002000f17202 */ /* 0x000fee0000000f00 */
[----:B------:R2:W-:Y:S01]  /*1a850*/  MUFU.EX2 R220, R2 ;  /* 0x0000000200dc7308 */ /* 0x0005e20000000800 */
[----:B------:R-:W-:Y:S01]  /*1a860*/  FMUL.FTZ R32, R3, R172 ;  /* 0x000000ac03207220 */ /* 0x000fe20000410000 */
[----:B------:R-:W-:Y:S01]  /*1a870*/  MOV R172, R41 ;  /* 0x0000002900ac7202 */ /* 0x000fe20000000f00 */
[----:B------:R-:W-:Y:S01]  /*1a880*/  FMUL.FTZ R41, R133, R181 ;  /* 0x000000b585297220 */ /* 0x000fe20000410000 */
[----:B------:R-:W-:Y:S01]  /*1a890*/  FMUL.FTZ R85, R3, R85 ;  /* 0x0000005503557220 */ /* 0x000fe20000410000 */
[C---:B------:R-:W-:Y:S01]  /*1a8a0*/  FMUL.FTZ R86, R0.reuse, R86 ;  /* 0x0000005600567220 */ /* 0x040fe20000410000 */
[----:B------:R-:W-:Y:S01]  /*1a8b0*/  FMUL.FTZ R87, R0, R87 ;  /* 0x0000005700577220 */ /* 0x000fe20000410000 */
[C---:B------:R-:W-:Y:S01]  /*1a8c0*/  FMUL.FTZ R88, R133.reuse, R88 ;  /* 0x0000005885587220 */ /* 0x040fe20000410000 */
[----:B------:R-:W-:Y:S01]  /*1a8d0*/  FMUL.FTZ R89, R133, R89 ;  /* 0x0000005985597220 */ /* 0x000fe20000410000 */
[C---:B------:R-:W-:Y:S01]  /*1a8e0*/  FMUL.FTZ R90, R132.reuse, R90 ;  /* 0x0000005a845a7220 */ /* 0x040fe20000410000 */
[--C-:B-1----:R-:W-:Y:S01]  /*1a8f0*/  FFMA.FTZ R4, R225, UR4, -R208.reuse ;  /* 0x00000004e1047c23 */ /* 0x102fe200080108d0 */
[C---:B------:R-:W-:Y:S01]  /*1a900*/  FMUL.FTZ R91, R132.reuse, R91 ;  /* 0x0000005b845b7220 */ /* 0x040fe20000410000 */
[C---:B------:R-:W-:Y:S01]  /*1a910*/  FMUL.FTZ R92, R133.reuse, R92 ;  /* 0x0000005c855c7220 */ /* 0x040fe20000410000 */
[----:B------:R-:W-:Y:S01]  /*1a920*/  FMUL.FTZ R93, R133, R93 ;  /* 0x0000005d855d7220 */ /* 0x000fe20000410000 */
[--C-:B--2---:R-:W-:Y:S01]  /*1a930*/  FFMA.FTZ R2, R239, UR4, -R209.reuse ;  /* 0x00000004ef027c23 */ /* 0x104fe200080108d1 */
[----:B------:R1:W-:Y:S01]  /*1a940*/  MUFU.EX2 R230, R4 ;  /* 0x0000000400e67308 */ /* 0x0003e20000000800 */
[C---:B------:R-:W-:Y:S01]  /*1a950*/  FMUL.FTZ R94, R132.reuse, R94 ;  /* 0x0000005e845e7220 */ /* 0x040fe20000410000 */
[----:B------:R-:W-:Y:S01]  /*1a960*/  FMUL.FTZ R95, R132, R95 ;  /* 0x0000005f845f7220 */ /* 0x000fe20000410000 */
[C---:B------:R-:W-:Y:S07]  /*1a970*/  FMUL.FTZ R96, R3.reuse, R96 ;  /* 0x0000006003607220 */ /* 0x040fee0000410000 */
[----:B------:R2:W3:Y:S01]  /*1a980*/  MUFU.EX2 R221, R2 ;  /* 0x0000000200dd7308 */ /* 0x0004e20000000800 */
        /* <DEDUP_REMOVED lines=9> */
[----:B-1----:R-:W-:Y:S01]  /*1aa20*/  FFMA.FTZ R4, R222, UR4, -R209 ;  /* 0x00000004de047c23 */ /* 0x002fe200080108d1 */
[C---:B------:R-:W-:Y:S01]  /*1aa30*/  FMUL.FTZ R106, R132.reuse, R106 ;  /* 0x0000006a846a7220 */ /* 0x040fe20000410000 */
[----:B------:R-:W-:Y:S01]  /*1aa40*/  FMUL.FTZ R107, R132, R107 ;  /* 0x0000006b846b7220 */ /* 0x000fe20000410000 */
[----:B------:R-:W-:Y:S01]  /*1aa50*/  FMUL.FTZ R108, R133, R108 ;  /* 0x0000006c856c7220 */ /* 0x000fe20000410000 */
[--C-:B--2---:R-:W-:Y:S01]  /*1aa60*/  FFMA.FTZ R2, R224, UR4, -R208.reuse ;  /* 0x00000004e0027c23 */ /* 0x104fe200080108d0 */
[----:B------:R1:W2:Y:S01]  /*1aa70*/  MUFU.EX2 R235, R4 ;  /* 0x0000000400eb7308 */ /* 0x0002a20000000800 */
[----:B---3--:R-:W-:Y:S01]  /*1aa80*/  F2FP.BF16.F32.PACK_AB R149, R221, R213 ;  /* 0x000000d5dd95723e */ /* 0x008fe200000010ff */
[----:B------:R-:W-:Y:S01]  /*1aa90*/  FMUL.FTZ R109, R133, R109 ;  /* 0x0000006d856d7220 */ /* 0x000fe20000410000 */
[C---:B------:R-:W-:Y:S07]  /*1aaa0*/  FMUL.FTZ R110, R132.reuse, R110 ;  /* 0x0000006e846e7220 */ /* 0x040fee0000410000 */
[----:B------:R3:W4:Y:S01]  /*1aab0*/  MUFU.EX2 R236, R2 ;  /* 0x0000000200ec7308 */ /* 0x0007220000000800 */
        /* <DEDUP_REMOVED lines=9> */
[--C-:B-1----:R-:W-:Y:S01]  /*1ab50*/  FFMA.FTZ R4, R226, UR4, -R143.reuse ;  /* 0x00000004e2047c23 */ /* 0x102fe2000801088f */
[----:B--2---:R-:W-:Y:S01]  /*1ab60*/  F2FP.BF16.F32.PACK_AB R151, R235, R223 ;  /* 0x000000dfeb97723e */ /* 0x004fe200000010ff */
[----:B------:R-:W-:Y:S01]  /*1ab70*/  FMUL.FTZ R120, R133, R120 ;  /* 0x0000007885787220 */ /* 0x000fe20000410000 */
[----:B------:R-:W-:Y:S01]  /*1ab80*/  MOV R226, R56 ;  /* 0x0000003800e27202 */ /* 0x000fe20000000f00 */
[----:B---3--:R-:W-:Y:S01]  /*1ab90*/  FFMA.FTZ R2, R227, UR4, -R143 ;  /* 0x00000004e3027c23 */ /* 0x008fe2000801088f */
[----:B------:R1:W-:Y:S01]  /*1aba0*/  MUFU.EX2 R239, R4 ;  /* 0x0000000400ef7308 */ /* 0x0003e20000000800 */
[----:B------:R-:W2:Y:S01]  /*1abb0*/  LDL.LU R227, [R1+0x60] ;  /* 0x0000600001e37983 */ /* 0x000ea20000300800 */
[----:B----4-:R-:W-:Y:S01]  /*1abc0*/  F2FP.BF16.F32.PACK_AB R150, R236, R230 ;  /* 0x000000e6ec96723e */ /* 0x010fe200000010ff */
[C---:B------:R-:W-:Y:S07]  /*1abd0*/  FMUL.FTZ R56, R133.reuse, R196 ;  /* 0x000000c485387220 */ /* 0x040fee0000410000 */
[----:B------:R3:W4:Y:S01]  /*1abe0*/  MUFU.EX2 R222, R2 ;  /* 0x0000000200de7308 */ /* 0x0007220000000800 */
        /* <DEDUP_REMOVED lines=9> */
[----:B-1----:R-:W-:Y:S01]  /*1ac80*/  FMUL.FTZ R4, R3, R148 ;  /* 0x0000009403047220 */ /* 0x002fe20000410000 */
[----:B------:R-:W-:Y:S01]  /*1ac90*/  F2FP.BF16.F32.PACK_AB R148, R220, R215 ;  /* 0x000000d7dc94723e */ /* 0x000fe200000010ff */
[C---:B------:R-:W-:Y:S01]  /*1aca0*/  FMUL.FTZ R130, R0.reuse, R130 ;  /* 0x0000008200827220 */ /* 0x040fe20000410000 */
[----:B------:R-:W-:Y:S01]  /*1acb0*/  FMUL.FTZ R131, R0, R131 ;  /* 0x0000008300837220 */ /* 0x000fe20000410000 */
[----:B---3--:R3:W3:Y:S01]  /*1acc0*/  LDL R2, [R1+0x88] ;  /* 0x0000880001027983 */ /* 0x0086e20000100800 */
[----:B----4-:R-:W-:Y:S03]  /*1acd0*/  F2FP.BF16.F32.PACK_AB R147, R239, R222 ;  /* 0x000000deef93723e */ /* 0x010fe600000010ff */
[-C--:B------:R-:W-:Y:S05]  /*1ace0*/  HMMA.16816.F32.BF16 R4, R148, R20.reuse, R4 ;  /* 0x000000149404723c */ /* 0x080fea0000041804 */
[----:B--2---:R-:W-:Y:S07]  /*1acf0*/  F2FP.BF16.F32.PACK_AB R144, R227, R214 ;  /* 0x000000d6e390723e */ /* 0x004fee00000010ff */
[C---:B------:R-:W-:Y:S04]  /*1ad00*/  HMMA.16816.F32.BF16 R8, R144.reuse, R20, R8 ;  /* 0x000000149008723c */ /* 0x040fe80000041808 */
[C---:B------:R-:W-:Y:S01]  /*1ad10*/  FMUL.FTZ R20, R3.reuse, R160 ;  /* 0x000000a003147220 */ /* 0x040fe20000410000 */
[----:B------:R-:W-:Y:S01]  /*1ad20*/  FMUL.FTZ R21, R3, R161 ;  /* 0x000000a103157220 */ /* 0x000fe20000410000 */
[----:B------:R-:W-:Y:S01]  /*1ad30*/  MOV R161, R60 ;  /* 0x0000003c00a17202 */ /* 0x000fe20000000f00 */
[C---:B------:R-:W-:Y:S01]  /*1ad40*/  FMUL.FTZ R60, R133.reuse, R200 ;  /* 0x000000c8853c7220 */ /* 0x040fe20000410000 */
[-C--:B------:R-:W-:Y:S03]  /*1ad50*/  HMMA.16816.F32.BF16 R12, R144, R22.reuse, R12 ;  /* 0x00000016900c723c */ /* 0x080fe6000004180c */
[----:B---3--:R-:W-:Y:S01]  /*1ad60*/  @P0 IADD3 R2, PT, PT, R24, -0x40, RZ ;  /* 0xffffffc018020810 */ /* 0x008fe20007ffe0ff */
[C---:B------:R-:W-:Y:S01]  /*1ad70*/  FMUL.FTZ R24, R133.reuse, R164 ;  /* 0x000000a485187220 */ /* 0x040fe20000410000 */
[----:B------:R-:W-:Y:S01]  /*1ad80*/  MOV R164, R45 ;  /* 0x0000002d00a47202 */ /* 0x000fe20000000f00 */
[----:B------:R-:W-:Y:S01]  /*1ad90*/  FMUL.FTZ R45, R133, R185 ;  /* 0x000000b9852d7220 */ /* 0x000fe20000410000 */
[----:B------:R-:W-:Y:S01]  /*1ada0*/  IADD3 R224, PT, PT, R231, R2, RZ ;  /* 0x00000002e7e07210 */ /* 0x000fe20007ffe0ff */
[C---:B------:R-:W-:Y:S01]  /*1adb0*/  HMMA.16816.F32.BF16 R16, R148.reuse, R22, R16 ;  /* 0x000000169410723c */ /* 0x040fe20000041810 */
[----:B------:R-:W1:Y:S03]  /*1adc0*/  LDSM.16.MT88.4 R52, [R2] ;  /* 0x000000000234783b */ /* 0x000e660000004200 */
[C---:B------:R-:W-:Y:S01]  /*1add0*/  FMUL.FTZ R22, R0.reuse, R162 ;  /* 0x000000a200167220 */ /* 0x040fe20000410000 */
[----:B------:R-:W-:Y:S01]  /*1ade0*/  FMUL.FTZ R23, R0, R163 ;  /* 0x000000a300177220 */ /* 0x000fe20000410000 */
[----:B------:R-:W-:Y:S01]  /*1adf0*/  MOV R163, R40 ;  /* 0x0000002800a37202 */ /* 0x000fe20000000f00 */
[C---:B------:R-:W-:Y:S01]  /*1ae00*/  FMUL.FTZ R40, R133.reuse, R180 ;  /* 0x000000b485287220 */ /* 0x040fe20000410000 */
[----:B------:R-:W-:Y:S01]  /*1ae10*/  MOV R162, R47 ;  /* 0x0000002f00a27202 */ /* 0x000fe20000000f00 */
[----:B------:R-:W2:Y:S01]  /*1ae20*/  LDSM.16.MT88.4 R152, [R224] ;  /* 0x00000000e098783b */ /* 0x000ea20000004200 */
[----:B------:R-:W-:Y:S01]  /*1ae30*/  MOV R180, R42 ;  /* 0x0000002a00b47202 */ /* 0x000fe20000000f00 */
[C---:B------:R-:W-:Y:S01]  /*1ae40*/  FMUL.FTZ R47, R132.reuse, R187 ;  /* 0x000000bb842f7220 */ /* 0x040fe20000410000 */
[-C--:B------:R-:W-:Y:S03]  /*1ae50*/  HMMA.16816.F32.BF16 R20, R148, R36.reuse, R20 ;  /* 0x000000249414723c */ /* 0x080fe60000041814 */
[C---:B------:R-:W-:Y:S01]  /*1ae60*/  FMUL.FTZ R42, R132.reuse, R182 ;  /* 0x000000b6842a7220 */ /* 0x040fe20000410000 */
[----:B------:R-:W-:Y:S01]  /*1ae70*/  MOV R182, R43 ;  /* 0x0000002b00b67202 */ /* 0x000fe20000000f00 */
[----:B------:R-:W-:Y:S01]  /*1ae80*/  FMUL.FTZ R43, R132, R183 ;  /* 0x000000b7842b7220 */ /* 0x000fe20000410000 */
[----:B------:R-:W-:Y:S01]  /*1ae90*/  MOV R160, R44 ;  /* 0x0000002c00a07202 */ /* 0x000fe20000000f00 */
[----:B------:R-:W-:Y:S01]  /*1aea0*/  FMUL.FTZ R44, R133, R184 ;  /* 0x000000b8852c7220 */ /* 0x000fe20000410000 */
[C---:B------:R-:W-:Y:S04]  /*1aeb0*/  HMMA.16816.F32.BF16 R24, R144.reuse, R36, R24 ;  /* 0x000000249018723c */ /* 0x040fe80000041818 */
[C---:B------:R-:W-:Y:S01]  /*1aec0*/  FMUL.FTZ R36, R3.reuse, R176 ;  /* 0x000000b003247220 */ /* 0x040fe20000410000 */
[C---:B------:R-:W-:Y:S01]  /*1aed0*/  FMUL.FTZ R37, R3.reuse, R177 ;  /* 0x000000b103257220 */ /* 0x040fe20000410000 */
[----:B------:R-:W-:Y:S01]  /*1aee0*/  MOV R176, R49 ;  /* 0x0000003100b07202 */ /* 0x000fe20000000f00 */
[C---:B------:R-:W-:Y:S01]  /*1aef0*/  FMUL.FTZ R49, R3.reuse, R189 ;  /* 0x000000bd03317220 */ /* 0x040fe20000410000 */
[-C--:B------:R-:W-:Y:S03]  /*1af00*/  HMMA.16816.F32.BF16 R28, R144, R38.reuse, R28 ;  /* 0x00000026901c723c */ /* 0x080fe6000004181c */
[----:B------:R-:W-:Y:S01]  /*1af10*/  FFMA.FTZ R160, R160, UR4, -R209 ;  /* 0x00000004a0a07c23 */ /* 0x000fe200080108d1 */
[----:B------:R-:W-:Y:S01]  /*1af20*/  MOV R177, R64 ;  /* 0x0000004000b17202 */ /* 0x000fe20000000f00 */
[C---:B------:R-:W-:Y:S02]  /*1af30*/  FMUL.FTZ R64, R3.reuse, R204 ;  /* 0x000000cc03407220 */ /* 0x040fe40000410000 */
[----:B------:R3:W-:Y:S01]  /*1af40*/  MUFU.EX2 R206, R160 ;  /* 0x000000a000ce7308 */ /* 0x0007e20000000800 */
[C---:B------:R-:W-:Y:S04]  /*1af50*/  HMMA.16816.F32.BF16 R32, R148.reuse, R38, R32 ;  /* 0x000000269420723c */ /* 0x040fe80000041820 */
[C---:B------:R-:W-:Y:S01]  /*1af60*/  FMUL.FTZ R38, R0.reuse, R178 ;  /* 0x000000b200267220 */ /* 0x040fe20000410000 */
[----:B------:R-:W-:Y:S01]  /*1af70*/  FMUL.FTZ R39, R0, R179 ;  /* 0x000000b300277220 */ /* 0x000fe20000410000 */
[----:B------:R-:W-:Y:S01]  /*1af80*/  MOV R179, R48 ;  /* 0x0000003000b37202 */ /* 0x000fe20000000f00 */
[----:B------:R-:W-:Y:S01]  /*1af90*/  FMUL.FTZ R48, R3, R188 ;  /* 0x000000bc03307220 */ /* 0x000fe20000410000 */
[----:B------:R-:W-:Y:S01]  /*1afa0*/  MOV R178, R58 ;  /* 0x0000003a00b27202 */ /* 0x000fe20000000f00 */
[----:B------:R-:W-:Y:S01]  /*1afb0*/  LDSM.16.MT88.4 R188, [R2+0x1800] ;  /* 0x0018000002bc783b */ /* 0x000fe20000004200 */
[----:B------:R-:W-:Y:S02]  /*1afc0*/  FMUL.FTZ R58, R132, R198 ;  /* 0x000000c6843a7220 */ /* 0x000fe40000410000 */
[-C--:B-1----:R-:W-:Y:S03]  /*1afd0*/  HMMA.16816.F32.BF16 R36, R148, R52.reuse, R36 ;  /* 0x000000349424723c */ /* 0x082fe60000041824 */
[----:B---3--:R-:W-:Y:S05]  /*1afe0*/  FFMA.FTZ R160, R249, UR4, -R208 ;  /* 0x00000004f9a07c23 */ /* 0x008fea00080108d0 */
[C---:B------:R-:W-:Y:S04]  /*1aff0*/  HMMA.16816.F32.BF16 R40, R144.reuse, R52, R40 ;  /* 0x000000349028723c */ /* 0x040fe80000041828 */
[C---:B------:R-:W-:Y:S01]  /*1b000*/  FMUL.FTZ R52, R3.reuse, R192 ;  /* 0x000000c003347220 */ /* 0x040fe20000410000 */
[----:B------:R-:W-:Y:S03]  /*1b010*/  FMUL.FTZ R53, R3, R193 ;  /* 0x000000c103357220 */ /* 0x000fe60000410000 */
[-C--:B------:R-:W-:Y:S08]  /*1b020*/  HMMA.16816.F32.BF16 R44, R144, R54.reuse, R44 ;  /* 0x00000036902c723c */ /* 0x080ff0000004182c */
[C---:B------:R-:W-:Y:S04]  /*1b030*/  HMMA.16816.F32.BF16 R48, R148.reuse, R54, R48 ;  /* 0x000000369430723c */ /* 0x040fe80000041830 */
[C---:B------:R-:W-:Y:S01]  /*1b040*/  FMUL.FTZ R54, R0.reuse, R194 ;  /* 0x000000c200367220 */ /* 0x040fe20000410000 */
[----:B------:R-:W-:Y:S01]  /*1b050*/  FMUL.FTZ R55, R0, R195 ;  /* 0x000000c300377220 */ /* 0x000fe20000410000 */
[----:B------:R-:W-:Y:S06]  /*1b060*/  MOV R195, R239 ;  /* 0x000000ef00c37202 */ /* 0x000fec0000000f00 */
        /* <DEDUP_REMOVED lines=32> */
[----:B------:R-:W-:Y:S09]  /*1b270*/  FFMA.FTZ R152, R179, UR4, -R209 ;  /* 0x00000004b3987c23 */ /* 0x000ff200080108d1 */
[----:B------:R-:W3:Y:S01]  /*1b280*/  MUFU.EX2 R183, R159 ;  /* 0x0000009f00b77308 */ /* 0x000ee20000000800 */
[--C-:B------:R-:W-:Y:S01]  /*1b290*/  FFMA.FTZ R153, R250, UR4, -R208.reuse ;  /* 0x00000004fa997c23 */ /* 0x100fe200080108d0 */
[-C--:B------:R-:W-:Y:S08]  /*1b2a0*/  HMMA.16816.F32.BF16 R124, R144, R154.reuse, R124 ;  /* 0x0000009a907c723c */ /* 0x080ff0000004187c */
[----:B------:R3:W3:Y:S01]  /*1b2b0*/  MUFU.EX2 R192, R152 ;  /* 0x0000009800c07308 */ /* 0x0006e20000000800 */
[--C-:B-1----:R-:W-:Y:S01]  /*1b2c0*/  FFMA.FTZ R156, R180, UR4, -R208.reuse ;  /* 0x00000004b49c7c23 */ /* 0x102fe200080108d0 */
[--C-:B------:R-:W-:Y:S08]  /*1b2d0*/  FFMA.FTZ R145, R178, UR4, -R143.reuse ;  /* 0x00000004b2917c23 */ /* 0x100ff0000801088f */
[----:B------:R1:W-:Y:S01]  /*1b2e0*/  MUFU.EX2 R185, R153 ;  /* 0x0000009900b97308 */ /* 0x0003e20000000800 */
[----:B------:R-:W-:Y:S01]  /*1b2f0*/  FFMA.FTZ R144, R177, UR4, -R143 ;  /* 0x00000004b1907c23 */ /* 0x000fe2000801088f */
[--C-:B--2---:R-:W-:Y:S01]  /*1b300*/  FFMA.FTZ R157, R182, UR4, -R208.reuse ;  /* 0x00000004b69d7c23 */ /* 0x104fe200080108d0 */
[----:B------:R-:W-:Y:S07]  /*1b310*/  HMMA.16816.F32.BF16 R128, R148, R154, R128 ;  /* 0x0000009a9480723c */ /* 0x000fee0000041880 */
[----:B------:R-:W-:Y:S01]  /*1b320*/  MUFU.EX2 R194, R156 ;  /* 0x0000009c00c27308 */ /* 0x000fe20000000800 */
[----:B----4-:R-:W-:Y:S09]  /*1b330*/  F2FP.BF16.F32.PACK_AB R148, R225, R193 ;  /* 0x000000c1e194723e */ /* 0x010ff200000010ff */
[----:B------:R2:W-:Y:S01]  /*1b340*/  MUFU.EX2 R201, R157 ;  /* 0x0000009d00c97308 */ /* 0x0005e20000000800 */
[----:B---3--:R-:W-:Y:S01]  /*1b350*/  F2FP.BF16.F32.PACK_AB R149, R234, R181 ;  /* 0x000000b5ea95723e */ /* 0x008fe200000010ff */
[----:B------:R-:W-:Y:S01]  /*1b360*/  FFMA.FTZ R152, R252, UR4, -R209 ;  /* 0x00000004fc987c23 */ /* 0x000fe200080108d1 */
[----:B------:R-:W-:Y:S07]  /*1b370*/  F2FP.BF16.F32.PACK_AB R150, R183, R187 ;  /* 0x000000bbb796723e */ /* 0x000fee00000010ff */
[----:B------:R3:W-:Y:S01]  /*1b380*/  MUFU.EX2 R186, R145 ;  /* 0x0000009100ba7308 */ /* 0x0007e20000000800 */
[----:B------:R-:W-:Y:S01]  /*1b390*/  FFMA.FTZ R177, R138, UR4, -R143 ;  /* 0x000000048ab17c23 */ /* 0x000fe2000801088f */
[----:B-1----:R-:W-:Y:S01]  /*1b3a0*/  FFMA.FTZ R153, R251, UR4, -R209 ;  /* 0x00000004fb997c23 */ /* 0x002fe200080108d1 */
[--C-:B------:R-:W-:Y:S07]  /*1b3b0*/  FFMA.FTZ R138, R241, UR4, -R208.reuse ;  /* 0x00000004f18a7c23 */ /* 0x100fee00080108d0 */
[----:B------:R-:W-:Y:S01]  /*1b3c0*/  MUFU.EX2 R184, R152 ;  /* 0x0000009800b87308 */ /* 0x000fe20000000800 */
[----:B------:R-:W-:Y:S01]  /*1b3d0*/  FFMA.FTZ R178, R139, UR4, -R143 ;  /* 0x000000048bb27c23 */ /* 0x000fe2000801088f */
[----:B------:R-:W-:Y:S08]  /*1b3e0*/  FFMA.FTZ R139, R242, UR4, -R208 ;  /* 0x00000004f28b7c23 */ /* 0x000ff000080108d0 */
[----:B------:R1:W4:Y:S01]  /*1b3f0*/  MUFU.EX2 R179, R153 ;  /* 0x0000009900b37308 */ /* 0x0003220000000800 */
[----:B--2---:R-:W2:Y:S09]  /*1b400*/  LDSM.16.MT88.4 R156, [R228+0xc800] ;  /* 0x00c80000e49c783b */ /* 0x004eb20000004200 */
[----:B------:R4:W4:Y:S01]  /*1b410*/  MUFU.EX2 R182, R144 ;  /* 0x0000009000b67308 */ /* 0x0009220000000800 */
[----:B---3--:R-:W-:Y:S09]  /*1b420*/  F2FP.BF16.F32.PACK_AB R145, R192, R206 ;  /* 0x000000cec091723e */ /* 0x008ff200000010ff */
[----:B------:R-:W3:Y:S10]  /*1b430*/  MUFU.EX2 R180, R160 ;  /* 0x000000a000b47308 */ /* 0x000ef40000000800 */
[----:B------:R-:W-:Y:S01]  /*1b440*/  MUFU.EX2 R246, R139 ;  /* 0x0000008b00f67308 */ /* 0x000fe20000000800 */
[----:B-1----:R-:W1:Y:S01]  /*1b450*/  LDSM.16.MT88.4 R152, [R229+0xc800] ;  /* 0x00c80000e598783b */ /* 0x002e620000004200 */
[----:B----4-:R-:W-:Y:S08]  /*1b460*/  F2FP.BF16.F32.PACK_AB R147, R179, R184 ;  /* 0x000000b8b393723e */ /* 0x010ff000000010ff */
[----:B------:R-:W-:Y:S01]  /*1b470*/  MUFU.EX2 R243, R138 ;  /* 0x0000008a00f37308 */ /* 0x000fe20000000800 */
[----:B------:R-:W-:Y:S02]  /*1b480*/  F2FP.BF16.F32.PACK_AB R144, R194, R201 ;  /* 0x000000c9c290723e */ /* 0x000fe400000010ff */
[----:B------:R-:W-:Y:S02]  /*1b490*/  F2FP.BF16.F32.PACK_AB R151, R182, R186 ;  /* 0x000000bab697723e */ /* 0x000fe400000010ff */
[----:B---3--:R-:W-:Y:S01]  /*1b4a0*/  F2FP.BF16.F32.PACK_AB R146, R180, R185 ;  /* 0x000000b9b492723e */ /* 0x008fe200000010ff */
[----:B------:R-:W-:Y:S01]  /*1b4b0*/  FFMA.FTZ R160, R169, UR4, -R209 ;  /* 0x00000004a9a07c23 */ /* 0x000fe200080108d1 */
[----:B------:R-:W-:Y:S01]  /*1b4c0*/  FFMA.FTZ R169, R166, UR4, -R142 ;  /* 0x00000004a6a97c23 */ /* 0x000fe2000801088e */
[--C-:B------:R-:W-:Y:S02]  /*1b4d0*/  FFMA.FTZ R166, R216, UR4, -R208.reuse ;  /* 0x00000004d8a67c23 */ /* 0x100fe400080108d0 */
[----:B------:R3:W-:Y:S10]  /*1b4e0*/  MUFU.EX2 R199, R160 ;  /* 0x000000a000c77308 */ /* 0x0007f40000000800 */
[----:B------:R-:W-:Y:S10]  /*1b4f0*/  MUFU.EX2 R244, R166 ;  /* 0x000000a600f47308 */ /* 0x000ff40000000800 */
[----:B------:R-:W-:Y:S01]  /*1b500*/  MUFU.EX2 R249, R169 ;  /* 0x000000a900f97308 */ /* 0x000fe20000000800 */
[----:B---3--:R-:W-:Y:S01]  /*1b510*/  FFMA.FTZ R160, R226, UR4, -R208 ;  /* 0x00000004e2a07c23 */ /* 0x008fe200080108d0 */
        /* <DEDUP_REMOVED lines=33> */
[----:B------:R-:W-:Y:S03]  /*1b730*/  FFMA.FTZ R157, R176, UR4, -R142 ;  /* 0x00000004b09d7c23 */ /* 0x000fe6000801088e */
[-C--:B------:R-:W-:Y:S01]  /*1b740*/  HMMA.16816.F32.BF16 R108, R148, R158.reuse, R108 ;  /* 0x0000009e946c723c */ /* 0x080fe2000004186c */
[----:B------:R2:W-:Y:S10]  /*1b750*/  MUFU.EX2 R200, R156 ;  /* 0x0000009c00c87308 */ /* 0x0005f40000000800 */
[----:B------:R3:W4:Y:S01]  /*1b760*/  MUFU.EX2 R196, R157 ;  /* 0x0000009d00c47308 */ /* 0x0007220000000800 */
[C---:B------:R-:W-:Y:S04]  /*1b770*/  HMMA.16816.F32.BF16 R112, R144.reuse, R158, R112 ;  /* 0x0000009e9070723c */ /* 0x040fe80000041870 */
[--C-:B--2---:R-:W-:Y:S04]  /*1b780*/  FFMA.FTZ R156, R173, UR4, -R143.reuse ;  /* 0x00000004ad9c7c23 */ /* 0x104fe8000801088f */
[-C--:B-1----:R-:W-:Y:S01]  /*1b790*/  HMMA.16816.F32.BF16 R116, R144, R152.reuse, R116 ;  /* 0x000000989074723c */ /* 0x082fe20000041874 */
[----:B------:R1:W-:Y:S02]  /*1b7a0*/  MUFU.EX2 R202, R156 ;  /* 0x0000009c00ca7308 */ /* 0x0003e40000000800 */
[----:B---3--:R-:W-:Y:S08]  /*1b7b0*/  FFMA.FTZ R157, R174, UR4, -R143 ;  /* 0x00000004ae9d7c23 */ /* 0x008ff0000801088f */
[----:B------:R-:W-:Y:S01]  /*1b7c0*/  MUFU.EX2 R174, R160 ;  /* 0x000000a000ae7308 */ /* 0x000fe20000000800 */
[C---:B------:R-:W-:Y:S09]  /*1b7d0*/  HMMA.16816.F32.BF16 R120, R148.reuse, R152, R120 ;  /* 0x000000989478723c */ /* 0x040ff20000041878 */
[----:B------:R2:W-:Y:S01]  /*1b7e0*/  MUFU.EX2 R197, R157 ;  /* 0x0000009d00c57308 */ /* 0x0005e20000000800 */
[--C-:B------:R-:W-:Y:S01]  /*1b7f0*/  FFMA.FTZ R152, R168, UR4, -R209.reuse ;  /* 0x00000004a8987c23 */ /* 0x100fe200080108d1 */
[----:B------:R-:W-:Y:S01]  /*1b800*/  FFMA.FTZ R153, R167, UR4, -R208 ;  /* 0x00000004a7997c23 */ /* 0x000fe200080108d0 */
[--C-:B------:R-:W-:Y:S01]  /*1b810*/  FFMA.FTZ R168, R211, UR4, -R142.reuse ;  /* 0x00000004d3a87c23 */ /* 0x100fe2000801088e */
[-C--:B------:R-:W-:Y:S06]  /*1b820*/  HMMA.16816.F32.BF16 R124, R148, R154.reuse, R124 ;  /* 0x0000009a947c723c */ /* 0x080fec000004187c */
[----:B------:R3:W3:Y:S01]  /*1b830*/  MUFU.EX2 R226, R152 ;  /* 0x0000009800e27308 */ /* 0x0006e20000000800 */
[----:B------:R-:W-:Y:S01]  /*1b840*/  LDSM.16.MT88.4 R148, [R229+0xd000] ;  /* 0x00d00000e594783b */ /* 0x000fe20000004200 */
[--C-:B-1----:R-:W-:Y:S08]  /*1b850*/  FFMA.FTZ R156, R164, UR4, -R142.reuse ;  /* 0x00000004a49c7c23 */ /* 0x102ff0000801088e */
[----:B------:R1:W-:Y:S01]  /*1b860*/  MUFU.EX2 R204, R153 ;  /* 0x0000009900cc7308 */ /* 0x0003e20000000800 */
[----:B------:R-:W-:Y:S09]  /*1b870*/  HMMA.16816.F32.BF16 R128, R144, R154, R128 ;  /* 0x0000009a9080723c */ /* 0x000ff20000041880 */
[----:B------:R1:W1:Y:S01]  /*1b880*/  MUFU.EX2 R205, R156 ;  /* 0x0000009c00cd7308 */ /* 0x0002620000000800 */
[----:B--2---:R-:W-:Y:S01]  /*1b890*/  FFMA.FTZ R157, R172, UR4, -R142 ;  /* 0x00000004ac9d7c23 */ /* 0x004fe2000801088e */
[----:B----4-:R-:W-:Y:S08]  /*1b8a0*/  F2FP.BF16.F32.PACK_AB R144, R200, R196 ;  /* 0x000000c4c890723e */ /* 0x010ff000000010ff */
[----:B------:R-:W-:Y:S01]  /*1b8b0*/  MUFU.EX2 R250, R168 ;  /* 0x000000a800fa7308 */ /* 0x000fe20000000800 */
[----:B---3--:R-:W-:Y:S01]  /*1b8c0*/  FFMA.FTZ R152, R165, UR4, -R209 ;  /* 0x00000004a5987c23 */ /* 0x008fe200080108d1 */
[----:B------:R-:W-:Y:S01]  /*1b8d0*/  FFMA.FTZ R165, R141, UR4, -R143 ;  /* 0x000000048da57c23 */ /* 0x000fe2000801088f */
[----:B------:R-:W-:Y:S07]  /*1b8e0*/  F2FP.BF16.F32.PACK_AB R141, R226, R199 ;  /* 0x000000c7e28d723e */ /* 0x000fee00000010ff */
[----:B------:R2:W3:Y:S01]  /*1b8f0*/  MUFU.EX2 R164, R157 ;  /* 0x0000009d00a47308 */ /* 0x0004e20000000800 */
[----:B-1----:R-:W-:Y:S01]  /*1b900*/  FFMA.FTZ R153, R163, UR4, -R209 ;  /* 0x00000004a3997c23 */ /* 0x002fe200080108d1 */
[----:B------:R-:W-:Y:S08]  /*1b910*/  F2FP.BF16.F32.PACK_AB R145, R202, R197 ;  /* 0x000000c5ca91723e */ /* 0x000ff000000010ff */
[----:B------:R1:W4:Y:S01]  /*1b920*/  MUFU.EX2 R207, R152 ;  /* 0x0000009800cf7308 */ /* 0x0003220000000800 */
[----:B------:R-:W-:Y:S01]  /*1b930*/  FFMA.FTZ R156, R170, UR4, -R208 ;  /* 0x00000004aa9c7c23 */ /* 0x000fe200080108d0 */
[----:B------:R-:W-:Y:S01]  /*1b940*/  FFMA.FTZ R170, R161, UR4, -R142 ;  /* 0x00000004a1aa7c23 */ /* 0x000fe2000801088e */
[----:B------:R-:W-:Y:S01]  /*1b950*/  MOV R166, R205 ;  /* 0x000000cd00a67202 */ /* 0x000fe20000000f00 */
[----:B------:R-:W4:Y:S06]  /*1b960*/  LDL.LU R161, [R1+0x78] ;  /* 0x0000780001a17983 */ /* 0x000f2c0000300800 */
[----:B------:R-:W-:Y:S01]  /*1b970*/  MUFU.EX2 R203, R156 ;  /* 0x0000009c00cb7308 */ /* 0x000fe20000000800 */
[----:B------:R-:W4:Y:S09]  /*1b980*/  LDL.LU R160, [R1+0x7c] ;  /* 0x00007c0001a07983 */ /* 0x000f320000300800 */
[----:B------:R-:W-:Y:S01]  /*1b990*/  MUFU.EX2 R245, R165 ;  /* 0x000000a500f57308 */ /* 0x000fe20000000800 */
[----:B--2---:R-:W-:Y:S01]  /*1b9a0*/  FFMA.FTZ R157, R171, UR4, -R208 ;  /* 0x00000004ab9d7c23 */ /* 0x004fe200080108d0 */
[----:B------:R-:W-:Y:S01]  /*1b9b0*/  FFMA.FTZ R171, R210, UR4, -R142 ;  /* 0x00000004d2ab7c23 */ /* 0x000fe2000801088e */
[----:B------:R-:W2:Y:S01]  /*1b9c0*/  LDL.LU R241, [R1+0x30] ;  /* 0x0000300001f17983 */ /* 0x000ea20000300800 */
[--C-:B------:R-:W-:Y:S06]  /*1b9d0*/  FFMA.FTZ R142, R162, UR4, -R143.reuse ;  /* 0x00000004a28e7c23 */ /* 0x100fec000801088f */
[----:B------:R4:W4:Y:S01]  /*1b9e0*/  MUFU.EX2 R198, R157 ;  /* 0x0000009d00c67308 */ /* 0x0009220000000800 */
[--C-:B-1----:R-:W-:Y:S01]  /*1b9f0*/  FFMA.FTZ R152, R240, UR4, -R143.reuse ;  /* 0x00000004f0987c23 */ /* 0x102fe2000801088f */
[----:B------:R-:W2:Y:S01]  /*1ba00*/  LDL.LU R242, [R1+0x34] ;  /* 0x0000340001f27983 */ /* 0x000ea20000300800 */
[----:B---3--:R-:W-:Y:S07]  /*1ba10*/  MOV R211, R164 ;  /* 0x000000a400d37202 */ /* 0x008fee0000000f00 */
[----:B------:R-:W1:Y:S01]  /*1ba20*/  MUFU.EX2 R210, R153 ;  /* 0x0000009900d27308 */ /* 0x000e620000000800 */
[----:B------:R-:W-:Y:S01]  /*1ba30*/  FFMA.FTZ R164, R140, UR4, -R143 ;  /* 0x000000048ca47c23 */ /* 0x000fe2000801088f */
[----:B------:R-:W3:Y:S01]  /*1ba40*/  LDL.LU R173, [R1+0x80] ;  /* 0x0000800001ad7983 */ /* 0x000ee20000300800 */
[----:B------:R-:W-:Y:S07]  /*1ba50*/  F2FP.BF16.F32.PACK_AB R146, R205, R211 ;  /* 0x000000d3cd92723e */ /* 0x000fee00000010ff */
[----:B------:R-:W1:Y:S01]  /*1ba60*/  MUFU.EX2 R142, R142 ;  /* 0x0000008e008e7308 */ /* 0x000e620000000800 */
[----:B----4-:R-:W-:Y:S01]  /*1ba70*/  MOV R168, R207 ;  /* 0x000000cf00a87202 */ /* 0x010fe20000000f00 */
[----:B------:R-:W4:Y:S01]  /*1ba80*/  LDL.LU R172, [R1+0x84] ;  /* 0x0000840001ac7983 */ /* 0x000f220000300800 */
[----:B------:R-:W-:Y:S07]  /*1ba90*/  FFMA.FTZ R208, R217, UR4, -R208 ;  /* 0x00000004d9d07c23 */ /* 0x000fee00080108d0 */
[----:B------:R1:W1:Y:S01]  /*1baa0*/  MUFU.EX2 R252, R152 ;  /* 0x0000009800fc7308 */ /* 0x0002620000000800 */
[----:B------:R-:W-:Y:S01]  /*1bab0*/  MOV R217, R174 ;  /* 0x000000ae00d97202 */ /* 0x000fe20000000f00 */
[----:B------:R-:W1:Y:S01]  /*1bac0*/  LDSM.16.MT88.4 R156, [R228+0xd000] ;  /* 0x00d00000e49c783b */ /* 0x000e620000004200 */
[----:B------:R-:W-:Y:S07]  /*1bad0*/  F2FP.BF16.F32.PACK_AB R140, R203, R198 ;  /* 0x000000c6cb8c723e */ /* 0x000fee00000010ff */
[----:B------:R1:W-:Y:S01]  /*1bae0*/  MUFU.EX2 R248, R164 ;  /* 0x000000a400f87308 */ /* 0x0003e20000000800 */
[----:B------:R-:W-:Y:S02]  /*1baf0*/  MOV R169, R211 ;  /* 0x000000d300a97202 */ /* 0x000fe40000000f00 */
[----:B-1----:R-:W-:Y:S07]  /*1bb00*/  F2FP.BF16.F32.PACK_AB R143, R210, R207 ;  /* 0x000000cfd28f723e */ /* 0x002fee00000010ff */
[----:B------:R1:W-:Y:S01]  /*1bb10*/  MUFU.EX2 R251, R171 ;  /* 0x000000ab00fb7308 */ /* 0x0003e20000000800 */
[----:B------:R-:W-:Y:S02]  /*1bb20*/  MOV R216, R142 ;  /* 0x0000008e00d87202 */ /* 0x000fe40000000f00 */
[----:B------:R-:W-:Y:S07]  /*1bb30*/  F2FP.BF16.F32.PACK_AB R142, R204, R174 ;  /* 0x000000aecc8e723e */ /* 0x000fee00000010ff */
[----:B------:R1:W-:Y:S01]  /*1bb40*/  MUFU.EX2 R247, R170 ;  /* 0x000000aa00f77308 */ /* 0x0003e20000000800 */
[----:B------:R-:W1:Y:S01]  /*1bb50*/  LDSM.16.MT88.4 R152, [R2+0x1000] ;  /* 0x001000000298783b */ /* 0x000e620000004200 */
[-C--:B------:R-:W-:Y:S02]  /*1bb60*/  F2FP.BF16.F32.PACK_AB R147, R252, R216.reuse ;  /* 0x000000d8fc93723e */ /* 0x080fe400000010ff */
[----:B------:R-:W-:Y:S02]  /*1bb70*/  MOV R165, R216 ;  /* 0x000000d800a57202 */ /* 0x000fe40000000f00 */
[----:B------:R-:W-:Y:S02]  /*1bb80*/  MOV R164, R217 ;  /* 0x000000d900a47202 */ /* 0x000fe40000000f00 */
[----:B-1----:R-:W-:Y:S02]  /*1bb90*/  MOV R171, R206 ;  /* 0x000000ce00ab7202 */ /* 0x002fe40000000f00 */
[----:B------:R-:W-:Y:S02]  /*1bba0*/  MOV R170, R226 ;  /* 0x000000e200aa7202 */ /* 0x000fe40000000f00 */
[----:B------:R-:W-:Y:S01]  /*1bbb0*/  MUFU.EX2 R226, R177 ;  /* 0x000000b100e27308 */ /* 0x000fe20000000800 */
        /* <DEDUP_REMOVED lines=14> */
[----:B------:R-:W-:Y:S03]  /*1bca0*/  LDSM.16.MT88.4 R152, [R2+0x3000] ;  /* 0x003000000298783b */ /* 0x000fe60000004200 */
[----:B------:R-:W-:Y:S01]  /*1bcb0*/  FFMA.FTZ R167, R133, R161, R214 ;  /* 0x000000a185a77223 */ /* 0x000fe200000100d6 */
[----:B------:R-:W-:Y:S03]  /*1bcc0*/  FFMA.FTZ R176, R132, R160, R212 ;  /* 0x000000a084b07223 */ /* 0x000fe600000100d4 */
[----:B------:R-:W-:Y:S01]  /*1bcd0*/  FADD.FTZ R138, R227, R167 ;  /* 0x000000a7e38a7221 */ /* 0x000fe20000010000 */
[----:B------:R-:W1:Y:S01]  /*1bce0*/  LDSM.16.MT88.4 R160, [R224+0x1000] ;  /* 0x00100000e0a0783b */ /* 0x000e620000004200 */
[----:B------:R-:W-:Y:S01]  /*1bcf0*/  MOV R167, R225 ;  /* 0x000000e100a77202 */ /* 0x000fe20000000f00 */
[--C-:B--2---:R-:W-:Y:S01]  /*1bd00*/  FFMA.FTZ R133, R241, UR4, -R209.reuse ;  /* 0x00000004f1857c23 */ /* 0x104fe200080108d1 */
[----:B------:R-:W2:Y:S01]  /*1bd10*/  MUFU.EX2 R225, R178 ;  /* 0x000000b200e17308 */ /* 0x000ea20000000800 */
[----:B------:R-:W-:Y:S09]  /*1bd20*/  FFMA.FTZ R132, R242, UR4, -R209 ;  /* 0x00000004f2847c23 */ /* 0x000ff200080108d1 */
[----:B------:R1:W-:Y:S01]  /*1bd30*/  MUFU.EX2 R240, R133 ;  /* 0x0000008500f07308 */ /* 0x0003e20000000800 */
[----:B---3--:R-:W-:Y:S09]  /*1bd40*/  FFMA.FTZ R3, R3, R173, R215 ;  /* 0x000000ad03037223 */ /* 0x008ff200000100d7 */
[----:B------:R3:W3:Y:S01]  /*1bd50*/  MUFU.EX2 R241, R132 ;  /* 0x0000008400f17308 */ /* 0x0006e20000000800 */
[----:B----4-:R-:W-:Y:S09]  /*1bd60*/  FFMA.FTZ R0, R0, R172, R213 ;  /* 0x000000ac00007223 */ /* 0x010ff200000100d5 */
[----:B------:R4:W4:Y:S01]  /*1bd70*/  MUFU.EX2 R242, R208 ;  /* 0x000000d000f27308 */ /* 0x0009220000000800 */
[----:B------:R-:W-:Y:S01]  /*1bd80*/  LDSM.16.MT88.4 R172, [R229+0xd800] ;  /* 0x00d80000e5ac783b */ /* 0x000fe20000004200 */
[----:B--2---:R-:W-:Y:S01]  /*1bd90*/  F2FP.BF16.F32.PACK_AB R211, R226, R225 ;  /* 0x000000e1e2d3723e */ /* 0x004fe200000010ff */
[----:B-1----:R-:W-:Y:S01]  /*1bda0*/  FADD.FTZ R133, R220, R3 ;  /* 0x00000003dc857221 */ /* 0x002fe20000010000 */
[----:B------:R-:W-:Y:S01]  /*1bdb0*/  FADD.FTZ R3, R221, R0 ;  /* 0x00000000dd037221 */ /* 0x000fe20000010000 */
[----:B------:R-:W-:Y:S04]  /*1bdc0*/  FADD.FTZ R0, R232, R138 ;  /* 0x0000008ae8007221 */ /* 0x000fe80000010000 */
[----:B------:R-:W-:Y:S01]  /*1bdd0*/  LDSM.16.MT88.4 R212, [R228+0xf800] ;  /* 0x00f80000e4d4783b */ /* 0x000fe20000004200 */
[--C-:B---3--:R-:W-:Y:S01]  /*1bde0*/  FFMA.FTZ R132, R219, UR4, -R209.reuse ;  /* 0x00000004db847c23 */ /* 0x108fe200080108d1 */
[----:B------:R-:W-:Y:S01]  /*1bdf0*/  FFMA.FTZ R209, R218, UR4, -R209 ;  /* 0x00000004dad17c23 */ /* 0x000fe200080108d1 */
[----:B------:R-:W-:Y:S01]  /*1be00*/  FADD.FTZ R138, R223, R3 ;  /* 0x00000003df8a7221 */ /* 0x000fe20000010000 */
[----:B------:R-:W-:Y:S01]  /*1be10*/  FADD.FTZ R139, R230, R133 ;  /* 0x00000085e68b7221 */ /* 0x000fe20000010000 */
[----:B------:R1:W-:Y:S01]  /*1be20*/  MUFU.EX2 R239, R132 ;  /* 0x0000008400ef7308 */ /* 0x0003e20000000800 */
[----:B----4-:R-:W-:Y:S01]  /*1be30*/  F2FP.BF16.F32.PACK_AB R208, R249, R247 ;  /* 0x000000f7f9d0723e */ /* 0x010fe200000010ff */
[----:B------:R-:W-:Y:S01]  /*1be40*/  FADD.FTZ R133, R237, R0 ;  /* 0x00000000ed857221 */ /* 0x000fe20000010000 */
[----:B------:R-:W-:Y:S07]  /*1be50*/  LDSM.16.MT88.4 R216, [R229+0xf800] ;  /* 0x00f80000e5d8783b */ /* 0x000fee0000004200 */
[----:B------:R2:W3:Y:S01]  /*1be60*/  MUFU.EX2 R227, R209 ;  /* 0x000000d100e37308 */ /* 0x0004e20000000800 */
[----:B------:R-:W-:Y:S02]  /*1be70*/  MOV R3, R210 ;  /* 0x000000d200037202 */ /* 0x000fe40000000f00 */
[----:B------:R-:W-:Y:S02]  /*1be80*/  F2FP.BF16.F32.PACK_AB R210, R251, R250 ;  /* 0x000000fafbd2723e */ /* 0x000fe400000010ff */
[----:B------:R-:W-:Y:S01]  /*1be90*/  MOV R0, R195 ;  /* 0x000000c300007202 */ /* 0x000fe20000000f00 */
[-C--:B------:R-:W-:Y:S01]  /*1bea0*/  HMMA.16816.F32.BF16 R52, R140, R160.reuse, R52 ;  /* 0x000000a08c34723c */ /* 0x080fe20000041834 */
[----:B------:R-:W-:Y:S02]  /*1beb0*/  MOV R237, 0x40 ;  /* 0x0000004000ed7802 */ /* 0x000fe40000000f00 */
[----:B-1----:R-:W-:Y:S02]  /*1bec0*/  FADD.FTZ R132, R233, R176 ;  /* 0x000000b0e9847221 */ /* 0x002fe40000010000 */
[----:B------:R4:W5:Y:S02]  /*1bed0*/  LDL.LU R233, [R1+0xa8] ;  /* 0x0000a80001e97983 */ /* 0x0009640000300800 */
[----:B------:R-:W-:Y:S01]  /*1bee0*/  FADD.FTZ R132, R222, R132 ;  /* 0x00000084de847221 */ /* 0x000fe20000010000 */
[C---:B------:R-:W-:Y:S01]  /*1bef0*/  HMMA.16816.F32.BF16 R56, R144.reuse, R160, R56 ;  /* 0x000000a09038723c */ /* 0x040fe20000041838 */
[----:B------:R1:W-:Y:S03]  /*1bf00*/  LDSM.16.MT88.4 R220, [R2+0x3800] ;  /* 0x0038000002dc783b */ /* 0x0003e60000004200 */
[----:B--2---:R-:W-:Y:S01]  /*1bf10*/  F2FP.BF16.F32.PACK_AB R209, R248, R245 ;  /* 0x000000f5f8d1723e */ /* 0x004fe200000010ff */
[----:B------:R-:W-:Y:S01]  /*1bf20*/  FADD.FTZ R0, R0, R132 ;  /* 0x0000008400007221 */ /* 0x000fe20000010000 */
[----:B------:R-:W-:Y:S02]  /*1bf30*/  MOV R132, R134 ;  /* 0x0000008600847202 */ /* 0x000fe40000000f00 */
[-C--:B------:R-:W-:Y:S01]  /*1bf40*/  HMMA.16816.F32.BF16 R60, R144, R162.reuse, R60 ;  /* 0x000000a2903c723c */ /* 0x080fe2000004183c */
[----:B------:R4:W5:Y:S04]  /*1bf50*/  LDL.LU R232, [R1+0xa4] ;  /* 0x0000a40001e87983 */ /* 0x0009680000300800 */
[----:B------:R4:W5:Y:S03]  /*1bf60*/  LDL.LU R230, [R1+0xa0] ;  /* 0x0000a00001e67983 */ /* 0x0009660000300800 */
[C---:B------:R-:W-:Y:S01]  /*1bf70*/  HMMA.16816.F32.BF16 R64, R140.reuse, R162, R64 ;  /* 0x000000a28c40723c */ /* 0x040fe20000041840 */
[----:B------:R-:W2:Y:S07]  /*1bf80*/  LDSM.16.MT88.4 R160, [R224+0x3000] ;  /* 0x00300000e0a0783b */ /* 0x000eae0000004200 */
[-C--:B------:R-:W-:Y:S03]  /*1bf90*/  HMMA.16816.F32.BF16 R68, R140, R156.reuse, R68 ;  /* 0x0000009c8c44723c */ /* 0x080fe60000041844 */
[----:B-1----:R-:W-:Y:S05]  /*1bfa0*/  MOV R2, R193 ;  /* 0x000000c100027202 */ /* 0x002fea0000000f00 */
[C---:B------:R-:W-:Y:S04]  /*1bfb0*/  HMMA.16816.F32.BF16 R72, R144.reuse, R156, R72 ;  /* 0x0000009c9048723c */ /* 0x040fe80000041848 */
[----:B------:R-:W-:Y:S01]  /*1bfc0*/  FADD.FTZ R2, R2, R133 ;  /* 0x0000008502027221 */ /* 0x000fe20000010000 */
[----:B------:R-:W-:Y:S03]  /*1bfd0*/  MOV R133, R136 ;  /* 0x0000008800857202 */ /* 0x000fe60000000f00 */
[-C--:B------:R-:W-:Y:S08]  /*1bfe0*/  HMMA.16816.F32.BF16 R76, R144, R158.reuse, R76 ;  /* 0x0000009e904c723c */ /* 0x080ff0000004184c */
[C---:B------:R-:W-:Y:S01]  /*1bff0*/  HMMA.16816.F32.BF16 R80, R140.reuse, R158, R80 ;  /* 0x0000009e8c50723c */ /* 0x040fe20000041850 */
[----:B------:R-:W1:Y:S07]  /*1c000*/  LDSM.16.MT88.4 R156, [R228+0xd800] ;  /* 0x00d80000e49c783b */ /* 0x000e6e0000004200 */
[-C--:B------:R-:W-:Y:S08]  /*1c010*/  HMMA.16816.F32.BF16 R84, R140, R148.reuse, R84 ;  /* 0x000000948c54723c */ /* 0x080ff00000041854 */
[C---:B------:R-:W-:Y:S08]  /*1c020*/  HMMA.16816.F32.BF16 R88, R144.reuse, R148, R88 ;  /* 0x000000949058723c */ /* 0x040ff00000041858 */
[-C--:B------:R-:W-:Y:S08]  /*1c030*/  HMMA.16816.F32.BF16 R92, R144, R150.reuse, R92 ;  /* 0x00000096905c723c */ /* 0x080ff0000004185c */
[C---:B------:R-:W-:Y:S08]  /*1c040*/  HMMA.16816.F32.BF16 R96, R140.reuse, R150, R96 ;  /* 0x000000968c60723c */ /* 0x040ff00000041860 */
[-C--:B------:R-:W-:Y:S08]  /*1c050*/  HMMA.16816.F32.BF16 R100, R140, R152.reuse, R100 ;  /* 0x000000988c64723c */ /* 0x080ff00000041864 */
[C---:B------:R-:W-:Y:S04]  /*1c060*/  HMMA.16816.F32.BF16 R104, R144.reuse, R152, R104 ;  /* 0x000000989068723c */ /* 0x040fe80000041868 */
[----:B------:R-:W-:Y:S02]  /*1c070*/  MOV R153, R204 ;  /* 0x000000cc00997202 */ /* 0x000fe40000000f00 */
[----:B------:R-:W4:Y:S02]  /*1c080*/  LDSM.16.MT88.4 R204, [R224+0x1800] ;  /* 0x00180000e0cc783b */ /* 0x000f240000004200 */
[-C--:B------:R-:W-:Y:S08]  /*1c090*/  HMMA.16816.F32.BF16 R108, R144, R154.reuse, R108 ;  /* 0x0000009a906c723c */ /* 0x080ff0000004186c */
[C---:B------:R-:W-:Y:S08]  /*1c0a0*/  HMMA.16816.F32.BF16 R112, R140.reuse, R154, R112 ;  /* 0x0000009a8c70723c */ /* 0x040ff00000041870 */
[-C--:B--2---:R-:W-:Y:S08]  /*1c0b0*/  HMMA.16816.F32.BF16 R116, R140, R160.reuse, R116 ;  /* 0x000000a08c74723c */ /* 0x084ff00000041874 */
[C---:B------:R-:W-:Y:S08]  /*1c0c0*/  HMMA.16816.F32.BF16 R120, R144.reuse, R160, R120 ;  /* 0x000000a09078723c */ /* 0x040ff00000041878 */
[-C--:B------:R-:W-:Y:S08]  /*1c0d0*/  HMMA.16816.F32.BF16 R124, R144, R162.reuse, R124 ;  /* 0x000000a2907c723c */ /* 0x080ff0000004187c */
[----:B------:R-:W-:Y:S04]  /*1c0e0*/  HMMA.16816.F32.BF16 R128, R140, R162, R128 ;  /* 0x000000a28c80723c */ /* 0x000fe80000041880 */
[----:B------:R-:W-:Y:S02]  /*1c0f0*/  F2FP.BF16.F32.PACK_AB R140, R246, R243 ;  /* 0x000000f3f68c723e */ /* 0x000fe400000010ff */
[----:B------:R-:W-:Y:S02]  /*1c100*/  F2FP.BF16.F32.PACK_AB R141, R241, R240 ;  /* 0x000000f0f18d723e */ /* 0x000fe400000010ff */
[----:B------:R-:W-:Y:S02]  /*1c110*/  F2FP.BF16.F32.PACK_AB R142, R242, R244 ;  /* 0x000000f4f28e723e */ /* 0x000fe400000010ff */
[----:B---3--:R-:W-:Y:S07]  /*1c120*/  F2FP.BF16.F32.PACK_AB R143, R227, R239 ;  /* 0x000000efe38f723e */ /* 0x008fee00000010ff */
[-C--:B-1----:R-:W-:Y:S01]  /*1c130*/  HMMA.16816.F32.BF16 R148, R140, R156.reuse, R4 ;  /* 0x0000009c8c94723c */ /* 0x082fe20000041804 */
[----:B------:R-:W1:Y:S07]  /*1c140*/  LDSM.16.MT88.4 R4, [R224+0x3800] ;  /* 0x00380000e004783b */ /* 0x000e6e0000004200 */
        /* <DEDUP_REMOVED lines=27> */
[----:B------:R-:W-:Y:S02]  /*1c300*/  MOV R31, R180 ;  /* 0x000000b4001f7202 */ /* 0x000fe40000000f00 */
        /* <DEDUP_REMOVED lines=12> */
[-C--:B----4-:R-:W-:Y:S03]  /*1c3d0*/  HMMA.16816.F32.BF16 R192, R140, R204.reuse, R52 ;  /* 0x000000cc8cc0723c */ /* 0x090fe60000041834 */
[----:B------:R-:W-:Y:S02]  /*1c3e0*/  MOV R32, R33 ;  /* 0x0000002100207202 */ /* 0x000fe40000000f00 */
[----:B------:R-:W-:Y:S02]  /*1c3f0*/  MOV R33, R13 ;  /* 0x0000000d00217202 */ /* 0x000fe40000000f00 */
[----:B------:R-:W-:Y:S01]  /*1c400*/  MOV R13, R14 ;  /* 0x0000000e000d7202 */ /* 0x000fe20000000f00 */
[C---:B------:R-:W-:Y:S04]  /*1c410*/  HMMA.16816.F32.BF16 R196, R208.reuse, R204, R56 ;  /* 0x000000ccd0c4723c */ /* 0x040fe80000041838 */
[----:B------:R-:W-:Y:S02]  /*1c420*/  MOV R14, R15 ;  /* 0x0000000f000e7202 */ /* 0x000fe40000000f00 */
[----:B------:R-:W-:Y:S02]  /*1c430*/  MOV R15, R8 ;  /* 0x00000008000f7202 */ /* 0x000fe40000000f00 */
[-C--:B------:R-:W-:Y:S03]  /*1c440*/  HMMA.16816.F32.BF16 R200, R208, R206.reuse, R60 ;  /* 0x000000ced0c8723c */ /* 0x080fe6000004183c */
[----:B------:R-:W-:Y:S01]  /*1c450*/  MOV R8, R3 ;  /* 0x0000000300087202 */ /* 0x000fe20000000f00 */
[----:B------:R-:W-:Y:S01]  /*1c460*/  FADD.FTZ R3, R236, R139 ;  /* 0x0000008bec037221 */ /* 0x000fe20000010000 */
[----:B------:R-:W-:Y:S01]  /*1c470*/  MOV R38, R39 ;  /* 0x0000002700267202 */ /* 0x000fe20000000f00 */
[----:B------:R-:W2:Y:S01]  /*1c480*/  S2R R236, SR_TID.X ;  /* 0x0000000000ec7919 */ /* 0x000ea20000002100 */
[----:B------:R-:W-:Y:S01]  /*1c490*/  MOV R39, R32 ;  /* 0x0000002000277202 */ /* 0x000fe20000000f00 */
[C---:B------:R-:W-:Y:S04]  /*1c4a0*/  HMMA.16816.F32.BF16 R204, R140.reuse, R206, R64 ;  /* 0x000000ce8ccc723c */ /* 0x040fe80000041840 */
[----:B------:R-:W-:Y:S02]  /*1c4b0*/  MOV R32, R33 ;  /* 0x0000002100207202 */ /* 0x000fe40000000f00 */
[----:B------:R-:W-:Y:S02]  /*1c4c0*/  MOV R33, R14 ;  /* 0x0000000e00217202 */ /* 0x000fe40000000f00 */
[-C--:B------:R-:W-:Y:S03]  /*1c4d0*/  HMMA.16816.F32.BF16 R68, R140, R212.reuse, R68 ;  /* 0x000000d48c44723c */ /* 0x080fe60000041844 */
[----:B------:R-:W-:Y:S02]  /*1c4e0*/  MOV R14, R15 ;  /* 0x0000000f000e7202 */ /* 0x000fe40000000f00 */
[----:B------:R-:W-:Y:S01]  /*1c4f0*/  MOV R15, R8 ;  /* 0x00000008000f7202 */ /* 0x000fe20000000f00 */
[----:B------:R-:W-:Y:S01]  /*1c500*/  FADD.FTZ R8, R235, R138 ;  /* 0x0000008aeb087221 */ /* 0x000fe20000010000 */
[----:B------:R-:W-:Y:S01]  /*1c510*/  MOV R37, R38 ;  /* 0x0000002600257202 */ /* 0x000fe20000000f00 */
[C---:B------:R-:W-:Y:S01]  /*1c520*/  HMMA.16816.F32.BF16 R72, R208.reuse, R212, R72 ;  /* 0x000000d4d048723c */ /* 0x040fe20000041848 */
[----:B------:R-:W3:Y:S03]  /*1c530*/  S2R R235, SR_TID.X ;  /* 0x0000000000eb7919 */ /* 0x000ee60000002100 */
[----:B------:R-:W-:Y:S01]  /*1c540*/  FADD.FTZ R0, R37, R0 ;  /* 0x0000000025007221 */ /* 0x000fe20000010000 */
[----:B------:R-:W-:Y:S02]  /*1c550*/  MOV R38, R39 ;  /* 0x0000002700267202 */ /* 0x000fe40000000f00 */
[----:B------:R-:W-:Y:S01]  /*1c560*/  MOV R39, R32 ;  /* 0x0000002000277202 */ /* 0x000fe20000000f00 */
[-C--:B------:R-:W-:Y:S03]  /*1c570*/  HMMA.16816.F32.BF16 R76, R208, R214.reuse, R76 ;  /* 0x000000d6d04c723c */ /* 0x080fe6000004184c */
[----:B------:R-:W-:Y:S01]  /*1c580*/  MOV R32, R33 ;  /* 0x0000002100207202 */ /* 0x000fe20000000f00 */
[----:B------:R-:W-:Y:S01]  /*1c590*/  FADD.FTZ R8, R39, R8 ;  /* 0x0000000827087221 */ /* 0x000fe20000010000 */
[----:B------:R-:W-:Y:S01]  /*1c5a0*/  MOV R33, R234 ;  /* 0x000000ea00217202 */ /* 0x000fe20000000f00 */
[----:B------:R-:W-:Y:S01]  /*1c5b0*/  FADD.FTZ R3, R38, R3 ;  /* 0x0000000326037221 */ /* 0x000fe20000010000 */
[----:B------:R-:W4:Y:S01]  /*1c5c0*/  S2R R234, SR_TID.X ;  /* 0x0000000000ea7919 */ /* 0x000f220000002100 */
        /* <DEDUP_REMOVED lines=21> */
[----:B--2---:R-:W-:Y:S01]  /*1c720*/  SHF.L.U32 R236, R236, 0x6, RZ ;  /* 0x00000006ecec7819 */ /* 0x004fe200000006ff */
        /* <DEDUP_REMOVED lines=10> */
[----:B------:R-:W-:Y:S01]  /*1c7d0*/  LOP3.LUT R236, R236, 0x400, RZ, 0xc0, !PT ;  /* 0x00000400ecec7812 */ /* 0x000fe200078ec0ff */
[C---:B------:R-:W-:Y:S04]  /*1c7e0*/  HMMA.16816.F32.BF16 R104, R208.reuse, R220, R104 ;  /* 0x000000dcd068723c */ /* 0x040fe80000041868 */
[----:B------:R-:W-:Y:S01]  /*1c7f0*/  FADD.FTZ R2, R247, R2 ;  /* 0x00000002f7027221 */ /* 0x000fe20000010000 */
[----:B------:R-:W-:Y:S01]  /*1c800*/  FADD.FTZ R3, R14, R3 ;  /* 0x000000030e037221 */ /* 0x000fe20000010000 */
[----:B------:R-:W-:Y:S01]  /*1c810*/  FADD.FTZ R0, R252, R0 ;  /* 0x00000000fc007221 */ /* 0x000fe20000010000 */
[----:B---3--:R-:W-:Y:S01]  /*1c820*/  SHF.L.U32 R235, R235, 0x6, RZ ;  /* 0x00000006ebeb7819 */ /* 0x008fe200000006ff */
[-C--:B------:R-:W-:Y:S03]  /*1c830*/  HMMA.16816.F32.BF16 R108, R208, R222.reuse, R108 ;  /* 0x000000ded06c723c */ /* 0x080fe6000004186c */
[----:B------:R-:W-:Y:S01]  /*1c840*/  FADD.FTZ R2, R249, R2 ;  /* 0x00000002f9027221 */ /* 0x000fe20000010000 */
[----:B------:R-:W-:Y:S01]  /*1c850*/  FADD.FTZ R0, R245, R0 ;  /* 0x00000000f5007221 */ /* 0x000fe20000010000 */
[----:B------:R-:W-:Y:S03]  /*1c860*/  FADD.FTZ R8, R243, R3 ;  /* 0x00000003f3087221 */ /* 0x000fe60000010000 */
[C---:B------:R-:W-:Y:S04]  /*1c870*/  HMMA.16816.F32.BF16 R112, R140.reuse, R222, R112 ;  /* 0x000000de8c70723c */ /* 0x040fe80000041870 */
[----:B------:R-:W-:Y:S01]  /*1c880*/  FADD.FTZ R0, R248, R0 ;  /* 0x00000000f8007221 */ /* 0x000fe20000010000 */
[----:B------:R-:W-:Y:S03]  /*1c890*/  FADD.FTZ R8, R246, R8 ;  /* 0x00000008f6087221 */ /* 0x000fe60000010000 */
[-C--:B-1----:R-:W-:Y:S08]  /*1c8a0*/  HMMA.16816.F32.BF16 R116, R140, R4.reuse, R116 ;  /* 0x000000048c74723c */ /* 0x082ff00000041874 */
[C---:B------:R-:W-:Y:S04]  /*1c8b0*/  HMMA.16816.F32.BF16 R120, R208.reuse, R4, R120 ;  /* 0x00000004d078723c */ /* 0x040fe80000041878 */
[----:B------:R-:W-:Y:S04]  /*1c8c0*/  FADD.FTZ R4, R15, R9 ;  /* 0x000000090f047221 */ /* 0x000fe80000010000 */
[-C--:B------:R-:W-:Y:S03]  /*1c8d0*/  HMMA.16816.F32.BF16 R124, R208, R6.reuse, R124 ;  /* 0x00000006d07c723c */ /* 0x080fe6000004187c */
        /* <DEDUP_REMOVED lines=11> */
[----:B------:R-:W-:Y:S01]  /*1c990*/  FADD.FTZ R0, R227, R0 ;  /* 0x00000000e3007221 */ /* 0x000fe20000010000 */
[----:B------:R-:W-:Y:S03]  /*1c9a0*/  MOV R142, R135 ;  /* 0x00000087008e7202 */ /* 0x000fe60000000f00 */
[----:B------:R1:W-:Y:S04]  /*1c9b0*/  STL [R1+0x7c], R3 ;  /* 0x00007c0301007387 */ /* 0x0003e80000100800 */
[----:B------:R3:W-:Y:S04]  /*1c9c0*/  STL [R1+0x80], R2 ;  /* 0x0000800201007387 */ /* 0x0007e80000100800 */
[----:B------:R3:W-:Y:S01]  /*1c9d0*/  STL [R1+0x84], R0 ;  /* 0x0000840001007387 */ /* 0x0007e20000100800 */
[----:B-1----:R-:W-:Y:S01]  /*1c9e0*/  MOV R3, R137 ;  /* 0x0000008900037202 */ /* 0x002fe20000000f00 */
[----:B----4-:R-:W-:Y:S06]  /*1c9f0*/  BRA.U UP0, `(.L_x_351) ;  /* 0xffffffb900607547 */ /* 0x010fec000b83ffff */
.L_x_350:
[----:B--2---:R-:W3:Y:S01]  /*1ca00*/  LDL.LU R4, [R1+0x80] ;  /* 0x0000800001047983 */ /* 0x004ee20000300800 */
[----:B------:R-:W-:Y:S01]  /*1ca10*/  MOV R67, 0x10 ;  /* 0x0000001000437802 */ /* 0x000fe20000000f00 */
[----:B------:R-:W-:Y:S02]  /*1ca20*/  UISETP.NE.AND UP3, UPT, UR19, -0x1, UPT ;  /* 0xffffffff1300788c */ /* 0x000fe4000bf65270 */
[----:B------:R-:W2:Y:S01]  /*1ca30*/  LDL.LU R8, [R1+0x84] ;  /* 0x0000840001087983 */ /* 0x000ea20000300800 */
[----:B------:R-:W1:Y:S01]  /*1ca40*/  S2UR UR12, SR_CTAID.Y ;  /* 0x00000000000c79c3 */ /* 0x000e620000002600 */
[----:B------:R-:W4:Y:S02]  /*1ca50*/  LDCU.U8 UR4, c[0x0][0x549] ;  /* 0x0000a920ff0477ac */ /* 0x000f240008000000 */
[----:B------:R-:W2:Y:S01]  /*1ca60*/  LDL.LU R7, [R1+0x78] ;  /* 0x0000780001077983 */ /* 0x000ea20000300800 */
[----:B------:R-:W1:Y:S03]  /*1ca70*/  LDCU UR10, c[0x0][0x434] ;  /* 0x00008680ff0a77ac */ /* 0x000e660008000800 */
[----:B------:R-:W2:Y:S01]  /*1ca80*/  LDL.LU R6, [R1+0x7c] ;  /* 0x00007c0001067983 */ /* 0x000ea20000300800 */
[----:B------:R-:W-:Y:S01]  /*1ca90*/  SEL R67, R67, 0xfffffff0, !P0 ;  /* 0xfffffff043437807 */ /* 0x000fe20004000000 */
[----:B------:R-:W1:Y:S02]  /*1caa0*/  @!UP3 LDCU.64 UR8, c[0x0][0x400] ;  /* 0x00008000ff08b7ac */ /* 0x000e640008000a00 */
[----:B------:R-:W2:Y:S01]  /*1cab0*/  LDL.LU R5, [R1+0x70] ;  /* 0x0000700001057983 */ /* 0x000ea20000300800 */
        /* <DEDUP_REMOVED lines=20> */
[----:B---3--:R-:W3:Y:S04]  /*1cc00*/  SHFL.BFLY PT, R2, R4, 0x2, 0x1f ;  /* 0x0c401f0004027f89 */ /* 0x008ee800000e0000 */
[----:B--2---:R-:W2:Y:S04]  /*1cc10*/  SHFL.BFLY PT, R0, R8, 0x2, 0x1f ;  /* 0x0c401f0008007f89 */ /* 0x004ea800000e0000 */
[----:B------:R-:W4:Y:S01]  /*1cc20*/  SHFL.BFLY PT, R3, R6, 0x2, 0x1f ;  /* 0x0c401f0006037f89 */ /* 0x000f2200000e0000 */
[----:B------:R-:W-:-:S02]  /*1cc30*/  MOV R140, R5 ;  /* 0x00000005008c7202 */ /* 0x000fc40000000f00 */
[----:B------:R-:W-:-:S04]  /*1cc40*/  SHF.L.U32 R5, R234, 0x1, RZ ;  /* 0x00000001ea057819 */ /* 0x000fc800000006ff */
[----:B-----5:R-:W-:Y:S01]  /*1cc50*/  LOP3.LUT R233, R233, 0x6, R5, 0xf8, !PT ;  /* 0x00000006e9e97812 */ /* 0x020fe200078ef805 */
[----:B---3--:R-:W-:Y:S02]  /*1cc60*/  FADD.FTZ R2, R2, R4 ;  /* 0x0000000402027221 */ /* 0x008fe40000010000 */
[----:B------:R-:W3:Y:S01]  /*1cc70*/  SHFL.BFLY PT, R4, R7, 0x2, 0x1f ;  /* 0x0c401f0007047f89 */ /* 0x000ee200000e0000 */
[----:B--2---:R-:W-:-:S03]  /*1cc80*/  FADD.FTZ R0, R0, R8 ;  /* 0x0000000800007221 */ /* 0x004fc60000010000 */
[----:B------:R-:W2:Y:S04]  /*1cc90*/  SHFL.BFLY PT, R133, R2, 0x1, 0x1f ;  /* 0x0c201f0002857f89 */ /* 0x000ea800000e0000 */
[----:B------:R-:W1:Y:S01]  /*1cca0*/  SHFL.BFLY PT, R138, R0, 0x1, 0x1f ;  /* 0x0c201f00008a7f89 */ /* 0x000e6200000e0000 */
[----:B----4-:R-:W-:-:S05]  /*1ccb0*/  FADD.FTZ R3, R3, R6 ;  /* 0x0000000603037221 */ /* 0x010fca0000010000 */
[----:B------:R-:W4:Y:S01]  /*1ccc0*/  SHFL.BFLY PT, R139, R3, 0x1, 0x1f ;  /* 0x0c201f00038b7f89 */ /* 0x000f2200000e0000 */
[----:B---3--:R-:W-:Y:S01]  /*1ccd0*/  FADD.FTZ R4, R4, R7 ;  /* 0x0000000704047221 */ /* 0x008fe20000010000 */
[----:B--2---:R-:W-:-:S04]  /*1cce0*/  FADD.FTZ R133, R2, R133 ;  /* 0x0000008502857221 */ /* 0x004fc80000010000 */
        /* <DEDUP_REMOVED lines=52> */
[C---:B------:R-:W-:Y:S01]  /*1d030*/  FMUL.FTZ R150, R3.reuse, R150 ;  /* 0x0000009603967220 */ /* 0x040fe20000410000 */
        /* <DEDUP_REMOVED lines=127> */
[----:B-1----:R-:W-:Y:S02]  /*1d830*/  IADD3 R2, PT, PT, R5, R6, RZ ;  /* 0x0000000605027210 */ /* 0x002fe40007ffe0ff */
        /* <DEDUP_REMOVED lines=22> */
[----:B------:R-:W-:Y:S02]  /*1d9a0*/  F2FP.BF16.F32.PACK_AB R59, R59, R206 ;  /* 0x000000ce3b3b723e */ /* 0x000fe400000010ff */
[----:B------:R-:W-:Y:S01]  /*1d9b0*/  IADD3 R6, PT, PT, R67, R8, RZ ;  /* 0x0000000843067210 */ /* 0x000fe20007ffe0ff */
        /* <DEDUP_REMOVED lines=99> */
.L_x_354:
        /* <DEDUP_REMOVED lines=70> */
.L_x_356:
[----:B------:R-:W-:Y:S05]  /*1e450*/  BSYNC.RECONVERGENT B0 ;  /* 0x0000000000007941 */ /* 0x000fea0003800200 */
.L_x_355:
        /* <DEDUP_REMOVED lines=42> */
.L_x_358:
[----:B------:R-:W-:Y:S05]  /*1e700*/  BSYNC.RECONVERGENT B0 ;  /* 0x0000000000007941 */ /* 0x000fea0003800200 */
.L_x_357:
        /* <DEDUP_REMOVED lines=23> */
.L_x_360:
[----:B------:R-:W-:Y:S05]  /*1e880*/  BSYNC.RECONVERGENT B0 ;  /* 0x0000000000007941 */ /* 0x000fea0003800200 */
.L_x_359:
        /* <DEDUP_REMOVED lines=22> */
.L_x_362:
[----:B------:R-:W-:Y:S05]  /*1e9f0*/  BSYNC.RECONVERGENT B0 ;  /* 0x0000000000007941 */ /* 0x000fea0003800200 */
.L_x_361:
        /* <DEDUP_REMOVED lines=21> */
.L_x_364:
[----:B------:R-:W-:Y:S05]  /*1eb50*/  BSYNC.RECONVERGENT B0 ;  /* 0x0000000000007941 */ /* 0x000fea0003800200 */
.L_x_363:
        /* <DEDUP_REMOVED lines=21> */
.L_x_366:
[----:B------:R-:W-:Y:S05]  /*1ecb0*/  BSYNC.RECONVERGENT B0 ;  /* 0x0000000000007941 */ /* 0x000fea0003800200 */
.L_x_365:
        /* <DEDUP_REMOVED lines=21> */
.L_x_368:
[----:B------:R-:W-:Y:S05]  /*1ee10*/  BSYNC.RECONVERGENT B0 ;  /* 0x0000000000007941 */ /* 0x000fea0003800200 */
.L_x_367:
        /* <DEDUP_REMOVED lines=21> */
.L_x_370:
[----:B------:R-:W-:Y:S05]  /*1ef70*/  BSYNC.RECONVERGENT B0 ;  /* 0x0000000000007941 */ /* 0x000fea0003800200 */
.L_x_369:
        /* <DEDUP_REMOVED lines=21> */
.L_x_371:
        /* <DEDUP_REMOVED lines=11> */
.L_x_1659:


//--------------------- .text._ZN5flash16flash_fwd_kernelI23Flash_fwd_kernel_traitsILi128ELi128ELi64ELi4ELb0ELb0EN7cutlass10bfloat16_tE19Flash_kernel_traitsILi128ELi128ELi64ELi4ES3_EELb0ELb1ELb0ELb1ELb0ELb0ELb0ELb0EEEvNS_16Flash_fwd_paramsE --------------------------
	.section	.text._ZN5flash16flash_fwd_kernelI23Flash_fwd_kernel_traitsILi128ELi128ELi64ELi4ELb0ELb0EN7cutlass10bfloat16_tE19Flash_kernel_traitsILi128ELi128ELi64ELi4ES3_EELb0ELb1ELb0ELb1ELb0ELb0ELb0ELb0EEEvNS_16Flash_fwd_paramsE,"ax",@progbits
	.align	128
        .global         _ZN5flash16flash_fwd_kernelI23Flash_fwd_kernel_traitsILi128ELi128ELi64ELi4ELb0ELb0EN7cutlass10bfloat16_tE19Flash_kernel_traitsILi128ELi128ELi64ELi4ES3_EELb0ELb1ELb0ELb1ELb0ELb0ELb0ELb0EEEvNS_16Flash_fwd_paramsE
        .type           _ZN5flash16flash_fwd_kernelI23Flash_fwd_kernel_traitsILi128ELi128ELi64ELi4ELb0ELb0EN7cutlass10bfloat16_tE19Flash_kernel_traitsILi128ELi128ELi64ELi4ES3_EELb0ELb1ELb0ELb1ELb0ELb0ELb0ELb0EEEvNS_16Flash_fwd_paramsE,@function
        .size           _ZN5flash16flash_fwd_kernelI23Flash_fwd_kernel_traitsILi128ELi128ELi64ELi4ELb0ELb0EN7cutlass10bfloat16_tE19Flash_kernel_traitsILi128ELi128ELi64ELi4ES3_EELb0ELb1ELb0ELb1ELb0ELb0ELb0ELb0EEEvNS_16Flash_fwd_paramsE,(.L_x_1660 - _ZN5flash16flash_fwd_kernelI23Flash_fwd_kernel_traitsILi128ELi128ELi64ELi4ELb0ELb0EN7cutlass10bfloat16_tE19Flash_kernel_traitsILi128ELi128ELi64ELi4ES3_EELb0ELb1ELb0ELb1ELb0ELb0ELb0ELb0EEEvNS_16Flash_fwd_paramsE)
        .other          _ZN5flash16flash_fwd_kernelI23Flash_fwd_kernel_traitsILi128ELi128ELi64ELi4ELb0ELb0EN7cutlass10bfloat16_tE19Flash_kernel_traitsILi128ELi128ELi64ELi4ES3_EELb0ELb1ELb0ELb1ELb0ELb0ELb0ELb0EEEvNS_16Flash_fwd_paramsE,@"STO_CUDA_ENTRY STV_DEFAULT"
_ZN5flash16flash_fwd_kernelI23Flash_fwd_kernel_traitsILi128ELi128ELi64ELi4ELb0ELb0EN7cutlass10bfloat16_tE19Flash_kernel_traitsILi128ELi128ELi64ELi4ES3_EELb0ELb1ELb0ELb1ELb0ELb0ELb0ELb0EEEvNS_16Flash_fwd_paramsE:
.text._ZN5flash16flash_fwd_kernelI23Flash_fwd_kernel_traitsILi128ELi128ELi64ELi4ELb0ELb0EN7cutlass10bfloat16_tE19Flash_kernel_traitsILi128ELi128ELi64ELi4ES3_EELb0ELb1ELb0ELb1ELb0ELb0ELb0ELb0EEEvNS_16Flash_fwd_paramsE:
        /* <DEDUP_REMOVED lines=73> */
.L_x_372:
[----:B-----5:R-:W-:Y:S01]  /*0490*/  @P0 R2UR UR21, R4 ;  /* 0x00000000041502ca */ /* 0x020fe200000e0000 */
[----:B------:R-:W-:Y:S01]  /*04a0*/  @!UP0 UISETP.NE.AND.EX UP2, UPT, UR5, URZ, UPT, UP2 ;  /* 0x000000ff0500828c */ /* 0x000fe2000bf45320 */
[----:B------:R-:W-:-:S13]  /*04b0*/  @!P1 EXIT ;  /* 0x000000000000994d */ /* 0x000fda0003800000 */
[----:B------:R-:W1:Y:S01]  /*04c0*/  LDCU UR24, c[0x0][0x508] ;  /* 0x0000a100ff1877ac */ /* 0x000e620008000800 */
[----:B------:R-:W2:Y:S01]  /*04d0*/  S2UR UR26, SR_CTAID.Z ;  /* 0x00000000001a79c3 */ /* 0x000ea20000002700 */
[----:B------:R-:W3:Y:S01]  /*04e0*/  S2R R234, SR_TID.X ;  /* 0x0000000000ea7919 */ /* 0x000ee20000002100 */
        /* <DEDUP_REMOVED lines=43> */
.L_x_374:
        /* <DEDUP_REMOVED lines=34> */
[----:B------:R-:W-:Y:S01]  /*09c0*/  LOP3.LUT R13, R12, 0x40, RZ, 0xfc, !PT ;  /* 0x000000400c0d7812 */ /* 0x000fe200078efcff */
[----:B------:R-:W-:Y:S01]  /*09d0*/  UIADD3 UR9, UP1, UP0, UR27, UR6, UR9 ;  /* 0x000000061b097290 */ /* 0x000fe2000f83e009 */
[----:B------:R-:W-:Y:S01]  /*09e0*/  IMAD R9, R0, UR26, R11 ;  /* 0x0000001a00097c24 */ /* 0x000fe2000f8e020b */
        /* <DEDUP_REMOVED lines=19> */
.L_x_376:
[----:B------:R-:W-:Y:S05]  /*0b20*/  BSYNC.RECONVERGENT B0 ;  /* 0x0000000000007941 */ /* 0x000fea0003800200 */
.L_x_375:
        /* <DEDUP_REMOVED lines=21> */
.L_x_378:
[----:B------:R-:W-:Y:S05]  /*0c80*/  BSYNC.RECONVERGENT B0 ;  /* 0x0000000000007941 */ /* 0x000fea0003800200 */
.L_x_377:
        /* <DEDUP_REMOVED lines=21> */
.L_x_380:
[----:B------:R-:W-:Y:S05]  /*0de0*/  BSYNC.RECONVERGENT B0 ;  /* 0x0000000000007941 */ /* 0x000fea0003800200 */
.L_x_379:
        /* <DEDUP_REMOVED lines=20> */
.L_x_382:
[----:B------:R-:W-:Y:S05]  /*0f30*/  BSYNC.RECONVERGENT B0 ;  /* 0x0000000000007941 */ /* 0x000fea0003800200 */
.L_x_381:
        /* <DEDUP_REMOVED lines=20> */
.L_x_384:
[----:B------:R-:W-:Y:S05]  /*1080*/  BSYNC.RECONVERGENT B0 ;  /* 0x0000000000007941 */ /* 0x000fea0003800200 */
.L_x_383:
        /* <DEDUP_REMOVED lines=20> */
.L_x_386:
[----:B------:R-:W-:Y:S05]  /*11d0*/  BSYNC.RECONVERGENT B0 ;  /* 0x0000000000007941 */ /* 0x000fea0003800200 */
.L_x_385:
        /* <DEDUP_REMOVED lines=20> */
.L_x_388:
[----:B------:R-:W-:Y:S05]  /*1320*/  BSYNC.RECONVERGENT B0 ;  /* 0x0000000000007941 */ /* 0x000fea0003800200 */
.L_x_387:
        /* <DEDUP_REMOVED lines=20> */
.L_x_390:
[----:B------:R-:W-:Y:S05]  /*1470*/  BSYNC.RECONVERGENT B0 ;  /* 0x0000000000007941 */ /* 0x000fea0003800200 */
.L_x_389:
        /* <DEDUP_REMOVED lines=10> */
.L_x_392:
[----:B------:R-:W-:Y:S05]  /*1520*/  BSYNC.RECONVERGENT B0 ;  /* 0x0000000000007941 */ /* 0x000fea0003800200 */
.L_x_391:
        /* <DEDUP_REMOVED lines=15> */
.L_x_394:
[----:B------:R-:W-:Y:S05]  /*1620*/  BSYNC.RECONVERGENT B0 ;  /* 0x0000000000007941 */ /* 0x000fea0003800200 */
.L_x_393:
        /* <DEDUP_REMOVED lines=10> */
.L_x_396:
[----:B------:R-:W-:Y:S05]  /*16d0*/  BSYNC.RECONVERGENT B0 ;  /* 0x0000000000007941 */ /* 0x000fea0003800200 */
.L_x_395:
        /* <DEDUP_REMOVED lines=10> */
.L_x_398:
[----:B------:R-:W-:Y:S05]  /*1780*/  BSYNC.RECONVERGENT B0 ;  /* 0x0000000000007941 */ /* 0x000fea0003800200 */
.L_x_397:
        /* <DEDUP_REMOVED lines=10> */
.L_x_400:
[----:B------:R-:W-:Y:S05]  /*1830*/  BSYNC.RECONVERGENT B0 ;  /* 0x0000000000007941 */ /* 0x000fea0003800200 */
.L_x_399:
        /* <DEDUP_REMOVED lines=10> */
.L_x_402:
[----:B------:R-:W-:Y:S05]  /*18e0*/  BSYNC.RECONVERGENT B0 ;  /* 0x0000000000007941 */ /* 0x000fea0003800200 */
.L_x_401:
        /* <DEDUP_REMOVED lines=10> */
.L_x_404:
[----:B------:R-:W-:Y:S05]  /*1990*/  BSYNC.RECONVERGENT B0 ;  /* 0x0000000000007941 */ /* 0x000fea0003800200 */
.L_x_403:
        /* <DEDUP_REMOVED lines=10> */
.L_x_373:
[----:B------:R-:W-:Y:S02]  /*1a40*/  UISETP.NE.AND UP0, UPT, UR19, -0x1, UPT ;  /* 0xffffffff1300788c */ /* 0x000fe4000bf05270 */
[----:B------:R-:W-:-:S09]  /*1a50*/  UISETP.NE.AND UP1, UPT, UR13, -0x1, UPT ;  /* 0xffffffff0d00788c */ /* 0x000fd2000bf25270 */
[----:B------:R-:W1:Y:S01]  /*1a60*/  @!UP0 LDCU.64 UR6, c[0x0][0x398] ;  /* 0x00007300ff0687ac */ /* 0x000e620008000a00 */
[----:B------:R-:W2:Y:S01]  /*1a70*/  @UP0 LDCU.64 UR4, c[0x0][0x3b0] ;  /* 0x00007600ff0407ac */ /* 0x000ea20008000a00 */
[----:B-1----:R-:W-:Y:S02]  /*1a80*/  @!UP0 UIMAD.WIDE.U32 UR10, UR25, UR6, URZ ;  /* 0x00000006190a82a5 */ /* 0x002fe4000f8e00ff */
[----:B--2---:R-:W-:Y:S02]  /*1a90*/  @UP0 UIMAD.WIDE.U32 UR8, UR19, UR4, URZ ;  /* 0x00000004130802a5 */ /* 0x004fe4000f8e00ff */
[----:B------:R-:W-:-:S03]  /*1aa0*/  @!UP0 UIMAD UR29, UR25, UR7, UR11 ;  /* 0x00000007191d82a4 */ /* 0x000fc6000f8e020b */
[----:B------:R-:W-:Y:S01]  /*1ab0*/  @!UP0 UMOV UR30, UR10 ;  /* 0x0000000a001e8c82 */ /* 0x000fe20008000000 */
[----:B------:R-:W-:Y:S01]  /*1ac0*/  @UP0 UIMAD UR29, UR19, UR5, UR9 ;  /* 0x00000005131d02a4 */ /* 0x000fe2000f8e0209 */
[----:B------:R-:W-:Y:S01]  /*1ad0*/  @UP0 UMOV UR30, UR8 ;  /* 0x00000008001e0c82 */ /* 0x000fe20008000000 */
[----:B------:R-:W-:Y:S10]  /*1ae0*/  BRA.U UP1, `(.L_x_405) ;  /* 0x00000001012c7547 */ /* 0x000ff4000b800000 */
        /* <DEDUP_REMOVED lines=11> */
.L_x_405:
[----:B------:R-:W1:Y:S01]  /*1ba0*/  LDCU.64 UR10, c[0x0][0x3b8] ;  /* 0x00007700ff0a77ac */ /* 0x000e620008000a00 */
[----:B------:R-:W-:-:S04]  /*1bb0*/  UIADD3 UR6, UPT, UPT, UR12, UR13, URZ ;  /* 0x0000000d0c067290 */ /* 0x000fc8000fffe0ff */
[----:B-1----:R-:W-:Y:S02]  /*1bc0*/  UIMAD.WIDE.U32 UR32, UR6, UR10, URZ ;  /* 0x0000000a062072a5 */ /* 0x002fe4000f8e00ff */
[----:B------:R-:W-:-:S04]  /*1bd0*/  UIMAD UR6, UR6, UR11, URZ ;  /* 0x0000000b060672a4 */ /* 0x000fc8000f8e02ff */
[----:B------:R-:W-:Y:S02]  /*1be0*/  UIADD3 UR6, UPT, UPT, UR33, UR6, URZ ;  /* 0x0000000621067290 */ /* 0x000fe4000fffe0ff */
.L_x_406:
        /* <DEDUP_REMOVED lines=13> */
[----:B------:R-:W-:-:S05]  /*1cc0*/  IMAD.HI.U32 R0, R0, R3, RZ ;  /* 0x0000000300007227 */ /* 0x000fca00078e00ff */
[----:B------:R-:W-:-:S05]  /*1cd0*/  IADD3 R2, PT, PT, -R0, RZ, RZ ;  /* 0x000000ff00027210 */ /* 0x000fca0007ffe1ff */
[----:B------:R-:W-:-:S05]  /*1ce0*/  IMAD R2, R4, R2, R3 ;  /* 0x0000000204027224 */ /* 0x000fca00078e0203 */
[----:B------:R-:W-:-:S13]  /*1cf0*/  ISETP.GT.U32.AND P1, PT, R4, R2, PT ;  /* 0x000000020400720c */ /* 0x000fda0003f24070 */
[----:B------:R-:W-:Y:S01]  /*1d00*/  @!P1 IMAD.IADD R2, R2, 0x1, -R4 ;  /* 0x0000000102029824 */ /* 0x000fe200078e0a04 */
[----:B------:R-:W-:Y:S02]  /*1d10*/  @!P1 IADD3 R0, PT, PT, R0, 0x1, RZ ;  /* 0x0000000100009810 */ /* 0x000fe40007ffe0ff */
[C---:B------:R-:W-:Y:S02]  /*1d20*/  ISETP.NE.AND P1, PT, R5.reuse, RZ, PT ;  /* 0x000000ff0500720c */ /* 0x040fe40003f25270 */
[----:B------:R-:W-:Y:S02]  /*1d30*/  ISETP.GE.U32.AND P2, PT, R2, R4, PT ;  /* 0x000000040200720c */ /* 0x000fe40003f46070 */
[----:B------:R-:W-:-:S04]  /*1d40*/  LOP3.LUT R2, R5, UR26, RZ, 0x3c, !PT ;  /* 0x0000001a05027c12 */ /* 0x000fc8000f8e3cff */
[----:B------:R-:W-:-:S07]  /*1d50*/  ISETP.GE.AND P0, PT, R2, RZ, PT ;  /* 0x000000ff0200720c */ /* 0x000fce0003f06270 */
[----:B------:R-:W-:-:S06]  /*1d60*/  @P2 VIADD R0, R0, 0x1 ;  /* 0x0000000100002836 */ /* 0x000fcc0000000000 */
        /* <DEDUP_REMOVED lines=11> */
[----:B------:R-:W-:Y:S01]  /*1e20*/  UIMAD UR14, UR25, UR5, UR17 ;  /* 0x00000005190e72a4 */ /* 0x000fe2000f8e0211 */
[----:B------:R-:W-:Y:S11]  /*1e30*/  BRA `(.L_x_408) ;  /* 0x0000000000147947 */ /* 0x000ff60003800000 */
.L_x_407:
[----:B------:R-:W1:Y:S01]  /*1e40*/  LDCU.64 UR8, c[0x0][0x3c0] ;  /* 0x00007800ff0877ac */ /* 0x000e620008000a00 */
[----:B------:R-:W-:-:S04]  /*1e50*/  UIADD3 UR12, UPT, UPT, UR12, UR13, URZ ;  /* 0x0000000d0c0c7290 */ /* 0x000fc8000fffe0ff */
[----:B-1----:R-:W-:Y:S02]  /*1e60*/  UIMAD.WIDE.U32 UR16, UR12, UR8, URZ ;  /* 0x000000080c1072a5 */ /* 0x002fe4000f8e00ff */
[----:B------:R-:W-:-:S04]  /*1e70*/  UIMAD UR12, UR12, UR9, URZ ;  /* 0x000000090c0c72a4 */ /* 0x000fc8000f8e02ff */
[----:B------:R-:W-:-:S12]  /*1e80*/  UIADD3 UR14, UPT, UPT, UR17, UR12, URZ ;  /* 0x0000000c110e7290 */ /* 0x000fd8000fffe0ff */
.L_x_408:
[----:B------:R-:W-:Y:S01]  /*1e90*/  IMAD.SHL.U32 R5, R234, 0x8, RZ ;  /* 0x00000008ea057824 */ /* 0x000fe200078e00ff */
[--C-:B------:R-:W-:Y:S01]  /*1ea0*/  SHF.R.U32.HI R12, RZ, 0x3, R234.reuse ;  /* 0x00000003ff0c7819 */ /* 0x100fe200000116ea */
[----:B------:R-:W-:Y:S01]  /*1eb0*/  UIADD3 UR18, UPT, UPT, -UR27, UR28, URZ ;  /* 0x0000001c1b127290 */ /* 0x000fe2000fffe1ff */
[----:B------:R-:W-:Y:S01]  /*1ec0*/  BSSY.RECONVERGENT B0, `(.L_x_409) ;  /* 0x0000054000007945 */ /* 0x000fe20003800200 */
[----:B------:R-:W1:Y:S01]  /*1ed0*/  LDCU.64 UR12, c[0x0][0x3c8] ;  /* 0x00007900ff0c77ac */ /* 0x000e620008000a00 */
[C---:B------:R-:W-:Y:S01]  /*1ee0*/  LOP3.LUT R230, R5.reuse, 0x38, RZ, 0xc0, !PT ;  /* 0x0000003805e67812 */ /* 0x040fe200078ec0ff */
[C---:B------:R-:W-:Y:S01]  /*1ef0*/  VIADD R4, R12.reuse, 0x40 ;  /* 0x000000400c047836 */ /* 0x040fe20000000000 */
[C---:B------:R-:W-:Y:S01]  /*1f00*/  LOP3.LUT R6, R5.reuse, 0x1e00, RZ, 0xc0, !PT ;  /* 0x00001e0005067812 */ /* 0x040fe200078ec0ff */
[----:B------:R-:W-:Y:S01]  /*1f10*/  VIADD R7, R12, 0x60 ;  /* 0x000000600c077836 */ /* 0x000fe20000000000 */
[----:B------:R-:W-:Y:S01]  /*1f20*/  IADD3 R2, P0, PT, R230, UR32, RZ ;  /* 0x00000020e6027c10 */ /* 0x000fe2000ff1e0ff */
[----:B------:R2:W-:Y:S01]  /*1f30*/  STL [R1+0x14], R5 ;  /* 0x0000140501007387 */ /* 0x0005e20000100800 */
[----:B------:R-:W-:Y:S01]  /*1f40*/  ISETP.GE.AND P3, PT, R4, UR18, PT ;  /* 0x0000001204007c0c */ /* 0x000fe2000bf66270 */
[----:B------:R-:W3:Y:S01]  /*1f50*/  S2UR UR32, SR_CgaCtaId ;  /* 0x00000000002079c3 */ /* 0x000ee20000008800 */
[----:B------:R-:W-:Y:S01]  /*1f60*/  LOP3.LUT R4, R5, 0x1f8, RZ, 0xc0, !PT ;  /* 0x000001f805047812 */ /* 0x000fe200078ec0ff */
[----:B------:R-:W-:Y:S01]  /*1f70*/  IMAD.X R3, RZ, RZ, UR6, P0 ;  /* 0x00000006ff037e24 */ /* 0x000fe200080e06ff */
[----:B------:R-:W4:Y:S01]  /*1f80*/  LDCU.128 UR4, c[0x0][0x3d0] ;  /* 0x00007a00ff0477ac */ /* 0x000f220008000c00 */
[----:B------:R-:W-:Y:S01]  /*1f90*/  ISETP.GE.AND P1, PT, R7, UR18, PT ;  /* 0x0000001207007c0c */ /* 0x000fe2000bf26270 */
[----:B------:R-:W-:Y:S01]  /*1fa0*/  VIADD R15, R12, 0x10 ;  /* 0x000000100c0f7836 */ /* 0x000fe20000000000 */
[----:B------:R-:W-:Y:S01]  /*1fb0*/  LOP3.LUT R4, R4, 0x38, R234, 0x78, !PT ;  /* 0x0000003804047812 */ /* 0x000fe200078e78ea */
[C---:B------:R-:W-:Y:S01]  /*1fc0*/  IMAD.WIDE.U32 R2, R12.reuse, UR10, R2 ;  /* 0x0000000a0c027c25 */ /* 0x040fe2000f8e0002 */
[----:B------:R-:W-:-:S02]  /*1fd0*/  IADD3 R8, PT, PT, R12, 0x50, RZ ;  /* 0x000000500c087810 */ /* 0x000fc40007ffe0ff */
[----:B------:R-:W-:Y:S01]  /*1fe0*/  LOP3.LUT R238, R4, R6, RZ, 0xfc, !PT ;  /* 0x0000000604ee7212 */ /* 0x000fe200078efcff */
[----:B------:R-:W-:Y:S01]  /*1ff0*/  IMAD.MOV.U32 R4, RZ, RZ, R2 ;  /* 0x000000ffff047224 */ /* 0x000fe200078e0002 */
[----:B------:R-:W-:Y:S01]  /*2000*/  IADD3 R6, P0, PT, R230, UR16, RZ ;  /* 0x00000010e6067c10 */ /* 0x000fe2000ff1e0ff */
[----:B------:R-:W5:Y:S01]  /*2010*/  LDCU.64 UR16, c[0x0][0x388] ;  /* 0x00007100ff1077ac */ /* 0x000f620008000a00 */
[----:B------:R-:W-:Y:S01]  /*2020*/  SHF.R.S32.HI R2, RZ, 0x1f, R0 ;  /* 0x0000001fff027819 */ /* 0x000fe20000011400 */
[----:B-1----:R-:W-:Y:S01]  /*2030*/  IMAD.U32 R10, RZ, RZ, UR12 ;  /* 0x0000000cff0a7e24 */ /* 0x002fe2000f8e00ff */
[----:B------:R-:W-:Y:S01]  /*2040*/  ISETP.GE.AND P2, PT, R8, UR18, PT ;  /* 0x0000001208007c0c */ /* 0x000fe2000bf46270 */
[----:B------:R-:W-:Y:S01]  /*2050*/  IMAD.X R7, RZ, RZ, UR14, P0 ;  /* 0x0000000eff077e24 */ /* 0x000fe200080e06ff */
[----:B------:R-:W1:Y:S01]  /*2060*/  LDCU.64 UR14, c[0x0][0x390] ;  /* 0x00007200ff0e77ac */ /* 0x000e620008000a00 */
[----:B------:R-:W-:Y:S01]  /*2070*/  IADD3 R8, P0, PT, R230, UR30, RZ ;  /* 0x0000001ee6087c10 */ /* 0x000fe2000ff1e0ff */
[----:B------:R-:W-:Y:S01]  /*2080*/  VIADD R14, R12, 0x20 ;  /* 0x000000200c0e7836 */ /* 0x000fe20000000000 */
[----:B------:R-:W-:Y:S01]  /*2090*/  LOP3.LUT R155, R230, 0x40, RZ, 0xfc, !PT ;  /* 0x00000040e69b7812 */ /* 0x000fe200078efcff */
[----:B------:R-:W-:Y:S01]  /*20a0*/  IMAD.WIDE.U32 R6, R12, UR8, R6 ;  /* 0x000000080c067c25 */ /* 0x000fe2000f8e0006 */
[----:B------:R-:W-:-:S02]  /*20b0*/  IADD3.X R9, PT, PT, RZ, UR29, RZ, P0, !PT ;  /* 0x0000001dff097c10 */ /* 0x000fc400087fe4ff */
[C---:B------:R-:W-:Y:S01]  /*20c0*/  ISETP.GE.AND P5, PT, R12.reuse, UR18, PT ;  /* 0x000000120c007c0c */ /* 0x040fe2000bfa6270 */
[----:B--2---:R-:W-:Y:S01]  /*20d0*/  IMAD R5, R12, UR11, R3 ;  /* 0x0000000b0c057c24 */ /* 0x004fe2000f8e0203 */
[----:B------:R-:W-:Y:S01]  /*20e0*/  ISETP.GE.AND P4, PT, R15, UR18, PT ;  /* 0x000000120f007c0c */ /* 0x000fe2000bf86270 */
[----:B----4-:R-:W-:Y:S02]  /*20f0*/  IMAD R3, R2, UR4, RZ ;  /* 0x0000000402037c24 */ /* 0x010fe4000f8e02ff */
[----:B------:R-:W-:-:S04]  /*2100*/  IMAD.WIDE.U32 R4, R0, UR4, R4 ;  /* 0x0000000400047c25 */ /* 0x000fc8000f8e0004 */
[----:B------:R-:W-:Y:S01]  /*2110*/  IMAD R11, R0, UR5, R3 ;  /* 0x00000005000b7c24 */ /* 0x000fe2000f8e0203 */
[----:B-----5:R-:W-:Y:S01]  /*2120*/  LEA R240, P0, R4, UR16, 0x1 ;  /* 0x0000001004f07c11 */ /* 0x020fe2000f8008ff */
[----:B------:R-:W-:Y:S02]  /*2130*/  IMAD R3, R12, UR9, R7 ;  /* 0x000000090c037c24 */ /* 0x000fe4000f8e0207 */
[----:B------:R-:W-:Y:S02]  /*2140*/  IMAD R7, R2, UR6, RZ ;  /* 0x0000000602077c24 */ /* 0x000fe4000f8e02ff */
[----:B------:R-:W-:Y:S01]  /*2150*/  IMAD.MOV.U32 R2, RZ, RZ, R6 ;  /* 0x000000ffff027224 */ /* 0x000fe200078e0006 */
[----:B------:R-:W-:Y:S01]  /*2160*/  IADD3 R6, PT, PT, R5, R11, RZ ;  /* 0x0000000b05067210 */ /* 0x000fe20007ffe0ff */
[C---:B------:R-:W-:Y:S02]  /*2170*/  IMAD R5, R0.reuse, UR7, R7 ;  /* 0x0000000700057c24 */ /* 0x040fe4000f8e0207 */
[----:B------:R-:W-:Y:S01]  /*2180*/  IMAD.WIDE.U32 R2, R0, UR6, R2 ;  /* 0x0000000600027c25 */ /* 0x000fe2000f8e0002 */
[----:B------:R-:W-:Y:S01]  /*2190*/  LEA.HI.X R239, R4, UR17, R6, 0x1, P0 ;  /* 0x0000001104ef7c11 */ /* 0x000fe200080f0c06 */
[----:B------:R-:W-:Y:S01]  /*21a0*/  UMOV UR6, 0x400 ;  /* 0x0000040000067882 */ /* 0x000fe20000000000 */
[----:B------:R-:W-:Y:S01]  /*21b0*/  UIMAD.WIDE.U32 UR16, UR31, 0x80, URZ ;  /* 0x000000801f1078a5 */ /* 0x000fe2000f8e00ff */
[----:B------:R-:W-:Y:S01]  /*21c0*/  IMAD.IADD R0, R3, 0x1, R5 ;  /* 0x0000000103007824 */ /* 0x000fe200078e0205 */
[----:B-1----:R-:W-:Y:S01]  /*21d0*/  LEA R17, P0, R2, UR14, 0x1 ;  /* 0x0000000e02117c11 */ /* 0x002fe2000f8008ff */
[----:B---3--:R-:W-:Y:S01]  /*21e0*/  ULEA UR6, UR32, UR6, 0x18 ;  /* 0x0000000620067291 */ /* 0x008fe2000f8ec0ff */
[----:B------:R-:W-:-:S02]  /*21f0*/  IMAD.WIDE.U32 R8, R10, UR26, R8 ;  /* 0x0000001a0a087c25 */ /* 0x000fc4000f8e0008 */
[----:B------:R-:W-:Y:S01]  /*2200*/  LEA.HI.X R16, R2, UR15, R0, 0x1, P0 ;  /* 0x0000000f02107c11 */ /* 0x000fe200080f0c00 */
[----:B------:R1:W-:Y:S01]  /*2210*/  STL [R1+0x8], R17 ;  /* 0x0000081101007387 */ /* 0x0003e20000100800 */
[----:B------:R-:W-:Y:S02]  /*2220*/  MOV R0, UR13 ;  /* 0x0000000d00007c02 */ /* 0x000fe40008000f00 */
[----:B------:R-:W-:Y:S01]  /*2230*/  LOP3.LUT R10, R12, UR16, RZ, 0xfc, !PT ;  /* 0x000000100c0a7c12 */ /* 0x000fe2000f8efcff */
[----:B------:R1:W-:Y:S01]  /*2240*/  STL [R1+0x4], R16 ;  /* 0x0000041001007387 */ /* 0x0003e20000100800 */
[----:B------:R-:W-:Y:S01]  /*2250*/  LEA R238, R238, UR6, 0x1 ;  /* 0x00000006eeee7c11 */ /* 0x000fe2000f8e08ff */
[----:B------:R-:W-:Y:S02]  /*2260*/  IMAD R7, R0, UR26, R9 ;  /* 0x0000001a00077c24 */ /* 0x000fe4000f8e0209 */
[----:B------:R1:W-:Y:S01]  /*2270*/  STL [R1+0x18], R155 ;  /* 0x0000189b01007387 */ /* 0x0003e20000100800 */
        /* <DEDUP_REMOVED lines=24> */
.L_x_410:
[----:B------:R-:W-:Y:S05]  /*2400*/  BSYNC.RECONVERGENT B0 ;  /* 0x0000000000007941 */ /* 0x000fea0003800200 */
.L_x_409:
[----:B------:R-:W-:Y:S01]  /*2410*/  USHF.L.U64.HI UR7, UR10, 0x6, UR11 ;  /* 0x000000060a077899 */ /* 0x000fe2000801020b */
        /* <DEDUP_REMOVED lines=29> */
.L_x_412:
[----:B------:R-:W-:Y:S05]  /*25f0*/  BSYNC.RECONVERGENT B0 ;  /* 0x0000000000007941 */ /* 0x000fea0003800200 */
.L_x_411:
[----:B------:R-:W-:Y:S01]  /*2600*/  UIADD3 UR14, UPT, UPT, UR20, -0x1, URZ ;  /* 0xffffffff140e7890 */ /* 0x000fe2000fffe0ff */
        /* <DEDUP_REMOVED lines=29> */
.L_x_414:
[----:B------:R-:W-:Y:S05]  /*27e0*/  BSYNC.RECONVERGENT B0 ;  /* 0x0000000000007941 */ /* 0x000fea0003800200 */
.L_x_413:
        /* <DEDUP_REMOVED lines=29> */
.L_x_416:
[----:B------:R-:W-:Y:S05]  /*29c0*/  BSYNC.RECONVERGENT B0 ;  /* 0x0000000000007941 */ /* 0x000fea0003800200 */
.L_x_415:
        /* <DEDUP_REMOVED lines=29> */
.L_x_418:
[----:B------:R-:W-:Y:S05]  /*2ba0*/  BSYNC.RECONVERGENT B0 ;  /* 0x0000000000007941 */ /* 0x000fea0003800200 */
.L_x_417:
        /* <DEDUP_REMOVED lines=29> */
.L_x_420:
[----:B------:R-:W-:Y:S05]  /*2d80*/  BSYNC.RECONVERGENT B0 ;  /* 0x0000000000007941 */ /* 0x000fea0003800200 */
.L_x_419:
        /* <DEDUP_REMOVED lines=29> */
.L_x_422:
[----:B------:R-:W-:Y:S05]  /*2f60*/  BSYNC.RECONVERGENT B0 ;  /* 0x0000000000007941 */ /* 0x000fea0003800200 */
.L_x_421:
        /* <DEDUP_REMOVED lines=29> */
.L_x_424:
[----:B------:R-:W-:Y:S05]  /*3140*/  BSYNC.RECONVERGENT B0 ;  /* 0x0000000000007941 */ /* 0x000fea0003800200 */
.L_x_423:
        /* <DEDUP_REMOVED lines=22> */
.L_x_426:
[----:B------:R-:W-:Y:S05]  /*32b0*/  BSYNC.RECONVERGENT B0 ;  /* 0x0000000000007941 */ /* 0x000fea0003800200 */
.L_x_425:
        /* <DEDUP_REMOVED lines=21> */
.L_x_428:
[----:B------:R-:W-:Y:S05]  /*3410*/  BSYNC.RECONVERGENT B0 ;  /* 0x0000000000007941 */ /* 0x000fea0003800200 */
.L_x_427:
        /* <DEDUP_REMOVED lines=23> */
.L_x_430:
[----:B------:R-:W-:Y:S05]  /*3590*/  BSYNC.RECONVERGENT B0 ;  /* 0x0000000000007941 */ /* 0x000fea0003800200 */
.L_x_429:
        /* <DEDUP_REMOVED lines=25> */
.L_x_432:
[----:B------:R-:W-:Y:S05]  /*3730*/  BSYNC.RECONVERGENT B0 ;  /* 0x0000000000007941 */ /* 0x000fea0003800200 */
.L_x_431:
[----:B------:R-:W5:Y:S01]  /*3740*/  LDCU.64 UR12, c[0x0][0x538] ;  /* 0x0000a700ff0c77ac */ /* 0x000f620008000a00 */
[----:B------:R-:W0:Y:S01]  /*3750*/  LDGDEPBAR ;  /* 0x00000000000079af */ /* 0x000e220000000000 */
[----:B-----5:R-:W-:-:S04]  /*3760*/  UISETP.NE.U32.AND UP1, UPT, UR12, URZ, UPT ;  /* 0x000000ff0c00728c */ /* 0x020fc8000bf25070 */
[----:B------:R-:W-:Y:S01]  /*3770*/  UISETP.NE.AND.EX UP1, UPT, UR13, URZ, UPT, UP1 ;  /* 0x000000ff0d00728c */ /* 0x000fe2000bf25310 */
[----:B------:R-:W-:Y:S01]  /*3780*/  IMAD.SHL.U32 R154, R234, 0x40, RZ ;  /* 0x00000040ea9a7824 */ /* 0x000fe200078e00ff */
[----:B------:R-:W-:Y:S01]  /*3790*/  SHF.R.U32.HI R232, RZ, 0x1, R234 ;  /* 0x00000001ffe87819 */ /* 0x000fe200000116ea */
[----:B------:R-:W-:-:S04]  /*37a0*/  DEPBAR.LE SB0, 0x0 ;  /* 0x000080000000791a */ /* 0x000fc80000000000 */
[----:B------:R-:W-:-:S04]  /*37b0*/  PLOP3.LUT P0, PT, PT, PT, UP1, 0x80, 0x8 ;  /* 0x000000000008781c */ /* 0x000fc80003f0f018 */
[----:B------:R-:W5:Y:S01]  /*37c0*/  @UP1 LDCU.64 UR4, c[0x0][0x540] ;  /* 0x0000a800ff0417ac */ /* 0x000f620008000a00 */
[----:B------:R-:W-:Y:S01]  /*37d0*/  @UP1 UMOV UR16, UR26 ;  /* 0x0000001a00101c82 */ /* 0x000fe20008000000 */
[----:B------:R-:W-:Y:S02]  /*37e0*/  @UP1 UMOV UR17, URZ ;  /* 0x000000ff00111c82 */ /* 0x000fe40008000000 */
[----:B-----5:R-:W-:Y:S01]  /*37f0*/  @UP1 UIMAD.WIDE.U32 UR16, UR25, UR4, UR16 ;  /* 0x00000004191012a5 */ /* 0x020fe2000f8e0010 */
[----:B------:R-:W5:Y:S03]  /*3800*/  @UP1 LDCU UR4, c[0x0][0x458] ;  /* 0x00008b00ff0417ac */ /* 0x000f660008000800 */
[----:B------:R-:W-:Y:S02]  /*3810*/  @UP1 UIMAD UR5, UR25, UR5, UR17 ;  /* 0x00000005190512a4 */ /* 0x000fe4000f8e0211 */
[----:B------:R-:W-:-:S04]  /*3820*/  @UP1 ULEA UR12, UP0, UR16, UR12, 0x2 ;  /* 0x0000000c100c1291 */ /* 0x000fc8000f8010ff */
[----:B------:R-:W-:Y:S02]  /*3830*/  @UP1 ULEA.HI.X UR13, UR16, UR13, UR5, 0x2, UP0 ;  /* 0x0000000d100d1291 */ /* 0x000fe400080f1405 */
[----:B--234-:R-:W-:-:S04]  /*3840*/  IMAD.U32 R2, RZ, RZ, UR12 ;  /* 0x0000000cff027e24 */ /* 0x01cfc8000f8e00ff */
[----:B------:R-:W-:-:S05]  /*3850*/  IMAD.U32 R3, RZ, RZ, UR13 ;  /* 0x0000000dff037e24 */ /* 0x000fca000f8e00ff */
[----:B------:R2:W3:Y:S01]  /*3860*/  @P0 LDG.E R2, desc[UR22][R2.64] ;  /* 0x0000001602020981 */ /* 0x0004e2000c1e1900 */
[----:B-----5:R-:W3:Y:S01]  /*3870*/  @P0 MUFU.RCP R0, UR4 ;  /* 0x0000000400000d08 */ /* 0x020ee20008001000 */
[----:B------:R-:W-:Y:S01]  /*3880*/  LOP3.LUT R6, R230, 0x1c0, R154, 0xf8, !PT ;  /* 0x000001c0e6067812 */ /* 0x000fe200078ef89a */
[----:B------:R-:W-:Y:S01]  /*3890*/  USHF.L.U64.HI UR5, UR8, 0x6, UR9 ;  /* 0x0000000608057899 */ /* 0x000fe20008010209 */
[----:B------:R-:W-:Y:S01]  /*38a0*/  SHF.R.U32.HI R4, RZ, 0x2, R234 ;  /* 0x00000002ff047819 */ /* 0x000fe200000116ea */
[----:B------:R-:W-:Y:S01]  /*38b0*/  USHF.L.U32 UR16, UR8, 0x6, URZ ;  /* 0x0000000608107899 */ /* 0x000fe200080006ff */
[----:B------:R-:W-:Y:S01]  /*38c0*/  BSSY.RECONVERGENT B0, `(.L_x_433) ;  /* 0x0000029000007945 */ /* 0x000fe20003800200 */
[----:B------:R4:W-:Y:S01]  /*38d0*/  STL [R1+0x40], R6 ;  /* 0x0000400601007387 */ /* 0x0009e20000100800 */
[----:B------:R-:W-:Y:S02]  /*38e0*/  UIMAD UR5, UR5, UR14, URZ ;  /* 0x0000000e050572a4 */ /* 0x000fe4000f8e02ff */
[----:B------:R-:W-:-:S04]  /*38f0*/  UIMAD.WIDE.U32 UR16, UR16, UR14, URZ ;  /* 0x0000000e101072a5 */ /* 0x000fc8000f8e00ff */
[----:B------:R-:W-:-:S03]  /*3900*/  UIADD3 UR13, UPT, UPT, UR17, UR5, URZ ;  /* 0x00000005110d7290 */ /* 0x000fc6000fffe0ff */
[----:B------:R-:W-:Y:S01]  /*3910*/  UMOV UR5, URZ ;  /* 0x000000ff00057c82 */ /* 0x000fe20008000000 */
[----:B--2---:R-:W-:Y:S01]  /*3920*/  IMAD.U32 R3, RZ, RZ, UR27 ;  /* 0x0000001bff037e24 */ /* 0x004fe2000f8e00ff */
[----:B------:R-:W-:Y:S01]  /*3930*/  BAR.SYNC.DEFER_BLOCKING 0x0 ;  /* 0x0000000000007b1d */ /* 0x000fe20000010000 */
[----:B---3--:R-:W-:Y:S01]  /*3940*/  @P0 FMUL.FTZ R2, R2, R0 ;  /* 0x0000000002020220 */ /* 0x008fe20000410000 */
[----:B------:R-:W-:-:S04]  /*3950*/  LOP3.LUT R0, R232, 0x1f0, RZ, 0xc0, !PT ;  /* 0x000001f0e8007812 */ /* 0x000fc800078ec0ff */
[----:B------:R-:W-:Y:S02]  /*3960*/  @P0 R2UR UR4, R2 ;  /* 0x00000000020402ca */ /* 0x000fe400000e0000 */
[----:B------:R-:W-:Y:S02]  /*3970*/  IADD3 R0, PT, PT, R0, 0x1, R3 ;  /* 0x0000000100007810 */ /* 0x000fe40007ffe003 */
[----:B------:R-:W-:-:S04]  /*3980*/  LOP3.LUT R3, R4, 0x7, RZ, 0xc0, !PT ;  /* 0x0000000704037812 */ /* 0x000fc800078ec0ff */
[----:B------:R-:W-:Y:S01]  /*3990*/  IADD3 R2, PT, PT, R0, -UR28, R3 ;  /* 0x8000001c00027c10 */ /* 0x000fe2000fffe003 */
[----:B------:R-:W-:Y:S02]  /*39a0*/  IMAD.U32 R0, RZ, RZ, UR21 ;  /* 0x00000015ff007e24 */ /* 0x000fe4000f8e00ff */
[----:B------:R-:W-:Y:S02]  /*39b0*/  IMAD.SHL.U32 R3, R234, 0x2, RZ ;  /* 0x00000002ea037824 */ /* 0x000fe400078e00ff */
[----:B------:R-:W-:Y:S01]  /*39c0*/  @UP1 UMOV UR5, UR4 ;  /* 0x0000000400051c82 */ /* 0x000fe20008000000 */
[----:B------:R-:W-:Y:S02]  /*39d0*/  IADD3 R145, PT, PT, R2, UR24, R0 ;  /* 0x0000001802917c10 */ /* 0x000fe4000fffe000 */
[----:B------:R-:W-:Y:S01]  /*39e0*/  LOP3.LUT R147, R3, 0x6, RZ, 0xc0, !PT ;  /* 0x0000000603937812 */ /* 0x000fe200078ec0ff */
[----:B----4-:R-:W-:Y:S06]  /*39f0*/  @P6 BRA `(.L_x_434) ;  /* 0x00000000004c6947 */ /* 0x010fec0003800000 */
[----:B------:R-:W2:Y:S01]  /*3a00*/  LDCU UR4, c[0x0][0x440] ;  /* 0x00008800ff0477ac */ /* 0x000ea20008000800 */
[----:B------:R-:W-:Y:S02]  /*3a10*/  IMAD.U32 R4, RZ, RZ, UR16 ;  /* 0x00000010ff047e24 */ /* 0x000fe4000f8e00ff */
[----:B------:R-:W-:Y:S02]  /*3a20*/  IMAD.U32 R0, RZ, RZ, UR13 ;  /* 0x0000000dff007e24 */ /* 0x000fe4000f8e00ff */
[----:B------:R-:W-:Y:S01]  /*3a30*/  IMAD.U32 R5, RZ, RZ, UR17 ;  /* 0x00000011ff057e24 */ /* 0x000fe2000f8e00ff */
[----:B------:R-:W-:-:S04]  /*3a40*/  LEA R2, P2, R4, R17, 0x1 ;  /* 0x0000001104027211 */ /* 0x000fc800078408ff */
[----:B------:R-:W-:Y:S02]  /*3a50*/  LEA.HI.X R3, R4, R16, R0, 0x1, P2 ;  /* 0x0000001004037211 */ /* 0x000fe400010f0c00 */
[----:B--2---:R-:W-:Y:S02]  /*3a60*/  ISETP.GE.AND P1, PT, R230, UR4, PT ;  /* 0x00000004e6007c0c */ /* 0x004fe4000bf26270 */
        /* <DEDUP_REMOVED lines=12> */
.L_x_434:
[----:B------:R3:W-:Y:S04]  /*3b30*/  STS.128 [R238+0xc000], RZ ;  /* 0x00c000ffee007388 */ /* 0x0007e80000000c00 */
[----:B------:R3:W-:Y:S02]  /*3b40*/  STS.128 [R238+0xe000], RZ ;  /* 0x00e000ffee007388 */ /* 0x0007e40000000c00 */
.L_x_435:
[----:B------:R-:W-:Y:S05]  /*3b50*/  BSYNC.RECONVERGENT B0 ;  /* 0x0000000000007941 */ /* 0x000fea0003800200 */
.L_x_433:
[----:B------:R-:W-:Y:S01]  /*3b60*/  ISETP.GE.AND P0, PT, R15, UR15, PT ;  /* 0x0000000f0f007c0c */ /* 0x000fe2000bf06270 */
[C---:B------:R-:W-:Y:S01]  /*3b70*/  IMAD.SHL.U32 R233, R234.reuse, 0x20, RZ ;  /* 0x00000020eae97824 */ /* 0x040fe200078e00ff */
[----:B--2---:R-:W-:Y:S01]  /*3b80*/  LOP3.LUT R2, R234, 0x8, RZ, 0xc0, !PT ;  /* 0x00000008ea027812 */ /* 0x004fe200078ec0ff */
        /* <DEDUP_REMOVED lines=13> */
[----:B------:R-:W4:Y:S01]  /*3c60*/  LDCU UR4, c[0x0][0x440] ;  /* 0x00008800ff0477ac */ /* 0x000f220008000800 */
[----:B------:R-:W-:-:S04]  /*3c70*/  ULEA UR24, UP0, UR8, UR16, 0x4 ;  /* 0x0000001008187291 */ /* 0x000fc8000f8020ff */
[----:B------:R-:W-:Y:S02]  /*3c80*/  ULEA.HI.X UR12, UR8, UR13, UR9, 0x4, UP0 ;  /* 0x0000000d080c7291 */ /* 0x000fe400080f2409 */
[----:B------:R-:W-:-:S04]  /*3c90*/  IMAD.U32 R3, RZ, RZ, UR24 ;  /* 0x00000018ff037e24 */ /* 0x000fc8000f8e00ff */
[----:B------:R-:W-:Y:S01]  /*3ca0*/  IMAD.U32 R4, RZ, RZ, UR12 ;  /* 0x0000000cff047e24 */ /* 0x000fe2000f8e00ff */
[----:B------:R-:W-:Y:S02]  /*3cb0*/  LEA R2, P2, R3, R17, 0x1 ;  /* 0x0000001103027211 */ /* 0x000fe400078408ff */
[----:B----4-:R-:W-:Y:S02]  /*3cc0*/  ISETP.GE.AND P1, PT, R230, UR4, PT ;  /* 0x00000004e6007c0c */ /* 0x010fe4000bf26270 */
        /* <DEDUP_REMOVED lines=12> */
.L_x_437:
[----:B------:R-:W-:Y:S05]  /*3d90*/  BSYNC.RECONVERGENT B0 ;  /* 0x0000000000007941 */ /* 0x000fea0003800200 */
.L_x_436:
        /* <DEDUP_REMOVED lines=12> */
[----:B----4-:R-:W-:Y:S01]  /*3e60*/  IMAD.U32 R3, RZ, RZ, UR12 ;  /* 0x0000000cff037e24 */ /* 0x010fe2000f8e00ff */
        /* <DEDUP_REMOVED lines=13> */
.L_x_439:
[----:B------:R-:W-:Y:S05]  /*3f40*/  BSYNC.RECONVERGENT B0 ;  /* 0x0000000000007941 */ /* 0x000fea0003800200 */
.L_x_438:
        /* <DEDUP_REMOVED lines=15> */
[----:B----4-:R-:W-:-:S04]  /*4040*/  LEA R2, P2, R4, R17, 0x1 ;  /* 0x0000001104027211 */ /* 0x010fc800078408ff */
        /* <DEDUP_REMOVED lines=11> */
.L_x_441:
[----:B------:R-:W-:Y:S05]  /*4100*/  BSYNC.RECONVERGENT B0 ;  /* 0x0000000000007941 */ /* 0x000fea0003800200 */
.L_x_440:
[----:B------:R-:W-:Y:S01]  /*4110*/  LDSM.16.M88.4 R8, [R20] ;  /* 0x000000001408783b */ /* 0x000fe20000000200 */
[----:B------:R-:W-:Y:S01]  /*4120*/  IMAD.MOV.U32 R152, RZ, RZ, 0x20 ;  /* 0x00000020ff987424 */ /* 0x000fe200078e00ff */
[----:B------:R-:W-:Y:S01]  /*4130*/  LOP3.LUT P0, RZ, R234, 0x2, RZ, 0xc0, !PT ;  /* 0x00000002eaff7812 */ /* 0x000fe2000780c0ff */
[----:B----4-:R-:W-:Y:S01]  /*4140*/  VIADD R2, R168, UR6 ;  /* 0x00000006a8027c36 */ /* 0x010fe20008000000 */
[----:B------:R-:W4:Y:S01]  /*4150*/  LDSM.16.M88.4 R12, [R168+UR6+0x8000] ;  /* 0x00800006a80c783b */ /* 0x000f220008000200 */
[----:B------:R-:W-:Y:S01]  /*4160*/  IMAD.MOV.U32 R3, RZ, RZ, 0x40 ;  /* 0x00000040ff037424 */ /* 0x000fe200078e00ff */
[----:B------:R-:W-:Y:S01]  /*4170*/  SEL R152, R152, 0xffffffe0, !P0 ;  /* 0xffffffe098987807 */ /* 0x000fe20004000000 */
[----:B------:R-:W-:Y:S01]  /*4180*/  UISETP.NE.AND UP1, UPT, UR20, 0x1, UPT ;  /* 0x000000011400788c */ /* 0x000fe2000bf25270 */
[----:B------:R-:W5:Y:S01]  /*4190*/  LDSM.16.M88.4 R4, [R20+0x2000] ;  /* 0x002000001404783b */ /* 0x000f620000000200 */
[----:B------:R-:W-:Y:S02]  /*41a0*/  LOP3.LUT P0, RZ, R234, 0x4, RZ, 0xc0, !PT ;  /* 0x00000004eaff7812 */ /* 0x000fe4000780c0ff */
[--C-:B------:R-:W-:Y:S01]  /*41b0*/  IMAD.IADD R0, R2, 0x1, R152.reuse ;  /* 0x0000000102007824 */ /* 0x100fe200078e0298 */
[----:B------:R-:W2:Y:S01]  /*41c0*/  LDSM.16.M88.4 R40, [R168+UR6+0x8800] ;  /* 0x00880006a828783b */ /* 0x000ea20008000200 */
[----:B------:R-:W-:Y:S01]  /*41d0*/  IMAD.IADD R144, R20, 0x1, R152 ;  /* 0x0000000114907824 */ /* 0x000fe200078e0298 */
[----:B------:R-:W-:-:S02]  /*41e0*/  SEL R21, R3, 0xffffffc0, !P0 ;  /* 0xffffffc003157807 */ /* 0x000fc40004000000 */
[----:B------:R-:W3:Y:S03]  /*41f0*/  LDSM.16.M88.4 R36, [R168+UR6+0x9000] ;  /* 0x00900006a824783b */ /* 0x000ee60008000200 */
[--C-:B------:R-:W-:Y:S01]  /*4200*/  IMAD.IADD R146, R20, 0x1, R21.reuse ;  /* 0x0000000114927824 */ /* 0x100fe200078e0215 */
[----:B------:R-:W3:Y:S01]  /*4210*/  LDSM.16.M88.4 R32, [R168+UR6+0x9800] ;  /* 0x00980006a820783b */ /* 0x000ee20008000200 */
[----:B------:R-:W-:-:S03]  /*4220*/  IMAD.IADD R2, R2, 0x1, R21 ;  /* 0x0000000102027824 */ /* 0x000fc600078e0215 */
[----:B------:R-:W-:Y:S01]  /*4230*/  LDSM.16.M88.4 R48, [R0+0x9000] ;  /* 0x009000000030783b */ /* 0x000fe20000000200 */
[----:B------:R-:W-:-:S03]  /*4240*/  IMAD.IADD R3, R152, 0x1, R2 ;  /* 0x0000000198037824 */ /* 0x000fc600078e0202 */
[----:B------:R-:W-:Y:S04]  /*4250*/  LDSM.16.M88.4 R28, [R0+0x8000] ;  /* 0x00800000001c783b */ /* 0x000fe80000000200 */
[----:B------:R-:W-:Y:S04]  /*4260*/  LDSM.16.M88.4 R24, [R0+0x8800] ;  /* 0x008800000018783b */ /* 0x000fe80000000200 */
[----:B------:R-:W-:Y:S04]  /*4270*/  LDSM.16.M88.4 R44, [R0+0x9800] ;  /* 0x00980000002c783b */ /* 0x000fe80000000200 */
[----:B-1----:R-:W-:Y:S01]  /*4280*/  LDSM.16.M88.4 R16, [R144] ;  /* 0x000000009010783b */ /* 0x002fe20000000200 */
[-C--:B----4-:R-:W-:Y:S03]  /*4290*/  HMMA.16816.F32.BF16 R116, R8, R12.reuse, RZ ;  /* 0x0000000c0874723c */ /* 0x090fe600000418ff */
[----:B------:R-:W-:Y:S04]  /*42a0*/  LDSM.16.M88.4 R60, [R2+0x9000] ;  /* 0x00900000023c783b */ /* 0x000fe80000000200 */
[----:B------:R-:W-:Y:S01]  /*42b0*/  LDSM.16.M88.4 R88, [R2+0x9800] ;  /* 0x009800000258783b */ /* 0x000fe20000000200 */
[C---:B-----5:R-:W-:Y:S03]  /*42c0*/  HMMA.16816.F32.BF16 R84, R4.reuse, R12, RZ ;  /* 0x0000000c0454723c */ /* 0x060fe600000418ff */
[----:B------:R-:W-:Y:S04]  /*42d0*/  LDSM.16.M88.4 R56, [R2+0x8000] ;  /* 0x008000000238783b */ /* 0x000fe80000000200 */
[----:B------:R-:W-:Y:S01]  /*42e0*/  LDSM.16.M88.4 R52, [R2+0x8800] ;  /* 0x008800000234783b */ /* 0x000fe20000000200 */
[-C--:B------:R-:W-:Y:S03]  /*42f0*/  HMMA.16816.F32.BF16 R80, R4, R14.reuse, RZ ;  /* 0x0000000e0450723c */ /* 0x080fe600000418ff */
[----:B------:R-:W-:Y:S04]  /*4300*/  STL [R1+0xc], R21 ;  /* 0x00000c1501007387 */ /* 0x000fe80000100800 */
[----:B------:R-:W0:Y:S01]  /*4310*/  LDGDEPBAR ;  /* 0x00000000000079af */ /* 0x000e220000000000 */
[----:B------:R-:W-:Y:S03]  /*4320*/  HMMA.16816.F32.BF16 R140, R8, R14, RZ ;  /* 0x0000000e088c723c */ /* 0x000fe600000418ff */
[----:B------:R-:W1:Y:S05]  /*4330*/  LDSM.16.M88.4 R12, [R144+0x2000] ;  /* 0x00200000900c783b */ /* 0x000e6a0000000200 */
[C---:B--2---:R-:W-:Y:S08]  /*4340*/  HMMA.16816.F32.BF16 R76, R4.reuse, R40, RZ ;  /* 0x00000028044c723c */ /* 0x044ff000000418ff */
[C---:B---3--:R-:W-:Y:S08]  /*4350*/  HMMA.16816.F32.BF16 R68, R4.reuse, R36, RZ ;  /* 0x000000240444723c */ /* 0x048ff000000418ff */
[C---:B------:R-:W-:Y:S08]  /*4360*/  HMMA.16816.F32.BF16 R64, R4.reuse, R32, RZ ;  /* 0x000000200440723c */ /* 0x040ff000000418ff */
[C---:B------:R-:W-:Y:S08]  /*4370*/  HMMA.16816.F32.BF16 R72, R4.reuse, R42, RZ ;  /* 0x0000002a0448723c */ /* 0x040ff000000418ff */
[C---:B------:R-:W-:Y:S08]  /*4380*/  HMMA.16816.F32.BF16 R96, R4.reuse, R38, RZ ;  /* 0x000000260460723c */ /* 0x040ff000000418ff */
[----:B------:R-:W-:Y:S01]  /*4390*/  HMMA.16816.F32.BF16 R92, R4, R34, RZ ;  /* 0x00000022045c723c */ /* 0x000fe200000418ff */
[----:B------:R-:W2:Y:S07]  /*43a0*/  LDSM.16.M88.4 R4, [R146+0x2000] ;  /* 0x002000009204783b */ /* 0x000eae0000000200 */
[C---:B------:R-:W-:Y:S08]  /*43b0*/  HMMA.16816.F32.BF16 R104, R8.reuse, R36, RZ ;  /* 0x000000240868723c */ /* 0x040ff000000418ff */
[----:B------:R-:W-:Y:S08]  /*43c0*/  HMMA.16816.F32.BF16 R132, R8, R38, RZ ;  /* 0x000000260884723c */ /* 0x000ff000000418ff */
[----:B-1----:R-:W-:Y:S08]  /*43d0*/  HMMA.16816.F32.BF16 R112, R12, R48, R68 ;  /* 0x000000300c70723c */ /* 0x002ff00000041844 */
[C---:B------:R-:W-:Y:S08]  /*43e0*/  HMMA.16816.F32.BF16 R108, R8.reuse, R40, RZ ;  /* 0x00000028086c723c */ /* 0x040ff000000418ff */
[C---:B------:R-:W-:Y:S08]  /*43f0*/  HMMA.16816.F32.BF16 R136, R8.reuse, R42, RZ ;  /* 0x0000002a0888723c */ /* 0x040ff000000418ff */
[C---:B------:R-:W-:Y:S08]  /*4400*/  HMMA.16816.F32.BF16 R100, R8.reuse, R32, RZ ;  /* 0x000000200864723c */ /* 0x040ff000000418ff */
[----:B------:R-:W-:Y:S01]  /*4410*/  HMMA.16816.F32.BF16 R128, R8, R34, RZ ;  /* 0x000000220880723c */ /* 0x000fe200000418ff */
[----:B------:R-:W1:Y:S07]  /*4420*/  LDSM.16.M88.4 R8, [R146] ;  /* 0x000000009208783b */ /* 0x000e6e0000000200 */
        /* <DEDUP_REMOVED lines=8> */
[----:B------:R-:W-:Y:S08]  /*44b0*/  HMMA.16816.F32.BF16 R48, R16, R50, R132 ;  /* 0x000000321030723c */ /* 0x000ff00000041884 */
[----:B--2---:R-:W-:Y:S01]  /*44c0*/  HMMA.16816.F32.BF16 R132, R4, R60, R112 ;  /* 0x0000003c0484723c */ /* 0x004fe20000041870 */
[----:B------:R-:W-:-:S07]  /*44d0*/  IMAD.IADD R112, R152, 0x1, R146 ;  /* 0x0000000198707824 */ /* 0x000fce00078e0292 */
        /* <DEDUP_REMOVED lines=9> */
[C---:B------:R-:W-:Y:S01]  /*4570*/  HMMA.16816.F32.BF16 R44, R4.reuse, R58, R80 ;  /* 0x0000003a042c723c */ /* 0x040fe20000041850 */
[----:B------:R-:W-:Y:S07]  /*4580*/  LDSM.16.M88.4 R80, [R168+UR6+0xb800] ;  /* 0x00b80006a850783b */ /* 0x000fee0008000200 */
[C---:B------:R-:W-:Y:S08]  /*4590*/  HMMA.16816.F32.BF16 R72, R4.reuse, R54, R72 ;  /* 0x000000360448723c */ /* 0x040ff00000041848 */
[C---:B------:R-:W-:Y:S01]  /*45a0*/  HMMA.16816.F32.BF16 R84, R4.reuse, R62, R36 ;  /* 0x0000003e0454723c */ /* 0x040fe20000041824 */
[----:B------:R-:W-:Y:S07]  /*45b0*/  LDSM.16.M88.4 R36, [R3+0x8000] ;  /* 0x008000000324783b */ /* 0x000fee0000000200 */
[----:B------:R-:W-:Y:S01]  /*45c0*/  HMMA.16816.F32.BF16 R92, R4, R90, R12 ;  /* 0x0000005a045c723c */ /* 0x000fe2000004180c */
[----:B------:R-:W2:Y:S04]  /*45d0*/  LDSM.16.M88.4 R4, [R112+0x2000] ;  /* 0x002000007004783b */ /* 0x000ea80000000200 */
[----:B------:R-:W-:Y:S03]  /*45e0*/  LDSM.16.M88.4 R12, [R112] ;  /* 0x00000000700c783b */ /* 0x000fe60000000200 */
[C---:B-1----:R-:W-:Y:S01]  /*45f0*/  HMMA.16816.F32.BF16 R124, R8.reuse, R58, R28 ;  /* 0x0000003a087c723c */ /* 0x042fe2000004181c */
[----:B------:R-:W-:Y:S07]  /*4600*/  LDSM.16.M88.4 R28, [R3+0x9000] ;  /* 0x00900000031c783b */ /* 0x000fee0000000200 */
[C---:B------:R-:W-:Y:S01]  /*4610*/  HMMA.16816.F32.BF16 R104, R8.reuse, R60, R32 ;  /* 0x0000003c0868723c */ /* 0x040fe20000041820 */
[----:B------:R-:W1:Y:S07]  /*4620*/  LDSM.16.M88.4 R32, [R3+0x8800] ;  /* 0x008800000320783b */ /* 0x000e6e0000000200 */
[C---:B------:R-:W-:Y:S01]  /*4630*/  HMMA.16816.F32.BF16 R108, R8.reuse, R54, R24 ;  /* 0x00000036086c723c */ /* 0x040fe20000041818 */
[----:B------:R-:W3:Y:S07]  /*4640*/  LDSM.16.M88.4 R24, [R3+0x9800] ;  /* 0x009800000318783b */ /* 0x000eee0000000200 */
[C---:B------:R-:W-:Y:S08]  /*4650*/  HMMA.16816.F32.BF16 R128, R8.reuse, R56, R68 ;  /* 0x000000380880723c */ /* 0x040ff00000041844 */
[C---:B------:R-:W-:Y:S01]  /*4660*/  HMMA.16816.F32.BF16 R116, R8.reuse, R52, R40 ;  /* 0x000000340874723c */ /* 0x040fe20000041828 */
[----:B------:R-:W-:Y:S07]  /*4670*/  LDSM.16.M88.4 R40, [R168+UR6+0xa000] ;  /* 0x00a00006a828783b */ /* 0x000fee0008000200 */
[C---:B------:R-:W-:Y:S01]  /*4680*/  HMMA.16816.F32.BF16 R100, R8.reuse, R62, R48 ;  /* 0x0000003e0864723c */ /* 0x040fe20000041830 */
[----:B------:R-:W-:Y:S07]  /*4690*/  LDSM.16.M88.4 R48, [R168+UR6+0xa800] ;  /* 0x00a80006a830783b */ /* 0x000fee0008000200 */
[C---:B------:R-:W-:Y:S08]  /*46a0*/  HMMA.16816.F32.BF16 R96, R8.reuse, R88, R76 ;  /* 0x000000580860723c */ /* 0x040ff0000004184c */
[----:B------:R-:W-:Y:S01]  /*46b0*/  HMMA.16816.F32.BF16 R68, R8, R90, R16 ;  /* 0x0000005a0844723c */ /* 0x000fe20000041810 */
[----:B------:R-:W4:Y:S04]  /*46c0*/  LDSM.16.M88.4 R8, [R20+0x4000] ;  /* 0x004000001408783b */ /* 0x000f280000000200 */
[----:B------:R5:W-:Y:S03]  /*46d0*/  LDSM.16.M88.4 R16, [R20+0x6000] ;  /* 0x006000001410783b */ /* 0x000be60000000200 */
[C---:B--2---:R-:W-:Y:S01]  /*46e0*/  HMMA.16816.F32.BF16 R60, R4.reuse, R38, R44 ;  /* 0x00000026043c723c */ /* 0x044fe2000004182c */
[----:B------:R-:W2:Y:S07]  /*46f0*/  LDSM.16.M88.4 R44, [R168+UR6+0xb000] ;  /* 0x00b00006a82c783b */ /* 0x000eae0008000200 */
[C---:B-1----:R-:W-:Y:S08]  /*4700*/  HMMA.16816.F32.BF16 R52, R4.reuse, R34, R72 ;  /* 0x000000220434723c */ /* 0x042ff00000041848 */
[C---:B------:R-:W-:Y:S08]  /*4710*/  HMMA.16816.F32.BF16 R88, R4.reuse, R30, R84 ;  /* 0x0000001e0458723c */ /* 0x040ff00000041854 */
[C---:B------:R-:W-:Y:S08]  /*4720*/  HMMA.16816.F32.BF16 R64, R4.reuse, R36, R64 ;  /* 0x000000240440723c */ /* 0x040ff00000041840 */
[C---:B------:R-:W-:Y:S08]  /*4730*/  HMMA.16816.F32.BF16 R56, R4.reuse, R32, R120 ;  /* 0x000000200438723c */ /* 0x040ff00000041878 */
[C---:B------:R-:W-:Y:S08]  /*4740*/  HMMA.16816.F32.BF16 R76, R4.reuse, R28, R132 ;  /* 0x0000001c044c723c */ /* 0x040ff00000041884 */
[C---:B---3--:R-:W-:Y:S08]  /*4750*/  HMMA.16816.F32.BF16 R84, R4.reuse, R24, R136 ;  /* 0x000000180454723c */ /* 0x048ff00000041888 */
[----:B------:R-:W-:Y:S01]  /*4760*/  HMMA.16816.F32.BF16 R72, R4, R26, R92 ;  /* 0x0000001a0448723c */ /* 0x000fe2000004185c */
[----:B------:R-:W-:Y:S07]  /*4770*/  LDSM.16.M88.4 R4, [R144+0x4000] ;  /* 0x004000009004783b */ /* 0x000fee0000000200 */
[C---:B------:R-:W-:Y:S08]  /*4780*/  HMMA.16816.F32.BF16 R116, R12.reuse, R32, R116 ;  /* 0x000000200c74723c */ /* 0x040ff00000041874 */
[C---:B------:R-:W-:Y:S01]  /*4790*/  HMMA.16816.F32.BF16 R108, R12.reuse, R34, R108 ;  /* 0x000000220c6c723c */ /* 0x040fe2000004186c */
[----:B------:R-:W1:Y:S07]  /*47a0*/  LDSM.16.M88.4 R32, [R0+0xa000] ;  /* 0x00a000000020783b */ /* 0x000e6e0000000200 */
[C---:B-----5:R-:W-:Y:S08]  /*47b0*/  HMMA.16816.F32.BF16 R20, R12.reuse, R36, R128 ;  /* 0x000000240c14723c */ /* 0x060ff00000041880 */
[C---:B------:R-:W-:Y:S01]  /*47c0*/  HMMA.16816.F32.BF16 R92, R12.reuse, R38, R124 ;  /* 0x000000260c5c723c */ /* 0x040fe2000004187c */
[----:B------:R-:W-:Y:S07]  /*47d0*/  LDSM.16.M88.4 R36, [R0+0xb800] ;  /* 0x00b800000024783b */ /* 0x000fee0000000200 */
[C---:B------:R-:W-:Y:S08]  /*47e0*/  HMMA.16816.F32.BF16 R104, R12.reuse, R28, R104 ;  /* 0x0000001c0c68723c */ /* 0x040ff00000041868 */
[C---:B------:R-:W-:Y:S01]  /*47f0*/  HMMA.16816.F32.BF16 R100, R12.reuse, R30, R100 ;  /* 0x0000001e0c64723c */ /* 0x040fe20000041864 */
[----:B------:R-:W3:Y:S07]  /*4800*/  LDSM.16.M88.4 R28, [R0+0xa800] ;  /* 0x00a80000001c783b */ /* 0x000eee0000000200 */
[C---:B------:R-:W-:Y:S08]  /*4810*/  HMMA.16816.F32.BF16 R96, R12.reuse, R24, R96 ;  /* 0x000000180c60723c */ /* 0x040ff00000041860 */
[----:B------:R-:W-:Y:S01]  /*4820*/  HMMA.16816.F32.BF16 R68, R12, R26, R68 ;  /* 0x0000001a0c44723c */ /* 0x000fe20000041844 */
[----:B------:R5:W3:Y:S07]  /*4830*/  LDSM.16.M88.4 R24, [R0+0xb000] ;  /* 0x00b000000018783b */ /* 0x000aee0000000200 */
[----:B----4-:R-:W-:Y:S01]  /*4840*/  HMMA.16816.F32.BF16 R12, R8, R40, R20 ;  /* 0x00000028080c723c */ /* 0x010fe20000041814 */
[----:B------:R-:W4:Y:S07]  /*4850*/  LDSM.16.M88.4 R20, [R144+0x6000] ;  /* 0x006000009014783b */ /* 0x000f2e0000000200 */
[C---:B--2---:R-:W-:Y:S08]  /*4860*/  HMMA.16816.F32.BF16 R124, R16.reuse, R44, R76 ;  /* 0x0000002c107c723c */ /* 0x044ff0000004184c */
[----:B------:R-:W-:Y:S01]  /*4870*/  HMMA.16816.F32.BF16 R140, R16, R40, R64 ;  /* 0x00000028108c723c */ /* 0x000fe20000041840 */
[----:B------:R-:W-:Y:S01]  /*4880*/  LDSM.16.M88.4 R64, [R2+0xa800] ;  /* 0x00a800000240783b */ /* 0x000fe20000000200 */
[----:B-----5:R-:W-:-:S04]  /*4890*/  IMAD.U32 R0, RZ, RZ, UR14 ;  /* 0x0000000eff007e24 */ /* 0x020fc8000f8e00ff */
[----:B------:R-:W-:Y:S02]  /*48a0*/  IMAD R0, R0, 0x40, R147 ;  /* 0x0000004000007824 */ /* 0x000fe400078e0293 */
[C---:B------:R-:W-:Y:S08]  /*48b0*/  HMMA.16816.F32.BF16 R136, R16.reuse, R42, R60 ;  /* 0x0000002a1088723c */ /* 0x040ff0000004183c */
[C---:B------:R-:W-:Y:S08]  /*48c0*/  HMMA.16816.F32.BF16 R132, R16.reuse, R48, R56 ;  /* 0x000000301084723c */ /* 0x040ff00000041838 */
[C---:B------:R-:W-:Y:S08]  /*48d0*/  HMMA.16816.F32.BF16 R128, R16.reuse, R50, R52 ;  /* 0x000000321080723c */ /* 0x040ff00000041834 */
[C---:B------:R-:W-:Y:S08]  /*48e0*/  HMMA.16816.F32.BF16 R120, R16.reuse, R46, R88 ;  /* 0x0000002e1078723c */ /* 0x040ff00000041858 */
[C---:B------:R-:W-:Y:S01]  /*48f0*/  HMMA.16816.F32.BF16 R76, R16.reuse, R80, R84 ;  /* 0x00000050104c723c */ /* 0x040fe20000041854 */
[----:B------:R-:W-:Y:S07]  /*4900*/  LDSM.16.M88.4 R84, [R2+0xb800] ;  /* 0x00b800000254783b */ /* 0x000fee0000000200 */
[----:B------:R-:W-:Y:S08]  /*4910*/  HMMA.16816.F32.BF16 R148, R16, R82, R72 ;  /* 0x000000521094723c */ /* 0x000ff00000041848 */
[C---:B------:R-:W-:Y:S01]  /*4920*/  HMMA.16816.F32.BF16 R16, R8.reuse, R42, R92 ;  /* 0x0000002a0810723c */ /* 0x040fe2000004185c */
[----:B------:R-:W-:Y:S07]  /*4930*/  LDSM.16.M88.4 R40, [R2+0xa000] ;  /* 0x00a000000228783b */ /* 0x000fee0000000200 */
[C---:B------:R-:W-:Y:S08]  /*4940*/  HMMA.16816.F32.BF16 R56, R8.reuse, R48, R116 ;  /* 0x000000300838723c */ /* 0x040ff00000041874 */
[C---:B------:R-:W-:Y:S08]  /*4950*/  HMMA.16816.F32.BF16 R60, R8.reuse, R50, R108 ;  /* 0x00000032083c723c */ /* 0x040ff0000004186c */
[C---:B------:R-:W-:Y:S08]  /*4960*/  HMMA.16816.F32.BF16 R52, R8.reuse, R44, R104 ;  /* 0x0000002c0834723c */ /* 0x040ff00000041868 */
[C---:B------:R-:W-:Y:S01]  /*4970*/  HMMA.16816.F32.BF16 R48, R8.reuse, R46, R100 ;  /* 0x0000002e0830723c */ /* 0x040fe20000041864 */
[----:B------:R2:W-:Y:S07]  /*4980*/  LDSM.16.M88.4 R100, [R2+0xb000] ;  /* 0x00b000000264783b */ /* 0x0005ee0000000200 */
[----:B------:R-:W-:Y:S08]  /*4990*/  HMMA.16816.F32.BF16 R44, R8, R80, R96 ;  /* 0x00000050082c723c */ /* 0x000ff00000041860 */
[----:B-1----:R-:W-:Y:S01]  /*49a0*/  HMMA.16816.F32.BF16 R96, R4, R32, R12 ;  /* 0x000000200460723c */ /* 0x002fe2000004180c */
[----:B------:R-:W1:Y:S07]  /*49b0*/  LDSM.16.M88.4 R12, [R146+0x4000] ;  /* 0x00400000920c783b */ /* 0x000e6e0000000200 */
[----:B------:R-:W-:Y:S01]  /*49c0*/  HMMA.16816.F32.BF16 R8, R8, R82, R68 ;  /* 0x000000520808723c */ /* 0x000fe20000041844 */
[----:B--2---:R-:W-:-:S07]  /*49d0*/  IMAD.U32 R2, RZ, RZ, UR21 ;  /* 0x00000015ff027e24 */ /* 0x004fce000f8e00ff */
[C---:B------:R-:W-:Y:S01]  /*49e0*/  HMMA.16816.F32.BF16 R92, R4.reuse, R34, R16 ;  /* 0x00000022045c723c */ /* 0x040fe20000041810 */
[----:B------:R-:W2:Y:S07]  /*49f0*/  LDSM.16.M88.4 R16, [R146+0x6000] ;  /* 0x006000009210783b */ /* 0x000eae0000000200 */
[C---:B---3--:R-:W-:Y:S08]  /*4a00*/  HMMA.16816.F32.BF16 R80, R4.reuse, R30, R60 ;  /* 0x0000001e0450723c */ /* 0x048ff0000004183c */
[C---:B------:R-:W-:Y:S08]  /*4a10*/  HMMA.16816.F32.BF16 R72, R4.reuse, R24, R52 ;  /* 0x000000180448723c */ /* 0x040ff00000041834 */
[----:B------:R-:W-:Y:S08]  /*4a20*/  HMMA.16816.F32.BF16 R52, R4, R36, R44 ;  /* 0x000000240434723c */ /* 0x000ff0000004182c */
[-C--:B----4-:R-:W-:Y:S08]  /*4a30*/  HMMA.16816.F32.BF16 R60, R20, R28.reuse, R132 ;  /* 0x0000001c143c723c */ /* 0x090ff00000041884 */
[C---:B------:R-:W-:Y:S08]  /*4a40*/  HMMA.16816.F32.BF16 R88, R4.reuse, R28, R56 ;  /* 0x0000001c0458723c */ /* 0x040ff00000041838 */
[C---:B------:R-:W-:Y:S08]  /*4a50*/  HMMA.16816.F32.BF16 R68, R4.reuse, R26, R48 ;  /* 0x0000001a0444723c */ /* 0x040ff00000041830 */
[----:B------:R-:W-:Y:S01]  /*4a60*/  HMMA.16816.F32.BF16 R44, R4, R38, R8 ;  /* 0x00000026042c723c */ /* 0x000fe20000041808 */
[----:B------:R-:W-:Y:S04]  /*4a70*/  LDSM.16.M88.4 R8, [R112+0x4000] ;  /* 0x004000007008783b */ /* 0x000fe80000000200 */
[----:B------:R3:W-:Y:S03]  /*4a80*/  LDSM.16.M88.4 R4, [R112+0x6000] ;  /* 0x006000007004783b */ /* 0x0007e60000000200 */
[C---:B------:R-:W-:Y:S01]  /*4a90*/  HMMA.16816.F32.BF16 R132, R20.reuse, R36, R76 ;  /* 0x000000241484723c */ /* 0x040fe2000004184c */
[----:B------:R-:W4:Y:S07]  /*4aa0*/  LDSM.16.M88.4 R76, [R3+0xb800] ;  /* 0x00b80000034c783b */ /* 0x000f2e0000000200 */
[C---:B------:R-:W-:Y:S08]  /*4ab0*/  HMMA.16816.F32.BF16 R104, R20.reuse, R30, R128 ;  /* 0x0000001e1468723c */ /* 0x040ff00000041880 */
[C---:B------:R-:W-:Y:S08]  /*4ac0*/  HMMA.16816.F32.BF16 R28, R20.reuse, R38, R148 ;  /* 0x00000026141c723c */ /* 0x040ff00000041894 */
[C---:B------:R-:W-:Y:S08]  /*4ad0*/  HMMA.16816.F32.BF16 R108, R20.reuse, R24, R124 ;  /* 0x00000018146c723c */ /* 0x040ff0000004187c */
[C---:B------:R-:W-:Y:S01]  /*4ae0*/  HMMA.16816.F32.BF16 R120, R20.reuse, R26, R120 ;  /* 0x0000001a1478723c */ /* 0x040fe20000041878 */
[----:B------:R-:W5:Y:S07]  /*4af0*/  LDSM.16.M88.4 R24, [R3+0xa000] ;  /* 0x00a000000318783b */ /* 0x000f6e0000000200 */
[C---:B------:R-:W-:Y:S08]  /*4b00*/  HMMA.16816.F32.BF16 R48, R20.reuse, R32, R140 ;  /* 0x000000201430723c */ /* 0x040ff0000004188c */
[----:B------:R-:W-:Y:S08]  /*4b10*/  HMMA.16816.F32.BF16 R56, R20, R34, R136 ;  /* 0x000000221438723c */ /* 0x000ff00000041888 */
[C---:B-1----:R-:W-:Y:S08]  /*4b20*/  HMMA.16816.F32.BF16 R32, R12.reuse, R40, R96 ;  /* 0x000000280c20723c */ /* 0x042ff00000041860 */
[C---:B------:R-:W-:Y:S08]  /*4b30*/  HMMA.16816.F32.BF16 R36, R12.reuse, R42, R92 ;  /* 0x0000002a0c24723c */ /* 0x040ff0000004185c */
[C---:B------:R-:W-:Y:S08]  /*4b40*/  HMMA.16816.F32.BF16 R88, R12.reuse, R64, R88 ;  /* 0x000000400c58723c */ /* 0x040ff00000041858 */
[C---:B------:R-:W-:Y:S08]  /*4b50*/  HMMA.16816.F32.BF16 R96, R12.reuse, R66, R80 ;  /* 0x000000420c60723c */ /* 0x040ff00000041850 */
[C---:B---3--:R-:W-:Y:S08]  /*4b60*/  HMMA.16816.F32.BF16 R112, R12.reuse, R100, R72 ;  /* 0x000000640c70723c */ /* 0x048ff00000041848 */
[C---:B------:R-:W-:Y:S08]  /*4b70*/  HMMA.16816.F32.BF16 R116, R12.reuse, R102, R68 ;  /* 0x000000660c74723c */ /* 0x040ff00000041844 */
[C---:B------:R-:W-:Y:S08]  /*4b80*/  HMMA.16816.F32.BF16 R124, R12.reuse, R84, R52 ;  /* 0x000000540c7c723c */ /* 0x040ff00000041834 */
[-C--:B------:R-:W-:Y:S08]  /*4b90*/  HMMA.16816.F32.BF16 R12, R12, R86.reuse, R44 ;  /* 0x000000560c0c723c */ /* 0x080ff0000004182c */
[C---:B--2---:R-:W-:Y:S08]  /*4ba0*/  HMMA.16816.F32.BF16 R28, R16.reuse, R86, R28 ;  /* 0x00000056101c723c */ /* 0x044ff0000004181c */
[----:B------:R-:W-:Y:S08]  /*4bb0*/  HMMA.16816.F32.BF16 R20, R16, R40, R48 ;  /* 0x000000281014723c */ /* 0x000ff00000041830 */
[----:B----4-:R-:W-:Y:S01]  /*4bc0*/  HMMA.16816.F32.BF16 R72, R8, R78, R12 ;  /* 0x0000004e0848723c */ /* 0x010fe2000004180c */
[----:B------:R-:W1:Y:S07]  /*4bd0*/  LDSM.16.M88.4 R12, [R3+0xa800] ;  /* 0x00a80000030c783b */ /* 0x000e6e0000000200 */
[----:B------:R-:W-:Y:S08]  /*4be0*/  HMMA.16816.F32.BF16 R40, R16, R42, R56 ;  /* 0x0000002a1028723c */ /* 0x000ff00000041838 */
[----:B------:R-:W-:Y:S08]  /*4bf0*/  HMMA.16816.F32.BF16 R128, R4, R78, R28 ;  /* 0x0000004e0480723c */ /* 0x000ff0000004181c */
[----:B-----5:R-:W-:Y:S01]  /*4c00*/  HMMA.16816.F32.BF16 R68, R8, R24, R32 ;  /* 0x000000180844723c */ /* 0x020fe20000041820 */
[----:B------:R-:W-:-:S02]  /*4c10*/  VIADDMNMX R34, R145, 0x8, R2, PT ;  /* 0x0000000891227846 */ /* 0x000fc40003800102 */
[C-C-:B------:R-:W-:Y:S02]  /*4c20*/  VIADDMNMX R33, R145.reuse, 0x40, R2.reuse, PT ;  /* 0x0000004091217846 */ /* 0x140fe40003800102 */
[C---:B------:R-:W-:Y:S01]  /*4c30*/  VIADDMNMX R35, R145.reuse, 0x48, R2, PT ;  /* 0x0000004891237846 */ /* 0x040fe20003800102 */
[C---:B------:R-:W-:Y:S01]  /*4c40*/  VIADD R2, R0.reuse, 0x38 ;  /* 0x0000003800027836 */ /* 0x040fe20000000000 */
[----:B------:R-:W-:Y:S01]  /*4c50*/  VIMNMX R32, PT, PT, R145, UR21, PT ;  /* 0x0000001591207c48 */ /* 0x000fe2000bfe0100 */
[----:B------:R-:W-:Y:S01]  /*4c60*/  HMMA.16816.F32.BF16 R92, R4, R24, R20 ;  /* 0x00000018045c723c */ /* 0x000fe20000041814 */
[C---:B------:R-:W-:Y:S01]  /*4c70*/  VIADD R20, R0.reuse, 0x1 ;  /* 0x0000000100147836 */ /* 0x040fe20000000000 */
[----:B------:R-:W-:Y:S02]  /*4c80*/  ISETP.GE.AND P6, PT, R0, R34, PT ;  /* 0x000000220000720c */ /* 0x000fe40003fc6270 */
[----:B------:R-:W-:Y:S02]  /*4c90*/  I2FP.F32.U32 R48, R2 ;  /* 0x0000000200307245 */ /* 0x000fe40000201000 */
[----:B------:R-:W-:-:S02]  /*4ca0*/  ISETP.GE.AND P5, PT, R2, R32, PT ;  /* 0x000000200200720c */ /* 0x000fc40003fa6270 */
[C---:B------:R-:W-:Y:S01]  /*4cb0*/  ISETP.GE.AND P4, PT, R2.reuse, R34, PT ;  /* 0x000000220200720c */ /* 0x040fe20003f86270 */
[-C--:B------:R-:W-:Y:S01]  /*4cc0*/  HMMA.16816.F32.BF16 R28, R8, R26.reuse, R36 ;  /* 0x0000001a081c723c */ /* 0x080fe20000041824 */
[----:B------:R-:W-:Y:S01]  /*4cd0*/  ISETP.GE.AND P2, PT, R2, R33, PT ;  /* 0x000000210200720c */ /* 0x000fe20003f46270 */
[----:B------:R-:W-:Y:S01]  /*4ce0*/  FFMA.FTZ R22, R48, UR5, R74 ;  /* 0x0000000530167c23 */ /* 0x000fe2000801004a */
[----:B------:R-:W-:Y:S01]  /*4cf0*/  ISETP.GE.AND P3, PT, R2, R35, PT ;  /* 0x000000230200720c */ /* 0x000fe20003f66270 */
[C---:B------:R-:W-:Y:S01]  /*4d00*/  FFMA.FTZ R2, R48.reuse, UR5, R72 ;  /* 0x0000000530027c23 */ /* 0x040fe20008010048 */
[----:B------:R-:W-:Y:S01]  /*4d10*/  FFMA.FTZ R21, R48, UR5, R128 ;  /* 0x0000000530157c23 */ /* 0x000fe20008010080 */
[----:B------:R-:W-:Y:S02]  /*4d20*/  ISETP.GE.AND P1, PT, R20, R32, PT ;  /* 0x000000201400720c */ /* 0x000fe40003f26270 */
[----:B------:R-:W-:Y:S01]  /*4d30*/  HMMA.16816.F32.BF16 R40, R4, R26, R40 ;  /* 0x0000001a0428723c */ /* 0x000fe20000041828 */
[----:B------:R-:W-:-:S02]  /*4d40*/  FSEL R183, R2, -INF , !P5 ;  /* 0xff80000002b77808 */ /* 0x000fc40006800000 */
[----:B------:R-:W-:Y:S02]  /*4d50*/  I2FP.F32.U32 R2, R20 ;  /* 0x0000001400027245 */ /* 0x000fe40000201000 */
[----:B------:R-:W-:Y:S02]  /*4d60*/  FSEL R188, R22, -INF , !P4 ;  /* 0xff80000016bc7808 */ /* 0x000fe40006000000 */
[----:B------:R-:W-:Y:S01]  /*4d70*/  FSEL R189, R21, -INF , !P2 ;  /* 0xff80000015bd7808 */ /* 0x000fe20005000000 */
[----:B------:R-:W-:Y:S01]  /*4d80*/  FFMA.FTZ R23, R2, UR5, R69 ;  /* 0x0000000502177c23 */ /* 0x000fe20008010045 */
[----:B------:R-:W-:Y:S01]  /*4d90*/  ISETP.GE.AND P5, PT, R20, R34, PT ;  /* 0x000000221400720c */ /* 0x000fe20003fa6270 */
[----:B------:R-:W-:Y:S01]  /*4da0*/  FFMA.FTZ R22, R2, UR5, R71 ;  /* 0x0000000502167c23 */ /* 0x000fe20008010047 */
[----:B------:R-:W-:Y:S01]  /*4db0*/  ISETP.GE.AND P4, PT, R20, R33, PT ;  /* 0x000000211400720c */ /* 0x000fe20003f86270 */
[----:B------:R-:W-:Y:S01]  /*4dc0*/  FFMA.FTZ R24, R2, UR5, R93 ;  /* 0x0000000502187c23 */ /* 0x000fe2000801005d */
[----:B------:R-:W-:Y:S01]  /*4dd0*/  ISETP.GE.AND P2, PT, R20, R35, PT ;  /* 0x000000231400720c */ /* 0x000fe20003f46270 */
[----:B------:R-:W-:-:S02]  /*4de0*/  VIADD R20, R0, 0x8 ;  /* 0x0000000800147836 */ /* 0x000fc40000000000 */
[----:B------:R-:W-:Y:S01]  /*4df0*/  FFMA.FTZ R21, R2, UR5, R95 ;  /* 0x0000000502157c23 */ /* 0x000fe2000801005f */
[C---:B------:R-:W-:Y:S01]  /*4e00*/  HMMA.16816.F32.BF16 R60, R16.reuse, R64, R60 ;  /* 0x00000040103c723c */ /* 0x040fe2000004183c */
[----:B------:R-:W-:Y:S02]  /*4e10*/  FSEL R65, R23, -INF , !P1 ;  /* 0xff80000017417808 */ /* 0x000fe40004800000 */
[----:B------:R-:W-:Y:S02]  /*4e20*/  I2FP.F32.U32 R2, R20 ;  /* 0x0000001400027245 */ /* 0x000fe40000201000 */
[----:B------:R-:W-:Y:S02]  /*4e30*/  FSEL R82, R22, -INF , !P5 ;  /* 0xff80000016527808 */ /* 0x000fe40006800000 */
[----:B------:R-:W-:Y:S01]  /*4e40*/  FSEL R86, R24, -INF , !P4 ;  /* 0xff80000018567808 */ /* 0x000fe20006000000 */
[----:B------:R-:W-:Y:S01]  /*4e50*/  FFMA.FTZ R22, R2, UR5, R28 ;  /* 0x0000000502167c23 */ /* 0x000fe2000801001c */
[----:B------:R-:W-:Y:S01]  /*4e60*/  FSEL R87, R21, -INF , !P2 ;  /* 0xff80000015577808 */ /* 0x000fe20005000000 */
[----:B------:R-:W-:Y:S01]  /*4e70*/  VIADD R21, R0, 0x9 ;  /* 0x0000000900157836 */ /* 0x000fe20000000000 */
[----:B------:R-:W-:Y:S01]  /*4e80*/  ISETP.GE.AND P1, PT, R20, R32, PT ;  /* 0x000000201400720c */ /* 0x000fe20003f26270 */
[----:B------:R-:W-:Y:S01]  /*4e90*/  FFMA.FTZ R23, R2, UR5, R40 ;  /* 0x0000000502177c23 */ /* 0x000fe20008010028 */
[C---:B------:R-:W-:Y:S01]  /*4ea0*/  ISETP.GE.AND P5, PT, R20.reuse, R34, PT ;  /* 0x000000221400720c */ /* 0x040fe20003fa6270 */
[----:B------:R-:W-:Y:S01]  /*4eb0*/  HMMA.16816.F32.BF16 R36, R16, R66, R104 ;  /* 0x000000421024723c */ /* 0x000fe20000041868 */
[----:B------:R-:W-:-:S02]  /*4ec0*/  ISETP.GE.AND P4, PT, R20, R33, PT ;  /* 0x000000211400720c */ /* 0x000fc40003f86270 */
[----:B------:R-:W-:Y:S01]  /*4ed0*/  ISETP.GE.AND P2, PT, R20, R35, PT ;  /* 0x000000231400720c */ /* 0x000fe20003f46270 */
[C---:B------:R-:W-:Y:S01]  /*4ee0*/  FFMA.FTZ R20, R2.reuse, UR5, R30 ;  /* 0x0000000502147c23 */ /* 0x040fe2000801001e */
[----:B------:R-:W-:Y:S01]  /*4ef0*/  FFMA.FTZ R2, R2, UR5, R42 ;  /* 0x0000000502027c23 */ /* 0x000fe2000801002a */
[----:B------:R-:W-:Y:S02]  /*4f00*/  FSEL R64, R22, -INF , !P1 ;  /* 0xff80000016407808 */ /* 0x000fe40004800000 */
[----:B------:R-:W-:Y:S01]  /*4f10*/  FSEL R78, R23, -INF , !P4 ;  /* 0xff800000174e7808 */ /* 0x000fe20006000000 */
[-C--:B-1----:R-:W-:Y:S01]  /*4f20*/  HMMA.16816.F32.BF16 R44, R8, R12.reuse, R88 ;  /* 0x0000000c082c723c */ /* 0x082fe20000041858 */
[----:B------:R-:W-:Y:S02]  /*4f30*/  FSEL R67, R20, -INF , !P5 ;  /* 0xff80000014437808 */ /* 0x000fe40006800000 */
[----:B------:R-:W-:Y:S02]  /*4f40*/  I2FP.F32.U32 R20, R21 ;  /* 0x0000001500147245 */ /* 0x000fe40000201000 */
[----:B------:R-:W-:Y:S01]  /*4f50*/  FSEL R79, R2, -INF , !P2 ;  /* 0xff800000024f7808 */ /* 0x000fe20005000000 */
[----:B------:R-:W-:Y:S01]  /*4f60*/  VIADD R2, R0, 0x10 ;  /* 0x0000001000027836 */ /* 0x000fe20000000000 */
[C---:B------:R-:W-:Y:S01]  /*4f70*/  ISETP.GE.AND P1, PT, R21.reuse, R32, PT ;  /* 0x000000201500720c */ /* 0x040fe20003f26270 */
[C---:B------:R-:W-:Y:S01]  /*4f80*/  FFMA.FTZ R22, R20.reuse, UR5, R29 ;  /* 0x0000000514167c23 */ /* 0x040fe2000801001d */
[C---:B------:R-:W-:Y:S01]  /*4f90*/  ISETP.GE.AND P5, PT, R21.reuse, R34, PT ;  /* 0x000000221500720c */ /* 0x040fe20003fa6270 */
[----:B------:R-:W-:Y:S01]  /*4fa0*/  HMMA.16816.F32.BF16 R24, R4, R12, R60 ;  /* 0x0000000c0418723c */ /* 0x000fe2000004183c */
[C---:B------:R-:W-:Y:S01]  /*4fb0*/  ISETP.GE.AND P4, PT, R21.reuse, R33, PT ;  /* 0x000000211500720c */ /* 0x040fe20003f86270 */
[C---:B------:R-:W-:Y:S01]  /*4fc0*/  FFMA.FTZ R12, R20.reuse, UR5, R41 ;  /* 0x00000005140c7c23 */ /* 0x040fe20008010029 */
[----:B------:R-:W-:Y:S01]  /*4fd0*/  ISETP.GE.AND P2, PT, R21, R35, PT ;  /* 0x000000231500720c */ /* 0x000fe20003f46270 */
[C---:B------:R-:W-:Y:S01]  /*4fe0*/  FFMA.FTZ R21, R20.reuse, UR5, R31 ;  /* 0x0000000514157c23 */ /* 0x040fe2000801001f */
[----:B------:R-:W-:Y:S01]  /*4ff0*/  FFMA.FTZ R13, R20, UR5, R43 ;  /* 0x00000005140d7c23 */ /* 0x000fe2000801002b */
[----:B------:R-:W-:-:S02]  /*5000*/  FSEL R51, R22, -INF , !P1 ;  /* 0xff80000016337808 */ /* 0x000fc40004800000 */
[----:B------:R-:W-:Y:S01]  /*5010*/  FSEL R63, R12, -INF , !P4 ;  /* 0xff8000000c3f7808 */ /* 0x000fe20006000000 */
[----:B------:R-:W-:Y:S01]  /*5020*/  HMMA.16816.F32.BF16 R36, R4, R14, R36 ;  /* 0x0000000e0424723c */ /* 0x000fe20000041824 */
[----:B------:R-:W-:Y:S02]  /*5030*/  FSEL R62, R21, -INF , !P5 ;  /* 0xff800000153e7808 */ /* 0x000fe40006800000 */
[----:B------:R1:W2:Y:S01]  /*5040*/  LDSM.16.M88.4 R20, [R3+0xb000] ;  /* 0x00b000000314783b */ /* 0x0002a20000000200 */
[----:B------:R-:W-:Y:S01]  /*5050*/  I2FP.F32.U32 R12, R2 ;  /* 0x00000002000c7245 */ /* 0x000fe20000201000 */
[----:B------:R-:W-:-:S04]  /*5060*/  DEPBAR.LE SB0, 0x0 ;  /* 0x000080000000791a */ /* 0x000fc80000000000 */
[----:B------:R-:W-:Y:S01]  /*5070*/  FSEL R66, R13, -INF , !P2 ;  /* 0xff8000000d427808 */ /* 0x000fe20005000000 */
[----:B------:R-:W-:Y:S01]  /*5080*/  HMMA.16816.F32.BF16 R28, R8, R14, R96 ;  /* 0x0000000e081c723c */ /* 0x000fe20000041860 */
[----:B------:R-:W-:Y:S01]  /*5090*/  ISETP.GE.AND P1, PT, R2, R32, PT ;  /* 0x000000200200720c */ /* 0x000fe20003f26270 */
[----:B------:R-:W-:Y:S01]  /*50a0*/  FFMA.FTZ R13, R12, UR5, R44 ;  /* 0x000000050c0d7c23 */ /* 0x000fe2000801002c */
[----:B------:R-:W-:Y:S01]  /*50b0*/  ISETP.GE.AND P5, PT, R2, R34, PT ;  /* 0x000000220200720c */ /* 0x000fe20003fa6270 */
[----:B------:R-:W-:Y:S01]  /*50c0*/  FFMA.FTZ R14, R12, UR5, R24 ;  /* 0x000000050c0e7c23 */ /* 0x000fe20008010018 */
[----:B------:R-:W-:Y:S01]  /*50d0*/  BAR.SYNC.DEFER_BLOCKING 0x0 ;  /* 0x0000000000007b1d */ /* 0x000fe20000010000 */
[C---:B------:R-:W-:Y:S02]  /*50e0*/  ISETP.GE.AND P4, PT, R2.reuse, R33, PT ;  /* 0x000000210200720c */ /* 0x040fe40003f86270 */
[----:B------:R-:W-:Y:S01]  /*50f0*/  ISETP.GE.AND P2, PT, R2, R35, PT ;  /* 0x000000230200720c */ /* 0x000fe20003f46270 */
[----:B------:R-:W-:Y:S01]  /*5100*/  VIADD R2, R0, 0x11 ;  /* 0x0000001100027836 */ /* 0x000fe20000000000 */
[----:B------:R-:W-:Y:S01]  /*5110*/  HMMA.16816.F32.BF16 R56, R16, R100, R108 ;  /* 0x000000641038723c */ /* 0x000fe2000004186c */
[----:B------:R-:W-:-:S02]  /*5120*/  FSEL R49, R13, -INF , !P1 ;  /* 0xff8000000d317808 */ /* 0x000fc40004800000 */
[----:B------:R-:W-:Y:S02]  /*5130*/  FSEL R80, R14, -INF , !P4 ;  /* 0xff8000000e507808 */ /* 0x000fe40006000000 */
[----:B------:R-:W-:Y:S01]  /*5140*/  ISETP.GE.AND P1, PT, R2, R32, PT ;  /* 0x000000200200720c */ /* 0x000fe20003f26270 */
[C---:B-1----:R-:W-:Y:S01]  /*5150*/  FFMA.FTZ R3, R12.reuse, UR5, R46 ;  /* 0x000000050c037c23 */ /* 0x042fe2000801002e */
[----:B------:R-:W-:Y:S01]  /*5160*/  FFMA.FTZ R12, R12, UR5, R26 ;  /* 0x000000050c0c7c23 */ /* 0x000fe2000801001a */
[----:B------:R-:W-:Y:S01]  /*5170*/  ISETP.GE.AND P4, PT, R2, R33, PT ;  /* 0x000000210200720c */ /* 0x000fe20003f86270 */
[----:B------:R-:W-:Y:S02]  /*5180*/  HMMA.16816.F32.BF16 R52, R16, R102, R120 ;  /* 0x000000661034723c */ /* 0x000fe40000041878 */
[----:B------:R-:W-:Y:S02]  /*5190*/  FSEL R61, R3, -INF , !P5 ;  /* 0xff800000033d7808 */ /* 0x000fe40006800000 */
[----:B------:R-:W-:-:S02]  /*51a0*/  I2FP.F32.U32 R3, R2 ;  /* 0x0000000200037245 */ /* 0x000fc40000201000 */
[----:B------:R-:W-:Y:S02]  /*51b0*/  FSEL R83, R12, -INF , !P2 ;  /* 0xff8000000c537808 */ /* 0x000fe40005000000 */
[C---:B------:R-:W-:Y:S01]  /*51c0*/  ISETP.GE.AND P5, PT, R2.reuse, R34, PT ;  /* 0x000000220200720c */ /* 0x040fe20003fa6270 */
[C---:B------:R-:W-:Y:S01]  /*51d0*/  FFMA.FTZ R13, R3.reuse, UR5, R45 ;  /* 0x00000005030d7c23 */ /* 0x040fe2000801002d */
[----:B------:R-:W-:Y:S01]  /*51e0*/  ISETP.GE.AND P2, PT, R2, R35, PT ;  /* 0x000000230200720c */ /* 0x000fe20003f46270 */
[----:B------:R-:W-:Y:S02]  /*51f0*/  VIADD R2, R0, 0x18 ;  /* 0x0000001800027836 */ /* 0x000fe40000000000 */
[C---:B------:R-:W-:Y:S01]  /*5200*/  FFMA.FTZ R12, R3.reuse, UR5, R47 ;  /* 0x00000005030c7c23 */ /* 0x040fe2000801002f */
[C---:B------:R-:W-:Y:S01]  /*5210*/  FFMA.FTZ R14, R3.reuse, UR5, R25 ;  /* 0x00000005030e7c23 */ /* 0x040fe20008010019 */
[----:B------:R-:W-:Y:S01]  /*5220*/  FFMA.FTZ R3, R3, UR5, R27 ;  /* 0x0000000503037c23 */ /* 0x000fe2000801001b */
[----:B------:R-:W-:Y:S01]  /*5230*/  FSEL R46, R13, -INF , !P1 ;  /* 0xff8000000d2e7808 */ /* 0x000fe20004800000 */
[----:B--2---:R-:W-:Y:S01]  /*5240*/  HMMA.16816.F32.BF16 R24, R8, R20, R112 ;  /* 0x000000140818723c */ /* 0x004fe20000041870 */
[----:B------:R-:W-:-:S02]  /*5250*/  I2FP.F32.U32 R13, R2 ;  /* 0x00000002000d7245 */ /* 0x000fc40000201000 */
[----:B------:R-:W-:Y:S02]  /*5260*/  FSEL R60, R12, -INF , !P5 ;  /* 0xff8000000c3c7808 */ /* 0x000fe40006800000 */
[----:B------:R-:W-:Y:S01]  /*5270*/  FSEL R74, R14, -INF , !P4 ;  /* 0xff8000000e4a7808 */ /* 0x000fe20006000000 */
[----:B------:R-:W-:Y:S01]  /*5280*/  FFMA.FTZ R12, R13, UR5, R28 ;  /* 0x000000050d0c7c23 */ /* 0x000fe2000801001c */
[----:B------:R-:W-:Y:S01]  /*5290*/  FSEL R81, R3, -INF , !P2 ;  /* 0xff80000003517808 */ /* 0x000fe20005000000 */
[C---:B------:R-:W-:Y:S01]  /*52a0*/  FFMA.FTZ R3, R13.reuse, UR5, R30 ;  /* 0x000000050d037c23 */ /* 0x040fe2000801001e */
[C---:B------:R-:W-:Y:S01]  /*52b0*/  ISETP.GE.AND P1, PT, R2.reuse, R32, PT ;  /* 0x000000200200720c */ /* 0x040fe20003f26270 */
[C---:B------:R-:W-:Y:S01]  /*52c0*/  FFMA.FTZ R14, R13.reuse, UR5, R36 ;  /* 0x000000050d0e7c23 */ /* 0x040fe20008010024 */
[C---:B------:R-:W-:Y:S01]  /*52d0*/  ISETP.GE.AND P5, PT, R2.reuse, R34, PT ;  /* 0x000000220200720c */ /* 0x040fe20003fa6270 */
[----:B------:R-:W-:Y:S01]  /*52e0*/  FFMA.FTZ R13, R13, UR5, R38 ;  /* 0x000000050d0d7c23 */ /* 0x000fe20008010026 */
[C---:B------:R-:W-:Y:S01]  /*52f0*/  ISETP.GE.AND P4, PT, R2.reuse, R33, PT ;  /* 0x000000210200720c */ /* 0x040fe20003f86270 */
[----:B------:R-:W-:Y:S01]  /*5300*/  HMMA.16816.F32.BF16 R40, R16, R84, R132 ;  /* 0x000000541028723c */ /* 0x000fe20000041884 */
[----:B------:R-:W-:Y:S01]  /*5310*/  ISETP.GE.AND P2, PT, R2, R35, PT ;  /* 0x000000230200720c */ /* 0x000fe20003f46270 */
[----:B------:R-:W-:Y:S01]  /*5320*/  VIADD R2, R0, 0x19 ;  /* 0x0000001900027836 */ /* 0x000fe20000000000 */
[----:B------:R-:W-:-:S02]  /*5330*/  FSEL R50, R3, -INF , !P5 ;  /* 0xff80000003327808 */ /* 0x000fc40006800000 */
[----:B------:R-:W-:Y:S02]  /*5340*/  FSEL R45, R12, -INF , !P1 ;  /* 0xff8000000c2d7808 */ /* 0x000fe40004800000 */
[----:B------:R-:W-:Y:S01]  /*5350*/  I2FP.F32.U32 R3, R2 ;  /* 0x0000000200037245 */ /* 0x000fe20000201000 */
[----:B------:R-:W-:Y:S01]  /*5360*/  HMMA.16816.F32.BF16 R16, R4, R20, R56 ;  /* 0x000000140410723c */ /* 0x000fe20000041838 */
[----:B------:R-:W-:Y:S02]  /*5370*/  FSEL R69, R14, -INF , !P4 ;  /* 0xff8000000e457808 */ /* 0x000fe40006000000 */
[----:B------:R-:W-:Y:S01]  /*5380*/  FSEL R72, R13, -INF , !P2 ;  /* 0xff8000000d487808 */ /* 0x000fe20005000000 */
[C---:B------:R-:W-:Y:S01]  /*5390*/  FFMA.FTZ R12, R3.reuse, UR5, R31 ;  /* 0x00000005030c7c23 */ /* 0x040fe2000801001f */
[C---:B------:R-:W-:Y:S01]  /*53a0*/  ISETP.GE.AND P1, PT, R2.reuse, R32, PT ;  /* 0x000000200200720c */ /* 0x040fe20003f26270 */
[C---:B------:R-:W-:Y:S01]  /*53b0*/  FFMA.FTZ R13, R3.reuse, UR5, R29 ;  /* 0x00000005030d7c23 */ /* 0x040fe2000801001d */
[C---:B------:R-:W-:Y:S01]  /*53c0*/  ISETP.GE.AND P5, PT, R2.reuse, R34, PT ;  /* 0x000000220200720c */ /* 0x040fe20003fa6270 */
[C---:B------:R-:W-:Y:S01]  /*53d0*/  FFMA.FTZ R14, R3.reuse, UR5, R37 ;  /* 0x00000005030e7c23 */ /* 0x040fe20008010025 */
[C---:B------:R-:W-:Y:S01]  /*53e0*/  ISETP.GE.AND P4, PT, R2.reuse, R33, PT ;  /* 0x000000210200720c */ /* 0x040fe20003f86270 */
[----:B------:R-:W-:Y:S01]  /*53f0*/  FFMA.FTZ R3, R3, UR5, R39 ;  /* 0x0000000503037c23 */ /* 0x000fe20008010027 */
[----:B------:R-:W-:Y:S01]  /*5400*/  ISETP.GE.AND P2, PT, R2, R35, PT ;  /* 0x000000230200720c */ /* 0x000fe20003f46270 */
[----:B------:R-:W-:Y:S01]  /*5410*/  VIADD R2, R0, 0x20 ;  /* 0x0000002000027836 */ /* 0x000fe20000000000 */
[----:B------:R-:W-:Y:S01]  /*5420*/  FSEL R47, R12, -INF , !P5 ;  /* 0xff8000000c2f7808 */ /* 0x000fe20006800000 */
[----:B------:R-:W-:Y:S01]  /*5430*/  HMMA.16816.F32.BF16 R28, R8, R22, R116 ;  /* 0x00000016081c723c */ /* 0x000fe20000041874 */
[----:B------:R-:W-:-:S02]  /*5440*/  FSEL R44, R13, -INF , !P1 ;  /* 0xff8000000d2c7808 */ /* 0x000fc40004800000 */
[----:B------:R-:W-:Y:S02]  /*5450*/  I2FP.F32.U32 R12, R2 ;  /* 0x00000002000c7245 */ /* 0x000fe40000201000 */
[----:B------:R-:W-:Y:S02]  /*5460*/  FSEL R56, R14, -INF , !P4 ;  /* 0xff8000000e387808 */ /* 0x000fe40006000000 */
[----:B------:R-:W-:Y:S01]  /*5470*/  FSEL R71, R3, -INF , !P2 ;  /* 0xff80000003477808 */ /* 0x000fe20005000000 */
[----:B------:R-:W-:Y:S01]  /*5480*/  FFMA.FTZ R3, R12, UR5, R26 ;  /* 0x000000050c037c23 */ /* 0x000fe2000801001a */
[C---:B------:R-:W-:Y:S01]  /*5490*/  ISETP.GE.AND P1, PT, R2.reuse, R32, PT ;  /* 0x000000200200720c */ /* 0x040fe20003f26270 */
[----:B------:R-:W-:Y:S01]  /*54a0*/  HMMA.16816.F32.BF16 R36, R8, R76, R124 ;  /* 0x0000004c0824723c */ /* 0x000fe2000004187c */
[----:B------:R-:W-:Y:S01]  /*54b0*/  ISETP.GE.AND P5, PT, R2, R34, PT ;  /* 0x000000220200720c */ /* 0x000fe20003fa6270 */
[----:B------:R-:W-:Y:S01]  /*54c0*/  FFMA.FTZ R8, R12, UR5, R24 ;  /* 0x000000050c087c23 */ /* 0x000fe20008010018 */
[----:B------:R-:W-:Y:S01]  /*54d0*/  ISETP.GE.AND P4, PT, R2, R33, PT ;  /* 0x000000210200720c */ /* 0x000fe20003f86270 */
[----:B------:R-:W-:Y:S01]  /*54e0*/  FFMA.FTZ R10, R12, UR5, R16 ;  /* 0x000000050c0a7c23 */ /* 0x000fe20008010010 */
[----:B------:R-:W-:Y:S01]  /*54f0*/  ISETP.GE.AND P2, PT, R2, R35, PT ;  /* 0x000000230200720c */ /* 0x000fe20003f46270 */
[----:B------:R-:W-:-:S02]  /*5500*/  VIADD R2, R0, 0x21 ;  /* 0x0000002100027836 */ /* 0x000fc40000000000 */
[----:B------:R-:W-:Y:S01]  /*5510*/  FFMA.FTZ R9, R12, UR5, R18 ;  /* 0x000000050c097c23 */ /* 0x000fe20008010012 */
[----:B------:R-:W-:Y:S01]  /*5520*/  FSEL R178, R3, -INF , !P5 ;  /* 0xff80000003b27808 */ /* 0x000fe20006800000 */
[C---:B------:R-:W-:Y:S01]  /*5530*/  HMMA.16816.F32.BF16 R20, R4.reuse, R22, R52 ;  /* 0x000000160414723c */ /* 0x040fe20000041834 */
[----:B------:R-:W-:Y:S01]  /*5540*/  FSEL R174, R8, -INF , !P1 ;  /* 0xff80000008ae7808 */ /* 0x000fe20004800000 */
[----:B------:R-:W-:Y:S01]  /*5550*/  VIADD R8, R0, 0x29 ;  /* 0x0000002900087836 */ /* 0x000fe20000000000 */
[----:B------:R-:W-:Y:S02]  /*5560*/  I2FP.F32.U32 R3, R2 ;  /* 0x0000000200037245 */ /* 0x000fe40000201000 */
        /* <DEDUP_REMOVED lines=17> */
[C---:B------:R-:W-:Y:S01]  /*5680*/  FFMA.FTZ R5, R9.reuse, UR5, R20 ;  /* 0x0000000509057c23 */ /* 0x040fe20008010014 */
[C---:B------:R-:W-:Y:S01]  /*5690*/  ISETP.GE.AND P1, PT, R2.reuse, R32, PT ;  /* 0x000000200200720c */ /* 0x040fe20003f26270 */
[C---:B------:R-:W-:Y:S01]  /*56a0*/  FFMA.FTZ R6, R9.reuse, UR5, R22 ;  /* 0x0000000509067c23 */ /* 0x040fe20008010016 */
[C---:B------:R-:W-:Y:S01]  /*56b0*/  ISETP.GE.AND P5, PT, R2.reuse, R34, PT ;  /* 0x000000220200720c */ /* 0x040fe20003fa6270 */
[----:B------:R-:W-:Y:S01]  /*56c0*/  FFMA.FTZ R3, R9, UR5, R28 ;  /* 0x0000000509037c23 */ /* 0x000fe2000801001c */
[----:B------:R-:W-:-:S02]  /*56d0*/  ISETP.GE.AND P4, PT, R2, R33, PT ;  /* 0x000000210200720c */ /* 0x000fc40003f86270 */
[----:B------:R-:W-:Y:S01]  /*56e0*/  ISETP.GE.AND P2, PT, R2, R35, PT ;  /* 0x000000230200720c */ /* 0x000fe20003f46270 */
[----:B------:R-:W-:Y:S01]  /*56f0*/  FFMA.FTZ R2, R9, UR5, R30 ;  /* 0x0000000509027c23 */ /* 0x000fe2000801001e */
[----:B------:R-:W-:Y:S02]  /*5700*/  I2FP.F32.U32 R17, R8 ;  /* 0x0000000800117245 */ /* 0x000fe40000201000 */
[----:B------:R-:W-:Y:S02]  /*5710*/  FSEL R163, R5, -INF , !P4 ;  /* 0xff80000005a37808 */ /* 0x000fe40006000000 */
[----:B------:R-:W-:Y:S01]  /*5720*/  FSEL R159, R2, -INF , !P5 ;  /* 0xff800000029f7808 */ /* 0x000fe20006800000 */
[----:B------:R-:W-:Y:S02]  /*5730*/  VIADD R2, R0, 0x30 ;  /* 0x0000003000027836 */ /* 0x000fe40000000000 */
[C---:B------:R-:W-:Y:S01]  /*5740*/  FFMA.FTZ R7, R17.reuse, UR5, R29 ;  /* 0x0000000511077c23 */ /* 0x040fe2000801001d */
[C---:B------:R-:W-:Y:S01]  /*5750*/  FFMA.FTZ R9, R17.reuse, UR5, R31 ;  /* 0x0000000511097c23 */ /* 0x040fe2000801001f */
[----:B------:R-:W-:Y:S01]  /*5760*/  ISETP.GE.AND P4, PT, R8, R32, PT ;  /* 0x000000200800720c */ /* 0x000fe20003f86270 */
[----:B------:R-:W-:Y:S01]  /*5770*/  FFMA.FTZ R5, R17, UR5, R21 ;  /* 0x0000000511057c23 */ /* 0x000fe20008010015 */
[----:B------:R-:W-:-:S02]  /*5780*/  FSEL R164, R6, -INF , !P2 ;  /* 0xff80000006a47808 */ /* 0x000fc40005000000 */
[----:B------:R-:W-:Y:S02]  /*5790*/  I2FP.F32.U32 R16, R2 ;  /* 0x0000000200107245 */ /* 0x000fe40000201000 */
[----:B------:R-:W-:Y:S02]  /*57a0*/  ISETP.GE.AND P2, PT, R8, R34, PT ;  /* 0x000000220800720c */ /* 0x000fe40003f46270 */
[----:B------:R-:W-:Y:S01]  /*57b0*/  FSEL R147, R7, -INF , !P4 ;  /* 0xff80000007937808 */ /* 0x000fe20006000000 */
[----:B------:R-:W-:Y:S01]  /*57c0*/  FFMA.FTZ R7, R16, UR5, R36 ;  /* 0x0000000510077c23 */ /* 0x000fe20008010024 */
[----:B------:R-:W-:Y:S01]  /*57d0*/  ISETP.GE.AND P4, PT, R8, R33, PT ;  /* 0x000000210800720c */ /* 0x000fe20003f86270 */
[----:B------:R-:W-:Y:S01]  /*57e0*/  FFMA.FTZ R6, R16, UR5, R38 ;  /* 0x0000000510067c23 */ /* 0x000fe20008010026 */
[----:B------:R-:W-:Y:S02]  /*57f0*/  FSEL R158, R9, -INF , !P2 ;  /* 0xff800000099e7808 */ /* 0x000fe40005000000 */
[----:B------:R-:W-:-:S02]  /*5800*/  ISETP.GE.AND P2, PT, R2, R32, PT ;  /* 0x000000200200720c */ /* 0x000fc40003f46270 */
[----:B------:R-:W-:Y:S01]  /*5810*/  FSEL R146, R3, -INF , !P1 ;  /* 0xff80000003927808 */ /* 0x000fe20004800000 */
[----:B------:R-:W-:Y:S01]  /*5820*/  VIADD R3, R0, 0x31 ;  /* 0x0000003100037836 */ /* 0x000fe20000000000 */
[----:B------:R-:W-:Y:S01]  /*5830*/  FSEL R160, R5, -INF , !P4 ;  /* 0xff80000005a07808 */ /* 0x000fe20006000000 */
[----:B------:R-:W-:Y:S01]  /*5840*/  FFMA.FTZ R5, R16, UR5, R40 ;  /* 0x0000000510057c23 */ /* 0x000fe20008010028 */
[----:B------:R-:W-:Y:S02]  /*5850*/  I2FP.F32.U32 R4, R0 ;  /* 0x0000000000047245 */ /* 0x000fe40000201000 */
[----:B------:R-:W-:Y:S02]  /*5860*/  FSEL R173, R7, -INF , !P2 ;  /* 0xff80000007ad7808 */ /* 0x000fe40005000000 */
[----:B------:R-:W-:Y:S01]  /*5870*/  ISETP.GE.AND P2, PT, R2, R33, PT ;  /* 0x000000210200720c */ /* 0x000fe20003f46270 */
[----:B------:R-:W-:Y:S01]  /*5880*/  FFMA.FTZ R10, R4, UR5, R68 ;  /* 0x00000005040a7c23 */ /* 0x000fe20008010044 */
[----:B------:R-:W-:Y:S01]  /*5890*/  ISETP.GE.AND P4, PT, R2, R34, PT ;  /* 0x000000220200720c */ /* 0x000fe20003f86270 */
[----:B------:R-:W-:Y:S01]  /*58a0*/  FFMA.FTZ R22, R4, UR5, R70 ;  /* 0x0000000504167c23 */ /* 0x000fe20008010046 */
[----:B------:R-:W-:-:S02]  /*58b0*/  I2FP.F32.U32 R9, R3 ;  /* 0x0000000300097245 */ /* 0x000fc40000201000 */
[----:B------:R-:W-:Y:S02]  /*58c0*/  FSEL R180, R5, -INF , !P2 ;  /* 0xff80000005b47808 */ /* 0x000fe40005000000 */
[-C--:B------:R-:W-:Y:S01]  /*58d0*/  ISETP.GE.AND P1, PT, R0, R32.reuse, PT ;  /* 0x000000200000720c */ /* 0x080fe20003f26270 */
[----:B------:R-:W-:Y:S01]  /*58e0*/  FFMA.FTZ R19, R9, UR5, R37 ;  /* 0x0000000509137c23 */ /* 0x000fe20008010025 */
[----:B------:R-:W-:Y:S01]  /*58f0*/  ISETP.GE.AND P2, PT, R3, R32, PT ;  /* 0x000000200300720c */ /* 0x000fe20003f46270 */
[----:B------:R-:W-:Y:S01]  /*5900*/  FFMA.FTZ R20, R9, UR5, R39 ;  /* 0x0000000509147c23 */ /* 0x000fe20008010027 */
[----:B------:R-:W-:Y:S02]  /*5910*/  FSEL R176, R6, -INF , !P4 ;  /* 0xff80000006b07808 */ /* 0x000fe40006000000 */
[----:B------:R-:W-:Y:S02]  /*5920*/  ISETP.GE.AND P4, PT, R0, R33, PT ;  /* 0x000000210000720c */ /* 0x000fe40003f86270 */
[----:B------:R-:W-:-:S02]  /*5930*/  FSEL R21, R10, -INF , !P1 ;  /* 0xff8000000a157808 */ /* 0x000fc40004800000 */
[----:B------:R-:W-:Y:S02]  /*5940*/  ISETP.GE.AND P5, PT, R3, R34, PT ;  /* 0x000000220300720c */ /* 0x000fe40003fa6270 */
[----:B------:R-:W-:Y:S01]  /*5950*/  P2R R18, PR, RZ, 0x4 ;  /* 0x00000004ff127803 */ /* 0x000fe20000000000 */
[----:B------:R-:W-:Y:S10]  /*5960*/  BRA.U !UP1, `(.L_x_442) ;  /* 0x00000005091c7547 */ /* 0x000ff4000b800000 */
[----:B------:R-:W-:-:S04]  /*5970*/  UIADD3 UR4, UPT, UPT, UR20, -0x2, URZ ;  /* 0xfffffffe14047890 */ /* 0x000fc8000fffe0ff */
[----:B------:R-:W-:Y:S02]  /*5980*/  UIMAD.WIDE.U32 UR12, UR29, UR4, URZ ;  /* 0x000000041d0c72a5 */ /* 0x000fe4000f8e00ff */
[----:B------:R-:W-:-:S04]  /*5990*/  UIMAD UR4, UR7, UR4, URZ ;  /* 0x00000004070472a4 */ /* 0x000fc8000f8e02ff */
[----:B------:R-:W-:Y:S01]  /*59a0*/  UIADD3 UR4, UPT, UPT, UR13, UR4, URZ ;  /* 0x000000040d047290 */ /* 0x000fe2000fffe0ff */
[----:B------:R-:W-:Y:S01]  /*59b0*/  IMAD.U32 R6, RZ, RZ, UR12 ;  /* 0x0000000cff067e24 */ /* 0x000fe2000f8e00ff */
[----:B------:R-:W-:Y:S01]  /*59c0*/  UIADD3 UR12, UP0, UPT, UR31, UR12, URZ ;  /* 0x0000000c1f0c7290 */ /* 0x000fe2000ff1e0ff */
[----:B------:R-:W-:-:S03]  /*59d0*/  IMAD.U32 R7, RZ, RZ, UR13 ;  /* 0x0000000dff077e24 */ /* 0x000fc6000f8e00ff */
[----:B------:R-:W-:Y:S01]  /*59e0*/  IMAD.U32 R5, RZ, RZ, UR4 ;  /* 0x00000004ff057e24 */ /* 0x000fe2000f8e00ff */
[CC--:B------:R-:W-:Y:S01]  /*59f0*/  LEA R14, P1, R6.reuse, R240.reuse, 0x1 ;  /* 0x000000f0060e7211 */ /* 0x0c0fe200078208ff */
[----:B------:R-:W-:Y:S02]  /*5a00*/  UIADD3.X UR4, UPT, UPT, UR30, UR4, URZ, UP0, !UPT ;  /* 0x000000041e047290 */ /* 0x000fe400087fe4ff */
[----:B------:R-:W-:Y:S01]  /*5a10*/  UIADD3 UR31, UP0, UPT, UR31, UR12, URZ ;  /* 0x0000000c1f1f7290 */ /* 0x000fe2000ff1e0ff */
[----:B------:R-:W-:Y:S01]  /*5a20*/  LEA.HI.X R15, R6, R239, R5, 0x1, P1 ;  /* 0x000000ef060f7211 */ /* 0x000fe200008f0c05 */
[----:B------:R-:W-:Y:S02]  /*5a30*/  IMAD.U32 R6, RZ, RZ, UR12 ;  /* 0x0000000cff067e24 */ /* 0x000fe4000f8e00ff */
[----:B------:R-:W-:Y:S01]  /*5a40*/  UIADD3.X UR30, UPT, UPT, UR30, UR4, URZ, UP0, !UPT ;  /* 0x000000041e1e7290 */ /* 0x000fe200087fe4ff */
[----:B------:R-:W-:Y:S01]  /*5a50*/  IMAD.U32 R5, RZ, RZ, UR4 ;  /* 0x00000004ff057e24 */ /* 0x000fe2000f8e00ff */
[----:B------:R-:W-:Y:S01]  /*5a60*/  ULEA UR12, UP0, UR10, UR12, 0x5 ;  /* 0x0000000c0a0c7291 */ /* 0x000fe2000f8028ff */
[----:B------:R-:W-:-:S03]  /*5a70*/  LEA R12, P1, R6, R240, 0x1 ;  /* 0x000000f0060c7211 */ /* 0x000fc600078208ff */
[----:B------:R-:W-:Y:S01]  /*5a80*/  ULEA.HI.X UR4, UR10, UR4, UR11, 0x5, UP0 ;  /* 0x000000040a047291 */ /* 0x000fe200080f2c0b */
[----:B------:R-:W-:Y:S01]  /*5a90*/  LEA.HI.X R13, R6, R239, R5, 0x1, P1 ;  /* 0x000000ef060d7211 */ /* 0x000fe200008f0c05 */
[----:B------:R-:W-:Y:S02]  /*5aa0*/  IMAD.U32 R5, RZ, RZ, UR31 ;  /* 0x0000001fff057e24 */ /* 0x000fe4000f8e00ff */
[----:B------:R-:W-:Y:S02]  /*5ab0*/  IMAD.U32 R6, RZ, RZ, UR30 ;  /* 0x0000001eff067e24 */ /* 0x000fe4000f8e00ff */
[----:B------:R-:W-:Y:S01]  /*5ac0*/  IMAD.U32 R7, RZ, RZ, UR4 ;  /* 0x00000004ff077e24 */ /* 0x000fe2000f8e00ff */
[----:B------:R-:W-:-:S04]  /*5ad0*/  LEA R10, P1, R5, R240, 0x1 ;  /* 0x000000f0050a7211 */ /* 0x000fc800078208ff */
[----:B------:R-:W1:Y:S01]  /*5ae0*/  LDCU UR4, c[0x0][0x440] ;  /* 0x00008800ff0477ac */ /* 0x000e620008000800 */
[----:B------:R-:W-:Y:S01]  /*5af0*/  LEA.HI.X R11, R5, R239, R6, 0x1, P1 ;  /* 0x000000ef050b7211 */ /* 0x000fe200008f0c06 */
[----:B------:R-:W-:-:S05]  /*5b00*/  IMAD.U32 R5, RZ, RZ, UR12 ;  /* 0x0000000cff057e24 */ /* 0x000fca000f8e00ff */
[----:B------:R-:W-:-:S04]  /*5b10*/  LEA R6, P1, R5, R240, 0x1 ;  /* 0x000000f005067211 */ /* 0x000fc800078208ff */
[----:B------:R-:W-:Y:S02]  /*5b20*/  LEA.HI.X R7, R5, R239, R7, 0x1, P1 ;  /* 0x000000ef05077211 */ /* 0x000fe400008f0c07 */
[----:B-1----:R-:W-:Y:S02]  /*5b30*/  ISETP.GE.AND P2, PT, R230, UR4, PT ;  /* 0x00000004e6007c0c */ /* 0x002fe4000bf46270 */
        /* <DEDUP_REMOVED lines=42> */
.L_x_442:
[----:B------:R-:W-:Y:S01]  /*5de0*/  FMNMX3.FTZ R5, R21, R65, R64, !PT ;  /* 0x0000004115057276 */ /* 0x000fe20007810040 */
[----:B-1----:R-:W-:Y:S01]  /*5df0*/  FFMA.FTZ R6, R9, UR5, R41 ;  /* 0x0000000509067c23 */ /* 0x002fe20008010029 */
[----:B------:R-:W-:Y:S01]  /*5e00*/  ISETP.GE.AND P2, PT, R0, R35, PT ;  /* 0x000000230000720c */ /* 0x000fe20003f46270 */
[----:B------:R-:W-:Y:S01]  /*5e10*/  FFMA.FTZ R17, R17, UR5, R23 ;  /* 0x0000000511117c23 */ /* 0x000fe20008010017 */
[----:B------:R-:W-:Y:S01]  /*5e20*/  FMNMX3.FTZ R5, R5, R51, R49, !PT ;  /* 0x0000003305057276 */ /* 0x000fe20007810031 */
[----:B------:R-:W-:Y:S01]  /*5e30*/  FFMA.FTZ R10, R48, UR5, R130 ;  /* 0x00000005300a7c23 */ /* 0x000fe20008010082 */
[----:B------:R-:W-:Y:S01]  /*5e40*/  IADD3 R7, PT, PT, R0, 0x39, RZ ;  /* 0x0000003900077810 */ /* 0x000fe20007ffe0ff */
[----:B------:R-:W1:Y:S01]  /*5e50*/  LDCU UR4, c[0x0][0x45c] ;  /* 0x00008b80ff0477ac */ /* 0x000e620008000800 */
[----:B------:R-:W-:Y:S01]  /*5e60*/  FMNMX3.FTZ R0, R5, R46, R45, !PT ;  /* 0x0000002e05007276 */ /* 0x000fe2000781002d */
[----:B------:R-:W-:Y:S01]  /*5e70*/  FFMA.FTZ R5, R4, UR5, R92 ;  /* 0x0000000504057c23 */ /* 0x000fe2000801005c */
[----:B------:R-:W-:Y:S01]  /*5e80*/  FSEL R162, R20, -INF , !P5 ;  /* 0xff80000014a27808 */ /* 0x000fe20006800000 */
[----:B------:R-:W-:Y:S01]  /*5e90*/  STL [R1+0x5c], R240 ;  /* 0x00005cf001007387 */ /* 0x000fe20000100800 */
[----:B------:R-:W-:-:S02]  /*5ea0*/  FMNMX3.FTZ R0, R0, R44, R174, !PT ;  /* 0x0000002c00007276 */ /* 0x000fc400078100ae */
[----:B------:R-:W-:Y:S01]  /*5eb0*/  I2FP.F32.U32 R11, R7 ;  /* 0x00000007000b7245 */ /* 0x000fe20000201000 */
[----:B------:R-:W-:Y:S01]  /*5ec0*/  STL [R1+0x58], R239 ;  /* 0x000058ef01007387 */ /* 0x000fe20000100800 */
[----:B------:R-:W-:Y:S02]  /*5ed0*/  ISETP.GE.AND P5, PT, R2, R35, PT ;  /* 0x000000230200720c */ /* 0x000fe40003fa6270 */
[----:B------:R-:W-:Y:S01]  /*5ee0*/  ISETP.NE.AND P1, PT, R18, RZ, PT ;  /* 0x000000ff1200720c */ /* 0x000fe20003f25270 */
[----:B------:R-:W-:Y:S01]  /*5ef0*/  STL [R1+0x54], R238 ;  /* 0x000054ee01007387 */ /* 0x000fe20000100800 */
[----:B------:R-:W-:Y:S01]  /*5f00*/  FMNMX3.FTZ R2, R0, R165, R146, !PT ;  /* 0x000000a500027276 */ /* 0x000fe20007810092 */
[----:B------:R-:W-:Y:S01]  /*5f10*/  FFMA.FTZ R0, R11, UR5, R73 ;  /* 0x000000050b007c23 */ /* 0x000fe20008010049 */
[----:B------:R-:W-:Y:S01]  /*5f20*/  FSEL R13, R5, -INF , !P4 ;  /* 0xff800000050d7808 */ /* 0x000fe20006000000 */
[----:B------:R-:W-:Y:S01]  /*5f30*/  FFMA.FTZ R5, R4, UR5, R94 ;  /* 0x0000000504057c23 */ /* 0x000fe2000801005e */
[----:B------:R-:W-:Y:S01]  /*5f40*/  FSEL R161, R19, -INF , !P1 ;  /* 0xff80000013a17808 */ /* 0x000fe20004800000 */
[----:B------:R-:W-:Y:S01]  /*5f50*/  STL [R1+0x50], R233 ;  /* 0x000050e901007387 */ /* 0x000fe20000100800 */
[----:B------:R-:W-:-:S02]  /*5f60*/  ISETP.GE.AND P4, PT, R7, R32, PT ;  /* 0x000000200700720c */ /* 0x000fc40003f86270 */
[----:B------:R-:W-:Y:S01]  /*5f70*/  FMNMX3.FTZ R2, R2, R147, R173, !PT ;  /* 0x0000009302027276 */ /* 0x000fe200078100ad */
[----:B------:R-:W-:Y:S01]  /*5f80*/  STL [R1+0x4c], R232 ;  /* 0x00004ce801007387 */ /* 0x000fe20000100800 */
[----:B------:R-:W-:Y:S02]  /*5f90*/  FSEL R12, R22, -INF , !P6 ;  /* 0xff800000160c7808 */ /* 0x000fe40007000000 */
[----:B------:R-:W-:Y:S01]  /*5fa0*/  FSEL R145, R0, -INF , !P4 ;  /* 0xff80000000917808 */ /* 0x000fe20006000000 */
[----:B------:R-:W-:Y:S01]  /*5fb0*/  STL [R1+0x48], R230 ;  /* 0x000048e601007387 */ /* 0x000fe20000100800 */
[----:B------:R-:W-:Y:S02]  /*5fc0*/  FMNMX3.FTZ R2, R2, R161, R183, !PT ;  /* 0x000000a102027276 */ /* 0x000fe400078100b7 */
[----:B------:R-:W-:Y:S01]  /*5fd0*/  FMNMX3.FTZ R0, R12, R82, R67, !PT ;  /* 0x000000520c007276 */ /* 0x000fe20007810043 */
[----:B------:R-:W-:Y:S01]  /*5fe0*/  STL [R1+0x44], R168 ;  /* 0x000044a801007387 */ /* 0x000fe20000100800 */
[----:B------:R-:W-:-:S02]  /*5ff0*/  FMNMX3.FTZ R4, R13, R86, R78, !PT ;  /* 0x000000560d047276 */ /* 0x000fc4000781004e */
[----:B------:R-:W-:Y:S01]  /*6000*/  ISETP.GE.AND P1, PT, R3, R33, PT ;  /* 0x000000210300720c */ /* 0x000fe20003f26270 */
[----:B------:R-:W-:Y:S01]  /*6010*/  STL [R1+0x60], R32 ;  /* 0x0000602001007387 */ /* 0x000fe20000100800 */
[----:B------:R-:W-:Y:S02]  /*6020*/  FMNMX.FTZ R171, R145, R2, !PT ;  /* 0x0000000291ab7209 */ /* 0x000fe40007810000 */
[----:B------:R-:W-:Y:S01]  /*6030*/  FMNMX3.FTZ R2, R0, R62, R61, !PT ;  /* 0x0000003e00027276 */ /* 0x000fe2000781003d */
[----:B------:R-:W-:Y:S01]  /*6040*/  STL [R1+0x64], R34 ;  /* 0x0000642201007387 */ /* 0x000fe20000100800 */
[----:B------:R-:W-:Y:S01]  /*6050*/  FMNMX3.FTZ R0, R4, R63, R80, !PT ;  /* 0x0000003f04007276 */ /* 0x000fe20007810050 */
[C---:B------:R-:W-:Y:S01]  /*6060*/  FFMA.FTZ R4, R11.reuse, UR5, R129 ;  /* 0x000000050b047c23 */ /* 0x040fe20008010081 */
[----:B------:R-:W-:Y:S01]  /*6070*/  FSEL R166, R6, -INF , !P1 ;  /* 0xff80000006a67808 */ /* 0x000fe20004800000 */
[----:B------:R-:W-:Y:S01]  /*6080*/  FFMA.FTZ R6, R11, UR5, R75 ;  /* 0x000000050b067c23 */ /* 0x000fe2000801004b */
[----:B------:R-:W-:Y:S01]  /*6090*/  ISETP.GE.AND P1, PT, R8, R35, PT ;  /* 0x000000230800720c */ /* 0x000fe20003f26270 */
[----:B------:R-:W-:Y:S01]  /*60a0*/  STL [R1+0x68], R33 ;  /* 0x0000682101007387 */ /* 0x000fe20000100800 */
[----:B------:R-:W-:-:S02]  /*60b0*/  FMNMX3.FTZ R2, R2, R60, R50, !PT ;  /* 0x0000003c02027276 */ /* 0x000fc40007810032 */
[----:B------:R-:W-:Y:S01]  /*60c0*/  FMNMX3.FTZ R0, R0, R74, R69, !PT ;  /* 0x0000004a00007276 */ /* 0x000fe20007810045 */
[----:B------:R-:W2:Y:S01]  /*60d0*/  SHFL.BFLY PT, R8, R171, 0x2, 0x1f ;  /* 0x0c401f00ab087f89 */ /* 0x000ea200000e0000 */
[----:B------:R-:W-:Y:S02]  /*60e0*/  ISETP.GE.AND P4, PT, R7, R34, PT ;  /* 0x000000220700720c */ /* 0x000fe40003f86270 */
[----:B------:R-:W-:Y:S01]  /*60f0*/  FMNMX3.FTZ R2, R2, R47, R178, !PT ;  /* 0x0000002f02027276 */ /* 0x000fe200078100b2 */
[----:B------:R-:W-:Y:S01]  /*6100*/  STL [R1+0x6c], R35 ;  /* 0x00006c2301007387 */ /* 0x000fe20000100800 */
[----:B------:R-:W-:Y:S02]  /*6110*/  FMNMX3.FTZ R0, R0, R56, R181, !PT ;  /* 0x0000003800007276 */ /* 0x000fe400078100b5 */
[----:B------:R-:W-:Y:S01]  /*6120*/  FSEL R144, R6, -INF , !P4 ;  /* 0xff80000006907808 */ /* 0x000fe20006000000 */
[----:B------:R-:W-:Y:S01]  /*6130*/  FFMA.FTZ R6, R9, UR5, R43 ;  /* 0x0000000509067c23 */ /* 0x000fe2000801002b */
[----:B------:R-:W-:-:S02]  /*6140*/  ISETP.GE.AND P4, PT, R3, R35, PT ;  /* 0x000000230300720c */ /* 0x000fc40003f86270 */
[----:B------:R-:W-:Y:S02]  /*6150*/  FSEL R14, R5, -INF , !P2 ;  /* 0xff800000050e7808 */ /* 0x000fe40005000000 */
[----:B------:R-:W-:Y:S02]  /*6160*/  FMNMX3.FTZ R3, R2, R167, R159, !PT ;  /* 0x000000a702037276 */ /* 0x000fe4000781009f */
[----:B------:R-:W-:Y:S02]  /*6170*/  FMNMX3.FTZ R2, R0, R175, R163, !PT ;  /* 0x000000af00027276 */ /* 0x000fe400078100a3 */
[----:B------:R-:W-:Y:S02]  /*6180*/  ISETP.GE.AND P2, PT, R7, R33, PT ;  /* 0x000000210700720c */ /* 0x000fe40003f46270 */
[----:B------:R-:W-:Y:S02]  /*6190*/  FMNMX3.FTZ R0, R14, R87, R79, !PT ;  /* 0x000000570e007276 */ /* 0x000fe4000781004f */
[----:B------:R-:W-:-:S02]  /*61a0*/  FMNMX3.FTZ R3, R3, R158, R176, !PT ;  /* 0x0000009e03037276 */ /* 0x000fc400078100b0 */
[----:B------:R-:W-:Y:S02]  /*61b0*/  FMNMX3.FTZ R2, R2, R160, R180, !PT ;  /* 0x000000a002027276 */ /* 0x000fe400078100b4 */
[----:B------:R-:W-:Y:S02]  /*61c0*/  FSEL R157, R4, -INF , !P2 ;  /* 0xff800000049d7808 */ /* 0x000fe40005000000 */
[----:B------:R-:W-:Y:S02]  /*61d0*/  FMNMX3.FTZ R0, R0, R66, R83, !PT ;  /* 0x0000004200007276 */ /* 0x000fe40007810053 */
[----:B------:R-:W-:Y:S02]  /*61e0*/  FMNMX3.FTZ R4, R3, R162, R188, !PT ;  /* 0x000000a203047276 */ /* 0x000fe400078100bc */
[----:B------:R-:W-:Y:S02]  /*61f0*/  FMNMX3.FTZ R3, R2, R166, R189, !PT ;  /* 0x000000a602037276 */ /* 0x000fe400078100bd */
[----:B------:R-:W-:-:S02]  /*6200*/  FMNMX3.FTZ R5, R0, R81, R72, !PT ;  /* 0x0000005100057276 */ /* 0x000fc40007810048 */
[----:B------:R-:W-:Y:S02]  /*6210*/  FMNMX.FTZ R0, R157, R3, !PT ;  /* 0x000000039d007209 */ /* 0x000fe40007810000 */
[----:B------:R-:W-:Y:S01]  /*6220*/  ISETP.GE.AND P2, PT, R7, R35, PT ;  /* 0x000000230700720c */ /* 0x000fe20003f46270 */
[----:B------:R-:W-:Y:S01]  /*6230*/  FFMA.FTZ R7, R16, UR5, R42 ;  /* 0x0000000510077c23 */ /* 0x000fe2000801002a */
[----:B--2---:R-:W-:Y:S02]  /*6240*/  FMNMX.FTZ R171, R171, R8, !PT ;  /* 0x00000008abab7209 */ /* 0x004fe40007810000 */
[----:B------:R-:W-:Y:S01]  /*6250*/  FMNMX3.FTZ R3, R5, R71, R182, !PT ;  /* 0x0000004705037276 */ /* 0x000fe200078100b6 */
[----:B------:R-:W2:Y:S01]  /*6260*/  SHFL.BFLY PT, R8, R0, 0x2, 0x1f ;  /* 0x0c401f0000087f89 */ /* 0x000ea200000e0000 */
[----:B------:R-:W-:Y:S02]  /*6270*/  FSEL R190, R17, -INF , !P1 ;  /* 0xff80000011be7808 */ /* 0x000fe40004800000 */
[----:B------:R-:W-:Y:S01]  /*6280*/  FSEL R196, R7, -INF , !P5 ;  /* 0xff80000007c47808 */ /* 0x000fe20006800000 */
[----:B------:R-:W3:Y:S01]  /*6290*/  SHFL.BFLY PT, R9, R171, 0x1, 0x1f ;  /* 0x0c201f00ab097f89 */ /* 0x000ee200000e0000 */
[----:B------:R-:W-:-:S02]  /*62a0*/  FMNMX3.FTZ R3, R3, R177, R164, !PT ;  /* 0x000000b103037276 */ /* 0x000fc400078100a4 */
[----:B------:R-:W-:Y:S01]  /*62b0*/  FMNMX.FTZ R2, R144, R4, !PT ;  /* 0x0000000490027209 */ /* 0x000fe20007810000 */
[----:B------:R-:W-:Y:S01]  /*62c0*/  FFMA.FTZ R4, R11, UR5, R131 ;  /* 0x000000050b047c23 */ /* 0x000fe20008010083 */
[----:B------:R-:W-:Y:S02]  /*62d0*/  FSEL R156, R10, -INF , !P3 ;  /* 0xff8000000a9c7808 */ /* 0x000fe40005800000 */
[----:B------:R-:W-:Y:S01]  /*62e0*/  FSEL R191, R6, -INF , !P4 ;  /* 0xff80000006bf7808 */ /* 0x000fe20006000000 */
[----:B------:R-:W4:Y:S01]  /*62f0*/  SHFL.BFLY PT, R5, R2, 0x2, 0x1f ;  /* 0x0c401f0002057f89 */ /* 0x000f2200000e0000 */
[----:B------:R-:W-:Y:S02]  /*6300*/  FMNMX3.FTZ R3, R3, R190, R196, !PT ;  /* 0x000000be03037276 */ /* 0x000fe400078100c4 */
[----:B------:R-:W-:Y:S02]  /*6310*/  FSEL R179, R4, -INF , !P2 ;  /* 0xff80000004b37808 */ /* 0x000fe40005000000 */
[----:B------:R-:W-:-:S04]  /*6320*/  FMNMX3.FTZ R3, R3, R191, R156, !PT ;  /* 0x000000bf03037276 */ /* 0x000fc8000781009c */
[----:B------:R-:W-:Y:S02]  /*6330*/  FMNMX.FTZ R3, R179, R3, !PT ;  /* 0x00000003b3037209 */ /* 0x000fe40007810000 */
[----:B--2---:R-:W-:-:S03]  /*6340*/  FMNMX.FTZ R0, R0, R8, !PT ;  /* 0x0000000800007209 */ /* 0x004fc60007810000 */
[----:B------:R-:W2:Y:S01]  /*6350*/  SHFL.BFLY PT, R169, R3, 0x2, 0x1f ;  /* 0x0c401f0003a97f89 */ /* 0x000ea200000e0000 */
[----:B---3--:R-:W-:-:S03]  /*6360*/  FMNMX.FTZ R171, R171, R9, !PT ;  /* 0x00000009abab7209 */ /* 0x008fc60007810000 */
[----:B------:R-:W3:Y:S01]  /*6370*/  SHFL.BFLY PT, R172, R0, 0x1, 0x1f ;  /* 0x0c201f0000ac7f89 */ /* 0x000ee200000e0000 */
[C---:B------:R-:W-:Y:S01]  /*6380*/  FSETP.NEU.FTZ.AND P1, PT, R171.reuse, -INF , PT ;  /* 0xff800000ab00780b */ /* 0x040fe20003f3d000 */
[----:B-1----:R-:W-:Y:S02]  /*6390*/  FMUL.FTZ R4, R171, UR4 ;  /* 0x00000004ab047c20 */ /* 0x002fe40008410000 */
[----:B------:R-:W-:Y:S01]  /*63a0*/  STL [R1+0x70], R171 ;  /* 0x000070ab01007387 */ /* 0x000fe20000100800 */
[----:B----4-:R-:W-:Y:S02]  /*63b0*/  FMNMX.FTZ R2, R2, R5, !PT ;  /* 0x0000000502027209 */ /* 0x010fe40007810000 */
[----:B------:R-:W-:-:S03]  /*63c0*/  FSEL R4, R4, RZ, P1 ;  /* 0x000000ff04047208 */ /* 0x000fc60000800000 */
[----:B------:R-:W1:Y:S02]  /*63d0*/  SHFL.BFLY PT, R170, R2, 0x1, 0x1f ;  /* 0x0c201f0002aa7f89 */ /* 0x000e6400000e0000 */
[--C-:B------:R-:W-:Y:S01]  /*63e0*/  FFMA.FTZ R6, R65, UR4, -R4.reuse ;  /* 0x0000000441067c23 */ /* 0x100fe20008010804 */
[----:B------:R-:W-:-:S03]  /*63f0*/  FFMA.FTZ R5, R21, UR4, -R4 ;  /* 0x0000000415057c23 */ /* 0x000fc60008010804 */
[----:B------:R4:W-:Y:S01]  /*6400*/  MUFU.EX2 R34, R6 ;  /* 0x0000000600227308 */ /* 0x0009e20000000800 */
[----:B--2---:R-:W-:-:S03]  /*6410*/  FMNMX.FTZ R169, R3, R169, !PT ;  /* 0x000000a903a97209 */ /* 0x004fc60007810000 */
[----:B------:R2:W-:Y:S01]  /*6420*/  MUFU.EX2 R33, R5 ;  /* 0x0000000500217308 */ /* 0x0005e20000000800 */
[--C-:B------:R-:W-:Y:S01]  /*6430*/  FFMA.FTZ R3, R64, UR4, -R4.reuse ;  /* 0x0000000440037c23 */ /* 0x100fe20008010804 */
[----:B---3--:R-:W-:Y:S01]  /*6440*/  FMNMX.FTZ R172, R0, R172, !PT ;  /* 0x000000ac00ac7209 */ /* 0x008fe20007810000 */
[--C-:B------:R-:W-:Y:S02]  /*6450*/  FFMA.FTZ R0, R46, UR4, -R4.reuse ;  /* 0x000000042e007c23 */ /* 0x100fe40008010804 */
[----:B------:R3:W-:Y:S01]  /*6460*/  MUFU.EX2 R238, R3 ;  /* 0x0000000300ee7308 */ /* 0x0007e20000000800 */
[----:B----4-:R-:W4:Y:S03]  /*6470*/  SHFL.BFLY PT, R6, R169, 0x1, 0x1f ;  /* 0x0c201f00a9067f89 */ /* 0x010f2600000e0000 */
[----:B------:R-:W3:Y:S01]  /*6480*/  MUFU.EX2 R0, R0 ;  /* 0x0000000000007308 */ /* 0x000ee20000000800 */
[--C-:B--2---:R-:W-:Y:S01]  /*6490*/  FFMA.FTZ R5, R51, UR4, -R4.reuse ;  /* 0x0000000433057c23 */ /* 0x104fe20008010804 */
[----:B-1----:R-:W-:Y:S01]  /*64a0*/  FMNMX.FTZ R170, R2, R170, !PT ;  /* 0x000000aa02aa7209 */ /* 0x002fe20007810000 */
[----:B------:R-:W-:-:S02]  /*64b0*/  FFMA.FTZ R2, R49, UR4, -R4 ;  /* 0x0000000431027c23 */ /* 0x000fc40008010804 */
[----:B------:R1:W-:Y:S01]  /*64c0*/  MUFU.EX2 R168, R5 ;  /* 0x0000000500a87308 */ /* 0x0003e20000000800 */
[C---:B------:R-:W-:Y:S01]  /*64d0*/  FSETP.NEU.FTZ.AND P1, PT, R170.reuse, -INF , PT ;  /* 0xff800000aa00780b */ /* 0x040fe20003f3d000 */
[----:B---3--:R-:W-:Y:S01]  /*64e0*/  FMUL.FTZ R3, R170, UR4 ;  /* 0x00000004aa037c20 */ /* 0x008fe20008410000 */
[----:B------:R-:W-:Y:S01]  /*64f0*/  STL [R1+0x74], R170 ;  /* 0x000074aa01007387 */ /* 0x000fe20000100800 */
[----:B------:R2:W-:Y:S03]  /*6500*/  MUFU.EX2 R198, R2 ;  /* 0x0000000200c67308 */ /* 0x0005e60000000800 */
[----:B------:R3:W-:Y:S01]  /*6510*/  STL [R1+0x3c], R0 ;  /* 0x00003c0001007387 */ /* 0x0007e20000100800 */
[----:B------:R-:W-:Y:S02]  /*6520*/  FSEL R3, R3, RZ, P1 ;  /* 0x000000ff03037208 */ /* 0x000fe40000800000 */
[----:B------:R-:W-:Y:S01]  /*6530*/  FSETP.NEU.FTZ.AND P1, PT, R172, -INF , PT ;  /* 0xff800000ac00780b */ /* 0x000fe20003f3d000 */
[----:B-1----:R-:W-:-:S04]  /*6540*/  FFMA.FTZ R5, R45, UR4, -R4 ;  /* 0x000000042d057c23 */ /* 0x002fc80008010804 */
[----:B------:R-:W1:Y:S01]  /*6550*/  MUFU.EX2 R7, R5 ;  /* 0x0000000500077308 */ /* 0x000e620000000800 */
[----:B--2---:R-:W-:Y:S02]  /*6560*/  LOP3.LUT R2, R153, 0x200, R154, 0xf8, !PT ;  /* 0x0000020099027812 */ /* 0x004fe400078ef89a */
[----:B----4-:R-:W-:Y:S02]  /*6570*/  FMNMX.FTZ R169, R169, R6, !PT ;  /* 0x00000006a9a97209 */ /* 0x010fe40007810000 */
[----:B------:R-:W-:Y:S01]  /*6580*/  F2FP.BF16.F32.PACK_AB R28, R34, R33 ;  /* 0x00000021221c723e */ /* 0x000fe200000010ff */
[----:B---3--:R-:W-:Y:S01]  /*6590*/  FFMA.FTZ R0, R44, UR4, -R4 ;  /* 0x000000042c007c23 */ /* 0x008fe20008010804 */
[----:B------:R-:W-:Y:S01]  /*65a0*/  LEA R44, R2, UR6, 0x1 ;  /* 0x00000006022c7c11 */ /* 0x000fe2000f8e08ff */
[----:B-1----:R-:W-:Y:S01]  /*65b0*/  STL [R1+0x38], R7 ;  /* 0x0000380701007387 */ /* 0x002fe20000100800 */
[----:B------:R-:W-:Y:S01]  /*65c0*/  FMUL.FTZ R2, R172, UR4 ;  /* 0x00000004ac027c20 */ /* 0x000fe20008410000 */
[--C-:B------:R-:W-:Y:S01]  /*65d0*/  FFMA.FTZ R5, R12, UR4, -R3.reuse ;  /* 0x000000040c057c23 */ /* 0x100fe20008010803 */
[----:B------:R1:W-:Y:S01]  /*65e0*/  MUFU.EX2 R202, R0 ;  /* 0x0000000000ca7308 */ /* 0x0003e20000000800 */
[----:B------:R2:W-:Y:S01]  /*65f0*/  STL [R1+0x78], R172 ;  /* 0x000078ac01007387 */ /* 0x0005e20000100800 */
[----:B------:R-:W-:Y:S01]  /*6600*/  IMAD.IADD R45, R152, 0x1, R44 ;  /* 0x00000001982d7824 */ /* 0x000fe200078e022c */
[----:B------:R-:W-:Y:S01]  /*6610*/  FSEL R2, R2, RZ, P1 ;  /* 0x000000ff02027208 */ /* 0x000fe20000800000 */
[----:B------:R3:W-:Y:S01]  /*6620*/  MUFU.EX2 R228, R5 ;  /* 0x0000000500e47308 */ /* 0x0007e20000000800 */
[--C-:B------:R-:W-:Y:S01]  /*6630*/  FFMA.FTZ R6, R62, UR4, -R3.reuse ;  /* 0x000000043e067c23 */ /* 0x100fe20008010803 */
[----:B------:R-:W-:Y:S01]  /*6640*/  F2FP.BF16.F32.PACK_AB R30, R168, R238 ;  /* 0x000000eea81e723e */ /* 0x000fe200000010ff */
[----:B------:R-:W4:Y:S04]  /*6650*/  LDSM.16.MT88.4 R16, [R45+0xc000] ;  /* 0x00c000002d10783b */ /* 0x000f280000004200 */
[----:B------:R-:W-:Y:S01]  /*6660*/  LDSM.16.MT88.4 R120, [R44+0xe000] ;  /* 0x00e000002c78783b */ /* 0x000fe20000004200 */
[----:B-1----:R-:W-:-:S03]  /*6670*/  FFMA.FTZ R0, R82, UR4, -R3 ;  /* 0x0000000452007c23 */ /* 0x002fc60008010803 */
[----:B------:R-:W1:Y:S04]  /*6680*/  LDSM.16.MT88.4 R36, [R45+0xe000] ;  /* 0x00e000002d24783b */ /* 0x000e680000004200 */
[----:B------:R-:W-:Y:S04]  /*6690*/  LDSM.16.MT88.4 R96, [R44+0xe800] ;  /* 0x00e800002c60783b */ /* 0x000fe80000004200 */
[----:B------:R-:W-:Y:S04]  /*66a0*/  LDSM.16.MT88.4 R104, [R44+0xc000] ;  /* 0x00c000002c68783b */ /* 0x000fe80000004200 */
[----:B--2---:R-:W2:Y:S01]  /*66b0*/  LDL.LU R172, [R1+0x3c] ;  /* 0x00003c0001ac7983 */ /* 0x004ea20000300800 */
[--C-:B---3--:R-:W-:Y:S01]  /*66c0*/  FFMA.FTZ R5, R67, UR4, -R3.reuse ;  /* 0x0000000443057c23 */ /* 0x108fe20008010803 */
[----:B------:R3:W4:Y:S01]  /*66d0*/  MUFU.EX2 R32, R0 ;  /* 0x0000000000207308 */ /* 0x0007220000000800 */
[----:B------:R-:W-:Y:S01]  /*66e0*/  FSETP.NEU.FTZ.AND P1, PT, R169, -INF , PT ;  /* 0xff800000a900780b */ /* 0x000fe20003f3d000 */
[----:B------:R-:W-:Y:S02]  /*66f0*/  STL [R1+0x7c], R169 ;  /* 0x00007ca901007387 */ /* 0x000fe40000100800 */
[----:B------:R4:W-:Y:S02]  /*6700*/  MUFU.EX2 R233, R5 ;  /* 0x0000000500e97308 */ /* 0x0009e40000000800 */
[----:B------:R1:W-:Y:S02]  /*6710*/  STL [R1+0x84], R33 ;  /* 0x0000842101007387 */ /* 0x0003e40000100800 */
[----:B------:R4:W1:Y:S01]  /*6720*/  MUFU.EX2 R170, R6 ;  /* 0x0000000600aa7308 */ /* 0x0008620000000800 */
[----:B------:R-:W-:Y:S01]  /*6730*/  FFMA.FTZ R7, R47, UR4, -R3 ;  /* 0x000000042f077c23 */ /* 0x000fe20008010803 */
[----:B------:R-:W-:Y:S01]  /*6740*/  LDSM.16.MT88.4 R8, [R45+0xe800] ;  /* 0x00e800002d08783b */ /* 0x000fe20000004200 */
[----:B---3--:R-:W-:Y:S01]  /*6750*/  FMUL.FTZ R0, R169, UR4 ;  /* 0x00000004a9007c20 */ /* 0x008fe20008410000 */
[----:B----4-:R-:W-:-:S04]  /*6760*/  FFMA.FTZ R5, R13, UR4, -R2 ;  /* 0x000000040d057c23 */ /* 0x010fc80008010802 */
[----:B------:R-:W-:Y:S01]  /*6770*/  FSEL R0, R0, RZ, P1 ;  /* 0x000000ff00007208 */ /* 0x000fe20000800000 */
[--C-:B------:R-:W-:Y:S01]  /*6780*/  FFMA.FTZ R6, R86, UR4, -R2.reuse ;  /* 0x0000000456067c23 */ /* 0x100fe20008010802 */
[----:B------:R3:W-:Y:S04]  /*6790*/  MUFU.EX2 R211, R5 ;  /* 0x0000000500d37308 */ /* 0x0007e80000000800 */
[----:B------:R4:W4:Y:S01]  /*67a0*/  MUFU.EX2 R35, R6 ;  /* 0x0000000600237308 */ /* 0x0009220000000800 */
[----:B-1----:R-:W2:Y:S01]  /*67b0*/  LDL.LU R33, [R1+0x38] ;  /* 0x0000380001217983 */ /* 0x002ea20000300800 */
[--C-:B---3--:R-:W-:Y:S01]  /*67c0*/  FFMA.FTZ R5, R78, UR4, -R2.reuse ;  /* 0x000000044e057c23 */ /* 0x108fe20008010802 */
[----:B----4-:R-:W-:-:S03]  /*67d0*/  FFMA.FTZ R6, R63, UR4, -R2 ;  /* 0x000000043f067c23 */ /* 0x010fc60008010802 */
[----:B------:R1:W-:Y:S04]  /*67e0*/  MUFU.EX2 R232, R5 ;  /* 0x0000000500e87308 */ /* 0x0003e80000000800 */
[----:B------:R3:W4:Y:S01]  /*67f0*/  MUFU.EX2 R193, R6 ;  /* 0x0000000600c17308 */ /* 0x0007220000000800 */
[--C-:B-1----:R-:W-:Y:S01]  /*6800*/  FFMA.FTZ R5, R14, UR4, -R0.reuse ;  /* 0x000000040e057c23 */ /* 0x102fe20008010800 */
[----:B------:R-:W-:Y:S01]  /*6810*/  STL [R1+0x80], R34 ;  /* 0x0000802201007387 */ /* 0x000fe20000100800 */
[----:B---3--:R-:W-:Y:S02]  /*6820*/  FFMA.FTZ R6, R87, UR4, -R0 ;  /* 0x0000000457067c23 */ /* 0x008fe40008010800 */
[----:B------:R1:W-:Y:S01]  /*6830*/  MUFU.EX2 R210, R5 ;  /* 0x0000000500d27308 */ /* 0x0003e20000000800 */
[----:B------:R-:W-:Y:S03]  /*6840*/  STL [R1+0x8c], R238 ;  /* 0x00008cee01007387 */ /* 0x000fe60000100800 */
[----:B------:R3:W3:Y:S01]  /*6850*/  MUFU.EX2 R239, R6 ;  /* 0x0000000600ef7308 */ /* 0x0006e20000000800 */
[----:B------:R-:W-:Y:S01]  /*6860*/  F2FP.BF16.F32.PACK_AB R29, R32, R228 ;  /* 0x000000e4201d723e */ /* 0x000fe200000010ff */
[----:B------:R-:W3:Y:S01]  /*6870*/  LDSM.16.MT88.4 R12, [R45+0xc800] ;  /* 0x00c800002d0c783b */ /* 0x000ee20000004200 */
[----:B------:R-:W-:-:S02]  /*6880*/  F2FP.BF16.F32.PACK_AB R31, R170, R233 ;  /* 0x000000e9aa1f723e */ /* 0x000fc400000010ff */
[----:B------:R-:W-:Y:S01]  /*6890*/  F2FP.BF16.F32.PACK_AB R24, R35, R211 ;  /* 0x000000d32318723e */ /* 0x000fe200000010ff */
[----:B------:R-:W-:Y:S01]  /*68a0*/  MUFU.EX2 R201, R7 ;  /* 0x0000000700c97308 */ /* 0x000fe20000000800 */
[----:B----4-:R-:W-:Y:S01]  /*68b0*/  F2FP.BF16.F32.PACK_AB R26, R193, R232 ;  /* 0x000000e8c11a723e */ /* 0x010fe200000010ff */
[----:B------:R-:W-:Y:S01]  /*68c0*/  LDSM.16.MT88.4 R84, [R44+0xc800] ;  /* 0x00c800002c54783b */ /* 0x000fe20000004200 */
[--C-:B-1----:R-:W-:Y:S01]  /*68d0*/  FFMA.FTZ R5, R79, UR4, -R0.reuse ;  /* 0x000000044f057c23 */ /* 0x102fe20008010800 */
[----:B---3--:R-:W-:-:S03]  /*68e0*/  FFMA.FTZ R6, R66, UR4, -R0 ;  /* 0x0000000442067c23 */ /* 0x008fc60008010800 */
[----:B------:R1:W-:Y:S04]  /*68f0*/  MUFU.EX2 R230, R5 ;  /* 0x0000000500e67308 */ /* 0x0003e80000000800 */
[----:B------:R3:W4:Y:S01]  /*6900*/  MUFU.EX2 R192, R6 ;  /* 0x0000000600c07308 */ /* 0x0007220000000800 */
[----:B------:R4:W-:Y:S01]  /*6910*/  STL [R1+0x88], R168 ;  /* 0x000088a801007387 */ /* 0x0009e20000100800 */
[----:B-1----:R-:W-:-:S04]  /*6920*/  FFMA.FTZ R5, R61, UR4, -R3 ;  /* 0x000000043d057c23 */ /* 0x002fc80008010803 */
[----:B------:R1:W-:Y:S01]  /*6930*/  MUFU.EX2 R197, R5 ;  /* 0x0000000500c57308 */ /* 0x0003e20000000800 */
[----:B------:R-:W-:Y:S01]  /*6940*/  F2FP.BF16.F32.PACK_AB R25, R239, R210 ;  /* 0x000000d2ef19723e */ /* 0x000fe200000010ff */
[--C-:B---3--:R-:W-:Y:S01]  /*6950*/  FFMA.FTZ R6, R60, UR4, -R3.reuse ;  /* 0x000000043c067c23 */ /* 0x108fe20008010803 */
[----:B----4-:R-:W-:Y:S01]  /*6960*/  F2FP.BF16.F32.PACK_AB R27, R192, R230 ;  /* 0x000000e6c01b723e */ /* 0x010fe200000010ff */
[----:B-1----:R-:W-:-:S04]  /*6970*/  FFMA.FTZ R5, R50, UR4, -R3 ;  /* 0x0000000432057c23 */ /* 0x002fc80008010803 */
[----:B------:R1:W-:Y:S01]  /*6980*/  MUFU.EX2 R168, R5 ;  /* 0x0000000500a87308 */ /* 0x0003e20000000800 */
[----:B------:R-:W-:Y:S01]  /*6990*/  HMMA.16816.F32.BF16 R64, R28, R16, RZ ;  /* 0x000000101c40723c */ /* 0x000fe200000418ff */
[----:B-1----:R-:W-:-:S07]  /*69a0*/  FFMA.FTZ R5, R74, UR4, -R2 ;  /* 0x000000044a057c23 */ /* 0x002fce0008010802 */
[----:B------:R-:W-:Y:S01]  /*69b0*/  HMMA.16816.F32.BF16 R60, R24, R16, RZ ;  /* 0x00000010183c723c */ /* 0x000fe200000418ff */
[----:B------:R1:W-:Y:S01]  /*69c0*/  MUFU.EX2 R169, R5 ;  /* 0x0000000500a97308 */ /* 0x0003e20000000800 */
[----:B------:R-:W-:Y:S01]  /*69d0*/  IADD3 R16, PT, PT, R44, 0xc000, RZ ;  /* 0x0000c0002c107810 */ /* 0x000fe20007ffe0ff */
[----:B-1----:R-:W-:-:S04]  /*69e0*/  FFMA.FTZ R5, R83, UR4, -R0 ;  /* 0x0000000453057c23 */ /* 0x002fc80008010800 */
[----:B------:R1:W-:Y:S04]  /*69f0*/  MUFU.EX2 R171, R5 ;  /* 0x0000000500ab7308 */ /* 0x0003e80000000800 */
[----:B------:R3:W4:Y:S01]  /*6a00*/  MUFU.EX2 R199, R6 ;  /* 0x0000000600c77308 */ /* 0x0007220000000800 */
[----:B-1----:R-:W-:Y:S01]  /*6a10*/  VIADD R5, R44, 0xc040 ;  /* 0x0000c0402c057836 */ /* 0x002fe20000000000 */
[----:B------:R-:W-:-:S05]  /*6a20*/  @P0 IADD3 R5, PT, PT, R16, -0x40, RZ ;  /* 0xffffffc010050810 */ /* 0x000fca0007ffe0ff */
[----:B------:R-:W-:Y:S02]  /*6a30*/  IMAD.IADD R46, R152, 0x1, R5 ;  /* 0x00000001982e7824 */ /* 0x000fe400078e0205 */
[--C-:B---3--:R-:W-:Y:S01]  /*6a40*/  FFMA.FTZ R6, R80, UR4, -R2.reuse ;  /* 0x0000000450067c23 */ /* 0x108fe20008010802 */
[--C-:B------:R-:W-:Y:S01]  /*6a50*/  FFMA.FTZ R7, R69, UR4, -R2.reuse ;  /* 0x0000000445077c23 */ /* 0x100fe20008010802 */
[C---:B------:R-:W-:Y:S01]  /*6a60*/  HMMA.16816.F32.BF16 R52, R28.reuse, R18, RZ ;  /* 0x000000121c34723c */ /* 0x040fe200000418ff */
[----:B------:R-:W1:Y:S01]  /*6a70*/  LDSM.16.MT88.4 R112, [R5] ;  /* 0x000000000570783b */ /* 0x000e620000004200 */
[----:B------:R3:W1:Y:S03]  /*6a80*/  MUFU.EX2 R234, R6 ;  /* 0x0000000600ea7308 */ /* 0x0006660000000800 */
[----:B------:R-:W2:Y:S01]  /*6a90*/  LDSM.16.MT88.4 R124, [R46] ;  /* 0x000000002e7c783b */ /* 0x000ea20000004200 */
[----:B------:R4:W-:Y:S03]  /*6aa0*/  MUFU.EX2 R229, R7 ;  /* 0x0000000700e57308 */ /* 0x0009e60000000800 */
[----:B------:R-:W2:Y:S04]  /*6ab0*/  LDSM.16.MT88.4 R88, [R46+0x800] ;  /* 0x000800002e58783b */ /* 0x000ea80000004200 */
[----:B------:R-:W2:Y:S01]  /*6ac0*/  LDSM.16.MT88.4 R100, [R5+0x2000] ;  /* 0x002000000564783b */ /* 0x000ea20000004200 */
[----:B---3--:R-:W-:Y:S01]  /*6ad0*/  FFMA.FTZ R6, R56, UR4, -R2 ;  /* 0x0000000438067c23 */ /* 0x008fe20008010802 */
[----:B----4-:R-:W-:Y:S01]  /*6ae0*/  F2FP.BF16.F32.PACK_AB R21, R199, R197 ;  /* 0x000000c5c715723e */ /* 0x010fe200000010ff */
[-C--:B------:R-:W-:Y:S01]  /*6af0*/  HMMA.16816.F32.BF16 R48, R28, R36.reuse, RZ ;  /* 0x000000241c30723c */ /* 0x080fe200000418ff */
[----:B------:R-:W-:Y:S01]  /*6b00*/  F2FP.BF16.F32.PACK_AB R23, R201, R168 ;  /* 0x000000a8c917723e */ /* 0x000fe200000010ff */
[----:B------:R3:W-:Y:S01]  /*6b10*/  MUFU.EX2 R200, R6 ;  /* 0x0000000600c87308 */ /* 0x0007e20000000800 */
[--C-:B------:R-:W-:Y:S01]  /*6b20*/  FFMA.FTZ R7, R72, UR4, -R0.reuse ;  /* 0x0000000448077c23 */ /* 0x100fe20008010800 */
[----:B------:R-:W4:Y:S03]  /*6b30*/  LDSM.16.MT88.4 R92, [R5+0x800] ;  /* 0x00080000055c783b */ /* 0x000f260000004200 */
[----:B------:R-:W-:Y:S01]  /*6b40*/  MUFU.EX2 R203, R7 ;  /* 0x0000000700cb7308 */ /* 0x000fe20000000800 */
[----:B------:R-:W-:Y:S01]  /*6b50*/  HMMA.16816.F32.BF16 R40, R24, R36, RZ ;  /* 0x000000241828723c */ /* 0x000fe200000418ff */
[----:B------:R-:W4:Y:S04]  /*6b60*/  LDSM.16.MT88.4 R108, [R46+0x2000] ;  /* 0x002000002e6c783b */ /* 0x000f280000004200 */
[----:B------:R-:W4:Y:S01]  /*6b70*/  LDSM.16.MT88.4 R116, [R5+0x2800] ;  /* 0x002800000574783b */ /* 0x000f220000004200 */
[----:B---3--:R-:W-:-:S04]  /*6b80*/  FFMA.FTZ R6, R81, UR4, -R0 ;  /* 0x0000000451067c23 */ /* 0x008fc80008010800 */
[----:B------:R3:W1:Y:S01]  /*6b90*/  MUFU.EX2 R34, R6 ;  /* 0x0000000600227308 */ /* 0x0006620000000800 */
[----:B------:R-:W-:Y:S01]  /*6ba0*/  HMMA.16816.F32.BF16 R56, R24, R18, RZ ;  /* 0x000000121838723c */ /* 0x000fe200000418ff */
[----:B---3--:R-:W-:-:S04]  /*6bb0*/  FFMA.FTZ R6, R71, UR4, -R0 ;  /* 0x0000000447067c23 */ /* 0x008fc80008010800 */
[----:B------:R-:W3:Y:S01]  /*6bc0*/  MUFU.EX2 R238, R6 ;  /* 0x0000000600ee7308 */ /* 0x000ee20000000800 */
[----:B-1----:R-:W-:Y:S02]  /*6bd0*/  F2FP.BF16.F32.PACK_AB R16, R169, R234 ;  /* 0x000000eaa910723e */ /* 0x002fe400000010ff */
[----:B------:R-:W-:Y:S02]  /*6be0*/  F2FP.BF16.F32.PACK_AB R17, R34, R171 ;  /* 0x000000ab2211723e */ /* 0x000fe400000010ff */
[----:B------:R-:W-:Y:S01]  /*6bf0*/  F2FP.BF16.F32.PACK_AB R18, R200, R229 ;  /* 0x000000e5c812723e */ /* 0x000fe200000010ff */
[----:B------:R-:W-:Y:S01]  /*6c00*/  HMMA.16816.F32.BF16 R72, R24, R38, RZ ;  /* 0x000000261848723c */ /* 0x000fe200000418ff */
[----:B---3--:R-:W-:-:S07]  /*6c10*/  F2FP.BF16.F32.PACK_AB R19, R238, R203 ;  /* 0x000000cbee13723e */ /* 0x008fce00000010ff */
[----:B------:R-:W-:Y:S08]  /*6c20*/  HMMA.16816.F32.BF16 R36, R28, R38, RZ ;  /* 0x000000261c24723c */ /* 0x000ff000000418ff */
[C---:B------:R-:W-:Y:S08]  /*6c30*/  HMMA.16816.F32.BF16 R76, R16.reuse, R12, R60 ;  /* 0x0000000c104c723c */ /* 0x040ff0000004183c */
[C---:B------:R-:W-:Y:S08]  /*6c40*/  HMMA.16816.F32.BF16 R128, R16.reuse, R14, R56 ;  /* 0x0000000e1080723c */ /* 0x040ff00000041838 */
[----:B------:R-:W-:Y:S01]  /*6c50*/  HMMA.16816.F32.BF16 R152, R16, R8, R40 ;  /* 0x000000081098723c */ /* 0x000fe20000041828 */
[----:B--2---:R-:W-:-:S07]  /*6c60*/  F2FP.BF16.F32.PACK_AB R20, R172, R198 ;  /* 0x000000c6ac14723e */ /* 0x004fce00000010ff */
[----:B------:R-:W-:Y:S01]  /*6c70*/  HMMA.16816.F32.BF16 R60, R28, R112, RZ ;  /* 0x000000701c3c723c */ /* 0x000fe200000418ff */
[----:B------:R-:W-:-:S07]  /*6c80*/  F2FP.BF16.F32.PACK_AB R22, R202, R33 ;  /* 0x00000021ca16723e */ /* 0x000fce00000010ff */
[C---:B------:R-:W-:Y:S08]  /*6c90*/  HMMA.16816.F32.BF16 R80, R20.reuse, R12, R64 ;  /* 0x0000000c1450723c */ /* 0x040ff00000041840 */
[----:B------:R-:W-:Y:S08]  /*6ca0*/  HMMA.16816.F32.BF16 R132, R20, R14, R52 ;  /* 0x0000000e1484723c */ /* 0x000ff00000041834 */
[----:B------:R-:W-:Y:S08]  /*6cb0*/  HMMA.16816.F32.BF16 R52, R28, R124, RZ ;  /* 0x0000007c1c34723c */ /* 0x000ff000000418ff */
[----:B------:R-:W-:Y:S08]  /*6cc0*/  HMMA.16816.F32.BF16 R12, R24, R120, RZ ;  /* 0x00000078180c723c */ /* 0x000ff000000418ff */
[----:B------:R-:W-:Y:S08]  /*6cd0*/  HMMA.16816.F32.BF16 R136, R20, R8, R48 ;  /* 0x000000081488723c */ /* 0x000ff00000041830 */
[-C--:B------:R-:W-:Y:S08]  /*6ce0*/  HMMA.16816.F32.BF16 R148, R16, R10.reuse, R72 ;  /* 0x0000000a1094723c */ /* 0x080ff00000041848 */
[----:B------:R-:W-:Y:S08]  /*6cf0*/  HMMA.16816.F32.BF16 R140, R20, R10, R36 ;  /* 0x0000000a148c723c */ /* 0x000ff00000041824 */
[----:B------:R-:W-:Y:S08]  /*6d00*/  HMMA.16816.F32.BF16 R48, R24, R124, RZ ;  /* 0x0000007c1830723c */ /* 0x000ff000000418ff */
[----:B------:R-:W-:Y:S01]  /*6d10*/  HMMA.16816.F32.BF16 R248, R20, R88, R52 ;  /* 0x0000005814f8723c */ /* 0x000fe20000041834 */
[----:B------:R-:W1:Y:S07]  /*6d20*/  LDSM.16.MT88.4 R52, [R46+0x2800] ;  /* 0x002800002e34783b */ /* 0x000e6e0000004200 */
[----:B------:R-:W-:Y:S08]  /*6d30*/  HMMA.16816.F32.BF16 R8, R16, R96, R12 ;  /* 0x000000601008723c */ /* 0x000ff0000004180c */
[----:B------:R-:W-:Y:S01]  /*6d40*/  HMMA.16816.F32.BF16 R12, R28, R100, RZ ;  /* 0x000000641c0c723c */ /* 0x000fe200000418ff */
[----:B------:R-:W-:-:S07]  /*6d50*/  FFMA.FTZ R6, R174, UR4, -R4 ;  /* 0x00000004ae067c23 */ /* 0x000fce0008010804 */
[----:B------:R-:W-:Y:S01]  /*6d60*/  HMMA.16816.F32.BF16 R40, R28, R120, RZ ;  /* 0x000000781c28723c */ /* 0x000fe200000418ff */
[----:B------:R2:W-:Y:S07]  /*6d70*/  MUFU.EX2 R125, R6 ;  /* 0x00000006007d7308 */ /* 0x0005ee0000000800 */
[C---:B------:R-:W-:Y:S08]  /*6d80*/  HMMA.16816.F32.BF16 R64, R24.reuse, R104, RZ ;  /* 0x000000681840723c */ /* 0x040ff000000418ff */
[----:B------:R-:W-:Y:S01]  /*6d90*/  HMMA.16816.F32.BF16 R56, R24, R112, RZ ;  /* 0x000000701838723c */ /* 0x000fe200000418ff */
[--C-:B--2---:R-:W-:Y:S01]  /*6da0*/  FFMA.FTZ R6, R146, UR4, -R4.reuse ;  /* 0x0000000492067c23 */ /* 0x104fe20008010804 */
[----:B------:R-:W-:-:S06]  /*6db0*/  FFMA.FTZ R7, R165, UR4, -R4 ;  /* 0x00000004a5077c23 */ /* 0x000fcc0008010804 */
[----:B----4-:R-:W-:Y:S01]  /*6dc0*/  HMMA.16816.F32.BF16 R224, R20, R92, R60 ;  /* 0x0000005c14e0723c */ /* 0x010fe2000004183c */
[----:B------:R2:W-:Y:S07]  /*6dd0*/  MUFU.EX2 R61, R6 ;  /* 0x00000006003d7308 */ /* 0x0005ee0000000800 */
[----:B------:R-:W-:Y:S01]  /*6de0*/  HMMA.16816.F32.BF16 R244, R16, R88, R48 ;  /* 0x0000005810f4723c */ /* 0x000fe20000041830 */
[----:B--2---:R-:W-:-:S07]  /*6df0*/  FFMA.FTZ R6, R167, UR4, -R3 ;  /* 0x00000004a7067c23 */ /* 0x004fce0008010803 */
[----:B------:R-:W-:Y:S01]  /*6e00*/  HMMA.16816.F32.BF16 R48, R28, R108, RZ ;  /* 0x0000006c1c30723c */ /* 0x000fe200000418ff */
[----:B------:R2:W-:Y:S07]  /*6e10*/  MUFU.EX2 R63, R6 ;  /* 0x00000006003f7308 */ /* 0x0005ee0000000800 */
[----:B------:R-:W-:Y:S08]  /*6e20*/  HMMA.16816.F32.BF16 R12, R20, R116, R12 ;  /* 0x00000074140c723c */ /* 0x000ff0000004180c */
[----:B------:R-:W-:Y:S01]  /*6e30*/  HMMA.16816.F32.BF16 R36, R24, R100, RZ ;  /* 0x000000641824723c */ /* 0x000fe200000418ff */
[----:B--2---:R-:W-:Y:S01]  /*6e40*/  FFMA.FTZ R6, R158, UR4, -R3 ;  /* 0x000000049e067c23 */ /* 0x004fe20008010803 */
[----:B------:R-:W-:-:S06]  /*6e50*/  MOV R120, R8 ;  /* 0x0000000800787202 */ /* 0x000fcc0000000f00 */
[----:B------:R-:W-:Y:S01]  /*6e60*/  HMMA.16816.F32.BF16 R204, R20, R96, R40 ;  /* 0x0000006014cc723c */ /* 0x000fe20000041828 */
[----:B------:R-:W2:Y:S01]  /*6e70*/  LDSM.16.MT88.4 R40, [R45+0xd000] ;  /* 0x00d000002d28783b */ /* 0x000ea20000004200 */
[----:B------:R-:W-:-:S06]  /*6e80*/  FFMA.FTZ R8, R147, UR4, -R4 ;  /* 0x0000000493087c23 */ /* 0x000fcc0008010804 */
[C---:B------:R-:W-:Y:S01]  /*6e90*/  HMMA.16816.F32.BF16 R184, R16.reuse, R84, R64 ;  /* 0x0000005410b8723c */ /* 0x040fe20000041840 */
[----:B------:R3:W4:Y:S07]  /*6ea0*/  MUFU.EX2 R64, R7 ;  /* 0x0000000700407308 */ /* 0x00072e0000000800 */
[----:B------:R-:W-:Y:S01]  /*6eb0*/  HMMA.16816.F32.BF16 R220, R16, R92, R56 ;  /* 0x0000005c10dc723c */ /* 0x000fe20000041838 */
[----:B------:R1:W-:Y:S01]  /*6ec0*/  MUFU.EX2 R56, R6 ;  /* 0x0000000600387308 */ /* 0x0003e20000000800 */
[----:B---3--:R-:W-:-:S06]  /*6ed0*/  FFMA.FTZ R7, R178, UR4, -R3 ;  /* 0x00000004b2077c23 */ /* 0x008fcc0008010803 */
[----:B------:R-:W-:Y:S01]  /*6ee0*/  HMMA.16816.F32.BF16 R68, R28, R104, RZ ;  /* 0x000000681c44723c */ /* 0x000fe200000418ff */
[----:B------:R3:W2:Y:S01]  /*6ef0*/  MUFU.EX2 R124, R7 ;  /* 0x00000007007c7308 */ /* 0x0006a20000000800 */
[----:B-1----:R-:W-:Y:S01]  /*6f00*/  FFMA.FTZ R6, R175, UR4, -R2 ;  /* 0x00000004af067c23 */ /* 0x002fe20008010802 */
[----:B------:R-:W-:-:S03]  /*6f10*/  IMAD.MOV.U32 R105, RZ, RZ, R9 ;  /* 0x000000ffff697224 */ /* 0x000fc600078e0009 */
[----:B------:R1:W-:Y:S01]  /*6f20*/  MUFU.EX2 R62, R6 ;  /* 0x00000006003e7308 */ /* 0x0003e20000000800 */
[----:B------:R-:W-:Y:S01]  /*6f30*/  MOV R104, R10 ;  /* 0x0000000a00687202 */ /* 0x000fe20000000f00 */
[----:B------:R-:W-:Y:S02]  /*6f40*/  IMAD.MOV.U32 R89, RZ, RZ, R11 ;  /* 0x000000ffff597224 */ /* 0x000fe400078e000b */
[----:B---3--:R-:W-:Y:S01]  /*6f50*/  FFMA.FTZ R7, R159, UR4, -R3 ;  /* 0x000000049f077c23 */ /* 0x008fe20008010803 */
[----:B------:R3:W2:Y:S01]  /*6f60*/  MUFU.EX2 R57, R8 ;  /* 0x0000000800397308 */ /* 0x0006a20000000800 */
[----:B------:R-:W-:Y:S01]  /*6f70*/  IMAD.MOV.U32 R59, RZ, RZ, R14 ;  /* 0x000000ffff3b7224 */ /* 0x000fe200078e000e */
[----:B------:R-:W-:Y:S02]  /*6f80*/  MOV R58, R13 ;  /* 0x0000000d003a7202 */ /* 0x000fe40000000f00 */
[----:B------:R4:W2:Y:S01]  /*6f90*/  MUFU.EX2 R47, R7 ;  /* 0x00000007002f7308 */ /* 0x0008a20000000800 */
[----:B-1----:R-:W-:-:S04]  /*6fa0*/  FFMA.FTZ R6, R160, UR4, -R2 ;  /* 0x00000004a0067c23 */ /* 0x002fc80008010802 */
[----:B------:R1:W-:Y:S01]  /*6fb0*/  MUFU.EX2 R240, R6 ;  /* 0x0000000600f07308 */ /* 0x0003e20000000800 */
[----:B---3--:R-:W-:Y:S01]  /*6fc0*/  HMMA.16816.F32.BF16 R8, R24, R108, RZ ;  /* 0x0000006c1808723c */ /* 0x008fe200000418ff */
[----:B------:R-:W-:Y:S01]  /*6fd0*/  IMAD.MOV.U32 R109, RZ, RZ, R15 ;  /* 0x000000ffff6d7224 */ /* 0x000fe200078e000f */
[----:B------:R-:W-:Y:S01]  /*6fe0*/  MOV R108, R12 ;  /* 0x0000000c006c7202 */ /* 0x000fe20000000f00 */
[----:B----4-:R-:W-:-:S05]  /*6ff0*/  FFMA.FTZ R7, R181, UR4, -R2 ;  /* 0x00000004b5077c23 */ /* 0x010fca0008010802 */
[----:B------:R-:W-:Y:S01]  /*7000*/  HMMA.16816.F32.BF16 R12, R20, R52, R48 ;  /* 0x00000034140c723c */ /* 0x000fe20000041830 */
[----:B-1----:R-:W-:Y:S01]  /*7010*/  FFMA.FTZ R6, R177, UR4, -R0 ;  /* 0x00000004b1067c23 */ /* 0x002fe20008010800 */
[----:B------:R1:W3:Y:S06]  /*7020*/  MUFU.EX2 R165, R7 ;  /* 0x0000000700a57308 */ /* 0x0002ec0000000800 */
[----:B------:R-:W-:Y:S01]  /*7030*/  HMMA.16816.F32.BF16 R212, R16, R116, R36 ;  /* 0x0000007410d4723c */ /* 0x000fe20000041824 */
[----:B------:R4:W-:Y:S01]  /*7040*/  MUFU.EX2 R242, R6 ;  /* 0x0000000600f27308 */ /* 0x0009e20000000800 */
[----:B------:R-:W3:Y:S01]  /*7050*/  LDSM.16.MT88.4 R36, [R45+0xf000] ;  /* 0x00f000002d24783b */ /* 0x000ee20000004200 */
[----:B-1----:R-:W-:Y:S01]  /*7060*/  FFMA.FTZ R7, R163, UR4, -R2 ;  /* 0x00000004a3077c23 */ /* 0x002fe20008010802 */
[----:B----4-:R-:W-:-:S03]  /*7070*/  FFMA.FTZ R6, R190, UR4, -R0 ;  /* 0x00000004be067c23 */ /* 0x010fc60008010800 */
[----:B------:R1:W-:Y:S04]  /*7080*/  MUFU.EX2 R60, R7 ;  /* 0x00000007003c7308 */ /* 0x0003e80000000800 */
[----:B------:R4:W-:Y:S01]  /*7090*/  MUFU.EX2 R209, R6 ;  /* 0x0000000600d17308 */ /* 0x0009e20000000800 */
[----:B-1----:R-:W-:Y:S01]  /*70a0*/  FFMA.FTZ R7, R182, UR4, -R0 ;  /* 0x00000004b6077c23 */ /* 0x002fe20008010800 */
[----:B----4-:R-:W-:-:S03]  /*70b0*/  FFMA.FTZ R6, R173, UR4, -R4 ;  /* 0x00000004ad067c23 */ /* 0x010fc60008010804 */
[----:B------:R1:W4:Y:S04]  /*70c0*/  MUFU.EX2 R252, R7 ;  /* 0x0000000700fc7308 */ /* 0x0003280000000800 */
[----:B------:R2:W-:Y:S01]  /*70d0*/  MUFU.EX2 R241, R6 ;  /* 0x0000000600f17308 */ /* 0x0005e20000000800 */
[----:B------:R-:W-:Y:S01]  /*70e0*/  IMAD.MOV.U32 R48, RZ, RZ, R15 ;  /* 0x000000ffff307224 */ /* 0x000fe200078e000f */
[----:B------:R-:W-:Y:S01]  /*70f0*/  MOV R182, R13 ;  /* 0x0000000d00b67202 */ /* 0x000fe20000000f00 */
[----:B------:R-:W-:Y:S01]  /*7100*/  IMAD.MOV.U32 R177, RZ, RZ, R14 ;  /* 0x000000ffffb17224 */ /* 0x000fe200078e000e */
[----:B------:R-:W-:Y:S01]  /*7110*/  MOV R116, R12 ;  /* 0x0000000c00747202 */ /* 0x000fe20000000f00 */
[----:B-1----:R-:W-:Y:S01]  /*7120*/  FFMA.FTZ R7, R164, UR4, -R0 ;  /* 0x00000004a4077c23 */ /* 0x002fe20008010800 */
[----:B------:R-:W-:-:S02]  /*7130*/  IMAD.MOV.U32 R164, RZ, RZ, R64 ;  /* 0x000000ffffa47224 */ /* 0x000fc400078e0040 */
[--C-:B--2---:R-:W-:Y:S01]  /*7140*/  FFMA.FTZ R6, R183, UR4, -R4.reuse ;  /* 0x00000004b7067c23 */ /* 0x104fe20008010804 */
[----:B------:R1:W2:Y:S02]  /*7150*/  MUFU.EX2 R243, R7 ;  /* 0x0000000700f37308 */ /* 0x0002a40000000800 */
[----:B------:R-:W-:Y:S02]  /*7160*/  F2FP.BF16.F32.PACK_AB R12, R164, R125 ;  /* 0x0000007da40c723e */ /* 0x000fe400000010ff */
[----:B------:R-:W-:Y:S01]  /*7170*/  F2FP.BF16.F32.PACK_AB R13, R63, R124 ;  /* 0x0000007c3f0d723e */ /* 0x000fe200000010ff */
[----:B------:R3:W-:Y:S01]  /*7180*/  MUFU.EX2 R237, R6 ;  /* 0x0000000600ed7308 */ /* 0x0007e20000000800 */
[----:B------:R-:W-:Y:S02]  /*7190*/  F2FP.BF16.F32.PACK_AB R14, R57, R61 ;  /* 0x0000003d390e723e */ /* 0x000fe400000010ff */
[----:B------:R-:W-:Y:S02]  /*71a0*/  F2FP.BF16.F32.PACK_AB R15, R56, R47 ;  /* 0x0000002f380f723e */ /* 0x000fe400000010ff */
[----:B------:R-:W-:Y:S01]  /*71b0*/  MOV R92, R207 ;  /* 0x000000cf005c7202 */ /* 0x000fe20000000f00 */
[--C-:B-1----:R-:W-:Y:S01]  /*71c0*/  FFMA.FTZ R7, R161, UR4, -R4.reuse ;  /* 0x00000004a1077c23 */ /* 0x102fe20008010804 */
[----:B------:R-:W-:Y:S01]  /*71d0*/  FFMA.FTZ R4, R145, UR4, -R4 ;  /* 0x0000000491047c23 */ /* 0x000fe20008010804 */
[----:B---3--:R-:W-:-:S03]  /*71e0*/  FFMA.FTZ R6, R176, UR4, -R3 ;  /* 0x00000004b0067c23 */ /* 0x008fc60008010803 */
[----:B------:R1:W-:Y:S01]  /*71f0*/  MUFU.EX2 R207, R4 ;  /* 0x0000000400cf7308 */ /* 0x0003e20000000800 */
[----:B------:R-:W-:Y:S03]  /*7200*/  HMMA.16816.F32.BF16 R216, R20, R84, R68 ;  /* 0x0000005414d8723c */ /* 0x000fe60000041844 */
[----:B------:R3:W-:Y:S01]  /*7210*/  MUFU.EX2 R236, R6 ;  /* 0x0000000600ec7308 */ /* 0x0007e20000000800 */
[----:B------:R-:W-:Y:S02]  /*7220*/  IMAD.MOV.U32 R93, RZ, RZ, R205 ;  /* 0x000000ffff5d7224 */ /* 0x000fe400078e00cd */
[----:B------:R-:W-:Y:S02]  /*7230*/  IMAD.MOV.U32 R88, RZ, RZ, R206 ;  /* 0x000000ffff587224 */ /* 0x000fe400078e00ce */
[----:B------:R-:W-:Y:S01]  /*7240*/  HMMA.16816.F32.BF16 R68, R12, R40, R80 ;  /* 0x000000280c44723c */ /* 0x000fe20000041850 */
[----:B------:R-:W2:Y:S01]  /*7250*/  LDSM.16.MT88.4 R80, [R45+0xd800] ;  /* 0x00d800002d50783b */ /* 0x000ea20000004200 */
[--C-:B-1----:R-:W-:Y:S01]  /*7260*/  FFMA.FTZ R4, R162, UR4, -R3.reuse ;  /* 0x00000004a2047c23 */ /* 0x102fe20008010803 */
[--C-:B---3--:R-:W-:Y:S01]  /*7270*/  FFMA.FTZ R6, R188, UR4, -R3.reuse ;  /* 0x00000004bc067c23 */ /* 0x108fe20008010803 */
[----:B------:R-:W-:-:S02]  /*7280*/  FFMA.FTZ R3, R144, UR4, -R3 ;  /* 0x0000000490037c23 */ /* 0x000fc40008010803 */
[----:B------:R1:W3:Y:S01]  /*7290*/  LDSM.16.MT88.4 R144, [R45+0xf800] ;  /* 0x00f800002d90783b */ /* 0x0002e20000004200 */
[----:B------:R4:W-:Y:S01]  /*72a0*/  MUFU.EX2 R205, R4 ;  /* 0x0000000400cd7308 */ /* 0x0009e20000000800 */
[----:B------:R-:W-:-:S03]  /*72b0*/  MOV R167, R193 ;  /* 0x000000c100a77202 */ /* 0x000fc60000000f00 */
[----:B------:R2:W-:Y:S01]  /*72c0*/  MUFU.EX2 R206, R3 ;  /* 0x0000000300ce7308 */ /* 0x0005e20000000800 */
[----:B------:R-:W-:Y:S02]  /*72d0*/  MOV R113, R192 ;  /* 0x000000c000717202 */ /* 0x000fe40000000f00 */
[----:B------:R-:W-:Y:S01]  /*72e0*/  HMMA.16816.F32.BF16 R192, R16, R52, R8 ;  /* 0x0000003410c0723c */ /* 0x000fe20000041808 */
[----:B------:R-:W-:Y:S02]  /*72f0*/  MOV R121, R204 ;  /* 0x000000cc00797202 */ /* 0x000fe40000000f00 */
[----:B------:R-:W-:Y:S01]  /*7300*/  F2FP.BF16.F32.PACK_AB R8, R62, R165 ;  /* 0x000000a53e08723e */ /* 0x000fe200000010ff */
[--C-:B----4-:R-:W-:Y:S01]  /*7310*/  FFMA.FTZ R4, R180, UR4, -R2.reuse ;  /* 0x00000004b4047c23 */ /* 0x110fe20008010802 */
[----:B------:R-:W-:Y:S01]  /*7320*/  F2FP.BF16.F32.PACK_AB R9, R242, R252 ;  /* 0x000000fcf209723e */ /* 0x000fe200000010ff */
[----:B--2---:R-:W-:Y:S01]  /*7330*/  FFMA.FTZ R3, R166, UR4, -R2 ;  /* 0x00000004a6037c23 */ /* 0x004fe20008010802 */
[----:B------:R-:W-:Y:S01]  /*7340*/  F2FP.BF16.F32.PACK_AB R10, R240, R60 ;  /* 0x0000003cf00a723e */ /* 0x000fe200000010ff */
[----:B------:R2:W-:Y:S01]  /*7350*/  MUFU.EX2 R231, R4 ;  /* 0x0000000400e77308 */ /* 0x0005e20000000800 */
[----:B------:R-:W-:-:S03]  /*7360*/  F2FP.BF16.F32.PACK_AB R11, R209, R243 ;  /* 0x000000f3d10b723e */ /* 0x000fc600000010ff */
[----:B------:R4:W-:Y:S04]  /*7370*/  MUFU.EX2 R204, R3 ;  /* 0x0000000300cc7308 */ /* 0x0009e80000000800 */
[----:B------:R-:W-:Y:S01]  /*7380*/  HMMA.16816.F32.BF16 R72, R8, R40, R76 ;  /* 0x000000280848723c */ /* 0x000fe2000004184c */
[--C-:B--2---:R-:W-:Y:S01]  /*7390*/  FFMA.FTZ R4, R189, UR4, -R2.reuse ;  /* 0x00000004bd047c23 */ /* 0x104fe20008010802 */
[----:B----4-:R-:W-:Y:S01]  /*73a0*/  FFMA.FTZ R3, R157, UR4, -R2 ;  /* 0x000000049d037c23 */ /* 0x010fe20008010802 */
[----:B------:R-:W-:-:S05]  /*73b0*/  FFMA.FTZ R2, R196, UR4, -R0 ;  /* 0x00000004c4027c23 */ /* 0x000fca0008010800 */
[-C--:B------:R-:W-:Y:S01]  /*73c0*/  HMMA.16816.F32.BF16 R76, R8, R42.reuse, R128 ;  /* 0x0000002a084c723c */ /* 0x080fe20000041880 */
[----:B------:R2:W-:Y:S04]  /*73d0*/  MUFU.EX2 R175, R3 ;  /* 0x0000000300af7308 */ /* 0x0005e80000000800 */
[----:B------:R4:W-:Y:S03]  /*73e0*/  MUFU.EX2 R173, R2 ;  /* 0x0000000200ad7308 */ /* 0x0009e60000000800 */
[----:B------:R-:W-:Y:S01]  /*73f0*/  HMMA.16816.F32.BF16 R40, R12, R42, R132 ;  /* 0x0000002a0c28723c */ /* 0x000fe20000041884 */
[----:B------:R-:W-:Y:S01]  /*7400*/  MOV R67, R229 ;  /* 0x000000e500437202 */ /* 0x000fe20000000f00 */
[----:B------:R-:W3:Y:S01]  /*7410*/  MUFU.EX2 R208, R7 ;  /* 0x0000000700d07308 */ /* 0x000ee20000000800 */
[----:B--2---:R-:W-:-:S05]  /*7420*/  FFMA.FTZ R3, R191, UR4, -R0 ;  /* 0x00000004bf037c23 */ /* 0x004fca0008010800 */
[-C--:B------:R-:W-:Y:S01]  /*7430*/  HMMA.16816.F32.BF16 R132, R12, R36.reuse, R136 ;  /* 0x000000240c84723c */ /* 0x080fe20000041888 */
[--C-:B----4-:R-:W-:Y:S01]  /*7440*/  FFMA.FTZ R2, R156, UR4, -R0.reuse ;  /* 0x000000049c027c23 */ /* 0x110fe20008010800 */
[----:B------:R-:W-:Y:S01]  /*7450*/  FFMA.FTZ R0, R179, UR4, -R0 ;  /* 0x00000004b3007c23 */ /* 0x000fe20008010800 */
[----:B------:R-:W2:Y:S05]  /*7460*/  MUFU.EX2 R235, R6 ;  /* 0x0000000600eb7308 */ /* 0x000eaa0000000800 */
[----:B------:R-:W-:Y:S01]  /*7470*/  HMMA.16816.F32.BF16 R136, R8, R36, R152 ;  /* 0x000000240888723c */ /* 0x000fe20000041898 */
[----:B------:R-:W-:Y:S01]  /*7480*/  IMAD.MOV.U32 R152, RZ, RZ, R47 ;  /* 0x000000ffff987224 */ /* 0x000fe200078e002f */
[----:B------:R-:W-:Y:S04]  /*7490*/  MUFU.EX2 R229, R4 ;  /* 0x0000000400e57308 */ /* 0x000fe80000000800 */
[----:B-1----:R-:W1:Y:S04]  /*74a0*/  MUFU.EX2 R45, R3 ;  /* 0x00000003002d7308 */ /* 0x002e680000000800 */
[----:B------:R-:W-:Y:S04]  /*74b0*/  MUFU.EX2 R47, R2 ;  /* 0x00000002002f7308 */ /* 0x000fe80000000800 */
[----:B------:R4:W1:Y:S01]  /*74c0*/  MUFU.EX2 R174, R0 ;  /* 0x0000000000ae7308 */ /* 0x0008620000000800 */
[----:B------:R-:W-:Y:S01]  /*74d0*/  IMAD.MOV.U32 R154, RZ, RZ, R113 ;  /* 0x000000ffff9a7224 */ /* 0x000fe200078e0071 */
[----:B------:R-:W-:Y:S01]  /*74e0*/  MOV R65, R202 ;  /* 0x000000ca00417202 */ /* 0x000fe20000000f00 */
[----:B------:R-:W-:Y:S01]  /*74f0*/  IMAD.MOV.U32 R66, RZ, RZ, R203 ;  /* 0x000000ffff427224 */ /* 0x000fe200078e00cb */
[----:B------:R-:W-:Y:S01]  /*7500*/  MOV R85, R200 ;  /* 0x000000c800557202 */ /* 0x000fe20000000f00 */
[----:B------:R-:W-:Y:S01]  /*7510*/  IMAD.MOV.U32 R64, RZ, RZ, R201 ;  /* 0x000000ffff407224 */ /* 0x000fe200078e00c9 */
[----:B------:R-:W-:Y:S01]  /*7520*/  MOV R113, R197 ;  /* 0x000000c500717202 */ /* 0x000fe20000000f00 */
[----:B------:R-:W-:Y:S01]  /*7530*/  IMAD.MOV.U32 R112, RZ, RZ, R199 ;  /* 0x000000ffff707224 */ /* 0x000fe200078e00c7 */
[----:B---3--:R-:W-:-:S02]  /*7540*/  F2FP.BF16.F32.PACK_AB R200, R208, R241 ;  /* 0x000000f1d0c8723e */ /* 0x008fc400000010ff */
[----:B------:R-:W-:Y:S02]  /*7550*/  F2FP.BF16.F32.PACK_AB R201, R205, R236 ;  /* 0x000000eccdc9723e */ /* 0x000fe400000010ff */
[----:B------:R-:W-:Y:S01]  /*7560*/  F2FP.BF16.F32.PACK_AB R202, R207, R237 ;  /* 0x000000edcfca723e */ /* 0x000fe200000010ff */
[----:B----4-:R-:W-:Y:S01]  /*7570*/  IMAD.MOV.U32 R0, RZ, RZ, R198 ;  /* 0x000000ffff007224 */ /* 0x010fe200078e00c6 */
[----:B--2---:R-:W-:Y:S02]  /*7580*/  F2FP.BF16.F32.PACK_AB R203, R206, R235 ;  /* 0x000000ebcecb723e */ /* 0x004fe400000010ff */
[----:B------:R-:W-:Y:S02]  /*7590*/  F2FP.BF16.F32.PACK_AB R196, R204, R231 ;  /* 0x000000e7ccc4723e */ /* 0x000fe400000010ff */
[----:B-1----:R-:W-:Y:S02]  /*75a0*/  F2FP.BF16.F32.PACK_AB R197, R45, R173 ;  /* 0x000000ad2dc5723e */ /* 0x002fe400000010ff */
[----:B------:R-:W-:-:S02]  /*75b0*/  F2FP.BF16.F32.PACK_AB R198, R175, R229 ;  /* 0x000000e5afc6723e */ /* 0x000fc400000010ff */
[----:B------:R-:W-:Y:S01]  /*75c0*/  F2FP.BF16.F32.PACK_AB R199, R174, R47 ;  /* 0x0000002faec7723e */ /* 0x000fe200000010ff */
[-C--:B------:R-:W-:Y:S01]  /*75d0*/  HMMA.16816.F32.BF16 R68, R200, R80.reuse, R68 ;  /* 0x00000050c844723c */ /* 0x080fe20000041844 */
[----:B------:R-:W-:Y:S01]  /*75e0*/  IMAD.MOV.U32 R166, RZ, RZ, R63 ;  /* 0x000000ffffa67224 */ /* 0x000fe200078e003f */
[----:B------:R-:W-:Y:S01]  /*75f0*/  MOV R155, R62 ;  /* 0x0000003e009b7202 */ /* 0x000fe20000000f00 */
[----:B------:R-:W-:Y:S01]  /*7600*/  IMAD.MOV.U32 R117, RZ, RZ, R58 ;  /* 0x000000ffff757224 */ /* 0x000fe200078e003a */
[----:B------:R-:W-:Y:S02]  /*7610*/  MOV R153, R61 ;  /* 0x0000003d00997202 */ /* 0x000fe40000000f00 */
[----:B------:R-:W-:Y:S02]  /*7620*/  MOV R2, R60 ;  /* 0x0000003c00027202 */ /* 0x000fe40000000f00 */
[----:B------:R-:W-:Y:S01]  /*7630*/  HMMA.16816.F32.BF16 R72, R196, R80, R72 ;  /* 0x00000050c448723c */ /* 0x000fe20000041848 */
[----:B------:R-:W-:-:S02]  /*7640*/  MOV R181, R59 ;  /* 0x0000003b00b57202 */ /* 0x000fc40000000f00 */
[----:B------:R-:W-:-:S05]  /*7650*/  MOV R3, R56 ;  /* 0x0000003800037202 */ /* 0x000fca0000000f00 */
[----:B------:R-:W-:Y:S08]  /*7660*/  HMMA.16816.F32.BF16 R76, R196, R82, R76 ;  /* 0x00000052c44c723c */ /* 0x000ff0000004184c */
[-C--:B------:R-:W-:Y:S08]  /*7670*/  HMMA.16816.F32.BF16 R132, R200, R144.reuse, R132 ;  /* 0x00000090c884723c */ /* 0x080ff00000041884 */
[----:B------:R-:W-:Y:S01]  /*7680*/  HMMA.16816.F32.BF16 R136, R196, R144, R136 ;  /* 0x00000090c488723c */ /* 0x000fe20000041888 */
[----:B------:R-:W-:Y:S01]  /*7690*/  IMAD.MOV.U32 R145, RZ, RZ, R57 ;  /* 0x000000ffff917224 */ /* 0x000fe200078e0039 */
[----:B------:R-:W-:-:S06]  /*76a0*/  MOV R144, R48 ;  /* 0x0000003000907202 */ /* 0x000fcc0000000f00 */
[-C--:B------:R-:W-:Y:S08]  /*76b0*/  HMMA.16816.F32.BF16 R188, R8, R38.reuse, R148 ;  /* 0x0000002608bc723c */ /* 0x080ff00000041894 */
[----:B------:R-:W-:Y:S08]  /*76c0*/  HMMA.16816.F32.BF16 R160, R12, R38, R140 ;  /* 0x000000260ca0723c */ /* 0x000ff0000004188c */
[----:B------:R-:W-:Y:S08]  /*76d0*/  HMMA.16816.F32.BF16 R80, R200, R82, R40 ;  /* 0x00000052c850723c */ /* 0x000ff00000041828 */
[C---:B------:R-:W-:Y:S08]  /*76e0*/  HMMA.16816.F32.BF16 R60, R24.reuse, R106, RZ ;  /* 0x0000006a183c723c */ /* 0x040ff000000418ff */
[C---:B------:R-:W-:Y:S08]  /*76f0*/  HMMA.16816.F32.BF16 R56, R24.reuse, R114, RZ ;  /* 0x000000721838723c */ /* 0x040ff000000418ff */
[C---:B------:R-:W-:Y:S08]  /*7700*/  HMMA.16816.F32.BF16 R48, R24.reuse, R126, RZ ;  /* 0x0000007e1830723c */ /* 0x040ff000000418ff */
[C---:B------:R-:W-:Y:S08]  /*7710*/  HMMA.16816.F32.BF16 R40, R24.reuse, R122, RZ ;  /* 0x0000007a1828723c */ /* 0x040ff000000418ff */
[C---:B------:R-:W-:Y:S08]  /*7720*/  HMMA.16816.F32.BF16 R36, R24.reuse, R102, RZ ;  /* 0x000000661824723c */ /* 0x040ff000000418ff */
[----:B------:R-:W-:Y:S01]  /*7730*/  HMMA.16816.F32.BF16 R24, R24, R110, RZ ;  /* 0x0000006e1818723c */ /* 0x000fe200000418ff */
[----:B------:R-:W-:Y:S01]  /*7740*/  MOV R100, R64 ;  /* 0x0000004000647202 */ /* 0x000fe20000000f00 */
[----:B------:R-:W-:Y:S01]  /*7750*/  IMAD.MOV.U32 R101, RZ, RZ, R65 ;  /* 0x000000ffff657224 */ /* 0x000fe200078e0041 */
[----:B------:R-:W-:Y:S01]  /*7760*/  MOV R96, R66 ;  /* 0x0000004200607202 */ /* 0x000fe20000000f00 */
[----:B------:R-:W-:-:S04]  /*7770*/  IMAD.MOV.U32 R97, RZ, RZ, R67 ;  /* 0x000000ffff617224 */ /* 0x000fc800078e0043 */
[C---:B------:R-:W-:Y:S08]  /*7780*/  HMMA.16816.F32.BF16 R60, R16.reuse, R86, R60 ;  /* 0x00000056103c723c */ /* 0x040ff0000004183c */
[C---:B------:R-:W-:Y:S08]  /*7790*/  HMMA.16816.F32.BF16 R56, R16.reuse, R94, R56 ;  /* 0x0000005e1038723c */ /* 0x040ff00000041838 */
[C---:B------:R-:W-:Y:S08]  /*77a0*/  HMMA.16816.F32.BF16 R64, R16.reuse, R90, R48 ;  /* 0x0000005a1040723c */ /* 0x040ff00000041830 */
[C---:B------:R-:W-:Y:S08]  /*77b0*/  HMMA.16816.F32.BF16 R140, R16.reuse, R98, R40 ;  /* 0x00000062108c723c */ /* 0x040ff00000041828 */
[C---:B------:R-:W-:Y:S08]  /*77c0*/  HMMA.16816.F32.BF16 R156, R16.reuse, R118, R36 ;  /* 0x00000076109c723c */ /* 0x040ff00000041824 */
[----:B------:R-:W-:Y:S08]  /*77d0*/  HMMA.16816.F32.BF16 R128, R16, R54, R24 ;  /* 0x000000361080723c */ /* 0x000ff00000041818 */
[----:B------:R-:W-:Y:S01]  /*77e0*/  HMMA.16816.F32.BF16 R16, R28, R106, RZ ;  /* 0x0000006a1c10723c */ /* 0x000fe200000418ff */
[----:B------:R-:W-:-:S07]  /*77f0*/  IMAD.MOV.U32 R178, RZ, RZ, R85 ;  /* 0x000000ffffb27224 */ /* 0x000fce00078e0055 */
[----:B------:R-:W-:-:S12]  /*7800*/  HMMA.16816.F32.BF16 R24, R28, R114, RZ ;  /* 0x000000721c18723c */ /* 0x000fd800000418ff */
[----:B------:R-:W-:Y:S08]  /*7810*/  HMMA.16816.F32.BF16 R84, R20, R86, R16 ;  /* 0x000000561454723c */ /* 0x000ff00000041810 */
[----:B------:R-:W-:Y:S01]  /*7820*/  HMMA.16816.F32.BF16 R16, R28, R126, RZ ;  /* 0x0000007e1c10723c */ /* 0x000fe200000418ff */
[----:B------:R-:W-:Y:S01]  /*7830*/  MOV R149, R117 ;  /* 0x0000007500957202 */ /* 0x000fe20000000f00 */
[----:B------:R-:W-:Y:S01]  /*7840*/  IMAD.MOV.U32 R126, RZ, RZ, R92 ;  /* 0x000000ffff7e7224 */ /* 0x000fe200078e005c */
[----:B------:R-:W-:-:S05]  /*7850*/  MOV R117, R93 ;  /* 0x0000005d00757202 */ /* 0x000fca0000000f00 */
[----:B------:R-:W-:Y:S08]  /*7860*/  HMMA.16816.F32.BF16 R92, R20, R94, R24 ;  /* 0x0000005e145c723c */ /* 0x000ff00000041818 */
[----:B------:R-:W-:Y:S08]  /*7870*/  HMMA.16816.F32.BF16 R24, R28, R122, RZ ;  /* 0x0000007a1c18723c */ /* 0x000ff000000418ff */
[----:B------:R-:W-:Y:S08]  /*7880*/  HMMA.16816.F32.BF16 R40, R20, R90, R16 ;  /* 0x0000005a1428723c */ /* 0x000ff00000041810 */
[C---:B------:R-:W-:Y:S08]  /*7890*/  HMMA.16816.F32.BF16 R16, R28.reuse, R102, RZ ;  /* 0x000000661c10723c */ /* 0x040ff000000418ff */
[----:B------:R-:W-:Y:S08]  /*78a0*/  HMMA.16816.F32.BF16 R28, R28, R110, RZ ;  /* 0x0000006e1c1c723c */ /* 0x000ff000000418ff */
[C---:B------:R-:W-:Y:S01]  /*78b0*/  HMMA.16816.F32.BF16 R48, R20.reuse, R98, R24 ;  /* 0x000000621430723c */ /* 0x040fe20000041818 */
[----:B------:R-:W1:Y:S07]  /*78c0*/  LDSM.16.MT88.4 R24, [R44+0xd000] ;  /* 0x00d000002c18783b */ /* 0x000e6e0000004200 */
[C---:B------:R-:W-:Y:S08]  /*78d0*/  HMMA.16816.F32.BF16 R36, R20.reuse, R118, R16 ;  /* 0x000000761424723c */ /* 0x040ff00000041810 */
[----:B------:R-:W-:Y:S01]  /*78e0*/  HMMA.16816.F32.BF16 R28, R20, R54, R28 ;  /* 0x00000036141c723c */ /* 0x000fe2000004181c */
[----:B------:R-:W2:Y:S01]  /*78f0*/  LDSM.16.MT88.4 R20, [R5+0x1000] ;  /* 0x001000000514783b */ /* 0x000ea20000004200 */
        /* <DEDUP_REMOVED lines=10> */
[----:B------:R-:W-:Y:S01]  /*79a0*/  MOV R7, R101 ;  /* 0x0000006500077202 */ /* 0x000fe20000000f00 */
[----:B------:R-:W3:Y:S01]  /*79b0*/  LDSM.16.MT88.4 R16, [R46+0x1000] ;  /* 0x001000002e10783b */ /* 0x000ee20000004200 */
[C---:B-1----:R-:W-:Y:S08]  /*79c0*/  HMMA.16816.F32.BF16 R176, R8.reuse, R24, R184 ;  /* 0x0000001808b0723c */ /* 0x042ff000000418b8 */
[-C--:B------:R-:W-:Y:S08]  /*79d0*/  HMMA.16816.F32.BF16 R184, R8, R26.reuse, R60 ;  /* 0x0000001a08b8723c */ /* 0x080ff0000004183c */
[C---:B------:R-:W-:Y:S08]  /*79e0*/  HMMA.16816.F32.BF16 R60, R12.reuse, R26, R84 ;  /* 0x0000001a0c3c723c */ /* 0x040ff00000041854 */
[----:B--2---:R-:W-:Y:S01]  /*79f0*/  HMMA.16816.F32.BF16 R84, R12, R20, R224 ;  /* 0x000000140c54723c */ /* 0x004fe200000418e0 */
[----:B------:R-:W-:Y:S01]  /*7a00*/  MOV R224, R115 ;  /* 0x0000007300e07202 */ /* 0x000fe20000000f00 */
[----:B------:R-:W-:-:S06]  /*7a10*/  IMAD.MOV.U32 R115, RZ, RZ, R167 ;  /* 0x000000ffff737224 */ /* 0x000fcc00078e00a7 */
[----:B------:R-:W-:Y:S01]  /*7a20*/  HMMA.16816.F32.BF16 R88, R8, R20, R220 ;  /* 0x000000140858723c */ /* 0x000fe200000418dc */
        /* <DEDUP_REMOVED lines=8> */
[----:B------:R-:W-:-:S03]  /*7ab0*/  MOV R0, R125 ;  /* 0x0000007d00007202 */ /* 0x000fc60000000f00 */
[-C--:B------:R-:W-:Y:S01]  /*7ac0*/  HMMA.16816.F32.BF16 R52, R8, R22.reuse, R56 ;  /* 0x000000160834723c */ /* 0x080fe20000041838 */
[----:B------:R-:W-:Y:S01]  /*7ad0*/  MOV R2, R238 ;  /* 0x000000ee00027202 */ /* 0x000fe20000000f00 */
[----:B------:R-:W-:Y:S01]  /*7ae0*/  IMAD.MOV.U32 R116, RZ, RZ, R121 ;  /* 0x000000ffff747224 */ /* 0x000fe200078e0079 */
[----:B------:R-:W-:Y:S01]  /*7af0*/  MOV R220, R224 ;  /* 0x000000e000dc7202 */ /* 0x000fe20000000f00 */
[----:B------:R-:W2:Y:S01]  /*7b00*/  LDL.LU R238, [R1+0x8c] ;  /* 0x00008c0001ee7983 */ /* 0x000ea20000300800 */
[----:B------:R-:W-:Y:S01]  /*7b10*/  MOV R224, R99 ;  /* 0x0000006300e07202 */ /* 0x000fe20000000f00 */
[----:B------:R-:W-:Y:S02]  /*7b20*/  IMAD.MOV.U32 R99, RZ, RZ, R145 ;  /* 0x000000ffff637224 */ /* 0x000fe400078e0091 */
        /* <DEDUP_REMOVED lines=14> */
[----:B---3--:R-:W-:Y:S01]  /*7c10*/  HMMA.16816.F32.BF16 R100, R12, R16, R248 ;  /* 0x000000100c64723c */ /* 0x008fe200000418f8 */
[----:B------:R-:W3:Y:S01]  /*7c20*/  LDL.LU R168, [R1+0x88] ;  /* 0x0000880001a87983 */ /* 0x000ee20000300800 */
[----:B------:R-:W-:-:S03]  /*7c30*/  MOV R96, R34 ;  /* 0x0000002200607202 */ /* 0x000fc60000000f00 */
[----:B------:R-:W4:Y:S04]  /*7c40*/  LDL.LU R33, [R1+0x84] ;  /* 0x0000840001217983 */ /* 0x000f280000300800 */
[----:B------:R-:W2:Y:S01]  /*7c50*/  LDL.LU R34, [R1+0x80] ;  /* 0x0000800001227983 */ /* 0x000ea20000300800 */
[----:B------:R-:W-:Y:S01]  /*7c60*/  MOV R151, R109 ;  /* 0x0000006d00977202 */ /* 0x000fe20000000f00 */
[----:B------:R-:W-:Y:S01]  /*7c70*/  HMMA.16816.F32.BF16 R40, R12, R18, R40 ;  /* 0x000000120c28723c */ /* 0x000fe20000041828 */
[----:B------:R-:W-:Y:S01]  /*7c80*/  MOV R121, R105 ;  /* 0x0000006900797202 */ /* 0x000fe20000000f00 */
[----:B------:R-:W1:Y:S04]  /*7c90*/  LDSM.16.MT88.4 R24, [R44+0xf000] ;  /* 0x00f000002c18783b */ /* 0x000e680000004200 */
[----:B------:R-:W-:Y:S02]  /*7ca0*/  LDSM.16.MT88.4 R20, [R5+0x3000] ;  /* 0x003000000514783b */ /* 0x000fe40000004200 */
[C---:B------:R-:W-:Y:S08]  /*7cb0*/  HMMA.16816.F32.BF16 R104, R8.reuse, R16, R244 ;  /* 0x000000100868723c */ /* 0x040ff000000418f4 */
[----:B------:R-:W-:Y:S01]  /*7cc0*/  HMMA.16816.F32.BF16 R108, R8, R18, R64 ;  /* 0x00000012086c723c */ /* 0x000fe20000041840 */
[----:B------:R-:W1:Y:S01]  /*7cd0*/  LDSM.16.MT88.4 R16, [R46+0x3000] ;  /* 0x003000002e10783b */ /* 0x000e620000004200 */
        /* <DEDUP_REMOVED lines=25> */
[----:B-1----:R-:W-:Y:S01]  /*7e70*/  HMMA.16816.F32.BF16 R120, R8, R24, R120 ;  /* 0x000000180878723c */ /* 0x002fe20000041878 */
[----:B------:R-:W-:Y:S01]  /*7e80*/  MOV R144, R4 ;  /* 0x0000000400907202 */ /* 0x000fe20000000f00 */
[----:B------:R1:W5:Y:S01]  /*7e90*/  LDL.LU R169, [R1+0x7c] ;  /* 0x00007c0001a97983 */ /* 0x0003620000300800 */
        /* <DEDUP_REMOVED lines=20> */
[----:B------:R1:W5:Y:S01]  /*7fe0*/  LDL.LU R172, [R1+0x78] ;  /* 0x0000780001ac7983 */ /* 0x0003620000300800 */
[----:B------:R-:W-:-:S03]  /*7ff0*/  MOV R64, R7 ;  /* 0x0000000700407202 */ /* 0x000fc60000000f00 */
[----:B------:R-:W-:Y:S01]  /*8000*/  HMMA.16816.F32.BF16 R152, R8, R20, R212 ;  /* 0x000000140898723c */ /* 0x000fe200000418d4 */
[----:B------:R-:W-:Y:S01]  /*8010*/  IMAD.MOV.U32 R213, RZ, RZ, R96 ;  /* 0x000000ffffd57224 */ /* 0x000fe200078e0060 */
[----:B------:R-:W-:Y:S01]  /*8020*/  MOV R215, R97 ;  /* 0x0000006100d77202 */ /* 0x000fe20000000f00 */
[----:B------:R1:W5:Y:S01]  /*8030*/  LDL.LU R170, [R1+0x74] ;  /* 0x0000740001aa7983 */ /* 0x0003620000300800 */
[----:B------:R-:W-:-:S04]  /*8040*/  MOV R2, R112 ;  /* 0x0000007000027202 */ /* 0x000fc80000000f00 */
[----:B------:R-:W-:Y:S01]  /*8050*/  HMMA.16816.F32.BF16 R192, R12, R16, R248 ;  /* 0x000000100cc0723c */ /* 0x000fe200000418f8 */
[----:B------:R-:W-:Y:S01]  /*8060*/  MOV R250, R98 ;  /* 0x0000006200fa7202 */ /* 0x000fe20000000f00 */
[----:B------:R-:W-:Y:S01]  /*8070*/  IMAD.MOV.U32 R248, RZ, RZ, R114 ;  /* 0x000000fffff87224 */ /* 0x000fe200078e0072 */
[----:B------:R-:W-:Y:S01]  /*8080*/  MOV R249, R99 ;  /* 0x0000006300f97202 */ /* 0x000fe20000000f00 */
[----:B------:R-:W1:Y:S04]  /*8090*/  LDSM.16.MT88.4 R112, [R46+0x1800] ;  /* 0x001800002e70783b */ /* 0x000e680000004200 */
[----:B------:R-:W-:Y:S01]  /*80a0*/  HMMA.16816.F32.BF16 R140, R196, R146, R188 ;  /* 0x00000092c48c723c */ /* 0x000fe200000418bc */
[----:B------:R-:W-:Y:S04]  /*80b0*/  LDSM.16.MT88.4 R96, [R5+0x1800] ;  /* 0x001800000560783b */ /* 0x000fe80000004200 */
[----:B------:R-:W1:Y:S03]  /*80c0*/  LDSM.16.MT88.4 R188, [R44+0xd800] ;  /* 0x00d800002cbc783b */ /* 0x000e660000004200 */
[----:B------:R-:W-:Y:S01]  /*80d0*/  HMMA.16816.F32.BF16 R156, R8, R22, R156 ;  /* 0x00000016089c723c */ /* 0x000fe2000004189c */
[----:B------:R-:W-:Y:S01]  /*80e0*/  MOV R214, R94 ;  /* 0x0000005e00d67202 */ /* 0x000fe20000000f00 */
[----:B------:R1:W5:Y:S01]  /*80f0*/  LDL.LU R171, [R1+0x70] ;  /* 0x0000700001ab7983 */ /* 0x0003620000300800 */
[----:B------:R-:W-:-:S05]  /*8100*/  IMAD.MOV.U32 R251, RZ, RZ, R95 ;  /* 0x000000fffffb7224 */ /* 0x000fca00078e005f */
[----:B------:R-:W-:Y:S01]  /*8110*/  HMMA.16816.F32.BF16 R116, R12, R24, R116 ;  /* 0x000000180c74723c */ /* 0x000fe20000041874 */
[----:B------:R-:W-:Y:S01]  /*8120*/  FADD.FTZ R2, R211, R2 ;  /* 0x00000002d3027221 */ /* 0x000fe20000010000 */
[----:B------:R2:W5:Y:S06]  /*8130*/  LDL.LU R35, [R1+0x6c] ;  /* 0x00006c0001237983 */ /* 0x00056c0000300800 */
[----:B------:R-:W-:Y:S01]  /*8140*/  HMMA.16816.F32.BF16 R144, R200, R146, R160 ;  /* 0x00000092c890723c */ /* 0x000fe200000418a0 */
[----:B------:R-:W-:Y:S04]  /*8150*/  LDSM.16.MT88.4 R160, [R5+0x3800] ;  /* 0x0038000005a0783b */ /* 0x000fe80000004200 */
[----:B------:R-:W-:Y:S03]  /*8160*/  LDSM.16.MT88.4 R4, [R46+0x3800] ;  /* 0x003800002e04783b */ /* 0x000fe60000004200 */
[----:B------:R-:W-:Y:S01]  /*8170*/  HMMA.16816.F32.BF16 R8, R8, R18, R128 ;  /* 0x000000120808723c */ /* 0x000fe20000041880 */
[----:B------:R-:W1:Y:S07]  /*8180*/  LDSM.16.MT88.4 R128, [R44+0xf800] ;  /* 0x00f800002c80783b */ /* 0x000e6e0000004200 */
[C---:B-1----:R-:W-:Y:S08]  /*8190*/  HMMA.16816.F32.BF16 R104, R196.reuse, R112, R104 ;  /* 0x00000070c468723c */ /* 0x042ff00000041868 */
        /* <DEDUP_REMOVED lines=11> */
[----:B------:R-:W-:-:S07]  /*8250*/  FADD.FTZ R2, R232, R2 ;  /* 0x00000002e8027221 */ /* 0x000fce0000010000 */
[----:B------:R-:W-:Y:S08]  /*8260*/  HMMA.16816.F32.BF16 R48, R12, R26, R48 ;  /* 0x0000001a0c30723c */ /* 0x000ff00000041830 */
[----:B------:R-:W-:Y:S01]  /*8270*/  HMMA.16816.F32.BF16 R192, R200, R4, R192 ;  /* 0x00000004c8c0723c */ /* 0x000fe200000418c0 */
[----:B----4-:R-:W-:-:S07]  /*8280*/  MOV R212, R33 ;  /* 0x0000002100d47202 */ /* 0x010fce0000000f00 */
[----:B------:R-:W-:Y:S01]  /*8290*/  HMMA.16816.F32.BF16 R148, R12, R20, R148 ;  /* 0x000000140c94723c */ /* 0x000fe20000041894 */
[----:B------:R1:W5:Y:S01]  /*82a0*/  LDL.LU R33, [R1+0x68] ;  /* 0x0000680001217983 */ /* 0x0003620000300800 */
[----:B--2---:R-:W-:-:S03]  /*82b0*/  MOV R25, R34 ;  /* 0x0000002200197202 */ /* 0x004fc60000000f00 */
[----:B------:R1:W5:Y:S02]  /*82c0*/  LDL.LU R34, [R1+0x64] ;  /* 0x0000640001227983 */ /* 0x0003640000300800 */
[----:B------:R-:W-:Y:S01]  /*82d0*/  FADD.FTZ R9, R212, R25 ;  /* 0x00000019d4097221 */ /* 0x000fe20000010000 */
[----:B------:R-:W-:Y:S01]  /*82e0*/  IMAD.MOV.U32 R212, RZ, RZ, R213 ;  /* 0x000000ffffd47224 */ /* 0x000fe200078e00d5 */
[----:B------:R-:W-:Y:S02]  /*82f0*/  MOV R213, R214 ;  /* 0x000000d600d57202 */ /* 0x000fe40000000f00 */
[----:B------:R-:W-:Y:S01]  /*8300*/  MOV R214, R226 ;  /* 0x000000e200d67202 */ /* 0x000fe20000000f00 */
[----:B------:R-:W-:Y:S01]  /*8310*/  IMAD.MOV.U32 R226, RZ, RZ, R227 ;  /* 0x000000ffffe27224 */ /* 0x000fe200078e00e3 */
[----:B------:R-:W-:Y:S02]  /*8320*/  MOV R227, R216 ;  /* 0x000000d800e37202 */ /* 0x000fe40000000f00 */
[----:B------:R-:W-:Y:S01]  /*8330*/  MOV R216, R217 ;  /* 0x000000d900d87202 */ /* 0x000fe20000000f00 */
[----:B------:R-:W-:-:S02]  /*8340*/  IMAD.MOV.U32 R217, RZ, RZ, R218 ;  /* 0x000000ffffd97224 */ /* 0x000fc400078e00da */
[----:B------:R-:W-:Y:S01]  /*8350*/  IMAD.MOV.U32 R25, RZ, RZ, R212 ;  /* 0x000000ffff197224 */ /* 0x000fe200078e00d4 */
[----:B------:R-:W-:Y:S02]  /*8360*/  MOV R212, R213 ;  /* 0x000000d500d47202 */ /* 0x000fe40000000f00 */
[----:B------:R-:W-:Y:S01]  /*8370*/  MOV R213, R214 ;  /* 0x000000d600d57202 */ /* 0x000fe20000000f00 */
[----:B------:R-:W-:Y:S01]  /*8380*/  IMAD.MOV.U32 R214, RZ, RZ, R217 ;  /* 0x000000ffffd67224 */ /* 0x000fe200078e00d9 */
[----:B------:R-:W-:Y:S02]  /*8390*/  MOV R24, R25 ;  /* 0x0000001900187202 */ /* 0x000fe40000000f00 */
[----:B------:R-:W-:Y:S02]  /*83a0*/  MOV R218, R219 ;  /* 0x000000db00da7202 */ /* 0x000fe40000000f00 */
[----:B------:R-:W-:Y:S01]  /*83b0*/  MOV R25, R212 ;  /* 0x000000d400197202 */ /* 0x000fe20000000f00 */
[----:B------:R-:W-:Y:S01]  /*83c0*/  IMAD.MOV.U32 R212, RZ, RZ, R213 ;  /* 0x000000ffffd47224 */ /* 0x000fe200078e00d5 */
[----:B------:R-:W-:Y:S01]  /*83d0*/  MOV R219, R3 ;  /* 0x0000000300db7202 */ /* 0x000fe20000000f00 */
[----:B------:R-:W-:Y:S01]  /*83e0*/  FADD.FTZ R3, R228, R32 ;  /* 0x00000020e4037221 */ /* 0x000fe20000010000 */
[----:B------:R-:W-:Y:S01]  /*83f0*/  MOV R213, R214 ;  /* 0x000000d600d57202 */ /* 0x000fe20000000f00 */
[----:B------:R-:W-:Y:S01]  /*8400*/  FADD.FTZ R9, R238, R9 ;  /* 0x00000009ee097221 */ /* 0x000fe20000010000 */
[----:B------:R-:W-:Y:S01]  /*8410*/  MOV R214, R0 ;  /* 0x0000000000d67202 */ /* 0x000fe20000000f00 */
[----:B------:R-:W-:Y:S01]  /*8420*/  FADD.FTZ R0, R210, R239 ;  /* 0x000000efd2007221 */ /* 0x000fe20000010000 */
[----:B------:R-:W-:-:S02]  /*8430*/  IMAD.MOV.U32 R27, RZ, RZ, R24 ;  /* 0x000000ffff1b7224 */ /* 0x000fc400078e0018 */
[----:B------:R-:W-:Y:S01]  /*8440*/  FADD.FTZ R3, R233, R3 ;  /* 0x00000003e9037221 */ /* 0x000fe20000010000 */
[----:B------:R-:W-:Y:S01]  /*8450*/  MOV R24, R25 ;  /* 0x0000001900187202 */ /* 0x000fe20000000f00 */
[----:B------:R-:W-:Y:S01]  /*8460*/  FADD.FTZ R0, R230, R0 ;  /* 0x00000000e6007221 */ /* 0x000fe20000010000 */
[----:B------:R-:W-:Y:S01]  /*8470*/  MOV R25, R212 ;  /* 0x000000d400197202 */ /* 0x000fe20000000f00 */
[----:B------:R-:W-:Y:S02]  /*8480*/  IMAD.MOV.U32 R212, RZ, RZ, R213 ;  /* 0x000000ffffd47224 */ /* 0x000fe400078e00d5 */
[----:B---3--:R-:W-:Y:S01]  /*8490*/  FADD.FTZ R9, R168, R9 ;  /* 0x00000009a8097221 */ /* 0x008fe20000010000 */
        /* <DEDUP_REMOVED lines=46> */
[----:B------:R-:W-:-:S03]  /*8780*/  FADD.FTZ R3, R205, R3 ;  /* 0x00000003cd037221 */ /* 0x000fc60000010000 */
[----:B------:R-:W-:Y:S01]  /*8790*/  HMMA.16816.F32.BF16 R28, R12, R18, R28 ;  /* 0x000000120c1c723c */ /* 0x000fe2000004181c */
        /* <DEDUP_REMOVED lines=8> */
[----:B------:R-:W-:Y:S01]  /*8820*/  FADD.FTZ R4, R207, R4 ;  /* 0x00000004cf047221 */ /* 0x000fe20000010000 */
[----:B------:R-:W-:-:S02]  /*8830*/  FADD.FTZ R3, R206, R3 ;  /* 0x00000003ce037221 */ /* 0x000fc40000010000 */
[----:B------:R1:W5:Y:S01]  /*8840*/  LDL.LU R239, [R1+0x58] ;  /* 0x0000580001ef7983 */ /* 0x0003620000300800 */
[----:B------:R-:W-:-:S03]  /*8850*/  FADD.FTZ R2, R175, R2 ;  /* 0x00000002af027221 */ /* 0x000fc60000010000 */
[----:B------:R1:W5:Y:S01]  /*8860*/  LDL.LU R238, [R1+0x54] ;  /* 0x0000540001ee7983 */ /* 0x0003620000300800 */
[----:B------:R-:W-:-:S03]  /*8870*/  FADD.FTZ R0, R174, R0 ;  /* 0x00000000ae007221 */ /* 0x000fc60000010000 */
[----:B------:R1:W5:Y:S04]  /*8880*/  LDL.LU R233, [R1+0x50] ;  /* 0x0000500001e97983 */ /* 0x0003680000300800 */
[----:B------:R1:W5:Y:S04]  /*8890*/  LDL.LU R232, [R1+0x4c] ;  /* 0x00004c0001e87983 */ /* 0x0003680000300800 */
[----:B------:R1:W5:Y:S04]  /*88a0*/  LDL.LU R230, [R1+0x48] ;  /* 0x0000480001e67983 */ /* 0x0003680000300800 */
        /* <DEDUP_REMOVED lines=33> */
[----:B------:R-:W-:Y:S02]  /*8ac0*/  USHF.L.U64.HI UR13, UR8, 0x4, UR9 ;  /* 0x00000004080d7899 */ /* 0x000fe40008010209 */
[----:B------:R-:W-:Y:S01]  /*8ad0*/  IMAD.U32 R0, RZ, RZ, UR12 ;  /* 0x0000000cff007e24 */ /* 0x000fe2000f8e00ff */
[----:B------:R-:W-:Y:S02]  /*8ae0*/  UIADD3 UR15, UPT, UPT, UR15, UR17, URZ ;  /* 0x000000110f0f7290 */ /* 0x000fe4000fffe0ff */
[----:B------:R-:W-:Y:S01]  /*8af0*/  ULEA UR12, UP0, UR16, UR14, 0x6 ;  /* 0x0000000e100c7291 */ /* 0x000fe2000f8030ff */
[----:B-----5:R-:W-:-:S02]  /*8b00*/  SHF.L.U32 R233, R234, 0x5, RZ ;  /* 0x00000005eae97819 */ /* 0x020fc400000006ff */
[----:B-1----:R-:W-:Y:S01]  /*8b10*/  ISETP.GE.AND P3, PT, R230, UR4, PT ;  /* 0x00000004e6007c0c */ /* 0x002fe2000bf66270 */
[----:B------:R-:W-:Y:S01]  /*8b20*/  IMAD.U32 R3, RZ, RZ, UR17 ;  /* 0x00000011ff037e24 */ /* 0x000fe2000f8e00ff */
[----:B------:R-:W-:Y:S01]  /*8b30*/  SHF.R.U32.HI R232, RZ, 0x1, R234 ;  /* 0x00000001ffe87819 */ /* 0x000fe200000116ea */
[----:B------:R-:W-:Y:S01]  /*8b40*/  IMAD.U32 R12, RZ, RZ, UR12 ;  /* 0x0000000cff0c7e24 */ /* 0x000fe2000f8e00ff */
[----:B------:R-:W-:Y:S01]  /*8b50*/  LOP3.LUT R233, R233, 0x7c00, RZ, 0xc0, !PT ;  /* 0x00007c00e9e97812 */ /* 0x000fe200078ec0ff */
[----:B------:R-:W-:Y:S01]  /*8b60*/  IMAD.MOV.U32 R23, RZ, RZ, 0x20 ;  /* 0x00000020ff177424 */ /* 0x000fe200078e00ff */
[----:B------:R-:W-:Y:S01]  /*8b70*/  BAR.SYNC.DEFER_BLOCKING 0x0 ;  /* 0x0000000000007b1d */ /* 0x000fe20000010000 */
[----:B------:R-:W-:-:S04]  /*8b80*/  LOP3.LUT P6, RZ, R234, 0x2, RZ, 0xc0, !PT ;  /* 0x00000002eaff7812 */ /* 0x000fc800078cc0ff */
[----:B------:R-:W-:Y:S01]  /*8b90*/  SEL R23, R23, 0xffffffe0, !P6 ;  /* 0xffffffe017177807 */ /* 0x000fe20007000000 */
[----:B------:R-:W-:Y:S04]  /*8ba0*/  STL.64 [R1+0x50], R70 ;  /* 0x0000504601007387 */ /* 0x000fe80000100a00 */
[----:B------:R-:W-:Y:S01]  /*8bb0*/  STL.64 [R1+0x48], R68 ;  /* 0x0000484401007387 */ /* 0x000fe20000100a00 */
[----:B--2---:R-:W-:Y:S01]  /*8bc0*/  ISETP.GE.AND P2, PT, R227, UR4, PT ;  /* 0x00000004e3007c0c */ /* 0x004fe2000bf46270 */
[----:B------:R-:W-:Y:S01]  /*8bd0*/  ULEA.HI.X UR4, UR16, UR13, UR15, 0x6, UP0 ;  /* 0x0000000d10047291 */ /* 0x000fe200080f340f */
[----:B------:R-:W-:Y:S01]  /*8be0*/  IMAD.SHL.U32 R227, R234, 0x40, RZ ;  /* 0x00000040eae37824 */ /* 0x000fe200078e00ff */
[----:B------:R-:W-:Y:S01]  /*8bf0*/  UIADD3 UR16, UP1, UPT, UR12, UR14, URZ ;  /* 0x0000000e0c107290 */ /* 0x000fe2000ff3e0ff */
[----:B---3--:R-:W-:Y:S01]  /*8c00*/  LEA R4, P1, R2, R216, 0x7 ;  /* 0x000000d802047211 */ /* 0x008fe200078238ff */
[----:B------:R-:W-:-:S02]  /*8c10*/  ULEA UR17, UP0, UR8, UR12, 0x5 ;  /* 0x0000000c08117291 */ /* 0x000fc4000f8028ff */
[----:B------:R-:W-:Y:S01]  /*8c20*/  UIADD3.X UR15, UPT, UPT, UR4, UR13, URZ, UP1, !UPT ;  /* 0x0000000d040f7290 */ /* 0x000fe20008ffe4ff */
[----:B----4-:R-:W-:Y:S01]  /*8c30*/  LEA.HI.X R5, R2, R218, R0, 0x7, P1 ;  /* 0x000000da02057211 */ /* 0x010fe200008f3c00 */
[----:B------:R-:W-:Y:S01]  /*8c40*/  IMAD.U32 R9, RZ, RZ, UR4 ;  /* 0x00000004ff097e24 */ /* 0x000fe2000f8e00ff */
[----:B------:R-:W-:Y:S02]  /*8c50*/  LOP3.LUT R0, R232, 0x8, RZ, 0xc0, !PT ;  /* 0x00000008e8007812 */ /* 0x000fe400078ec0ff */
[----:B------:R-:W-:Y:S01]  /*8c60*/  LOP3.LUT R3, R233, 0x200, R227, 0xf8, !PT ;  /* 0x00000200e9037812 */ /* 0x000fe200078ef8e3 */
[----:B------:R-:W-:Y:S01]  /*8c70*/  ULEA.HI.X UR12, UR8, UR4, UR9, 0x5, UP0 ;  /* 0x00000004080c7291 */ /* 0x000fe200080f2c09 */
[----:B------:R-:W-:Y:S01]  /*8c80*/  MOV R11, UR16 ;  /* 0x00000010000b7c02 */ /* 0x000fe20008000f00 */
[----:B------:R-:W-:Y:S01]  /*8c90*/  IMAD.U32 R10, RZ, RZ, UR17 ;  /* 0x00000011ff0a7e24 */ /* 0x000fe2000f8e00ff */
[-C--:B------:R-:W-:Y:S01]  /*8ca0*/  LEA R2, P5, R12, R216.reuse, 0x1 ;  /* 0x000000d80c027211 */ /* 0x080fe200078a08ff */
[----:B------:R-:W-:Y:S01]  /*8cb0*/  IMAD.U32 R7, RZ, RZ, UR15 ;  /* 0x0000000fff077e24 */ /* 0x000fe2000f8e00ff */
[----:B------:R-:W-:Y:S01]  /*8cc0*/  LOP3.LUT R0, R3, R217, R0, 0xf6, !PT ;  /* 0x000000d903007212 */ /* 0x000fe200078ef600 */
[----:B------:R-:W-:Y:S01]  /*8cd0*/  @!PT LDS RZ, [RZ] ;  /* 0x00000000fffff984 */ /* 0x000fe20000000800 */
[----:B------:R-:W-:Y:S01]  /*8ce0*/  @!PT LDS RZ, [RZ] ;  /* 0x00000000fffff984 */ /* 0x000fe20000000800 */
[----:B------:R-:W-:Y:S01]  /*8cf0*/  @!PT LDS RZ, [RZ] ;  /* 0x00000000fffff984 */ /* 0x000fe20000000800 */
[----:B------:R-:W-:Y:S01]  /*8d00*/  @!P3 LDGSTS.E.BYPASS.LTC128B.128 [R238+0xc000], desc[UR22][R4.64] ;  /* 0x0c00000004eebfae */ /* 0x000fe2000b981a16 */
[----:B------:R-:W-:-:S02]  /*8d10*/  LEA R8, P4, R11, R216, 0x1 ;  /* 0x000000d80b087211 */ /* 0x000fc400078808ff */
        /* <DEDUP_REMOVED lines=44> */
[----:B------:R-:W3:Y:S04]  /*8fe0*/  LDSM.16.M88.4 R60, [R168+UR6+0x9000] ;  /* 0x00900006a83c783b */ /* 0x000ee80008000200 */
[----:B------:R-:W4:Y:S04]  /*8ff0*/  LDSM.16.M88.4 R24, [R168+UR6+0x8000] ;  /* 0x00800006a818783b */ /* 0x000f280008000200 */
[----:B------:R-:W4:Y:S01]  /*9000*/  LDSM.16.M88.4 R48, [R168+UR6+0x9800] ;  /* 0x00980006a830783b */ /* 0x000f220008000200 */
[----:B------:R-:W-:Y:S01]  /*9010*/  VIADD R3, R168, UR6 ;  /* 0x00000006a8037c36 */ /* 0x000fe20008000000 */
[----:B------:R-:W-:-:S02]  /*9020*/  IADD3 R22, PT, PT, R23, R20, RZ ;  /* 0x0000001417167210 */ /* 0x000fc40007ffe0ff */
[----:B------:R-:W-:Y:S01]  /*9030*/  LDSM.16.M88.4 R12, [R20] ;  /* 0x00000000140c783b */ /* 0x000fe20000000200 */
[----:B------:R-:W-:-:S03]  /*9040*/  IMAD.IADD R2, R3, 0x1, R23 ;  /* 0x0000000103027824 */ /* 0x000fc600078e0217 */
[----:B--2---:R-:W-:Y:S04]  /*9050*/  LDSM.16.M88.4 R4, [R22+0x2000] ;  /* 0x002000001604783b */ /* 0x004fe80000000200 */
[----:B------:R-:W2:Y:S04]  /*9060*/  LDSM.16.M88.4 R36, [R2+0x8800] ;  /* 0x008800000224783b */ /* 0x000ea80000000200 */
[----:B------:R-:W2:Y:S04]  /*9070*/  LDSM.16.M88.4 R56, [R2+0x9000] ;  /* 0x009000000238783b */ /* 0x000ea80000000200 */
[----:B------:R-:W2:Y:S04]  /*9080*/  LDSM.16.M88.4 R16, [R2+0x8000] ;  /* 0x008000000210783b */ /* 0x000ea80000000200 */
[----:B------:R-:W2:Y:S01]  /*9090*/  LDSM.16.M88.4 R52, [R2+0x9800] ;  /* 0x009800000234783b */ /* 0x000ea20000000200 */
[----:B------:R-:W-:Y:S01]  /*90a0*/  MOV R46, R219 ;  /* 0x000000db002e7202 */ /* 0x000fe20000000f00 */
[C---:B-1----:R-:W-:Y:S02]  /*90b0*/  HMMA.16816.F32.BF16 R64, R8.reuse, R40, RZ ;  /* 0x000000280840723c */ /* 0x042fe400000418ff */
[----:B------:R-:W0:Y:S06]  /*90c0*/  LDGDEPBAR ;  /* 0x00000000000079af */ /* 0x000e2c0000000000 */
[C---:B---3--:R-:W-:Y:S08]  /*90d0*/  HMMA.16816.F32.BF16 R216, R8.reuse, R60, RZ ;  /* 0x0000003c08d8723c */ /* 0x048ff000000418ff */
[C---:B------:R-:W-:Y:S08]  /*90e0*/  HMMA.16816.F32.BF16 R212, R8.reuse, R62, RZ ;  /* 0x0000003e08d4723c */ /* 0x040ff000000418ff */
[C---:B----4-:R-:W-:Y:S08]  /*90f0*/  HMMA.16816.F32.BF16 R204, R8.reuse, R24, RZ ;  /* 0x0000001808cc723c */ /* 0x050ff000000418ff */
[C---:B------:R-:W-:Y:S08]  /*9100*/  HMMA.16816.F32.BF16 R208, R8.reuse, R48, RZ ;  /* 0x0000003008d0723c */ /* 0x040ff000000418ff */
[C---:B------:R-:W-:Y:S08]  /*9110*/  HMMA.16816.F32.BF16 R224, R8.reuse, R26, RZ ;  /* 0x0000001a08e0723c */ /* 0x040ff000000418ff */
[C---:B------:R-:W-:Y:S08]  /*9120*/  HMMA.16816.F32.BF16 R220, R8.reuse, R42, RZ ;  /* 0x0000002a08dc723c */ /* 0x040ff000000418ff */
[----:B------:R-:W-:Y:S01]  /*9130*/  HMMA.16816.F32.BF16 R28, R8, R50, RZ ;  /* 0x00000032081c723c */ /* 0x000fe200000418ff */
[----:B------:R-:W1:Y:S07]  /*9140*/  LDSM.16.M88.4 R8, [R22] ;  /* 0x000000001608783b */ /* 0x000e6e0000000200 */
[C---:B--2---:R-:W-:Y:S08]  /*9150*/  HMMA.16816.F32.BF16 R244, R4.reuse, R36, R64 ;  /* 0x0000002404f4723c */ /* 0x044ff00000041840 */
        /* <DEDUP_REMOVED lines=9> */
[----:B------:R-:W-:Y:S01]  /*91f0*/  HMMA.16816.F32.BF16 R24, R12, R26, RZ ;  /* 0x0000001a0c18723c */ /* 0x000fe200000418ff */
[----:B------:R-:W-:-:S02]  /*9200*/  IMAD.MOV.U32 R0, RZ, RZ, R68 ;  /* 0x000000ffff007224 */ /* 0x000fc400078e0044 */
[----:B------:R-:W-:-:S05]  /*9210*/  IMAD.IADD R21, R46, 0x1, R20 ;  /* 0x000000012e157824 */ /* 0x000fca00078e0214 */
[C---:B-1----:R-:W-:Y:S01]  /*9220*/  HMMA.16816.F32.BF16 R204, R8.reuse, R36, R4 ;  /* 0x0000002408cc723c */ /* 0x042fe20000041804 */
[----:B------:R-:W-:Y:S01]  /*9230*/  IMAD.MOV.U32 R37, RZ, RZ, R0 ;  /* 0x000000ffff257224 */ /* 0x000fe200078e0000 */
[----:B------:R-:W-:Y:S01]  /*9240*/  MOV R45, R67 ;  /* 0x00000043002d7202 */ /* 0x000fe20000000f00 */
[----:B------:R-:W-:Y:S01]  /*9250*/  IMAD.IADD R0, R3, 0x1, R46 ;  /* 0x0000000103007824 */ /* 0x000fe200078e022e */
[----:B------:R-:W-:Y:S01]  /*9260*/  LDSM.16.M88.4 R4, [R21+0x2000] ;  /* 0x002000001504783b */ /* 0x000fe20000000200 */
[----:B------:R-:W-:Y:S02]  /*9270*/  IMAD.MOV.U32 R174, RZ, RZ, R64 ;  /* 0x000000ffffae7224 */ /* 0x000fe400078e0040 */
[----:B------:R-:W-:Y:S01]  /*9280*/  IMAD.MOV.U32 R68, RZ, RZ, R65 ;  /* 0x000000ffff447224 */ /* 0x000fe200078e0041 */
[C---:B------:R-:W-:Y:S01]  /*9290*/  HMMA.16816.F32.BF16 R208, R8.reuse, R16, R28 ;  /* 0x0000001008d0723c */ /* 0x040fe2000004181c */
[----:B------:R-:W-:Y:S01]  /*92a0*/  IMAD.MOV.U32 R47, RZ, RZ, R66 ;  /* 0x000000ffff2f7224 */ /* 0x000fe200078e0042 */
[----:B------:R-:W1:Y:S06]  /*92b0*/  LDSM.16.M88.4 R28, [R0+0x8000] ;  /* 0x00800000001c783b */ /* 0x000e6c0000000200 */
[----:B------:R-:W-:Y:S01]  /*92c0*/  HMMA.16816.F32.BF16 R64, R8, R18, R24 ;  /* 0x000000120840723c */ /* 0x000fe20000041818 */
[----:B------:R-:W2:Y:S04]  /*92d0*/  LDSM.16.M88.4 R16, [R21] ;  /* 0x000000001510783b */ /* 0x000ea80000000200 */
[----:B------:R-:W3:Y:S03]  /*92e0*/  LDSM.16.M88.4 R24, [R0+0x8800] ;  /* 0x008800000018783b */ /* 0x000ee60000000200 */
[----:B------:R-:W-:-:S15]  /*92f0*/  HMMA.16816.F32.BF16 R40, R12, R42, RZ ;  /* 0x0000002a0c28723c */ /* 0x000fde00000418ff */
[----:B------:R-:W-:-:S05]  /*9300*/  NOP ;  /* 0x0000000000007918 */ /* 0x000fca0000000000 */
[----:B------:R-:W-:Y:S08]  /*9310*/  HMMA.16816.F32.BF16 R40, R8, R38, R40 ;  /* 0x000000260828723c */ /* 0x000ff00000041828 */
[----:B-1----:R-:W-:Y:S08]  /*9320*/  HMMA.16816.F32.BF16 R248, R4, R28, R248 ;  /* 0x0000001c04f8723c */ /* 0x002ff000000418f8 */
[-C--:B--2---:R-:W-:Y:S08]  /*9330*/  HMMA.16816.F32.BF16 R64, R16, R30.reuse, R64 ;  /* 0x0000001e1040723c */ /* 0x084ff00000041840 */
[----:B------:R-:W-:Y:S03]  /*9340*/  HMMA.16816.F32.BF16 R224, R4, R30, R224 ;  /* 0x0000001e04e0723c */ /* 0x000fe600000418e0 */
[----:B------:R-:W-:Y:S01]  /*9350*/  MOV R237, R248 ;  /* 0x000000f800ed7202 */ /* 0x000fe20000000f00 */
[----:B------:R-:W-:-:S02]  /*9360*/  IMAD.MOV.U32 R236, RZ, RZ, R249 ;  /* 0x000000ffffec7224 */ /* 0x000fc400078e00f9 */
[----:B------:R-:W-:Y:S02]  /*9370*/  IMAD.MOV.U32 R235, RZ, RZ, R250 ;  /* 0x000000ffffeb7224 */ /* 0x000fe400078e00fa */
[----:B------:R-:W-:Y:S02]  /*9380*/  IMAD.MOV.U32 R231, RZ, RZ, R251 ;  /* 0x000000ffffe77224 */ /* 0x000fe400078e00fb */
[----:B------:R-:W-:Y:S01]  /*9390*/  HMMA.16816.F32.BF16 R248, R16, R28, R208 ;  /* 0x0000001c10f8723c */ /* 0x000fe200000418d0 */
[----:B------:R-:W-:Y:S01]  /*93a0*/  MOV R31, R64 ;  /* 0x00000040001f7202 */ /* 0x000fe20000000f00 */
[----:B------:R-:W-:Y:S02]  /*93b0*/  IMAD.MOV.U32 R30, RZ, RZ, R65 ;  /* 0x000000ffff1e7224 */ /* 0x000fe400078e0041 */
[----:B------:R-:W-:Y:S02]  /*93c0*/  IMAD.MOV.U32 R29, RZ, RZ, R66 ;  /* 0x000000ffff1d7224 */ /* 0x000fe400078e0042 */
[----:B------:R-:W-:-:S02]  /*93d0*/  IMAD.MOV.U32 R28, RZ, RZ, R67 ;  /* 0x000000ffff1c7224 */ /* 0x000fc400078e0043 */
[-C--:B---3--:R-:W-:Y:S08]  /*93e0*/  HMMA.16816.F32.BF16 R64, R16, R24.reuse, R204 ;  /* 0x000000181040723c */ /* 0x088ff000000418cc */
[C---:B------:R-:W-:Y:S08]  /*93f0*/  HMMA.16816.F32.BF16 R208, R4.reuse, R24, R244 ;  /* 0x0000001804d0723c */ /* 0x040ff000000418f4 */
[-C--:B------:R-:W-:Y:S08]  /*9400*/  HMMA.16816.F32.BF16 R204, R4, R26.reuse, R220 ;  /* 0x0000001a04cc723c */ /* 0x080ff000000418dc */
[----:B------:R-:W-:Y:S01]  /*9410*/  HMMA.16816.F32.BF16 R24, R16, R26, R40 ;  /* 0x0000001a1018723c */ /* 0x000fe20000041828 */
[----:B------:R-:W-:Y:S01]  /*9420*/  MOV R175, R71 ;  /* 0x0000004700af7202 */ /* 0x000fe20000000f00 */
[----:B------:R-:W-:-:S02]  /*9430*/  IMAD.MOV.U32 R229, RZ, RZ, R69 ;  /* 0x000000ffffe57224 */ /* 0x000fc400078e0045 */
[----:B------:R-:W-:Y:S01]  /*9440*/  IMAD.MOV.U32 R228, RZ, RZ, R70 ;  /* 0x000000ffffe47224 */ /* 0x000fe200078e0046 */
[----:B------:R-:W-:Y:S01]  /*9450*/  MOV R220, R174 ;  /* 0x000000ae00dc7202 */ /* 0x000fe20000000f00 */
[----:B------:R-:W-:Y:S02]  /*9460*/  IMAD.MOV.U32 R71, RZ, RZ, R65 ;  /* 0x000000ffff477224 */ /* 0x000fe400078e0041 */
[----:B------:R-:W-:Y:S02]  /*9470*/  IMAD.MOV.U32 R70, RZ, RZ, R66 ;  /* 0x000000ffff467224 */ /* 0x000fe400078e0042 */
[----:B------:R-:W-:Y:S01]  /*9480*/  IMAD.MOV.U32 R69, RZ, RZ, R67 ;  /* 0x000000ffff457224 */ /* 0x000fe200078e0043 */
[----:B------:R-:W-:Y:S01]  /*9490*/  MOV R244, R31 ;  /* 0x0000001f00f47202 */ /* 0x000fe20000000f00 */
[----:B------:R-:W-:Y:S02]  /*94a0*/  IMAD.MOV.U32 R65, RZ, RZ, R229 ;  /* 0x000000ffff417224 */ /* 0x000fe400078e00e5 */
[----:B------:R-:W-:-:S02]  /*94b0*/  IMAD.MOV.U32 R66, RZ, RZ, R228 ;  /* 0x000000ffff427224 */ /* 0x000fc400078e00e4 */
[----:B------:R-:W-:Y:S02]  /*94c0*/  IMAD.MOV.U32 R67, RZ, RZ, R175 ;  /* 0x000000ffff437224 */ /* 0x000fe400078e00af */
[----:B------:R-:W-:Y:S01]  /*94d0*/  IMAD.MOV.U32 R245, RZ, RZ, R30 ;  /* 0x000000fffff57224 */ /* 0x000fe200078e001e */
[----:B------:R-:W-:Y:S01]  /*94e0*/  MOV R229, R24 ;  /* 0x0000001800e57202 */ /* 0x000fe20000000f00 */
[----:B------:R-:W-:Y:S02]  /*94f0*/  IMAD.MOV.U32 R246, RZ, RZ, R29 ;  /* 0x000000fffff67224 */ /* 0x000fe400078e001d */
[----:B------:R-:W-:Y:S02]  /*9500*/  IMAD.MOV.U32 R247, RZ, RZ, R28 ;  /* 0x000000fffff77224 */ /* 0x000fe400078e001c */
[----:B------:R-:W-:Y:S01]  /*9510*/  IMAD.MOV.U32 R228, RZ, RZ, R25 ;  /* 0x000000ffffe47224 */ /* 0x000fe200078e0019 */
[----:B------:R-:W1:Y:S01]  /*9520*/  LDSM.16.M88.4 R28, [R0+0x9800] ;  /* 0x00980000001c783b */ /* 0x000e620000000200 */
[----:B------:R-:W-:-:S02]  /*9530*/  IMAD.MOV.U32 R175, RZ, RZ, R26 ;  /* 0x000000ffffaf7224 */ /* 0x000fc400078e001a */
[----:B------:R-:W-:Y:S02]  /*9540*/  IMAD.MOV.U32 R174, RZ, RZ, R27 ;  /* 0x000000ffffae7224 */ /* 0x000fe400078e001b */
[----:B------:R-:W-:Y:S01]  /*9550*/  HMMA.16816.F32.BF16 R24, R12, R48, RZ ;  /* 0x000000300c18723c */ /* 0x000fe200000418ff */
[----:B------:R-:W-:Y:S02]  /*9560*/  MOV R173, R64 ;  /* 0x0000004000ad7202 */ /* 0x000fe40000000f00 */
[----:B------:R-:W-:-:S15]  /*9570*/  MOV R64, R37 ;  /* 0x0000002500407202 */ /* 0x000fde0000000f00 */
[----:B------:R-:W-:-:S02]  /*9580*/  NOP ;  /* 0x0000000000007918 */ /* 0x000fc40000000000 */
[----:B------:R-:W-:Y:S08]  /*9590*/  HMMA.16816.F32.BF16 R36, R8, R52, R24 ;  /* 0x000000340824723c */ /* 0x000ff00000041818 */
[C---:B------:R-:W-:Y:S08]  /*95a0*/  HMMA.16816.F32.BF16 R24, R12.reuse, R60, RZ ;  /* 0x0000003c0c18723c */ /* 0x040ff000000418ff */
[----:B------:R-:W-:Y:S08]  /*95b0*/  HMMA.16816.F32.BF16 R60, R12, R62, RZ ;  /* 0x0000003e0c3c723c */ /* 0x000ff000000418ff */
[----:B-1----:R-:W-:Y:S01]  /*95c0*/  HMMA.16816.F32.BF16 R40, R16, R28, R36 ;  /* 0x0000001c1028723c */ /* 0x002fe20000041824 */
[----:B------:R-:W1:Y:S01]  /*95d0*/  LDSM.16.M88.4 R36, [R0+0x9000] ;  /* 0x009000000024783b */ /* 0x000e620000000200 */
[----:B------:R-:W-:Y:S01]  /*95e0*/  IMAD.MOV.U32 R221, RZ, RZ, R68 ;  /* 0x000000ffffdd7224 */ /* 0x000fe200078e0044 */
[----:B------:R-:W-:Y:S01]  /*95f0*/  MOV R49, R46 ;  /* 0x0000002e00317202 */ /* 0x000fe20000000f00 */
[----:B------:R-:W-:-:S02]  /*9600*/  IMAD.MOV.U32 R222, RZ, RZ, R47 ;  /* 0x000000ffffde7224 */ /* 0x000fc400078e002f */
[----:B------:R-:W-:-:S06]  /*9610*/  IMAD.MOV.U32 R223, RZ, RZ, R45 ;  /* 0x000000ffffdf7224 */ /* 0x000fcc00078e002d */
[----:B------:R-:W-:Y:S07]  /*9620*/  HMMA.16816.F32.BF16 R60, R8, R58, R60 ;  /* 0x0000003a083c723c */ /* 0x000fee000004183c */
[----:B------:R-:W-:Y:S01]  /*9630*/  IMAD.MOV.U32 R68, RZ, RZ, R40 ;  /* 0x000000ffff447224 */ /* 0x000fe200078e0028 */
[----:B------:R-:W-:Y:S01]  /*9640*/  MOV R45, R43 ;  /* 0x0000002b002d7202 */ /* 0x000fe20000000f00 */
[----:B------:R-:W-:Y:S02]  /*9650*/  IMAD.MOV.U32 R47, RZ, RZ, R41 ;  /* 0x000000ffff2f7224 */ /* 0x000fe400078e0029 */
[----:B------:R-:W-:-:S02]  /*9660*/  IMAD.MOV.U32 R46, RZ, RZ, R42 ;  /* 0x000000ffff2e7224 */ /* 0x000fc400078e002a */
[----:B------:R-:W-:Y:S01]  /*9670*/  HMMA.16816.F32.BF16 R40, R8, R56, R24 ;  /* 0x000000380828723c */ /* 0x000fe20000041818 */
[----:B------:R-:W-:Y:S02]  /*9680*/  IMAD.IADD R3, R3, 0x1, R49 ;  /* 0x0000000103037824 */ /* 0x000fe400078e0231 */
[----:B------:R-:W-:-:S05]  /*9690*/  IMAD.IADD R24, R49, 0x1, R20 ;  /* 0x0000000131187824 */ /* 0x000fca00078e0214 */
[----:B------:R-:W-:Y:S01]  /*96a0*/  HMMA.16816.F32.BF16 R12, R12, R50, RZ ;  /* 0x000000320c0c723c */ /* 0x000fe200000418ff */
[C---:B------:R-:W-:Y:S01]  /*96b0*/  IMAD.IADD R3, R23.reuse, 0x1, R3 ;  /* 0x0000000117037824 */ /* 0x040fe200078e0203 */
[----:B------:R-:W-:Y:S01]  /*96c0*/  IADD3 R23, PT, PT, R23, R24, RZ ;  /* 0x0000001817177210 */ /* 0x000fe20007ffe0ff */
[----:B------:R-:W-:Y:S01]  /*96d0*/  IMAD.MOV.U32 R243, RZ, RZ, R225 ;  /* 0x000000fffff37224 */ /* 0x000fe200078e00e1 */
[----:B------:R-:W-:Y:S01]  /*96e0*/  MOV R252, R224 ;  /* 0x000000e000fc7202 */ /* 0x000fe20000000f00 */
[----:B------:R-:W-:Y:S01]  /*96f0*/  IMAD.MOV.U32 R242, RZ, RZ, R226 ;  /* 0x000000fffff27224 */ /* 0x000fe200078e00e2 */
[----:B------:R-:W-:Y:S01]  /*9700*/  LDSM.16.M88.4 R24, [R3+0x8000] ;  /* 0x008000000318783b */ /* 0x000fe20000000200 */
[----:B------:R-:W-:Y:S02]  /*9710*/  IMAD.MOV.U32 R241, RZ, RZ, R227 ;  /* 0x000000fffff17224 */ /* 0x000fe400078e00e3 */
[C---:B------:R-:W-:Y:S08]  /*9720*/  HMMA.16816.F32.BF16 R224, R4.reuse, R28, R216 ;  /* 0x0000001c04e0723c */ /* 0x040ff000000418d8 */
[C---:B-1----:R-:W-:Y:S08]  /*9730*/  HMMA.16816.F32.BF16 R216, R4.reuse, R38, R220 ;  /* 0x0000002604d8723c */ /* 0x042ff000000418dc */
[C---:B------:R-:W-:Y:S08]  /*9740*/  HMMA.16816.F32.BF16 R64, R4.reuse, R36, R64 ;  /* 0x000000240440723c */ /* 0x040ff00000041840 */
[----:B------:R-:W-:Y:S01]  /*9750*/  HMMA.16816.F32.BF16 R220, R4, R30, R212 ;  /* 0x0000001e04dc723c */ /* 0x000fe200000418d4 */
[----:B------:R-:W-:Y:S07]  /*9760*/  LDSM.16.M88.4 R4, [R23+0x2000] ;  /* 0x002000001704783b */ /* 0x000fee0000000200 */
[C---:B------:R-:W-:Y:S08]  /*9770*/  HMMA.16816.F32.BF16 R56, R16.reuse, R36, R40 ;  /* 0x000000241038723c */ /* 0x040ff00000041828 */
[----:B------:R-:W-:Y:S01]  /*9780*/  HMMA.16816.F32.BF16 R60, R16, R38, R60 ;  /* 0x00000026103c723c */ /* 0x000fe2000004183c */
[----:B------:R-:W1:Y:S07]  /*9790*/  LDSM.16.M88.4 R36, [R3+0x9800] ;  /* 0x009800000324783b */ /* 0x000e6e0000000200 */
[----:B------:R-:W-:Y:S01]  /*97a0*/  HMMA.16816.F32.BF16 R8, R8, R54, R12 ;  /* 0x000000360808723c */ /* 0x000fe2000004180c */
[----:B------:R-:W2:-:S15]  /*97b0*/  LDSM.16.M88.4 R12, [R23] ;  /* 0x00000000170c783b */ /* 0x000e9e0000000200 */
[----:B------:R-:W-:-:S04]  /*97c0*/  NOP ;  /* 0x0000000000007918 */ /* 0x000fc80000000000 */
[----:B------:R-:W-:Y:S01]  /*97d0*/  HMMA.16816.F32.BF16 R40, R16, R30, R8 ;  /* 0x0000001e1028723c */ /* 0x000fe20000041808 */
[----:B------:R-:W3:Y:S04]  /*97e0*/  LDSM.16.M88.4 R8, [R3+0x8800] ;  /* 0x008800000308783b */ /* 0x000ee80000000200 */
[----:B------:R-:W4:Y:S03]  /*97f0*/  LDSM.16.M88.4 R16, [R3+0x9000] ;  /* 0x009000000310783b */ /* 0x000f260000000200 */
[----:B-1----:R-:W-:Y:S01]  /*9800*/  HMMA.16816.F32.BF16 R224, R4, R36, R224 ;  /* 0x0000002404e0723c */ /* 0x002fe200000418e0 */
[----:B------:R-:W-:Y:S01]  /*9810*/  IMAD.MOV.U32 R48, RZ, RZ, R237 ;  /* 0x000000ffff307224 */ /* 0x000fe200078e00ed */
[----:B------:R-:W-:Y:S01]  /*9820*/  MOV R51, R231 ;  /* 0x000000e700337202 */ /* 0x000fe20000000f00 */
[----:B------:R-:W-:-:S02]  /*9830*/  IMAD.MOV.U32 R49, RZ, RZ, R236 ;  /* 0x000000ffff317224 */ /* 0x000fc400078e00ec */
[----:B------:R-:W-:Y:S01]  /*9840*/  IMAD.MOV.U32 R50, RZ, RZ, R235 ;  /* 0x000000ffff327224 */ /* 0x000fe200078e00eb */
[----:B------:R-:W-:Y:S01]  /*9850*/  MOV R215, R241 ;  /* 0x000000f100d77202 */ /* 0x000fe20000000f00 */
[----:B------:R-:W-:Y:S02]  /*9860*/  IMAD.MOV.U32 R212, RZ, RZ, R252 ;  /* 0x000000ffffd47224 */ /* 0x000fe400078e00fc */
[----:B------:R-:W-:-:S03]  /*9870*/  IMAD.MOV.U32 R213, RZ, RZ, R243 ;  /* 0x000000ffffd57224 */ /* 0x000fc600078e00f3 */
[----:B------:R-:W-:Y:S01]  /*9880*/  HMMA.16816.F32.BF16 R52, R4, R24, R48 ;  /* 0x000000180434723c */ /* 0x000fe20000041830 */
[----:B------:R-:W-:-:S07]  /*9890*/  IMAD.MOV.U32 R214, RZ, RZ, R242 ;  /* 0x000000ffffd67224 */ /* 0x000fce00078e00f2 */
[----:B--2---:R-:W-:Y:S01]  /*98a0*/  HMMA.16816.F32.BF16 R48, R12, R24, R248 ;  /* 0x000000180c30723c */ /* 0x004fe200000418f8 */
[----:B------:R-:W-:Y:S01]  /*98b0*/  IMAD.MOV.U32 R248, RZ, RZ, R68 ;  /* 0x000000fffff87224 */ /* 0x000fe200078e0044 */
[----:B------:R-:W-:Y:S01]  /*98c0*/  MOV R251, R45 ;  /* 0x0000002d00fb7202 */ /* 0x000fe20000000f00 */
[----:B------:R-:W-:Y:S01]  /*98d0*/  IMAD.MOV.U32 R249, RZ, RZ, R47 ;  /* 0x000000fffff97224 */ /* 0x000fe200078e002f */
[----:B------:R-:W-:Y:S01]  /*98e0*/  MOV R45, R227 ;  /* 0x000000e3002d7202 */ /* 0x000fe20000000f00 */
[----:B------:R-:W-:Y:S01]  /*98f0*/  IMAD.MOV.U32 R250, RZ, RZ, R46 ;  /* 0x000000fffffa7224 */ /* 0x000fe200078e002e */
[----:B------:R-:W-:Y:S01]  /*9900*/  MOV R227, R69 ;  /* 0x0000004500e37202 */ /* 0x000fe20000000f00 */
[----:B------:R-:W-:Y:S02]  /*9910*/  IMAD.MOV.U32 R68, RZ, RZ, R224 ;  /* 0x000000ffff447224 */ /* 0x000fe400078e00e0 */
[----:B------:R-:W-:Y:S02]  /*9920*/  IMAD.MOV.U32 R47, RZ, RZ, R225 ;  /* 0x000000ffff2f7224 */ /* 0x000fe400078e00e1 */
[----:B------:R-:W-:-:S02]  /*9930*/  IMAD.MOV.U32 R46, RZ, RZ, R226 ;  /* 0x000000ffff2e7224 */ /* 0x000fc400078e00e2 */
[----:B------:R-:W-:Y:S02]  /*9940*/  IMAD.MOV.U32 R224, RZ, RZ, R173 ;  /* 0x000000ffffe07224 */ /* 0x000fe400078e00ad */
[----:B------:R-:W-:Y:S02]  /*9950*/  IMAD.MOV.U32 R225, RZ, RZ, R71 ;  /* 0x000000ffffe17224 */ /* 0x000fe400078e0047 */
[----:B------:R-:W-:Y:S01]  /*9960*/  IMAD.MOV.U32 R226, RZ, RZ, R70 ;  /* 0x000000ffffe27224 */ /* 0x000fe200078e0046 */
[C---:B------:R-:W-:Y:S08]  /*9970*/  HMMA.16816.F32.BF16 R212, R4.reuse, R26, R212 ;  /* 0x0000001a04d4723c */ /* 0x040ff000000418d4 */
[C---:B---3--:R-:W-:Y:S08]  /*9980*/  HMMA.16816.F32.BF16 R208, R4.reuse, R8, R208 ;  /* 0x0000000804d0723c */ /* 0x048ff000000418d0 */
[C---:B------:R-:W-:Y:S08]  /*9990*/  HMMA.16816.F32.BF16 R204, R4.reuse, R10, R204 ;  /* 0x0000000a04cc723c */ /* 0x040ff000000418cc */
[C---:B----4-:R-:W-:Y:S08]  /*99a0*/  HMMA.16816.F32.BF16 R64, R4.reuse, R16, R64 ;  /* 0x000000100440723c */ /* 0x050ff00000041840 */
[C---:B------:R-:W-:Y:S08]  /*99b0*/  HMMA.16816.F32.BF16 R216, R4.reuse, R18, R216 ;  /* 0x0000001204d8723c */ /* 0x040ff000000418d8 */
[----:B------:R-:W-:Y:S08]  /*99c0*/  HMMA.16816.F32.BF16 R220, R4, R38, R220 ;  /* 0x0000002604dc723c */ /* 0x000ff000000418dc */
[----:B------:R-:W-:Y:S01]  /*99d0*/  HMMA.16816.F32.BF16 R4, R12, R8, R224 ;  /* 0x000000080c04723c */ /* 0x000fe200000418e0 */
[----:B------:R-:W-:Y:S01]  /*99e0*/  IMAD.MOV.U32 R28, RZ, RZ, R229 ;  /* 0x000000ffff1c7224 */ /* 0x000fe200078e00e5 */
[----:B------:R-:W-:Y:S01]  /*99f0*/  MOV R31, R174 ;  /* 0x000000ae001f7202 */ /* 0x000fe20000000f00 */
[----:B------:R-:W-:-:S02]  /*9a00*/  IMAD.MOV.U32 R29, RZ, RZ, R228 ;  /* 0x000000ffff1d7224 */ /* 0x000fc400078e00e4 */
[----:B------:R-:W-:-:S03]  /*9a10*/  IMAD.MOV.U32 R30, RZ, RZ, R175 ;  /* 0x000000ffff1e7224 */ /* 0x000fc600078e00af */
[----:B------:R-:W-:Y:S11]  /*9a20*/  HMMA.16816.F32.BF16 R244, R12, R26, R244 ;  /* 0x0000001a0cf4723c */ /* 0x000ff600000418f4 */
[----:B------:R-:W-:Y:S01]  /*9a30*/  IMAD.MOV.U32 R27, RZ, RZ, R4 ;  /* 0x000000ffff1b7224 */ /* 0x000fe200078e0004 */
[----:B------:R-:W-:Y:S01]  /*9a40*/  MOV R24, R7 ;  /* 0x0000000700187202 */ /* 0x000fe20000000f00 */
[----:B------:R-:W-:-:S02]  /*9a50*/  IMAD.MOV.U32 R26, RZ, RZ, R5 ;  /* 0x000000ffff1a7224 */ /* 0x000fc400078e0005 */
[----:B------:R-:W-:Y:S02]  /*9a60*/  IMAD.MOV.U32 R25, RZ, RZ, R6 ;  /* 0x000000ffff197224 */ /* 0x000fe400078e0006 */
[----:B------:R-:W-:Y:S01]  /*9a70*/  HMMA.16816.F32.BF16 R4, R12, R10, R28 ;  /* 0x0000000a0c04723c */ /* 0x000fe2000004181c */
[----:B------:R-:W-:Y:S04]  /*9a80*/  LDSM.16.M88.4 R28, [R168+UR6+0xa000] ;  /* 0x00a00006a81c783b */ /* 0x000fe80008000200 */
[----:B------:R-:W-:-:S14]  /*9a90*/  LDSM.16.M88.4 R8, [R20+0x4000] ;  /* 0x004000001408783b */ /* 0x000fdc0000000200 */
        /* <DEDUP_REMOVED lines=9> */
[----:B------:R-:W-:Y:S02]  /*9b30*/  IMAD.MOV.U32 R231, RZ, RZ, R6 ;  /* 0x000000ffffe77224 */ /* 0x000fe400078e0006 */
[----:B------:R-:W1:Y:S01]  /*9b40*/  LDSM.16.M88.4 R4, [R20+0x6000] ;  /* 0x006000001404783b */ /* 0x000e620000000200 */
[C---:B------:R-:W-:Y:S08]  /*9b50*/  HMMA.16816.F32.BF16 R56, R12.reuse, R36, R248 ;  /* 0x000000240c38723c */ /* 0x040ff000000418f8 */
[C---:B------:R-:W-:Y:S01]  /*9b60*/  HMMA.16816.F32.BF16 R224, R12.reuse, R18, R60 ;  /* 0x000000120ce0723c */ /* 0x040fe2000004183c */
[----:B------:R-:W-:Y:S07]  /*9b70*/  LDSM.16.M88.4 R16, [R168+UR6+0xb000] ;  /* 0x00b00006a810783b */ /* 0x000fee0008000200 */
[----:B------:R-:W-:Y:S03]  /*9b80*/  HMMA.16816.F32.BF16 R36, R12, R38, R40 ;  /* 0x000000260c24723c */ /* 0x000fe60000041828 */
[----:B------:R-:W-:Y:S01]  /*9b90*/  IMAD.MOV.U32 R175, RZ, RZ, R57 ;  /* 0x000000ffffaf7224 */ /* 0x000fe200078e0039 */
[----:B------:R-:W-:Y:S01]  /*9ba0*/  MOV R173, R59 ;  /* 0x0000003b00ad7202 */ /* 0x000fe20000000f00 */
[----:B------:R-:W-:-:S03]  /*9bb0*/  IMAD.MOV.U32 R174, RZ, RZ, R58 ;  /* 0x000000ffffae7224 */ /* 0x000fc600078e003a */
[----:B-1----:R-:W-:Y:S01]  /*9bc0*/  HMMA.16816.F32.BF16 R12, R4, R28, R52 ;  /* 0x0000001c040c723c */ /* 0x002fe20000041834 */
[----:B------:R-:W-:Y:S01]  /*9bd0*/  IMAD.MOV.U32 R57, RZ, RZ, R47 ;  /* 0x000000ffff397224 */ /* 0x000fe200078e002f */
[----:B------:R-:W-:Y:S01]  /*9be0*/  MOV R59, R45 ;  /* 0x0000002d003b7202 */ /* 0x000fe20000000f00 */
[----:B------:R-:W-:-:S15]  /*9bf0*/  IMAD.MOV.U32 R58, RZ, RZ, R46 ;  /* 0x000000ffff3a7224 */ /* 0x000fde00078e002e */
[----:B------:R-:W-:-:S01]  /*9c00*/  NOP ;  /* 0x0000000000007918 */ /* 0x000fc20000000000 */
[----:B------:R-:W-:Y:S01]  /*9c10*/  IMAD.MOV.U32 R47, RZ, RZ, R12 ;  /* 0x000000ffff2f7224 */ /* 0x000fe200078e000c */
[----:B------:R-:W-:Y:S01]  /*9c20*/  MOV R20, R15 ;  /* 0x0000000f00147202 */ /* 0x000fe20000000f00 */
[----:B------:R-:W-:Y:S02]  /*9c30*/  IMAD.MOV.U32 R46, RZ, RZ, R13 ;  /* 0x000000ffff2e7224 */ /* 0x000fe400078e000d */
[----:B------:R-:W-:Y:S02]  /*9c40*/  IMAD.MOV.U32 R45, RZ, RZ, R14 ;  /* 0x000000ffff2d7224 */ /* 0x000fe400078e000e */
[----:B------:R-:W-:Y:S01]  /*9c50*/  HMMA.16816.F32.BF16 R12, R8, R28, R48 ;  /* 0x0000001c080c723c */ /* 0x000fe20000041830 */
[----:B------:R-:W-:Y:S01]  /*9c60*/  IMAD.MOV.U32 R48, RZ, RZ, R27 ;  /* 0x000000ffff307224 */ /* 0x000fe200078e001b */
[----:B------:R-:W-:Y:S01]  /*9c70*/  MOV R50, R25 ;  /* 0x0000001900327202 */ /* 0x000fe20000000f00 */
[----:B------:R-:W-:Y:S02]  /*9c80*/  IMAD.MOV.U32 R49, RZ, RZ, R26 ;  /* 0x000000ffff317224 */ /* 0x000fe400078e001a */
[----:B------:R-:W-:-:S02]  /*9c90*/  IMAD.MOV.U32 R51, RZ, RZ, R24 ;  /* 0x000000ffff337224 */ /* 0x000fc400078e0018 */
[----:B------:R-:W1:Y:S01]  /*9ca0*/  LDSM.16.M88.4 R24, [R168+UR6+0xa800] ;  /* 0x00a80006a818783b */ /* 0x000e620008000200 */
[----:B------:R-:W-:-:S11]  /*9cb0*/  IMAD.MOV.U32 R40, RZ, RZ, R235 ;  /* 0x000000ffff287224 */ /* 0x000fd600078e00eb */
[----:B------:R-:W-:Y:S01]  /*9cc0*/  IMAD.MOV.U32 R241, RZ, RZ, R12 ;  /* 0x000000fffff17224 */ /* 0x000fe200078e000c */
[----:B------:R-:W-:Y:S01]  /*9cd0*/  MOV R235, R15 ;  /* 0x0000000f00eb7202 */ /* 0x000fe20000000f00 */
[----:B------:R-:W-:Y:S02]  /*9ce0*/  IMAD.MOV.U32 R237, RZ, RZ, R13 ;  /* 0x000000ffffed7224 */ /* 0x000fe400078e000d */
[----:B------:R-:W-:Y:S02]  /*9cf0*/  IMAD.MOV.U32 R236, RZ, RZ, R14 ;  /* 0x000000ffffec7224 */ /* 0x000fe400078e000e */
[----:B------:R-:W2:Y:S01]  /*9d00*/  LDSM.16.M88.4 R12, [R168+UR6+0xb800] ;  /* 0x00b80006a80c783b */ /* 0x000ea20008000200 */
[----:B------:R-:W-:Y:S01]  /*9d10*/  IMAD.MOV.U32 R228, RZ, RZ, R56 ;  /* 0x000000ffffe47224 */ /* 0x000fe200078e0038 */
[----:B------:R-:W-:Y:S01]  /*9d20*/  MOV R43, R69 ;  /* 0x00000045002b7202 */ /* 0x000fe20000000f00 */
[----:B------:R-:W-:Y:S02]  /*9d30*/  IMAD.MOV.U32 R56, RZ, RZ, R68 ;  /* 0x000000ffff387224 */ /* 0x000fe400078e0044 */
[----:B------:R-:W-:-:S02]  /*9d40*/  IMAD.MOV.U32 R41, RZ, RZ, R71 ;  /* 0x000000ffff297224 */ /* 0x000fc400078e0047 */
[----:B------:R-:W-:Y:S01]  /*9d50*/  IMAD.MOV.U32 R42, RZ, RZ, R70 ;  /* 0x000000ffff2a7224 */ /* 0x000fe200078e0046 */
[C---:B-1----:R-:W-:Y:S08]  /*9d60*/  HMMA.16816.F32.BF16 R60, R4.reuse, R24, R208 ;  /* 0x00000018043c723c */ /* 0x042ff000000418d0 */
[C---:B------:R-:W-:Y:S08]  /*9d70*/  HMMA.16816.F32.BF16 R248, R4.reuse, R26, R204 ;  /* 0x0000001a04f8723c */ /* 0x040ff000000418cc */
[----:B------:R-:W-:Y:S03]  /*9d80*/  HMMA.16816.F32.BF16 R204, R4, R16, R64 ;  /* 0x0000001004cc723c */ /* 0x000fe60000041840 */
[----:B------:R-:W-:Y:S01]  /*9d90*/  MOV R53, R60 ;  /* 0x0000003c00357202 */ /* 0x000fe20000000f00 */
[----:B------:R-:W-:Y:S01]  /*9da0*/  IMAD.MOV.U32 R52, RZ, RZ, R61 ;  /* 0x000000ffff347224 */ /* 0x000fe200078e003d */
[----:B------:R-:W-:Y:S01]  /*9db0*/  MOV R28, R63 ;  /* 0x0000003f001c7202 */ /* 0x000fe20000000f00 */
[----:B------:R-:W-:-:S02]  /*9dc0*/  IMAD.MOV.U32 R29, RZ, RZ, R62 ;  /* 0x000000ffff1d7224 */ /* 0x000fc400078e003e */
[C---:B--2---:R-:W-:Y:S08]  /*9dd0*/  HMMA.16816.F32.BF16 R60, R4.reuse, R12, R56 ;  /* 0x0000000c043c723c */ /* 0x044ff00000041838 */
[C---:B------:R-:W-:Y:S08]  /*9de0*/  HMMA.16816.F32.BF16 R68, R4.reuse, R30, R212 ;  /* 0x0000001e0444723c */ /* 0x040ff000000418d4 */
[C---:B------:R-:W-:Y:S08]  /*9df0*/  HMMA.16816.F32.BF16 R64, R4.reuse, R18, R216 ;  /* 0x000000120440723c */ /* 0x040ff000000418d8 */
[----:B------:R-:W-:Y:S01]  /*9e00*/  HMMA.16816.F32.BF16 R56, R4, R14, R220 ;  /* 0x0000000e0438723c */ /* 0x000fe200000418dc */
[----:B------:R-:W-:Y:S07]  /*9e10*/  LDSM.16.M88.4 R4, [R22+0x6000] ;  /* 0x006000001604783b */ /* 0x000fee0000000200 */
[C---:B------:R-:W-:Y:S08]  /*9e20*/  HMMA.16816.F32.BF16 R48, R8.reuse, R24, R48 ;  /* 0x000000180830723c */ /* 0x040ff00000041830 */
[----:B------:R-:W-:Y:S01]  /*9e30*/  HMMA.16816.F32.BF16 R40, R8, R26, R40 ;  /* 0x0000001a0828723c */ /* 0x000fe20000041828 */
[----:B------:R-:W1:Y:S01]  /*9e40*/  LDSM.16.M88.4 R24, [R2+0xa800] ;  /* 0x00a800000218783b */ /* 0x000e620000000200 */
[----:B------:R-:W-:Y:S01]  /*9e50*/  IMAD.MOV.U32 R216, RZ, RZ, R53 ;  /* 0x000000ffffd87224 */ /* 0x000fe200078e0035 */
[----:B------:R-:W-:Y:S01]  /*9e60*/  MOV R218, R29 ;  /* 0x0000001d00da7202 */ /* 0x000fe20000000f00 */
[----:B------:R-:W-:-:S02]  /*9e70*/  IMAD.MOV.U32 R217, RZ, RZ, R52 ;  /* 0x000000ffffd97224 */ /* 0x000fc400078e0034 */
[----:B------:R-:W-:Y:S02]  /*9e80*/  IMAD.MOV.U32 R219, RZ, RZ, R28 ;  /* 0x000000ffffdb7224 */ /* 0x000fe400078e001c */
[----:B------:R-:W-:Y:S01]  /*9e90*/  HMMA.16816.F32.BF16 R52, R8, R30, R244 ;  /* 0x0000001e0834723c */ /* 0x000fe200000418f4 */
[----:B------:R-:W2:Y:S01]  /*9ea0*/  LDSM.16.M88.4 R28, [R2+0xa000] ;  /* 0x00a00000021c783b */ /* 0x000ea20000000200 */
[----:B------:R-:W-:Y:S01]  /*9eb0*/  IMAD.MOV.U32 R212, RZ, RZ, R243 ;  /* 0x000000ffffd47224 */ /* 0x000fe200078e00f3 */
[----:B------:R-:W-:Y:S01]  /*9ec0*/  MOV R213, R242 ;  /* 0x000000f200d57202 */ /* 0x000fe20000000f00 */
[----:B------:R-:W-:Y:S02]  /*9ed0*/  IMAD.MOV.U32 R214, RZ, RZ, R231 ;  /* 0x000000ffffd67224 */ /* 0x000fe400078e00e7 */
[----:B------:R-:W-:Y:S01]  /*9ee0*/  IMAD.MOV.U32 R215, RZ, RZ, R229 ;  /* 0x000000ffffd77224 */ /* 0x000fe200078e00e5 */
[----:B------:R-:W-:Y:S01]  /*9ef0*/  MOV R221, R175 ;  /* 0x000000af00dd7202 */ /* 0x000fe20000000f00 */
[----:B------:R-:W-:-:S02]  /*9f00*/  IMAD.MOV.U32 R220, RZ, RZ, R228 ;  /* 0x000000ffffdc7224 */ /* 0x000fc400078e00e4 */
[----:B------:R-:W-:-:S03]  /*9f10*/  IMAD.MOV.U32 R222, RZ, RZ, R174 ;  /* 0x000000ffffde7224 */ /* 0x000fc600078e00ae */
[----:B------:R-:W-:Y:S01]  /*9f20*/  HMMA.16816.F32.BF16 R208, R8, R16, R212 ;  /* 0x0000001008d0723c */ /* 0x000fe200000418d4 */
[----:B------:R-:W-:-:S07]  /*9f30*/  IMAD.MOV.U32 R223, RZ, RZ, R173 ;  /* 0x000000ffffdf7224 */ /* 0x000fce00078e00ad */
[C---:B------:R-:W-:Y:S01]  /*9f40*/  HMMA.16816.F32.BF16 R212, R8.reuse, R18, R224 ;  /* 0x0000001208d4723c */ /* 0x040fe200000418e0 */
[----:B------:R-:W3:Y:S07]  /*9f50*/  LDSM.16.M88.4 R16, [R2+0xb000] ;  /* 0x00b000000210783b */ /* 0x000eee0000000200 */
[C---:B------:R-:W-:Y:S08]  /*9f60*/  HMMA.16816.F32.BF16 R220, R8.reuse, R12, R220 ;  /* 0x0000000c08dc723c */ /* 0x040ff000000418dc */
[----:B------:R-:W-:Y:S01]  /*9f70*/  HMMA.16816.F32.BF16 R36, R8, R14, R36 ;  /* 0x0000000e0824723c */ /* 0x000fe20000041824 */
[----:B------:R-:W4:Y:S04]  /*9f80*/  LDSM.16.M88.4 R12, [R2+0xb800] ;  /* 0x00b80000020c783b */ /* 0x000f280000000200 */
[----:B------:R3:W4:Y:S03]  /*9f90*/  LDSM.16.M88.4 R8, [R22+0x4000] ;  /* 0x004000001608783b */ /* 0x0007260000000200 */
[----:B-1----:R-:W-:Y:S01]  /*9fa0*/  HMMA.16816.F32.BF16 R216, R4, R24, R216 ;  /* 0x0000001804d8723c */ /* 0x002fe200000418d8 */
[----:B------:R-:W-:Y:S01]  /*9fb0*/  MOV R244, R47 ;  /* 0x0000002f00f47202 */ /* 0x000fe20000000f00 */
[----:B------:R-:W-:Y:S01]  /*9fc0*/  IMAD.MOV.U32 R245, RZ, RZ, R46 ;  /* 0x000000fffff57224 */ /* 0x000fe200078e002e */
[----:B------:R-:W-:Y:S01]  /*9fd0*/  MOV R247, R20 ;  /* 0x0000001400f77202 */ /* 0x000fe20000000f00 */
[----:B------:R-:W-:-:S07]  /*9fe0*/  IMAD.MOV.U32 R246, RZ, RZ, R45 ;  /* 0x000000fffff67224 */ /* 0x000fce00078e002d */
[----:B--2---:R-:W-:Y:S08]  /*9ff0*/  HMMA.16816.F32.BF16 R224, R4, R28, R244 ;  /* 0x0000001c04e0723c */ /* 0x004ff000000418f4 */
[----:B------:R-:W-:Y:S01]  /*a000*/  IMAD.MOV.U32 R174, RZ, RZ, R216 ;  /* 0x000000ffffae7224 */ /* 0x000fe200078e00d8 */
[----:B------:R-:W-:Y:S01]  /*a010*/  MOV R173, R217 ;  /* 0x000000d900ad7202 */ /* 0x000fe20000000f00 */
[----:B------:R-:W-:-:S02]  /*a020*/  IMAD.MOV.U32 R47, RZ, RZ, R218 ;  /* 0x000000ffff2f7224 */ /* 0x000fc400078e00da */
[----:B------:R-:W-:Y:S02]  /*a030*/  IMAD.MOV.U32 R46, RZ, RZ, R219 ;  /* 0x000000ffff2e7224 */ /* 0x000fe400078e00db */
[C---:B------:R-:W-:Y:S08]  /*a040*/  HMMA.16816.F32.BF16 R216, R4.reuse, R26, R248 ;  /* 0x0000001a04d8723c */ /* 0x040ff000000418f8 */
[----:B---3--:R-:W-:Y:S01]  /*a050*/  HMMA.16816.F32.BF16 R248, R4, R16, R204 ;  /* 0x0000001004f8723c */ /* 0x008fe200000418cc */
        /* <DEDUP_REMOVED lines=10> */
[----:B------:R-:W-:Y:S01]  /*a100*/  IMAD.MOV.U32 R229, RZ, RZ, R217 ;  /* 0x000000ffffe57224 */ /* 0x000fe200078e00d9 */
[----:B------:R-:W-:Y:S01]  /*a110*/  MOV R175, R219 ;  /* 0x000000db00af7202 */ /* 0x000fe20000000f00 */
[----:B------:R-:W-:Y:S01]  /*a120*/  IMAD.MOV.U32 R228, RZ, RZ, R218 ;  /* 0x000000ffffe47224 */ /* 0x000fe200078e00da */
[C---:B------:R-:W-:Y:S08]  /*a130*/  HMMA.16816.F32.BF16 R68, R4.reuse, R30, R68 ;  /* 0x0000001e0444723c */ /* 0x040ff00000041844 */
[C---:B----4-:R-:W-:Y:S08]  /*a140*/  HMMA.16816.F32.BF16 R224, R4.reuse, R12, R60 ;  /* 0x0000000c04e0723c */ /* 0x050ff0000004183c */
[----:B------:R-:W-:Y:S01]  /*a150*/  HMMA.16816.F32.BF16 R216, R4, R14, R56 ;  /* 0x0000000e04d8723c */ /* 0x000fe20000041838 */
        /* <DEDUP_REMOVED lines=9> */
[----:B------:R-:W3:Y:S01]  /*a1f0*/  LDSM.16.M88.4 R16, [R0+0xb000] ;  /* 0x00b000000010783b */ /* 0x000ee20000000200 */
[----:B------:R-:W-:Y:S01]  /*a200*/  MOV R212, R174 ;  /* 0x000000ae00d47202 */ /* 0x000fe20000000f00 */
[----:B------:R-:W-:Y:S01]  /*a210*/  IMAD.MOV.U32 R213, RZ, RZ, R173 ;  /* 0x000000ffffd57224 */ /* 0x000fe200078e00ad */
[----:B------:R-:W-:Y:S01]  /*a220*/  MOV R215, R46 ;  /* 0x0000002e00d77202 */ /* 0x000fe20000000f00 */
[----:B------:R-:W-:-:S03]  /*a230*/  IMAD.MOV.U32 R214, RZ, RZ, R47 ;  /* 0x000000ffffd67224 */ /* 0x000fc600078e002f */
[----:B------:R-:W-:Y:S01]  /*a240*/  HMMA.16816.F32.BF16 R52, R8, R12, R220 ;  /* 0x0000000c0834723c */ /* 0x000fe200000418dc */
[----:B------:R-:W-:Y:S01]  /*a250*/  IMAD.MOV.U32 R220, RZ, RZ, R45 ;  /* 0x000000ffffdc7224 */ /* 0x000fe200078e002d */
[----:B------:R-:W-:Y:S01]  /*a260*/  MOV R222, R20 ;  /* 0x0000001400de7202 */ /* 0x000fe20000000f00 */
[----:B------:R-:W-:Y:S02]  /*a270*/  IMAD.MOV.U32 R221, RZ, RZ, R22 ;  /* 0x000000ffffdd7224 */ /* 0x000fe400078e0016 */
[----:B------:R-:W-:Y:S01]  /*a280*/  IMAD.MOV.U32 R223, RZ, RZ, R2 ;  /* 0x000000ffffdf7224 */ /* 0x000fe200078e0002 */
[----:B------:R-:W-:Y:S01]  /*a290*/  MOV R209, R229 ;  /* 0x000000e500d17202 */ /* 0x000fe20000000f00 */
[----:B------:R-:W-:Y:S02]  /*a2a0*/  IMAD.MOV.U32 R208, RZ, RZ, R231 ;  /* 0x000000ffffd07224 */ /* 0x000fe400078e00e7 */
[----:B------:R-:W-:Y:S02]  /*a2b0*/  IMAD.MOV.U32 R210, RZ, RZ, R228 ;  /* 0x000000ffffd27224 */ /* 0x000fe400078e00e4 */
[----:B------:R-:W-:Y:S01]  /*a2c0*/  IMAD.MOV.U32 R211, RZ, RZ, R175 ;  /* 0x000000ffffd37224 */ /* 0x000fe200078e00af */
[----:B-1----:R-:W-:Y:S08]  /*a2d0*/  HMMA.16816.F32.BF16 R220, R4, R28, R220 ;  /* 0x0000001c04dc723c */ /* 0x002ff000000418dc */
[----:B------:R-:W-:Y:S01]  /*a2e0*/  HMMA.16816.F32.BF16 R36, R8, R14, R36 ;  /* 0x0000000e0824723c */ /* 0x000fe20000041824 */
[----:B------:R-:W1:Y:S04]  /*a2f0*/  LDSM.16.M88.4 R12, [R0+0xb800] ;  /* 0x00b80000000c783b */ /* 0x000e680000000200 */
[----:B------:R4:W1:Y:S03]  /*a300*/  LDSM.16.M88.4 R8, [R21+0x4000] ;  /* 0x004000001508783b */ /* 0x0008660000000200 */
[C---:B--2---:R-:W-:Y:S08]  /*a310*/  HMMA.16816.F32.BF16 R212, R4.reuse, R24, R212 ;  /* 0x0000001804d4723c */ /* 0x044ff000000418d4 */
[----:B------:R-:W-:Y:S01]  /*a320*/  HMMA.16816.F32.BF16 R208, R4, R26, R208 ;  /* 0x0000001a04d0723c */ /* 0x000fe200000418d0 */
[----:B------:R-:W-:-:S02]  /*a330*/  IMAD.MOV.U32 R20, RZ, RZ, R220 ;  /* 0x000000ffff147224 */ /* 0x000fc400078e00dc */
[----:B------:R-:W-:-:S08]  /*a340*/  IMAD.MOV.U32 R22, RZ, RZ, R222 ;  /* 0x000000ffff167224 */ /* 0x000fd000078e00de */
[----:B------:R-:W-:Y:S01]  /*a350*/  MOV R222, R212 ;  /* 0x000000d400de7202 */ /* 0x000fe20000000f00 */
[----:B------:R-:W-:Y:S01]  /*a360*/  IMAD.MOV.U32 R220, RZ, RZ, R214 ;  /* 0x000000ffffdc7224 */ /* 0x000fe200078e00d6 */
[----:B----4-:R-:W-:Y:S01]  /*a370*/  MOV R21, R221 ;  /* 0x000000dd00157202 */ /* 0x010fe20000000f00 */
[----:B------:R-:W-:Y:S01]  /*a380*/  IMAD.MOV.U32 R221, RZ, RZ, R213 ;  /* 0x000000ffffdd7224 */ /* 0x000fe200078e00d5 */
[----:B------:R-:W-:-:S04]  /*a390*/  MOV R47, R215 ;  /* 0x000000d7002f7202 */ /* 0x000fc80000000f00 */
[----:B------:R-:W-:Y:S01]  /*a3a0*/  IMAD.MOV.U32 R215, RZ, RZ, R208 ;  /* 0x000000ffffd77224 */ /* 0x000fe200078e00d0 */
[----:B------:R-:W-:Y:S01]  /*a3b0*/  MOV R213, R210 ;  /* 0x000000d200d57202 */ /* 0x000fe20000000f00 */
[----:B------:R-:W-:Y:S02]  /*a3c0*/  IMAD.MOV.U32 R214, RZ, RZ, R209 ;  /* 0x000000ffffd67224 */ /* 0x000fe400078e00d1 */
[----:B------:R-:W-:Y:S02]  /*a3d0*/  IMAD.MOV.U32 R212, RZ, RZ, R211 ;  /* 0x000000ffffd47224 */ /* 0x000fe400078e00d3 */
[----:B---3--:R-:W-:-:S15]  /*a3e0*/  HMMA.16816.F32.BF16 R208, R4, R18, R244 ;  /* 0x0000001204d0723c */ /* 0x008fde00000418f4 */
[----:B------:R-:W-:-:S04]  /*a3f0*/  NOP ;  /* 0x0000000000007918 */ /* 0x000fc80000000000 */
[----:B------:R-:W-:Y:S01]  /*a400*/  IMAD.MOV.U32 R242, RZ, RZ, R208 ;  /* 0x000000fffff27224 */ /* 0x000fe200078e00d0 */
[----:B------:R-:W-:Y:S01]  /*a410*/  MOV R241, R209 ;  /* 0x000000d100f17202 */ /* 0x000fe20000000f00 */
[----:B------:R-:W-:Y:S02]  /*a420*/  IMAD.MOV.U32 R237, RZ, RZ, R210 ;  /* 0x000000ffffed7224 */ /* 0x000fe400078e00d2 */
[----:B------:R-:W-:Y:S02]  /*a430*/  IMAD.MOV.U32 R236, RZ, RZ, R211 ;  /* 0x000000ffffec7224 */ /* 0x000fe400078e00d3 */
[C---:B-1----:R-:W-:Y:S08]  /*a440*/  HMMA.16816.F32.BF16 R208, R4.reuse, R12, R224 ;  /* 0x0000000c04d0723c */ /* 0x042ff000000418e0 */
[----:B------:R-:W-:Y:S11]  /*a450*/  HMMA.16816.F32.BF16 R68, R4, R30, R68 ;  /* 0x0000001e0444723c */ /* 0x000ff60000041844 */
[----:B------:R-:W-:Y:S01]  /*a460*/  MOV R235, R208 ;  /* 0x000000d000eb7202 */ /* 0x000fe20000000f00 */
[----:B------:R-:W-:Y:S01]  /*a470*/  IMAD.MOV.U32 R175, RZ, RZ, R209 ;  /* 0x000000ffffaf7224 */ /* 0x000fe200078e00d1 */
[----:B------:R-:W-:Y:S01]  /*a480*/  MOV R173, R211 ;  /* 0x000000d300ad7202 */ /* 0x000fe20000000f00 */
[----:B------:R-:W-:-:S02]  /*a490*/  IMAD.MOV.U32 R174, RZ, RZ, R210 ;  /* 0x000000ffffae7224 */ /* 0x000fc400078e00d2 */
[C---:B------:R-:W-:Y:S08]  /*a4a0*/  HMMA.16816.F32.BF16 R208, R8.reuse, R28, R204 ;  /* 0x0000001c08d0723c */ /* 0x040ff000000418cc */
[C---:B------:R-:W-:Y:S01]  /*a4b0*/  HMMA.16816.F32.BF16 R204, R8.reuse, R30, R64 ;  /* 0x0000001e08cc723c */ /* 0x040fe20000041840 */
[----:B------:R-:W-:Y:S07]  /*a4c0*/  LDSM.16.M88.4 R28, [R3+0xb800] ;  /* 0x00b80000031c783b */ /* 0x000fee0000000200 */
[----:B------:R-:W-:Y:S08]  /*a4d0*/  HMMA.16816.F32.BF16 R64, R8, R24, R60 ;  /* 0x000000180840723c */ /* 0x000ff0000004183c */
[C---:B------:R-:W-:Y:S08]  /*a4e0*/  HMMA.16816.F32.BF16 R248, R4.reuse, R16, R248 ;  /* 0x0000001004f8723c */ /* 0x040ff000000418f8 */
[----:B------:R-:W-:Y:S01]  /*a4f0*/  HMMA.16816.F32.BF16 R216, R4, R14, R216 ;  /* 0x0000000e04d8723c */ /* 0x000fe200000418d8 */
[----:B------:R-:W-:Y:S07]  /*a500*/  LDSM.16.M88.4 R4, [R23+0x4000] ;  /* 0x004000001704783b */ /* 0x000fee0000000200 */
[C---:B------:R-:W-:Y:S01]  /*a510*/  HMMA.16816.F32.BF16 R60, R8.reuse, R26, R56 ;  /* 0x0000001a083c723c */ /* 0x040fe20000041838 */
[----:B------:R-:W1:Y:S07]  /*a520*/  LDSM.16.M88.4 R24, [R3+0xb000] ;  /* 0x00b000000318783b */ /* 0x000e6e0000000200 */
[C---:B------:R-:W-:Y:S08]  /*a530*/  HMMA.16816.F32.BF16 R56, R8.reuse, R16, R48 ;  /* 0x000000100838723c */ /* 0x040ff00000041830 */
[C---:B------:R-:W-:Y:S01]  /*a540*/  HMMA.16816.F32.BF16 R48, R8.reuse, R18, R40 ;  /* 0x000000120830723c */ /* 0x040fe20000041828 */
[----:B------:R-:W-:Y:S07]  /*a550*/  LDSM.16.M88.4 R16, [R3+0xa800] ;  /* 0x00a800000310783b */ /* 0x000fee0000000200 */
[C---:B------:R-:W-:Y:S08]  /*a560*/  HMMA.16816.F32.BF16 R40, R8.reuse, R12, R52 ;  /* 0x0000000c0828723c */ /* 0x040ff00000041834 */
[----:B------:R-:W-:Y:S01]  /*a570*/  HMMA.16816.F32.BF16 R36, R8, R14, R36 ;  /* 0x0000000e0824723c */ /* 0x000fe20000041824 */
[----:B------:R-:W2:Y:S04]  /*a580*/  LDSM.16.M88.4 R12, [R3+0xa000] ;  /* 0x00a00000030c783b */ /* 0x000ea80000000200 */
[----:B------:R3:W4:Y:S01]  /*a590*/  LDSM.16.M88.4 R8, [R23+0x6000] ;  /* 0x006000001708783b */ /* 0x0007220000000200 */
[----:B------:R-:W-:-:S02]  /*a5a0*/  IMAD.MOV.U32 R2, RZ, RZ, R70 ;  /* 0x000000ffff027224 */ /* 0x000fc400078e0046 */
[----:B------:R-:W-:Y:S01]  /*a5b0*/  IMAD.MOV.U32 R0, RZ, RZ, R71 ;  /* 0x000000ffff007224 */ /* 0x000fe200078e0047 */
[C---:B-1----:R-:W-:Y:S01]  /*a5c0*/  HMMA.16816.F32.BF16 R224, R4.reuse, R26, R48 ;  /* 0x0000001a04e0723c */ /* 0x042fe20000041830 */
[----:B------:R-:W-:Y:S01]  /*a5d0*/  IMAD.MOV.U32 R46, RZ, RZ, R68 ;  /* 0x000000ffff2e7224 */ /* 0x000fe200078e0044 */
[----:B------:R-:W-:Y:S01]  /*a5e0*/  MOV R50, R2 ;  /* 0x0000000200327202 */ /* 0x000fe20000000f00 */
[----:B------:R-:W-:Y:S01]  /*a5f0*/  IMAD.SHL.U32 R2, R234, 0x2, RZ ;  /* 0x00000002ea027824 */ /* 0x000fe200078e00ff */
[----:B------:R-:W-:Y:S01]  /*a600*/  MOV R45, R69 ;  /* 0x00000045002d7202 */ /* 0x000fe20000000f00 */
[----:B------:R-:W-:Y:S01]  /*a610*/  IMAD.MOV.U32 R51, RZ, RZ, R0 ;  /* 0x000000ffff337224 */ /* 0x000fe200078e0000 */
[----:B------:R-:W-:Y:S01]  /*a620*/  MOV R0, UR20 ;  /* 0x0000001400007c02 */ /* 0x000fe20008000f00 */
[----:B------:R1:W5:Y:S01]  /*a630*/  LDL.LU.64 R70, [R1+0x50] ;  /* 0x0000500001467983 */ /* 0x0003620000300a00 */
[----:B------:R-:W-:Y:S01]  /*a640*/  LOP3.LUT R2, R2, 0x6, RZ, 0xc0, !PT ;  /* 0x0000000602027812 */ /* 0x000fe200078ec0ff */
[----:B---3--:R-:W-:Y:S01]  /*a650*/  IMAD.MOV.U32 R23, RZ, RZ, R223 ;  /* 0x000000ffff177224 */ /* 0x008fe200078e00df */
[----:B------:R-:W-:Y:S03]  /*a660*/  HMMA.16816.F32.BF16 R244, R4, R28, R40 ;  /* 0x0000001c04f4723c */ /* 0x000fe60000041828 */
[----:B------:R-:W-:Y:S01]  /*a670*/  IMAD R0, R0, 0x40, R2 ;  /* 0x0000004000007824 */ /* 0x000fe200078e0202 */
[----:B------:R1:W5:Y:S01]  /*a680*/  LDL.LU.64 R68, [R1+0x48] ;  /* 0x0000480001447983 */ /* 0x0003620000300a00 */
[----:B------:R-:W-:-:S04]  /*a690*/  DEPBAR.LE SB0, 0x0 ;  /* 0x000080000000791a */ /* 0x000fc80000000000 */
[----:B--2---:R-:W-:Y:S01]  /*a6a0*/  HMMA.16816.F32.BF16 R52, R4, R12, R208 ;  /* 0x0000000c0434723c */ /* 0x004fe200000418d0 */
[----:B------:R-:W-:-:S07]  /*a6b0*/  VIADD R2, R0, 0xffffff80 ;  /* 0xffffff8000027836 */ /* 0x000fce0000000000 */
[----:B----4-:R-:W-:Y:S01]  /*a6c0*/  HMMA.16816.F32.BF16 R20, R8, R12, R20 ;  /* 0x0000000c0814723c */ /* 0x010fe20000041814 */
[----:B------:R-:W-:-:S07]  /*a6d0*/  I2FP.F32.U32 R3, R2 ;  /* 0x0000000200037245 */ /* 0x000fce0000201000 */
[----:B------:R-:W-:Y:S01]  /*a6e0*/  HMMA.16816.F32.BF16 R208, R4, R16, R64 ;  /* 0x0000001004d0723c */ /* 0x000fe20000041840 */
[----:B------:R-:W-:Y:S01]  /*a6f0*/  IMAD.MOV.U32 R64, RZ, RZ, R215 ;  /* 0x000000ffff407224 */ /* 0x000fe200078e00d7 */
[----:B------:R-:W-:Y:S01]  /*a700*/  MOV R65, R214 ;  /* 0x000000d600417202 */ /* 0x000fe20000000f00 */
[----:B------:R-:W-:Y:S02]  /*a710*/  IMAD.MOV.U32 R66, RZ, RZ, R213 ;  /* 0x000000ffff427224 */ /* 0x000fe400078e00d5 */
[----:B------:R-:W-:-:S03]  /*a720*/  IMAD.MOV.U32 R67, RZ, RZ, R212 ;  /* 0x000000ffff437224 */ /* 0x000fc600078e00d4 */
[----:B------:R-:W-:Y:S01]  /*a730*/  HMMA.16816.F32.BF16 R212, R4, R18, R60 ;  /* 0x0000001204d4723c */ /* 0x000fe2000004183c */
[----:B------:R-:W-:Y:S01]  /*a740*/  MOV R60, R222 ;  /* 0x000000de003c7202 */ /* 0x000fe20000000f00 */
[----:B------:R-:W-:Y:S02]  /*a750*/  IMAD.MOV.U32 R61, RZ, RZ, R221 ;  /* 0x000000ffff3d7224 */ /* 0x000fe400078e00dd */
[----:B------:R-:W-:-:S04]  /*a760*/  IMAD.MOV.U32 R62, RZ, RZ, R220 ;  /* 0x000000ffff3e7224 */ /* 0x000fc800078e00dc */
[----:B------:R-:W-:Y:S01]  /*a770*/  HMMA.16816.F32.BF16 R220, R4, R24, R56 ;  /* 0x0000001804dc723c */ /* 0x000fe20000041838 */
[----:B------:R-:W-:-:S07]  /*a780*/  ISETP.GE.AND P4, PT, R2, R32, PT ;  /* 0x000000200200720c */ /* 0x000fce0003f86270 */
[----:B------:R-:W-:Y:S01]  /*a790*/  HMMA.16816.F32.BF16 R56, R4, R30, R36 ;  /* 0x0000001e0438723c */ /* 0x000fe20000041824 */
[----:B------:R-:W-:-:S07]  /*a7a0*/  IMAD.MOV.U32 R48, RZ, RZ, R46 ;  /* 0x000000ffff307224 */ /* 0x000fce00078e002e */
[----:B------:R-:W-:Y:S01]  /*a7b0*/  HMMA.16816.F32.BF16 R204, R4, R14, R204 ;  /* 0x0000000e04cc723c */ /* 0x000fe200000418cc */
[----:B------:R-:W-:-:S07]  /*a7c0*/  FFMA.FTZ R4, R3, UR5, R52 ;  /* 0x0000000503047c23 */ /* 0x000fce0008010034 */
[----:B------:R-:W-:Y:S01]  /*a7d0*/  HMMA.16816.F32.BF16 R216, R8, R30, R216 ;  /* 0x0000001e08d8723c */ /* 0x000fe200000418d8 */
[----:B------:R-:W-:Y:S02]  /*a7e0*/  FSEL R46, R4, -INF , !P4 ;  /* 0xff800000042e7808 */ /* 0x000fe40006000000 */
[----:B------:R-:W-:Y:S01]  /*a7f0*/  IADD3 R4, PT, PT, R0, -0x48, RZ ;  /* 0xffffffb800047810 */ /* 0x000fe20007ffe0ff */
[C---:B------:R-:W-:Y:S01]  /*a800*/  FFMA.FTZ R6, R3.reuse, UR5, R54 ;  /* 0x0000000503067c23 */ /* 0x040fe20008010036 */
[C---:B------:R-:W-:Y:S01]  /*a810*/  FFMA.FTZ R5, R3.reuse, UR5, R20 ;  /* 0x0000000503057c23 */ /* 0x040fe20008010014 */
[C---:B------:R-:W-:Y:S01]  /*a820*/  ISETP.GE.AND P1, PT, R2.reuse, R34, PT ;  /* 0x000000220200720c */ /* 0x040fe20003f26270 */
[----:B------:R-:W-:Y:S01]  /*a830*/  FFMA.FTZ R3, R3, UR5, R22 ;  /* 0x0000000503037c23 */ /* 0x000fe20008010016 */
[----:B------:R-:W-:Y:S01]  /*a840*/  BAR.SYNC.DEFER_BLOCKING 0x0 ;  /* 0x0000000000007b1d */ /* 0x000fe20000010000 */
[C---:B------:R-:W-:Y:S02]  /*a850*/  ISETP.GE.AND P5, PT, R2.reuse, R33, PT ;  /* 0x000000210200720c */ /* 0x040fe40003fa6270 */
[----:B------:R-:W-:Y:S01]  /*a860*/  ISETP.GE.AND P4, PT, R2, R35, PT ;  /* 0x000000230200720c */ /* 0x000fe20003f86270 */
[----:B------:R-:W-:Y:S01]  /*a870*/  VIADD R2, R0, 0xffffff81 ;  /* 0xffffff8100027836 */ /* 0x000fe20000000000 */
[----:B------:R-:W-:-:S02]  /*a880*/  I2FP.F32.U32 R7, R4 ;  /* 0x0000000400077245 */ /* 0x000fc40000201000 */
[----:B------:R-:W-:Y:S01]  /*a890*/  MOV R63, R47 ;  /* 0x0000002f003f7202 */ /* 0x000fe20000000f00 */
[----:B------:R-:W-:Y:S01]  /*a8a0*/  IMAD.MOV.U32 R49, RZ, RZ, R45 ;  /* 0x000000ffff317224 */ /* 0x000fe200078e002d */
[----:B------:R-:W-:Y:S01]  /*a8b0*/  FSEL R45, R6, -INF , !P1 ;  /* 0xff800000062d7808 */ /* 0x000fe20004800000 */
[----:B------:R-:W-:Y:S01]  /*a8c0*/  FFMA.FTZ R12, R7, UR5, R56 ;  /* 0x00000005070c7c23 */ /* 0x000fe20008010038 */
[----:B------:R-:W-:Y:S02]  /*a8d0*/  FSEL R54, R3, -INF , !P4 ;  /* 0xff80000003367808 */ /* 0x000fe40006000000 */
[----:B------:R-:W-:Y:S02]  /*a8e0*/  ISETP.GE.AND P1, PT, R4, R32, PT ;  /* 0x000000200400720c */ /* 0x000fe40003f26270 */
[----:B------:R-:W-:Y:S01]  /*a8f0*/  I2FP.F32.U32 R3, R2 ;  /* 0x0000000200037245 */ /* 0x000fe20000201000 */
[----:B------:R-:W-:Y:S01]  /*a900*/  HMMA.16816.F32.BF16 R40, R8, R16, R60 ;  /* 0x000000100828723c */ /* 0x000fe2000004183c */
[----:B------:R-:W-:Y:S01]  /*a910*/  FSEL R60, R5, -INF , !P5 ;  /* 0xff800000053c7808 */ /* 0x000fe20006800000 */
[C---:B------:R-:W-:Y:S01]  /*a920*/  FFMA.FTZ R6, R7.reuse, UR5, R58 ;  /* 0x0000000507067c23 */ /* 0x040fe2000801003a */
[----:B------:R-:W-:Y:S01]  /*a930*/  FSEL R61, R12, -INF , !P1 ;  /* 0xff8000000c3d7808 */ /* 0x000fe20004800000 */
[----:B------:R-:W-:Y:S01]  /*a940*/  FFMA.FTZ R5, R7, UR5, R216 ;  /* 0x0000000507057c23 */ /* 0x000fe200080100d8 */
[----:B------:R-:W-:Y:S01]  /*a950*/  FFMA.FTZ R12, R3, UR5, R53 ;  /* 0x00000005030c7c23 */ /* 0x000fe20008010035 */
[----:B------:R-:W-:-:S02]  /*a960*/  ISETP.GE.AND P5, PT, R4, R34, PT ;  /* 0x000000220400720c */ /* 0x000fc40003fa6270 */
[----:B------:R-:W-:Y:S02]  /*a970*/  ISETP.GE.AND P4, PT, R4, R33, PT ;  /* 0x000000210400720c */ /* 0x000fe40003f86270 */
[----:B------:R-:W-:Y:S02]  /*a980*/  ISETP.GE.AND P1, PT, R2, R32, PT ;  /* 0x000000200200720c */ /* 0x000fe40003f26270 */
[----:B------:R-:W-:Y:S02]  /*a990*/  FSEL R63, R6, -INF , !P5 ;  /* 0xff800000063f7808 */ /* 0x000fe40006800000 */
[----:B------:R-:W-:Y:S02]  /*a9a0*/  FSEL R62, R5, -INF , !P4 ;  /* 0xff800000053e7808 */ /* 0x000fe40006000000 */
[----:B------:R-:W-:Y:S02]  /*a9b0*/  FSEL R22, R12, -INF , !P1 ;  /* 0xff8000000c167808 */ /* 0x000fe40004800000 */
[----:B------:R-:W-:-:S02]  /*a9c0*/  ISETP.GE.AND P5, PT, R2, R34, PT ;  /* 0x000000220200720c */ /* 0x000fc40003fa6270 */
[C---:B------:R-:W-:Y:S02]  /*a9d0*/  ISETP.GE.AND P4, PT, R2.reuse, R33, PT ;  /* 0x000000210200720c */ /* 0x040fe40003f86270 */
[----:B------:R-:W-:Y:S01]  /*a9e0*/  ISETP.GE.AND P1, PT, R2, R35, PT ;  /* 0x000000230200720c */ /* 0x000fe20003f26270 */
[----:B------:R-:W-:Y:S02]  /*a9f0*/  VIADD R2, R0, 0xffffff88 ;  /* 0xffffff8800027836 */ /* 0x000fe40000000000 */
[C---:B------:R-:W-:Y:S01]  /*aa00*/  FFMA.FTZ R6, R3.reuse, UR5, R55 ;  /* 0x0000000503067c23 */ /* 0x040fe20008010037 */
[C---:B------:R-:W-:Y:S02]  /*aa10*/  HMMA.16816.F32.BF16 R36, R8.reuse, R14, R48 ;  /* 0x0000000e0824723c */ /* 0x040fe40000041830 */
[----:B------:R-:W-:Y:S01]  /*aa20*/  I2FP.F32.U32 R5, R2 ;  /* 0x0000000200057245 */ /* 0x000fe20000201000 */
[C---:B------:R-:W-:Y:S01]  /*aa30*/  FFMA.FTZ R12, R3.reuse, UR5, R21 ;  /* 0x00000005030c7c23 */ /* 0x040fe20008010015 */
[----:B------:R-:W-:Y:S01]  /*aa40*/  FSEL R20, R6, -INF , !P5 ;  /* 0xff80000006147808 */ /* 0x000fe20006800000 */
[----:B------:R-:W-:Y:S01]  /*aa50*/  FFMA.FTZ R3, R3, UR5, R23 ;  /* 0x0000000503037c23 */ /* 0x000fe20008010017 */
[----:B------:R-:W-:Y:S01]  /*aa60*/  ISETP.GE.AND P5, PT, R2, R32, PT ;  /* 0x000000200200720c */ /* 0x000fe20003fa6270 */
[----:B------:R-:W-:Y:S01]  /*aa70*/  FFMA.FTZ R6, R5, UR5, R204 ;  /* 0x0000000505067c23 */ /* 0x000fe200080100cc */
[----:B------:R-:W-:Y:S01]  /*aa80*/  HMMA.16816.F32.BF16 R48, R8, R18, R64 ;  /* 0x000000120830723c */ /* 0x000fe20000041840 */
[----:B------:R-:W-:-:S02]  /*aa90*/  FSEL R47, R12, -INF , !P4 ;  /* 0xff8000000c2f7808 */ /* 0x000fc40006000000 */
[----:B------:R-:W-:Y:S02]  /*aaa0*/  FSEL R52, R3, -INF , !P1 ;  /* 0xff80000003347808 */ /* 0x000fe40004800000 */
[----:B------:R-:W-:Y:S02]  /*aab0*/  FSEL R19, R6, -INF , !P5 ;  /* 0xff80000006137808 */ /* 0x000fe40006800000 */
[C---:B------:R-:W-:Y:S02]  /*aac0*/  ISETP.GE.AND P4, PT, R2.reuse, R34, PT ;  /* 0x000000220200720c */ /* 0x040fe40003f86270 */
[C---:B------:R-:W-:Y:S02]  /*aad0*/  ISETP.GE.AND P1, PT, R2.reuse, R33, PT ;  /* 0x000000210200720c */ /* 0x040fe40003f26270 */
[----:B------:R-:W-:Y:S02]  /*aae0*/  ISETP.GE.AND P5, PT, R2, R35, PT ;  /* 0x000000230200720c */ /* 0x000fe40003fa6270 */
[----:B------:R-:W-:Y:S01]  /*aaf0*/  IADD3 R2, PT, PT, R0, -0x77, RZ ;  /* 0xffffff8900027810 */ /* 0x000fe20007ffe0ff */
[----:B------:R-:W-:-:S03]  /*ab00*/  FFMA.FTZ R6, R5, UR5, R206 ;  /* 0x0000000505067c23 */ /* 0x000fc600080100ce */
[----:B------:R-:W-:Y:S01]  /*ab10*/  I2FP.F32.U32 R3, R2 ;  /* 0x0000000200037245 */ /* 0x000fe20000201000 */
[C---:B------:R-:W-:Y:S01]  /*ab20*/  FFMA.FTZ R12, R5.reuse, UR5, R36 ;  /* 0x00000005050c7c23 */ /* 0x040fe20008010024 */
[----:B------:R-:W-:Y:S01]  /*ab30*/  FSEL R36, R6, -INF , !P4 ;  /* 0xff80000006247808 */ /* 0x000fe20006000000 */
[----:B------:R-:W-:Y:S01]  /*ab40*/  FFMA.FTZ R5, R5, UR5, R38 ;  /* 0x0000000505057c23 */ /* 0x000fe20008010026 */
[----:B------:R-:W-:Y:S01]  /*ab50*/  ISETP.GE.AND P4, PT, R2, R32, PT ;  /* 0x000000200200720c */ /* 0x000fe20003f86270 */
[----:B------:R-:W-:Y:S01]  /*ab60*/  FFMA.FTZ R6, R3, UR5, R205 ;  /* 0x0000000503067c23 */ /* 0x000fe200080100cd */
[----:B------:R-:W-:Y:S02]  /*ab70*/  FSEL R38, R12, -INF , !P1 ;  /* 0xff8000000c267808 */ /* 0x000fe40004800000 */
[----:B------:R-:W-:Y:S02]  /*ab80*/  FSEL R53, R5, -INF , !P5 ;  /* 0xff80000005357808 */ /* 0x000fe40006800000 */
[----:B------:R-:W-:-:S02]  /*ab90*/  FSEL R17, R6, -INF , !P4 ;  /* 0xff80000006117808 */ /* 0x000fc40006000000 */
[C---:B------:R-:W-:Y:S02]  /*aba0*/  ISETP.GE.AND P1, PT, R2.reuse, R34, PT ;  /* 0x000000220200720c */ /* 0x040fe40003f26270 */
[C---:B------:R-:W-:Y:S02]  /*abb0*/  ISETP.GE.AND P5, PT, R2.reuse, R33, PT ;  /* 0x000000210200720c */ /* 0x040fe40003fa6270 */
[----:B------:R-:W-:Y:S01]  /*abc0*/  ISETP.GE.AND P4, PT, R2, R35, PT ;  /* 0x000000230200720c */ /* 0x000fe20003f86270 */
[----:B------:R-:W-:Y:S02]  /*abd0*/  VIADD R2, R0, 0xffffff90 ;  /* 0xffffff9000027836 */ /* 0x000fe40000000000 */
        /* <DEDUP_REMOVED lines=56> */
[C---:B------:R-:W-:Y:S01]  /*af60*/  FFMA.FTZ R5, R3.reuse, UR5, R215 ;  /* 0x0000000503057c23 */ /* 0x040fe200080100d7 */
[----:B------:R-:W-:Y:S02]  /*af70*/  HMMA.16816.F32.BF16 R64, R8, R24, R248 ;  /* 0x000000180840723c */ /* 0x000fe400000418f8 */
[----:B------:R-:W-:Y:S01]  /*af80*/  I2FP.F32.U32 R6, R2 ;  /* 0x0000000200067245 */ /* 0x000fe20000201000 */
[----:B------:R-:W-:Y:S01]  /*af90*/  FFMA.FTZ R12, R3, UR5, R49 ;  /* 0x00000005030c7c23 */ /* 0x000fe20008010031 */
[----:B------:R-:W-:Y:S01]  /*afa0*/  FSEL R42, R5, -INF , !P5 ;  /* 0xff800000052a7808 */ /* 0x000fe20006800000 */
[----:B------:R-:W-:Y:S01]  /*afb0*/  FFMA.FTZ R3, R3, UR5, R51 ;  /* 0x0000000503037c23 */ /* 0x000fe20008010033 */
[----:B------:R-:W-:Y:S01]  /*afc0*/  ISETP.GE.AND P5, PT, R2, R32, PT ;  /* 0x000000200200720c */ /* 0x000fe20003fa6270 */
[----:B------:R-:W-:Y:S01]  /*afd0*/  FFMA.FTZ R5, R6, UR5, R220 ;  /* 0x0000000506057c23 */ /* 0x000fe200080100dc */
[----:B------:R-:W-:-:S02]  /*afe0*/  FSEL R43, R12, -INF , !P4 ;  /* 0xff8000000c2b7808 */ /* 0x000fc40006000000 */
[----:B------:R-:W-:Y:S02]  /*aff0*/  FSEL R204, R3, -INF , !P1 ;  /* 0xff80000003cc7808 */ /* 0x000fe40004800000 */
[----:B------:R-:W-:Y:S02]  /*b000*/  FSEL R250, R5, -INF , !P5 ;  /* 0xff80000005fa7808 */ /* 0x000fe40006800000 */
[C---:B------:R-:W-:Y:S02]  /*b010*/  ISETP.GE.AND P4, PT, R2.reuse, R34, PT ;  /* 0x000000220200720c */ /* 0x040fe40003f86270 */
[C---:B------:R-:W-:Y:S02]  /*b020*/  ISETP.GE.AND P1, PT, R2.reuse, R33, PT ;  /* 0x000000210200720c */ /* 0x040fe40003f26270 */
[----:B------:R-:W-:Y:S01]  /*b030*/  ISETP.GE.AND P5, PT, R2, R35, PT ;  /* 0x000000230200720c */ /* 0x000fe20003fa6270 */
[----:B------:R-:W-:Y:S01]  /*b040*/  VIADD R2, R0, 0xffffffa1 ;  /* 0xffffffa100027836 */ /* 0x000fe20000000000 */
[----:B------:R-:W-:Y:S01]  /*b050*/  MOV R48, R242 ;  /* 0x000000f200307202 */ /* 0x000fe20000000f00 */
[----:B------:R-:W-:Y:S01]  /*b060*/  IMAD.MOV.U32 R49, RZ, RZ, R241 ;  /* 0x000000ffff317224 */ /* 0x000fe200078e00f1 */
[----:B------:R-:W-:Y:S01]  /*b070*/  MOV R51, R236 ;  /* 0x000000ec00337202 */ /* 0x000fe20000000f00 */
[----:B------:R-:W-:-:S02]  /*b080*/  IMAD.MOV.U32 R50, RZ, RZ, R237 ;  /* 0x000000ffff327224 */ /* 0x000fc400078e00ed */
[C---:B------:R-:W-:Y:S01]  /*b090*/  FFMA.FTZ R12, R6.reuse, UR5, R222 ;  /* 0x00000005060c7c23 */ /* 0x040fe200080100de */
[----:B------:R-:W-:Y:S01]  /*b0a0*/  I2FP.F32.U32 R5, R2 ;  /* 0x0000000200057245 */ /* 0x000fe20000201000 */
[C---:B------:R-:W-:Y:S01]  /*b0b0*/  FFMA.FTZ R13, R6.reuse, UR5, R64 ;  /* 0x00000005060d7c23 */ /* 0x040fe20008010040 */
[----:B------:R-:W-:Y:S02]  /*b0c0*/  FFMA.FTZ R6, R6, UR5, R66 ;  /* 0x0000000506067c23 */ /* 0x000fe40008010042 */
[----:B------:R-:W-:Y:S01]  /*b0d0*/  FSEL R243, R12, -INF , !P4 ;  /* 0xff8000000cf37808 */ /* 0x000fe20006000000 */
[----:B------:R-:W-:Y:S01]  /*b0e0*/  HMMA.16816.F32.BF16 R24, R8, R26, R48 ;  /* 0x0000001a0818723c */ /* 0x000fe20000041830 */
[----:B------:R-:W-:Y:S01]  /*b0f0*/  FFMA.FTZ R12, R5, UR5, R221 ;  /* 0x00000005050c7c23 */ /* 0x000fe200080100dd */
[----:B------:R-:W-:Y:S01]  /*b100*/  ISETP.GE.AND P4, PT, R2, R32, PT ;  /* 0x000000200200720c */ /* 0x000fe20003f86270 */
[----:B------:R-:W-:Y:S01]  /*b110*/  IMAD.MOV.U32 R48, RZ, RZ, R235 ;  /* 0x000000ffff307224 */ /* 0x000fe200078e00eb */
[----:B------:R-:W-:-:S02]  /*b120*/  IADD3 R3, PT, PT, R0, -0x58, RZ ;  /* 0xffffffa800037810 */ /* 0x000fc40007ffe0ff */
[----:B------:R-:W-:Y:S01]  /*b130*/  FSEL R235, R12, -INF , !P4 ;  /* 0xff8000000ceb7808 */ /* 0x000fe20006000000 */
[----:B------:R-:W-:Y:S01]  /*b140*/  FFMA.FTZ R12, R5, UR5, R223 ;  /* 0x00000005050c7c23 */ /* 0x000fe200080100df */
[----:B------:R-:W-:Y:S02]  /*b150*/  FSEL R249, R13, -INF , !P1 ;  /* 0xff8000000df97808 */ /* 0x000fe40004800000 */
[----:B------:R-:W-:Y:S02]  /*b160*/  FSEL R251, R6, -INF , !P5 ;  /* 0xff80000006fb7808 */ /* 0x000fe40006800000 */
[----:B------:R-:W-:Y:S02]  /*b170*/  ISETP.GE.AND P1, PT, R2, R34, PT ;  /* 0x000000220200720c */ /* 0x000fe40003f26270 */
[----:B------:R-:W-:Y:S01]  /*b180*/  I2FP.F32.U32 R6, R3 ;  /* 0x0000000300067245 */ /* 0x000fe20000201000 */
[----:B------:R-:W-:Y:S01]  /*b190*/  IMAD.MOV.U32 R50, RZ, RZ, R174 ;  /* 0x000000ffff327224 */ /* 0x000fe200078e00ae */
[----:B------:R-:W-:Y:S01]  /*b1a0*/  MOV R49, R175 ;  /* 0x000000af00317202 */ /* 0x000fe20000000f00 */
[----:B------:R-:W-:-:S02]  /*b1b0*/  IMAD.MOV.U32 R51, RZ, RZ, R173 ;  /* 0x000000ffff337224 */ /* 0x000fc400078e00ad */
[C---:B------:R-:W-:Y:S01]  /*b1c0*/  FFMA.FTZ R13, R5.reuse, UR5, R65 ;  /* 0x00000005050d7c23 */ /* 0x040fe20008010041 */
[----:B------:R-:W-:Y:S01]  /*b1d0*/  FSEL R223, R12, -INF , !P1 ;  /* 0xff8000000cdf7808 */ /* 0x000fe20004800000 */
[----:B------:R-:W-:Y:S01]  /*b1e0*/  FFMA.FTZ R5, R5, UR5, R67 ;  /* 0x0000000505057c23 */ /* 0x000fe20008010043 */
[----:B------:R-:W-:Y:S01]  /*b1f0*/  FFMA.FTZ R12, R6, UR5, R224 ;  /* 0x00000005060c7c23 */ /* 0x000fe200080100e0 */
[C---:B------:R-:W-:Y:S02]  /*b200*/  ISETP.GE.AND P5, PT, R2.reuse, R33, PT ;  /* 0x000000210200720c */ /* 0x040fe40003fa6270 */
[----:B------:R-:W-:Y:S01]  /*b210*/  ISETP.GE.AND P4, PT, R2, R35, PT ;  /* 0x000000230200720c */ /* 0x000fe20003f86270 */
[----:B------:R-:W-:Y:S01]  /*b220*/  VIADD R2, R0, 0xffffffa9 ;  /* 0xffffffa900027836 */ /* 0x000fe20000000000 */
[----:B------:R-:W-:Y:S01]  /*b230*/  ISETP.GE.AND P1, PT, R3, R32, PT ;  /* 0x000000200300720c */ /* 0x000fe20003f26270 */
[----:B------:R-:W-:Y:S01]  /*b240*/  HMMA.16816.F32.BF16 R28, R8, R28, R48 ;  /* 0x0000001c081c723c */ /* 0x000fe20000041830 */
[----:B------:R-:W-:-:S02]  /*b250*/  FSEL R224, R13, -INF , !P5 ;  /* 0xff8000000de07808 */ /* 0x000fc40006800000 */
[----:B------:R-:W-:Y:S02]  /*b260*/  FSEL R248, R5, -INF , !P4 ;  /* 0xff80000005f87808 */ /* 0x000fe40006000000 */
[----:B------:R-:W-:Y:S01]  /*b270*/  FSEL R215, R12, -INF , !P1 ;  /* 0xff8000000cd77808 */ /* 0x000fe20004800000 */
[C---:B------:R-:W-:Y:S01]  /*b280*/  FFMA.FTZ R13, R6.reuse, UR5, R226 ;  /* 0x00000005060d7c23 */ /* 0x040fe200080100e2 */
[C---:B------:R-:W-:Y:S02]  /*b290*/  ISETP.GE.AND P5, PT, R3.reuse, R34, PT ;  /* 0x000000220300720c */ /* 0x040fe40003fa6270 */
[C---:B------:R-:W-:Y:S02]  /*b2a0*/  ISETP.GE.AND P4, PT, R3.reuse, R33, PT ;  /* 0x000000210300720c */ /* 0x040fe40003f86270 */
[----:B------:R-:W-:Y:S01]  /*b2b0*/  ISETP.GE.AND P1, PT, R3, R35, PT ;  /* 0x000000230300720c */ /* 0x000fe20003f26270 */
[C---:B------:R-:W-:Y:S01]  /*b2c0*/  FFMA.FTZ R3, R6.reuse, UR5, R26 ;  /* 0x0000000506037c23 */ /* 0x040fe2000801001a */
[----:B------:R-:W-:Y:S01]  /*b2d0*/  I2FP.F32.U32 R5, R2 ;  /* 0x0000000200057245 */ /* 0x000fe20000201000 */
[----:B------:R-:W-:Y:S01]  /*b2e0*/  FFMA.FTZ R12, R6, UR5, R24 ;  /* 0x00000005060c7c23 */ /* 0x000fe20008010018 */
[----:B------:R-:W-:-:S02]  /*b2f0*/  FSEL R220, R13, -INF , !P5 ;  /* 0xff8000000ddc7808 */ /* 0x000fc40006800000 */
[----:B------:R-:W-:Y:S01]  /*b300*/  FSEL R222, R3, -INF , !P1 ;  /* 0xff80000003de7808 */ /* 0x000fe20004800000 */
[C---:B------:R-:W-:Y:S01]  /*b310*/  FFMA.FTZ R6, R5.reuse, UR5, R225 ;  /* 0x0000000505067c23 */ /* 0x040fe200080100e1 */
[----:B------:R-:W-:Y:S01]  /*b320*/  ISETP.GE.AND P5, PT, R2, R32, PT ;  /* 0x000000200200720c */ /* 0x000fe20003fa6270 */
[----:B------:R-:W-:Y:S01]  /*b330*/  VIADD R3, R0, 0xffffffb0 ;  /* 0xffffffb000037836 */ /* 0x000fe20000000000 */
[----:B------:R-:W-:Y:S01]  /*b340*/  FSEL R221, R12, -INF , !P4 ;  /* 0xff8000000cdd7808 */ /* 0x000fe20006000000 */
[C---:B------:R-:W-:Y:S01]  /*b350*/  FFMA.FTZ R9, R5.reuse, UR5, R227 ;  /* 0x0000000505097c23 */ /* 0x040fe200080100e3 */
[----:B------:R-:W-:Y:S01]  /*b360*/  FSEL R214, R6, -INF , !P5 ;  /* 0xff80000006d67808 */ /* 0x000fe20006800000 */
[C---:B------:R-:W-:Y:S01]  /*b370*/  FFMA.FTZ R10, R5.reuse, UR5, R25 ;  /* 0x00000005050a7c23 */ /* 0x040fe20008010019 */
[----:B------:R-:W-:Y:S01]  /*b380*/  FFMA.FTZ R8, R5, UR5, R27 ;  /* 0x0000000505087c23 */ /* 0x000fe2000801001b */
[----:B------:R-:W-:Y:S02]  /*b390*/  I2FP.F32.U32 R6, R3 ;  /* 0x0000000300067245 */ /* 0x000fe40000201000 */
[----:B------:R-:W-:-:S02]  /*b3a0*/  ISETP.GE.AND P4, PT, R2, R34, PT ;  /* 0x000000220200720c */ /* 0x000fc40003f86270 */
[C---:B------:R-:W-:Y:S02]  /*b3b0*/  ISETP.GE.AND P1, PT, R2.reuse, R33, PT ;  /* 0x000000210200720c */ /* 0x040fe40003f26270 */
[----:B------:R-:W-:Y:S01]  /*b3c0*/  ISETP.GE.AND P5, PT, R2, R35, PT ;  /* 0x000000230200720c */ /* 0x000fe20003fa6270 */
[C---:B------:R-:W-:Y:S01]  /*b3d0*/  FFMA.FTZ R5, R6.reuse, UR5, R244 ;  /* 0x0000000506057c23 */ /* 0x040fe200080100f4 */
[----:B------:R-:W-:Y:S01]  /*b3e0*/  FSEL R26, R9, -INF , !P4 ;  /* 0xff800000091a7808 */ /* 0x000fe20006000000 */
[----:B------:R-:W-:Y:S01]  /*b3f0*/  FFMA.FTZ R9, R6, UR5, R30 ;  /* 0x0000000506097c23 */ /* 0x000fe2000801001e */
[----:B------:R-:W-:Y:S01]  /*b400*/  FSEL R27, R10, -INF , !P1 ;  /* 0xff8000000a1b7808 */ /* 0x000fe20004800000 */
[----:B------:R-:W-:Y:S01]  /*b410*/  FFMA.FTZ R10, R6, UR5, R28 ;  /* 0x00000005060a7c23 */ /* 0x000fe2000801001c */
[----:B------:R-:W-:Y:S01]  /*b420*/  FSEL R213, R8, -INF , !P5 ;  /* 0xff80000008d57808 */ /* 0x000fe20006800000 */
[----:B------:R-:W-:Y:S01]  /*b430*/  FFMA.FTZ R8, R6, UR5, R246 ;  /* 0x0000000506087c23 */ /* 0x000fe200080100f6 */
[----:B------:R-:W-:Y:S01]  /*b440*/  ISETP.GE.AND P4, PT, R3, R32, PT ;  /* 0x000000200300720c */ /* 0x000fe20003f86270 */
[----:B------:R1:W-:Y:S01]  /*b450*/  STL [R1], R61 ;  /* 0x0000003d01007387 */ /* 0x0003e20000100800 */
[----:B------:R-:W-:-:S02]  /*b460*/  IADD3 R2, PT, PT, R0, -0x4f, RZ ;  /* 0xffffffb100027810 */ /* 0x000fc40007ffe0ff */
[----:B------:R-:W-:Y:S02]  /*b470*/  FMNMX3.FTZ R6, R171, R46, R22, !PT ;  /* 0x0000002eab067276 */ /* 0x000fe40007810016 */
[----:B------:R-:W-:Y:S01]  /*b480*/  FSEL R252, R5, -INF , !P4 ;  /* 0xff80000005fc7808 */ /* 0x000fe20006000000 */
[----:B------:R-:W-:Y:S01]  /*b490*/  VIADD R0, R0, 0xffffffb9 ;  /* 0xffffffb900007836 */ /* 0x000fe20000000000 */
[----:B------:R-:W-:Y:S02]  /*b4a0*/  I2FP.F32.U32 R5, R2 ;  /* 0x0000000200057245 */ /* 0x000fe40000201000 */
[----:B------:R-:W-:Y:S02]  /*b4b0*/  FMNMX3.FTZ R6, R6, R19, R17, !PT ;  /* 0x0000001306067276 */ /* 0x000fe40007810011 */
[----:B------:R-:W-:Y:S01]  /*b4c0*/  ISETP.GE.AND P1, PT, R3, R34, PT ;  /* 0x000000220300720c */ /* 0x000fe20003f26270 */
[----:B------:R-:W-:Y:S01]  /*b4d0*/  FFMA.FTZ R12, R5, UR5, R247 ;  /* 0x00000005050c7c23 */ /* 0x000fe200080100f7 */
[----:B------:R-:W-:Y:S01]  /*b4e0*/  FMNMX3.FTZ R6, R6, R228, R210, !PT ;  /* 0x000000e406067276 */ /* 0x000fe200078100d2 */
[----:B------:R-:W-:Y:S01]  /*b4f0*/  UISETP.GE.U32.AND UP1, UPT, UR20, 0x3, UPT ;  /* 0x000000031400788c */ /* 0x000fe2000bf26070 */
[----:B------:R-:W-:Y:S01]  /*b500*/  ISETP.GE.AND P5, PT, R3, R33, PT ;  /* 0x000000210300720c */ /* 0x000fe20003fa6270 */
[----:B------:R-:W-:Y:S01]  /*b510*/  FFMA.FTZ R11, R5, UR5, R245 ;  /* 0x00000005050b7c23 */ /* 0x000fe200080100f5 */
[----:B------:R-:W-:-:S02]  /*b520*/  ISETP.GE.AND P4, PT, R3, R35, PT ;  /* 0x000000230300720c */ /* 0x000fc40003f86270 */
[----:B------:R-:W-:Y:S02]  /*b530*/  I2FP.F32.U32 R3, R0 ;  /* 0x0000000000037245 */ /* 0x000fe40000201000 */
[----:B------:R-:W-:Y:S02]  /*b540*/  FSEL R247, R8, -INF , !P1 ;  /* 0xff80000008f77808 */ /* 0x000fe40004800000 */
[----:B------:R-:W-:Y:S02]  /*b550*/  ISETP.GE.AND P1, PT, R2, R32, PT ;  /* 0x000000200200720c */ /* 0x000fe40003f26270 */
[----:B------:R-:W-:Y:S01]  /*b560*/  FMNMX3.FTZ R6, R6, R206, R41, !PT ;  /* 0x000000ce06067276 */ /* 0x000fe20007810029 */
[----:B------:R-:W-:Y:S01]  /*b570*/  FFMA.FTZ R13, R3, UR5, R57 ;  /* 0x00000005030d7c23 */ /* 0x000fe20008010039 */
[----:B------:R-:W-:Y:S02]  /*b580*/  FSEL R67, R10, -INF , !P5 ;  /* 0xff8000000a437808 */ /* 0x000fe40006800000 */
[----:B------:R-:W-:-:S02]  /*b590*/  ISETP.GE.AND P5, PT, R2, R34, PT ;  /* 0x000000220200720c */ /* 0x000fc40003fa6270 */
[----:B------:R-:W-:Y:S02]  /*b5a0*/  FSEL R245, R11, -INF , !P1 ;  /* 0xff8000000bf57808 */ /* 0x000fe40004800000 */
[----:B------:R-:W-:Y:S02]  /*b5b0*/  ISETP.GE.AND P1, PT, R0, R32, PT ;  /* 0x000000200000720c */ /* 0x000fe40003f26270 */
[----:B------:R-:W-:Y:S02]  /*b5c0*/  FMNMX3.FTZ R8, R170, R45, R20, !PT ;  /* 0x0000002daa087276 */ /* 0x000fe40007810014 */
[----:B------:R-:W-:Y:S01]  /*b5d0*/  FMNMX3.FTZ R6, R6, R250, R235, !PT ;  /* 0x000000fa06067276 */ /* 0x000fe200078100eb */
[----:B------:R-:W-:Y:S01]  /*b5e0*/  FFMA.FTZ R21, R3, UR5, R59 ;  /* 0x0000000503157c23 */ /* 0x000fe2000801003b */
[----:B------:R-:W-:Y:S02]  /*b5f0*/  FSEL R175, R9, -INF , !P4 ;  /* 0xff80000009af7808 */ /* 0x000fe40006000000 */
[----:B------:R-:W-:-:S02]  /*b600*/  FSEL R246, R12, -INF , !P5 ;  /* 0xff8000000cf67808 */ /* 0x000fc40006800000 */
[----:B------:R-:W-:Y:S02]  /*b610*/  ISETP.GE.AND P4, PT, R2, R33, PT ;  /* 0x000000210200720c */ /* 0x000fe40003f86270 */
[----:B------:R-:W-:Y:S02]  /*b620*/  ISETP.GE.AND P5, PT, R0, R34, PT ;  /* 0x000000220000720c */ /* 0x000fe40003fa6270 */
[----:B------:R-:W-:Y:S02]  /*b630*/  FSEL R244, R13, -INF , !P1 ;  /* 0xff8000000df47808 */ /* 0x000fe40004800000 */
[----:B------:R-:W-:Y:S02]  /*b640*/  FMNMX3.FTZ R16, R172, R60, R47, !PT ;  /* 0x0000003cac107276 */ /* 0x000fe4000781002f */
[----:B------:R-:W-:Y:S02]  /*b650*/  FMNMX3.FTZ R14, R8, R36, R18, !PT ;  /* 0x00000024080e7276 */ /* 0x000fe40007810012 */
[----:B------:R-:W-:Y:S01]  /*b660*/  FMNMX3.FTZ R15, R6, R215, R214, !PT ;  /* 0x000000d7060f7276 */ /* 0x000fe200078100d6 */
[----:B-1----:R-:W-:Y:S06]  /*b670*/  BRA.U !UP1, `(.L_x_444) ;  /* 0x0000000509807547 */ /* 0x002fec000b800000 */
[----:B------:R-:W-:Y:S01]  /*b680*/  UIADD3 UR12, UPT, UPT, UR20, -0x3, URZ ;  /* 0xfffffffd140c7890 */ /* 0x000fe2000fffe0ff */
[----:B------:R-:W-:-:S03]  /*b690*/  IMAD.U32 R6, RZ, RZ, UR20 ;  /* 0x00000014ff067e24 */ /* 0x000fc6000f8e00ff */
[----:B------:R-:W-:Y:S01]  /*b6a0*/  UIMAD.WIDE.U32 UR16, UR12, UR10, URZ ;  /* 0x0000000a0c1072a5 */ /* 0x000fe2000f8e00ff */
[----:B------:R-:W-:-:S03]  /*b6b0*/  @!P2 VIADD R6, R6, 0xfffffffd ;  /* 0xfffffffd0606a836 */ /* 0x000fc60000000000 */
[----:B------:R-:W-:Y:S01]  /*b6c0*/  UIMAD UR12, UR12, UR11, UR17 ;  /* 0x0000000b0c0c72a4 */ /* 0x000fe2000f8e0211 */
[----:B------:R-:W-:Y:S01]  /*b6d0*/  @!P2 IMAD.WIDE.U32 R8, R6, UR10, RZ ;  /* 0x0000000a0608ac25 */ /* 0x000fe2000f8e00ff */
[----:B------:R-:W-:-:S03]  /*b6e0*/  USHF.L.U32 UR4, UR16, 0x6, URZ ;  /* 0x0000000610047899 */ /* 0x000fc600080006ff */
[----:B------:R-:W-:Y:S01]  /*b6f0*/  IMAD.U32 R10, RZ, RZ, UR16 ;  /* 0x00000010ff0a7e24 */ /* 0x000fe2000f8e00ff */
[----:B------:R-:W-:Y:S01]  /*b700*/  ULEA UR4, UP0, UR10, UR4, 0x4 ;  /* 0x000000040a047291 */ /* 0x000fe2000f8020ff */
[----:B------:R-:W-:Y:S02]  /*b710*/  IMAD.U32 R12, RZ, RZ, UR16 ;  /* 0x00000010ff0c7e24 */ /* 0x000fe4000f8e00ff */
[----:B------:R-:W-:Y:S01]  /*b720*/  IMAD.U32 R11, RZ, RZ, UR12 ;  /* 0x0000000cff0b7e24 */ /* 0x000fe2000f8e00ff */
[-C--:B------:R-:W-:Y:S01]  /*b730*/  @!P3 LEA R10, P1, R10, R240.reuse, 0x7 ;  /* 0x000000f00a0ab211 */ /* 0x080fe200078238ff */
[----:B------:R-:W-:Y:S01]  /*b740*/  @!P2 IMAD R6, R6, UR11, R9 ;  /* 0x0000000b0606ac24 */ /* 0x000fe2000f8e0209 */
[----:B------:R-:W-:Y:S02]  /*b750*/  USHF.L.U64.HI UR12, UR16, 0x6, UR12 ;  /* 0x00000006100c7899 */ /* 0x000fe4000801020c */
[----:B------:R-:W-:Y:S02]  /*b760*/  @!P3 LEA.HI.X R11, R12, R239, R11, 0x7, P1 ;  /* 0x000000ef0c0bb211 */ /* 0x000fe400008f3c0b */
[----:B------:R-:W-:Y:S01]  /*b770*/  @!P2 LEA R12, P1, R8, R240, 0x7 ;  /* 0x000000f0080ca211 */ /* 0x000fe200078238ff */
[----:B------:R-:W-:-:S02]  /*b780*/  ULEA.HI.X UR12, UR10, UR12, UR11, 0x4, UP0 ;  /* 0x0000000c0a0c7291 */ /* 0x000fc400080f240b */
[----:B------:R-:W-:Y:S01]  /*b790*/  @!PT LDS RZ, [RZ] ;  /* 0x00000000fffff984 */ /* 0x000fe20000000800 */
[----:B------:R-:W-:Y:S01]  /*b7a0*/  @!PT LDS RZ, [RZ] ;  /* 0x00000000fffff984 */ /* 0x000fe20000000800 */
[----:B------:R-:W-:Y:S01]  /*b7b0*/  @!PT LDS RZ, [RZ] ;  /* 0x00000000fffff984 */ /* 0x000fe20000000800 */
[----:B------:R1:W-:Y:S01]  /*b7c0*/  @!P3 LDGSTS.E.BYPASS.LTC128B.128 [R238+0x8000], desc[UR22][R10.64] ;  /* 0x080000000aeebfae */ /* 0x0003e2000b981a16 */
[----:B------:R-:W-:Y:S01]  /*b7d0*/  @!P2 LEA.HI.X R13, R8, R239, R6, 0x7, P1 ;  /* 0x000000ef080da211 */ /* 0x000fe200008f3c06 */
[----:B------:R-:W-:Y:S02]  /*b7e0*/  IMAD.U32 R6, RZ, RZ, UR4 ;  /* 0x00000004ff067e24 */ /* 0x000fe4000f8e00ff */
[----:B------:R-:W-:Y:S01]  /*b7f0*/  IMAD.U32 R8, RZ, RZ, UR4 ;  /* 0x00000004ff087e24 */ /* 0x000fe2000f8e00ff */
[----:B------:R2:W-:Y:S01]  /*b800*/  @P3 STS.128 [R238+0x8000], RZ ;  /* 0x008000ffee003388 */ /* 0x0005e20000000c00 */
[----:B------:R-:W-:-:S03]  /*b810*/  IMAD.U32 R9, RZ, RZ, UR12 ;  /* 0x0000000cff097e24 */ /* 0x000fc6000f8e00ff */
[----:B------:R-:W-:Y:S01]  /*b820*/  @!PT LDS RZ, [RZ] ;  /* 0x00000000fffff984 */ /* 0x000fe20000000800 */
[----:B------:R-:W-:Y:S01]  /*b830*/  @!PT LDS RZ, [RZ] ;  /* 0x00000000fffff984 */ /* 0x000fe20000000800 */
[----:B------:R-:W-:Y:S01]  /*b840*/  @!PT LDS RZ, [RZ] ;  /* 0x00000000fffff984 */ /* 0x000fe20000000800 */
[----:B------:R3:W-:Y:S04]  /*b850*/  @!P2 LDGSTS.E.BYPASS.LTC128B.128 [R238+0xa000], desc[UR22][R12.64+0x80] ;  /* 0x0a0000800ceeafae */ /* 0x0007e8000b981a16 */
[----:B------:R2:W-:Y:S01]  /*b860*/  @P2 STS.128 [R238+0xa000], RZ ;  /* 0x00a000ffee002388 */ /* 0x0005e20000000c00 */
[----:B-1----:R-:W-:Y:S01]  /*b870*/  @!P3 LEA R10, P1, R6, R240, 0x1 ;  /* 0x000000f0060ab211 */ /* 0x002fe200078208ff */
[----:B------:R-:W-:-:S05]  /*b880*/  IMAD.U32 R6, RZ, RZ, UR12 ;  /* 0x0000000cff067e24 */ /* 0x000fca000f8e00ff */
[CC--:B------:R-:W-:Y:S01]  /*b890*/  @!P3 LEA.HI.X R11, R8.reuse, R239.reuse, R6, 0x1, P1 ;  /* 0x000000ef080bb211 */ /* 0x0c0fe200008f0c06 */
[----:B------:R-:W-:Y:S01]  /*b8a0*/  IMAD.U32 R6, RZ, RZ, UR10 ;  /* 0x0000000aff067e24 */ /* 0x000fe2000f8e00ff */
[----:B------:R-:W-:Y:S01]  /*b8b0*/  @!P2 LEA R8, P1, R8, R240, 0x1 ;  /* 0x000000f00808a211 */ /* 0x000fe200078208ff */
[----:B---3--:R-:W-:Y:S02]  /*b8c0*/  IMAD.U32 R12, RZ, RZ, UR4 ;  /* 0x00000004ff0c7e24 */ /* 0x008fe4000f8e00ff */
[----:B------:R-:W-:Y:S01]  /*b8d0*/  @!PT LDS RZ, [RZ] ;  /* 0x00000000fffff984 */ /* 0x000fe20000000800 */
[----:B------:R-:W-:Y:S01]  /*b8e0*/  @!PT LDS RZ, [RZ] ;  /* 0x00000000fffff984 */ /* 0x000fe20000000800 */
[----:B------:R-:W-:Y:S01]  /*b8f0*/  @!PT LDS RZ, [RZ] ;  /* 0x00000000fffff984 */ /* 0x000fe20000000800 */
[----:B------:R1:W-:Y:S03]  /*b900*/  @!P3 LDGSTS.E.BYPASS.LTC128B.128 [R238+0x8800], desc[UR22][R10.64] ;  /* 0x088000000aeebfae */ /* 0x0003e6000b981a16 */
[----:B------:R-:W-:Y:S01]  /*b910*/  @!P2 LEA.HI.X R9, R12, R239, R9, 0x1, P1 ;  /* 0x000000ef0c09a211 */ /* 0x000fe200008f0c09 */
[----:B------:R2:W-:Y:S01]  /*b920*/  @P3 STS.128 [R238+0x8800], RZ ;  /* 0x008800ffee003388 */ /* 0x0005e20000000c00 */
[----:B------:R-:W-:-:S03]  /*b930*/  @!P3 LEA R6, P1, R6, UR4, 0x4 ;  /* 0x000000040606bc11 */ /* 0x000fc6000f8220ff */
[----:B------:R-:W-:Y:S01]  /*b940*/  @!PT LDS RZ, [RZ] ;  /* 0x00000000fffff984 */ /* 0x000fe20000000800 */
[----:B------:R-:W-:Y:S01]  /*b950*/  @!PT LDS RZ, [RZ] ;  /* 0x00000000fffff984 */ /* 0x000fe20000000800 */
[----:B------:R-:W-:Y:S01]  /*b960*/  @!PT LDS RZ, [RZ] ;  /* 0x00000000fffff984 */ /* 0x000fe20000000800 */
[----:B------:R3:W-:Y:S04]  /*b970*/  @!P2 LDGSTS.E.BYPASS.LTC128B.128 [R238+0xa800], desc[UR22][R8.64+0x80] ;  /* 0x0a80008008eeafae */ /* 0x0007e8000b981a16 */
[----:B------:R2:W-:Y:S01]  /*b980*/  @P2 STS.128 [R238+0xa800], RZ ;  /* 0x00a800ffee002388 */ /* 0x0005e20000000c00 */
[----:B-1----:R-:W-:Y:S02]  /*b990*/  IMAD.U32 R11, RZ, RZ, UR10 ;  /* 0x0000000aff0b7e24 */ /* 0x002fe4000f8e00ff */
[----:B------:R-:W-:-:S05]  /*b9a0*/  IMAD.U32 R10, RZ, RZ, UR11 ;  /* 0x0000000bff0a7e24 */ /* 0x000fca000f8e00ff */
[----:B------:R-:W-:Y:S01]  /*b9b0*/  @!P3 LEA.HI.X R11, R11, UR12, R10, 0x4, P1 ;  /* 0x0000000c0b0bbc11 */ /* 0x000fe200088f240a */
[----:B------:R-:W-:Y:S01]  /*b9c0*/  IMAD.U32 R10, RZ, RZ, UR10 ;  /* 0x0000000aff0a7e24 */ /* 0x000fe2000f8e00ff */
[----:B---3--:R-:W-:-:S04]  /*b9d0*/  @!P3 LEA R8, P1, R6, R240, 0x1 ;  /* 0x000000f00608b211 */ /* 0x008fc800078208ff */
        /* <DEDUP_REMOVED lines=16> */
[----:B------:R2:W-:Y:S01]  /*bae0*/  @P2 STS.128 [R238+0xb000], RZ ;  /* 0x00b000ffee002388 */ /* 0x0005e20000000c00 */
[----:B-1----:R-:W-:Y:S02]  /*baf0*/  IMAD.U32 R8, RZ, RZ, UR10 ;  /* 0x0000000aff087e24 */ /* 0x002fe4000f8e00ff */
[----:B------:R-:W-:-:S03]  /*bb00*/  IMAD.U32 R9, RZ, RZ, UR10 ;  /* 0x0000000aff097e24 */ /* 0x000fc6000f8e00ff */
[----:B------:R-:W-:Y:S01]  /*bb10*/  @!P3 LEA R6, P1, R8, UR4, 0x5 ;  /* 0x000000040806bc11 */ /* 0x000fe2000f8228ff */
[----:B------:R-:W-:-:S05]  /*bb20*/  IMAD.U32 R8, RZ, RZ, UR11 ;  /* 0x0000000bff087e24 */ /* 0x000fca000f8e00ff */
[----:B------:R-:W-:Y:S01]  /*bb30*/  @!P3 LEA.HI.X R9, R9, UR12, R8, 0x5, P1 ;  /* 0x0000000c0909bc11 */ /* 0x000fe200088f2c08 */
[----:B------:R-:W-:Y:S01]  /*bb40*/  IMAD.U32 R8, RZ, RZ, UR10 ;  /* 0x0000000aff087e24 */ /* 0x000fe2000f8e00ff */
[----:B------:R-:W-:-:S04]  /*bb50*/  @!P3 LEA R12, P1, R6, R240, 0x1 ;  /* 0x000000f0060cb211 */ /* 0x000fc800078208ff */
        /* <DEDUP_REMOVED lines=18> */
.L_x_444:
[----:B--2---:R-:W-:Y:S01]  /*bc80*/  FMNMX3.FTZ R8, R14, R216, R209, !PT ;  /* 0x000000d80e087276 */ /* 0x004fe200078100d1 */
[----:B------:R-:W-:Y:S01]  /*bc90*/  FFMA.FTZ R12, R5, UR5, R29 ;  /* 0x00000005050c7c23 */ /* 0x000fe2000801001d */
[----:B------:R-:W-:Y:S01]  /*bca0*/  FMNMX3.FTZ R6, R16, R38, R23, !PT ;  /* 0x0000002610067276 */ /* 0x000fe20007810017 */
        /* <DEDUP_REMOVED lines=8> */
[----:B------:R-:W1:Y:S01]  /*bd30*/  LDCU UR4, c[0x0][0x45c] ;  /* 0x00008b80ff0477ac */ /* 0x000e620008000800 */
[----:B------:R-:W-:Y:S01]  /*bd40*/  FMNMX3.FTZ R8, R9, R61, R244, !PT ;  /* 0x0000003d09087276 */ /* 0x000fe200078100f4 */
[----:B------:R-:W-:Y:S01]  /*bd50*/  STL [R1+0x44], R32 ;  /* 0x0000442001007387 */ /* 0x000fe20000100800 */
[----:B------:R-:W-:-:S02]  /*bd60*/  FMNMX3.FTZ R9, R6, R207, R43, !PT ;  /* 0x000000cf06097276 */ /* 0x000fc4000781002b */
[----:B------:R-:W-:Y:S01]  /*bd70*/  FMNMX3.FTZ R6, R169, R54, R52, !PT ;  /* 0x00000036a9067276 */ /* 0x000fe20007810034 */
[----:B------:R-:W2:Y:S01]  /*bd80*/  SHFL.BFLY PT, R14, R8, 0x2, 0x1f ;  /* 0x0c401f00080e7f89 */ /* 0x000ea200000e0000 */
[----:B------:R-:W-:Y:S02]  /*bd90*/  FMNMX3.FTZ R10, R10, R220, R26, !PT ;  /* 0x000000dc0a0a7276 */ /* 0x000fe4000781001a */
[----:B------:R-:W-:Y:S02]  /*bda0*/  FMNMX3.FTZ R9, R9, R249, R224, !PT ;  /* 0x000000f909097276 */ /* 0x000fe400078100e0 */
[----:B------:R-:W-:Y:S02]  /*bdb0*/  FMNMX3.FTZ R6, R6, R53, R39, !PT ;  /* 0x0000003506067276 */ /* 0x000fe40007810027 */
[----:B------:R-:W-:Y:S02]  /*bdc0*/  MOV R65, R63 ;  /* 0x0000003f00417202 */ /* 0x000fe40000000f00 */
[----:B------:R-:W-:-:S02]  /*bdd0*/  FSEL R225, R21, -INF , !P5 ;  /* 0xff80000015e17808 */ /* 0x000fc40006800000 */
[----:B------:R-:W-:Y:S02]  /*bde0*/  FMNMX3.FTZ R11, R10, R247, R246, !PT ;  /* 0x000000f70a0b7276 */ /* 0x000fe400078100f6 */
[----:B------:R-:W-:Y:S02]  /*bdf0*/  FSEL R227, R12, -INF , !P4 ;  /* 0xff8000000ce37808 */ /* 0x000fe40006000000 */
[----:B------:R-:W-:Y:S02]  /*be00*/  ISETP.GE.AND P4, PT, R4, R35, PT ;  /* 0x000000230400720c */ /* 0x000fe40003f86270 */
[----:B------:R-:W-:Y:S02]  /*be10*/  FMNMX3.FTZ R10, R9, R221, R27, !PT ;  /* 0x000000dd090a7276 */ /* 0x000fe4000781001b */
[----:B------:R-:W-:Y:S02]  /*be20*/  FMNMX3.FTZ R4, R6, R231, R212, !PT ;  /* 0x000000e706047276 */ /* 0x000fe400078100d4 */
[----:B------:R-:W-:-:S02]  /*be30*/  FMNMX3.FTZ R9, R11, R65, R225, !PT ;  /* 0x000000410b097276 */ /* 0x000fc400078100e1 */
[----:B------:R-:W-:Y:S02]  /*be40*/  ISETP.GE.AND P1, PT, R0, R33, PT ;  /* 0x000000210000720c */ /* 0x000fe40003f26270 */
[----:B------:R-:W-:Y:S01]  /*be50*/  ISETP.GE.AND P5, PT, R2, R35, PT ;  /* 0x000000230200720c */ /* 0x000fe20003fa6270 */
[----:B------:R-:W3:Y:S01]  /*be60*/  SHFL.BFLY PT, R11, R9, 0x2, 0x1f ;  /* 0x0c401f00090b7f89 */ /* 0x000ee200000e0000 */
[----:B------:R-:W-:Y:S02]  /*be70*/  FMNMX3.FTZ R2, R4, R208, R204, !PT ;  /* 0x000000d004027276 */ /* 0x000fe400078100cc */
[----:B------:R-:W-:Y:S02]  /*be80*/  MOV R66, R62 ;  /* 0x0000003e00427202 */ /* 0x000fe40000000f00 */
[----:B------:R-:W-:Y:S02]  /*be90*/  FSEL R226, R13, -INF , !P1 ;  /* 0xff8000000de27808 */ /* 0x000fe40004800000 */
[----:B------:R-:W-:-:S02]  /*bea0*/  FMNMX3.FTZ R6, R10, R67, R227, !PT ;  /* 0x000000430a067276 */ /* 0x000fc400078100e3 */
[----:B------:R-:W-:Y:S02]  /*beb0*/  FMNMX3.FTZ R2, R2, R251, R248, !PT ;  /* 0x000000fb02027276 */ /* 0x000fe400078100f8 */
[----:B------:R-:W-:Y:S02]  /*bec0*/  FMNMX3.FTZ R6, R6, R66, R226, !PT ;  /* 0x0000004206067276 */ /* 0x000fe400078100e2 */
[----:B------:R-:W-:Y:S02]  /*bed0*/  ISETP.GE.AND P1, PT, R0, R35, PT ;  /* 0x000000230000720c */ /* 0x000fe40003f26270 */
[----:B------:R-:W-:Y:S01]  /*bee0*/  FSEL R173, R5, -INF , !P5 ;  /* 0xff80000005ad7808 */ /* 0x000fe20006800000 */
[----:B------:R-:W4:Y:S01]  /*bef0*/  SHFL.BFLY PT, R10, R6, 0x2, 0x1f ;  /* 0x0c401f00060a7f89 */ /* 0x000f2200000e0000 */
[----:B------:R-:W-:Y:S02]  /*bf00*/  FMNMX3.FTZ R2, R2, R222, R213, !PT ;  /* 0x000000de02027276 */ /* 0x000fe400078100d5 */
[----:B------:R-:W-:-:S02]  /*bf10*/  FSEL R217, R7, -INF , !P4 ;  /* 0xff80000007d97808 */ /* 0x000fc40006000000 */
[----:B------:R-:W-:Y:S02]  /*bf20*/  FSEL R219, R3, -INF , !P1 ;  /* 0xff80000003db7808 */ /* 0x000fe40004800000 */
[----:B------:R-:W-:Y:S02]  /*bf30*/  FMNMX3.FTZ R2, R2, R175, R173, !PT ;  /* 0x000000af02027276 */ /* 0x000fe400078100ad */
[----:B--2---:R-:W-:Y:S02]  /*bf40*/  FMNMX.FTZ R0, R8, R14, !PT ;  /* 0x0000000e08007209 */ /* 0x004fe40007810000 */
[----:B------:R-:W-:Y:S02]  /*bf50*/  FMNMX3.FTZ R2, R2, R217, R219, !PT ;  /* 0x000000d902027276 */ /* 0x000fe400078100db */
[----:B---3--:R-:W-:Y:S01]  /*bf60*/  FMNMX.FTZ R4, R9, R11, !PT ;  /* 0x0000000b09047209 */ /* 0x008fe20007810000 */
[----:B------:R-:W2:Y:S04]  /*bf70*/  SHFL.BFLY PT, R7, R0, 0x1, 0x1f ;  /* 0x0c201f0000077f89 */ /* 0x000ea800000e0000 */
[----:B------:R-:W3:Y:S04]  /*bf80*/  SHFL.BFLY PT, R5, R2, 0x2, 0x1f ;  /* 0x0c401f0002057f89 */ /* 0x000ee800000e0000 */
[----:B------:R-:W1:Y:S01]  /*bf90*/  SHFL.BFLY PT, R8, R4, 0x1, 0x1f ;  /* 0x0c201f0004087f89 */ /* 0x000e6200000e0000 */
[----:B----4-:R-:W-:-:S05]  /*bfa0*/  FMNMX.FTZ R3, R6, R10, !PT ;  /* 0x0000000a06037209 */ /* 0x010fca0007810000 */
[----:B------:R-:W4:Y:S01]  /*bfb0*/  SHFL.BFLY PT, R6, R3, 0x1, 0x1f ;  /* 0x0c201f0003067f89 */ /* 0x000f2200000e0000 */
[----:B--2---:R-:W-:Y:S02]  /*bfc0*/  FMNMX.FTZ R242, R0, R7, !PT ;  /* 0x0000000700f27209 */ /* 0x004fe40007810000 */
[----:B---3--:R-:W-:-:S03]  /*bfd0*/  FMNMX.FTZ R2, R2, R5, !PT ;  /* 0x0000000502027209 */ /* 0x008fc60007810000 */
[C---:B-1----:R-:W-:Y:S01]  /*bfe0*/  FMUL.FTZ R28, R242.reuse, UR4 ;  /* 0x00000004f21c7c20 */ /* 0x042fe20008410000 */
[----:B------:R-:W-:Y:S02]  /*bff0*/  FSETP.NEU.FTZ.AND P1, PT, R242, -INF , PT ;  /* 0xff800000f200780b */ /* 0x000fe40003f3d000 */
[----:B------:R-:W-:Y:S01]  /*c000*/  FMNMX.FTZ R241, R4, R8, !PT ;  /* 0x0000000804f17209 */ /* 0x000fe20007810000 */
[----:B------:R-:W1:Y:S01]  /*c010*/  SHFL.BFLY PT, R5, R2, 0x1, 0x1f ;  /* 0x0c201f0002057f89 */ /* 0x000e6200000e0000 */
[----:B------:R-:W-:Y:S02]  /*c020*/  FSEL R28, R28, RZ, P1 ;  /* 0x000000ff1c1c7208 */ /* 0x000fe40000800000 */
[C---:B------:R-:W-:Y:S01]  /*c030*/  FSETP.NEU.FTZ.AND P5, PT, R241.reuse, -INF , PT ;  /* 0xff800000f100780b */ /* 0x040fe20003fbd000 */
[----:B------:R-:W-:Y:S02]  /*c040*/  FMUL.FTZ R29, R241, UR4 ;  /* 0x00000004f11d7c20 */ /* 0x000fe40008410000 */
[--C-:B------:R-:W-:Y:S01]  /*c050*/  FFMA.FTZ R0, R46, UR4, -R28.reuse ;  /* 0x000000042e007c23 */ /* 0x100fe2000801081c */
[----:B----4-:R-:W-:Y:S01]  /*c060*/  FMNMX.FTZ R237, R3, R6, !PT ;  /* 0x0000000603ed7209 */ /* 0x010fe20007810000 */
[--C-:B------:R-:W-:Y:S01]  /*c070*/  FFMA.FTZ R3, R17, UR4, -R28.reuse ;  /* 0x0000000411037c23 */ /* 0x100fe2000801081c */
[----:B------:R-:W-:Y:S01]  /*c080*/  FSEL R29, R29, RZ, P5 ;  /* 0x000000ff1d1d7208 */ /* 0x000fe20002800000 */
[----:B------:R2:W-:Y:S01]  /*c090*/  MUFU.EX2 R46, R0 ;  /* 0x00000000002e7308 */ /* 0x0005e20000000800 */
[C---:B------:R-:W-:Y:S01]  /*c0a0*/  FSETP.NEU.FTZ.AND P4, PT, R237.reuse, -INF , PT ;  /* 0xff800000ed00780b */ /* 0x040fe20003f9d000 */
[----:B------:R-:W-:Y:S01]  /*c0b0*/  FMUL.FTZ R30, R237, UR4 ;  /* 0x00000004ed1e7c20 */ /* 0x000fe20008410000 */
[----:B------:R-:W-:-:S02]  /*c0c0*/  FFMA.FTZ R4, R22, UR4, -R28 ;  /* 0x0000000416047c23 */ /* 0x000fc4000801081c */
[----:B------:R3:W-:Y:S02]  /*c0d0*/  MUFU.EX2 R22, R3 ;  /* 0x0000000300167308 */ /* 0x0007e40000000800 */
[----:B------:R-:W-:Y:S02]  /*c0e0*/  FSEL R30, R30, RZ, P4 ;  /* 0x000000ff1e1e7208 */ /* 0x000fe40002000000 */
[----:B------:R4:W4:Y:S01]  /*c0f0*/  MUFU.EX2 R15, R4 ;  /* 0x00000004000f7308 */ /* 0x0009220000000800 */
[----:B--2---:R-:W-:Y:S01]  /*c100*/  FFMA.FTZ R0, R19, UR4, -R28 ;  /* 0x0000000413007c23 */ /* 0x004fe2000801081c */
[----:B-1----:R-:W-:Y:S01]  /*c110*/  FMNMX.FTZ R236, R2, R5, !PT ;  /* 0x0000000502ec7209 */ /* 0x002fe20007810000 */
[----:B------:R-:W-:Y:S02]  /*c120*/  FFMA.FTZ R2, R60, UR4, -R30 ;  /* 0x000000043c027c23 */ /* 0x000fe4000801081e */
[----:B------:R1:W2:Y:S01]  /*c130*/  MUFU.EX2 R21, R0 ;  /* 0x0000000000157308 */ /* 0x0002a20000000800 */
[----:B---3--:R-:W-:Y:S01]  /*c140*/  FFMA.FTZ R3, R36, UR4, -R29 ;  /* 0x0000000424037c23 */ /* 0x008fe2000801081d */
[----:B------:R-:W-:-:S03]  /*c150*/  FMUL.FTZ R31, R236, UR4 ;  /* 0x00000004ec1f7c20 */ /* 0x000fc60008410000 */
[----:B------:R3:W-:Y:S01]  /*c160*/  MUFU.EX2 R64, R3 ;  /* 0x0000000300407308 */ /* 0x0007e20000000800 */
[----:B----4-:R-:W-:Y:S01]  /*c170*/  FFMA.FTZ R4, R20, UR4, -R29 ;  /* 0x0000000414047c23 */ /* 0x010fe2000801081d */
[----:B------:R-:W-:-:S03]  /*c180*/  MOV R36, R15 ;  /* 0x0000000f00247202 */ /* 0x000fc60000000f00 */
[----:B------:R4:W-:Y:S01]  /*c190*/  MUFU.EX2 R6, R4 ;  /* 0x0000000400067308 */ /* 0x0009e20000000800 */
[----:B------:R-:W-:Y:S01]  /*c1a0*/  F2FP.BF16.F32.PACK_AB R8, R36, R46 ;  /* 0x0000002e2408723e */ /* 0x000fe200000010ff */
[----:B-1----:R-:W-:Y:S01]  /*c1b0*/  FFMA.FTZ R0, R45, UR4, -R29 ;  /* 0x000000042d007c23 */ /* 0x002fe2000801081d */
[----:B--2---:R-:W-:-:S03]  /*c1c0*/  F2FP.BF16.F32.PACK_AB R10, R22, R21 ;  /* 0x00000015160a723e */ /* 0x004fc600000010ff */
[----:B------:R1:W-:Y:S01]  /*c1d0*/  MUFU.EX2 R45, R0 ;  /* 0x00000000002d7308 */ /* 0x0003e20000000800 */
[----:B---3--:R-:W-:Y:S02]  /*c1e0*/  FSEL R3, R242, RZ, P1 ;  /* 0x000000fff2037208 */ /* 0x008fe40000800000 */
[----:B------:R-:W-:Y:S02]  /*c1f0*/  FSETP.NEU.FTZ.AND P1, PT, R236, -INF , PT ;  /* 0xff800000ec00780b */ /* 0x000fe40003f3d000 */
[----:B----4-:R-:W-:Y:S01]  /*c200*/  FSEL R4, R241, RZ, P5 ;  /* 0x000000fff1047208 */ /* 0x010fe20002800000 */
[----:B------:R-:W-:Y:S01]  /*c210*/  FADD.FTZ R3, R171, -R3 ;  /* 0x80000003ab037221 */ /* 0x000fe20000010000 */
[----:B------:R-:W-:Y:S02]  /*c220*/  FSEL R31, R31, RZ, P1 ;  /* 0x000000ff1f1f7208 */ /* 0x000fe40000800000 */
[----:B------:R-:W-:Y:S01]  /*c230*/  MOV R171, R175 ;  /* 0x000000af00ab7202 */ /* 0x000fe20000000f00 */
[----:B------:R-:W-:Y:S01]  /*c240*/  FMUL.FTZ R3, R3, UR4 ;  /* 0x0000000403037c20 */ /* 0x000fe20008410000 */
[----:B-1----:R-:W-:-:S03]  /*c250*/  FFMA.FTZ R0, R18, UR4, -R29 ;  /* 0x0000000412007c23 */ /* 0x002fc6000801081d */
[----:B------:R-:W1:Y:S01]  /*c260*/  MUFU.EX2 R24, R3 ;  /* 0x0000000300187308 */ /* 0x000e620000000800 */
[----:B------:R-:W2:Y:S03]  /*c270*/  LDSM.16.MT88.4 R16, [R44+0xc000] ;  /* 0x00c000002c10783b */ /* 0x000ea60000004200 */
[----:B------:R3:W4:Y:S01]  /*c280*/  MUFU.EX2 R174, R0 ;  /* 0x0000000000ae7308 */ /* 0x0007220000000800 */
[-C--:B-1----:R-:W-:Y:S01]  /*c290*/  FMUL.FTZ R188, R188, R24.reuse ;  /* 0x00000018bcbc7220 */ /* 0x082fe20000410000 */
[-C--:B------:R-:W-:Y:S01]  /*c2a0*/  FMUL.FTZ R189, R189, R24.reuse ;  /* 0x00000018bdbd7220 */ /* 0x080fe20000410000 */
[-C--:B------:R-:W-:Y:S01]  /*c2b0*/  FMUL.FTZ R180, R180, R24.reuse ;  /* 0x00000018b4b47220 */ /* 0x080fe20000410000 */
[----:B------:R-:W-:Y:S01]  /*c2c0*/  FMUL.FTZ R181, R181, R24 ;  /* 0x00000018b5b57220 */ /* 0x000fe20000410000 */
[--C-:B---3--:R-:W-:Y:S01]  /*c2d0*/  FFMA.FTZ R0, R47, UR4, -R30.reuse ;  /* 0x000000042f007c23 */ /* 0x108fe2000801081e */
[----:B----4-:R-:W-:Y:S01]  /*c2e0*/  F2FP.BF16.F32.PACK_AB R11, R174, R64 ;  /* 0x00000040ae0b723e */ /* 0x010fe200000010ff */
[----:B------:R1:W-:Y:S01]  /*c2f0*/  MUFU.EX2 R47, R2 ;  /* 0x00000002002f7308 */ /* 0x0003e20000000800 */
[-C--:B------:R-:W-:Y:S01]  /*c300*/  FMUL.FTZ R84, R84, R24.reuse ;  /* 0x0000001854547220 */ /* 0x080fe20000410000 */
[-C--:B------:R-:W-:Y:S01]  /*c310*/  FMUL.FTZ R85, R85, R24.reuse ;  /* 0x0000001855557220 */ /* 0x080fe20000410000 */
[-C--:B------:R-:W-:Y:S01]  /*c320*/  FMUL.FTZ R96, R96, R24.reuse ;  /* 0x0000001860607220 */ /* 0x080fe20000410000 */
[----:B------:R3:W4:Y:S01]  /*c330*/  MUFU.EX2 R7, R0 ;  /* 0x0000000000077308 */ /* 0x0007220000000800 */
[-C--:B------:R-:W-:Y:S01]  /*c340*/  FMUL.FTZ R97, R97, R24.reuse ;  /* 0x0000001861617220 */ /* 0x080fe20000410000 */
[-C--:B-----5:R-:W-:Y:S01]  /*c350*/  FMUL.FTZ R68, R68, R24.reuse ;  /* 0x0000001844447220 */ /* 0x0a0fe20000410000 */
[-C--:B------:R-:W-:Y:S01]  /*c360*/  FMUL.FTZ R69, R69, R24.reuse ;  /* 0x0000001845457220 */ /* 0x080fe20000410000 */
[-C--:B------:R-:W-:Y:S01]  /*c370*/  FMUL.FTZ R80, R80, R24.reuse ;  /* 0x0000001850507220 */ /* 0x080fe20000410000 */
[-C--:B------:R-:W-:Y:S01]  /*c380*/  FMUL.FTZ R81, R81, R24.reuse ;  /* 0x0000001851517220 */ /* 0x080fe20000410000 */
[-C--:B------:R-:W-:Y:S01]  /*c390*/  FMUL.FTZ R116, R116, R24.reuse ;  /* 0x0000001874747220 */ /* 0x080fe20000410000 */
[-C--:B------:R-:W-:Y:S01]  /*c3a0*/  FMUL.FTZ R117, R117, R24.reuse ;  /* 0x0000001875757220 */ /* 0x080fe20000410000 */
[-C--:B------:R-:W-:Y:S01]  /*c3b0*/  FMUL.FTZ R128, R128, R24.reuse ;  /* 0x0000001880807220 */ /* 0x080fe20000410000 */
[-C--:B------:R-:W-:Y:S01]  /*c3c0*/  FMUL.FTZ R129, R129, R24.reuse ;  /* 0x0000001881817220 */ /* 0x080fe20000410000 */
[--C-:B-1----:R-:W-:Y:S01]  /*c3d0*/  FFMA.FTZ R2, R38, UR4, -R30.reuse ;  /* 0x0000000426027c23 */ /* 0x102fe2000801081e */
[-C--:B------:R-:W-:Y:S01]  /*c3e0*/  FMUL.FTZ R100, R100, R24.reuse ;  /* 0x0000001864647220 */ /* 0x080fe20000410000 */
[-C--:B------:R-:W-:Y:S01]  /*c3f0*/  FMUL.FTZ R101, R101, R24.reuse ;  /* 0x0000001865657220 */ /* 0x080fe20000410000 */
[-C--:B------:R-:W-:Y:S01]  /*c400*/  FMUL.FTZ R112, R112, R24.reuse ;  /* 0x0000001870707220 */ /* 0x080fe20000410000 */
[----:B---3--:R-:W-:Y:S01]  /*c410*/  FFMA.FTZ R0, R23, UR4, -R30 ;  /* 0x0000000417007c23 */ /* 0x008fe2000801081e */
        /* <DEDUP_REMOVED lines=15> */
[----:B------:R-:W-:Y:S01]  /*c510*/  FMUL.FTZ R201, R201, R24 ;  /* 0x00000018c9c97220 */ /* 0x000fe20000410000 */
[----:B---3--:R-:W-:-:S02]  /*c520*/  FFMA.FTZ R0, R52, UR4, -R31 ;  /* 0x0000000434007c23 */ /* 0x008fc4000801081f */
[----:B------:R1:W-:Y:S04]  /*c530*/  MUFU.EX2 R32, R2 ;  /* 0x0000000200207308 */ /* 0x0003e80000000800 */
[----:B------:R3:W2:Y:S01]  /*c540*/  MUFU.EX2 R5, R0 ;  /* 0x0000000000057308 */ /* 0x0006a20000000800 */
[----:B-1----:R-:W-:Y:S01]  /*c550*/  FADD.FTZ R2, R170, -R4 ;  /* 0x80000004aa027221 */ /* 0x002fe20000010000 */
[----:B------:R-:W-:Y:S02]  /*c560*/  FSEL R4, R236, RZ, P1 ;  /* 0x000000ffec047208 */ /* 0x000fe40000800000 */
[----:B----4-:R-:W-:Y:S01]  /*c570*/  MOV R170, R7 ;  /* 0x0000000700aa7202 */ /* 0x010fe20000000f00 */
[----:B------:R-:W-:Y:S01]  /*c580*/  FMUL.FTZ R25, R2, UR4 ;  /* 0x0000000402197c20 */ /* 0x000fe20008410000 */
[----:B---3--:R-:W-:Y:S01]  /*c590*/  FSEL R0, R237, RZ, P4 ;  /* 0x000000ffed007208 */ /* 0x008fe20002000000 */
[----:B------:R-:W-:-:S04]  /*c5a0*/  FFMA.FTZ R2, R53, UR4, -R31 ;  /* 0x0000000435027c23 */ /* 0x000fc8000801081f */
[----:B------:R-:W-:Y:S01]  /*c5b0*/  FADD.FTZ R3, R172, -R0 ;  /* 0x80000000ac037221 */ /* 0x000fe20000010000 */
[----:B------:R-:W-:Y:S01]  /*c5c0*/  FADD.FTZ R0, R169, -R4 ;  /* 0x80000004a9007221 */ /* 0x000fe20000010000 */
[----:B------:R-:W1:Y:S01]  /*c5d0*/  MUFU.EX2 R25, R25 ;  /* 0x0000001900197308 */ /* 0x000e620000000800 */
[----:B--2---:R-:W-:Y:S01]  /*c5e0*/  MOV R169, R5 ;  /* 0x0000000500a97202 */ /* 0x004fe20000000f00 */
[----:B------:R-:W-:Y:S01]  /*c5f0*/  FMUL.FTZ R3, R3, UR4 ;  /* 0x0000000403037c20 */ /* 0x000fe20008410000 */
[----:B------:R-:W-:Y:S01]  /*c600*/  FMUL.FTZ R38, R0, UR4 ;  /* 0x0000000400267c20 */ /* 0x000fe20008410000 */
[----:B------:R-:W-:Y:S01]  /*c610*/  FFMA.FTZ R0, R39, UR4, -R31 ;  /* 0x0000000427007c23 */ /* 0x000fe2000801081f */
[----:B------:R2:W-:Y:S01]  /*c620*/  MUFU.EX2 R23, R2 ;  /* 0x0000000200177308 */ /* 0x0005e20000000800 */
[----:B------:R-:W-:Y:S02]  /*c630*/  F2FP.BF16.F32.PACK_AB R4, R170, R47 ;  /* 0x0000002faa04723e */ /* 0x000fe400000010ff */
[----:B------:R-:W-:Y:S01]  /*c640*/  F2FP.BF16.F32.PACK_AB R5, R169, R32 ;  /* 0x00000020a905723e */ /* 0x000fe200000010ff */
[----:B------:R3:W4:Y:S04]  /*c650*/  MUFU.EX2 R37, R3 ;  /* 0x0000000300257308 */ /* 0x0007280000000800 */
[----:B------:R-:W4:Y:S01]  /*c660*/  MUFU.EX2 R38, R38 ;  /* 0x0000002600267308 */ /* 0x000f220000000800 */
[-C--:B-1----:R-:W-:Y:S01]  /*c670*/  FMUL.FTZ R190, R190, R25.reuse ;  /* 0x00000019bebe7220 */ /* 0x082fe20000410000 */
[-C--:B------:R-:W-:Y:S01]  /*c680*/  FMUL.FTZ R191, R191, R25.reuse ;  /* 0x00000019bfbf7220 */ /* 0x080fe20000410000 */
[-C--:B------:R-:W-:Y:S01]  /*c690*/  FMUL.FTZ R182, R182, R25.reuse ;  /* 0x00000019b6b67220 */ /* 0x080fe20000410000 */
[----:B------:R1:W1:Y:S01]  /*c6a0*/  MUFU.EX2 R20, R0 ;  /* 0x0000000000147308 */ /* 0x0002620000000800 */
[-C--:B------:R-:W-:Y:S01]  /*c6b0*/  FMUL.FTZ R183, R183, R25.reuse ;  /* 0x00000019b7b77220 */ /* 0x080fe20000410000 */
[----:B--2---:R-:W-:Y:S01]  /*c6c0*/  MOV R2, 0x20 ;  /* 0x0000002000027802 */ /* 0x004fe20000000f00 */
[-C--:B------:R-:W-:Y:S01]  /*c6d0*/  FMUL.FTZ R86, R86, R25.reuse ;  /* 0x0000001956567220 */ /* 0x080fe20000410000 */
[-C--:B------:R-:W-:Y:S01]  /*c6e0*/  FMUL.FTZ R87, R87, R25.reuse ;  /* 0x0000001957577220 */ /* 0x080fe20000410000 */
[----:B------:R-:W-:Y:S01]  /*c6f0*/  FMUL.FTZ R98, R98, R25 ;  /* 0x0000001962627220 */ /* 0x000fe20000410000 */
[----:B---3--:R-:W-:Y:S01]  /*c700*/  MOV R3, R6 ;  /* 0x0000000600037202 */ /* 0x008fe20000000f00 */
[-C--:B----4-:R-:W-:Y:S01]  /*c710*/  FMUL.FTZ R176, R176, R37.reuse ;  /* 0x00000025b0b07220 */ /* 0x090fe20000410000 */
[----:B------:R-:W-:Y:S01]  /*c720*/  FMUL.FTZ R177, R177, R37 ;  /* 0x00000025b1b17220 */ /* 0x000fe20000410000 */
[----:B------:R-:W-:Y:S01]  /*c730*/  F2FP.BF16.F32.PACK_AB R6, R218, R234 ;  /* 0x000000eada06723e */ /* 0x000fe200000010ff */
[-C--:B------:R-:W-:Y:S01]  /*c740*/  FMUL.FTZ R178, R178, R38.reuse ;  /* 0x00000026b2b27220 */ /* 0x080fe20000410000 */
[----:B------:R-:W-:Y:S01]  /*c750*/  F2FP.BF16.F32.PACK_AB R9, R3, R45 ;  /* 0x0000002d0309723e */ /* 0x000fe200000010ff */
[-C--:B------:R-:W-:Y:S01]  /*c760*/  FMUL.FTZ R179, R179, R38.reuse ;  /* 0x00000026b3b37220 */ /* 0x080fe20000410000 */
[-C--:B------:R-:W-:Y:S01]  /*c770*/  FMUL.FTZ R184, R184, R37.reuse ;  /* 0x00000025b8b87220 */ /* 0x080fe20000410000 */
[----:B-1----:R-:W-:Y:S01]  /*c780*/  SEL R0, R2, 0xffffffe0, !P6 ;  /* 0xffffffe002007807 */ /* 0x002fe20007000000 */
[----:B------:R-:W-:Y:S01]  /*c790*/  FMUL.FTZ R185, R185, R37 ;  /* 0x00000025b9b97220 */ /* 0x000fe20000410000 */
[----:B------:R-:W-:Y:S01]  /*c7a0*/  IADD3 R2, PT, PT, R44, 0xc000, RZ ;  /* 0x0000c0002c027810 */ /* 0x000fe20007ffe0ff */
[-C--:B------:R-:W-:Y:S01]  /*c7b0*/  FMUL.FTZ R186, R186, R38.reuse ;  /* 0x00000026baba7220 */ /* 0x080fe20000410000 */
[----:B------:R-:W-:Y:S01]  /*c7c0*/  F2FP.BF16.F32.PACK_AB R7, R20, R23 ;  /* 0x000000171407723e */ /* 0x000fe200000010ff */
[----:B------:R-:W-:Y:S01]  /*c7d0*/  FMUL.FTZ R187, R187, R38 ;  /* 0x00000026bbbb7220 */ /* 0x000fe20000410000 */
[C---:B------:R-:W-:Y:S01]  /*c7e0*/  HMMA.16816.F32.BF16 R48, R8.reuse, R18, R188 ;  /* 0x000000120830723c */ /* 0x040fe200000418bc */
[----:B------:R-:W-:Y:S01]  /*c7f0*/  MOV R188, R36 ;  /* 0x0000002400bc7202 */ /* 0x000fe20000000f00 */
[-C--:B------:R-:W-:Y:S01]  /*c800*/  FMUL.FTZ R88, R88, R37.reuse ;  /* 0x0000002558587220 */ /* 0x080fe20000410000 */
[----:B------:R-:W-:Y:S01]  /*c810*/  IADD3 R36, PT, PT, R44, 0xc040, RZ ;  /* 0x0000c0402c247810 */ /* 0x000fe20007ffe0ff */
[-C--:B------:R-:W-:Y:S01]  /*c820*/  FMUL.FTZ R89, R89, R37.reuse ;  /* 0x0000002559597220 */ /* 0x080fe20000410000 */
[----:B------:R-:W-:Y:S01]  /*c830*/  @P0 IADD3 R36, PT, PT, R2, -0x40, RZ ;  /* 0xffffffc002240810 */ /* 0x000fe20007ffe0ff */
[----:B------:R-:W-:Y:S01]  /*c840*/  FMUL.FTZ R90, R90, R38 ;  /* 0x000000265a5a7220 */ /* 0x000fe20000410000 */
[----:B------:R-:W-:Y:S01]  /*c850*/  IADD3 R40, PT, PT, R0, R44, RZ ;  /* 0x0000002c00287210 */ /* 0x000fe20007ffe0ff */
[-C--:B------:R-:W-:Y:S01]  /*c860*/  HMMA.16816.F32.BF16 R52, R8, R16.reuse, R180 ;  /* 0x000000100834723c */ /* 0x080fe200000418b4 */
[-C--:B------:R-:W-:Y:S01]  /*c870*/  FMUL.FTZ R91, R91, R38.reuse ;  /* 0x000000265b5b7220 */ /* 0x080fe20000410000 */
[-C--:B------:R-:W-:Y:S01]  /*c880*/  FMUL.FTZ R92, R92, R37.reuse ;  /* 0x000000255c5c7220 */ /* 0x080fe20000410000 */
[----:B------:R-:W-:Y:S01]  /*c890*/  FMUL.FTZ R93, R93, R37 ;  /* 0x000000255d5d7220 */ /* 0x000fe20000410000 */
[----:B------:R-:W1:Y:S01]  /*c8a0*/  LDSM.16.MT88.4 R12, [R40+0xc000] ;  /* 0x00c00000280c783b */ /* 0x000e620000004200 */
[-C--:B------:R-:W-:Y:S01]  /*c8b0*/  FMUL.FTZ R94, R94, R38.reuse ;  /* 0x000000265e5e7220 */ /* 0x080fe20000410000 */
[----:B------:R-:W-:Y:S01]  /*c8c0*/  FMUL.FTZ R95, R95, R38 ;  /* 0x000000265f5f7220 */ /* 0x000fe20000410000 */
[-C--:B------:R-:W-:Y:S01]  /*c8d0*/  FMUL.FTZ R99, R99, R25.reuse ;  /* 0x0000001963637220 */ /* 0x080fe20000410000 */
[C---:B------:R-:W-:Y:S01]  /*c8e0*/  HMMA.16816.F32.BF16 R60, R4.reuse, R16, R176 ;  /* 0x00000010043c723c */ /* 0x040fe200000418b0 */
[----:B------:R-:W-:Y:S01]  /*c8f0*/  MOV R191, R174 ;  /* 0x000000ae00bf7202 */ /* 0x000fe20000000f00 */
[----:B------:R-:W-:Y:S01]  /*c900*/  FMUL.FTZ R70, R70, R25 ;  /* 0x0000001946467220 */ /* 0x000fe20000410000 */
[----:B------:R-:W-:Y:S01]  /*c910*/  MOV R190, R173 ;  /* 0x000000ad00be7202 */ /* 0x000fe20000000f00 */
[----:B------:R-:W-:Y:S01]  /*c920*/  FMUL.FTZ R71, R71, R25 ;  /* 0x0000001947477220 */ /* 0x000fe20000410000 */
[-C--:B------:R-:W-:Y:S01]  /*c930*/  FMUL.FTZ R72, R72, R37.reuse ;  /* 0x0000002548487220 */ /* 0x080fe20000410000 */
[-C--:B------:R-:W-:Y:S01]  /*c940*/  FMUL.FTZ R73, R73, R37.reuse ;  /* 0x0000002549497220 */ /* 0x080fe20000410000 */
[-C--:B------:R-:W-:Y:S01]  /*c950*/  FMUL.FTZ R74, R74, R38.reuse ;  /* 0x000000264a4a7220 */ /* 0x080fe20000410000 */
[----:B------:R-:W-:Y:S01]  /*c960*/  HMMA.16816.F32.BF16 R56, R4, R18, R184 ;  /* 0x000000120438723c */ /* 0x000fe200000418b8 */
[----:B------:R-:W2:Y:S01]  /*c970*/  LDSM.16.MT88.4 R16, [R36] ;  /* 0x000000002410783b */ /* 0x000ea20000004200 */
[-C--:B------:R-:W-:Y:S01]  /*c980*/  FMUL.FTZ R75, R75, R38.reuse ;  /* 0x000000264b4b7220 */ /* 0x080fe20000410000 */
[-C--:B------:R-:W-:Y:S01]  /*c990*/  FMUL.FTZ R76, R76, R37.reuse ;  /* 0x000000254c4c7220 */ /* 0x080fe20000410000 */
[----:B------:R-:W-:Y:S01]  /*c9a0*/  FMUL.FTZ R77, R77, R37 ;  /* 0x000000254d4d7220 */ /* 0x000fe20000410000 */
[-C--:B------:R-:W-:Y:S01]  /*c9b0*/  FMUL.FTZ R78, R78, R38.reuse ;  /* 0x000000264e4e7220 */ /* 0x080fe20000410000 */
[----:B------:R-:W-:Y:S01]  /*c9c0*/  FMUL.FTZ R79, R79, R38 ;  /* 0x000000264f4f7220 */ /* 0x000fe20000410000 */
[-C--:B------:R-:W-:Y:S01]  /*c9d0*/  FMUL.FTZ R82, R82, R25.reuse ;  /* 0x0000001952527220 */ /* 0x080fe20000410000 */
[-C--:B------:R-:W-:Y:S01]  /*c9e0*/  FMUL.FTZ R83, R83, R25.reuse ;  /* 0x0000001953537220 */ /* 0x080fe20000410000 */
[----:B------:R-:W-:Y:S01]  /*c9f0*/  IADD3 R39, PT, PT, R0, R36, RZ ;  /* 0x0000002400277210 */ /* 0x000fe20007ffe0ff */
        /* <DEDUP_REMOVED lines=18> */
[-C--:B-1----:R-:W-:Y:S01]  /*cb20*/  HMMA.16816.F32.BF16 R68, R8, R12.reuse, R68 ;  /* 0x0000000c0844723c */ /* 0x082fe20000041844 */
[-C--:B------:R-:W-:Y:S01]  /*cb30*/  FMUL.FTZ R108, R108, R37.reuse ;  /* 0x000000256c6c7220 */ /* 0x080fe20000410000 */
[----:B------:R-:W-:Y:S01]  /*cb40*/  FMUL.FTZ R109, R109, R37 ;  /* 0x000000256d6d7220 */ /* 0x000fe20000410000 */
        /* <DEDUP_REMOVED lines=13> */
[-C--:B--2---:R-:W-:Y:S01]  /*cc20*/  HMMA.16816.F32.BF16 R176, R8, R16.reuse, R84 ;  /* 0x0000001008b0723c */ /* 0x084fe20000041854 */
[-C--:B------:R-:W-:Y:S01]  /*cc30*/  FMUL.FTZ R150, R150, R25.reuse ;  /* 0x0000001996967220 */ /* 0x080fe20000410000 */
[-C--:B------:R-:W-:Y:S01]  /*cc40*/  FMUL.FTZ R151, R151, R25.reuse ;  /* 0x0000001997977220 */ /* 0x080fe20000410000 */
[-C--:B------:R-:W-:Y:S01]  /*cc50*/  FMUL.FTZ R162, R162, R25.reuse ;  /* 0x00000019a2a27220 */ /* 0x080fe20000410000 */
[----:B------:R-:W-:Y:S01]  /*cc60*/  FMUL.FTZ R163, R163, R25 ;  /* 0x00000019a3a37220 */ /* 0x000fe20000410000 */
[--C-:B------:R-:W-:Y:S01]  /*cc70*/  FFMA.FTZ R0, R228, UR4, -R28.reuse ;  /* 0x00000004e4007c23 */ /* 0x100fe2000801081c */
[----:B------:R-:W-:Y:S01]  /*cc80*/  FFMA.FTZ R2, R210, UR4, -R28 ;  /* 0x00000004d2027c23 */ /* 0x000fe2000801081c */
[-C--:B------:R-:W-:Y:S01]  /*cc90*/  FMUL.FTZ R164, R164, R37.reuse ;  /* 0x00000025a4a47220 */ /* 0x080fe20000410000 */
[C---:B------:R-:W-:Y:S01]  /*cca0*/  HMMA.16816.F32.BF16 R172, R4.reuse, R16, R88 ;  /* 0x0000001004ac723c */ /* 0x040fe20000041858 */
[----:B------:R-:W-:Y:S01]  /*ccb0*/  FMUL.FTZ R165, R165, R37 ;  /* 0x00000025a5a57220 */ /* 0x000fe20000410000 */
[-C--:B------:R-:W-:Y:S01]  /*ccc0*/  FMUL.FTZ R166, R166, R38.reuse ;  /* 0x00000026a6a67220 */ /* 0x080fe20000410000 */
[----:B------:R-:W-:Y:S01]  /*ccd0*/  FMUL.FTZ R167, R167, R38 ;  /* 0x00000026a7a77220 */ /* 0x000fe20000410000 */
[-C--:B------:R-:W-:Y:S01]  /*cce0*/  FMUL.FTZ R194, R194, R25.reuse ;  /* 0x00000019c2c27220 */ /* 0x080fe20000410000 */
[-C--:B------:R-:W-:Y:S01]  /*ccf0*/  FMUL.FTZ R195, R195, R25.reuse ;  /* 0x00000019c3c37220 */ /* 0x080fe20000410000 */
[-C--:B------:R-:W-:Y:S01]  /*cd00*/  FMUL.FTZ R134, R134, R25.reuse ;  /* 0x0000001986867220 */ /* 0x080fe20000410000 */
[----:B------:R-:W-:Y:S01]  /*cd10*/  FMUL.FTZ R135, R135, R25 ;  /* 0x0000001987877220 */ /* 0x000fe20000410000 */
[-C--:B------:R-:W-:Y:S01]  /*cd20*/  HMMA.16816.F32.BF16 R88, R4, R18.reuse, R92 ;  /* 0x000000120458723c */ /* 0x080fe2000004185c */
[----:B------:R-:W-:Y:S01]  /*cd30*/  MOV R95, R67 ;  /* 0x00000043005f7202 */ /* 0x000fe20000000f00 */
[----:B------:R-:W-:Y:S01]  /*cd40*/  FMUL.FTZ R146, R146, R25 ;  /* 0x0000001992927220 */ /* 0x000fe20000410000 */
[----:B------:R-:W-:Y:S01]  /*cd50*/  MOV R92, R23 ;  /* 0x00000017005c7202 */ /* 0x000fe20000000f00 */
[-C--:B------:R-:W-:Y:S01]  /*cd60*/  FMUL.FTZ R147, R147, R25.reuse ;  /* 0x0000001993937220 */ /* 0x080fe20000410000 */
[----:B------:R-:W-:Y:S01]  /*cd70*/  MOV R93, R22 ;  /* 0x00000016005d7202 */ /* 0x000fe20000000f00 */
[-C--:B------:R-:W-:Y:S01]  /*cd80*/  FMUL.FTZ R202, R202, R25.reuse ;  /* 0x00000019caca7220 */ /* 0x080fe20000410000 */
[----:B------:R-:W-:Y:S01]  /*cd90*/  MOV R94, R20 ;  /* 0x00000014005e7202 */ /* 0x000fe20000000f00 */
[----:B------:R-:W-:Y:S01]  /*cda0*/  HMMA.16816.F32.BF16 R84, R8, R18, R96 ;  /* 0x000000120854723c */ /* 0x000fe20000041860 */
[----:B------:R-:W1:Y:S01]  /*cdb0*/  LDSM.16.MT88.4 R16, [R44+0xe000] ;  /* 0x00e000002c10783b */ /* 0x000e620000004200 */
[----:B------:R-:W-:Y:S01]  /*cdc0*/  FMUL.FTZ R203, R203, R25 ;  /* 0x00000019cbcb7220 */ /* 0x000fe20000410000 */
[-C--:B------:R-:W-:Y:S01]  /*cdd0*/  FMUL.FTZ R136, R136, R37.reuse ;  /* 0x0000002588887220 */ /* 0x080fe20000410000 */
[-C--:B------:R-:W-:Y:S01]  /*cde0*/  FMUL.FTZ R137, R137, R37.reuse ;  /* 0x0000002589897220 */ /* 0x080fe20000410000 */
[-C--:B------:R-:W-:Y:S01]  /*cdf0*/  FMUL.FTZ R140, R140, R37.reuse ;  /* 0x000000258c8c7220 */ /* 0x080fe20000410000 */
[-C--:B------:R-:W-:Y:S01]  /*ce00*/  FMUL.FTZ R141, R141, R37.reuse ;  /* 0x000000258d8d7220 */ /* 0x080fe20000410000 */
        /* <DEDUP_REMOVED lines=10> */
[----:B------:R-:W2:Y:S01]  /*ceb0*/  LDSM.16.MT88.4 R12, [R39] ;  /* 0x00000000270c783b */ /* 0x000ea20000004200 */
[----:B------:R-:W-:-:S06]  /*cec0*/  MOV R210, R169 ;  /* 0x000000a900d27202 */ /* 0x000fcc0000000f00 */
[-C--:B-1----:R-:W-:Y:S08]  /*ced0*/  HMMA.16816.F32.BF16 R116, R8, R16.reuse, R116 ;  /* 0x000000100874723c */ /* 0x082ff00000041874 */
[C---:B------:R-:W-:Y:S08]  /*cee0*/  HMMA.16816.F32.BF16 R120, R4.reuse, R16, R120 ;  /* 0x000000100478723c */ /* 0x040ff00000041878 */
[-C--:B------:R-:W-:Y:S08]  /*cef0*/  HMMA.16816.F32.BF16 R124, R4, R18.reuse, R124 ;  /* 0x00000012047c723c */ /* 0x080ff0000004187c */
[C---:B------:R-:W-:Y:S01]  /*cf00*/  HMMA.16816.F32.BF16 R128, R8.reuse, R18, R128 ;  /* 0x000000120880723c */ /* 0x040fe20000041880 */
[----:B------:R-:W1:Y:S07]  /*cf10*/  LDSM.16.MT88.4 R16, [R36+0x2000] ;  /* 0x002000002410783b */ /* 0x000e6e0000004200 */
[----:B--2---:R-:W-:Y:S01]  /*cf20*/  HMMA.16816.F32.BF16 R80, R8, R12, R100 ;  /* 0x0000000c0850723c */ /* 0x004fe20000041864 */
[----:B------:R-:W-:-:S02]  /*cf30*/  MOV R100, R171 ;  /* 0x000000ab00647202 */ /* 0x000fc40000000f00 */
[----:B------:R-:W-:-:S05]  /*cf40*/  MOV R171, R66 ;  /* 0x0000004200ab7202 */ /* 0x000fca0000000f00 */
[C---:B------:R-:W-:Y:S01]  /*cf50*/  HMMA.16816.F32.BF16 R76, R4.reuse, R12, R104 ;  /* 0x0000000c044c723c */ /* 0x040fe20000041868 */
[----:B------:R-:W-:Y:S02]  /*cf60*/  MOV R105, R65 ;  /* 0x0000004100697202 */ /* 0x000fe40000000f00 */
[----:B------:R-:W-:Y:S02]  /*cf70*/  MOV R104, R64 ;  /* 0x0000004000687202 */ /* 0x000fe40000000f00 */
[----:B------:R-:W-:Y:S02]  /*cf80*/  MOV R106, R191 ;  /* 0x000000bf006a7202 */ /* 0x000fe40000000f00 */
[----:B------:R2:W-:Y:S01]  /*cf90*/  MUFU.EX2 R191, R2 ;  /* 0x0000000200bf7308 */ /* 0x0005e20000000800 */
[----:B------:R-:W-:Y:S01]  /*cfa0*/  HMMA.16816.F32.BF16 R64, R4, R14, R108 ;  /* 0x0000000e0440723c */ /* 0x000fe2000004186c */
[----:B------:R-:W-:Y:S02]  /*cfb0*/  MOV R111, R21 ;  /* 0x00000015006f7202 */ /* 0x000fe40000000f00 */
[----:B------:R-:W3:Y:S01]  /*cfc0*/  LDSM.16.MT88.4 R20, [R39+0x2000] ;  /* 0x002000002714783b */ /* 0x000ee20000004200 */
[----:B------:R4:W-:Y:S01]  /*cfd0*/  MUFU.EX2 R108, R0 ;  /* 0x00000000006c7308 */ /* 0x0009e20000000800 */
[----:B------:R-:W-:-:S02]  /*cfe0*/  MOV R107, R190 ;  /* 0x000000be006b7202 */ /* 0x000fc40000000f00 */
[----:B------:R-:W-:Y:S01]  /*cff0*/  MOV R228, R111 ;  /* 0x0000006f00e47202 */ /* 0x000fe20000000f00 */
[----:B------:R-:W-:Y:S01]  /*d000*/  HMMA.16816.F32.BF16 R96, R8, R14, R112 ;  /* 0x0000000e0860723c */ /* 0x000fe20000041870 */
[----:B------:R-:W3:Y:S01]  /*d010*/  LDSM.16.MT88.4 R12, [R40+0xe000] ;  /* 0x00e00000280c783b */ /* 0x000ee20000004200 */
[----:B------:R-:W-:Y:S02]  /*d020*/  MOV R114, R106 ;  /* 0x0000006a00727202 */ /* 0x000fe40000000f00 */
[----:B------:R-:W-:Y:S01]  /*d030*/  MOV R113, R107 ;  /* 0x0000006b00717202 */ /* 0x000fe20000000f00 */
[--C-:B--2---:R-:W-:Y:S01]  /*d040*/  FFMA.FTZ R2, R41, UR4, -R28.reuse ;  /* 0x0000000429027c23 */ /* 0x104fe2000801081c */
[----:B------:R-:W-:Y:S02]  /*d050*/  MOV R41, R105 ;  /* 0x0000006900297202 */ /* 0x000fe40000000f00 */
[----:B-1----:R-:W-:Y:S01]  /*d060*/  HMMA.16816.F32.BF16 R152, R4, R16, R152 ;  /* 0x000000100498723c */ /* 0x002fe20000041898 */
[----:B----4-:R-:W-:Y:S01]  /*d070*/  FFMA.FTZ R0, R206, UR4, -R28 ;  /* 0x00000004ce007c23 */ /* 0x010fe2000801081c */
[----:B------:R1:W-:Y:S01]  /*d080*/  MUFU.EX2 R101, R2 ;  /* 0x0000000200657308 */ /* 0x0003e20000000800 */
[----:B------:R-:W-:-:S02]  /*d090*/  MOV R206, R113 ;  /* 0x0000007100ce7202 */ /* 0x000fc40000000f00 */
[----:B------:R-:W-:Y:S01]  /*d0a0*/  MOV R113, R100 ;  /* 0x0000006400717202 */ /* 0x000fe20000000f00 */
[----:B------:R2:W-:Y:S02]  /*d0b0*/  MUFU.EX2 R115, R0 ;  /* 0x0000000000737308 */ /* 0x0005e40000000800 */
[----:B------:R-:W-:Y:S08]  /*d0c0*/  HMMA.16816.F32.BF16 R156, R4, R18, R156 ;  /* 0x00000012049c723c */ /* 0x000ff0000004189c */
[----:B------:R-:W-:Y:S01]  /*d0d0*/  HMMA.16816.F32.BF16 R148, R8, R16, R148 ;  /* 0x000000100894723c */ /* 0x000fe20000041894 */
[--C-:B-1----:R-:W-:Y:S01]  /*d0e0*/  FFMA.FTZ R2, R209, UR4, -R29.reuse ;  /* 0x00000004d1027c23 */ /* 0x102fe2000801081d */
[----:B--2---:R-:W-:-:S03]  /*d0f0*/  FFMA.FTZ R0, R216, UR4, -R29 ;  /* 0x00000004d8007c23 */ /* 0x004fc6000801081d */
[----:B------:R1:W-:Y:S01]  /*d100*/  MUFU.EX2 R190, R2 ;  /* 0x0000000200be7308 */ /* 0x0003e20000000800 */
[----:B------:R-:W-:Y:S02]  /*d110*/  MOV R216, R95 ;  /* 0x0000005f00d87202 */ /* 0x000fe40000000f00 */
[----:B------:R-:W-:Y:S01]  /*d120*/  HMMA.16816.F32.BF16 R160, R8, R18, R160 ;  /* 0x0000001208a0723c */ /* 0x000fe200000418a0 */
[----:B------:R-:W2:Y:S01]  /*d130*/  LDSM.16.MT88.4 R16, [R40+0xc800] ;  /* 0x00c800002810783b */ /* 0x000ea20000004200 */
[----:B------:R4:W2:Y:S06]  /*d140*/  MUFU.EX2 R103, R0 ;  /* 0x0000000000677308 */ /* 0x0008ac0000000800 */
[----:B---3--:R-:W-:Y:S01]  /*d150*/  HMMA.16816.F32.BF16 R164, R4, R20, R164 ;  /* 0x0000001404a4723c */ /* 0x008fe200000418a4 */
[--C-:B-1----:R-:W-:Y:S01]  /*d160*/  FFMA.FTZ R2, R42, UR4, -R29.reuse ;  /* 0x000000042a027c23 */ /* 0x102fe2000801081d */
[----:B----4-:R-:W-:-:S06]  /*d170*/  FFMA.FTZ R0, R205, UR4, -R29 ;  /* 0x00000004cd007c23 */ /* 0x010fcc000801081d */
[----:B------:R-:W-:Y:S01]  /*d180*/  HMMA.16816.F32.BF16 R192, R8, R20, R192 ;  /* 0x0000001408c0723c */ /* 0x000fe200000418c0 */
[----:B------:R1:W-:Y:S01]  /*d190*/  MUFU.EX2 R21, R2 ;  /* 0x0000000200157308 */ /* 0x0003e20000000800 */
[----:B------:R-:W-:-:S03]  /*d1a0*/  MOV R20, R188 ;  /* 0x000000bc00147202 */ /* 0x000fc60000000f00 */
[----:B------:R3:W4:Y:S01]  /*d1b0*/  MUFU.EX2 R112, R0 ;  /* 0x0000000000707308 */ /* 0x0007220000000800 */
[----:B------:R-:W-:Y:S02]  /*d1c0*/  MOV R205, R20 ;  /* 0x0000001400cd7202 */ /* 0x000fe40000000f00 */
[----:B------:R-:W-:Y:S01]  /*d1d0*/  HMMA.16816.F32.BF16 R132, R8, R12, R132 ;  /* 0x0000000c0884723c */ /* 0x000fe20000041884 */
[----:B-1----:R-:W-:-:S07]  /*d1e0*/  FFMA.FTZ R2, R211, UR4, -R30 ;  /* 0x00000004d3027c23 */ /* 0x002fce000801081e */
[----:B------:R-:W-:Y:S01]  /*d1f0*/  HMMA.16816.F32.BF16 R144, R8, R14, R144 ;  /* 0x0000000e0890723c */ /* 0x000fe20000041890 */
[----:B------:R-:W-:Y:S01]  /*d200*/  MOV R211, R94 ;  /* 0x0000005e00d37202 */ /* 0x000fe20000000f00 */
[----:B---3--:R-:W-:Y:S01]  /*d210*/  FFMA.FTZ R0, R229, UR4, -R30 ;  /* 0x00000004e5007c23 */ /* 0x008fe2000801081e */
[----:B------:R1:W-:Y:S01]  /*d220*/  MUFU.EX2 R189, R2 ;  /* 0x0000000200bd7308 */ /* 0x0003e20000000800 */
[----:B------:R-:W-:-:S03]  /*d230*/  MOV R229, R104 ;  /* 0x0000006800e57202 */ /* 0x000fc60000000f00 */
[----:B------:R3:W3:Y:S01]  /*d240*/  MUFU.EX2 R102, R0 ;  /* 0x0000000000667308 */ /* 0x0006e20000000800 */
[----:B------:R-:W-:Y:S01]  /*d250*/  HMMA.16816.F32.BF16 R200, R8, R22, R200 ;  /* 0x0000001608c8723c */ /* 0x000fe200000418c8 */
[----:B--2---:R-:W-:Y:S02]  /*d260*/  F2FP.BF16.F32.PACK_AB R9, R190, R103 ;  /* 0x00000067be09723e */ /* 0x004fe400000010ff */
[----:B------:R-:W-:Y:S02]  /*d270*/  F2FP.BF16.F32.PACK_AB R10, R101, R115 ;  /* 0x00000073650a723e */ /* 0x000fe400000010ff */
[----:B----4-:R-:W-:-:S03]  /*d280*/  F2FP.BF16.F32.PACK_AB R11, R21, R112 ;  /* 0x00000070150b723e */ /* 0x010fc600000010ff */
[C---:B------:R-:W-:Y:S01]  /*d290*/  HMMA.16816.F32.BF16 R136, R4.reuse, R12, R136 ;  /* 0x0000000c0488723c */ /* 0x040fe20000041888 */
[--C-:B-1----:R-:W-:Y:S01]  /*d2a0*/  FFMA.FTZ R2, R43, UR4, -R30.reuse ;  /* 0x000000042b027c23 */ /* 0x102fe2000801081e */
[----:B------:R-:W-:Y:S01]  /*d2b0*/  MOV R43, R108 ;  /* 0x0000006c002b7202 */ /* 0x000fe20000000f00 */
[----:B---3--:R-:W-:Y:S02]  /*d2c0*/  FFMA.FTZ R0, R207, UR4, -R30 ;  /* 0x00000004cf007c23 */ /* 0x008fe4000801081e */
[----:B------:R1:W-:Y:S01]  /*d2d0*/  MUFU.EX2 R42, R2 ;  /* 0x00000002002a7308 */ /* 0x0003e20000000800 */
[----:B------:R-:W-:Y:S02]  /*d2e0*/  F2FP.BF16.F32.PACK_AB R8, R191, R43 ;  /* 0x0000002bbf08723e */ /* 0x000fe400000010ff */
[C---:B------:R-:W-:Y:S01]  /*d2f0*/  HMMA.16816.F32.BF16 R140, R4.reuse, R14, R140 ;  /* 0x0000000e048c723c */ /* 0x040fe2000004188c */
[----:B------:R-:W2:Y:S01]  /*d300*/  LDSM.16.MT88.4 R12, [R44+0xc800] ;  /* 0x00c800002c0c783b */ /* 0x000ea20000004200 */
[----:B------:R-:W3:Y:S06]  /*d310*/  MUFU.EX2 R209, R0 ;  /* 0x0000000000d17308 */ /* 0x000eec0000000800 */
[----:B------:R-:W-:Y:S01]  /*d320*/  HMMA.16816.F32.BF16 R196, R4, R22, R196 ;  /* 0x0000001604c4723c */ /* 0x000fe200000418c4 */
[----:B------:R-:W-:Y:S01]  /*d330*/  MOV R23, R3 ;  /* 0x0000000300177202 */ /* 0x000fe20000000f00 */
[--C-:B------:R-:W-:Y:S01]  /*d340*/  FFMA.FTZ R3, R212, UR4, -R31.reuse ;  /* 0x00000004d4037c23 */ /* 0x100fe2000801081f */
[----:B------:R-:W-:Y:S01]  /*d350*/  MOV R22, R170 ;  /* 0x000000aa00167202 */ /* 0x000fe20000000f00 */
[--C-:B-1----:R-:W-:Y:S01]  /*d360*/  FFMA.FTZ R2, R208, UR4, -R31.reuse ;  /* 0x00000004d0027c23 */ /* 0x102fe2000801081f */
[----:B------:R-:W-:Y:S01]  /*d370*/  F2FP.BF16.F32.PACK_AB R4, R189, R102 ;  /* 0x00000066bd04723e */ /* 0x000fe200000010ff */
[----:B------:R-:W-:Y:S01]  /*d380*/  MUFU.EX2 R188, R3 ;  /* 0x0000000300bc7308 */ /* 0x000fe20000000800 */
[----:B------:R-:W-:Y:S01]  /*d390*/  MOV R208, R210 ;  /* 0x000000d200d07202 */ /* 0x000fe20000000f00 */
[----:B------:R-:W-:Y:S01]  /*d3a0*/  HMMA.16816.F32.BF16 R104, R8, R18, R180 ;  /* 0x000000120868723c */ /* 0x000fe200000418b4 */
[----:B---3--:R-:W-:Y:S01]  /*d3b0*/  F2FP.BF16.F32.PACK_AB R6, R42, R209 ;  /* 0x000000d12a06723e */ /* 0x008fe200000010ff */
[----:B------:R-:W-:Y:S01]  /*d3c0*/  FFMA.FTZ R0, R231, UR4, -R31 ;  /* 0x00000004e7007c23 */ /* 0x000fe2000801081f */
[----:B------:R-:W-:Y:S01]  /*d3d0*/  MOV R182, R42 ;  /* 0x0000002a00b67202 */ /* 0x000fe20000000f00 */
[----:B------:R-:W-:Y:S01]  /*d3e0*/  MUFU.EX2 R3, R2 ;  /* 0x0000000200037308 */ /* 0x000fe20000000800 */
[----:B------:R-:W3:Y:S01]  /*d3f0*/  LDL.LU R42, [R1+0x1c] ;  /* 0x00001c00012a7983 */ /* 0x000ee20000300800 */
[----:B------:R-:W-:-:S02]  /*d400*/  MOV R181, R41 ;  /* 0x0000002900b57202 */ /* 0x000fc40000000f00 */
[----:B------:R1:W4:Y:S01]  /*d410*/  MUFU.EX2 R169, R0 ;  /* 0x0000000000a97308 */ /* 0x0003220000000800 */
[----:B------:R-:W3:Y:S01]  /*d420*/  LDL.LU R41, [R1+0x20] ;  /* 0x0000200001297983 */ /* 0x000ee20000300800 */
[C---:B------:R-:W-:Y:S01]  /*d430*/  HMMA.16816.F32.BF16 R68, R8.reuse, R16, R68 ;  /* 0x000000100844723c */ /* 0x040fe20000041844 */
[----:B------:R-:W-:Y:S02]  /*d440*/  MOV R210, R171 ;  /* 0x000000ab00d27202 */ /* 0x000fe40000000f00 */
[----:B------:R-:W-:Y:S02]  /*d450*/  MOV R212, R22 ;  /* 0x0000001600d47202 */ /* 0x000fe40000000f00 */
[----:B------:R-:W-:Y:S02]  /*d460*/  MOV R207, R23 ;  /* 0x0000001700cf7202 */ /* 0x000fe40000000f00 */
[----:B------:R-:W-:Y:S01]  /*d470*/  MOV R183, R21 ;  /* 0x0000001500b77202 */ /* 0x000fe20000000f00 */
[----:B--2---:R-:W-:Y:S01]  /*d480*/  HMMA.16816.F32.BF16 R52, R8, R12, R52 ;  /* 0x0000000c0834723c */ /* 0x004fe20000041834 */
[----:B-1----:R-:W-:Y:S01]  /*d490*/  FFMA.FTZ R0, R204, UR4, -R31 ;  /* 0x00000004cc007c23 */ /* 0x002fe2000801081f */
[----:B----4-:R-:W-:-:S06]  /*d4a0*/  F2FP.BF16.F32.PACK_AB R5, R188, R169 ;  /* 0x000000a9bc05723e */ /* 0x010fcc00000010ff */
[----:B------:R-:W-:Y:S01]  /*d4b0*/  HMMA.16816.F32.BF16 R48, R8, R14, R48 ;  /* 0x0000000e0830723c */ /* 0x000fe20000041830 */
[----:B------:R-:W1:Y:S01]  /*d4c0*/  MUFU.EX2 R170, R0 ;  /* 0x0000000000aa7308 */ /* 0x000e620000000800 */
[----:B------:R-:W-:Y:S01]  /*d4d0*/  MOV R204, R93 ;  /* 0x0000005d00cc7202 */ /* 0x000fe20000000f00 */
[----:B------:R-:W-:Y:S01]  /*d4e0*/  FFMA.FTZ R2, R235, UR4, -R28 ;  /* 0x00000004eb027c23 */ /* 0x000fe2000801081c */
[----:B------:R-:W-:Y:S01]  /*d4f0*/  LDSM.16.MT88.4 R20, [R40+0xe800] ;  /* 0x00e800002814783b */ /* 0x000fe20000004200 */
[----:B-1----:R-:W-:-:S07]  /*d500*/  F2FP.BF16.F32.PACK_AB R7, R170, R3 ;  /* 0x00000003aa07723e */ /* 0x002fce00000010ff */
[C---:B------:R-:W-:Y:S08]  /*d510*/  HMMA.16816.F32.BF16 R60, R4.reuse, R12, R60 ;  /* 0x0000000c043c723c */ /* 0x040ff0000004183c */
[C---:B------:R-:W-:Y:S01]  /*d520*/  HMMA.16816.F32.BF16 R56, R4.reuse, R14, R56 ;  /* 0x0000000e0438723c */ /* 0x040fe20000041838 */
[----:B------:R-:W1:Y:S07]  /*d530*/  LDSM.16.MT88.4 R12, [R36+0x800] ;  /* 0x00080000240c783b */ /* 0x000e6e0000004200 */
[----:B------:R-:W-:Y:S01]  /*d540*/  HMMA.16816.F32.BF16 R108, R4, R18, R184 ;  /* 0x00000012046c723c */ /* 0x000fe200000418b8 */
[----:B------:R-:W-:-:S02]  /*d550*/  MOV R184, R101 ;  /* 0x0000006500b87202 */ /* 0x000fc40000000f00 */
[----:B------:R-:W-:Y:S02]  /*d560*/  MOV R185, R102 ;  /* 0x0000006600b97202 */ /* 0x000fe40000000f00 */
[----:B------:R-:W-:Y:S02]  /*d570*/  MOV R186, R103 ;  /* 0x0000006700ba7202 */ /* 0x000fe40000000f00 */
[----:B------:R-:W-:Y:S01]  /*d580*/  MOV R187, R92 ;  /* 0x0000005c00bb7202 */ /* 0x000fe20000000f00 */
[----:B------:R-:W-:Y:S01]  /*d590*/  HMMA.16816.F32.BF16 R72, R4, R16, R72 ;  /* 0x000000100448723c */ /* 0x000fe20000041848 */
[----:B------:R-:W2:Y:S07]  /*d5a0*/  LDSM.16.MT88.4 R16, [R39+0x800] ;  /* 0x000800002710783b */ /* 0x000eae0000004200 */
[-C--:B-1----:R-:W-:Y:S08]  /*d5b0*/  HMMA.16816.F32.BF16 R100, R8, R12.reuse, R176 ;  /* 0x0000000c0864723c */ /* 0x082ff000000418b0 */
[C---:B------:R-:W-:Y:S08]  /*d5c0*/  HMMA.16816.F32.BF16 R92, R4.reuse, R12, R172 ;  /* 0x0000000c045c723c */ /* 0x040ff000000418ac */
[-C--:B------:R-:W-:Y:S08]  /*d5d0*/  HMMA.16816.F32.BF16 R88, R4, R14.reuse, R88 ;  /* 0x0000000e0458723c */ /* 0x080ff00000041858 */
[C---:B------:R-:W-:Y:S01]  /*d5e0*/  HMMA.16816.F32.BF16 R84, R8.reuse, R14, R84 ;  /* 0x0000000e0854723c */ /* 0x040fe20000041854 */
[----:B------:R-:W1:Y:S01]  /*d5f0*/  LDSM.16.MT88.4 R12, [R44+0xe800] ;  /* 0x00e800002c0c783b */ /* 0x000e620000004200 */
[--C-:B------:R-:W-:Y:S01]  /*d600*/  FFMA.FTZ R0, R250, UR4, -R28.reuse ;  /* 0x00000004fa007c23 */ /* 0x100fe2000801081c */
[----:B------:R-:W-:Y:S04]  /*d610*/  MUFU.EX2 R179, R2 ;  /* 0x0000000200b37308 */ /* 0x000fe80000000800 */
[----:B------:R4:W-:Y:S01]  /*d620*/  MUFU.EX2 R171, R0 ;  /* 0x0000000000ab7308 */ /* 0x0009e20000000800 */
[C---:B--2---:R-:W-:Y:S08]  /*d630*/  HMMA.16816.F32.BF16 R80, R8.reuse, R16, R80 ;  /* 0x000000100850723c */ /* 0x044ff00000041850 */
[-C--:B-1----:R-:W-:Y:S08]  /*d640*/  HMMA.16816.F32.BF16 R116, R8, R12.reuse, R116 ;  /* 0x0000000c0874723c */ /* 0x082ff00000041874 */
[C---:B------:R-:W-:Y:S08]  /*d650*/  HMMA.16816.F32.BF16 R120, R4.reuse, R12, R120 ;  /* 0x0000000c0478723c */ /* 0x040ff00000041878 */
[-C--:B------:R-:W-:Y:S08]  /*d660*/  HMMA.16816.F32.BF16 R124, R4, R14.reuse, R124 ;  /* 0x0000000e047c723c */ /* 0x080ff0000004187c */
[----:B------:R-:W-:Y:S01]  /*d670*/  HMMA.16816.F32.BF16 R128, R8, R14, R128 ;  /* 0x0000000e0880723c */ /* 0x000fe20000041880 */
[----:B------:R-:W1:Y:S01]  /*d680*/  LDSM.16.MT88.4 R12, [R39+0x2800] ;  /* 0x00280000270c783b */ /* 0x000e620000004200 */
[--C-:B----4-:R-:W-:Y:S01]  /*d690*/  FFMA.FTZ R0, R215, UR4, -R28.reuse ;  /* 0x00000004d7007c23 */ /* 0x110fe2000801081c */
[----:B------:R-:W-:-:S03]  /*d6a0*/  FFMA.FTZ R2, R214, UR4, -R28 ;  /* 0x00000004d6027c23 */ /* 0x000fc6000801081c */
[----:B------:R2:W-:Y:S02]  /*d6b0*/  MUFU.EX2 R176, R0 ;  /* 0x0000000000b07308 */ /* 0x0005e40000000800 */
[C---:B------:R-:W-:Y:S02]  /*d6c0*/  HMMA.16816.F32.BF16 R76, R4.reuse, R16, R76 ;  /* 0x00000010044c723c */ /* 0x040fe4000004184c */
[----:B------:R4:W1:Y:S06]  /*d6d0*/  MUFU.EX2 R231, R2 ;  /* 0x0000000200e77308 */ /* 0x00086c0000000800 */
[----:B------:R-:W-:Y:S01]  /*d6e0*/  HMMA.16816.F32.BF16 R64, R4, R18, R64 ;  /* 0x000000120440723c */ /* 0x000fe20000041840 */
[----:B--2---:R-:W-:-:S07]  /*d6f0*/  FFMA.FTZ R0, R243, UR4, -R29 ;  /* 0x00000004f3007c23 */ /* 0x004fce000801081d */
[----:B------:R-:W-:Y:S01]  /*d700*/  HMMA.16816.F32.BF16 R96, R8, R18, R96 ;  /* 0x000000120860723c */ /* 0x000fe20000041860 */
[----:B------:R-:W2:Y:S01]  /*d710*/  LDSM.16.MT88.4 R16, [R36+0x2800] ;  /* 0x002800002410783b */ /* 0x000ea20000004200 */
[--C-:B----4-:R-:W-:Y:S01]  /*d720*/  FFMA.FTZ R2, R223, UR4, -R29.reuse ;  /* 0x00000004df027c23 */ /* 0x110fe2000801081d */
[----:B------:R4:W-:Y:S04]  /*d730*/  MUFU.EX2 R235, R0 ;  /* 0x0000000000eb7308 */ /* 0x0009e80000000800 */
[----:B------:R1:W-:Y:S01]  /*d740*/  MUFU.EX2 R243, R2 ;  /* 0x0000000200f37308 */ /* 0x0003e20000000800 */
[--C-:B----4-:R-:W-:Y:S01]  /*d750*/  FFMA.FTZ R0, R220, UR4, -R29.reuse ;  /* 0x00000004dc007c23 */ /* 0x110fe2000801081d */
[----:B-1----:R-:W-:Y:S01]  /*d760*/  HMMA.16816.F32.BF16 R164, R4, R12, R164 ;  /* 0x0000000c04a4723c */ /* 0x002fe200000418a4 */
[----:B------:R-:W-:-:S02]  /*d770*/  FFMA.FTZ R2, R26, UR4, -R29 ;  /* 0x000000041a027c23 */ /* 0x000fc4000801081d */
[----:B------:R1:W-:Y:S05]  /*d780*/  MUFU.EX2 R250, R0 ;  /* 0x0000000000fa7308 */ /* 0x0003ea0000000800 */
[----:B------:R-:W-:Y:S08]  /*d790*/  HMMA.16816.F32.BF16 R196, R4, R14, R196 ;  /* 0x0000000e04c4723c */ /* 0x000ff000000418c4 */
[----:B------:R-:W-:Y:S01]  /*d7a0*/  HMMA.16816.F32.BF16 R192, R8, R12, R192 ;  /* 0x0000000c08c0723c */ /* 0x000fe200000418c0 */
[----:B-1----:R-:W-:-:S02]  /*d7b0*/  FFMA.FTZ R0, R249, UR4, -R30 ;  /* 0x00000004f9007c23 */ /* 0x002fc4000801081e */
[----:B------:R1:W-:Y:S05]  /*d7c0*/  MUFU.EX2 R249, R2 ;  /* 0x0000000200f97308 */ /* 0x0003ea0000000800 */
[----:B------:R-:W-:Y:S01]  /*d7d0*/  HMMA.16816.F32.BF16 R200, R8, R14, R200 ;  /* 0x0000000e08c8723c */ /* 0x000fe200000418c8 */
[----:B------:R-:W4:Y:S01]  /*d7e0*/  LDSM.16.MT88.4 R12, [R44+0xd000] ;  /* 0x00d000002c0c783b */ /* 0x000f220000004200 */
[----:B------:R-:W-:Y:S02]  /*d7f0*/  MOV R178, R229 ;  /* 0x000000e500b27202 */ /* 0x000fe40000000f00 */
[----:B------:R-:W-:Y:S01]  /*d800*/  MOV R180, R228 ;  /* 0x000000e400b47202 */ /* 0x000fe20000000f00 */
[----:B-1----:R-:W-:-:S02]  /*d810*/  FFMA.FTZ R2, R224, UR4, -R30 ;  /* 0x00000004e0027c23 */ /* 0x002fc4000801081e */
[----:B------:R1:W-:Y:S04]  /*d820*/  MUFU.EX2 R224, R0 ;  /* 0x0000000000e07308 */ /* 0x0003e80000000800 */
[----:B------:R2:W4:Y:S01]  /*d830*/  MUFU.EX2 R228, R2 ;  /* 0x0000000200e47308 */ /* 0x0005220000000800 */
[----:B------:R-:W-:Y:S01]  /*d840*/  MOV R177, R3 ;  /* 0x0000000300b17202 */ /* 0x000fe20000000f00 */
[----:B-1----:R-:W-:-:S04]  /*d850*/  FFMA.FTZ R0, R221, UR4, -R30 ;  /* 0x00000004dd007c23 */ /* 0x002fc8000801081e */
[----:B------:R1:W-:Y:S01]  /*d860*/  MUFU.EX2 R229, R0 ;  /* 0x0000000000e57308 */ /* 0x0003e20000000800 */
[----:B--2---:R-:W-:Y:S01]  /*d870*/  FFMA.FTZ R2, R27, UR4, -R30 ;  /* 0x000000041b027c23 */ /* 0x004fe2000801081e */
[--C-:B------:R-:W-:Y:S01]  /*d880*/  FFMA.FTZ R3, R248, UR4, -R31.reuse ;  /* 0x00000004f8037c23 */ /* 0x100fe2000801081f */
[--C-:B-1----:R-:W-:Y:S01]  /*d890*/  FFMA.FTZ R0, R251, UR4, -R31.reuse ;  /* 0x00000004fb007c23 */ /* 0x102fe2000801081f */
[----:B------:R-:W-:Y:S02]  /*d8a0*/  MOV R251, R231 ;  /* 0x000000e700fb7202 */ /* 0x000fe40000000f00 */
[----:B------:R1:W-:Y:S04]  /*d8b0*/  MUFU.EX2 R231, R2 ;  /* 0x0000000200e77308 */ /* 0x0003e80000000800 */
[----:B------:R2:W-:Y:S04]  /*d8c0*/  MUFU.EX2 R220, R0 ;  /* 0x0000000000dc7308 */ /* 0x0005e80000000800 */
[----:B------:R-:W4:Y:S01]  /*d8d0*/  MUFU.EX2 R221, R3 ;  /* 0x0000000300dd7308 */ /* 0x000f220000000800 */
[--C-:B-1----:R-:W-:Y:S01]  /*d8e0*/  FFMA.FTZ R2, R222, UR4, -R31.reuse ;  /* 0x00000004de027c23 */ /* 0x102fe2000801081f */
[----:B--2---:R-:W-:-:S03]  /*d8f0*/  FFMA.FTZ R0, R213, UR4, -R31 ;  /* 0x00000004d5007c23 */ /* 0x004fc6000801081f */
[----:B------:R-:W-:Y:S04]  /*d900*/  MUFU.EX2 R222, R2 ;  /* 0x0000000200de7308 */ /* 0x000fe80000000800 */
[----:B------:R-:W1:Y:S01]  /*d910*/  MUFU.EX2 R223, R0 ;  /* 0x0000000000df7308 */ /* 0x000e620000000800 */
[----:B------:R-:W-:Y:S01]  /*d920*/  MOV R248, R176 ;  /* 0x000000b000f87202 */ /* 0x000fe20000000f00 */
[----:B------:R-:W-:Y:S01]  /*d930*/  HMMA.16816.F32.BF16 R136, R4, R20, R136 ;  /* 0x000000140488723c */ /* 0x000fe20000041888 */
[----:B---3--:R-:W-:-:S07]  /*d940*/  FFMA.FTZ R41, R41, R25, R45 ;  /* 0x0000001929297223 */ /* 0x008fce000001002d */
[----:B------:R-:W-:Y:S01]  /*d950*/  HMMA.16816.F32.BF16 R140, R4, R22, R140 ;  /* 0x00000016048c723c */ /* 0x000fe2000004188c */
[----:B------:R-:W-:-:S07]  /*d960*/  MOV R173, R184 ;  /* 0x000000b800ad7202 */ /* 0x000fce0000000f00 */
[----:B------:R-:W-:Y:S01]  /*d970*/  HMMA.16816.F32.BF16 R152, R4, R16, R152 ;  /* 0x000000100498723c */ /* 0x000fe20000041898 */
[----:B------:R-:W-:-:S07]  /*d980*/  MOV R172, R185 ;  /* 0x000000b900ac7202 */ /* 0x000fce0000000f00 */
[----:B------:R-:W-:Y:S01]  /*d990*/  HMMA.16816.F32.BF16 R156, R4, R18, R156 ;  /* 0x00000012049c723c */ /* 0x000fe2000004189c */
[----:B----4-:R-:W-:Y:S02]  /*d9a0*/  F2FP.BF16.F32.PACK_AB R4, R228, R224 ;  /* 0x000000e0e404723e */ /* 0x010fe400000010ff */
[----:B------:R-:W-:Y:S02]  /*d9b0*/  F2FP.BF16.F32.PACK_AB R5, R221, R220 ;  /* 0x000000dcdd05723e */ /* 0x000fe400000010ff */
[----:B------:R-:W-:Y:S02]  /*d9c0*/  F2FP.BF16.F32.PACK_AB R6, R231, R229 ;  /* 0x000000e5e706723e */ /* 0x000fe400000010ff */
[----:B-1----:R-:W-:Y:S01]  /*d9d0*/  F2FP.BF16.F32.PACK_AB R7, R223, R222 ;  /* 0x000000dedf07723e */ /* 0x002fe200000010ff */
[----:B------:R-:W-:Y:S01]  /*d9e0*/  HMMA.16816.F32.BF16 R132, R8, R20, R132 ;  /* 0x000000140884723c */ /* 0x000fe20000041884 */
[----:B------:R-:W-:Y:S02]  /*d9f0*/  MOV R26, R186 ;  /* 0x000000ba001a7202 */ /* 0x000fe40000000f00 */
[----:B------:R-:W-:-:S05]  /*da00*/  MOV R176, R187 ;  /* 0x000000bb00b07202 */ /* 0x000fca0000000f00 */
[C---:B------:R-:W-:Y:S01]  /*da10*/  HMMA.16816.F32.BF16 R144, R8.reuse, R22, R144 ;  /* 0x000000160890723c */ /* 0x040fe20000041890 */
[----:B------:R-:W-:Y:S01]  /*da20*/  MOV R0, R113 ;  /* 0x0000007100007202 */ /* 0x000fe20000000f00 */
[----:B------:R-:W-:Y:S06]  /*da30*/  LDSM.16.MT88.4 R20, [R40+0xd000] ;  /* 0x00d000002814783b */ /* 0x000fec0000004200 */
[----:B------:R-:W-:Y:S01]  /*da40*/  HMMA.16816.F32.BF16 R148, R8, R16, R148 ;  /* 0x000000100894723c */ /* 0x000fe20000041894 */
[----:B------:R-:W-:-:S07]  /*da50*/  MOV R45, R211 ;  /* 0x000000d3002d7202 */ /* 0x000fce0000000f00 */
[----:B------:R-:W-:Y:S01]  /*da60*/  HMMA.16816.F32.BF16 R160, R8, R18, R160 ;  /* 0x0000001208a0723c */ /* 0x000fe200000418a0 */
[----:B------:R-:W-:Y:S01]  /*da70*/  F2FP.BF16.F32.PACK_AB R8, R179, R171 ;  /* 0x000000abb308723e */ /* 0x000fe200000010ff */
[----:B------:R-:W1:Y:S01]  /*da80*/  LDSM.16.MT88.4 R16, [R36+0x1000] ;  /* 0x001000002410783b */ /* 0x000e620000004200 */
[----:B------:R-:W-:Y:S02]  /*da90*/  F2FP.BF16.F32.PACK_AB R9, R243, R235 ;  /* 0x000000ebf309723e */ /* 0x000fe400000010ff */
[----:B------:R-:W-:Y:S02]  /*daa0*/  F2FP.BF16.F32.PACK_AB R10, R251, R248 ;  /* 0x000000f8fb0a723e */ /* 0x000fe400000010ff */
[----:B------:R-:W-:Y:S01]  /*dab0*/  F2FP.BF16.F32.PACK_AB R11, R249, R250 ;  /* 0x000000faf90b723e */ /* 0x000fe200000010ff */
[----:B------:R-:W-:Y:S01]  /*dac0*/  HMMA.16816.F32.BF16 R184, R4, R14, R56 ;  /* 0x0000000e04b8723c */ /* 0x000fe20000041838 */
[----:B------:R-:W-:Y:S02]  /*dad0*/  MOV R2, R210 ;  /* 0x000000d200027202 */ /* 0x000fe40000000f00 */
[----:B------:R-:W-:-:S02]  /*dae0*/  MOV R113, R114 ;  /* 0x0000007200717202 */ /* 0x000fc40000000f00 */
[----:B------:R-:W-:Y:S02]  /*daf0*/  MOV R25, R216 ;  /* 0x000000d800197202 */ /* 0x000fe40000000f00 */
[----:B------:R-:W-:Y:S01]  /*db00*/  MOV R211, R219 ;  /* 0x000000db00d37202 */ /* 0x000fe20000000f00 */
[----:B------:R-:W-:Y:S01]  /*db10*/  HMMA.16816.F32.BF16 R60, R4, R12, R60 ;  /* 0x0000000c043c723c */ /* 0x000fe2000004183c */
[----:B------:R-:W-:Y:S02]  /*db20*/  MOV R114, R218 ;  /* 0x000000da00727202 */ /* 0x000fe40000000f00 */
[----:B------:R-:W-:Y:S02]  /*db30*/  MOV R210, R217 ;  /* 0x000000d900d27202 */ /* 0x000fe40000000f00 */
[----:B------:R-:W-:-:S03]  /*db40*/  MOV R57, R212 ;  /* 0x000000d400397202 */ /* 0x000fc60000000f00 */
[C---:B------:R-:W-:Y:S08]  /*db50*/  HMMA.16816.F32.BF16 R216, R8.reuse, R12, R52 ;  /* 0x0000000c08d8723c */ /* 0x040ff00000041834 */
[----:B------:R-:W-:Y:S01]  /*db60*/  HMMA.16816.F32.BF16 R212, R8, R14, R48 ;  /* 0x0000000e08d4723c */ /* 0x000fe20000041830 */
[----:B------:R-:W2:Y:S01]  /*db70*/  LDSM.16.MT88.4 R12, [R39+0x1000] ;  /* 0x00100000270c783b */ /* 0x000ea20000004200 */
[----:B------:R-:W-:Y:S01]  /*db80*/  FFMA.FTZ R42, R42, R24, R46 ;  /* 0x000000182a2a7223 */ /* 0x000fe2000001002e */
[----:B------:R-:W-:-:S02]  /*db90*/  MOV R3, R180 ;  /* 0x000000b400037202 */ /* 0x000fc40000000f00 */
[----:B------:R-:W-:Y:S02]  /*dba0*/  MOV R24, R181 ;  /* 0x000000b500187202 */ /* 0x000fe40000000f00 */
[----:B------:R-:W-:Y:S02]  /*dbb0*/  MOV R175, R182 ;  /* 0x000000b600af7202 */ /* 0x000fe40000000f00 */
[----:B------:R-:W-:Y:S01]  /*dbc0*/  MOV R174, R183 ;  /* 0x000000b700ae7202 */ /* 0x000fe20000000f00 */
[----:B-1----:R-:W-:Y:S01]  /*dbd0*/  HMMA.16816.F32.BF16 R52, R4, R16, R92 ;  /* 0x000000100434723c */ /* 0x002fe2000004185c */
[----:B------:R-:W-:Y:S02]  /*dbe0*/  MOV R27, R204 ;  /* 0x000000cc001b7202 */ /* 0x000fe40000000f00 */
[----:B------:R-:W-:Y:S02]  /*dbf0*/  MOV R58, R207 ;  /* 0x000000cf003a7202 */ /* 0x000fe40000000f00 */
[----:B------:R-:W-:-:S02]  /*dc00*/  MOV R59, R205 ;  /* 0x000000cd003b7202 */ /* 0x000fc40000000f00 */
[----:B------:R-:W-:Y:S01]  /*dc10*/  MOV R51, R206 ;  /* 0x000000ce00337202 */ /* 0x000fe20000000f00 */
[C---:B------:R-:W-:Y:S08]  /*dc20*/  HMMA.16816.F32.BF16 R180, R8.reuse, R22, R104 ;  /* 0x0000001608b4723c */ /* 0x040ff00000041868 */
[----:B------:R-:W-:Y:S08]  /*dc30*/  HMMA.16816.F32.BF16 R204, R8, R16, R100 ;  /* 0x0000001008cc723c */ /* 0x000ff00000041864 */
[----:B------:R-:W-:Y:S01]  /*dc40*/  HMMA.16816.F32.BF16 R92, R4, R18, R88 ;  /* 0x00000012045c723c */ /* 0x000fe20000041858 */
[----:B------:R-:W-:-:S02]  /*dc50*/  MOV R89, R172 ;  /* 0x000000ac00597202 */ /* 0x000fc40000000f00 */
[----:B------:R-:W-:-:S05]  /*dc60*/  MOV R88, R173 ;  /* 0x000000ad00587202 */ /* 0x000fca0000000f00 */
[----:B--2---:R-:W-:Y:S01]  /*dc70*/  HMMA.16816.F32.BF16 R104, R4, R12, R76 ;  /* 0x0000000c0468723c */ /* 0x004fe2000004184c */
[----:B------:R-:W-:Y:S02]  /*dc80*/  MOV R77, R2 ;  /* 0x00000002004d7202 */ /* 0x000fe40000000f00 */
[----:B------:R-:W2:Y:S05]  /*dc90*/  LDL.LU R2, [R1+0x24] ;  /* 0x0000240001027983 */ /* 0x000eaa0000300800 */
[----:B------:R-:W-:Y:S01]  /*dca0*/  HMMA.16816.F32.BF16 R100, R8, R18, R84 ;  /* 0x000000120864723c */ /* 0x000fe20000041854 */
[----:B------:R-:W-:Y:S01]  /*dcb0*/  MOV R87, R174 ;  /* 0x000000ae00577202 */ /* 0x000fe20000000f00 */
[----:B------:R-:W1:Y:S01]  /*dcc0*/  LDSM.16.MT88.4 R16, [R40+0xf000] ;  /* 0x00f000002810783b */ /* 0x000e620000004200 */
[----:B------:R-:W-:-:S05]  /*dcd0*/  MOV R86, R175 ;  /* 0x000000af00567202 */ /* 0x000fca0000000f00 */
[C---:B------:R-:W-:Y:S01]  /*dce0*/  HMMA.16816.F32.BF16 R172, R8.reuse, R14, R96 ;  /* 0x0000000e08ac723c */ /* 0x040fe20000041860 */
[----:B------:R-:W3:Y:S01]  /*dcf0*/  LDL.LU R98, [R1] ;  /* 0x0000000001627983 */ /* 0x000ee20000300800 */
        /* <DEDUP_REMOVED lines=9> */
[C---:B------:R-:W-:Y:S01]  /*dd90*/  HMMA.16816.F32.BF16 R72, R4.reuse, R20, R72 ;  /* 0x000000140448723c */ /* 0x040fe20000041848 */
[----:B------:R-:W-:Y:S02]  /*dda0*/  MOV R45, R26 ;  /* 0x0000001a002d7202 */ /* 0x000fe40000000f00 */
[----:B------:R-:W-:Y:S02]  /*ddb0*/  MOV R99, R24 ;  /* 0x0000001800637202 */ /* 0x000fe40000000f00 */
[----:B------:R-:W4:Y:S03]  /*ddc0*/  LDSM.16.MT88.4 R24, [R39+0x3000] ;  /* 0x003000002718783b */ /* 0x000f260000004200 */
[----:B------:R-:W-:Y:S01]  /*ddd0*/  HMMA.16816.F32.BF16 R108, R4, R22, R108 ;  /* 0x00000016046c723c */ /* 0x000fe2000004186c */
[----:B------:R-:W4:Y:S07]  /*dde0*/  LDSM.16.MT88.4 R20, [R44+0xf000] ;  /* 0x00f000002c14783b */ /* 0x000f2e0000004200 */
[----:B------:R-:W-:Y:S08]  /*ddf0*/  HMMA.16816.F32.BF16 R208, R8, R12, R80 ;  /* 0x0000000c08d0723c */ /* 0x000ff00000041850 */
[----:B------:R-:W-:Y:S01]  /*de00*/  HMMA.16816.F32.BF16 R64, R4, R14, R64 ;  /* 0x0000000e0440723c */ /* 0x000fe20000041840 */
[----:B------:R-:W4:Y:S01]  /*de10*/  LDSM.16.MT88.4 R12, [R36+0x3000] ;  /* 0x00300000240c783b */ /* 0x000f220000004200 */
[----:B------:R-:W-:Y:S01]  /*de20*/  MOV R78, R0 ;  /* 0x00000000004e7202 */ /* 0x000fe20000000f00 */
[----:B------:R-:W-:Y:S01]  /*de30*/  FFMA.FTZ R0, R252, UR4, -R28 ;  /* 0x00000004fc007c23 */ /* 0x000fe2000801081c */
[----:B------:R-:W-:-:S02]  /*de40*/  MOV R83, R51 ;  /* 0x0000003300537202 */ /* 0x000fc40000000f00 */
[----:B------:R-:W-:Y:S02]  /*de50*/  MOV R80, R58 ;  /* 0x0000003a00507202 */ /* 0x000fe40000000f00 */
[----:B-1----:R-:W-:Y:S01]  /*de60*/  HMMA.16816.F32.BF16 R136, R4, R16, R136 ;  /* 0x000000100488723c */ /* 0x002fe20000041888 */
[----:B------:R-:W-:-:S07]  /*de70*/  MOV R79, R59 ;  /* 0x0000003b004f7202 */ /* 0x000fce0000000f00 */
[----:B------:R-:W-:Y:S01]  /*de80*/  HMMA.16816.F32.BF16 R140, R4, R18, R140 ;  /* 0x00000012048c723c */ /* 0x000fe2000004188c */
[----:B------:R-:W-:-:S07]  /*de90*/  MOV R82, R56 ;  /* 0x0000003800527202 */ /* 0x000fce0000000f00 */
[----:B----4-:R-:W-:Y:S01]  /*dea0*/  HMMA.16816.F32.BF16 R164, R4, R24, R164 ;  /* 0x0000001804a4723c */ /* 0x010fe200000418a4 */
[----:B------:R-:W-:-:S07]  /*deb0*/  MOV R97, R78 ;  /* 0x0000004e00617202 */ /* 0x000fce0000000f00 */
        /* <DEDUP_REMOVED lines=8> */
[----:B------:R-:W-:Y:S02]  /*df40*/  MOV R85, R170 ;  /* 0x000000aa00557202 */ /* 0x000fe40000000f00 */
[----:B------:R-:W-:Y:S02]  /*df50*/  MOV R78, R83 ;  /* 0x00000053004e7202 */ /* 0x000fe40000000f00 */
        /* <DEDUP_REMOVED lines=9> */
[----:B------:R-:W-:Y:S01]  /*dff0*/  MOV R7, R97 ;  /* 0x0000006100077202 */ /* 0x000fe20000000f00 */
[----:B--2---:R-:W-:Y:S02]  /*e000*/  FFMA.FTZ R6, R2, R37, R47 ;  /* 0x0000002502067223 */ /* 0x004fe4000001002f */
[----:B------:R3:W-:Y:S01]  /*e010*/  MUFU.EX2 R47, R0 ;  /* 0x00000000002f7308 */ /* 0x0007e20000000800 */
[--C-:B------:R-:W-:Y:S01]  /*e020*/  FFMA.FTZ R2, R245, UR4, -R28.reuse ;  /* 0x00000004f5027c23 */ /* 0x100fe2000801081c */
[----:B---3--:R-:W-:Y:S01]  /*e030*/  FFMA.FTZ R0, R98, UR4, -R28 ;  /* 0x0000000462007c23 */ /* 0x008fe2000801081c */
[----:B------:R-:W-:Y:S02]  /*e040*/  MOV R98, R79 ;  /* 0x0000004f00627202 */ /* 0x000fe40000000f00 */
[----:B------:R-:W-:Y:S01]  /*e050*/  MOV R79, R84 ;  /* 0x00000054004f7202 */ /* 0x000fe20000000f00 */
[----:B------:R1:W-:Y:S01]  /*e060*/  MUFU.EX2 R170, R0 ;  /* 0x0000000000aa7308 */ /* 0x0003e20000000800 */
[----:B------:R-:W-:-:S04]  /*e070*/  MOV R84, R171 ;  /* 0x000000ab00547202 */ /* 0x000fc80000000f00 */
[----:B------:R-:W-:Y:S02]  /*e080*/  MOV R78, R84 ;  /* 0x00000054004e7202 */ /* 0x000fe40000000f00 */
[----:B------:R-:W-:Y:S01]  /*e090*/  MOV R84, R86 ;  /* 0x0000005600547202 */ /* 0x000fe20000000f00 */
[----:B-1----:R-:W-:Y:S01]  /*e0a0*/  FFMA.FTZ R0, R247, UR4, -R29 ;  /* 0x00000004f7007c23 */ /* 0x002fe2000801081d */
[----:B------:R-:W-:-:S03]  /*e0b0*/  MOV R86, R88 ;  /* 0x0000005800567202 */ /* 0x000fc60000000f00 */
[----:B------:R1:W-:Y:S01]  /*e0c0*/  MUFU.EX2 R46, R0 ;  /* 0x00000000002e7308 */ /* 0x0003e20000000800 */
[----:B------:R-:W-:-:S03]  /*e0d0*/  MOV R88, R45 ;  /* 0x0000002d00587202 */ /* 0x000fc60000000f00 */
[----:B------:R2:W-:Y:S01]  /*e0e0*/  MUFU.EX2 R169, R2 ;  /* 0x0000000200a97308 */ /* 0x0005e20000000800 */
[----:B------:R-:W-:Y:S01]  /*e0f0*/  MOV R197, R79 ;  /* 0x0000004f00c57202 */ /* 0x000fe20000000f00 */
[----:B-1----:R-:W-:-:S04]  /*e100*/  FFMA.FTZ R0, R198, UR4, -R29 ;  /* 0x00000004c6007c23 */ /* 0x002fc8000801081d */
[----:B------:R1:W-:Y:S01]  /*e110*/  MUFU.EX2 R45, R0 ;  /* 0x00000000002d7308 */ /* 0x0003e20000000800 */
[----:B--2---:R-:W-:Y:S01]  /*e120*/  FFMA.FTZ R2, R244, UR4, -R28 ;  /* 0x00000004f4027c23 */ /* 0x004fe2000801081c */
[----:B------:R-:W-:Y:S01]  /*e130*/  MOV R198, R80 ;  /* 0x0000005000c67202 */ /* 0x000fe20000000f00 */
[----:B-1----:R-:W-:-:S04]  /*e140*/  FFMA.FTZ R0, R4, UR4, -R30 ;  /* 0x0000000404007c23 */ /* 0x002fc8000801081e */
[----:B------:R1:W-:Y:S02]  /*e150*/  MUFU.EX2 R28, R0 ;  /* 0x00000000001c7308 */ /* 0x0003e40000000800 */
[----:B-1----:R-:W-:Y:S01]  /*e160*/  FFMA.FTZ R0, R5, UR4, -R30 ;  /* 0x0000000405007c23 */ /* 0x002fe2000801081e */
[----:B------:R-:W-:Y:S02]  /*e170*/  MOV R5, R7 ;  /* 0x0000000700057202 */ /* 0x000fe40000000f00 */
[----:B------:R-:W-:Y:S02]  /*e180*/  MOV R7, R196 ;  /* 0x000000c400077202 */ /* 0x000fe40000000f00 */
[----:B------:R-:W-:Y:S02]  /*e190*/  MOV R196, R197 ;  /* 0x000000c500c47202 */ /* 0x000fe40000000f00 */
[----:B------:R-:W-:Y:S02]  /*e1a0*/  MOV R197, R198 ;  /* 0x000000c600c57202 */ /* 0x000fe40000000f00 */
[----:B------:R-:W2:Y:S01]  /*e1b0*/  LDL.LU R198, [R1+0x28] ;  /* 0x0000280001c67983 */ /* 0x000ea20000300800 */
[----:B------:R-:W-:Y:S01]  /*e1c0*/  MOV R81, R57 ;  /* 0x0000003900517202 */ /* 0x000fe20000000f00 */
[----:B------:R1:W-:Y:S01]  /*e1d0*/  MUFU.EX2 R171, R2 ;  /* 0x0000000200ab7308 */ /* 0x0003e20000000800 */
[----:B------:R-:W-:-:S02]  /*e1e0*/  MOV R79, R85 ;  /* 0x00000055004f7202 */ /* 0x000fc40000000f00 */
[----:B------:R-:W-:Y:S02]  /*e1f0*/  MOV R76, R81 ;  /* 0x00000051004c7202 */ /* 0x000fe40000000f00 */
[----:B------:R-:W-:Y:S01]  /*e200*/  MOV R81, R3 ;  /* 0x0000000300517202 */ /* 0x000fe20000000f00 */
[--C-:B------:R-:W-:Y:S01]  /*e210*/  FFMA.FTZ R3, R246, UR4, -R29.reuse ;  /* 0x00000004f6037c23 */ /* 0x100fe2000801081d */
[----:B------:R-:W-:Y:S01]  /*e220*/  MOV R85, R87 ;  /* 0x0000005700557202 */ /* 0x000fe20000000f00 */
[----:B------:R-:W-:Y:S01]  /*e230*/  HMMA.16816.F32.BF16 R116, R8, R20, R116 ;  /* 0x000000140874723c */ /* 0x000fe20000041874 */
[----:B------:R-:W-:Y:S02]  /*e240*/  MOV R87, R89 ;  /* 0x0000005900577202 */ /* 0x000fe40000000f00 */
[----:B------:R-:W-:Y:S01]  /*e250*/  MOV R89, R43 ;  /* 0x0000002b00597202 */ /* 0x000fe20000000f00 */
[----:B-1----:R-:W-:-:S04]  /*e260*/  FFMA.FTZ R2, R225, UR4, -R29 ;  /* 0x00000004e1027c23 */ /* 0x002fc8000801081d */
[C---:B------:R-:W-:Y:S01]  /*e270*/  HMMA.16816.F32.BF16 R56, R8.reuse, R22, R128 ;  /* 0x000000160838723c */ /* 0x040fe20000041880 */
[----:B------:R1:W-:Y:S01]  /*e280*/  MUFU.EX2 R43, R3 ;  /* 0x00000003002b7308 */ /* 0x0003e20000000800 */
[----:B------:R-:W-:Y:S01]  /*e290*/  MOV R199, R98 ;  /* 0x0000006200c77202 */ /* 0x000fe20000000f00 */
[----:B------:R-:W-:Y:S02]  /*e2a0*/  LDSM.16.MT88.4 R128, [R44+0xf800] ;  /* 0x00f800002c80783b */ /* 0x000fe40000004200 */
[----:B------:R3:W-:Y:S03]  /*e2b0*/  MUFU.EX2 R29, R0 ;  /* 0x00000000001d7308 */ /* 0x0007e60000000800 */
[----:B------:R-:W-:Y:S01]  /*e2c0*/  HMMA.16816.F32.BF16 R20, R8, R14, R160 ;  /* 0x0000000e0814723c */ /* 0x000fe200000418a0 */
[----:B------:R4:W-:Y:S01]  /*e2d0*/  MUFU.EX2 R15, R2 ;  /* 0x00000002000f7308 */ /* 0x0009e20000000800 */
[----:B------:R-:W-:Y:S01]  /*e2e0*/  MOV R96, R99 ;  /* 0x0000006300607202 */ /* 0x000fe20000000f00 */
[----:B------:R-:W-:Y:S01]  /*e2f0*/  LDSM.16.MT88.4 R160, [R36+0x3800] ;  /* 0x0038000024a0783b */ /* 0x000fe20000004200 */
[----:B-1----:R-:W-:-:S04]  /*e300*/  FFMA.FTZ R3, R226, UR4, -R30 ;  /* 0x00000004e2037c23 */ /* 0x002fc8000801081e */
[C---:B------:R-:W-:Y:S01]  /*e310*/  HMMA.16816.F32.BF16 R148, R8.reuse, R12, R148 ;  /* 0x0000000c0894723c */ /* 0x040fe20000041894 */
[----:B---3--:R-:W-:Y:S01]  /*e320*/  FFMA.FTZ R0, R7, UR4, -R31 ;  /* 0x0000000407007c23 */ /* 0x008fe2000801081f */
[----:B----4-:R-:W-:Y:S01]  /*e330*/  FFMA.FTZ R2, R227, UR4, -R30 ;  /* 0x00000004e3027c23 */ /* 0x010fe2000801081e */
[----:B------:R1:W-:Y:S05]  /*e340*/  MUFU.EX2 R14, R3 ;  /* 0x00000003000e7308 */ /* 0x0003ea0000000800 */
[----:B------:R-:W-:Y:S01]  /*e350*/  HMMA.16816.F32.BF16 R132, R8, R16, R132 ;  /* 0x000000100884723c */ /* 0x000fe20000041884 */
[----:B------:R-:W-:Y:S01]  /*e360*/  MOV R97, R76 ;  /* 0x0000004c00617202 */ /* 0x000fe20000000f00 */
[----:B------:R3:W4:Y:S01]  /*e370*/  MUFU.EX2 R13, R2 ;  /* 0x00000002000d7308 */ /* 0x0007220000000800 */
[----:B------:R-:W-:-:S02]  /*e380*/  MOV R98, R77 ;  /* 0x0000004d00627202 */ /* 0x000fc40000000f00 */
[----:B------:R-:W-:Y:S01]  /*e390*/  MOV R99, R81 ;  /* 0x0000005100637202 */ /* 0x000fe20000000f00 */
[----:B------:R-:W-:Y:S02]  /*e3a0*/  MUFU.EX2 R7, R0 ;  /* 0x0000000000077308 */ /* 0x000fe40000000800 */
[----:B------:R-:W-:Y:S01]  /*e3b0*/  HMMA.16816.F32.BF16 R16, R8, R18, R144 ;  /* 0x000000120810723c */ /* 0x000fe20000041890 */
[----:B------:R-:W-:Y:S01]  /*e3c0*/  FADD.FTZ R4, R96, R41 ;  /* 0x0000002960047221 */ /* 0x000fe20000010000 */
[----:B------:R-:W-:Y:S01]  /*e3d0*/  MOV R41, R189 ;  /* 0x000000bd00297202 */ /* 0x000fe20000000f00 */
[----:B------:R-:W-:Y:S01]  /*e3e0*/  LDSM.16.MT88.4 R144, [R40+0xf800] ;  /* 0x00f800002890783b */ /* 0x000fe20000004200 */
[----:B-1----:R-:W-:-:S04]  /*e3f0*/  FFMA.FTZ R3, R196, UR4, -R31 ;  /* 0x00000004c4037c23 */ /* 0x002fc8000801081f */
[C---:B------:R-:W-:Y:S01]  /*e400*/  HMMA.16816.F32.BF16 R192, R8.reuse, R24, R192 ;  /* 0x0000001808c0723c */ /* 0x040fe200000418c0 */
[----:B---3--:R-:W-:Y:S01]  /*e410*/  FFMA.FTZ R2, R5, UR4, -R31 ;  /* 0x0000000405027c23 */ /* 0x008fe2000801081f */
[----:B------:R-:W-:Y:S01]  /*e420*/  FADD.FTZ R5, R199, R42 ;  /* 0x0000002ac7057221 */ /* 0x000fe20000010000 */
[----:B------:R-:W-:Y:S01]  /*e430*/  MOV R42, R188 ;  /* 0x000000bc002a7202 */ /* 0x000fe20000000f00 */
[----:B------:R1:W-:Y:S04]  /*e440*/  MUFU.EX2 R12, R3 ;  /* 0x00000003000c7308 */ /* 0x0003e80000000800 */
[----:B------:R-:W-:Y:S01]  /*e450*/  HMMA.16816.F32.BF16 R8, R8, R26, R200 ;  /* 0x0000001a0808723c */ /* 0x000fe200000418c8 */
[----:B------:R-:W-:Y:S02]  /*e460*/  MOV R27, R190 ;  /* 0x000000be001b7202 */ /* 0x000fe40000000f00 */
[----:B------:R-:W-:Y:S01]  /*e470*/  MOV R26, R191 ;  /* 0x000000bf001a7202 */ /* 0x000fe20000000f00 */
[----:B------:R-:W-:Y:S01]  /*e480*/  FADD.FTZ R5, R99, R5 ;  /* 0x0000000563057221 */ /* 0x000fe20000010000 */
[----:B------:R-:W-:Y:S01]  /*e490*/  LDSM.16.MT88.4 R188, [R44+0xd800] ;  /* 0x00d800002cbc783b */ /* 0x000fe20000004200 */
[----:B-1----:R-:W-:Y:S01]  /*e4a0*/  FADD.FTZ R3, R97, R6 ;  /* 0x0000000661037221 */ /* 0x002fe20000010000 */
[----:B------:R1:W3:Y:S02]  /*e4b0*/  MUFU.EX2 R25, R2 ;  /* 0x0000000200197308 */ /* 0x0002e40000000800 */
[----:B-1----:R-:W-:-:S04]  /*e4c0*/  FFMA.FTZ R2, R197, UR4, -R31 ;  /* 0x00000004c5027c23 */ /* 0x002fc8000801081f */
[----:B------:R-:W1:Y:S01]  /*e4d0*/  MUFU.EX2 R6, R2 ;  /* 0x0000000200067308 */ /* 0x000e620000000800 */
[----:B------:R-:W-:Y:S02]  /*e4e0*/  MOV R246, R85 ;  /* 0x0000005500f67202 */ /* 0x000fe40000000f00 */
[----:B------:R-:W-:Y:S02]  /*e4f0*/  MOV R85, R88 ;  /* 0x0000005800557202 */ /* 0x000fe40000000f00 */
[----:B----4-:R-:W-:Y:S02]  /*e500*/  F2FP.BF16.F32.PACK_AB R196, R13, R28 ;  /* 0x0000001c0dc4723e */ /* 0x010fe400000010ff */
[----:B---3--:R-:W-:Y:S02]  /*e510*/  F2FP.BF16.F32.PACK_AB R197, R7, R25 ;  /* 0x0000001907c5723e */ /* 0x008fe400000010ff */
[----:B------:R-:W-:Y:S02]  /*e520*/  MOV R88, R89 ;  /* 0x0000005900587202 */ /* 0x000fe40000000f00 */
[----:B------:R-:W-:-:S02]  /*e530*/  MOV R76, R82 ;  /* 0x00000052004c7202 */ /* 0x000fc40000000f00 */
[----:B-1----:R-:W-:Y:S02]  /*e540*/  F2FP.BF16.F32.PACK_AB R199, R6, R12 ;  /* 0x0000000c06c7723e */ /* 0x002fe400000010ff */
[----:B------:R-:W-:Y:S02]  /*e550*/  MOV R89, R90 ;  /* 0x0000005a00597202 */ /* 0x000fe40000000f00 */
[----:B------:R-:W-:Y:S02]  /*e560*/  MOV R90, R91 ;  /* 0x0000005b005a7202 */ /* 0x000fe40000000f00 */
[----:B------:R-:W-:Y:S02]  /*e570*/  MOV R77, R83 ;  /* 0x00000053004d7202 */ /* 0x000fe40000000f00 */
[----:B------:R-:W-:Y:S01]  /*e580*/  MOV R91, R176 ;  /* 0x000000b0005b7202 */ /* 0x000fe20000000f00 */
[----:B------:R1:W3:Y:S01]  /*e590*/  LDSM.16.MT88.4 R80, [R40+0xd800] ;  /* 0x00d800002850783b */ /* 0x0002e20000004200 */
[----:B------:R-:W-:-:S02]  /*e5a0*/  MOV R247, R84 ;  /* 0x0000005400f77202 */ /* 0x000fc40000000f00 */
[----:B------:R-:W-:Y:S01]  /*e5b0*/  MOV R225, R86 ;  /* 0x0000005600e17202 */ /* 0x000fe20000000f00 */
[----:B------:R-:W-:Y:S01]  /*e5c0*/  FADD.FTZ R2, R76, R4 ;  /* 0x000000044c027221 */ /* 0x000fe20000010000 */
[----:B------:R-:W-:Y:S02]  /*e5d0*/  MOV R84, R87 ;  /* 0x0000005700547202 */ /* 0x000fe40000000f00 */
[----:B------:R-:W-:Y:S02]  /*e5e0*/  MOV R227, R177 ;  /* 0x000000b100e37202 */ /* 0x000fe40000000f00 */
[----:B------:R-:W-:Y:S02]  /*e5f0*/  MOV R30, R178 ;  /* 0x000000b2001e7202 */ /* 0x000fe40000000f00 */
[----:B------:R-:W-:Y:S02]  /*e600*/  MOV R86, R113 ;  /* 0x0000007100567202 */ /* 0x000fe40000000f00 */
[----:B------:R-:W-:-:S02]  /*e610*/  MOV R87, R114 ;  /* 0x0000007200577202 */ /* 0x000fc40000000f00 */
[----:B------:R-:W-:Y:S02]  /*e620*/  MOV R4, R91 ;  /* 0x0000005b00047202 */ /* 0x000fe40000000f00 */
[----:B-1----:R-:W-:Y:S02]  /*e630*/  MOV R40, R179 ;  /* 0x000000b300287202 */ /* 0x002fe40000000f00 */
[----:B------:R-:W-:Y:S02]  /*e640*/  MOV R31, R115 ;  /* 0x00000073001f7202 */ /* 0x000fe40000000f00 */
[----:B------:R-:W-:Y:S02]  /*e650*/  MOV R226, R112 ;  /* 0x0000007000e27202 */ /* 0x000fe40000000f00 */
[----:B------:R-:W-:Y:S01]  /*e660*/  MOV R244, R79 ;  /* 0x0000004f00f47202 */ /* 0x000fe20000000f00 */
[----:B------:R-:W-:Y:S01]  /*e670*/  LDSM.16.MT88.4 R112, [R39+0x1800] ;  /* 0x001800002770783b */ /* 0x000fe20000004200 */
[----:B------:R-:W-:-:S02]  /*e680*/  MOV R245, R78 ;  /* 0x0000004e00f57202 */ /* 0x000fc40000000f00 */
[----:B------:R-:W-:Y:S02]  /*e690*/  MOV R252, R77 ;  /* 0x0000004d00fc7202 */ /* 0x000fe40000000f00 */
[----:B------:R-:W-:Y:S02]  /*e6a0*/  F2FP.BF16.F32.PACK_AB R200, R169, R47 ;  /* 0x0000002fa9c8723e */ /* 0x000fe400000010ff */
[----:B------:R-:W-:Y:S02]  /*e6b0*/  F2FP.BF16.F32.PACK_AB R201, R43, R46 ;  /* 0x0000002e2bc9723e */ /* 0x000fe400000010ff */
[----:B------:R-:W-:Y:S02]  /*e6c0*/  F2FP.BF16.F32.PACK_AB R202, R171, R170 ;  /* 0x000000aaabca723e */ /* 0x000fe400000010ff */
[----:B------:R-:W-:-:S07]  /*e6d0*/  F2FP.BF16.F32.PACK_AB R203, R15, R45 ;  /* 0x0000002d0fcb723e */ /* 0x000fce00000010ff */
[C---:B---3--:R-:W-:Y:S08]  /*e6e0*/  HMMA.16816.F32.BF16 R68, R200.reuse, R80, R68 ;  /* 0x00000050c844723c */ /* 0x048ff00000041844 */
[C---:B------:R-:W-:Y:S08]  /*e6f0*/  HMMA.16816.F32.BF16 R132, R200.reuse, R144, R132 ;  /* 0x00000090c884723c */ /* 0x040ff00000041884 */
[C---:B------:R-:W-:Y:S08]  /*e700*/  HMMA.16816.F32.BF16 R148, R200.reuse, R160, R148 ;  /* 0x000000a0c894723c */ /* 0x040ff00000041894 */
[----:B------:R-:W-:Y:S01]  /*e710*/  HMMA.16816.F32.BF16 R116, R200, R128, R116 ;  /* 0x00000080c874723c */ /* 0x000fe20000041874 */
[----:B--2---:R-:W-:Y:S01]  /*e720*/  FFMA.FTZ R0, R198, R38, R32 ;  /* 0x00000026c6007223 */ /* 0x004fe20000010020 */
[----:B------:R-:W-:Y:S01]  /*e730*/  F2FP.BF16.F32.PACK_AB R198, R14, R29 ;  /* 0x0000001d0ec6723e */ /* 0x000fe200000010ff */
[----:B------:R1:W5:Y:S02]  /*e740*/  LDL.LU R32, [R1+0x44] ;  /* 0x0000440001207983 */ /* 0x0003640000300800 */
[----:B------:R-:W-:-:S02]  /*e750*/  FADD.FTZ R24, R98, R0 ;  /* 0x0000000062187221 */ /* 0x000fc40000010000 */
[----:B------:R-:W2:Y:S01]  /*e760*/  LDSM.16.MT88.4 R96, [R36+0x1800] ;  /* 0x001800002460783b */ /* 0x000ea20000004200 */
[----:B------:R-:W-:Y:S01]  /*e770*/  FADD.FTZ R0, R234, R3 ;  /* 0x00000003ea007221 */ /* 0x000fe20000010000 */
[----:B------:R-:W-:Y:S01]  /*e780*/  HMMA.16816.F32.BF16 R176, R196, R188, R60 ;  /* 0x000000bcc4b0723c */ /* 0x000fe2000004183c */
[----:B------:R-:W-:Y:S01]  /*e790*/  MOV R61, R88 ;  /* 0x00000058003d7202 */ /* 0x000fe20000000f00 */
[----:B------:R-:W-:Y:S01]  /*e7a0*/  FADD.FTZ R4, R4, R24 ;  /* 0x0000001804047221 */ /* 0x000fe20000010000 */
[----:B------:R-:W-:Y:S01]  /*e7b0*/  MOV R60, R89 ;  /* 0x00000059003c7202 */ /* 0x000fe20000000f00 */
[----:B------:R-:W3:Y:S01]  /*e7c0*/  LDSM.16.MT88.4 R36, [R39+0x3800] ;  /* 0x003800002724783b */ /* 0x000ee20000004200 */
[----:B------:R-:W-:Y:S02]  /*e7d0*/  MOV R3, R90 ;  /* 0x0000005a00037202 */ /* 0x000fe40000000f00 */
[----:B------:R-:W-:Y:S02]  /*e7e0*/  MOV R62, R85 ;  /* 0x00000055003e7202 */ /* 0x000fe40000000f00 */
[----:B------:R-:W-:Y:S01]  /*e7f0*/  MOV R63, R84 ;  /* 0x00000054003f7202 */ /* 0x000fe20000000f00 */
[----:B------:R-:W-:Y:S01]  /*e800*/  FADD.FTZ R3, R3, R5 ;  /* 0x0000000503037221 */ /* 0x000fe20000010000 */
[----:B------:R-:W-:-:S03]  /*e810*/  FADD.FTZ R4, R60, R4 ;  /* 0x000000043c047221 */ /* 0x000fc60000010000 */
[----:B------:R-:W-:Y:S01]  /*e820*/  FADD.FTZ R3, R61, R3 ;  /* 0x000000033d037221 */ /* 0x000fe20000010000 */
[----:B------:R-:W-:-:S03]  /*e830*/  FADD.FTZ R4, R40, R4 ;  /* 0x0000000428047221 */ /* 0x000fc60000010000 */
[----:B------:R-:W-:Y:S01]  /*e840*/  FADD.FTZ R3, R26, R3 ;  /* 0x000000031a037221 */ /* 0x000fe20000010000 */
[----:B------:R-:W-:Y:S01]  /*e850*/  FADD.FTZ R4, R42, R4 ;  /* 0x000000042a047221 */ /* 0x000fe20000010000 */
[----:B--2---:R-:W-:Y:S01]  /*e860*/  HMMA.16816.F32.BF16 R88, R196, R96, R52 ;  /* 0x00000060c458723c */ /* 0x004fe20000041834 */
[----:B------:R-:W-:Y:S02]  /*e870*/  MOV R54, R86 ;  /* 0x0000005600367202 */ /* 0x000fe40000000f00 */
[----:B------:R-:W-:-:S03]  /*e880*/  MOV R55, R87 ;  /* 0x0000005700377202 */ /* 0x000fc60000000f00 */
[----:B------:R-:W-:Y:S02]  /*e890*/  FADD.FTZ R2, R54, R2 ;  /* 0x0000000236027221 */ /* 0x000fe40000010000 */
[----:B------:R-:W-:Y:S02]  /*e8a0*/  FADD.FTZ R0, R55, R0 ;  /* 0x0000000037007221 */ /* 0x000fe40000010000 */
[----:B------:R-:W-:Y:S02]  /*e8b0*/  FADD.FTZ R2, R62, R2 ;  /* 0x000000023e027221 */ /* 0x000fe40000010000 */
[----:B------:R-:W-:Y:S02]  /*e8c0*/  FADD.FTZ R0, R63, R0 ;  /* 0x000000003f007221 */ /* 0x000fe40000010000 */
[----:B------:R-:W-:Y:S02]  /*e8d0*/  FADD.FTZ R2, R27, R2 ;  /* 0x000000021b027221 */ /* 0x000fe40000010000 */
        /* <DEDUP_REMOVED lines=45> */
[----:B------:R1:W-:Y:S01]  /*ebb0*/  STL [R1+0x28], R0 ;  /* 0x0000280001007387 */ /* 0x0003e20000100800 */
[----:B------:R-:W2:Y:S06]  /*ebc0*/  S2R R234, SR_TID.X ;  /* 0x0000000000ea7919 */ /* 0x000eac0000002100 */
[----:B------:R-:W-:Y:S01]  /*ebd0*/  HMMA.16816.F32.BF16 R92, R196, R98, R92 ;  /* 0x00000062c45c723c */ /* 0x000fe2000004185c */
[----:B------:R1:W-:Y:S07]  /*ebe0*/  STL [R1+0x20], R243 ;  /* 0x000020f301007387 */ /* 0x0003ee0000100800 */
        /* <DEDUP_REMOVED lines=41> */
[----:B------:R-:W-:-:S04]  /*ee80*/  ULEA UR15, UP0, UR8, UR7, 0x5 ;  /* 0x00000007080f7291 */ /* 0x000fc8000f8028ff */
[----:B------:R-:W-:Y:S02]  /*ee90*/  ULEA.HI.X UR8, UR8, UR4, UR9, 0x5, UP0 ;  /* 0x0000000408087291 */ /* 0x000fe400080f2c09 */
[----:B------:R-:W-:Y:S01]  /*eea0*/  UIADD3 UR14, UP0, UPT, UR7, UR14, URZ ;  /* 0x0000000e070e7290 */ /* 0x000fe2000ff1e0ff */
[----:B------:R-:W-:Y:S02]  /*eeb0*/  MOV R0, UR12 ;  /* 0x0000000c00007c02 */ /* 0x000fe40008000f00 */
[----:B------:R-:W-:Y:S01]  /*eec0*/  MOV R11, UR7 ;  /* 0x00000007000b7c02 */ /* 0x000fe20008000f00 */
[----:B------:R-:W-:Y:S01]  /*eed0*/  UIADD3.X UR13, UPT, UPT, UR4, UR13, URZ, UP0, !UPT ;  /* 0x0000000d040d7290 */ /* 0x000fe200087fe4ff */
[----:B------:R-:W-:Y:S02]  /*eee0*/  IMAD.U32 R3, RZ, RZ, UR17 ;  /* 0x00000011ff037e24 */ /* 0x000fe4000f8e00ff */
[----:B------:R-:W-:Y:S02]  /*eef0*/  IMAD.SHL.U32 R233, R234, 0x20, RZ ;  /* 0x00000020eae97824 */ /* 0x000fe400078e00ff */
[----:B------:R-:W-:-:S02]  /*ef00*/  IMAD.U32 R3, RZ, RZ, UR4 ;  /* 0x00000004ff037e24 */ /* 0x000fc4000f8e00ff */
[----:B------:R-:W-:Y:S01]  /*ef10*/  IMAD.U32 R9, RZ, RZ, UR14 ;  /* 0x0000000eff097e24 */ /* 0x000fe2000f8e00ff */
[----:B------:R-:W-:Y:S01]  /*ef20*/  SHF.R.U32.HI R232, RZ, 0x1, R234 ;  /* 0x00000001ffe87819 */ /* 0x000fe200000116ea */
[----:B------:R-:W-:Y:S01]  /*ef30*/  IMAD.SHL.U32 R244, R234, 0x40, RZ ;  /* 0x00000040eaf47824 */ /* 0x000fe200078e00ff */
[----:B------:R-:W-:Y:S01]  /*ef40*/  LOP3.LUT R233, R233, 0x7c00, RZ, 0xc0, !PT ;  /* 0x00007c00e9e97812 */ /* 0x000fe200078ec0ff */
[----:B------:R-:W-:Y:S01]  /*ef50*/  IMAD.U32 R7, RZ, RZ, UR13 ;  /* 0x0000000dff077e24 */ /* 0x000fe2000f8e00ff */
[----:B------:R-:W-:Y:S01]  /*ef60*/  MOV R10, UR15 ;  /* 0x0000000f000a7c02 */ /* 0x000fe20008000f00 */
[----:B------:R-:W-:Y:S01]  /*ef70*/  IMAD.U32 R12, RZ, RZ, UR8 ;  /* 0x00000008ff0c7e24 */ /* 0x000fe2000f8e00ff */
[----:B------:R-:W-:Y:S01]  /*ef80*/  LOP3.LUT R16, R232, 0x8, RZ, 0xc0, !PT ;  /* 0x00000008e8107812 */ /* 0x000fe200078ec0ff */
        /* <DEDUP_REMOVED lines=58> */
[----:B------:R-:W-:Y:S01]  /*f330*/  LDSM.16.M88.4 R40, [R168+UR6+0x8000] ;  /* 0x00800006a828783b */ /* 0x000fe20008000200 */
[----:B------:R-:W-:Y:S01]  /*f340*/  IADD3 R19, PT, PT, R2, R16, RZ ;  /* 0x0000001002137210 */ /* 0x000fe20007ffe0ff */
[----:B------:R-:W-:Y:S02]  /*f350*/  IMAD.IADD R3, R0, 0x1, R2 ;  /* 0x0000000100037824 */ /* 0x000fe400078e0202 */
        /* <DEDUP_REMOVED lines=14> */
[----:B------:R-:W-:Y:S01]  /*f440*/  IMAD.MOV.U32 R175, RZ, RZ, R244 ;  /* 0x000000ffffaf7224 */ /* 0x000fe200078e00f4 */
[----:B------:R-:W-:Y:S01]  /*f450*/  MOV R173, R246 ;  /* 0x000000f600ad7202 */ /* 0x000fe20000000f00 */
[----:B------:R-:W-:-:S02]  /*f460*/  IMAD.MOV.U32 R174, RZ, RZ, R245 ;  /* 0x000000ffffae7224 */ /* 0x000fc400078e00f5 */
        /* <DEDUP_REMOVED lines=8> */
[----:B------:R-:W-:Y:S01]  /*f4f0*/  IMAD.MOV.U32 R171, RZ, RZ, R65 ;  /* 0x000000ffffab7224 */ /* 0x000fe200078e0041 */
[----:B------:R-:W-:Y:S01]  /*f500*/  MOV R18, R67 ;  /* 0x0000004300127202 */ /* 0x000fe20000000f00 */
[----:B------:R-:W-:-:S02]  /*f510*/  IMAD.MOV.U32 R170, RZ, RZ, R66 ;  /* 0x000000ffffaa7224 */ /* 0x000fc400078e0042 */
[C---:B------:R-:W-:Y:S08]  /*f520*/  HMMA.16816.F32.BF16 R224, R4.reuse, R20, R204 ;  /* 0x0000001404e0723c */ /* 0x040ff000000418cc */
[C---:B------:R-:W-:Y:S08]  /*f530*/  HMMA.16816.F32.BF16 R204, R4.reuse, R22, R220 ;  /* 0x0000001604cc723c */ /* 0x040ff000000418dc */
[C---:B------:R-:W-:Y:S08]  /*f540*/  HMMA.16816.F32.BF16 R64, R4.reuse, R54, R212 ;  /* 0x000000360440723c */ /* 0x040ff000000418d4 */
[C---:B------:R-:W-:Y:S08]  /*f550*/  HMMA.16816.F32.BF16 R248, R4.reuse, R48, R208 ;  /* 0x0000003004f8723c */ /* 0x040ff000000418d0 */
[----:B------:R-:W-:Y:S08]  /*f560*/  HMMA.16816.F32.BF16 R220, R4, R50, R60 ;  /* 0x0000003204dc723c */ /* 0x000ff0000004183c */
[----:B------:R-:W-:Y:S01]  /*f570*/  HMMA.16816.F32.BF16 R4, R12, R24, RZ ;  /* 0x000000180c04723c */ /* 0x000fe200000418ff */
[----:B------:R-:W-:Y:S01]  /*f580*/  IMAD.MOV.U32 R169, RZ, RZ, R64 ;  /* 0x000000ffffa97224 */ /* 0x000fe200078e0040 */
[----:B------:R-:W-:Y:S01]  /*f590*/  MOV R46, R66 ;  /* 0x00000042002e7202 */ /* 0x000fe20000000f00 */
[----:B------:R-:W-:-:S02]  /*f5a0*/  IMAD.MOV.U32 R47, RZ, RZ, R65 ;  /* 0x000000ffff2f7224 */ /* 0x000fc400078e0041 */
[----:B------:R-:W-:-:S03]  /*f5b0*/  IMAD.MOV.U32 R45, RZ, RZ, R67 ;  /* 0x000000ffff2d7224 */ /* 0x000fc600078e0043 */
[C---:B------:R-:W-:Y:S08]  /*f5c0*/  HMMA.16816.F32.BF16 R64, R12.reuse, R36, RZ ;  /* 0x000000240c40723c */ /* 0x040ff000000418ff */
[----:B------:R-:W-:Y:S08]  /*f5d0*/  HMMA.16816.F32.BF16 R36, R12, R38, RZ ;  /* 0x000000260c24723c */ /* 0x000ff000000418ff */
[----:B-1----:R-:W-:Y:S01]  /*f5e0*/  HMMA.16816.F32.BF16 R4, R8, R48, R4 ;  /* 0x000000300804723c */ /* 0x002fe20000041804 */
[----:B------:R-:W-:Y:S01]  /*f5f0*/  IMAD.MOV.U32 R216, RZ, RZ, R175 ;  /* 0x000000ffffd87224 */ /* 0x000fe200078e00af */
[----:B------:R-:W-:Y:S01]  /*f600*/  MOV R217, R174 ;  /* 0x000000ae00d97202 */ /* 0x000fe20000000f00 */
[----:B------:R-:W-:-:S02]  /*f610*/  IMAD.MOV.U32 R218, RZ, RZ, R173 ;  /* 0x000000ffffda7224 */ /* 0x000fc400078e00ad */
[----:B------:R-:W-:Y:S02]  /*f620*/  IMAD.MOV.U32 R219, RZ, RZ, R172 ;  /* 0x000000ffffdb7224 */ /* 0x000fe400078e00ac */
[----:B------:R-:W-:Y:S01]  /*f630*/  IMAD.IADD R0, R0, 0x1, R17 ;  /* 0x0000000100007824 */ /* 0x000fe200078e0211 */
[----:B------:R-:W-:Y:S01]  /*f640*/  HMMA.16816.F32.BF16 R172, R12, R40, RZ ;  /* 0x000000280cac723c */ /* 0x000fe200000418ff */
[----:B------:R-:W-:-:S07]  /*f650*/  IADD3 R17, PT, PT, R17, R16, RZ ;  /* 0x0000001011117210 */ /* 0x000fce0007ffe0ff */
[----:B------:R-:W-:Y:S03]  /*f660*/  HMMA.16816.F32.BF16 R40, R12, R42, RZ ;  /* 0x0000002a0c28723c */ /* 0x000fe600000418ff */
[----:B------:R-:W-:Y:S01]  /*f670*/  MOV R49, R6 ;  /* 0x0000000600317202 */ /* 0x000fe20000000f00 */
[----:B------:R-:W-:-:S04]  /*f680*/  IMAD.MOV.U32 R48, RZ, RZ, R7 ;  /* 0x000000ffff307224 */ /* 0x000fc800078e0007 */
[C---:B------:R-:W-:Y:S01]  /*f690*/  HMMA.16816.F32.BF16 R212, R8.reuse, R56, R64 ;  /* 0x0000003808d4723c */ /* 0x040fe20000041840 */
[----:B------:R-:W-:Y:S02]  /*f6a0*/  IMAD.MOV.U32 R65, RZ, RZ, R4 ;  /* 0x000000ffff417224 */ /* 0x000fe400078e0004 */
[----:B------:R-:W-:Y:S02]  /*f6b0*/  IMAD.MOV.U32 R64, RZ, RZ, R5 ;  /* 0x000000ffff407224 */ /* 0x000fe400078e0005 */
[----:B------:R-:W-:Y:S03]  /*f6c0*/  LDSM.16.M88.4 R4, [R17+0x2000] ;  /* 0x002000001104783b */ /* 0x000fe60000000200 */
[----:B------:R-:W-:Y:S01]  /*f6d0*/  HMMA.16816.F32.BF16 R56, R8, R58, R36 ;  /* 0x0000003a0838723c */ /* 0x000fe20000041824 */
[----:B------:R-:W1:Y:S01]  /*f6e0*/  LDSM.16.M88.4 R36, [R0+0x9800] ;  /* 0x009800000024783b */ /* 0x000e620000000200 */
[----:B------:R-:W-:Y:S01]  /*f6f0*/  IMAD.MOV.U32 R208, RZ, RZ, R204 ;  /* 0x000000ffffd07224 */ /* 0x000fe200078e00cc */
[----:B------:R-:W-:Y:S01]  /*f700*/  MOV R235, R205 ;  /* 0x000000cd00eb7202 */ /* 0x000fe20000000f00 */
[----:B------:R-:W-:-:S02]  /*f710*/  IMAD.MOV.U32 R231, RZ, RZ, R206 ;  /* 0x000000ffffe77224 */ /* 0x000fc400078e00ce */
        /* <DEDUP_REMOVED lines=8> */
[----:B------:R-:W-:-:S06]  /*f7a0*/  MOV R175, R208 ;  /* 0x000000d000af7202 */ /* 0x000fcc0000000f00 */
        /* <DEDUP_REMOVED lines=8> */
[----:B------:R-:W-:Y:S01]  /*f830*/  IMAD.MOV.U32 R50, RZ, RZ, R65 ;  /* 0x000000ffff327224 */ /* 0x000fe200078e0041 */
[----:B------:R-:W-:Y:S01]  /*f840*/  MOV R206, R231 ;  /* 0x000000e700ce7202 */ /* 0x000fe20000000f00 */
[----:B------:R-:W-:-:S03]  /*f850*/  IMAD.MOV.U32 R205, RZ, RZ, R235 ;  /* 0x000000ffffcd7224 */ /* 0x000fc600078e00eb */
[----:B--2---:R-:W-:Y:S01]  /*f860*/  HMMA.16816.F32.BF16 R172, R4, R20, R224 ;  /* 0x0000001404ac723c */ /* 0x004fe200000418e0 */
[----:B------:R-:W-:Y:S01]  /*f870*/  IMAD.MOV.U32 R227, RZ, RZ, R18 ;  /* 0x000000ffffe37224 */ /* 0x000fe200078e0012 */
[----:B------:R-:W-:Y:S01]  /*f880*/  MOV R226, R170 ;  /* 0x000000aa00e27202 */ /* 0x000fe20000000f00 */
[----:B------:R-:W-:Y:S02]  /*f890*/  IMAD.MOV.U32 R207, RZ, RZ, R229 ;  /* 0x000000ffffcf7224 */ /* 0x000fe400078e00e5 */
[----:B------:R-:W-:-:S03]  /*f8a0*/  IMAD.MOV.U32 R224, RZ, RZ, R228 ;  /* 0x000000ffffe07224 */ /* 0x000fc600078e00e4 */
[----:B------:R-:W-:Y:S01]  /*f8b0*/  HMMA.16816.F32.BF16 R64, R12, R20, R28 ;  /* 0x000000140c40723c */ /* 0x000fe2000004181c */
[----:B------:R-:W-:Y:S02]  /*f8c0*/  IMAD.MOV.U32 R225, RZ, RZ, R171 ;  /* 0x000000ffffe17224 */ /* 0x000fe400078e00ab */
        /* <DEDUP_REMOVED lines=15> */
[----:B------:R-:W-:Y:S01]  /*f9c0*/  MOV R235, R4 ;  /* 0x0000000400eb7202 */ /* 0x000fe20000000f00 */
[----:B------:R-:W-:Y:S01]  /*f9d0*/  IMAD.MOV.U32 R231, RZ, RZ, R5 ;  /* 0x000000ffffe77224 */ /* 0x000fe200078e0005 */
[----:B------:R-:W-:Y:S01]  /*f9e0*/  MOV R229, R6 ;  /* 0x0000000600e57202 */ /* 0x000fe20000000f00 */
[----:B------:R-:W-:Y:S02]  /*f9f0*/  IMAD.MOV.U32 R228, RZ, RZ, R7 ;  /* 0x000000ffffe47224 */ /* 0x000fe400078e0007 */
[C---:B------:R-:W-:Y:S08]  /*fa00*/  HMMA.16816.F32.BF16 R4, R12.reuse, R22, R40 ;  /* 0x000000160c04723c */ /* 0x040ff00000041828 */
[----:B------:R-:W-:Y:S01]  /*fa10*/  HMMA.16816.F32.BF16 R220, R12, R10, R56 ;  /* 0x0000000a0cdc723c */ /* 0x000fe20000041838 */
[----:B------:R-:W-:Y:S01]  /*fa20*/  IMAD.MOV.U32 R59, RZ, RZ, R18 ;  /* 0x000000ffff3b7224 */ /* 0x000fe200078e0012 */
[C---:B------:R-:W-:Y:S01]  /*fa30*/  IADD3 R18, PT, PT, R2.reuse, R17, RZ ;  /* 0x0000001102127210 */ /* 0x040fe20007ffe0ff */
[----:B------:R-:W-:Y:S01]  /*fa40*/  IMAD.IADD R2, R2, 0x1, R0 ;  /* 0x0000000102027824 */ /* 0x000fe200078e0200 */
[----:B------:R-:W-:Y:S01]  /*fa50*/  MOV R56, R30 ;  /* 0x0000001e00387202 */ /* 0x000fe20000000f00 */
[----:B------:R-:W-:Y:S01]  /*fa60*/  IMAD.MOV.U32 R57, RZ, RZ, R29 ;  /* 0x000000ffff397224 */ /* 0x000fe200078e001d */
[----:B------:R-:W-:-:S02]  /*fa70*/  MOV R58, R28 ;  /* 0x0000001c003a7202 */ /* 0x000fc40000000f00 */
[----:B------:R-:W-:Y:S03]  /*fa80*/  LDSM.16.M88.4 R28, [R2+0x8000] ;  /* 0x00800000021c783b */ /* 0x000fe60000000200 */
[----:B------:R-:W-:Y:S01]  /*fa90*/  MOV R21, R4 ;  /* 0x0000000400157202 */ /* 0x000fe20000000f00 */
[----:B------:R-:W-:Y:S01]  /*faa0*/  IMAD.MOV.U32 R20, RZ, RZ, R5 ;  /* 0x000000ffff147224 */ /* 0x000fe200078e0005 */
[----:B------:R-:W-:Y:S01]  /*fab0*/  MOV R171, R6 ;  /* 0x0000000600ab7202 */ /* 0x000fe20000000f00 */
[----:B------:R-:W-:Y:S02]  /*fac0*/  IMAD.MOV.U32 R170, RZ, RZ, R7 ;  /* 0x000000ffffaa7224 */ /* 0x000fe400078e0007 */
[----:B------:R-:W1:Y:S01]  /*fad0*/  LDSM.16.M88.4 R4, [R18+0x2000] ;  /* 0x002000001204783b */ /* 0x000e620000000200 */
[----:B------:R-:W-:Y:S01]  /*fae0*/  MOV R169, R248 ;  /* 0x000000f800a97202 */ /* 0x000fe20000000f00 */
[----:B------:R-:W-:Y:S01]  /*faf0*/  IMAD.MOV.U32 R47, RZ, RZ, R249 ;  /* 0x000000ffff2f7224 */ /* 0x000fe200078e00f9 */
[----:B------:R-:W-:Y:S01]  /*fb00*/  MOV R46, R250 ;  /* 0x000000fa002e7202 */ /* 0x000fe20000000f00 */
[----:B------:R-:W-:-:S02]  /*fb10*/  IMAD.MOV.U32 R45, RZ, RZ, R251 ;  /* 0x000000ffff2d7224 */ /* 0x000fc400078e00fb */
        /* <DEDUP_REMOVED lines=12> */
[----:B------:R-:W-:Y:S01]  /*fbe0*/  MOV R60, R169 ;  /* 0x000000a9003c7202 */ /* 0x000fe20000000f00 */
[----:B------:R-:W-:Y:S01]  /*fbf0*/  IMAD.MOV.U32 R61, RZ, RZ, R47 ;  /* 0x000000ffff3d7224 */ /* 0x000fe200078e002f */
[----:B------:R-:W-:Y:S01]  /*fc00*/  MOV R62, R46 ;  /* 0x0000002e003e7202 */ /* 0x000fe20000000f00 */
[----:B------:R-:W-:-:S15]  /*fc10*/  IMAD.MOV.U32 R63, RZ, RZ, R45 ;  /* 0x000000ffff3f7224 */ /* 0x000fde00078e002d */
[----:B------:R-:W-:Y:S01]  /*fc20*/  MOV R169, R12 ;  /* 0x0000000c00a97202 */ /* 0x000fe20000000f00 */
[----:B------:R-:W-:Y:S01]  /*fc30*/  IMAD.MOV.U32 R47, RZ, RZ, R13 ;  /* 0x000000ffff2f7224 */ /* 0x000fe200078e000d */
[----:B------:R-:W-:Y:S01]  /*fc40*/  MOV R46, R14 ;  /* 0x0000000e002e7202 */ /* 0x000fe20000000f00 */
[----:B------:R-:W-:Y:S02]  /*fc50*/  IMAD.MOV.U32 R45, RZ, RZ, R15 ;  /* 0x000000ffff2d7224 */ /* 0x000fe400078e000f */
[----:B--2---:R-:W-:Y:S01]  /*fc60*/  HMMA.16816.F32.BF16 R12, R8, R28, R64 ;  /* 0x0000001c080c723c */ /* 0x004fe20000041840 */
[----:B------:R-:W-:Y:S01]  /*fc70*/  MOV R52, R235 ;  /* 0x000000eb00347202 */ /* 0x000fe20000000f00 */
[----:B------:R-:W-:Y:S01]  /*fc80*/  IMAD.MOV.U32 R53, RZ, RZ, R231 ;  /* 0x000000ffff357224 */ /* 0x000fe200078e00e7 */
[----:B------:R-:W-:Y:S01]  /*fc90*/  MOV R54, R229 ;  /* 0x000000e500367202 */ /* 0x000fe20000000f00 */
[----:B------:R-:W-:Y:S01]  /*fca0*/  IMAD.MOV.U32 R55, RZ, RZ, R228 ;  /* 0x000000ffff377224 */ /* 0x000fe200078e00e4 */
[----:B------:R-:W-:Y:S01]  /*fcb0*/  MOV R174, R21 ;  /* 0x0000001500ae7202 */ /* 0x000fe20000000f00 */
[----:B------:R-:W-:-:S02]  /*fcc0*/  IMAD.MOV.U32 R175, RZ, RZ, R20 ;  /* 0x000000ffffaf7224 */ /* 0x000fc400078e0014 */
[----:B------:R-:W1:Y:S11]  /*fcd0*/  LDSM.16.M88.4 R20, [R2+0x9000] ;  /* 0x009000000214783b */ /* 0x000e760000000200 */
[----:B------:R-:W-:Y:S01]  /*fce0*/  MOV R235, R12 ;  /* 0x0000000c00eb7202 */ /* 0x000fe20000000f00 */
[----:B------:R-:W-:Y:S01]  /*fcf0*/  IMAD.MOV.U32 R231, RZ, RZ, R13 ;  /* 0x000000ffffe77224 */ /* 0x000fe200078e000d */
[----:B------:R-:W-:Y:S01]  /*fd00*/  MOV R229, R14 ;  /* 0x0000000e00e57202 */ /* 0x000fe20000000f00 */
[----:B------:R-:W-:-:S02]  /*fd10*/  IMAD.MOV.U32 R228, RZ, RZ, R15 ;  /* 0x000000ffffe47224 */ /* 0x000fc400078e000f */
[----:B------:R-:W2:Y:S01]  /*fd20*/  LDSM.16.M88.4 R12, [R2+0x9800] ;  /* 0x00980000020c783b */ /* 0x000ea20000000200 */
[C---:B------:R-:W-:Y:S08]  /*fd30*/  HMMA.16816.F32.BF16 R208, R4.reuse, R30, R204 ;  /* 0x0000001e04d0723c */ /* 0x040ff000000418cc */
[----:B---3--:R-:W-:Y:S01]  /*fd40*/  HMMA.16816.F32.BF16 R204, R4, R24, R216 ;  /* 0x0000001804cc723c */ /* 0x008fe200000418d8 */
[----:B------:R-:W-:Y:S01]  /*fd50*/  MOV R216, R174 ;  /* 0x000000ae00d87202 */ /* 0x000fe20000000f00 */
[----:B------:R-:W-:Y:S01]  /*fd60*/  IMAD.MOV.U32 R217, RZ, RZ, R175 ;  /* 0x000000ffffd97224 */ /* 0x000fe200078e00af */
[----:B------:R-:W-:Y:S01]  /*fd70*/  MOV R218, R171 ;  /* 0x000000ab00da7202 */ /* 0x000fe20000000f00 */
[----:B------:R-:W-:-:S07]  /*fd80*/  IMAD.MOV.U32 R219, RZ, RZ, R170 ;  /* 0x000000ffffdb7224 */ /* 0x000fce00078e00aa */
[----:B------:R-:W-:Y:S08]  /*fd90*/  HMMA.16816.F32.BF16 R28, R8, R30, R216 ;  /* 0x0000001e081c723c */ /* 0x000ff000000418d8 */
[C---:B------:R-:W-:Y:S08]  /*fda0*/  HMMA.16816.F32.BF16 R172, R4.reuse, R26, R224 ;  /* 0x0000001a04ac723c */ /* 0x040ff000000418e0 */
[C---:B-1----:R-:W-:Y:S08]  /*fdb0*/  HMMA.16816.F32.BF16 R64, R4.reuse, R20, R244 ;  /* 0x000000140440723c */ /* 0x042ff000000418f4 */
[C---:B------:R-:W-:Y:S08]  /*fdc0*/  HMMA.16816.F32.BF16 R60, R4.reuse, R22, R60 ;  /* 0x00000016043c723c */ /* 0x040ff0000004183c */
[C---:B--2---:R-:W-:Y:S08]  /*fdd0*/  HMMA.16816.F32.BF16 R56, R4.reuse, R12, R56 ;  /* 0x0000000c0438723c */ /* 0x044ff00000041838 */
[----:B------:R-:W-:Y:S01]  /*fde0*/  HMMA.16816.F32.BF16 R52, R4, R14, R52 ;  /* 0x0000000e0434723c */ /* 0x000fe20000041834 */
[----:B------:R-:W-:Y:S01]  /*fdf0*/  MOV R7, R28 ;  /* 0x0000001c00077202 */ /* 0x000fe20000000f00 */
[----:B------:R-:W-:Y:S01]  /*fe00*/  IMAD.MOV.U32 R6, RZ, RZ, R29 ;  /* 0x000000ffff067224 */ /* 0x000fe200078e001d */
[----:B------:R-:W-:Y:S01]  /*fe10*/  MOV R5, R30 ;  /* 0x0000001e00057202 */ /* 0x000fe20000000f00 */
[----:B------:R-:W-:-:S02]  /*fe20*/  IMAD.MOV.U32 R4, RZ, RZ, R31 ;  /* 0x000000ffff047224 */ /* 0x000fc400078e001f */
[----:B------:R-:W-:Y:S02]  /*fe30*/  LDSM.16.M88.4 R28, [R168+UR6+0xa000] ;  /* 0x00a00006a81c783b */ /* 0x000fe40008000200 */
[C---:B------:R-:W-:Y:S01]  /*fe40*/  HMMA.16816.F32.BF16 R216, R8.reuse, R22, R48 ;  /* 0x0000001608d8723c */ /* 0x040fe20000041830 */
[----:B------:R-:W-:Y:S01]  /*fe50*/  MOV R48, R7 ;  /* 0x0000000700307202 */ /* 0x000fe20000000f00 */
[----:B------:R-:W-:Y:S01]  /*fe60*/  IMAD.MOV.U32 R49, RZ, RZ, R6 ;  /* 0x000000ffff317224 */ /* 0x000fe200078e0006 */
[----:B------:R-:W-:Y:S01]  /*fe70*/  MOV R50, R5 ;  /* 0x0000000500327202 */ /* 0x000fe20000000f00 */
[----:B------:R-:W-:Y:S02]  /*fe80*/  IMAD.MOV.U32 R51, RZ, RZ, R4 ;  /* 0x000000ffff337224 */ /* 0x000fe400078e0004 */
[----:B------:R-:W1:Y:S02]  /*fe90*/  LDSM.16.M88.4 R4, [R16+0x6000] ;  /* 0x006000001004783b */ /* 0x000e640000000200 */
[C---:B------:R-:W-:Y:S08]  /*fea0*/  HMMA.16816.F32.BF16 R248, R8.reuse, R24, R248 ;  /* 0x0000001808f8723c */ /* 0x040ff000000418f8 */
[C---:B------:R-:W-:Y:S01]  /*feb0*/  HMMA.16816.F32.BF16 R224, R8.reuse, R26, R220 ;  /* 0x0000001a08e0723c */ /* 0x040fe200000418dc */
[----:B------:R-:W2:Y:S07]  /*fec0*/  LDSM.16.M88.4 R24, [R168+UR6+0xa800] ;  /* 0x00a80006a818783b */ /* 0x000eae0008000200 */
[C---:B------:R-:W-:Y:S01]  /*fed0*/  HMMA.16816.F32.BF16 R220, R8.reuse, R20, R212 ;  /* 0x0000001408dc723c */ /* 0x040fe200000418d4 */
[----:B------:R-:W3:Y:S07]  /*fee0*/  LDSM.16.M88.4 R20, [R168+UR6+0xb000] ;  /* 0x00b00006a814783b */ /* 0x000eee0008000200 */
[C---:B------:R-:W-:Y:S08]  /*fef0*/  HMMA.16816.F32.BF16 R212, R8.reuse, R12, R40 ;  /* 0x0000000c08d4723c */ /* 0x040ff00000041828 */
[----:B------:R-:W-:Y:S01]  /*ff00*/  HMMA.16816.F32.BF16 R36, R8, R14, R36 ;  /* 0x0000000e0824723c */ /* 0x000fe20000041824 */
[----:B------:R4:W3:Y:S04]  /*ff10*/  LDSM.16.M88.4 R12, [R168+UR6+0xb800] ;  /* 0x00b80006a80c783b */ /* 0x0008e80008000200 */
[----:B------:R3:W3:Y:S01]  /*ff20*/  LDSM.16.M88.4 R8, [R16+0x4000] ;  /* 0x004000001008783b */ /* 0x0006e20000000200 */
[----:B------:R-:W-:Y:S01]  /*ff30*/  MOV R244, R169 ;  /* 0x000000a900f47202 */ /* 0x000fe20000000f00 */
[----:B------:R-:W-:Y:S01]  /*ff40*/  IMAD.MOV.U32 R245, RZ, RZ, R47 ;  /* 0x000000fffff57224 */ /* 0x000fe200078e002f */
[----:B------:R-:W-:Y:S01]  /*ff50*/  MOV R246, R46 ;  /* 0x0000002e00f67202 */ /* 0x000fe20000000f00 */
[----:B------:R-:W-:Y:S01]  /*ff60*/  IMAD.MOV.U32 R247, RZ, RZ, R45 ;  /* 0x000000fffff77224 */ /* 0x000fe200078e002d */
[C---:B-1----:R-:W-:Y:S08]  /*ff70*/  HMMA.16816.F32.BF16 R40, R4.reuse, R30, R208 ;  /* 0x0000001e0428723c */ /* 0x042ff000000418d0 */
[C---:B--2---:R-:W-:Y:S08]  /*ff80*/  HMMA.16816.F32.BF16 R204, R4.reuse, R24, R204 ;  /* 0x0000001804cc723c */ /* 0x044ff000000418cc */
[----:B------:R-:W-:Y:S03]  /*ff90*/  HMMA.16816.F32.BF16 R244, R4, R28, R244 ;  /* 0x0000001c04f4723c */ /* 0x000fe600000418f4 */
[----:B------:R-:W-:Y:S01]  /*ffa0*/  MOV R171, R40 ;  /* 0x0000002800ab7202 */ /* 0x000fe20000000f00 */
[----:B------:R-:W-:Y:S01]  /*ffb0*/  IMAD.MOV.U32 R170, RZ, RZ, R41 ;  /* 0x000000ffffaa7224 */ /* 0x000fe200078e0029 */
[----:B------:R-:W-:Y:S01]  /*ffc0*/  MOV R169, R42 ;  /* 0x0000002a00a97202 */ /* 0x000fe20000000f00 */
[----:B----4-:R-:W-:-:S05]  /*ffd0*/  IMAD.MOV.U32 R168, RZ, RZ, R43 ;  /* 0x000000ffffa87224 */ /* 0x010fca00078e002b */
        /* <DEDUP_REMOVED lines=11> */
[----:B---3--:R-:W-:Y:S01]  /*10090*/  IMAD.MOV.U32 R16, RZ, RZ, R247 ;  /* 0x000000ffff107224 */ /* 0x008fe200078e00f7 */
        /* <DEDUP_REMOVED lines=9> */
[----:B------:R-:W-:Y:S01]  /*10130*/  HMMA.16816.F32.BF16 R48, R8, R24, R248 ;  /* 0x000000180830723c */ /* 0x000fe200000418f8 */
[----:B------:R-:W-:Y:S01]  /*10140*/  MOV R248, R43 ;  /* 0x0000002b00f87202 */ /* 0x000fe20000000f00 */
[----:B------:R-:W-:Y:S01]  /*10150*/  IMAD.MOV.U32 R249, RZ, RZ, R42 ;  /* 0x000000fffff97224 */ /* 0x000fe200078e002a */
[----:B------:R-:W-:Y:S01]  /*10160*/  MOV R250, R41 ;  /* 0x0000002900fa7202 */ /* 0x000fe20000000f00 */
[----:B------:R-:W-:-:S04]  /*10170*/  IMAD.MOV.U32 R251, RZ, RZ, R40 ;  /* 0x000000fffffb7224 */ /* 0x000fc800078e0028 */
[C---:B------:R-:W-:Y:S01]  /*10180*/  HMMA.16816.F32.BF16 R40, R8.reuse, R26, R224 ;  /* 0x0000001a0828723c */ /* 0x040fe200000418e0 */
[----:B------:R-:W-:Y:S01]  /*10190*/  MOV R224, R171 ;  /* 0x000000ab00e07202 */ /* 0x000fe20000000f00 */
[----:B------:R-:W-:Y:S01]  /*101a0*/  IMAD.MOV.U32 R225, RZ, RZ, R170 ;  /* 0x000000ffffe17224 */ /* 0x000fe200078e00aa */
[----:B------:R-:W-:Y:S01]  /*101b0*/  MOV R226, R169 ;  /* 0x000000a900e27202 */ /* 0x000fe20000000f00 */
[----:B------:R-:W-:Y:S01]  /*101c0*/  IMAD.MOV.U32 R227, RZ, RZ, R168 ;  /* 0x000000ffffe37224 */ /* 0x000fe200078e00a8 */
[----:B------:R-:W-:Y:S03]  /*101d0*/  LDSM.16.M88.4 R24, [R3+0xa800] ;  /* 0x00a800000318783b */ /* 0x000fe60000000200 */
[C---:B------:R-:W-:Y:S08]  /*101e0*/  HMMA.16816.F32.BF16 R168, R8.reuse, R20, R220 ;  /* 0x0000001408a8723c */ /* 0x040ff000000418dc */
[C---:B------:R-:W-:Y:S01]  /*101f0*/  HMMA.16816.F32.BF16 R204, R8.reuse, R22, R216 ;  /* 0x0000001608cc723c */ /* 0x040fe200000418d8 */
[----:B------:R-:W2:Y:S07]  /*10200*/  LDSM.16.M88.4 R20, [R3+0xb000] ;  /* 0x00b000000314783b */ /* 0x000eae0000000200 */
        /* <DEDUP_REMOVED lines=8> */
[C---:B-1----:R-:W-:Y:S08]  /*10290*/  HMMA.16816.F32.BF16 R216, R4.reuse, R30, R224 ;  /* 0x0000001e04d8723c */ /* 0x042ff000000418e0 */
[C---:B------:R-:W-:Y:S08]  /*102a0*/  HMMA.16816.F32.BF16 R220, R4.reuse, R28, R220 ;  /* 0x0000001c04dc723c */ /* 0x040ff000000418dc */
[----:B--2---:R-:W-:Y:S03]  /*102b0*/  HMMA.16816.F32.BF16 R224, R4, R20, R208 ;  /* 0x0000001404e0723c */ /* 0x004fe600000418d0 */
[----:B------:R-:W-:Y:S01]  /*102c0*/  MOV R229, R216 ;  /* 0x000000d800e57202 */ /* 0x000fe20000000f00 */
[----:B------:R-:W-:Y:S01]  /*102d0*/  IMAD.MOV.U32 R228, RZ, RZ, R217 ;  /* 0x000000ffffe47224 */ /* 0x000fe200078e00d9 */
[----:B------:R-:W-:Y:S01]  /*102e0*/  MOV R47, R218 ;  /* 0x000000da002f7202 */ /* 0x000fe20000000f00 */
[----:B------:R-:W-:-:S02]  /*102f0*/  IMAD.MOV.U32 R46, RZ, RZ, R219 ;  /* 0x000000ffff2e7224 */ /* 0x000fc400078e00db */
[C---:B------:R-:W-:Y:S03]  /*10300*/  HMMA.16816.F32.BF16 R248, R4.reuse, R24, R248 ;  /* 0x0000001804f8723c */ /* 0x040fe600000418f8 */
[----:B------:R-:W-:Y:S01]  /*10310*/  MOV R45, R220 ;  /* 0x000000dc002d7202 */ /* 0x000fe20000000f00 */
[----:B----4-:R-:W-:Y:S01]  /*10320*/  IMAD.MOV.U32 R19, RZ, RZ, R221 ;  /* 0x000000ffff137224 */ /* 0x010fe200078e00dd */
[----:B------:R-:W-:Y:S01]  /*10330*/  MOV R16, R222 ;  /* 0x000000de00107202 */ /* 0x000fe20000000f00 */
[----:B------:R-:W-:Y:S02]  /*10340*/  IMAD.MOV.U32 R3, RZ, RZ, R223 ;  /* 0x000000ffff037224 */ /* 0x000fe400078e00df */
[C---:B------:R-:W-:Y:S08]  /*10350*/  HMMA.16816.F32.BF16 R220, R4.reuse, R22, R172 ;  /* 0x0000001604dc723c */ /* 0x040ff000000418ac */
[----:B---3--:R-:W-:Y:S08]  /*10360*/  HMMA.16816.F32.BF16 R216, R4, R12, R64 ;  /* 0x0000000c04d8723c */ /* 0x008ff00000041840 */
[C---:B------:R-:W-:Y:S08]  /*10370*/  HMMA.16816.F32.BF16 R172, R8.reuse, R28, R56 ;  /* 0x0000001c08ac723c */ /* 0x040ff00000041838 */
[----:B------:R-:W-:Y:S08]  /*10380*/  HMMA.16816.F32.BF16 R64, R8, R30, R52 ;  /* 0x0000001e0840723c */ /* 0x000ff00000041834 */
[C---:B------:R-:W-:Y:S08]  /*10390*/  HMMA.16816.F32.BF16 R244, R4.reuse, R26, R244 ;  /* 0x0000001a04f4723c */ /* 0x040ff000000418f4 */
[----:B------:R-:W-:Y:S01]  /*103a0*/  HMMA.16816.F32.BF16 R208, R4, R14, R60 ;  /* 0x0000000e04d0723c */ /* 0x000fe2000004183c */
[----:B------:R-:W-:Y:S07]  /*103b0*/  LDSM.16.M88.4 R4, [R17+0x6000] ;  /* 0x006000001104783b */ /* 0x000fee0000000200 */
[C---:B------:R-:W-:Y:S08]  /*103c0*/  HMMA.16816.F32.BF16 R56, R8.reuse, R24, R48 ;  /* 0x000000180838723c */ /* 0x040ff00000041830 */
[C---:B------:R-:W-:Y:S01]  /*103d0*/  HMMA.16816.F32.BF16 R52, R8.reuse, R26, R40 ;  /* 0x0000001a0834723c */ /* 0x040fe20000041828 */
[----:B------:R-:W1:Y:S04]  /*103e0*/  LDSM.16.M88.4 R24, [R0+0xa000] ;  /* 0x00a000000018783b */ /* 0x000e680000000200 */
[----:B------:R-:W-:Y:S03]  /*103f0*/  LDSM.16.M88.4 R40, [R0+0xb800] ;  /* 0x00b800000028783b */ /* 0x000fe60000000200 */
[C---:B------:R-:W-:Y:S08]  /*10400*/  HMMA.16816.F32.BF16 R60, R8.reuse, R12, R212 ;  /* 0x0000000c083c723c */ /* 0x040ff000000418d4 */
[C---:B------:R-:W-:Y:S08]  /*10410*/  HMMA.16816.F32.BF16 R48, R8.reuse, R20, R168 ;  /* 0x000000140830723c */ /* 0x040ff000000418a8 */
[C---:B------:R-:W-:Y:S01]  /*10420*/  HMMA.16816.F32.BF16 R28, R8.reuse, R22, R204 ;  /* 0x00000016081c723c */ /* 0x040fe200000418cc */
[----:B------:R-:W-:Y:S07]  /*10430*/  LDSM.16.M88.4 R20, [R0+0xa800] ;  /* 0x00a800000014783b */ /* 0x000fee0000000200 */
[----:B------:R-:W-:Y:S01]  /*10440*/  HMMA.16816.F32.BF16 R212, R8, R14, R36 ;  /* 0x0000000e08d4723c */ /* 0x000fe20000041824 */
[----:B------:R-:W2:Y:S04]  /*10450*/  LDSM.16.M88.4 R12, [R17+0x4000] ;  /* 0x00400000110c783b */ /* 0x000ea80000000200 */
[----:B------:R3:W4:Y:S01]  /*10460*/  LDSM.16.M88.4 R8, [R0+0xb000] ;  /* 0x00b000000008783b */ /* 0x0007220000000200 */
[----:B------:R-:W-:Y:S01]  /*10470*/  MOV R204, R45 ;  /* 0x0000002d00cc7202 */ /* 0x000fe20000000f00 */
[----:B------:R-:W-:Y:S01]  /*10480*/  IMAD.MOV.U32 R205, RZ, RZ, R19 ;  /* 0x000000ffffcd7224 */ /* 0x000fe200078e0013 */
[----:B------:R-:W-:Y:S01]  /*10490*/  MOV R206, R16 ;  /* 0x0000001000ce7202 */ /* 0x000fe20000000f00 */
[----:B------:R-:W-:Y:S01]  /*104a0*/  IMAD.MOV.U32 R207, RZ, RZ, R3 ;  /* 0x000000ffffcf7224 */ /* 0x000fe200078e0003 */
[----:B------:R-:W-:Y:S01]  /*104b0*/  MOV R168, R229 ;  /* 0x000000e500a87202 */ /* 0x000fe20000000f00 */
[----:B------:R-:W-:Y:S01]  /*104c0*/  IMAD.MOV.U32 R169, RZ, RZ, R228 ;  /* 0x000000ffffa97224 */ /* 0x000fe200078e00e4 */
[----:B------:R-:W-:Y:S01]  /*104d0*/  MOV R170, R47 ;  /* 0x0000002f00aa7202 */ /* 0x000fe20000000f00 */
[----:B------:R-:W-:-:S03]  /*104e0*/  IMAD.MOV.U32 R171, RZ, RZ, R46 ;  /* 0x000000ffffab7224 */ /* 0x000fc600078e002e */
[C---:B-1----:R-:W-:Y:S08]  /*104f0*/  HMMA.16816.F32.BF16 R204, R4.reuse, R24, R204 ;  /* 0x0000001804cc723c */ /* 0x042ff000000418cc */
[----:B------:R-:W-:Y:S11]  /*10500*/  HMMA.16816.F32.BF16 R168, R4, R26, R168 ;  /* 0x0000001a04a8723c */ /* 0x000ff600000418a8 */
[----:B------:R-:W-:Y:S01]  /*10510*/  MOV R38, R204 ;  /* 0x000000cc00267202 */ /* 0x000fe20000000f00 */
[----:B------:R-:W-:Y:S01]  /*10520*/  IMAD.MOV.U32 R37, RZ, RZ, R205 ;  /* 0x000000ffff257224 */ /* 0x000fe200078e00cd */
[----:B------:R-:W-:Y:S01]  /*10530*/  MOV R36, R206 ;  /* 0x000000ce00247202 */ /* 0x000fe20000000f00 */
[----:B------:R-:W-:-:S02]  /*10540*/  IMAD.MOV.U32 R19, RZ, RZ, R207 ;  /* 0x000000ffff137224 */ /* 0x000fc400078e00cf */
[C---:B--2---:R-:W-:Y:S03]  /*10550*/  HMMA.16816.F32.BF16 R204, R12.reuse, R24, R172 ;  /* 0x000000180ccc723c */ /* 0x044fe600000418ac */
[----:B------:R-:W-:Y:S01]  /*10560*/  MOV R16, R168 ;  /* 0x000000a800107202 */ /* 0x000fe20000000f00 */
[----:B------:R-:W-:Y:S01]  /*10570*/  IMAD.MOV.U32 R17, RZ, RZ, R169 ;  /* 0x000000ffff117224 */ /* 0x000fe200078e00a9 */
[----:B------:R-:W-:Y:S01]  /*10580*/  MOV R3, R170 ;  /* 0x000000aa00037202 */ /* 0x000fe20000000f00 */
[----:B---3--:R-:W-:Y:S02]  /*10590*/  IMAD.MOV.U32 R0, RZ, RZ, R171 ;  /* 0x000000ffff007224 */ /* 0x008fe400078e00ab */
[C---:B------:R-:W-:Y:S08]  /*105a0*/  HMMA.16816.F32.BF16 R168, R12.reuse, R20, R56 ;  /* 0x000000140ca8723c */ /* 0x040ff00000041838 */
[C---:B------:R-:W-:Y:S01]  /*105b0*/  HMMA.16816.F32.BF16 R172, R12.reuse, R26, R64 ;  /* 0x0000001a0cac723c */ /* 0x040fe20000041840 */
[----:B------:R-:W-:Y:S07]  /*105c0*/  LDSM.16.M88.4 R24, [R2+0xb000] ;  /* 0x00b000000218783b */ /* 0x000fee0000000200 */
[C---:B----4-:R-:W-:Y:S08]  /*105d0*/  HMMA.16816.F32.BF16 R56, R12.reuse, R8, R48 ;  /* 0x000000080c38723c */ /* 0x050ff00000041830 */
[C---:B------:R-:W-:Y:S08]  /*105e0*/  HMMA.16816.F32.BF16 R64, R12.reuse, R22, R52 ;  /* 0x000000160c40723c */ /* 0x040ff00000041834 */
[----:B------:R-:W-:Y:S01]  /*105f0*/  HMMA.16816.F32.BF16 R48, R12, R40, R60 ;  /* 0x000000280c30723c */ /* 0x000fe2000004183c */
[----:B------:R-:W-:Y:S01]  /*10600*/  MOV R60, R38 ;  /* 0x00000026003c7202 */ /* 0x000fe20000000f00 */
[----:B------:R-:W-:Y:S01]  /*10610*/  IMAD.MOV.U32 R61, RZ, RZ, R37 ;  /* 0x000000ffff3d7224 */ /* 0x000fe200078e0025 */
[----:B------:R-:W-:-:S02]  /*10620*/  MOV R62, R36 ;  /* 0x00000024003e7202 */ /* 0x000fc40000000f00 */
[----:B------:R-:W-:Y:S03]  /*10630*/  LDSM.16.M88.4 R36, [R2+0xa000] ;  /* 0x00a000000224783b */ /* 0x000fe60000000200 */
        /* <DEDUP_REMOVED lines=8> */
[----:B------:R-:W-:Y:S01]  /*106c0*/  HMMA.16816.F32.BF16 R52, R12, R10, R28 ;  /* 0x0000000a0c34723c */ /* 0x000fe2000004181c */
[----:B------:R2:W3:Y:S04]  /*106d0*/  LDSM.16.M88.4 R8, [R18+0x4000] ;  /* 0x004000001208783b */ /* 0x0004e80000000200 */
[----:B------:R4:W3:Y:S01]  /*106e0*/  LDSM.16.M88.4 R28, [R2+0xa800] ;  /* 0x00a80000021c783b */ /* 0x0008e20000000200 */
[----:B------:R-:W-:Y:S01]  /*106f0*/  IMAD.MOV.U32 R63, RZ, RZ, R19 ;  /* 0x000000ffff3f7224 */ /* 0x000fe200078e0013 */
[----:B------:R-:W-:-:S04]  /*10700*/  DEPBAR.LE SB0, 0x0 ;  /* 0x000080000000791a */ /* 0x000fc80000000000 */
[----:B------:R-:W-:Y:S01]  /*10710*/  HMMA.16816.F32.BF16 R12, R12, R42, R212 ;  /* 0x0000002a0c0c723c */ /* 0x000fe200000418d4 */
[----:B------:R-:W-:Y:S02]  /*10720*/  IMAD.MOV.U32 R19, RZ, RZ, R0 ;  /* 0x000000ffff137224 */ /* 0x000fe400078e0000 */
[----:B------:R-:W-:Y:S01]  /*10730*/  IMAD.U32 R0, RZ, RZ, UR20 ;  /* 0x00000014ff007e24 */ /* 0x000fe2000f8e00ff */
[----:B--2---:R-:W-:Y:S02]  /*10740*/  MOV R18, R3 ;  /* 0x0000000300127202 */ /* 0x004fe40000000f00 */
[----:B----4-:R-:W-:-:S04]  /*10750*/  SHF.L.U32 R2, R234, 0x1, RZ ;  /* 0x00000001ea027819 */ /* 0x010fc800000006ff */
[----:B------:R-:W-:Y:S01]  /*10760*/  LOP3.LUT R2, R2, 0x6, RZ, 0xc0, !PT ;  /* 0x0000000602027812 */ /* 0x000fe200078ec0ff */
[----:B-1----:R-:W-:Y:S03]  /*10770*/  HMMA.16816.F32.BF16 R60, R4, R36, R60 ;  /* 0x00000024043c723c */ /* 0x002fe6000004183c */
[----:B------:R-:W-:-:S05]  /*10780*/  LEA R0, R0, R2, 0x6 ;  /* 0x0000000200007211 */ /* 0x000fca00078e30ff */
[----:B------:R-:W-:Y:S08]  /*10790*/  HMMA.16816.F32.BF16 R212, R4, R38, R16 ;  /* 0x0000002604d4723c */ /* 0x000ff00000041810 */
[C---:B---3--:R-:W-:Y:S08]  /*107a0*/  HMMA.16816.F32.BF16 R40, R8.reuse, R36, R204 ;  /* 0x000000240828723c */ /* 0x048ff000000418cc */
[----:B------:R-:W-:Y:S01]  /*107b0*/  HMMA.16816.F32.BF16 R172, R8, R38, R172 ;  /* 0x0000002608ac723c */ /* 0x000fe200000418ac */
[----:B------:R-:W-:-:S07]  /*107c0*/  UISETP.NE.AND UP0, UPT, UR20, 0x3, UPT ;  /* 0x000000031400788c */ /* 0x000fce000bf05270 */
[C---:B------:R-:W-:Y:S08]  /*107d0*/  HMMA.16816.F32.BF16 R168, R8.reuse, R28, R168 ;  /* 0x0000001c08a8723c */ /* 0x040ff000000418a8 */
[C---:B------:R-:W-:Y:S08]  /*107e0*/  HMMA.16816.F32.BF16 R64, R8.reuse, R30, R64 ;  /* 0x0000001e0840723c */ /* 0x040ff00000041840 */
[C---:B------:R-:W-:Y:S08]  /*107f0*/  HMMA.16816.F32.BF16 R52, R8.reuse, R26, R52 ;  /* 0x0000001a0834723c */ /* 0x040ff00000041834 */
[C---:B------:R-:W-:Y:S08]  /*10800*/  HMMA.16816.F32.BF16 R48, R8.reuse, R20, R48 ;  /* 0x000000140830723c */ /* 0x040ff00000041830 */
[----:B------:R-:W-:Y:S01]  /*10810*/  HMMA.16816.F32.BF16 R36, R8, R22, R12 ;  /* 0x000000160824723c */ /* 0x000fe2000004180c */
[C---:B------:R-:W-:Y:S01]  /*10820*/  VIADD R3, R0.reuse, 0xffffff40 ;  /* 0xffffff4000037836 */ /* 0x040fe20000000000 */
[----:B------:R-:W-:-:S06]  /*10830*/  IADD3 R2, PT, PT, R0, -0xbf, RZ ;  /* 0xffffff4100027810 */ /* 0x000fcc0007ffe0ff */
[----:B------:R-:W-:Y:S01]  /*10840*/  HMMA.16816.F32.BF16 R248, R4, R28, R248 ;  /* 0x0000001c04f8723c */ /* 0x000fe200000418f8 */
[----:B-----5:R-:W-:-:S07]  /*10850*/  ISETP.GE.AND P6, PT, R3, R32, PT ;  /* 0x000000200300720c */ /* 0x020fce0003fc6270 */
[----:B------:R-:W-:Y:S01]  /*10860*/  HMMA.16816.F32.BF16 R244, R4, R30, R244 ;  /* 0x0000001e04f4723c */ /* 0x000fe200000418f4 */
[----:B------:R-:W-:Y:S01]  /*10870*/  BAR.SYNC.DEFER_BLOCKING 0x0 ;  /* 0x0000000000007b1d */ /* 0x000fe20000010000 */
[----:B------:R-:W-:-:S06]  /*10880*/  ISETP.GE.AND P5, PT, R3, R34, PT ;  /* 0x000000220300720c */ /* 0x000fcc0003fa6270 */
[----:B------:R-:W-:Y:S01]  /*10890*/  HMMA.16816.F32.BF16 R224, R4, R24, R224 ;  /* 0x0000001804e0723c */ /* 0x000fe200000418e0 */
[----:B------:R-:W-:-:S07]  /*108a0*/  ISETP.GE.AND P4, PT, R3, R33, PT ;  /* 0x000000210300720c */ /* 0x000fce0003f86270 */
[C---:B------:R-:W-:Y:S08]  /*108b0*/  HMMA.16816.F32.BF16 R220, R4.reuse, R26, R220 ;  /* 0x0000001a04dc723c */ /* 0x040ff000000418dc */
[C---:B------:R-:W-:Y:S08]  /*108c0*/  HMMA.16816.F32.BF16 R216, R4.reuse, R20, R216 ;  /* 0x0000001404d8723c */ /* 0x040ff000000418d8 */
[----:B------:R-:W-:Y:S01]  /*108d0*/  HMMA.16816.F32.BF16 R208, R4, R22, R208 ;  /* 0x0000001604d0723c */ /* 0x000fe200000418d0 */
[----:B------:R-:W-:-:S07]  /*108e0*/  I2FP.F32.U32 R4, R3 ;  /* 0x0000000300047245 */ /* 0x000fce0000201000 */
[----:B------:R-:W-:Y:S01]  /*108f0*/  HMMA.16816.F32.BF16 R56, R8, R24, R56 ;  /* 0x000000180838723c */ /* 0x000fe20000041838 */
[----:B------:R-:W-:Y:S01]  /*10900*/  FFMA.FTZ R24, R4, UR5, R40 ;  /* 0x0000000504187c23 */ /* 0x000fe20008010028 */
[----:B------:R-:W-:-:S03]  /*10910*/  NOP ;  /* 0x0000000000007918 */ /* 0x000fc60000000000 */
[----:B------:R-:W-:-:S15]  /*10920*/  BRA.U !UP0, `(.L_x_445) ;  /* 0x0000000508787547 */ /* 0x000fde000b800000 */
[----:B------:R-:W-:Y:S01]  /*10930*/  UIADD3 UR7, UPT, UPT, UR20, -0x4, URZ ;  /* 0xfffffffc14077890 */ /* 0x000fe2000fffe0ff */
[----:B------:R-:W-:Y:S02]  /*10940*/  IMAD.U32 R7, RZ, RZ, UR10 ;  /* 0x0000000aff077e24 */ /* 0x000fe4000f8e00ff */
[----:B------:R-:W-:Y:S01]  /*10950*/  IMAD.U32 R6, RZ, RZ, UR10 ;  /* 0x0000000aff067e24 */ /* 0x000fe2000f8e00ff */
[----:B------:R-:W-:Y:S01]  /*10960*/  UIMAD.WIDE.U32 UR8, UR7, UR10, URZ ;  /* 0x0000000a070872a5 */ /* 0x000fe2000f8e00ff */
[----:B------:R-:W-:-:S03]  /*10970*/  IMAD.U32 R5, RZ, RZ, UR11 ;  /* 0x0000000bff057e24 */ /* 0x000fc6000f8e00ff */
[----:B------:R-:W-:Y:S02]  /*10980*/  UIMAD UR7, UR7, UR11, UR9 ;  /* 0x0000000b070772a4 */ /* 0x000fe4000f8e0209 */
[----:B------:R-:W-:Y:S02]  /*10990*/  USHF.L.U32 UR4, UR8, 0x6, URZ ;  /* 0x0000000608047899 */ /* 0x000fe400080006ff */
[----:B------:R-:W-:-:S04]  /*109a0*/  USHF.L.U64.HI UR7, UR8, 0x6, UR7 ;  /* 0x0000000608077899 */ /* 0x000fc80008010207 */
[----:B------:R-:W-:-:S04]  /*109b0*/  @!P3 LEA R10, P1, R7, UR4, 0x4 ;  /* 0x00000004070abc11 */ /* 0x000fc8000f8220ff */
[----:B------:R-:W-:Y:S02]  /*109c0*/  @!P3 LEA.HI.X R8, R6, UR7, R5, 0x4, P1 ;  /* 0x000000070608bc11 */ /* 0x000fe400088f2405 */
[----:B------:R-:W-:-:S04]  /*109d0*/  @!P2 LEA R11, P1, R7, UR4, 0x4 ;  /* 0x00000004070bac11 */ /* 0x000fc8000f8220ff */
[----:B------:R-:W-:Y:S02]  /*109e0*/  @!P2 LEA.HI.X R9, R6, UR7, R5, 0x4, P1 ;  /* 0x000000070609ac11 */ /* 0x000fe400088f2405 */
[----:B------:R-:W-:-:S04]  /*109f0*/  @!P3 LEA R7, P1, R7, R10, 0x5 ;  /* 0x0000000a0707b211 */ /* 0x000fc800078228ff */
[----:B------:R-:W-:Y:S01]  /*10a00*/  @!P3 LEA.HI.X R15, R6, R8, R5, 0x5, P1 ;  /* 0x00000008060fb211 */ /* 0x000fe200008f2c05 */
[----:B------:R-:W-:Y:S02]  /*10a10*/  IMAD.U32 R5, RZ, RZ, UR10 ;  /* 0x0000000aff057e24 */ /* 0x000fe4000f8e00ff */
[----:B------:R-:W-:Y:S02]  /*10a20*/  IMAD.U32 R6, RZ, RZ, UR11 ;  /* 0x0000000bff067e24 */ /* 0x000fe4000f8e00ff */
[----:B------:R-:W-:Y:S01]  /*10a30*/  IMAD.U32 R8, RZ, RZ, UR10 ;  /* 0x0000000aff087e24 */ /* 0x000fe2000f8e00ff */
[----:B------:R-:W-:Y:S01]  /*10a40*/  @!P2 LEA R22, P1, R5, R11, 0x5 ;  /* 0x0000000b0516a211 */ /* 0x000fe200078228ff */
[----:B------:R-:W-:-:S03]  /*10a50*/  IMAD.U32 R5, RZ, RZ, UR4 ;  /* 0x00000004ff057e24 */ /* 0x000fc6000f8e00ff */
[----:B------:R-:W-:Y:S01]  /*10a60*/  @!P2 LEA.HI.X R23, R8, R9, R6, 0x5, P1 ;  /* 0x000000090817a211 */ /* 0x000fe200008f2c06 */
[----:B------:R-:W-:Y:S01]  /*10a70*/  IMAD.U32 R8, RZ, RZ, UR4 ;  /* 0x00000004ff087e24 */ /* 0x000fe2000f8e00ff */
[----:B------:R-:W-:Y:S01]  /*10a80*/  @!P3 LEA R20, P1, R5, R240, 0x1 ;  /* 0x000000f00514b211 */ /* 0x000fe200078208ff */
[----:B------:R-:W-:Y:S01]  /*10a90*/  IMAD.U32 R6, RZ, RZ, UR7 ;  /* 0x00000007ff067e24 */ /* 0x000fe2000f8e00ff */
[----:B------:R-:W-:Y:S01]  /*10aa0*/  ULEA UR4, UP0, UR10, UR4, 0x4 ;  /* 0x000000040a047291 */ /* 0x000fe2000f8020ff */
[----:B------:R-:W-:-:S03]  /*10ab0*/  IMAD.U32 R9, RZ, RZ, UR10 ;  /* 0x0000000aff097e24 */ /* 0x000fc6000f8e00ff */
[CCC-:B------:R-:W-:Y:S01]  /*10ac0*/  @!P3 LEA.HI.X R21, R8.reuse, R239.reuse, R6.reuse, 0x1, P1 ;  /* 0x000000ef0815b211 */ /* 0x1c0fe200008f0c06 */
[----:B------:R-:W-:Y:S01]  /*10ad0*/  ULEA.HI.X UR7, UR10, UR7, UR11, 0x4, UP0 ;  /* 0x000000070a077291 */ /* 0x000fe200080f240b */
[----:B------:R-:W-:Y:S01]  /*10ae0*/  @!P2 LEA R12, P1, R5, R240, 0x1 ;  /* 0x000000f0050ca211 */ /* 0x000fe200078208ff */
[----:B------:R-:W-:Y:S02]  /*10af0*/  IMAD.U32 R5, RZ, RZ, UR10 ;  /* 0x0000000aff057e24 */ /* 0x000fe4000f8e00ff */
[----:B------:R-:W-:Y:S01]  /*10b00*/  IMAD.U32 R10, RZ, RZ, UR4 ;  /* 0x00000004ff0a7e24 */ /* 0x000fe2000f8e00ff */
[----:B------:R-:W-:Y:S01]  /*10b10*/  @!P2 LEA.HI.X R13, R8, R239, R6, 0x1, P1 ;  /* 0x000000ef080da211 */ /* 0x000fe200008f0c06 */
[----:B------:R-:W-:Y:S01]  /*10b20*/  IMAD.U32 R8, RZ, RZ, UR10 ;  /* 0x0000000aff087e24 */ /* 0x000fe2000f8e00ff */
[----:B------:R-:W-:Y:S01]  /*10b30*/  @!P3 LEA R5, P1, R5, UR4, 0x4 ;  /* 0x000000040505bc11 */ /* 0x000fe2000f8220ff */
[----:B------:R-:W-:Y:S01]  /*10b40*/  IMAD.U32 R6, RZ, RZ, UR11 ;  /* 0x0000000bff067e24 */ /* 0x000fe2000f8e00ff */
[----:B------:R-:W-:Y:S01]  /*10b50*/  @!PT LDS RZ, [RZ] ;  /* 0x00000000fffff984 */ /* 0x000fe20000000800 */
[----:B------:R-:W-:Y:S01]  /*10b60*/  @!PT LDS RZ, [RZ] ;  /* 0x00000000fffff984 */ /* 0x000fe20000000800 */
[----:B------:R-:W-:Y:S01]  /*10b70*/  @!PT LDS RZ, [RZ] ;  /* 0x00000000fffff984 */ /* 0x000fe20000000800 */
[----:B------:R1:W-:Y:S01]  /*10b80*/  @!P3 LDGSTS.E.BYPASS.LTC128B.128 [R238+0x8000], desc[UR22][R20.64] ;  /* 0x0800000014eebfae */ /* 0x0003e2000b981a16 */
[----:B------:R-:W-:-:S03]  /*10b90*/  IMAD.U32 R11, RZ, RZ, UR4 ;  /* 0x00000004ff0b7e24 */ /* 0x000fc6000f8e00ff */
[----:B------:R-:W-:Y:S01]  /*10ba0*/  @!P3 LEA.HI.X R14, R8, UR7, R6, 0x4, P1 ;  /* 0x00000007080ebc11 */ /* 0x000fe200088f2406 */
[----:B------:R-:W-:Y:S01]  /*10bb0*/  IMAD.U32 R6, RZ, RZ, UR10 ;  /* 0x0000000aff067e24 */ /* 0x000fe2000f8e00ff */
[----:B------:R1:W-:Y:S01]  /*10bc0*/  @P3 STS.128 [R238+0x8000], RZ ;  /* 0x008000ffee003388 */ /* 0x0003e20000000c00 */
[----:B------:R-:W-:-:S03]  /*10bd0*/  IMAD.U32 R8, RZ, RZ, UR11 ;  /* 0x0000000bff087e24 */ /* 0x000fc6000f8e00ff */
[----:B------:R-:W-:Y:S01]  /*10be0*/  @!P2 LEA R6, P1, R6, UR4, 0x4 ;  /* 0x000000040606ac11 */ /* 0x000fe2000f8220ff */
[----:B------:R-:W-:Y:S01]  /*10bf0*/  @!PT LDS RZ, [RZ] ;  /* 0x00000000fffff984 */ /* 0x000fe20000000800 */
[----:B------:R-:W-:Y:S01]  /*10c00*/  @!PT LDS RZ, [RZ] ;  /* 0x00000000fffff984 */ /* 0x000fe20000000800 */
[----:B------:R-:W-:Y:S01]  /*10c10*/  @!PT LDS RZ, [RZ] ;  /* 0x00000000fffff984 */ /* 0x000fe20000000800 */
[----:B------:R1:W-:Y:S03]  /*10c20*/  @!P2 LDGSTS.E.BYPASS.LTC128B.128 [R238+0xa000], desc[UR22][R12.64+0x80] ;  /* 0x0a0000800ceeafae */ /* 0x0003e6000b981a16 */
[----:B------:R-:W-:Y:S01]  /*10c30*/  @!P2 LEA.HI.X R9, R9, UR7, R8, 0x4, P1 ;  /* 0x000000070909ac11 */ /* 0x000fe200088f2408 */
[----:B------:R-:W-:Y:S01]  /*10c40*/  IMAD.U32 R8, RZ, RZ, UR7 ;  /* 0x00000007ff087e24 */ /* 0x000fe2000f8e00ff */
[----:B------:R-:W-:Y:S01]  /*10c50*/  @!P3 LEA R18, P1, R10, R240, 0x1 ;  /* 0x000000f00a12b211 */ /* 0x000fe200078208ff */
[----:B------:R1:W-:Y:S03]  /*10c60*/  @P2 STS.128 [R238+0xa000], RZ ;  /* 0x00a000ffee002388 */ /* 0x0003e60000000c00 */
[----:B------:R-:W-:-:S02]  /*10c70*/  @!P3 LEA.HI.X R19, R11, R239, R8, 0x1, P1 ;  /* 0x000000ef0b13b211 */ /* 0x000fc400008f0c08 */
        /* <DEDUP_REMOVED lines=15> */
[-C--:B------:R-:W-:Y:S02]  /*10d70*/  @!P2 LEA.HI.X R9, R6, R239.reuse, R9, 0x1, P1 ;  /* 0x000000ef0609a211 */ /* 0x080fe400008f0c09 */
[CC--:B------:R-:W-:Y:S01]  /*10d80*/  @!P3 LEA R14, P1, R7.reuse, R240.reuse, 0x1 ;  /* 0x000000f0070eb211 */ /* 0x0c0fe200078208ff */
[----:B------:R-:W-:Y:S01]  /*10d90*/  @!PT LDS RZ, [RZ] ;  /* 0x00000000fffff984 */ /* 0x000fe20000000800 */
[----:B------:R-:W-:Y:S01]  /*10da0*/  @!PT LDS RZ, [RZ] ;  /* 0x00000000fffff984 */ /* 0x000fe20000000800 */
[----:B------:R-:W-:Y:S01]  /*10db0*/  @!PT LDS RZ, [RZ] ;  /* 0x00000000fffff984 */ /* 0x000fe20000000800 */
[----:B------:R1:W-:Y:S03]  /*10dc0*/  @!P3 LDGSTS.E.BYPASS.LTC128B.128 [R238+0x9000], desc[UR22][R16.64] ;  /* 0x0900000010eebfae */ /* 0x0003e6000b981a16 */
[----:B------:R-:W-:Y:S01]  /*10dd0*/  @!P3 LEA.HI.X R15, R7, R239, R15, 0x1, P1 ;  /* 0x000000ef070fb211 */ /* 0x000fe200008f0c0f */
[----:B------:R1:W-:Y:S01]  /*10de0*/  @P3 STS.128 [R238+0x9000], RZ ;  /* 0x009000ffee003388 */ /* 0x0003e20000000c00 */
[----:B------:R-:W-:-:S03]  /*10df0*/  @!P2 LEA R6, P1, R22, R240, 0x1 ;  /* 0x000000f01606a211 */ /* 0x000fc600078208ff */
[----:B------:R-:W-:Y:S01]  /*10e00*/  @!PT LDS RZ, [RZ] ;  /* 0x00000000fffff984 */ /* 0x000fe20000000800 */
[----:B------:R-:W-:Y:S01]  /*10e10*/  @!PT LDS RZ, [RZ] ;  /* 0x00000000fffff984 */ /* 0x000fe20000000800 */
[----:B------:R-:W-:Y:S01]  /*10e20*/  @!PT LDS RZ, [RZ] ;  /* 0x00000000fffff984 */ /* 0x000fe20000000800 */
[----:B------:R1:W-:Y:S01]  /*10e30*/  @!P2 LDGSTS.E.BYPASS.LTC128B.128 [R238+0xb000], desc[UR22][R8.64+0x80] ;  /* 0x0b00008008eeafae */ /* 0x0003e2000b981a16 */
[----:B------:R-:W-:-:S03]  /*10e40*/  @!P2 LEA.HI.X R7, R22, R239, R23, 0x1, P1 ;  /* 0x000000ef1607a211 */ /* 0x000fc600008f0c17 */
        /* <DEDUP_REMOVED lines=12> */
.L_x_445:
[C---:B------:R-:W-:Y:S01]  /*10f10*/  FFMA.FTZ R5, R4.reuse, UR5, R60 ;  /* 0x0000000504057c23 */ /* 0x040fe2000801003c */
[----:B------:R-:W-:Y:S01]  /*10f20*/  ISETP.GE.AND P1, PT, R3, R35, PT ;  /* 0x000000230300720c */ /* 0x000fe20003f26270 */
[C---:B-1----:R-:W-:Y:S01]  /*10f30*/  FFMA.FTZ R6, R4.reuse, UR5, R42 ;  /* 0x0000000504067c23 */ /* 0x042fe2000801002a */
[----:B------:R-:W-:Y:S01]  /*10f40*/  I2FP.F32.U32 R3, R2 ;  /* 0x0000000200037245 */ /* 0x000fe20000201000 */
[----:B------:R-:W-:Y:S01]  /*10f50*/  STL [R1+0x58], R240 ;  /* 0x000058f001007387 */ /* 0x000fe20000100800 */
[----:B------:R-:W-:Y:S01]  /*10f60*/  FSEL R16, R5, -INF , !P4 ;  /* 0xff80000005107808 */ /* 0x000fe20006000000 */
[----:B------:R-:W-:Y:S01]  /*10f70*/  FFMA.FTZ R5, R4, UR5, R62 ;  /* 0x0000000504057c23 */ /* 0x000fe2000801003e */
[----:B------:R-:W-:Y:S01]  /*10f80*/  IADD3 R4, PT, PT, R0, -0xb8, RZ ;  /* 0xffffff4800047810 */ /* 0x000fe20007ffe0ff */
[C---:B------:R-:W-:Y:S01]  /*10f90*/  FFMA.FTZ R9, R3.reuse, UR5, R43 ;  /* 0x0000000503097c23 */ /* 0x040fe2000801002b */
[----:B------:R-:W-:Y:S01]  /*10fa0*/  FSEL R15, R6, -INF , !P5 ;  /* 0xff800000060f7808 */ /* 0x000fe20006800000 */
[C---:B------:R-:W-:Y:S01]  /*10fb0*/  FFMA.FTZ R6, R3.reuse, UR5, R41 ;  /* 0x0000000503067c23 */ /* 0x040fe20008010029 */
[C---:B------:R-:W-:Y:S01]  /*10fc0*/  FFMA.FTZ R8, R3.reuse, UR5, R61 ;  /* 0x0000000503087c23 */ /* 0x040fe2000801003d */
[C---:B------:R-:W-:Y:S01]  /*10fd0*/  ISETP.GE.AND P2, PT, R2.reuse, R32, PT ;  /* 0x000000200200720c */ /* 0x040fe20003f46270 */
[----:B------:R-:W-:Y:S01]  /*10fe0*/  FFMA.FTZ R7, R3, UR5, R63 ;  /* 0x0000000503077c23 */ /* 0x000fe2000801003f */
[C---:B------:R-:W-:Y:S01]  /*10ff0*/  ISETP.GE.AND P3, PT, R2.reuse, R34, PT ;  /* 0x000000220200720c */ /* 0x040fe20003f66270 */
[----:B------:R-:W-:Y:S01]  /*11000*/  STL [R1+0x54], R239 ;  /* 0x000054ef01007387 */ /* 0x000fe20000100800 */
[----:B------:R-:W-:Y:S01]  /*11010*/  ISETP.GE.AND P5, PT, R2, R33, PT ;  /* 0x000000210200720c */ /* 0x000fe20003fa6270 */
[----:B------:R-:W1:Y:S01]  /*11020*/  LDCU UR4, c[0x0][0x45c] ;  /* 0x00008b80ff0477ac */ /* 0x000e620008000800 */
[----:B------:R-:W-:Y:S01]  /*11030*/  I2FP.F32.U32 R3, R4 ;  /* 0x0000000400037245 */ /* 0x000fe20000201000 */
[----:B------:R-:W-:Y:S01]  /*11040*/  STL [R1+0x50], R238 ;  /* 0x000050ee01007387 */ /* 0x000fe20000100800 */
[----:B------:R-:W-:-:S02]  /*11050*/  FSEL R29, R5, -INF , !P1 ;  /* 0xff800000051d7808 */ /* 0x000fc40004800000 */
[----:B------:R-:W-:Y:S01]  /*11060*/  FSEL R25, R6, -INF , !P2 ;  /* 0xff80000006197808 */ /* 0x000fe20005000000 */
[----:B------:R-:W-:Y:S01]  /*11070*/  FFMA.FTZ R6, R3, UR5, R174 ;  /* 0x0000000503067c23 */ /* 0x000fe200080100ae */
[----:B------:R-:W-:Y:S01]  /*11080*/  FSEL R26, R9, -INF , !P3 ;  /* 0xff800000091a7808 */ /* 0x000fe20005800000 */
[----:B------:R-:W-:Y:S01]  /*11090*/  FFMA.FTZ R5, R3, UR5, R212 ;  /* 0x0000000503057c23 */ /* 0x000fe200080100d4 */
[----:B------:R-:W-:Y:S01]  /*110a0*/  FSEL R27, R8, -INF , !P5 ;  /* 0xff800000081b7808 */ /* 0x000fe20006800000 */
[----:B------:R-:W-:Y:S01]  /*110b0*/  STL [R1+0x4c], R233 ;  /* 0x00004ce901007387 */ /* 0x000fe20000100800 */
[C---:B------:R-:W-:Y:S02]  /*110c0*/  ISETP.GE.AND P1, PT, R4.reuse, R32, PT ;  /* 0x000000200400720c */ /* 0x040fe40003f26270 */
[C---:B------:R-:W-:Y:S01]  /*110d0*/  ISETP.GE.AND P2, PT, R4.reuse, R34, PT ;  /* 0x000000220400720c */ /* 0x040fe20003f46270 */
[----:B------:R-:W-:Y:S01]  /*110e0*/  STL [R1+0x48], R232 ;  /* 0x000048e801007387 */ /* 0x000fe20000100800 */
[----:B------:R-:W-:-:S02]  /*110f0*/  ISETP.GE.AND P3, PT, R4, R33, PT ;  /* 0x000000210400720c */ /* 0x000fc40003f66270 */
[-C--:B------:R-:W-:Y:S01]  /*11100*/  ISETP.GE.AND P5, PT, R4, R35.reuse, PT ;  /* 0x000000230400720c */ /* 0x080fe20003fa6270 */
[----:B------:R-:W-:Y:S01]  /*11110*/  FFMA.FTZ R4, R3, UR5, R172 ;  /* 0x0000000503047c23 */ /* 0x000fe200080100ac */
[----:B------:R-:W-:Y:S01]  /*11120*/  ISETP.GE.AND P4, PT, R2, R35, PT ;  /* 0x000000230200720c */ /* 0x000fe20003f86270 */
[----:B------:R-:W-:Y:S01]  /*11130*/  STL [R1+0x44], R230 ;  /* 0x000044e601007387 */ /* 0x000fe20000100800 */
[----:B------:R-:W-:Y:S02]  /*11140*/  IADD3 R2, PT, PT, R0, -0xb7, RZ ;  /* 0xffffff4900027810 */ /* 0x000fe40007ffe0ff */
[----:B------:R-:W-:Y:S02]  /*11150*/  FSEL R18, R4, -INF , !P1 ;  /* 0xff80000004127808 */ /* 0x000fe40004800000 */
[----:B------:R-:W-:Y:S02]  /*11160*/  FSEL R28, R7, -INF , !P4 ;  /* 0xff800000071c7808 */ /* 0x000fe40006000000 */
[----:B------:R-:W-:-:S02]  /*11170*/  I2FP.F32.U32 R4, R2 ;  /* 0x0000000200047245 */ /* 0x000fc40000201000 */
        /* <DEDUP_REMOVED lines=12> */
[----:B------:R-:W-:Y:S02]  /*11240*/  FSEL R23, R5, -INF , !P5 ;  /* 0xff80000005177808 */ /* 0x000fe40006800000 */
[----:B------:R-:W-:Y:S02]  /*11250*/  FSEL R17, R6, -INF , !P4 ;  /* 0xff80000006117808 */ /* 0x000fe40006000000 */
[----:B------:R-:W-:Y:S02]  /*11260*/  I2FP.F32.U32 R4, R2 ;  /* 0x0000000200047245 */ /* 0x000fe40000201000 */
[----:B------:R-:W-:Y:S02]  /*11270*/  FSEL R19, R9, -INF , !P1 ;  /* 0xff80000009137808 */ /* 0x000fe40004800000 */
[----:B------:R-:W-:Y:S01]  /*11280*/  FSEL R20, R8, -INF , !P2 ;  /* 0xff80000008147808 */ /* 0x000fe20005000000 */
[----:B------:R-:W-:Y:S01]  /*11290*/  FFMA.FTZ R6, R4, UR5, R170 ;  /* 0x0000000504067c23 */ /* 0x000fe200080100aa */
[----:B------:R-:W-:Y:S01]  /*112a0*/  ISETP.GE.AND P5, PT, R2, R32, PT ;  /* 0x000000200200720c */ /* 0x000fe20003fa6270 */
[----:B------:R-:W-:Y:S01]  /*112b0*/  FFMA.FTZ R5, R4, UR5, R248 ;  /* 0x0000000504057c23 */ /* 0x000fe200080100f8 */
[----:B------:R-:W-:-:S02]  /*112c0*/  ISETP.GE.AND P4, PT, R2, R34, PT ;  /* 0x000000220200720c */ /* 0x000fc40003f86270 */
[C---:B------:R-:W-:Y:S02]  /*112d0*/  ISETP.GE.AND P1, PT, R2.reuse, R33, PT ;  /* 0x000000210200720c */ /* 0x040fe40003f26270 */
[----:B------:R-:W-:Y:S01]  /*112e0*/  ISETP.GE.AND P2, PT, R2, R35, PT ;  /* 0x000000230200720c */ /* 0x000fe20003f46270 */
[----:B------:R-:W-:Y:S01]  /*112f0*/  FFMA.FTZ R2, R4, UR5, R168 ;  /* 0x0000000504027c23 */ /* 0x000fe200080100a8 */
[----:B------:R-:W-:Y:S02]  /*11300*/  IADD3 R3, PT, PT, R0, -0xaf, RZ ;  /* 0xffffff5100037810 */ /* 0x000fe40007ffe0ff */
[----:B------:R-:W-:Y:S02]  /*11310*/  FSEL R14, R24, -INF , !P6 ;  /* 0xff800000180e7808 */ /* 0x000fe40007000000 */
[----:B------:R-:W-:Y:S02]  /*11320*/  FSEL R24, R7, -INF , !P3 ;  /* 0xff80000007187808 */ /* 0x000fe40005800000 */
[----:B------:R-:W-:-:S02]  /*11330*/  FSEL R175, R2, -INF , !P5 ;  /* 0xff80000002af7808 */ /* 0x000fc40006800000 */
[----:B------:R-:W-:Y:S02]  /*11340*/  FSEL R212, R6, -INF , !P4 ;  /* 0xff80000006d47808 */ /* 0x000fe40006000000 */
[----:B------:R-:W-:Y:S02]  /*11350*/  FSEL R231, R5, -INF , !P1 ;  /* 0xff80000005e77808 */ /* 0x000fe40004800000 */
[C---:B------:R-:W-:Y:S02]  /*11360*/  ISETP.GE.AND P3, PT, R3.reuse, R32, PT ;  /* 0x000000200300720c */ /* 0x040fe40003f66270 */
[C---:B------:R-:W-:Y:S02]  /*11370*/  ISETP.GE.AND P5, PT, R3.reuse, R34, PT ;  /* 0x000000220300720c */ /* 0x040fe40003fa6270 */
[----:B------:R-:W-:Y:S02]  /*11380*/  I2FP.F32.U32 R2, R3 ;  /* 0x0000000300027245 */ /* 0x000fe40000201000 */
[----:B------:R-:W-:-:S02]  /*11390*/  ISETP.GE.AND P4, PT, R3, R33, PT ;  /* 0x000000210300720c */ /* 0x000fc40003f86270 */
[----:B------:R-:W-:Y:S01]  /*113a0*/  ISETP.GE.AND P1, PT, R3, R35, PT ;  /* 0x000000230300720c */ /* 0x000fe20003f26270 */
[----:B------:R-:W-:Y:S01]  /*113b0*/  FFMA.FTZ R3, R4, UR5, R250 ;  /* 0x0000000504037c23 */ /* 0x000fe200080100fa */
[----:B------:R-:W-:Y:S01]  /*113c0*/  IADD3 R4, PT, PT, R0, -0xa8, RZ ;  /* 0xffffff5800047810 */ /* 0x000fe20007ffe0ff */
[C---:B------:R-:W-:Y:S01]  /*113d0*/  FFMA.FTZ R5, R2.reuse, UR5, R169 ;  /* 0x0000000502057c23 */ /* 0x040fe200080100a9 */
[C---:B------:R-:W-:Y:S01]  /*113e0*/  FFMA.FTZ R8, R2.reuse, UR5, R171 ;  /* 0x0000000502087c23 */ /* 0x040fe200080100ab */
[C---:B------:R-:W-:Y:S01]  /*113f0*/  FFMA.FTZ R7, R2.reuse, UR5, R249 ;  /* 0x0000000502077c23 */ /* 0x040fe200080100f9 */
[----:B------:R-:W-:Y:S01]  /*11400*/  FSEL R235, R3, -INF , !P2 ;  /* 0xff80000003eb7808 */ /* 0x000fe20005000000 */
[----:B------:R-:W-:Y:S01]  /*11410*/  FFMA.FTZ R6, R2, UR5, R251 ;  /* 0x0000000502067c23 */ /* 0x000fe200080100fb */
[----:B------:R-:W-:Y:S01]  /*11420*/  I2FP.F32.U32 R3, R4 ;  /* 0x0000000400037245 */ /* 0x000fe20000201000 */
[----:B------:R-:W-:Y:S01]  /*11430*/  VIADD R2, R0, 0xffffff59 ;  /* 0xffffff5900027836 */ /* 0x000fe20000000000 */
[----:B------:R-:W-:-:S02]  /*11440*/  FSEL R47, R5, -INF , !P3 ;  /* 0xff800000052f7808 */ /* 0x000fc40005800000 */
[----:B------:R-:W-:Y:S01]  /*11450*/  FSEL R174, R8, -INF , !P5 ;  /* 0xff80000008ae7808 */ /* 0x000fe20006800000 */
[----:B------:R-:W-:Y:S01]  /*11460*/  FFMA.FTZ R5, R3, UR5, R244 ;  /* 0x0000000503057c23 */ /* 0x000fe200080100f4 */
[----:B------:R-:W-:Y:S02]  /*11470*/  FSEL R228, R7, -INF , !P4 ;  /* 0xff80000007e47808 */ /* 0x000fe40006000000 */
[C---:B------:R-:W-:Y:S02]  /*11480*/  ISETP.GE.AND P2, PT, R4.reuse, R32, PT ;  /* 0x000000200400720c */ /* 0x040fe40003f46270 */
[C---:B------:R-:W-:Y:S02]  /*11490*/  ISETP.GE.AND P3, PT, R4.reuse, R34, PT ;  /* 0x000000220400720c */ /* 0x040fe40003f66270 */
[C---:B------:R-:W-:Y:S02]  /*114a0*/  ISETP.GE.AND P5, PT, R4.reuse, R33, PT ;  /* 0x000000210400720c */ /* 0x040fe40003fa6270 */
[----:B------:R-:W-:Y:S01]  /*114b0*/  ISETP.GE.AND P4, PT, R4, R35, PT ;  /* 0x000000230400720c */ /* 0x000fe20003f86270 */
[C---:B------:R-:W-:Y:S01]  /*114c0*/  FFMA.FTZ R4, R3.reuse, UR5, R64 ;  /* 0x0000000503047c23 */ /* 0x040fe20008010040 */
[----:B------:R-:W-:Y:S01]  /*114d0*/  FSEL R229, R6, -INF , !P1 ;  /* 0xff80000006e57808 */ /* 0x000fe20004800000 */
[----:B------:R-:W-:Y:S01]  /*114e0*/  FFMA.FTZ R6, R3, UR5, R66 ;  /* 0x0000000503067c23 */ /* 0x000fe20008010042 */
[----:B------:R-:W-:Y:S01]  /*114f0*/  FSEL R213, R5, -INF , !P5 ;  /* 0xff80000005d57808 */ /* 0x000fe20006800000 */
[----:B------:R-:W-:Y:S01]  /*11500*/  FFMA.FTZ R5, R3, UR5, R246 ;  /* 0x0000000503057c23 */ /* 0x000fe200080100f6 */
[----:B------:R-:W-:-:S02]  /*11510*/  FSEL R45, R4, -INF , !P2 ;  /* 0xff800000042d7808 */ /* 0x000fc40005000000 */
[----:B------:R-:W-:Y:S02]  /*11520*/  I2FP.F32.U32 R4, R2 ;  /* 0x0000000200047245 */ /* 0x000fe40000201000 */
[----:B------:R-:W-:Y:S02]  /*11530*/  FSEL R168, R6, -INF , !P3 ;  /* 0xff80000006a87808 */ /* 0x000fe40005800000 */
[----:B------:R-:W-:Y:S01]  /*11540*/  ISETP.GE.AND P1, PT, R2, R32, PT ;  /* 0x000000200200720c */ /* 0x000fe20003f26270 */
[----:B------:R-:W-:Y:S01]  /*11550*/  FFMA.FTZ R6, R4, UR5, R65 ;  /* 0x0000000504067c23 */ /* 0x000fe20008010041 */
[----:B------:R-:W-:Y:S01]  /*11560*/  ISETP.GE.AND P2, PT, R2, R34, PT ;  /* 0x000000220200720c */ /* 0x000fe20003f46270 */
[----:B------:R-:W-:Y:S01]  /*11570*/  FFMA.FTZ R9, R4, UR5, R67 ;  /* 0x0000000504097c23 */ /* 0x000fe20008010043 */
[----:B------:R-:W-:Y:S01]  /*11580*/  ISETP.GE.AND P3, PT, R2, R33, PT ;  /* 0x000000210200720c */ /* 0x000fe20003f66270 */
[----:B------:R-:W-:Y:S01]  /*11590*/  FFMA.FTZ R8, R4, UR5, R245 ;  /* 0x0000000504087c23 */ /* 0x000fe200080100f5 */
[----:B------:R-:W-:Y:S01]  /*115a0*/  ISETP.GE.AND P5, PT, R2, R35, PT ;  /* 0x000000230200720c */ /* 0x000fe20003fa6270 */
[----:B------:R-:W-:Y:S01]  /*115b0*/  FFMA.FTZ R7, R4, UR5, R247 ;  /* 0x0000000504077c23 */ /* 0x000fe200080100f7 */
[----:B------:R-:W-:-:S02]  /*115c0*/  IADD3 R2, PT, PT, R0, -0xa0, RZ ;  /* 0xffffff6000027810 */ /* 0x000fc40007ffe0ff */
[----:B------:R-:W-:Y:S02]  /*115d0*/  FSEL R215, R5, -INF , !P4 ;  /* 0xff80000005d77808 */ /* 0x000fe40006000000 */
[----:B------:R-:W-:Y:S02]  /*115e0*/  I2FP.F32.U32 R4, R2 ;  /* 0x0000000200047245 */ /* 0x000fe40000201000 */
[----:B------:R-:W-:Y:S02]  /*115f0*/  FSEL R43, R6, -INF , !P1 ;  /* 0xff800000062b7808 */ /* 0x000fe40004800000 */
[----:B------:R-:W-:Y:S01]  /*11600*/  FSEL R46, R9, -INF , !P2 ;  /* 0xff800000092e7808 */ /* 0x000fe20005000000 */
[----:B------:R-:W-:Y:S01]  /*11610*/  FFMA.FTZ R6, R4, UR5, R58 ;  /* 0x0000000504067c23 */ /* 0x000fe2000801003a */
[----:B------:R-:W-:Y:S01]  /*11620*/  FSEL R173, R8, -INF , !P3 ;  /* 0xff80000008ad7808 */ /* 0x000fe20005800000 */
[----:B------:R-:W-:Y:S01]  /*11630*/  FFMA.FTZ R5, R4, UR5, R224 ;  /* 0x0000000504057c23 */ /* 0x000fe200080100e0 */
[----:B------:R-:W-:-:S02]  /*11640*/  ISETP.GE.AND P4, PT, R2, R32, PT ;  /* 0x000000200200720c */ /* 0x000fc40003f86270 */
[C---:B------:R-:W-:Y:S02]  /*11650*/  ISETP.GE.AND P1, PT, R2.reuse, R34, PT ;  /* 0x000000220200720c */ /* 0x040fe40003f26270 */
[C---:B------:R-:W-:Y:S02]  /*11660*/  ISETP.GE.AND P2, PT, R2.reuse, R33, PT ;  /* 0x000000210200720c */ /* 0x040fe40003f46270 */
[----:B------:R-:W-:Y:S01]  /*11670*/  ISETP.GE.AND P3, PT, R2, R35, PT ;  /* 0x000000230200720c */ /* 0x000fe20003f66270 */
[----:B------:R-:W-:Y:S01]  /*11680*/  FFMA.FTZ R2, R4, UR5, R56 ;  /* 0x0000000504027c23 */ /* 0x000fe20008010038 */
[----:B------:R-:W-:Y:S02]  /*11690*/  IADD3 R3, PT, PT, R0, -0x9f, RZ ;  /* 0xffffff6100037810 */ /* 0x000fe40007ffe0ff */
        /* <DEDUP_REMOVED lines=10> */
[----:B------:R-:W-:Y:S02]  /*11740*/  VIADD R4, R0, 0xffffff68 ;  /* 0xffffff6800047836 */ /* 0x000fe40000000000 */
[C---:B------:R-:W-:Y:S01]  /*11750*/  FFMA.FTZ R5, R2.reuse, UR5, R57 ;  /* 0x0000000502057c23 */ /* 0x040fe20008010039 */
[C---:B------:R-:W-:Y:S01]  /*11760*/  FFMA.FTZ R7, R2.reuse, UR5, R59 ;  /* 0x0000000502077c23 */ /* 0x040fe2000801003b */
[C---:B------:R-:W-:Y:S01]  /*11770*/  FFMA.FTZ R6, R2.reuse, UR5, R225 ;  /* 0x0000000502067c23 */ /* 0x040fe200080100e1 */
[----:B------:R-:W-:Y:S01]  /*11780*/  FSEL R251, R3, -INF , !P3 ;  /* 0xff80000003fb7808 */ /* 0x000fe20005800000 */
[----:B------:R-:W-:Y:S01]  /*11790*/  FFMA.FTZ R8, R2, UR5, R227 ;  /* 0x0000000502087c23 */ /* 0x000fe200080100e3 */
[----:B------:R-:W-:Y:S02]  /*117a0*/  I2FP.F32.U32 R3, R4 ;  /* 0x0000000400037245 */ /* 0x000fe40000201000 */
[----:B------:R-:W-:-:S02]  /*117b0*/  FSEL R225, R5, -INF , !P5 ;  /* 0xff80000005e17808 */ /* 0x000fc40006800000 */
[----:B------:R-:W-:Y:S01]  /*117c0*/  FSEL R227, R7, -INF , !P4 ;  /* 0xff80000007e37808 */ /* 0x000fe20006000000 */
[C---:B------:R-:W-:Y:S01]  /*117d0*/  FFMA.FTZ R5, R3.reuse, UR5, R54 ;  /* 0x0000000503057c23 */ /* 0x040fe20008010036 */
[----:B------:R-:W-:Y:S01]  /*117e0*/  FSEL R248, R6, -INF , !P1 ;  /* 0xff80000006f87808 */ /* 0x000fe20004800000 */
[C---:B------:R-:W-:Y:S01]  /*117f0*/  FFMA.FTZ R6, R3.reuse, UR5, R52 ;  /* 0x0000000503067c23 */ /* 0x040fe20008010034 */
[C---:B------:R-:W-:Y:S02]  /*11800*/  ISETP.GE.AND P3, PT, R4.reuse, R32, PT ;  /* 0x000000200400720c */ /* 0x040fe40003f66270 */
[C---:B------:R-:W-:Y:S02]  /*11810*/  ISETP.GE.AND P5, PT, R4.reuse, R34, PT ;  /* 0x000000220400720c */ /* 0x040fe40003fa6270 */
[C---:B------:R-:W-:Y:S02]  /*11820*/  ISETP.GE.AND P4, PT, R4.reuse, R33, PT ;  /* 0x000000210400720c */ /* 0x040fe40003f86270 */
[----:B------:R-:W-:Y:S01]  /*11830*/  ISETP.GE.AND P1, PT, R4, R35, PT ;  /* 0x000000230400720c */ /* 0x000fe20003f26270 */
[----:B------:R-:W-:Y:S01]  /*11840*/  FFMA.FTZ R4, R3, UR5, R220 ;  /* 0x0000000503047c23 */ /* 0x000fe200080100dc */
[----:B------:R-:W-:-:S02]  /*11850*/  IADD3 R2, PT, PT, R0, -0x97, RZ ;  /* 0xffffff6900027810 */ /* 0x000fc40007ffe0ff */
[----:B------:R-:W-:Y:S02]  /*11860*/  FSEL R224, R6, -INF , !P3 ;  /* 0xff80000006e07808 */ /* 0x000fe40005800000 */
[----:B------:R-:W-:Y:S01]  /*11870*/  FSEL R246, R4, -INF , !P4 ;  /* 0xff80000004f67808 */ /* 0x000fe20006000000 */
[----:B------:R-:W-:Y:S01]  /*11880*/  FFMA.FTZ R4, R3, UR5, R222 ;  /* 0x0000000503047c23 */ /* 0x000fe200080100de */
[----:B------:R-:W-:Y:S02]  /*11890*/  I2FP.F32.U32 R11, R2 ;  /* 0x00000002000b7245 */ /* 0x000fe40000201000 */
[----:B------:R-:W-:Y:S02]  /*118a0*/  IADD3 R3, PT, PT, R0, -0x90, RZ ;  /* 0xffffff7000037810 */ /* 0x000fe40007ffe0ff */
[----:B------:R-:W-:Y:S01]  /*118b0*/  FSEL R226, R5, -INF , !P5 ;  /* 0xff80000005e27808 */ /* 0x000fe20006800000 */
[C---:B------:R-:W-:Y:S01]  /*118c0*/  FFMA.FTZ R5, R11.reuse, UR5, R53 ;  /* 0x000000050b057c23 */ /* 0x040fe20008010035 */
[----:B------:R-:W-:Y:S01]  /*118d0*/  FSEL R247, R4, -INF , !P1 ;  /* 0xff80000004f77808 */ /* 0x000fe20004800000 */
[C---:B------:R-:W-:Y:S01]  /*118e0*/  FFMA.FTZ R6, R11.reuse, UR5, R55 ;  /* 0x000000050b067c23 */ /* 0x040fe20008010037 */
[----:B------:R-:W-:Y:S01]  /*118f0*/  FSEL R249, R8, -INF , !P2 ;  /* 0xff80000008f97808 */ /* 0x000fe20005000000 */
[----:B------:R-:W-:Y:S01]  /*11900*/  FFMA.FTZ R4, R11, UR5, R221 ;  /* 0x000000050b047c23 */ /* 0x000fe200080100dd */
[----:B------:R-:W-:-:S02]  /*11910*/  ISETP.GE.AND P2, PT, R2, R32, PT ;  /* 0x000000200200720c */ /* 0x000fc40003f46270 */
[C---:B------:R-:W-:Y:S02]  /*11920*/  ISETP.GE.AND P3, PT, R2.reuse, R34, PT ;  /* 0x000000220200720c */ /* 0x040fe40003f66270 */
[C---:B------:R-:W-:Y:S02]  /*11930*/  ISETP.GE.AND P5, PT, R2.reuse, R33, PT ;  /* 0x000000210200720c */ /* 0x040fe40003fa6270 */
[----:B------:R-:W-:Y:S01]  /*11940*/  ISETP.GE.AND P4, PT, R2, R35, PT ;  /* 0x000000230200720c */ /* 0x000fe20003f86270 */
[----:B------:R-:W-:Y:S01]  /*11950*/  VIADD R2, R0, 0xffffff71 ;  /* 0xffffff7100027836 */ /* 0x000fe20000000000 */
[----:B------:R-:W-:Y:S02]  /*11960*/  I2FP.F32.U32 R9, R3 ;  /* 0x0000000300097245 */ /* 0x000fe40000201000 */
[----:B------:R-:W-:Y:S02]  /*11970*/  FSEL R220, R5, -INF , !P2 ;  /* 0xff80000005dc7808 */ /* 0x000fe40005000000 */
        /* <DEDUP_REMOVED lines=8> */
[C---:B------:R-:W-:Y:S01]  /*11a00*/  FFMA.FTZ R3, R9.reuse, UR5, R216 ;  /* 0x0000000509037c23 */ /* 0x040fe200080100d8 */
[----:B------:R-:W-:Y:S01]  /*11a10*/  I2FP.F32.U32 R13, R2 ;  /* 0x00000002000d7245 */ /* 0x000fe20000201000 */
[----:B------:R-:W-:Y:S01]  /*11a20*/  FFMA.FTZ R9, R9, UR5, R218 ;  /* 0x0000000509097c23 */ /* 0x000fe200080100da */
[----:B------:R-:W-:Y:S02]  /*11a30*/  IADD3 R4, PT, PT, R0, -0x88, RZ ;  /* 0xffffff7800047810 */ /* 0x000fe40007ffe0ff */
[----:B------:R-:W-:Y:S01]  /*11a40*/  FSEL R12, R7, -INF , !P1 ;  /* 0xff800000070c7808 */ /* 0x000fe20004800000 */
[----:B------:R-:W-:Y:S01]  /*11a50*/  FFMA.FTZ R6, R13, UR5, R49 ;  /* 0x000000050d067c23 */ /* 0x000fe20008010031 */
[----:B------:R-:W-:Y:S01]  /*11a60*/  FSEL R204, R3, -INF , !P3 ;  /* 0xff80000003cc7808 */ /* 0x000fe20005800000 */
[----:B------:R-:W-:Y:S01]  /*11a70*/  FFMA.FTZ R8, R13, UR5, R51 ;  /* 0x000000050d087c23 */ /* 0x000fe20008010033 */
[----:B------:R-:W-:-:S02]  /*11a80*/  ISETP.GE.AND P1, PT, R2, R32, PT ;  /* 0x000000200200720c */ /* 0x000fc40003f26270 */
[----:B------:R-:W-:Y:S02]  /*11a90*/  FMNMX3.FTZ R3, R242, R14, R25, !PT ;  /* 0x0000000ef2037276 */ /* 0x000fe40007810019 */
[----:B------:R-:W-:Y:S02]  /*11aa0*/  FSEL R31, R5, -INF , !P2 ;  /* 0xff800000051f7808 */ /* 0x000fe40005000000 */
[----:B------:R-:W-:Y:S02]  /*11ab0*/  I2FP.F32.U32 R10, R4 ;  /* 0x00000004000a7245 */ /* 0x000fe40000201000 */
[----:B------:R-:W-:Y:S02]  /*11ac0*/  ISETP.GE.AND P2, PT, R2, R34, PT ;  /* 0x000000220200720c */ /* 0x000fe40003f46270 */
[----:B------:R-:W-:Y:S01]  /*11ad0*/  FSEL R30, R6, -INF , !P1 ;  /* 0xff800000061e7808 */ /* 0x000fe20004800000 */
[----:B------:R-:W-:Y:S01]  /*11ae0*/  FFMA.FTZ R5, R10, UR5, R36 ;  /* 0x000000050a057c23 */ /* 0x000fe20008010024 */
[----:B------:R-:W-:-:S02]  /*11af0*/  IADD3 R0, PT, PT, R0, -0x87, RZ ;  /* 0xffffff7900007810 */ /* 0x000fc40007ffe0ff */
[----:B------:R-:W-:Y:S02]  /*11b00*/  FMNMX3.FTZ R3, R3, R18, R17, !PT ;  /* 0x0000001203037276 */ /* 0x000fe40007810011 */
[C---:B------:R-:W-:Y:S02]  /*11b10*/  ISETP.GE.AND P3, PT, R2.reuse, R33, PT ;  /* 0x000000210200720c */ /* 0x040fe40003f66270 */
[----:B------:R-:W-:Y:S01]  /*11b20*/  ISETP.GE.AND P1, PT, R2, R35, PT ;  /* 0x000000230200720c */ /* 0x000fe20003f26270 */
[----:B------:R-:W-:Y:S01]  /*11b30*/  FFMA.FTZ R2, R13, UR5, R217 ;  /* 0x000000050d027c23 */ /* 0x000fe200080100d9 */
[----:B------:R-:W-:Y:S01]  /*11b40*/  IMAD.MOV.U32 R217, RZ, RZ, R12 ;  /* 0x000000ffffd97224 */ /* 0x000fe200078e000c */
[----:B------:R-:W-:Y:S01]  /*11b50*/  FSEL R42, R8, -INF , !P2 ;  /* 0xff800000082a7808 */ /* 0x000fe20005000000 */
[----:B------:R-:W-:Y:S01]  /*11b60*/  FFMA.FTZ R8, R11, UR5, R223 ;  /* 0x000000050b087c23 */ /* 0x000fe200080100df */
[----:B------:R-:W-:Y:S02]  /*11b70*/  I2FP.F32.U32 R12, R0 ;  /* 0x00000000000c7245 */ /* 0x000fe40000201000 */
[----:B------:R-:W-:-:S02]  /*11b80*/  FMNMX3.FTZ R3, R3, R175, R47, !PT ;  /* 0x000000af03037276 */ /* 0x000fc4000781002f */
[-C--:B------:R-:W-:Y:S01]  /*11b90*/  ISETP.GE.AND P2, PT, R4, R32.reuse, PT ;  /* 0x000000200400720c */ /* 0x080fe20003f46270 */
[----:B------:R-:W-:Y:S01]  /*11ba0*/  FFMA.FTZ R6, R12, UR5, R39 ;  /* 0x000000050c067c23 */ /* 0x000fe20008010027 */
[----:B------:R-:W-:Y:S01]  /*11bb0*/  FSEL R40, R2, -INF , !P3 ;  /* 0xff80000002287808 */ /* 0x000fe20005800000 */
[C---:B------:R-:W-:Y:S01]  /*11bc0*/  FFMA.FTZ R2, R12.reuse, UR5, R37 ;  /* 0x000000050c027c23 */ /* 0x040fe20008010025 */
[----:B------:R-:W-:Y:S01]  /*11bd0*/  FMNMX3.FTZ R3, R3, R45, R43, !PT ;  /* 0x0000002d03037276 */ /* 0x000fe2000781002b */
[----:B------:R-:W-:Y:S01]  /*11be0*/  FFMA.FTZ R7, R12, UR5, R209 ;  /* 0x000000050c077c23 */ /* 0x000fe200080100d1 */
[----:B------:R-:W-:Y:S01]  /*11bf0*/  FSEL R49, R5, -INF , !P2 ;  /* 0xff80000005317808 */ /* 0x000fe20005000000 */
[----:B------:R-:W-:Y:S01]  /*11c00*/  FFMA.FTZ R5, R10, UR5, R38 ;  /* 0x000000050a057c23 */ /* 0x000fe20008010026 */
[----:B------:R-:W-:Y:S01]  /*11c10*/  ISETP.GE.AND P3, PT, R0, R32, PT ;  /* 0x000000200000720c */ /* 0x000fe20003f66270 */
[----:B------:R-:W-:Y:S01]  /*11c20*/  STL [R1+0x34], R40 ;  /* 0x0000342801007387 */ /* 0x000fe20000100800 */
[----:B------:R-:W-:-:S02]  /*11c30*/  ISETP.GE.AND P2, PT, R4, R34, PT ;  /* 0x000000220400720c */ /* 0x000fc40003f46270 */
[----:B------:R-:W-:Y:S02]  /*11c40*/  FMNMX3.FTZ R3, R3, R244, R225, !PT ;  /* 0x000000f403037276 */ /* 0x000fe400078100e1 */
[----:B------:R-:W-:Y:S02]  /*11c50*/  FSEL R41, R2, -INF , !P3 ;  /* 0xff80000002297808 */ /* 0x000fe40005800000 */
[----:B------:R-:W-:Y:S02]  /*11c60*/  ISETP.GE.AND P3, PT, R0, R34, PT ;  /* 0x000000220000720c */ /* 0x000fe40003f66270 */
[----:B------:R-:W-:Y:S02]  /*11c70*/  FSEL R62, R5, -INF , !P2 ;  /* 0xff800000053e7808 */ /* 0x000fe40005000000 */
[----:B------:R-:W-:Y:S02]  /*11c80*/  FMNMX3.FTZ R2, R241, R15, R26, !PT ;  /* 0x0000000ff1027276 */ /* 0x000fe4000781001a */
[----:B------:R-:W-:-:S02]  /*11c90*/  FMNMX3.FTZ R5, R3, R224, R220, !PT ;  /* 0x000000e003057276 */ /* 0x000fc400078100dc */
[----:B------:R-:W-:Y:S02]  /*11ca0*/  FSEL R48, R6, -INF , !P3 ;  /* 0xff80000006307808 */ /* 0x000fe40005800000 */
[----:B------:R-:W-:Y:S02]  /*11cb0*/  FMNMX3.FTZ R3, R2, R21, R19, !PT ;  /* 0x0000001502037276 */ /* 0x000fe40007810013 */
[----:B------:R-:W-:Y:S02]  /*11cc0*/  FMNMX3.FTZ R6, R5, R217, R30, !PT ;  /* 0x000000d905067276 */ /* 0x000fe4000781001e */
[----:B------:R-:W-:Y:S02]  /*11cd0*/  FMNMX3.FTZ R5, R3, R212, R174, !PT ;  /* 0x000000d403057276 */ /* 0x000fe400078100ae */
[----:B------:R-:W-:Y:S01]  /*11ce0*/  FMNMX3.FTZ R3, R6, R49, R41, !PT ;  /* 0x0000003106037276 */ /* 0x000fe20007810029 */
[----:B------:R-:W-:Y:S01]  /*11cf0*/  FFMA.FTZ R6, R10, UR5, R208 ;  /* 0x000000050a067c23 */ /* 0x000fe200080100d0 */
[----:B------:R-:W-:-:S02]  /*11d00*/  FMNMX3.FTZ R2, R237, R16, R27, !PT ;  /* 0x00000010ed027276 */ /* 0x000fc4000781001b */
[----:B------:R-:W-:Y:S01]  /*11d10*/  ISETP.GE.AND P2, PT, R4, R33, PT ;  /* 0x000000210400720c */ /* 0x000fe20003f46270 */
[----:B------:R-:W2:Y:S01]  /*11d20*/  SHFL.BFLY PT, R171, R3, 0x2, 0x1f ;  /* 0x0c401f0003ab7f89 */ /* 0x000ea200000e0000 */
[----:B------:R-:W-:Y:S02]  /*11d30*/  FMNMX3.FTZ R2, R2, R22, R20, !PT ;  /* 0x0000001602027276 */ /* 0x000fe40007810014 */
[----:B------:R-:W-:Y:S02]  /*11d40*/  FMNMX3.FTZ R5, R5, R168, R46, !PT ;  /* 0x000000a805057276 */ /* 0x000fe4000781002e */
[----:B------:R-:W-:Y:S02]  /*11d50*/  FMNMX3.FTZ R2, R2, R231, R228, !PT ;  /* 0x000000e702027276 */ /* 0x000fe400078100e4 */
[----:B------:R-:W-:Y:S01]  /*11d60*/  FSEL R52, R6, -INF , !P2 ;  /* 0xff80000006347808 */ /* 0x000fe20005000000 */
[----:B------:R-:W-:Y:S01]  /*11d70*/  FFMA.FTZ R6, R13, UR5, R219 ;  /* 0x000000050d067c23 */ /* 0x000fe200080100db */
[----:B------:R-:W-:-:S02]  /*11d80*/  ISETP.GE.AND P3, PT, R0, R33, PT ;  /* 0x000000210000720c */ /* 0x000fc40003f66270 */
[----:B------:R-:W-:Y:S02]  /*11d90*/  ISETP.GE.AND P2, PT, R4, R35, PT ;  /* 0x000000230400720c */ /* 0x000fe40003f46270 */
[----:B------:R-:W-:Y:S02]  /*11da0*/  FMNMX3.FTZ R5, R5, R245, R227, !PT ;  /* 0x000000f505057276 */ /* 0x000fe400078100e3 */
[----:B------:R-:W-:Y:S02]  /*11db0*/  FMNMX3.FTZ R4, R2, R213, R173, !PT ;  /* 0x000000d502047276 */ /* 0x000fe400078100ad */
[----:B------:R-:W-:Y:S02]  /*11dc0*/  FMNMX3.FTZ R2, R236, R29, R28, !PT ;  /* 0x0000001dec027276 */ /* 0x000fe4000781001c */
[----:B------:R-:W-:Y:S02]  /*11dd0*/  MOV R209, R48 ;  /* 0x0000003000d17202 */ /* 0x000fe40000000f00 */
[----:B------:R-:W-:Y:S01]  /*11de0*/  FSEL R48, R7, -INF , !P3 ;  /* 0xff80000007307808 */ /* 0x000fe20005800000 */
[----:B------:R-:W-:Y:S01]  /*11df0*/  FFMA.FTZ R7, R10, UR5, R210 ;  /* 0x000000050a077c23 */ /* 0x000fe200080100d2 */
[----:B------:R-:W-:-:S02]  /*11e00*/  FMNMX3.FTZ R5, R5, R226, R221, !PT ;  /* 0x000000e205057276 */ /* 0x000fc400078100dd */
[----:B------:R-:W-:Y:S02]  /*11e10*/  ISETP.GE.AND P3, PT, R0, R35, PT ;  /* 0x000000230000720c */ /* 0x000fe40003f66270 */
[----:B------:R-:W-:Y:S02]  /*11e20*/  FMNMX3.FTZ R0, R2, R23, R24, !PT ;  /* 0x0000001702007276 */ /* 0x000fe40007810018 */
[----:B------:R-:W-:Y:S02]  /*11e30*/  FMNMX3.FTZ R4, R4, R250, R248, !PT ;  /* 0x000000fa04047276 */ /* 0x000fe400078100f8 */
[----:B------:R-:W-:Y:S02]  /*11e40*/  FMNMX3.FTZ R5, R5, R31, R42, !PT ;  /* 0x0000001f05057276 */ /* 0x000fe4000781002a */
[----:B------:R-:W-:Y:S02]  /*11e50*/  FMNMX3.FTZ R0, R0, R235, R229, !PT ;  /* 0x000000eb00007276 */ /* 0x000fe400078100e5 */
[----:B------:R-:W-:-:S02]  /*11e60*/  FMNMX3.FTZ R4, R4, R246, R222, !PT ;  /* 0x000000f604047276 */ /* 0x000fc400078100de */
[----:B------:R-:W-:Y:S02]  /*11e70*/  MOV R223, R204 ;  /* 0x000000cc00df7202 */ /* 0x000fe40000000f00 */
[----:B------:R-:W-:Y:S02]  /*11e80*/  FMNMX3.FTZ R2, R5, R62, R209, !PT ;  /* 0x0000003e05027276 */ /* 0x000fe400078100d1 */
[----:B------:R-:W-:Y:S02]  /*11e90*/  FMNMX3.FTZ R5, R0, R215, R214, !PT ;  /* 0x000000d700057276 */ /* 0x000fe400078100d6 */
[----:B------:R-:W-:Y:S01]  /*11ea0*/  FMNMX3.FTZ R4, R4, R223, R40, !PT ;  /* 0x000000df04047276 */ /* 0x000fe20007810028 */
[----:B------:R-:W3:Y:S01]  /*11eb0*/  SHFL.BFLY PT, R11, R2, 0x2, 0x1f ;  /* 0x0c401f00020b7f89 */ /* 0x000ee200000e0000 */
[----:B--2---:R-:W-:Y:S02]  /*11ec0*/  FMNMX.FTZ R171, R3, R171, !PT ;  /* 0x000000ab03ab7209 */ /* 0x004fe40007810000 */
[----:B------:R-:W-:-:S02]  /*11ed0*/  FSEL R216, R8, -INF , !P4 ;  /* 0xff80000008d87808 */ /* 0x000fc40006000000 */
[----:B------:R-:W-:Y:S02]  /*11ee0*/  FMNMX3.FTZ R3, R5, R251, R249, !PT ;  /* 0x000000fb05037276 */ /* 0x000fe400078100f9 */
[----:B------:R-:W-:Y:S01]  /*11ef0*/  FMNMX3.FTZ R0, R4, R52, R48, !PT ;  /* 0x0000003404007276 */ /* 0x000fe20007810030 */
[----:B------:R-:W-:Y:S01]  /*11f00*/  FFMA.FTZ R4, R12, UR5, R211 ;  /* 0x000000050c047c23 */ /* 0x000fe200080100d3 */
[----:B------:R-:W-:Y:S01]  /*11f10*/  FSEL R219, R9, -INF , !P5 ;  /* 0xff80000009db7808 */ /* 0x000fe20006800000 */
[----:B------:R-:W2:Y:S01]  /*11f20*/  SHFL.BFLY PT, R5, R171, 0x1, 0x1f ;  /* 0x0c201f00ab057f89 */ /* 0x000ea200000e0000 */
[----:B------:R-:W-:Y:S02]  /*11f30*/  FSEL R211, R6, -INF , !P1 ;  /* 0xff80000006d37808 */ /* 0x000fe40004800000 */
[----:B------:R-:W-:Y:S01]  /*11f40*/  FMNMX3.FTZ R3, R3, R247, R216, !PT ;  /* 0x000000f703037276 */ /* 0x000fe200078100d8 */
[----:B------:R-:W4:Y:S01]  /*11f50*/  SHFL.BFLY PT, R8, R0, 0x2, 0x1f ;  /* 0x0c401f0000087f89 */ /* 0x000f2200000e0000 */
[----:B------:R-:W-:-:S02]  /*11f60*/  FSEL R218, R7, -INF , !P2 ;  /* 0xff80000007da7808 */ /* 0x000fc40005000000 */
[----:B------:R-:W-:Y:S02]  /*11f70*/  FSEL R233, R4, -INF , !P3 ;  /* 0xff80000004e97808 */ /* 0x000fe40005800000 */
[----:B------:R-:W-:Y:S02]  /*11f80*/  FMNMX3.FTZ R3, R3, R219, R211, !PT ;  /* 0x000000db03037276 */ /* 0x000fe400078100d3 */
[----:B------:R-:W-:Y:S02]  /*11f90*/  LOP3.LUT P6, RZ, R234, 0x2, RZ, 0xc0, !PT ;  /* 0x00000002eaff7812 */ /* 0x000fe400078cc0ff */
[----:B------:R-:W-:Y:S02]  /*11fa0*/  FMNMX3.FTZ R3, R3, R218, R233, !PT ;  /* 0x000000da03037276 */ /* 0x000fe400078100e9 */
[----:B---3--:R-:W-:-:S03]  /*11fb0*/  FMNMX.FTZ R2, R2, R11, !PT ;  /* 0x0000000b02027209 */ /* 0x008fc60007810000 */
[----:B------:R-:W3:Y:S04]  /*11fc0*/  SHFL.BFLY PT, R4, R3, 0x2, 0x1f ;  /* 0x0c401f0003047f89 */ /* 0x000ee800000e0000 */
[----:B------:R-:W3:Y:S01]  /*11fd0*/  SHFL.BFLY PT, R170, R2, 0x1, 0x1f ;  /* 0x0c201f0002aa7f89 */ /* 0x000ee200000e0000 */
[----:B--2---:R-:W-:Y:S02]  /*11fe0*/  FMNMX.FTZ R171, R171, R5, !PT ;  /* 0x00000005abab7209 */ /* 0x004fe40007810000 */
[----:B----4-:R-:W-:-:S03]  /*11ff0*/  FMNMX.FTZ R0, R0, R8, !PT ;  /* 0x0000000800007209 */ /* 0x010fc60007810000 */
[C---:B-1----:R-:W-:Y:S01]  /*12000*/  FMUL.FTZ R35, R171.reuse, UR4 ;  /* 0x00000004ab237c20 */ /* 0x042fe20008410000 */
[----:B------:R-:W-:Y:S01]  /*12010*/  FSETP.NEU.FTZ.AND P4, PT, R171, -INF , PT ;  /* 0xff800000ab00780b */ /* 0x000fe20003f9d000 */
[----:B------:R-:W1:Y:S03]  /*12020*/  SHFL.BFLY PT, R172, R0, 0x1, 0x1f ;  /* 0x0c201f0000ac7f89 */ /* 0x000e6600000e0000 */
[----:B------:R-:W-:Y:S02]  /*12030*/  FSEL R35, R35, RZ, P4 ;  /* 0x000000ff23237208 */ /* 0x000fe40002000000 */
[----:B---3--:R-:W-:-:S03]  /*12040*/  FMNMX.FTZ R3, R3, R4, !PT ;  /* 0x0000000403037209 */ /* 0x008fc60007810000 */
[--C-:B------:R-:W-:Y:S01]  /*12050*/  FFMA.FTZ R4, R25, UR4, -R35.reuse ;  /* 0x0000000419047c23 */ /* 0x100fe20008010823 */
[----:B------:R-:W-:Y:S01]  /*12060*/  FMNMX.FTZ R170, R2, R170, !PT ;  /* 0x000000aa02aa7209 */ /* 0x000fe20007810000 */
[----:B------:R-:W2:Y:S01]  /*12070*/  SHFL.BFLY PT, R169, R3, 0x1, 0x1f ;  /* 0x0c201f0003a97f89 */ /* 0x000ea200000e0000 */
[----:B------:R-:W-:Y:S01]  /*12080*/  FFMA.FTZ R2, R14, UR4, -R35 ;  /* 0x000000040e027c23 */ /* 0x000fe20008010823 */
[----:B------:R3:W-:Y:S01]  /*12090*/  MUFU.EX2 R60, R4 ;  /* 0x00000004003c7308 */ /* 0x0007e20000000800 */
[C---:B------:R-:W-:Y:S01]  /*120a0*/  FSETP.NEU.FTZ.AND P3, PT, R170.reuse, -INF , PT ;  /* 0xff800000aa00780b */ /* 0x040fe20003f7d000 */
[C---:B------:R-:W-:Y:S02]  /*120b0*/  FMUL.FTZ R34, R170.reuse, UR4 ;  /* 0x00000004aa227c20 */ /* 0x040fe40008410000 */
[----:B------:R4:W2:Y:S01]  /*120c0*/  MUFU.EX2 R58, R2 ;  /* 0x00000002003a7308 */ /* 0x0008a20000000800 */
[----:B------:R-:W-:Y:S02]  /*120d0*/  FSEL R5, R170, RZ, P3 ;  /* 0x000000ffaa057208 */ /* 0x000fe40001800000 */
[----:B------:R-:W-:-:S02]  /*120e0*/  FSEL R34, R34, RZ, P3 ;  /* 0x000000ff22227208 */ /* 0x000fc40001800000 */
[----:B-1----:R-:W-:Y:S01]  /*120f0*/  FMNMX.FTZ R172, R0, R172, !PT ;  /* 0x000000ac00ac7209 */ /* 0x002fe20007810000 */
[----:B------:R-:W-:-:S03]  /*12100*/  FFMA.FTZ R0, R18, UR4, -R35 ;  /* 0x0000000412007c23 */ /* 0x000fc60008010823 */
[C---:B------:R-:W-:Y:S01]  /*12110*/  FSETP.NEU.FTZ.AND P2, PT, R172.reuse, -INF , PT ;  /* 0xff800000ac00780b */ /* 0x040fe20003f5d000 */
[----:B------:R-:W-:Y:S01]  /*12120*/  FMUL.FTZ R32, R172, UR4 ;  /* 0x00000004ac207c20 */ /* 0x000fe20008410000 */
[----:B------:R1:W-:Y:S01]  /*12130*/  MUFU.EX2 R208, R0 ;  /* 0x0000000000d07308 */ /* 0x0003e20000000800 */
[----:B---3--:R-:W-:Y:S01]  /*12140*/  FFMA.FTZ R4, R26, UR4, -R34 ;  /* 0x000000041a047c23 */ /* 0x008fe20008010822 */
[----:B----4-:R-:W-:Y:S02]  /*12150*/  FFMA.FTZ R2, R17, UR4, -R35 ;  /* 0x0000000411027c23 */ /* 0x010fe40008010823 */
[----:B------:R-:W-:Y:S01]  /*12160*/  FSEL R32, R32, RZ, P2 ;  /* 0x000000ff20207208 */ /* 0x000fe20001000000 */
[----:B------:R3:W-:Y:S01]  /*12170*/  MUFU.EX2 R240, R4 ;  /* 0x0000000400f07308 */ /* 0x0007e20000000800 */
[----:B------:R-:W-:Y:S01]  /*12180*/  IMAD.MOV.U32 R204, RZ, RZ, 0x20 ;  /* 0x00000020ffcc7424 */ /* 0x000fe200078e00ff */
[----:B--2---:R-:W-:Y:S02]  /*12190*/  FMNMX.FTZ R169, R3, R169, !PT ;  /* 0x000000a903a97209 */ /* 0x004fe40007810000 */
[----:B------:R2:W4:Y:S01]  /*121a0*/  MUFU.EX2 R56, R2 ;  /* 0x0000000200387308 */ /* 0x0005220000000800 */
[----:B------:R-:W-:-:S02]  /*121b0*/  FSEL R3, R171, RZ, P4 ;  /* 0x000000ffab037208 */ /* 0x000fc40002000000 */
[C---:B------:R-:W-:Y:S01]  /*121c0*/  FMUL.FTZ R33, R169.reuse, UR4 ;  /* 0x00000004a9217c20 */ /* 0x040fe20008410000 */
[----:B------:R-:W-:Y:S01]  /*121d0*/  FSETP.NEU.FTZ.AND P1, PT, R169, -INF , PT ;  /* 0xff800000a900780b */ /* 0x000fe20003f3d000 */
[--C-:B-1----:R-:W-:Y:S01]  /*121e0*/  FFMA.FTZ R0, R15, UR4, -R34.reuse ;  /* 0x000000040f007c23 */ /* 0x102fe20008010822 */
[----:B------:R-:W-:Y:S01]  /*121f0*/  FADD.FTZ R6, R242, -R3 ;  /* 0x80000003f2067221 */ /* 0x000fe20000010000 */
[----:B------:R-:W1:Y:S01]  /*12200*/  LDSM.16.MT88.4 R12, [R44+0xc000] ;  /* 0x00c000002c0c783b */ /* 0x000e620000004200 */
[----:B------:R-:W-:Y:S01]  /*12210*/  FSEL R33, R33, RZ, P1 ;  /* 0x000000ff21217208 */ /* 0x000fe20000800000 */
[----:B------:R4:W4:Y:S01]  /*12220*/  MUFU.EX2 R57, R0 ;  /* 0x0000000000397308 */ /* 0x0009220000000800 */
[----:B------:R-:W-:Y:S01]  /*12230*/  FADD.FTZ R3, R241, -R5 ;  /* 0x80000005f1037221 */ /* 0x000fe20000010000 */
[----:B------:R-:W-:Y:S01]  /*12240*/  FMUL.FTZ R6, R6, UR4 ;  /* 0x0000000406067c20 */ /* 0x000fe20008410000 */
[----:B------:R-:W-:Y:S01]  /*12250*/  F2FP.BF16.F32.PACK_AB R8, R60, R58 ;  /* 0x0000003a3c08723e */ /* 0x000fe200000010ff */
[----:B---3--:R-:W-:Y:S01]  /*12260*/  FFMA.FTZ R4, R28, UR4, -R33 ;  /* 0x000000041c047c23 */ /* 0x008fe20008010821 */
[----:B--2---:R-:W-:Y:S01]  /*12270*/  FFMA.FTZ R2, R21, UR4, -R34 ;  /* 0x0000000415027c23 */ /* 0x004fe20008010822 */
[----:B------:R-:W-:Y:S01]  /*12280*/  FMUL.FTZ R3, R3, UR4 ;  /* 0x0000000403037c20 */ /* 0x000fe20008410000 */
[----:B------:R-:W2:Y:S01]  /*12290*/  MUFU.EX2 R40, R6 ;  /* 0x0000000600287308 */ /* 0x000ea20000000800 */
[----:B----4-:R-:W-:-:S03]  /*122a0*/  F2FP.BF16.F32.PACK_AB R10, R56, R208 ;  /* 0x000000d0380a723e */ /* 0x010fc600000010ff */
[----:B------:R3:W-:Y:S01]  /*122b0*/  MUFU.EX2 R53, R2 ;  /* 0x0000000200357308 */ /* 0x0007e20000000800 */
[----:B------:R-:W-:-:S03]  /*122c0*/  FFMA.FTZ R0, R19, UR4, -R34 ;  /* 0x0000000413007c23 */ /* 0x000fc60008010822 */
[----:B------:R4:W-:Y:S01]  /*122d0*/  MUFU.EX2 R51, R4 ;  /* 0x0000000400337308 */ /* 0x0009e20000000800 */
[----:B------:R-:W-:-:S03]  /*122e0*/  F2FP.BF16.F32.PACK_AB R9, R240, R57 ;  /* 0x00000039f009723e */ /* 0x000fc600000010ff */
[----:B------:R1:W1:Y:S01]  /*122f0*/  MUFU.EX2 R59, R0 ;  /* 0x00000000003b7308 */ /* 0x0002620000000800 */
[----:B------:R-:W-:Y:S01]  /*12300*/  MOV R241, R42 ;  /* 0x0000002a00f17202 */ /* 0x000fe20000000f00 */
[-C--:B--2---:R-:W-:Y:S01]  /*12310*/  FMUL.FTZ R180, R180, R40.reuse ;  /* 0x00000028b4b47220 */ /* 0x084fe20000410000 */
[----:B------:R-:W-:Y:S01]  /*12320*/  FMUL.FTZ R181, R181, R40 ;  /* 0x00000028b5b57220 */ /* 0x000fe20000410000 */
[----:B------:R-:W2:Y:S01]  /*12330*/  MUFU.EX2 R39, R3 ;  /* 0x0000000300277308 */ /* 0x000ea20000000800 */
[----:B---3--:R-:W-:-:S04]  /*12340*/  FFMA.FTZ R2, R16, UR4, -R32 ;  /* 0x0000000410027c23 */ /* 0x008fc80008010820 */
[----:B------:R3:W-:Y:S01]  /*12350*/  MUFU.EX2 R232, R2 ;  /* 0x0000000200e87308 */ /* 0x0007e20000000800 */
[----:B----4-:R-:W-:Y:S01]  /*12360*/  FSEL R4, R169, RZ, P1 ;  /* 0x000000ffa9047208 */ /* 0x010fe20000800000 */
[----:B-1----:R-:W-:Y:S01]  /*12370*/  FFMA.FTZ R0, R27, UR4, -R32 ;  /* 0x000000041b007c23 */ /* 0x002fe20008010820 */
[----:B------:R-:W-:-:S03]  /*12380*/  F2FP.BF16.F32.PACK_AB R11, R59, R53 ;  /* 0x000000353b0b723e */ /* 0x000fc600000010ff */
[----:B------:R1:W-:Y:S01]  /*12390*/  MUFU.EX2 R50, R0 ;  /* 0x0000000000327308 */ /* 0x0003e20000000800 */
[-C--:B--2---:R-:W-:Y:S01]  /*123a0*/  FMUL.FTZ R182, R182, R39.reuse ;  /* 0x00000027b6b67220 */ /* 0x084fe20000410000 */
[----:B------:R-:W-:Y:S01]  /*123b0*/  FMUL.FTZ R183, R183, R39 ;  /* 0x00000027b7b77220 */ /* 0x000fe20000410000 */
[----:B---3--:R-:W-:-:S04]  /*123c0*/  FFMA.FTZ R2, R22, UR4, -R32 ;  /* 0x0000000416027c23 */ /* 0x008fc80008010820 */
[----:B------:R2:W-:Y:S01]  /*123d0*/  MUFU.EX2 R54, R2 ;  /* 0x0000000200367308 */ /* 0x0005e20000000800 */
[----:B-1----:R-:W-:-:S04]  /*123e0*/  FFMA.FTZ R0, R20, UR4, -R32 ;  /* 0x0000000414007c23 */ /* 0x002fc80008010820 */
[----:B------:R1:W3:Y:S01]  /*123f0*/  MUFU.EX2 R61, R0 ;  /* 0x00000000003d7308 */ /* 0x0002e20000000800 */
[----:B--2---:R-:W-:-:S04]  /*12400*/  FFMA.FTZ R2, R29, UR4, -R33 ;  /* 0x000000041d027c23 */ /* 0x004fc80008010821 */
[----:B------:R2:W4:Y:S01]  /*12410*/  MUFU.EX2 R230, R2 ;  /* 0x0000000200e67308 */ /* 0x0005220000000800 */
[--C-:B-1----:R-:W-:Y:S01]  /*12420*/  FFMA.FTZ R0, R23, UR4, -R33.reuse ;  /* 0x0000000417007c23 */ /* 0x102fe20008010821 */
[----:B---3--:R-:W-:Y:S01]  /*12430*/  F2FP.BF16.F32.PACK_AB R6, R61, R54 ;  /* 0x000000363d06723e */ /* 0x008fe200000010ff */
[-C--:B------:R-:W-:Y:S01]  /*12440*/  FMUL.FTZ R188, R188, R40.reuse ;  /* 0x00000028bcbc7220 */ /* 0x080fe20000410000 */
[-C--:B------:R-:W-:Y:S01]  /*12450*/  FMUL.FTZ R189, R189, R40.reuse ;  /* 0x00000028bdbd7220 */ /* 0x080fe20000410000 */
[----:B------:R1:W-:Y:S01]  /*12460*/  MUFU.EX2 R55, R0 ;  /* 0x0000000000377308 */ /* 0x0003e20000000800 */
[-C--:B------:R-:W-:Y:S01]  /*12470*/  FMUL.FTZ R190, R190, R39.reuse ;  /* 0x00000027bebe7220 */ /* 0x080fe20000410000 */
[-C--:B------:R-:W-:Y:S01]  /*12480*/  FMUL.FTZ R191, R191, R39.reuse ;  /* 0x00000027bfbf7220 */ /* 0x080fe20000410000 */
[----:B------:R-:W-:Y:S01]  /*12490*/  IADD3 R36, PT, PT, R44, 0xc040, RZ ;  /* 0x0000c0402c247810 */ /* 0x000fe20007ffe0ff */
[----:B------:R-:W-:Y:S01]  /*124a0*/  HMMA.16816.F32.BF16 R180, R8, R12, R180 ;  /* 0x0000000c08b4723c */ /* 0x000fe200000418b4 */
[-C--:B------:R-:W-:Y:S01]  /*124b0*/  FMUL.FTZ R68, R68, R40.reuse ;  /* 0x0000002844447220 */ /* 0x080fe20000410000 */
[----:B--2---:R-:W-:Y:S01]  /*124c0*/  FSEL R2, R172, RZ, P2 ;  /* 0x000000ffac027208 */ /* 0x004fe20001000000 */
[----:B------:R-:W-:Y:S01]  /*124d0*/  FMUL.FTZ R69, R69, R40 ;  /* 0x0000002845457220 */ /* 0x000fe20000410000 */
[----:B----4-:R-:W-:Y:S01]  /*124e0*/  F2FP.BF16.F32.PACK_AB R5, R51, R230 ;  /* 0x000000e63305723e */ /* 0x010fe200000010ff */
[-C--:B------:R-:W-:Y:S01]  /*124f0*/  FMUL.FTZ R70, R70, R39.reuse ;  /* 0x0000002746467220 */ /* 0x080fe20000410000 */
[-C--:B------:R-:W-:Y:S01]  /*12500*/  FMUL.FTZ R71, R71, R39.reuse ;  /* 0x0000002747477220 */ /* 0x080fe20000410000 */
[-C--:B------:R-:W-:Y:S01]  /*12510*/  FMUL.FTZ R80, R80, R40.reuse ;  /* 0x0000002850507220 */ /* 0x080fe20000410000 */
[----:B------:R-:W-:Y:S01]  /*12520*/  FMUL.FTZ R81, R81, R40 ;  /* 0x0000002851517220 */ /* 0x000fe20000410000 */
[-C--:B------:R-:W-:Y:S01]  /*12530*/  FMUL.FTZ R82, R82, R39.reuse ;  /* 0x0000002752527220 */ /* 0x080fe20000410000 */
[----:B-1----:R-:W-:Y:S01]  /*12540*/  FADD.FTZ R0, R237, -R2 ;  /* 0x80000002ed007221 */ /* 0x002fe20000010000 */
[----:B------:R-:W-:Y:S01]  /*12550*/  FADD.FTZ R2, R236, -R4 ;  /* 0x80000004ec027221 */ /* 0x000fe20000010000 */
[----:B------:R-:W-:Y:S01]  /*12560*/  F2FP.BF16.F32.PACK_AB R4, R50, R232 ;  /* 0x000000e83204723e */ /* 0x000fe200000010ff */
[-C--:B------:R-:W-:Y:S01]  /*12570*/  FMUL.FTZ R83, R83, R39.reuse ;  /* 0x0000002753537220 */ /* 0x080fe20000410000 */
[----:B------:R-:W-:Y:S01]  /*12580*/  FMUL.FTZ R0, R0, UR4 ;  /* 0x0000000400007c20 */ /* 0x000fe20008410000 */
[----:B------:R-:W-:Y:S01]  /*12590*/  FMUL.FTZ R2, R2, UR4 ;  /* 0x0000000402027c20 */ /* 0x000fe20008410000 */
[-C--:B------:R-:W-:Y:S01]  /*125a0*/  FMUL.FTZ R84, R84, R40.reuse ;  /* 0x0000002854547220 */ /* 0x080fe20000410000 */
[-C--:B------:R-:W-:Y:S01]  /*125b0*/  FMUL.FTZ R85, R85, R40.reuse ;  /* 0x0000002855557220 */ /* 0x080fe20000410000 */
[----:B------:R1:W2:Y:S01]  /*125c0*/  MUFU.EX2 R38, R0 ;  /* 0x0000000000267308 */ /* 0x0002a20000000800 */
[-C--:B------:R-:W-:Y:S01]  /*125d0*/  FMUL.FTZ R86, R86, R39.reuse ;  /* 0x0000002756567220 */ /* 0x080fe20000410000 */
[-C--:B------:R-:W-:Y:S01]  /*125e0*/  FMUL.FTZ R87, R87, R39.reuse ;  /* 0x0000002757577220 */ /* 0x080fe20000410000 */
[-C--:B------:R-:W-:Y:S01]  /*125f0*/  FMUL.FTZ R96, R96, R40.reuse ;  /* 0x0000002860607220 */ /* 0x080fe20000410000 */
[----:B------:R3:W4:Y:S01]  /*12600*/  MUFU.EX2 R37, R2 ;  /* 0x0000000200257308 */ /* 0x0007220000000800 */
[----:B------:R-:W-:Y:S01]  /*12610*/  FMUL.FTZ R97, R97, R40 ;  /* 0x0000002861617220 */ /* 0x000fe20000410000 */
[-C--:B------:R-:W-:Y:S01]  /*12620*/  FMUL.FTZ R98, R98, R39.reuse ;  /* 0x0000002762627220 */ /* 0x080fe20000410000 */
[----:B------:R-:W-:Y:S01]  /*12630*/  FMUL.FTZ R99, R99, R39 ;  /* 0x0000002763637220 */ /* 0x000fe20000410000 */
[----:B------:R-:W-:Y:S01]  /*12640*/  MOV R242, R62 ;  /* 0x0000003e00f27202 */ /* 0x000fe20000000f00 */
[----:B------:R-:W-:Y:S01]  /*12650*/  LDSM.16.MT88.4 R20, [R44+0xe000] ;  /* 0x00e000002c14783b */ /* 0x000fe20000004200 */
[----:B-1----:R-:W-:Y:S01]  /*12660*/  FFMA.FTZ R0, R24, UR4, -R33 ;  /* 0x0000000418007c23 */ /* 0x002fe20008010821 */
[-C--:B--2---:R-:W-:Y:S01]  /*12670*/  FMUL.FTZ R176, R176, R38.reuse ;  /* 0x00000026b0b07220 */ /* 0x084fe20000410000 */
[----:B------:R-:W-:Y:S01]  /*12680*/  FMUL.FTZ R177, R177, R38 ;  /* 0x00000026b1b17220 */ /* 0x000fe20000410000 */
[----:B---3--:R-:W-:Y:S01]  /*12690*/  IADD3 R2, PT, PT, R44, 0xc000, RZ ;  /* 0x0000c0002c027810 */ /* 0x008fe20007ffe0ff */
[----:B----4-:R-:W-:-:S02]  /*126a0*/  FMUL.FTZ R178, R178, R37 ;  /* 0x00000025b2b27220 */ /* 0x010fc40000410000 */
[----:B------:R-:W1:Y:S01]  /*126b0*/  MUFU.EX2 R0, R0 ;  /* 0x0000000000007308 */ /* 0x000e620000000800 */
[-C--:B------:R-:W-:Y:S01]  /*126c0*/  FMUL.FTZ R179, R179, R37.reuse ;  /* 0x00000025b3b37220 */ /* 0x080fe20000410000 */
[----:B-1----:R1:W-:Y:S04]  /*126d0*/  STL [R1+0x10], R0 ;  /* 0x0000100001007387 */ /* 0x0023e80000100800 */
[----:B------:R-:W2:Y:S01]  /*126e0*/  LDL.LU R234, [R1+0x10] ;  /* 0x0000100001ea7983 */ /* 0x000ea20000300800 */
[-C--:B------:R-:W-:Y:S01]  /*126f0*/  FMUL.FTZ R184, R184, R38.reuse ;  /* 0x00000026b8b87220 */ /* 0x080fe20000410000 */
[-C--:B------:R-:W-:Y:S01]  /*12700*/  FMUL.FTZ R185, R185, R38.reuse ;  /* 0x00000026b9b97220 */ /* 0x080fe20000410000 */
[-C--:B------:R-:W-:Y:S01]  /*12710*/  FMUL.FTZ R186, R186, R37.reuse ;  /* 0x00000025baba7220 */ /* 0x080fe20000410000 */
[-C--:B------:R-:W-:Y:S01]  /*12720*/  FMUL.FTZ R187, R187, R37.reuse ;  /* 0x00000025bbbb7220 */ /* 0x080fe20000410000 */
[----:B------:R-:W-:Y:S01]  /*12730*/  @P0 VIADD R36, R2, 0xffffffc0 ;  /* 0xffffffc002240836 */ /* 0x000fe20000000000 */
        /* <DEDUP_REMOVED lines=15> */
[----:B-1----:R-:W-:Y:S01]  /*12830*/  SEL R0, R204, 0xffffffe0, !P6 ;  /* 0xffffffe0cc007807 */ /* 0x002fe20007000000 */
[-C--:B------:R-:W-:Y:S01]  /*12840*/  FMUL.FTZ R94, R94, R37.reuse ;  /* 0x000000255e5e7220 */ /* 0x080fe20000410000 */
[----:B------:R-:W-:Y:S01]  /*12850*/  FMUL.FTZ R95, R95, R37 ;  /* 0x000000255f5f7220 */ /* 0x000fe20000410000 */
[----:B------:R-:W-:Y:S01]  /*12860*/  MOV R237, R30 ;  /* 0x0000001e00ed7202 */ /* 0x000fe20000000f00 */
[----:B------:R-:W-:Y:S01]  /*12870*/  FFMA.FTZ R2, R175, UR4, -R35 ;  /* 0x00000004af027c23 */ /* 0x000fe20008010823 */
[----:B------:R-:W-:-:S02]  /*12880*/  IMAD.IADD R42, R0, 0x1, R44 ;  /* 0x00000001002a7824 */ /* 0x000fc400078e022c */
[-C--:B------:R-:W-:Y:S01]  /*12890*/  FMUL.FTZ R120, R120, R38.reuse ;  /* 0x0000002678787220 */ /* 0x080fe20000410000 */
[-C--:B------:R-:W-:Y:S01]  /*128a0*/  FMUL.FTZ R121, R121, R38.reuse ;  /* 0x0000002679797220 */ /* 0x080fe20000410000 */
[-C--:B------:R-:W-:Y:S01]  /*128b0*/  FMUL.FTZ R124, R124, R38.reuse ;  /* 0x000000267c7c7220 */ /* 0x080fe20000410000 */
[----:B------:R-:W-:Y:S01]  /*128c0*/  FMUL.FTZ R125, R125, R38 ;  /* 0x000000267d7d7220 */ /* 0x000fe20000410000 */
[----:B------:R-:W1:Y:S01]  /*128d0*/  LDSM.16.MT88.4 R16, [R42+0xc000] ;  /* 0x00c000002a10783b */ /* 0x000e620000004200 */
[-C--:B------:R-:W-:Y:S01]  /*128e0*/  FMUL.FTZ R122, R122, R37.reuse ;  /* 0x000000257a7a7220 */ /* 0x080fe20000410000 */
[-C--:B------:R-:W-:Y:S01]  /*128f0*/  FMUL.FTZ R123, R123, R37.reuse ;  /* 0x000000257b7b7220 */ /* 0x080fe20000410000 */
[-C--:B------:R-:W-:Y:S01]  /*12900*/  FMUL.FTZ R126, R126, R37.reuse ;  /* 0x000000257e7e7220 */ /* 0x080fe20000410000 */
[----:B------:R-:W3:Y:S01]  /*12910*/  LDSM.16.MT88.4 R24, [R42+0xe000] ;  /* 0x00e000002a18783b */ /* 0x000ee20000004200 */
        /* <DEDUP_REMOVED lines=34> */
[----:B------:R-:W-:Y:S01]  /*12b40*/  FMUL.FTZ R193, R193, R40 ;  /* 0x00000028c1c17220 */ /* 0x000fe20000410000 */
[C---:B-1----:R-:W-:Y:S01]  /*12b50*/  HMMA.16816.F32.BF16 R64, R8.reuse, R18, R80 ;  /* 0x000000120840723c */ /* 0x042fe20000041850 */
[----:B------:R-:W-:Y:S01]  /*12b60*/  IMAD.MOV.U32 R82, RZ, RZ, R57 ;  /* 0x000000ffff527224 */ /* 0x000fe200078e0039 */
[----:B------:R-:W-:Y:S01]  /*12b70*/  MOV R81, R56 ;  /* 0x0000003800517202 */ /* 0x000fe20000000f00 */
[----:B------:R-:W-:Y:S01]  /*12b80*/  FMUL.FTZ R194, R194, R39 ;  /* 0x00000027c2c27220 */ /* 0x000fe20000410000 */
[----:B------:R-:W-:Y:S01]  /*12b90*/  MOV R80, R55 ;  /* 0x0000003700507202 */ /* 0x000fe20000000f00 */
[-C--:B------:R-:W-:Y:S01]  /*12ba0*/  FMUL.FTZ R195, R195, R39.reuse ;  /* 0x00000027c3c37220 */ /* 0x080fe20000410000 */
[----:B------:R-:W-:Y:S01]  /*12bb0*/  MOV R83, R252 ;  /* 0x000000fc00537202 */ /* 0x000fe20000000f00 */
[-C--:B------:R-:W-:Y:S01]  /*12bc0*/  FMUL.FTZ R200, R200, R40.reuse ;  /* 0x00000028c8c87220 */ /* 0x080fe20000410000 */
[----:B------:R-:W-:Y:S01]  /*12bd0*/  FMUL.FTZ R201, R201, R40 ;  /* 0x00000028c9c97220 */ /* 0x000fe20000410000 */
[-C--:B------:R-:W-:Y:S01]  /*12be0*/  FMUL.FTZ R202, R202, R39.reuse ;  /* 0x00000027caca7220 */ /* 0x080fe20000410000 */
[----:B------:R-:W-:Y:S01]  /*12bf0*/  FMUL.FTZ R203, R203, R39 ;  /* 0x00000027cbcb7220 */ /* 0x000fe20000410000 */
[C---:B------:R-:W-:Y:S01]  /*12c00*/  HMMA.16816.F32.BF16 R116, R8.reuse, R20, R116 ;  /* 0x000000140874723c */ /* 0x040fe20000041874 */
[----:B------:R-:W-:Y:S01]  /*12c10*/  FFMA.FTZ R3, R45, UR4, -R35 ;  /* 0x000000042d037c23 */ /* 0x000fe20008010823 */
[----:B------:R-:W-:Y:S01]  /*12c20*/  MOV R210, R243 ;  /* 0x000000f300d27202 */ /* 0x000fe20000000f00 */
[-C--:B------:R-:W-:Y:S01]  /*12c30*/  FMUL.FTZ R152, R152, R38.reuse ;  /* 0x0000002698987220 */ /* 0x080fe20000410000 */
[----:B------:R-:W-:Y:S01]  /*12c40*/  FMUL.FTZ R153, R153, R38 ;  /* 0x0000002699997220 */ /* 0x000fe20000410000 */
[-C--:B------:R-:W-:Y:S01]  /*12c50*/  FMUL.FTZ R154, R154, R37.reuse ;  /* 0x000000259a9a7220 */ /* 0x080fe20000410000 */
[----:B------:R-:W-:Y:S01]  /*12c60*/  FMUL.FTZ R155, R155, R37 ;  /* 0x000000259b9b7220 */ /* 0x000fe20000410000 */
        /* <DEDUP_REMOVED lines=29> */
[C---:B---3--:R-:W-:Y:S08]  /*12e40*/  HMMA.16816.F32.BF16 R132, R8.reuse, R24, R132 ;  /* 0x000000180884723c */ /* 0x048ff00000041884 */
[----:B------:R-:W-:Y:S01]  /*12e50*/  HMMA.16816.F32.BF16 R144, R8, R26, R144 ;  /* 0x0000001a0890723c */ /* 0x000fe20000041890 */
[----:B--2---:R-:W-:-:S07]  /*12e60*/  F2FP.BF16.F32.PACK_AB R7, R234, R55 ;  /* 0x00000037ea07723e */ /* 0x004fce00000010ff */
[C---:B------:R-:W-:Y:S08]  /*12e70*/  HMMA.16816.F32.BF16 R204, R4.reuse, R12, R176 ;  /* 0x0000000c04cc723c */ /* 0x040ff000000418b0 */
[----:B------:R-:W-:Y:S01]  /*12e80*/  HMMA.16816.F32.BF16 R184, R4, R14, R184 ;  /* 0x0000000e04b8723c */ /* 0x000fe200000418b8 */
[----:B------:R-:W1:Y:S07]  /*12e90*/  LDSM.16.MT88.4 R12, [R36] ;  /* 0x00000000240c783b */ /* 0x000e6e0000004200 */
[----:B------:R-:W-:Y:S08]  /*12ea0*/  HMMA.16816.F32.BF16 R176, R8, R16, R68 ;  /* 0x0000001008b0723c */ /* 0x000ff00000041844 */
[----:B------:R-:W-:Y:S01]  /*12eb0*/  HMMA.16816.F32.BF16 R68, R4, R18, R76 ;  /* 0x000000120444723c */ /* 0x000fe2000004184c */
[----:B------:R-:W-:Y:S01]  /*12ec0*/  IMAD.MOV.U32 R77, RZ, RZ, R59 ;  /* 0x000000ffff4d7224 */ /* 0x000fe200078e003b */
[----:B------:R-:W-:-:S02]  /*12ed0*/  MOV R76, R58 ;  /* 0x0000003a004c7202 */ /* 0x000fc40000000f00 */
[----:B------:R-:W-:Y:S02]  /*12ee0*/  MOV R79, R61 ;  /* 0x0000003d004f7202 */ /* 0x000fe40000000f00 */
[----:B------:R-:W-:Y:S02]  /*12ef0*/  MOV R78, R60 ;  /* 0x0000003c004e7202 */ /* 0x000fe40000000f00 */
[C---:B------:R-:W-:Y:S08]  /*12f00*/  HMMA.16816.F32.BF16 R72, R4.reuse, R16, R72 ;  /* 0x000000100448723c */ /* 0x040ff00000041848 */
[C---:B------:R-:W-:Y:S08]  /*12f10*/  HMMA.16816.F32.BF16 R120, R4.reuse, R20, R120 ;  /* 0x000000140478723c */ /* 0x040ff00000041878 */
[C---:B------:R-:W-:Y:S01]  /*12f20*/  HMMA.16816.F32.BF16 R124, R4.reuse, R22, R124 ;  /* 0x00000016047c723c */ /* 0x040fe2000004187c */
[----:B------:R-:W-:Y:S07]  /*12f30*/  LDSM.16.MT88.4 R20, [R44+0xc800] ;  /* 0x00c800002c14783b */ /* 0x000fee0000004200 */
[----:B-1----:R-:W-:Y:S01]  /*12f40*/  HMMA.16816.F32.BF16 R56, R4, R12, R88 ;  /* 0x0000000c0438723c */ /* 0x002fe20000041858 */
[----:B------:R-:W-:Y:S01]  /*12f50*/  MOV R88, R41 ;  /* 0x0000002900587202 */ /* 0x000fe20000000f00 */
[----:B------:R-:W-:Y:S01]  /*12f60*/  IMAD.MOV.U32 R89, RZ, RZ, R48 ;  /* 0x000000ffff597224 */ /* 0x000fe200078e0030 */
[----:B------:R-:W-:Y:S01]  /*12f70*/  IADD3 R41, PT, PT, R0, R36, RZ ;  /* 0x0000002400297210 */ /* 0x000fe20007ffe0ff */
[----:B------:R-:W-:Y:S01]  /*12f80*/  FFMA.FTZ R0, R47, UR4, -R35 ;  /* 0x000000042f007c23 */ /* 0x000fe20008010823 */
[----:B------:R-:W-:-:S02]  /*12f90*/  MOV R91, R50 ;  /* 0x00000032005b7202 */ /* 0x000fc40000000f00 */
[----:B------:R-:W-:Y:S01]  /*12fa0*/  MOV R90, R49 ;  /* 0x00000031005a7202 */ /* 0x000fe20000000f00 */
[----:B------:R-:W-:Y:S01]  /*12fb0*/  HMMA.16816.F32.BF16 R60, R8, R12, R84 ;  /* 0x0000000c083c723c */ /* 0x000fe20000041854 */
[----:B------:R-:W-:Y:S01]  /*12fc0*/  IMAD.MOV.U32 R87, RZ, RZ, R54 ;  /* 0x000000ffff577224 */ /* 0x000fe200078e0036 */
[----:B------:R-:W-:Y:S01]  /*12fd0*/  MOV R86, R53 ;  /* 0x0000003500567202 */ /* 0x000fe20000000f00 */
[----:B------:R-:W-:Y:S01]  /*12fe0*/  IMAD.MOV.U32 R84, RZ, RZ, R51 ;  /* 0x000000ffff547224 */ /* 0x000fe200078e0033 */
[----:B------:R-:W-:Y:S01]  /*12ff0*/  MOV R85, R52 ;  /* 0x0000003400557202 */ /* 0x000fe20000000f00 */
[----:B------:R-:W1:Y:S03]  /*13000*/  LDSM.16.MT88.4 R16, [R41] ;  /* 0x000000002910783b */ /* 0x000e660000004200 */
[----:B------:R-:W-:Y:S01]  /*13010*/  HMMA.16816.F32.BF16 R52, R4, R14, R92 ;  /* 0x0000000e0434723c */ /* 0x000fe2000004185c */
[----:B------:R-:W-:Y:S01]  /*13020*/  IMAD.MOV.U32 R95, RZ, RZ, R31 ;  /* 0x000000ffff5f7224 */ /* 0x000fe200078e001f */
[----:B------:R2:W3:Y:S01]  /*13030*/  MUFU.EX2 R93, R2 ;  /* 0x00000002005d7308 */ /* 0x0004e20000000800 */
[----:B------:R-:W-:Y:S01]  /*13040*/  LDSM.16.MT88.4 R28, [R36+0x2000] ;  /* 0x00200000241c783b */ /* 0x000fe20000004200 */
[----:B------:R-:W-:-:S02]  /*13050*/  MOV R94, R88 ;  /* 0x00000058005e7202 */ /* 0x000fc40000000f00 */
[----:B------:R-:W-:Y:S01]  /*13060*/  MOV R88, R90 ;  /* 0x0000005a00587202 */ /* 0x000fe20000000f00 */
[----:B------:R-:W-:Y:S01]  /*13070*/  IMAD.MOV.U32 R90, RZ, RZ, R84 ;  /* 0x000000ffff5a7224 */ /* 0x000fe200078e0054 */
[----:B------:R-:W-:Y:S01]  /*13080*/  HMMA.16816.F32.BF16 R48, R8, R14, R96 ;  /* 0x0000000e0830723c */ /* 0x000fe20000041860 */
[----:B------:R-:W4:Y:S01]  /*13090*/  LDSM.16.MT88.4 R12, [R41+0x2000] ;  /* 0x00200000290c783b */ /* 0x000f220000004200 */
[----:B------:R3:W-:Y:S01]  /*130a0*/  MUFU.EX2 R96, R0 ;  /* 0x0000000000607308 */ /* 0x0007e20000000800 */
[----:B------:R-:W-:Y:S02]  /*130b0*/  MOV R84, R86 ;  /* 0x0000005600547202 */ /* 0x000fe40000000f00 */
[----:B------:R-:W-:Y:S01]  /*130c0*/  MOV R86, R80 ;  /* 0x0000005000567202 */ /* 0x000fe20000000f00 */
[----:B------:R-:W-:Y:S01]  /*130d0*/  IMAD.MOV.U32 R80, RZ, RZ, R82 ;  /* 0x000000ffff507224 */ /* 0x000fe200078e0052 */
[----:B------:R3:W-:Y:S01]  /*130e0*/  MUFU.EX2 R92, R3 ;  /* 0x00000003005c7308 */ /* 0x0007e20000000800 */
[----:B--2---:R-:W-:Y:S01]  /*130f0*/  FFMA.FTZ R2, R43, UR4, -R35 ;  /* 0x000000042b027c23 */ /* 0x004fe20008010823 */
[----:B------:R-:W-:Y:S01]  /*13100*/  MOV R82, R76 ;  /* 0x0000004c00527202 */ /* 0x000fe20000000f00 */
[----:B------:R-:W-:Y:S01]  /*13110*/  HMMA.16816.F32.BF16 R136, R4, R24, R136 ;  /* 0x000000180488723c */ /* 0x000fe20000041888 */
[----:B------:R-:W-:Y:S01]  /*13120*/  MOV R76, R78 ;  /* 0x0000004e004c7202 */ /* 0x000fe20000000f00 */
[----:B------:R2:W4:Y:S01]  /*13130*/  MUFU.EX2 R99, R2 ;  /* 0x0000000200637308 */ /* 0x0005220000000800 */
[----:B------:R-:W-:Y:S01]  /*13140*/  IMAD.MOV.U32 R78, RZ, RZ, R241 ;  /* 0x000000ffff4e7224 */ /* 0x000fe200078e00f1 */
[----:B------:R-:W-:Y:S01]  /*13150*/  MOV R98, R82 ;  /* 0x0000005200627202 */ /* 0x000fe20000000f00 */
[----:B------:R-:W-:-:S02]  /*13160*/  IMAD.MOV.U32 R43, RZ, RZ, R90 ;  /* 0x000000ffff2b7224 */ /* 0x000fc400078e005a */
[----:B---3--:R-:W-:Y:S01]  /*13170*/  FFMA.FTZ R0, R212, UR4, -R34 ;  /* 0x00000004d4007c23 */ /* 0x008fe20008010822 */
[----:B------:R-:W-:Y:S01]  /*13180*/  MOV R24, R94 ;  /* 0x0000005e00187202 */ /* 0x000fe20000000f00 */
[C---:B------:R-:W-:Y:S01]  /*13190*/  HMMA.16816.F32.BF16 R140, R4.reuse, R26, R140 ;  /* 0x0000001a048c723c */ /* 0x040fe2000004188c */
[----:B------:R-:W-:Y:S01]  /*131a0*/  MOV R26, R88 ;  /* 0x00000058001a7202 */ /* 0x000fe20000000f00 */
[----:B------:R3:W-:Y:S01]  /*131b0*/  MUFU.EX2 R252, R0 ;  /* 0x0000000000fc7308 */ /* 0x0007e20000000800 */
[----:B------:R-:W-:Y:S01]  /*131c0*/  FFMA.FTZ R3, R173, UR4, -R32 ;  /* 0x00000004ad037c23 */ /* 0x000fe20008010820 */
[----:B------:R-:W-:Y:S01]  /*131d0*/  IMAD.MOV.U32 R173, RZ, RZ, R93 ;  /* 0x000000ffffad7224 */ /* 0x000fe200078e005d */
[----:B------:R-:W-:Y:S01]  /*131e0*/  MOV R93, R95 ;  /* 0x0000005f005d7202 */ /* 0x000fe20000000f00 */
[----:B------:R-:W-:Y:S01]  /*131f0*/  IMAD.MOV.U32 R95, RZ, RZ, R89 ;  /* 0x000000ffff5f7224 */ /* 0x000fe200078e0059 */
[----:B------:R-:W-:Y:S01]  /*13200*/  MOV R89, R91 ;  /* 0x0000005b00597202 */ /* 0x000fe20000000f00 */
[--C-:B--2---:R-:W-:Y:S01]  /*13210*/  FFMA.FTZ R2, R174, UR4, -R34.reuse ;  /* 0x00000004ae027c23 */ /* 0x104fe20008010822 */
[----:B------:R-:W-:Y:S01]  /*13220*/  MOV R91, R85 ;  /* 0x00000055005b7202 */ /* 0x000fe20000000f00 */
[----:B------:R-:W-:Y:S01]  /*13230*/  IMAD.MOV.U32 R85, RZ, RZ, R87 ;  /* 0x000000ffff557224 */ /* 0x000fe200078e0057 */
[C---:B-1----:R-:W-:Y:S01]  /*13240*/  HMMA.16816.F32.BF16 R104, R4.reuse, R16, R104 ;  /* 0x000000100468723c */ /* 0x042fe20000041868 */
[----:B------:R1:W-:Y:S01]  /*13250*/  MUFU.EX2 R238, R2 ;  /* 0x0000000200ee7308 */ /* 0x0003e20000000800 */
[----:B------:R-:W-:Y:S01]  /*13260*/  MOV R87, R81 ;  /* 0x0000005100577202 */ /* 0x000fe20000000f00 */
[----:B------:R-:W-:Y:S01]  /*13270*/  IMAD.MOV.U32 R27, RZ, RZ, R95 ;  /* 0x000000ffff1b7224 */ /* 0x000fe200078e005f */
[----:B------:R-:W-:Y:S01]  /*13280*/  MOV R81, R83 ;  /* 0x0000005300517202 */ /* 0x000fe20000000f00 */
[--C-:B---3--:R-:W-:Y:S01]  /*13290*/  FFMA.FTZ R0, R168, UR4, -R34.reuse ;  /* 0x00000004a8007c23 */ /* 0x108fe20008010822 */
[----:B------:R-:W-:Y:S01]  /*132a0*/  IMAD.MOV.U32 R83, RZ, RZ, R77 ;  /* 0x000000ffff537224 */ /* 0x000fe200078e004d */
[----:B------:R-:W-:Y:S01]  /*132b0*/  MOV R77, R79 ;  /* 0x0000004f004d7202 */ /* 0x000fe20000000f00 */
[----:B------:R-:W-:Y:S01]  /*132c0*/  HMMA.16816.F32.BF16 R108, R4, R18, R108 ;  /* 0x00000012046c723c */ /* 0x000fe2000004186c */
[----:B------:R2:W-:Y:S01]  /*132d0*/  MUFU.EX2 R239, R0 ;  /* 0x0000000000ef7308 */ /* 0x0005e20000000800 */
[----:B------:R-:W-:Y:S01]  /*132e0*/  MOV R79, R242 ;  /* 0x000000f2004f7202 */ /* 0x000fe20000000f00 */
[----:B------:R-:W-:Y:S01]  /*132f0*/  IMAD.MOV.U32 R175, RZ, RZ, R85 ;  /* 0x000000ffffaf7224 */ /* 0x000fe200078e0055 */
[----:B------:R-:W-:Y:S01]  /*13300*/  MOV R97, R81 ;  /* 0x0000005100617202 */ /* 0x000fe20000000f00 */
[----:B------:R3:W-:Y:S01]  /*13310*/  MUFU.EX2 R242, R3 ;  /* 0x0000000300f27308 */ /* 0x0007e20000000800 */
[----:B------:R-:W-:Y:S01]  /*13320*/  MOV R25, R93 ;  /* 0x0000005d00197202 */ /* 0x000fe20000000f00 */
[----:B-1----:R-:W-:Y:S01]  /*13330*/  FFMA.FTZ R2, R46, UR4, -R34 ;  /* 0x000000042e027c23 */ /* 0x002fe20008010822 */
[----:B------:R-:W-:Y:S01]  /*13340*/  HMMA.16816.F32.BF16 R100, R8, R16, R100 ;  /* 0x000000100864723c */ /* 0x000fe20000041864 */
[----:B------:R-:W-:-:S02]  /*13350*/  MOV R212, R89 ;  /* 0x0000005900d47202 */ /* 0x000fc40000000f00 */
[----:B------:R1:W-:Y:S01]  /*13360*/  MUFU.EX2 R243, R2 ;  /* 0x0000000200f37308 */ /* 0x0003e20000000800 */
[----:B------:R-:W-:Y:S02]  /*13370*/  MOV R45, R91 ;  /* 0x0000005b002d7202 */ /* 0x000fe40000000f00 */
[----:B------:R-:W-:Y:S01]  /*13380*/  MOV R47, R84 ;  /* 0x00000054002f7202 */ /* 0x000fe20000000f00 */
[--C-:B--2---:R-:W-:Y:S01]  /*13390*/  FFMA.FTZ R0, R231, UR4, -R32.reuse ;  /* 0x00000004e7007c23 */ /* 0x104fe20008010820 */
[----:B------:R-:W-:Y:S01]  /*133a0*/  HMMA.16816.F32.BF16 R112, R8, R18, R112 ;  /* 0x000000120870723c */ /* 0x000fe20000041870 */
[----:B------:R-:W2:Y:S02]  /*133b0*/  LDSM.16.MT88.4 R16, [R42+0xc800] ;  /* 0x00c800002a10783b */ /* 0x000ea40000004200 */
[----:B------:R1:W-:Y:S01]  /*133c0*/  MUFU.EX2 R231, R0 ;  /* 0x0000000000e77308 */ /* 0x0003e20000000800 */
[----:B---3--:R-:W-:-:S04]  /*133d0*/  FFMA.FTZ R3, R222, UR4, -R32 ;  /* 0x00000004de037c23 */ /* 0x008fc80008010820 */
[----:B----4-:R-:W-:Y:S01]  /*133e0*/  HMMA.16816.F32.BF16 R164, R4, R12, R164 ;  /* 0x0000000c04a4723c */ /* 0x010fe200000418a4 */
[----:B-1----:R-:W-:-:S04]  /*133f0*/  FFMA.FTZ R2, R228, UR4, -R32 ;  /* 0x00000004e4027c23 */ /* 0x002fc80008010820 */
[----:B------:R1:W3:Y:S03]  /*13400*/  MUFU.EX2 R236, R2 ;  /* 0x0000000200ec7308 */ /* 0x0002e60000000800 */
[----:B------:R-:W-:Y:S01]  /*13410*/  HMMA.16816.F32.BF16 R196, R4, R14, R196 ;  /* 0x0000000e04c4723c */ /* 0x000fe200000418c4 */
[----:B------:R-:W-:Y:S01]  /*13420*/  FFMA.FTZ R0, R213, UR4, -R32 ;  /* 0x00000004d5007c23 */ /* 0x000fe20008010820 */
[----:B------:R-:W-:-:S03]  /*13430*/  MOV R213, R45 ;  /* 0x0000002d00d57202 */ /* 0x000fc60000000f00 */
[----:B------:R4:W-:Y:S03]  /*13440*/  MUFU.EX2 R241, R0 ;  /* 0x0000000000f17308 */ /* 0x0009e60000000800 */
[----:B------:R-:W-:Y:S01]  /*13450*/  HMMA.16816.F32.BF16 R192, R8, R12, R192 ;  /* 0x0000000c08c0723c */ /* 0x000fe200000418c0 */
[----:B-1----:R-:W-:-:S04]  /*13460*/  FFMA.FTZ R2, R235, UR4, -R33 ;  /* 0x00000004eb027c23 */ /* 0x002fc80008010821 */
[----:B------:R1:W-:Y:S03]  /*13470*/  MUFU.EX2 R228, R2 ;  /* 0x0000000200e47308 */ /* 0x0003e60000000800 */
[----:B------:R-:W-:Y:S01]  /*13480*/  HMMA.16816.F32.BF16 R200, R8, R14, R200 ;  /* 0x0000000e08c8723c */ /* 0x000fe200000418c8 */
[----:B------:R-:W2:Y:S01]  /*13490*/  LDSM.16.MT88.4 R12, [R36+0x800] ;  /* 0x00080000240c783b */ /* 0x000ea20000004200 */
[----:B----4-:R-:W-:-:S04]  /*134a0*/  FFMA.FTZ R0, R229, UR4, -R33 ;  /* 0x00000004e5007c23 */ /* 0x010fc80008010821 */
[----:B------:R4:W3:Y:S02]  /*134b0*/  MUFU.EX2 R229, R0 ;  /* 0x0000000000e57308 */ /* 0x0008e40000000800 */
[----:B------:R-:W-:Y:S01]  /*134c0*/  HMMA.16816.F32.BF16 R152, R4, R28, R152 ;  /* 0x0000001c0498723c */ /* 0x000fe20000041898 */
[----:B-1----:R-:W-:Y:S01]  /*134d0*/  FFMA.FTZ R2, R215, UR4, -R33 ;  /* 0x00000004d7027c23 */ /* 0x002fe20008010821 */
[----:B------:R-:W-:Y:S01]  /*134e0*/  MOV R215, R99 ;  /* 0x0000006300d77202 */ /* 0x000fe20000000f00 */
[----:B------:R-:W-:-:S05]  /*134f0*/  IMAD.MOV.U32 R99, RZ, RZ, R83 ;  /* 0x000000ffff637224 */ /* 0x000fca00078e0053 */
[----:B------:R-:W-:Y:S01]  /*13500*/  HMMA.16816.F32.BF16 R148, R8, R28, R148 ;  /* 0x0000001c0894723c */ /* 0x000fe20000041894 */
[----:B------:R-:W-:Y:S01]  /*13510*/  MOV R29, R237 ;  /* 0x000000ed001d7202 */ /* 0x000fe20000000f00 */
[----:B------:R1:W-:Y:S01]  /*13520*/  MUFU.EX2 R235, R2 ;  /* 0x0000000200eb7308 */ /* 0x0003e20000000800 */
[----:B------:R-:W-:Y:S02]  /*13530*/  IMAD.MOV.U32 R28, RZ, RZ, R80 ;  /* 0x000000ffff1c7224 */ /* 0x000fe400078e0050 */
[----:B----4-:R-:W-:Y:S01]  /*13540*/  FFMA.FTZ R0, R214, UR4, -R33 ;  /* 0x00000004d6007c23 */ /* 0x010fe20008010821 */
[----:B------:R-:W-:Y:S02]  /*13550*/  IMAD.MOV.U32 R214, RZ, RZ, R92 ;  /* 0x000000ffffd67224 */ /* 0x000fe400078e005c */
[----:B------:R-:W-:Y:S01]  /*13560*/  HMMA.16816.F32.BF16 R156, R4, R30, R156 ;  /* 0x0000001e049c723c */ /* 0x000fe2000004189c */
[----:B------:R-:W4:Y:S01]  /*13570*/  MUFU.EX2 R237, R0 ;  /* 0x0000000000ed7308 */ /* 0x000f220000000800 */
[----:B---3--:R-:W-:-:S02]  /*13580*/  F2FP.BF16.F32.PACK_AB R4, R236, R231 ;  /* 0x000000e7ec04723e */ /* 0x008fc400000010ff */
[----:B------:R-:W-:Y:S02]  /*13590*/  F2FP.BF16.F32.PACK_AB R5, R229, R228 ;  /* 0x000000e4e505723e */ /* 0x000fe400000010ff */
[----:B------:R-:W-:Y:S02]  /*135a0*/  F2FP.BF16.F32.PACK_AB R6, R242, R241 ;  /* 0x000000f1f206723e */ /* 0x000fe400000010ff */
[----:B------:R-:W-:Y:S01]  /*135b0*/  HMMA.16816.F32.BF16 R160, R8, R30, R160 ;  /* 0x0000001e08a0723c */ /* 0x000fe200000418a0 */
[----:B------:R-:W-:Y:S01]  /*135c0*/  F2FP.BF16.F32.PACK_AB R8, R96, R173 ;  /* 0x000000ad6008723e */ /* 0x000fe200000010ff */
[--C-:B-1----:R-:W-:Y:S01]  /*135d0*/  FFMA.FTZ R2, R225, UR4, -R35.reuse ;  /* 0x00000004e1027c23 */ /* 0x102fe20008010823 */
[----:B------:R-:W-:Y:S02]  /*135e0*/  F2FP.BF16.F32.PACK_AB R9, R238, R252 ;  /* 0x000000fcee09723e */ /* 0x000fe400000010ff */
[----:B------:R-:W-:Y:S02]  /*135f0*/  F2FP.BF16.F32.PACK_AB R10, R215, R214 ;  /* 0x000000d6d70a723e */ /* 0x000fe400000010ff */
[----:B----4-:R-:W-:Y:S01]  /*13600*/  F2FP.BF16.F32.PACK_AB R7, R237, R235 ;  /* 0x000000ebed07723e */ /* 0x010fe200000010ff */
[----:B------:R-:W-:Y:S01]  /*13610*/  FFMA.FTZ R0, R244, UR4, -R35 ;  /* 0x00000004f4007c23 */ /* 0x000fe20008010823 */
[----:B------:R-:W-:-:S02]  /*13620*/  F2FP.BF16.F32.PACK_AB R11, R243, R239 ;  /* 0x000000eff30b723e */ /* 0x000fc400000010ff */
[----:B------:R-:W-:Y:S02]  /*13630*/  MOV R30, R86 ;  /* 0x00000056001e7202 */ /* 0x000fe40000000f00 */
[----:B------:R-:W-:Y:S01]  /*13640*/  MOV R31, R87 ;  /* 0x00000057001f7202 */ /* 0x000fe20000000f00 */
[-C--:B------:R-:W-:Y:S01]  /*13650*/  HMMA.16816.F32.BF16 R88, R4, R22.reuse, R184 ;  /* 0x000000160458723c */ /* 0x080fe200000418b8 */
        /* <DEDUP_REMOVED lines=17> */
[----:B------:R1:W-:Y:S01]  /*13770*/  MUFU.EX2 R175, R3 ;  /* 0x0000000300af7308 */ /* 0x0003e20000000800 */
[----:B------:R-:W-:-:S03]  /*13780*/  MOV R183, R47 ;  /* 0x0000002f00b77202 */ /* 0x000fc60000000f00 */
[----:B--2---:R-:W-:Y:S01]  /*13790*/  HMMA.16816.F32.BF16 R76, R8, R16, R176 ;  /* 0x00000010084c723c */ /* 0x004fe200000418b0 */
[----:B------:R-:W-:Y:S01]  /*137a0*/  MOV R179, R29 ;  /* 0x0000001d00b37202 */ /* 0x000fe20000000f00 */
[----:B------:R-:W-:Y:S01]  /*137b0*/  IMAD.MOV.U32 R178, RZ, RZ, R26 ;  /* 0x000000ffffb27224 */ /* 0x000fe200078e001a */
[----:B------:R-:W-:Y:S01]  /*137c0*/  MOV R177, R24 ;  /* 0x0000001800b17202 */ /* 0x000fe20000000f00 */
[----:B------:R-:W-:Y:S01]  /*137d0*/  IMAD.MOV.U32 R176, RZ, RZ, R25 ;  /* 0x000000ffffb07224 */ /* 0x000fe200078e0019 */
[----:B------:R-:W-:Y:S03]  /*137e0*/  LDSM.16.MT88.4 R28, [R41+0x2800] ;  /* 0x00280000291c783b */ /* 0x000fe60000004200 */
[C---:B------:R-:W-:Y:S01]  /*137f0*/  HMMA.16816.F32.BF16 R92, R4.reuse, R20, R204 ;  /* 0x00000014045c723c */ /* 0x040fe200000418cc */
[----:B------:R-:W2:Y:S01]  /*13800*/  LDSM.16.MT88.4 R24, [R41+0x800] ;  /* 0x000800002918783b */ /* 0x000ea20000004200 */
[----:B------:R-:W-:Y:S01]  /*13810*/  MOV R244, R176 ;  /* 0x000000b000f47202 */ /* 0x000fe20000000f00 */
[----:B------:R-:W-:Y:S01]  /*13820*/  IMAD.MOV.U32 R176, RZ, RZ, R184 ;  /* 0x000000ffffb07224 */ /* 0x000fe200078e00b8 */
[----:B------:R-:W-:Y:S01]  /*13830*/  MOV R184, R181 ;  /* 0x000000b500b87202 */ /* 0x000fe20000000f00 */
[----:B------:R-:W3:Y:S01]  /*13840*/  LDSM.16.MT88.4 R20, [R44+0xe800] ;  /* 0x00e800002c14783b */ /* 0x000ee20000004200 */
[----:B-1----:R-:W-:Y:S01]  /*13850*/  IMAD.MOV.U32 R3, RZ, RZ, R191 ;  /* 0x000000ffff037224 */ /* 0x002fe200078e00bf */
[----:B------:R-:W-:Y:S01]  /*13860*/  MOV R191, R214 ;  /* 0x000000d600bf7202 */ /* 0x000fe20000000f00 */
        /* <DEDUP_REMOVED lines=8> */
[----:B------:R-:W4:Y:S07]  /*138f0*/  LDSM.16.MT88.4 R12, [R36+0x2800] ;  /* 0x00280000240c783b */ /* 0x000f2e0000004200 */
[C---:B--2---:R-:W-:Y:S08]  /*13900*/  HMMA.16816.F32.BF16 R104, R4.reuse, R24, R104 ;  /* 0x000000180468723c */ /* 0x044ff00000041868 */
[C---:B------:R-:W-:Y:S08]  /*13910*/  HMMA.16816.F32.BF16 R108, R4.reuse, R26, R108 ;  /* 0x0000001a046c723c */ /* 0x040ff0000004186c */
[C---:B---3--:R-:W-:Y:S08]  /*13920*/  HMMA.16816.F32.BF16 R120, R4.reuse, R20, R120 ;  /* 0x000000140478723c */ /* 0x048ff00000041878 */
[C---:B------:R-:W-:Y:S08]  /*13930*/  HMMA.16816.F32.BF16 R124, R4.reuse, R22, R124 ;  /* 0x00000016047c723c */ /* 0x040ff0000004187c */
[C---:B-1----:R-:W-:Y:S08]  /*13940*/  HMMA.16816.F32.BF16 R136, R4.reuse, R16, R136 ;  /* 0x000000100488723c */ /* 0x042ff00000041888 */
[C---:B------:R-:W-:Y:S08]  /*13950*/  HMMA.16816.F32.BF16 R140, R4.reuse, R18, R140 ;  /* 0x00000012048c723c */ /* 0x040ff0000004188c */
[C---:B----4-:R-:W-:Y:S08]  /*13960*/  HMMA.16816.F32.BF16 R152, R4.reuse, R12, R152 ;  /* 0x0000000c0498723c */ /* 0x050ff00000041898 */
[C---:B------:R-:W-:Y:S08]  /*13970*/  HMMA.16816.F32.BF16 R156, R4.reuse, R14, R156 ;  /* 0x0000000e049c723c */ /* 0x040ff0000004189c */
[C---:B------:R-:W-:Y:S08]  /*13980*/  HMMA.16816.F32.BF16 R164, R4.reuse, R28, R164 ;  /* 0x0000001c04a4723c */ /* 0x040ff000000418a4 */
[----:B------:R-:W-:Y:S01]  /*13990*/  HMMA.16816.F32.BF16 R196, R4, R30, R196 ;  /* 0x0000001e04c4723c */ /* 0x000fe200000418c4 */
[----:B------:R-:W-:Y:S01]  /*139a0*/  IMAD.MOV.U32 R5, RZ, RZ, R208 ;  /* 0x000000ffff057224 */ /* 0x000fe200078e00d0 */
[----:B------:R-:W-:Y:S01]  /*139b0*/  MOV R7, R97 ;  /* 0x0000006100077202 */ /* 0x000fe20000000f00 */
[----:B------:R1:W-:Y:S01]  /*139c0*/  MUFU.EX2 R208, R0 ;  /* 0x0000000000d07308 */ /* 0x0003e20000000800 */
[----:B------:R-:W-:-:S02]  /*139d0*/  MOV R6, R98 ;  /* 0x0000006200067202 */ /* 0x000fc40000000f00 */
[----:B------:R-:W-:Y:S02]  /*139e0*/  MOV R98, R210 ;  /* 0x000000d200627202 */ /* 0x000fe40000000f00 */
[----:B------:R-:W-:Y:S01]  /*139f0*/  MOV R97, R209 ;  /* 0x000000d100617202 */ /* 0x000fe20000000f00 */
[----:B------:R-:W-:Y:S01]  /*13a00*/  HMMA.16816.F32.BF16 R116, R8, R20, R116 ;  /* 0x000000140874723c */ /* 0x000fe20000041874 */
[----:B------:R2:W3:Y:S01]  /*13a10*/  MUFU.EX2 R209, R2 ;  /* 0x0000000200d17308 */ /* 0x0004e20000000800 */
[----:B-1----:R-:W-:-:S06]  /*13a20*/  FFMA.FTZ R0, R224, UR4, -R35 ;  /* 0x00000004e0007c23 */ /* 0x002fcc0008010823 */
[----:B------:R-:W-:Y:S01]  /*13a30*/  HMMA.16816.F32.BF16 R128, R8, R22, R128 ;  /* 0x000000160880723c */ /* 0x000fe20000041880 */
[----:B------:R-:W1:Y:S01]  /*13a40*/  LDSM.16.MT88.4 R20, [R44+0xd000] ;  /* 0x00d000002c14783b */ /* 0x000e620000004200 */
[----:B------:R4:W-:Y:S01]  /*13a50*/  MUFU.EX2 R210, R0 ;  /* 0x0000000000d27308 */ /* 0x0009e20000000800 */
[----:B--2---:R-:W-:Y:S01]  /*13a60*/  FFMA.FTZ R2, R220, UR4, -R35 ;  /* 0x00000004dc027c23 */ /* 0x004fe20008010823 */
[----:B------:R-:W-:-:S04]  /*13a70*/  IMAD.MOV.U32 R220, RZ, RZ, R7 ;  /* 0x000000ffffdc7224 */ /* 0x000fc800078e0007 */
[C---:B------:R-:W-:Y:S01]  /*13a80*/  HMMA.16816.F32.BF16 R132, R8.reuse, R16, R132 ;  /* 0x000000100884723c */ /* 0x040fe20000041884 */
[----:B------:R2:W-:Y:S07]  /*13a90*/  MUFU.EX2 R211, R2 ;  /* 0x0000000200d37308 */ /* 0x0005ee0000000800 */
[----:B------:R-:W-:Y:S01]  /*13aa0*/  HMMA.16816.F32.BF16 R144, R8, R18, R144 ;  /* 0x000000120890723c */ /* 0x000fe20000041890 */
[----:B----4-:R-:W-:Y:S01]  /*13ab0*/  FFMA.FTZ R0, R245, UR4, -R34 ;  /* 0x00000004f5007c23 */ /* 0x010fe20008010822 */
[----:B------:R-:W4:Y:S01]  /*13ac0*/  LDSM.16.MT88.4 R16, [R42+0xd000] ;  /* 0x00d000002a10783b */ /* 0x000f220000004200 */
[----:B------:R-:W-:-:S02]  /*13ad0*/  MOV R245, R6 ;  /* 0x0000000600f57202 */ /* 0x000fc40000000f00 */
[----:B------:R3:W-:Y:S01]  /*13ae0*/  MUFU.EX2 R205, R0 ;  /* 0x0000000000cd7308 */ /* 0x0007e20000000800 */
[--C-:B--2---:R-:W-:Y:S02]  /*13af0*/  FFMA.FTZ R2, R227, UR4, -R34.reuse ;  /* 0x00000004e3027c23 */ /* 0x104fe40008010822 */
[C---:B------:R-:W-:Y:S02]  /*13b00*/  HMMA.16816.F32.BF16 R148, R8.reuse, R12, R148 ;  /* 0x0000000c0894723c */ /* 0x040fe40000041894 */
[----:B------:R2:W1:Y:S06]  /*13b10*/  MUFU.EX2 R206, R2 ;  /* 0x0000000200ce7308 */ /* 0x00046c0000000800 */
[----:B------:R-:W-:Y:S01]  /*13b20*/  HMMA.16816.F32.BF16 R160, R8, R14, R160 ;  /* 0x0000000e08a0723c */ /* 0x000fe200000418a0 */
[----:B------:R-:W4:Y:S01]  /*13b30*/  LDSM.16.MT88.4 R12, [R36+0x1000] ;  /* 0x00100000240c783b */ /* 0x000f220000004200 */
[----:B---3--:R-:W-:-:S04]  /*13b40*/  FFMA.FTZ R0, R226, UR4, -R34 ;  /* 0x00000004e2007c23 */ /* 0x008fc80008010822 */
[----:B------:R3:W-:Y:S02]  /*13b50*/  MUFU.EX2 R207, R0 ;  /* 0x0000000000cf7308 */ /* 0x0007e40000000800 */
[C---:B------:R-:W-:Y:S01]  /*13b60*/  HMMA.16816.F32.BF16 R100, R8.reuse, R24, R100 ;  /* 0x000000180864723c */ /* 0x040fe20000041864 */
[----:B--2---:R-:W-:Y:S01]  /*13b70*/  FFMA.FTZ R2, R221, UR4, -R34 ;  /* 0x00000004dd027c23 */ /* 0x004fe20008010822 */
[----:B------:R-:W-:Y:S01]  /*13b80*/  MOV R24, R179 ;  /* 0x000000b300187202 */ /* 0x000fe20000000f00 */
[----:B------:R-:W-:Y:S01]  /*13b90*/  IMAD.MOV.U32 R179, RZ, RZ, R187 ;  /* 0x000000ffffb37224 */ /* 0x000fe200078e00bb */
[----:B------:R-:W-:Y:S01]  /*13ba0*/  MOV R187, R173 ;  /* 0x000000ad00bb7202 */ /* 0x000fe20000000f00 */
[----:B------:R2:W1:Y:S01]  /*13bb0*/  MUFU.EX2 R204, R2 ;  /* 0x0000000200cc7308 */ /* 0x0004620000000800 */
[----:B------:R-:W-:Y:S02]  /*13bc0*/  MOV R25, R190 ;  /* 0x000000be00197202 */ /* 0x000fe40000000f00 */
[C---:B------:R-:W-:Y:S01]  /*13bd0*/  HMMA.16816.F32.BF16 R112, R8.reuse, R26, R112 ;  /* 0x0000001a0870723c */ /* 0x040fe20000041870 */
[----:B------:R-:W-:Y:S01]  /*13be0*/  MOV R26, R177 ;  /* 0x000000b1001a7202 */ /* 0x000fe20000000f00 */
[----:B------:R-:W-:Y:S01]  /*13bf0*/  IMAD.MOV.U32 R27, RZ, RZ, R178 ;  /* 0x000000ffff1b7224 */ /* 0x000fe200078e00b2 */
[----:B------:R-:W-:Y:S01]  /*13c00*/  MOV R177, R185 ;  /* 0x000000b900b17202 */ /* 0x000fe20000000f00 */
[----:B---3--:R-:W-:Y:S01]  /*13c10*/  FFMA.FTZ R0, R250, UR4, -R32 ;  /* 0x00000004fa007c23 */ /* 0x008fe20008010820 */
[----:B------:R-:W-:Y:S01]  /*13c20*/  MOV R178, R186 ;  /* 0x000000ba00b27202 */ /* 0x000fe20000000f00 */
[----:B------:R-:W-:Y:S01]  /*13c30*/  IMAD.MOV.U32 R185, RZ, RZ, R182 ;  /* 0x000000ffffb97224 */ /* 0x000fe200078e00b6 */
[----:B------:R-:W-:Y:S01]  /*13c40*/  MOV R190, R180 ;  /* 0x000000b400be7202 */ /* 0x000fe20000000f00 */
[----:B------:R3:W-:Y:S01]  /*13c50*/  MUFU.EX2 R46, R0 ;  /* 0x00000000002e7308 */ /* 0x0007e20000000800 */
[----:B------:R-:W-:Y:S01]  /*13c60*/  HMMA.16816.F32.BF16 R192, R8, R28, R192 ;  /* 0x0000001c08c0723c */ /* 0x000fe200000418c0 */
[----:B------:R-:W-:Y:S01]  /*13c70*/  MOV R186, R183 ;  /* 0x000000b700ba7202 */ /* 0x000fe20000000f00 */
[----:B--2---:R-:W-:-:S04]  /*13c80*/  FFMA.FTZ R2, R248, UR4, -R32 ;  /* 0x00000004f8027c23 */ /* 0x004fc80008010820 */
[----:B------:R2:W4:Y:S02]  /*13c90*/  MUFU.EX2 R168, R2 ;  /* 0x0000000200a87308 */ /* 0x0005240000000800 */
[----:B------:R-:W-:Y:S01]  /*13ca0*/  HMMA.16816.F32.BF16 R200, R8, R30, R200 ;  /* 0x0000001e08c8723c */ /* 0x000fe200000418c8 */
[----:B------:R-:W-:Y:S01]  /*13cb0*/  F2FP.BF16.F32.PACK_AB R8, R209, R208 ;  /* 0x000000d0d108723e */ /* 0x000fe200000010ff */
[----:B------:R-:W-:Y:S01]  /*13cc0*/  LDSM.16.MT88.4 R28, [R41+0x3000] ;  /* 0x00300000291c783b */ /* 0x000fe20000004200 */
[----:B-1----:R-:W-:Y:S01]  /*13cd0*/  F2FP.BF16.F32.PACK_AB R9, R206, R205 ;  /* 0x000000cdce09723e */ /* 0x002fe200000010ff */
[----:B---3--:R-:W-:Y:S01]  /*13ce0*/  FFMA.FTZ R0, R246, UR4, -R32 ;  /* 0x00000004f6007c23 */ /* 0x008fe20008010820 */
[----:B------:R-:W-:Y:S02]  /*13cf0*/  F2FP.BF16.F32.PACK_AB R10, R211, R210 ;  /* 0x000000d2d30a723e */ /* 0x000fe400000010ff */
[----:B------:R-:W-:Y:S01]  /*13d00*/  F2FP.BF16.F32.PACK_AB R11, R204, R207 ;  /* 0x000000cfcc0b723e */ /* 0x000fe200000010ff */
[----:B------:R1:W3:Y:S01]  /*13d10*/  MUFU.EX2 R174, R0 ;  /* 0x0000000000ae7308 */ /* 0x0002e20000000800 */
[----:B--2---:R-:W-:Y:S01]  /*13d20*/  FFMA.FTZ R2, R251, UR4, -R33 ;  /* 0x00000004fb027c23 */ /* 0x004fe20008010821 */
[----:B----4-:R-:W-:-:S04]  /*13d30*/  F2FP.BF16.F32.PACK_AB R4, R168, R46 ;  /* 0x0000002ea804723e */ /* 0x010fc800000010ff */
[C---:B------:R-:W-:Y:S01]  /*13d40*/  HMMA.16816.F32.BF16 R224, R8.reuse, R22, R80 ;  /* 0x0000001608e0723c */ /* 0x040fe20000041850 */
[----:B------:R2:W-:Y:S01]  /*13d50*/  MUFU.EX2 R43, R2 ;  /* 0x00000002002b7308 */ /* 0x0005e20000000800 */
[----:B------:R-:W-:Y:S01]  /*13d60*/  IMAD.MOV.U32 R83, RZ, RZ, R245 ;  /* 0x000000ffff537224 */ /* 0x000fe200078e00f5 */
[----:B------:R-:W-:Y:S01]  /*13d70*/  MOV R82, R220 ;  /* 0x000000dc00527202 */ /* 0x000fe20000000f00 */
[----:B------:R-:W-:Y:S01]  /*13d80*/  IMAD.MOV.U32 R80, RZ, RZ, R26 ;  /* 0x000000ffff507224 */ /* 0x000fe200078e001a */
[----:B------:R-:W-:Y:S01]  /*13d90*/  MOV R81, R244 ;  /* 0x000000f400517202 */ /* 0x000fe20000000f00 */
[--C-:B-1----:R-:W-:Y:S01]  /*13da0*/  FFMA.FTZ R0, R249, UR4, -R33.reuse ;  /* 0x00000004f9007c23 */ /* 0x102fe20008010821 */
[----:B---3--:R-:W-:Y:S01]  /*13db0*/  F2FP.BF16.F32.PACK_AB R6, R175, R174 ;  /* 0x000000aeaf06723e */ /* 0x008fe200000010ff */
[----:B------:R-:W-:Y:S02]  /*13dc0*/  HMMA.16816.F32.BF16 R180, R8, R20, R84 ;  /* 0x0000001408b4723c */ /* 0x000fe40000041854 */
[----:B------:R1:W3:Y:S01]  /*13dd0*/  MUFU.EX2 R45, R0 ;  /* 0x00000000002d7308 */ /* 0x0002e20000000800 */
[----:B--2---:R-:W-:-:S05]  /*13de0*/  FFMA.FTZ R2, R247, UR4, -R33 ;  /* 0x00000004f7027c23 */ /* 0x004fca0008010821 */
[C---:B------:R-:W-:Y:S01]  /*13df0*/  HMMA.16816.F32.BF16 R248, R8.reuse, R16, R76 ;  /* 0x0000001008f8723c */ /* 0x040fe2000004184c */
[----:B------:R2:W-:Y:S01]  /*13e00*/  MUFU.EX2 R47, R2 ;  /* 0x00000002002f7308 */ /* 0x0005e20000000800 */
[----:B------:R-:W-:Y:S01]  /*13e10*/  MOV R77, R27 ;  /* 0x0000001b004d7202 */ /* 0x000fe20000000f00 */
[----:B------:R-:W-:Y:S01]  /*13e20*/  IMAD.MOV.U32 R78, RZ, RZ, R25 ;  /* 0x000000ffff4e7224 */ /* 0x000fe200078e0019 */
[----:B------:R-:W-:Y:S02]  /*13e30*/  MOV R76, R24 ;  /* 0x00000018004c7202 */ /* 0x000fe40000000f00 */
[----:B------:R-:W4:Y:S01]  /*13e40*/  LDSM.16.MT88.4 R24, [R41+0x1000] ;  /* 0x001000002918783b */ /* 0x000f220000004200 */
[----:B------:R-:W-:Y:S01]  /*13e50*/  MOV R79, R176 ;  /* 0x000000b0004f7202 */ /* 0x000fe20000000f00 */
[----:B-1----:R-:W-:Y:S01]  /*13e60*/  FFMA.FTZ R0, R216, UR4, -R33 ;  /* 0x00000004d8007c23 */ /* 0x002fe20008010821 */
[----:B------:R-:W-:Y:S01]  /*13e70*/  HMMA.16816.F32.BF16 R84, R8, R18, R64 ;  /* 0x000000120854723c */ /* 0x000fe20000041840 */
[----:B------:R-:W-:Y:S01]  /*13e80*/  MOV R176, R177 ;  /* 0x000000b100b07202 */ /* 0x000fe20000000f00 */
[----:B------:R-:W-:Y:S01]  /*13e90*/  IMAD.MOV.U32 R177, RZ, RZ, R178 ;  /* 0x000000ffffb17224 */ /* 0x000fe200078e00b2 */
[----:B------:R-:W1:Y:S01]  /*13ea0*/  MUFU.EX2 R173, R0 ;  /* 0x0000000000ad7308 */ /* 0x000e620000000800 */
[----:B------:R-:W-:-:S02]  /*13eb0*/  MOV R178, R179 ;  /* 0x000000b300b27202 */ /* 0x000fc40000000f00 */
[----:B--2---:R-:W-:Y:S02]  /*13ec0*/  MOV R2, R5 ;  /* 0x0000000500027202 */ /* 0x004fe40000000f00 */
[----:B---3--:R-:W-:Y:S01]  /*13ed0*/  F2FP.BF16.F32.PACK_AB R5, R45, R43 ;  /* 0x0000002b2d05723e */ /* 0x008fe200000010ff */
[C---:B------:R-:W-:Y:S01]  /*13ee0*/  HMMA.16816.F32.BF16 R244, R8.reuse, R12, R60 ;  /* 0x0000000c08f4723c */ /* 0x040fe2000004183c */
[----:B------:R-:W-:Y:S02]  /*13ef0*/  MOV R179, R190 ;  /* 0x000000be00b37202 */ /* 0x000fe40000000f00 */
[----:B------:R-:W-:Y:S02]  /*13f00*/  MOV R190, R215 ;  /* 0x000000d700be7202 */ /* 0x000fe40000000f00 */
[----:B-1----:R-:W-:Y:S01]  /*13f10*/  F2FP.BF16.F32.PACK_AB R7, R173, R47 ;  /* 0x0000002fad07723e */ /* 0x002fe200000010ff */
[----:B------:R-:W-:Y:S02]  /*13f20*/  IMAD.MOV.U32 R0, RZ, RZ, R223 ;  /* 0x000000ffff007224 */ /* 0x000fe400078e00df */
[----:B------:R-:W-:Y:S02]  /*13f30*/  HMMA.16816.F32.BF16 R220, R8, R14, R48 ;  /* 0x0000000e08dc723c */ /* 0x000fe40000041830 */
[----:B------:R-:W-:-:S06]  /*13f40*/  FFMA.FTZ R0, R0, UR4, -R32 ;  /* 0x0000000400007c23 */ /* 0x000fcc0008010820 */
[C---:B------:R-:W-:Y:S08]  /*13f50*/  HMMA.16816.F32.BF16 R92, R4.reuse, R20, R92 ;  /* 0x00000014045c723c */ /* 0x040ff0000004185c */
[C---:B------:R-:W-:Y:S01]  /*13f60*/  HMMA.16816.F32.BF16 R88, R4.reuse, R22, R88 ;  /* 0x000000160458723c */ /* 0x040fe20000041858 */
[----:B------:R-:W1:Y:S07]  /*13f70*/  LDSM.16.MT88.4 R20, [R44+0xf000] ;  /* 0x00f000002c14783b */ /* 0x000e6e0000004200 */
[C---:B------:R-:W-:Y:S08]  /*13f80*/  HMMA.16816.F32.BF16 R72, R4.reuse, R16, R72 ;  /* 0x000000100448723c */ /* 0x040ff00000041848 */
[C---:B------:R-:W-:Y:S01]  /*13f90*/  HMMA.16816.F32.BF16 R68, R4.reuse, R18, R68 ;  /* 0x000000120444723c */ /* 0x040fe20000041844 */
[----:B------:R-:W2:Y:S07]  /*13fa0*/  LDSM.16.MT88.4 R16, [R42+0xf000] ;  /* 0x00f000002a10783b */ /* 0x000eae0000004200 */
[C---:B------:R-:W-:Y:S08]  /*13fb0*/  HMMA.16816.F32.BF16 R56, R4.reuse, R12, R56 ;  /* 0x0000000c0438723c */ /* 0x040ff00000041838 */
[C---:B------:R-:W-:Y:S01]  /*13fc0*/  HMMA.16816.F32.BF16 R52, R4.reuse, R14, R52 ;  /* 0x0000000e0434723c */ /* 0x040fe20000041834 */
[----:B------:R-:W3:Y:S07]  /*13fd0*/  LDSM.16.MT88.4 R12, [R36+0x3000] ;  /* 0x00300000240c783b */ /* 0x000eee0000004200 */
[C---:B----4-:R-:W-:Y:S08]  /*13fe0*/  HMMA.16816.F32.BF16 R104, R4.reuse, R24, R104 ;  /* 0x000000180468723c */ /* 0x050ff00000041868 */
[C---:B------:R-:W-:Y:S08]  /*13ff0*/  HMMA.16816.F32.BF16 R108, R4.reuse, R26, R108 ;  /* 0x0000001a046c723c */ /* 0x040ff0000004186c */
        /* <DEDUP_REMOVED lines=22> */
[----:B------:R-:W-:Y:S01]  /*14160*/  IMAD.MOV.U32 R76, RZ, RZ, R77 ;  /* 0x000000ffff4c7224 */ /* 0x000fe200078e004d */
[----:B------:R-:W-:Y:S01]  /*14170*/  MOV R77, R80 ;  /* 0x00000050004d7202 */ /* 0x000fe20000000f00 */
[C---:B------:R-:W-:Y:S01]  /*14180*/  HMMA.16816.F32.BF16 R216, R8.reuse, R24, R100 ;  /* 0x0000001808d8723c */ /* 0x040fe20000041864 */
[----:B------:R-:W-:Y:S01]  /*14190*/  MOV R80, R81 ;  /* 0x0000005100507202 */ /* 0x000fe20000000f00 */
[----:B------:R-:W-:Y:S01]  /*141a0*/  IMAD.MOV.U32 R81, RZ, RZ, R82 ;  /* 0x000000ffff517224 */ /* 0x000fe200078e0052 */
[----:B------:R-:W-:Y:S01]  /*141b0*/  MOV R82, R83 ;  /* 0x0000005300527202 */ /* 0x000fe20000000f00 */
[----:B------:R-:W-:Y:S01]  /*141c0*/  FFMA.FTZ R3, R3, UR4, -R33 ;  /* 0x0000000403037c23 */ /* 0x000fe20008010821 */
[----:B------:R-:W-:Y:S01]  /*141d0*/  MOV R83, R2 ;  /* 0x0000000200537202 */ /* 0x000fe20000000f00 */
[----:B------:R-:W-:Y:S01]  /*141e0*/  LDSM.16.MT88.4 R128, [R44+0xf800] ;  /* 0x00f800002c80783b */ /* 0x000fe20000004200 */
[----:B------:R-:W-:Y:S01]  /*141f0*/  MOV R6, R7 ;  /* 0x0000000700067202 */ /* 0x000fe20000000f00 */
[C---:B------:R-:W-:Y:S02]  /*14200*/  HMMA.16816.F32.BF16 R116, R8.reuse, R20, R116 ;  /* 0x000000140874723c */ /* 0x040fe40000041874 */
[----:B------:R-:W2:Y:S01]  /*14210*/  LDL.LU R2, [R1+0x34] ;  /* 0x0000340001027983 */ /* 0x000ea20000300800 */
        /* <DEDUP_REMOVED lines=22> */
[----:B------:R-:W-:Y:S01]  /*14380*/  MUFU.EX2 R24, R0 ;  /* 0x0000000000187308 */ /* 0x000fe20000000800 */
[----:B------:R-:W-:Y:S01]  /*14390*/  MOV R76, R77 ;  /* 0x0000004d004c7202 */ /* 0x000fe20000000f00 */
[C---:B------:R-:W-:Y:S01]  /*143a0*/  HMMA.16816.F32.BF16 R132, R8.reuse, R16, R132 ;  /* 0x000000100884723c */ /* 0x040fe20000041884 */
[----:B------:R-:W-:Y:S01]  /*143b0*/  MOV R77, R80 ;  /* 0x00000050004d7202 */ /* 0x000fe20000000f00 */
[----:B------:R-:W-:Y:S01]  /*143c0*/  IMAD.MOV.U32 R80, RZ, RZ, R81 ;  /* 0x000000ffff507224 */ /* 0x000fe200078e0051 */
[----:B------:R-:W-:Y:S01]  /*143d0*/  MOV R189, R240 ;  /* 0x000000f000bd7202 */ /* 0x000fe20000000f00 */
[----:B------:R-:W-:Y:S01]  /*143e0*/  MUFU.EX2 R21, R3 ;  /* 0x0000000300157308 */ /* 0x000fe20000000800 */
[----:B------:R-:W-:Y:S01]  /*143f0*/  MOV R81, R82 ;  /* 0x0000005200517202 */ /* 0x000fe20000000f00 */
[----:B------:R1:W5:Y:S01]  /*14400*/  LDL.LU R240, [R1+0x58] ;  /* 0x0000580001f07983 */ /* 0x0003620000300800 */
[----:B------:R-:W-:Y:S01]  /*14410*/  MOV R82, R83 ;  /* 0x0000005300527202 */ /* 0x000fe20000000f00 */
[----:B------:R-:W-:Y:S01]  /*14420*/  IMAD.MOV.U32 R83, RZ, RZ, R188 ;  /* 0x000000ffff537224 */ /* 0x000fe200078e00bc */
[----:B------:R-:W-:Y:S01]  /*14430*/  MOV R188, R189 ;  /* 0x000000bd00bc7202 */ /* 0x000fe20000000f00 */
[C---:B------:R-:W-:Y:S01]  /*14440*/  HMMA.16816.F32.BF16 R64, R8.reuse, R18, R144 ;  /* 0x000000120840723c */ /* 0x040fe20000041890 */
[----:B------:R-:W-:Y:S01]  /*14450*/  MOV R189, R190 ;  /* 0x000000be00bd7202 */ /* 0x000fe20000000f00 */
[----:B------:R-:W-:Y:S01]  /*14460*/  IMAD.MOV.U32 R190, RZ, RZ, R239 ;  /* 0x000000ffffbe7224 */ /* 0x000fe200078e00ef */
[----:B------:R-:W-:Y:S04]  /*14470*/  LDSM.16.MT88.4 R144, [R42+0xf800] ;  /* 0x00f800002a90783b */ /* 0x000fe80000004200 */
[----:B------:R-:W-:Y:S01]  /*14480*/  LDSM.16.MT88.4 R160, [R36+0x3800] ;  /* 0x0038000024a0783b */ /* 0x000fe20000004200 */
[C---:B------:R-:W-:Y:S03]  /*14490*/  HMMA.16816.F32.BF16 R192, R8.reuse, R28, R192 ;  /* 0x0000001c08c0723c */ /* 0x040fe600000418c0 */
[----:B------:R1:W5:Y:S05]  /*144a0*/  LDL.LU R239, [R1+0x54] ;  /* 0x0000540001ef7983 */ /* 0x00036a0000300800 */
[C---:B------:R-:W-:Y:S01]  /*144b0*/  HMMA.16816.F32.BF16 R212, R8.reuse, R26, R112 ;  /* 0x0000001a08d4723c */ /* 0x040fe20000041870 */
[----:B------:R-:W-:Y:S07]  /*144c0*/  LDSM.16.MT88.4 R112, [R41+0x1800] ;  /* 0x001800002970783b */ /* 0x000fee0000004200 */
[----:B------:R-:W-:Y:S01]  /*144d0*/  HMMA.16816.F32.BF16 R28, R8, R30, R200 ;  /* 0x0000001e081c723c */ /* 0x000fe200000418c8 */
[----:B--2---:R-:W-:-:S04]  /*144e0*/  FFMA.FTZ R2, R2, UR4, -R32 ;  /* 0x0000000402027c23 */ /* 0x004fc80008010820 */
[----:B------:R2:W3:Y:S02]  /*144f0*/  MUFU.EX2 R23, R2 ;  /* 0x0000000200177308 */ /* 0x0004e40000000800 */
[----:B--2---:R-:W-:Y:S01]  /*14500*/  FFMA.FTZ R2, R5, UR4, -R32 ;  /* 0x0000000405027c23 */ /* 0x004fe20008010820 */
[----:B------:R-:W-:Y:S02]  /*14510*/  MOV R5, R6 ;  /* 0x0000000600057202 */ /* 0x000fe40000000f00 */
[----:B------:R-:W-:Y:S01]  /*14520*/  MOV R6, R7 ;  /* 0x0000000700067202 */ /* 0x000fe20000000f00 */
[----:B------:R-:W-:Y:S01]  /*14530*/  IMAD.MOV.U32 R7, RZ, RZ, R196 ;  /* 0x000000ffff077224 */ /* 0x000fe200078e00c4 */
[----:B------:R-:W-:Y:S01]  /*14540*/  MOV R196, R197 ;  /* 0x000000c500c47202 */ /* 0x000fe20000000f00 */
[----:B------:R-:W-:Y:S01]  /*14550*/  FFMA.FTZ R0, R5, UR4, -R33 ;  /* 0x0000000405007c23 */ /* 0x000fe20008010821 */
        /* <DEDUP_REMOVED lines=23> */
[----:B------:R-:W-:Y:S01]  /*146d0*/  MOV R81, R82 ;  /* 0x0000005200517202 */ /* 0x000fe20000000f00 */
[----:B------:R2:W-:Y:S01]  /*146e0*/  MUFU.EX2 R25, R2 ;  /* 0x0000000200197308 */ /* 0x0005e20000000800 */
[----:B------:R-:W-:Y:S01]  /*146f0*/  MOV R82, R83 ;  /* 0x0000005300527202 */ /* 0x000fe20000000f00 */
[----:B------:R-:W-:Y:S01]  /*14700*/  IMAD.MOV.U32 R83, RZ, RZ, R188 ;  /* 0x000000ffff537224 */ /* 0x000fe200078e00bc */
[----:B------:R-:W-:Y:S01]  /*14710*/  MOV R188, R189 ;  /* 0x000000bd00bc7202 */ /* 0x000fe20000000f00 */
[----:B------:R4:W1:Y:S01]  /*14720*/  MUFU.EX2 R20, R0 ;  /* 0x0000000000147308 */ /* 0x0008620000000800 */
        /* <DEDUP_REMOVED lines=9> */
[--C-:B--2---:R-:W-:Y:S01]  /*147c0*/  FFMA.FTZ R2, R5, UR4, -R33.reuse ;  /* 0x0000000405027c23 */ /* 0x104fe20008010821 */
[----:B------:R-:W-:Y:S01]  /*147d0*/  MOV R32, R196 ;  /* 0x000000c400207202 */ /* 0x000fe20000000f00 */
[----:B------:R2:W5:Y:S01]  /*147e0*/  LDL.LU R238, [R1+0x50] ;  /* 0x0000500001ee7983 */ /* 0x0005620000300800 */
[----:B------:R-:W-:Y:S01]  /*147f0*/  MOV R14, R197 ;  /* 0x000000c5000e7202 */ /* 0x000fe20000000f00 */
[----:B----4-:R-:W-:Y:S01]  /*14800*/  FFMA.FTZ R0, R233, UR4, -R33 ;  /* 0x00000004e9007c23 */ /* 0x010fe20008010821 */
        /* <DEDUP_REMOVED lines=9> */
[----:B------:R-:W-:Y:S01]  /*148a0*/  MUFU.EX2 R19, R2 ;  /* 0x0000000200137308 */ /* 0x000fe20000000800 */
[----:B------:R-:W-:Y:S01]  /*148b0*/  MOV R199, R97 ;  /* 0x0000006100c77202 */ /* 0x000fe20000000f00 */
[----:B------:R4:W2:Y:S01]  /*148c0*/  LDSM.16.MT88.4 R188, [R44+0xd800] ;  /* 0x00d800002cbc783b */ /* 0x0008a20000004200 */
[----:B------:R-:W-:-:S03]  /*148d0*/  MOV R76, R98 ;  /* 0x00000062004c7202 */ /* 0x000fc60000000f00 */
[----:B------:R4:W2:Y:S01]  /*148e0*/  LDSM.16.MT88.4 R96, [R36+0x1800] ;  /* 0x001800002460783b */ /* 0x0008a20000004200 */
[----:B------:R4:W4:Y:S01]  /*148f0*/  MUFU.EX2 R18, R0 ;  /* 0x0000000000127308 */ /* 0x0009220000000800 */
[--C-:B------:R-:W-:Y:S01]  /*14900*/  FFMA.FTZ R9, R13, UR4, -R34.reuse ;  /* 0x000000040d097c23 */ /* 0x100fe20008010822 */
[----:B------:R-:W-:Y:S01]  /*14910*/  FFMA.FTZ R8, R16, UR4, -R34 ;  /* 0x0000000410087c23 */ /* 0x000fe20008010822 */
[----:B------:R-:W-:Y:S01]  /*14920*/  MOV R13, R196 ;  /* 0x000000c4000d7202 */ /* 0x000fe20000000f00 */
[----:B------:R-:W-:Y:S01]  /*14930*/  IMAD.MOV.U32 R4, RZ, RZ, R82 ;  /* 0x000000ffff047224 */ /* 0x000fe200078e0052 */
[----:B------:R-:W-:Y:S01]  /*14940*/  MOV R16, R197 ;  /* 0x000000c500107202 */ /* 0x000fe20000000f00 */
[--C-:B------:R-:W-:Y:S01]  /*14950*/  FFMA.FTZ R12, R12, UR4, -R35.reuse ;  /* 0x000000040c0c7c23 */ /* 0x100fe20008010823 */
[----:B---3--:R-:W-:Y:S01]  /*14960*/  F2FP.BF16.F32.PACK_AB R196, R23, R22 ;  /* 0x0000001617c4723e */ /* 0x008fe200000010ff */
[--C-:B------:R-:W-:Y:S01]  /*14970*/  FFMA.FTZ R10, R32, UR4, -R35.reuse ;  /* 0x00000004200a7c23 */ /* 0x100fe20008010823 */
[----:B-1----:R-:W-:Y:S01]  /*14980*/  F2FP.BF16.F32.PACK_AB R197, R21, R20 ;  /* 0x0000001415c5723e */ /* 0x002fe200000010ff */
[----:B------:R-:W-:Y:S01]  /*14990*/  FFMA.FTZ R3, R14, UR4, -R35 ;  /* 0x000000040e037c23 */ /* 0x000fe20008010823 */
[----:B------:R-:W-:Y:S01]  /*149a0*/  MOV R26, R80 ;  /* 0x00000050001a7202 */ /* 0x000fe20000000f00 */
[----:B------:R1:W5:Y:S01]  /*149b0*/  LDL.LU R233, [R1+0x4c] ;  /* 0x00004c0001e97983 */ /* 0x0003620000300800 */
[----:B----4-:R-:W-:Y:S01]  /*149c0*/  FFMA.FTZ R0, R198, UR4, -R34 ;  /* 0x00000004c6007c23 */ /* 0x010fe20008010822 */
[----:B------:R-:W-:-:S02]  /*149d0*/  F2FP.BF16.F32.PACK_AB R198, R25, R24 ;  /* 0x0000001819c6723e */ /* 0x000fc400000010ff */
[----:B------:R-:W-:Y:S02]  /*149e0*/  MOV R44, R17 ;  /* 0x00000011002c7202 */ /* 0x000fe40000000f00 */
[----:B------:R-:W-:Y:S02]  /*149f0*/  MOV R17, R199 ;  /* 0x000000c700117202 */ /* 0x000fe40000000f00 */
[----:B------:R-:W-:Y:S01]  /*14a00*/  F2FP.BF16.F32.PACK_AB R199, R18, R19 ;  /* 0x0000001312c7723e */ /* 0x000fe200000010ff */
[----:B------:R-:W-:Y:S01]  /*14a10*/  FFMA.FTZ R11, R33, UR4, -R35 ;  /* 0x00000004210b7c23 */ /* 0x000fe20008010823 */
[----:B------:R-:W-:Y:S01]  /*14a20*/  MOV R27, R81 ;  /* 0x00000051001b7202 */ /* 0x000fe20000000f00 */
[----:B------:R-:W-:Y:S01]  /*14a30*/  FFMA.FTZ R2, R15, UR4, -R34 ;  /* 0x000000040f027c23 */ /* 0x000fe20008010822 */
[----:B------:R-:W-:Y:S01]  /*14a40*/  MOV R5, R83 ;  /* 0x0000005300057202 */ /* 0x000fe20000000f00 */
[----:B------:R-:W-:Y:S01]  /*14a50*/  IMAD.MOV.U32 R36, RZ, RZ, R184 ;  /* 0x000000ffff247224 */ /* 0x000fe200078e00b8 */
[----:B------:R3:W4:Y:S01]  /*14a60*/  LDSM.16.MT88.4 R80, [R42+0xd800] ;  /* 0x00d800002a50783b */ /* 0x0007220000004200 */
[----:B------:R-:W-:-:S02]  /*14a70*/  MOV R35, R185 ;  /* 0x000000b900237202 */ /* 0x000fc40000000f00 */
[----:B------:R-:W-:Y:S02]  /*14a80*/  MOV R34, R186 ;  /* 0x000000ba00227202 */ /* 0x000fe40000000f00 */
[----:B---3--:R-:W-:Y:S02]  /*14a90*/  MOV R42, R187 ;  /* 0x000000bb002a7202 */ /* 0x008fe40000000f00 */
[C---:B--2---:R-:W-:Y:S08]  /*14aa0*/  HMMA.16816.F32.BF16 R184, R196.reuse, R190, R88 ;  /* 0x000000bec4b8723c */ /* 0x044ff00000041858 */
[----:B------:R-:W-:Y:S01]  /*14ab0*/  HMMA.16816.F32.BF16 R88, R196, R96, R56 ;  /* 0x00000060c458723c */ /* 0x000fe20000041838 */
[----:B------:R-:W2:Y:S04]  /*14ac0*/  LDL.LU R57, [R1+0x24] ;  /* 0x0000240001397983 */ /* 0x000ea80000300800 */
[----:B------:R-:W3:Y:S01]  /*14ad0*/  LDL.LU R58, [R1+0x28] ;  /* 0x00002800013a7983 */ /* 0x000ee20000300800 */
        /* <DEDUP_REMOVED lines=10> */
[----:B------:R-:W-:Y:S02]  /*14b80*/  MOV R200, R179 ;  /* 0x000000b300c87202 */ /* 0x000fe40000000f00 */
[----:B------:R-:W-:Y:S01]  /*14b90*/  HMMA.16816.F32.BF16 R176, R196, R188, R92 ;  /* 0x000000bcc4b0723c */ /* 0x000fe2000004185c */
[----:B------:R-:W-:-:S07]  /*14ba0*/  IMAD.MOV.U32 R59, RZ, RZ, R4 ;  /* 0x000000ffff3b7224 */ /* 0x000fce00078e0004 */
[----:B------:R-:W-:Y:S01]  /*14bb0*/  HMMA.16816.F32.BF16 R92, R196, R98, R52 ;  /* 0x00000062c45c723c */ /* 0x000fe20000041834 */
[----:B------:R-:W-:Y:S02]  /*14bc0*/  MOV R53, R5 ;  /* 0x0000000500357202 */ /* 0x000fe40000000f00 */
[----:B------:R-:W-:Y:S02]  /*14bd0*/  MOV R54, R6 ;  /* 0x0000000600367202 */ /* 0x000fe40000000f00 */
[----:B------:R-:W-:Y:S02]  /*14be0*/  MOV R55, R7 ;  /* 0x0000000700377202 */ /* 0x000fe40000000f00 */
[----:B------:R1:W1:Y:S01]  /*14bf0*/  LDSM.16.MT88.4 R4, [R41+0x3800] ;  /* 0x003800002904783b */ /* 0x0002620000004200 */
[----:B------:R-:W-:Y:S01]  /*14c00*/  IMAD.MOV.U32 R203, RZ, RZ, R76 ;  /* 0x000000ffffcb7224 */ /* 0x000fe200078e004c */
[----:B------:R-:W-:Y:S02]  /*14c10*/  MOV R202, R77 ;  /* 0x0000004d00ca7202 */ /* 0x000fe40000000f00 */
[----:B------:R-:W-:-:S02]  /*14c20*/  MOV R201, R79 ;  /* 0x0000004f00c97202 */ /* 0x000fc40000000f00 */
[----:B----4-:R-:W-:Y:S01]  /*14c30*/  HMMA.16816.F32.BF16 R76, R196, R82, R68 ;  /* 0x00000052c44c723c */ /* 0x010fe20000041844 */
[----:B------:R-:W-:Y:S01]  /*14c40*/  IMAD.MOV.U32 R71, RZ, RZ, R44 ;  /* 0x000000ffff477224 */ /* 0x000fe200078e002c */
[----:B------:R-:W-:Y:S02]  /*14c50*/  MOV R70, R33 ;  /* 0x0000002100467202 */ /* 0x000fe40000000f00 */
[----:B------:R-:W-:Y:S01]  /*14c60*/  MOV R69, R32 ;  /* 0x0000002000457202 */ /* 0x000fe20000000f00 */
[----:B------:R-:W-:Y:S01]  /*14c70*/  IMAD.MOV.U32 R32, RZ, RZ, R15 ;  /* 0x000000ffff207224 */ /* 0x000fe200078e000f */
[----:B------:R-:W-:Y:S01]  /*14c80*/  MOV R68, R14 ;  /* 0x0000000e00447202 */ /* 0x000fe20000000f00 */
[----:B------:R-:W-:Y:S01]  /*14c90*/  MUFU.EX2 R12, R12 ;  /* 0x0000000c000c7308 */ /* 0x000fe20000000800 */
[----:B------:R-:W-:Y:S02]  /*14ca0*/  MOV R33, R13 ;  /* 0x0000000d00217202 */ /* 0x000fe40000000f00 */
[----:B------:R-:W-:Y:S01]  /*14cb0*/  MOV R44, R16 ;  /* 0x00000010002c7202 */ /* 0x000fe20000000f00 */
[----:B------:R-:W4:Y:S01]  /*14cc0*/  MUFU.EX2 R14, R11 ;  /* 0x0000000b000e7308 */ /* 0x000f220000000800 */
[----:B------:R-:W-:-:S03]  /*14cd0*/  MOV R56, R17 ;  /* 0x0000001100387202 */ /* 0x000fc60000000f00 */
[----:B------:R-:W-:Y:S04]  /*14ce0*/  MUFU.EX2 R16, R10 ;  /* 0x0000000a00107308 */ /* 0x000fe80000000800 */
[----:B------:R4:W-:Y:S04]  /*14cf0*/  MUFU.EX2 R17, R3 ;  /* 0x0000000300117308 */ /* 0x0009e80000000800 */
[----:B------:R-:W-:Y:S04]  /*14d00*/  MUFU.EX2 R2, R2 ;  /* 0x0000000200027308 */ /* 0x000fe80000000800 */
[----:B------:R-:W1:Y:S04]  /*14d10*/  MUFU.EX2 R9, R9 ;  /* 0x0000000900097308 */ /* 0x000e680000000800 */
[----:B------:R-:W-:Y:S04]  /*14d20*/  MUFU.EX2 R13, R8 ;  /* 0x00000008000d7308 */ /* 0x000fe80000000800 */
[----:B------:R1:W3:Y:S01]  /*14d30*/  MUFU.EX2 R15, R0 ;  /* 0x00000000000f7308 */ /* 0x0002e20000000800 */
[----:B----4-:R-:W-:Y:S01]  /*14d40*/  FFMA.FTZ R3, R56, R39, R55 ;  /* 0x0000002738037223 */ /* 0x010fe20000010037 */
[----:B-1----:R-:W-:Y:S01]  /*14d50*/  IMAD.MOV.U32 R41, RZ, RZ, R59 ;  /* 0x000000ffff297224 */ /* 0x002fe200078e003b */
[----:B------:R-:W-:Y:S01]  /*14d60*/  MOV R56, R34 ;  /* 0x0000002200387202 */ /* 0x000fe20000000f00 */
[----:B------:R-:W-:Y:S01]  /*14d70*/  IMAD.MOV.U32 R59, RZ, RZ, R200 ;  /* 0x000000ffff3b7224 */ /* 0x000fe200078e00c8 */
[----:B------:R-:W-:-:S02]  /*14d80*/  MOV R52, R68 ;  /* 0x0000004400347202 */ /* 0x000fc40000000f00 */
[----:B------:R-:W-:Y:S02]  /*14d90*/  MOV R34, R201 ;  /* 0x000000c900227202 */ /* 0x000fe40000000f00 */
[----:B------:R-:W-:Y:S02]  /*14da0*/  F2FP.BF16.F32.PACK_AB R200, R14, R12 ;  /* 0x0000000c0ec8723e */ /* 0x000fe400000010ff */
[----:B------:R-:W-:Y:S01]  /*14db0*/  F2FP.BF16.F32.PACK_AB R201, R9, R2 ;  /* 0x0000000209c9723e */ /* 0x000fe200000010ff */
[----:B------:R-:W-:Y:S01]  /*14dc0*/  FFMA.FTZ R0, R54, R40, R53 ;  /* 0x0000002836007223 */ /* 0x000fe20000010035 */
[----:B------:R-:W-:Y:S02]  /*14dd0*/  MOV R53, R69 ;  /* 0x0000004500357202 */ /* 0x000fe40000000f00 */
[----:B------:R-:W-:Y:S01]  /*14de0*/  MOV R54, R70 ;  /* 0x0000004600367202 */ /* 0x000fe20000000f00 */
[----:B------:R-:W-:Y:S02]  /*14df0*/  IMAD.MOV.U32 R55, RZ, RZ, R71 ;  /* 0x000000ffff377224 */ /* 0x000fe400078e0047 */
[----:B------:R-:W-:Y:S01]  /*14e00*/  FADD.FTZ R0, R41, R0 ;  /* 0x0000000029007221 */ /* 0x000fe20000010000 */
[----:B------:R-:W-:Y:S01]  /*14e10*/  FADD.FTZ R3, R52, R3 ;  /* 0x0000000334037221 */ /* 0x000fe20000010000 */
[----:B------:R-:W-:Y:S02]  /*14e20*/  HMMA.16816.F32.BF16 R164, R196, R4, R164 ;  /* 0x00000004c4a4723c */ /* 0x000fe400000418a4 */
[----:B------:R-:W-:-:S04]  /*14e30*/  FADD.FTZ R11, R55, R0 ;  /* 0x00000000370b7221 */ /* 0x000fc80000010000 */
[----:B------:R-:W-:Y:S02]  /*14e40*/  FADD.FTZ R11, R59, R11 ;  /* 0x0000000b3b0b7221 */ /* 0x000fe40000010000 */
        /* <DEDUP_REMOVED lines=13> */
[----:B------:R-:W-:Y:S01]  /*14f20*/  MOV R57, R35 ;  /* 0x0000002300397202 */ /* 0x000fe20000000f00 */
[----:B------:R2:W5:Y:S01]  /*14f30*/  LDL.LU R232, [R1+0x48] ;  /* 0x0000480001e87983 */ /* 0x0005620000300800 */
[----:B---3--:R-:W-:Y:S01]  /*14f40*/  FFMA.FTZ R10, R58, R37, R230 ;  /* 0x000000253a0a7223 */ /* 0x008fe200000100e6 */
[----:B------:R-:W-:Y:S01]  /*14f50*/  MOV R58, R36 ;  /* 0x00000024003a7202 */ /* 0x000fe20000000f00 */
[----:B------:R-:W-:Y:S01]  /*14f60*/  FADD.FTZ R8, R53, R8 ;  /* 0x0000000835087221 */ /* 0x000fe20000010000 */
[----:B------:R-:W-:Y:S01]  /*14f70*/  MOV R35, R202 ;  /* 0x000000ca00237202 */ /* 0x000fe20000000f00 */
[----:B------:R2:W5:Y:S01]  /*14f80*/  LDL.LU R230, [R1+0x44] ;  /* 0x0000440001e67983 */ /* 0x0005620000300800 */
[----:B------:R-:W-:-:S02]  /*14f90*/  MOV R36, R203 ;  /* 0x000000cb00247202 */ /* 0x000fc40000000f00 */
[----:B------:R-:W-:Y:S02]  /*14fa0*/  F2FP.BF16.F32.PACK_AB R202, R17, R16 ;  /* 0x0000001011ca723e */ /* 0x000fe400000010ff */
[----:B------:R-:W-:Y:S01]  /*14fb0*/  F2FP.BF16.F32.PACK_AB R203, R15, R13 ;  /* 0x0000000d0fcb723e */ /* 0x000fe200000010ff */
[----:B------:R-:W-:-:S06]  /*14fc0*/  FADD.FTZ R10, R54, R10 ;  /* 0x0000000a360a7221 */ /* 0x000fcc0000010000 */
        /* <DEDUP_REMOVED lines=74> */
.L_x_443:
        /* <DEDUP_REMOVED lines=8> */
[----:B------:R-:W-:Y:S01]  /*154f0*/  MOV R231, 0x20 ;  /* 0x0000002000e77802 */ /* 0x000fe20000000f00 */
[----:B-----5:R-:W-:Y:S01]  /*15500*/  IMAD.MOV.U32 R174, RZ, RZ, R169 ;  /* 0x000000ffffae7224 */ /* 0x020fe200078e00a9 */
[----:B------:R-:W-:Y:S01]  /*15510*/  UMOV UR9, 0x400 ;  /* 0x0000040000097882 */ /* 0x000fe20000000000 */
[----:B------:R-:W-:Y:S01]  /*15520*/  IMAD.MOV.U32 R173, RZ, RZ, R172 ;  /* 0x000000ffffad7224 */ /* 0x000fe200078e00ac */
[----:B------:R-:W1:Y:S01]  /*15530*/  S2UR UR8, SR_CgaCtaId ;  /* 0x00000000000879c3 */ /* 0x000e620000008800 */
[----:B------:R-:W-:Y:S01]  /*15540*/  IMAD.MOV.U32 R168, RZ, RZ, R170 ;  /* 0x000000ffffa87224 */ /* 0x000fe200078e00aa */
[----:B------:R-:W1:Y:S01]  /*15550*/  LDCU UR10, c[0x0][0x440] ;  /* 0x00008800ff0a77ac */ /* 0x000e620008000800 */
[----:B------:R-:W-:Y:S01]  /*15560*/  IMAD.MOV.U32 R237, RZ, RZ, 0x40 ;  /* 0x00000040ffed7424 */ /* 0x000fe200078e00ff */
[----:B---3--:R-:W-:Y:S01]  /*15570*/  ISETP.GE.AND P1, PT, R230, UR4, PT ;  /* 0x00000004e6007c0c */ /* 0x008fe2000bf26270 */
[----:B------:R-:W3:Y:S01]  /*15580*/  LDCU UR4, c[0x0][0x45c] ;  /* 0x00008b80ff0477ac */ /* 0x000ee20008000800 */
[----:B-1----:R-:W-:Y:S01]  /*15590*/  IMAD.SHL.U32 R0, R244, 0x10, RZ ;  /* 0x00000010f4007824 */ /* 0x002fe200078e00ff */
[----:B------:R-:W-:Y:S01]  /*155a0*/  ULEA UR8, UR8, UR9, 0x18 ;  /* 0x0000000908087291 */ /* 0x000fe2000f8ec0ff */
[C---:B----4-:R-:W-:Y:S01]  /*155b0*/  IMAD.SHL.U32 R2, R234.reuse, 0x40, RZ ;  /* 0x00000040ea027824 */ /* 0x050fe200078e00ff */
[C---:B------:R-:W-:Y:S01]  /*155c0*/  LOP3.LUT P2, RZ, R234.reuse, 0x2, RZ, 0xc0, !PT ;  /* 0x00000002eaff7812 */ /* 0x040fe2000784c0ff */
[C---:B------:R-:W-:Y:S01]  /*155d0*/  IMAD.SHL.U32 R235, R234.reuse, 0x40, RZ ;  /* 0x00000040eaeb7824 */ /* 0x040fe200078e00ff */
[----:B------:R-:W-:-:S02]  /*155e0*/  LOP3.LUT P0, RZ, R234, 0x2, RZ, 0xc0, !PT ;  /* 0x00000002eaff7812 */ /* 0x000fc4000780c0ff */
[----:B------:R-:W-:Y:S02]  /*155f0*/  SEL R229, R229, 0xffffffe0, !P2 ;  /* 0xffffffe0e5e57807 */ /* 0x000fe40005000000 */
[----:B------:R-:W-:Y:S02]  /*15600*/  SEL R231, R231, 0xffffffe0, !P0 ;  /* 0xffffffe0e7e77807 */ /* 0x000fe40004000000 */
[----:B------:R-:W-:Y:S02]  /*15610*/  LOP3.LUT R236, R235, 0x400, RZ, 0xc0, !PT ;  /* 0x00000400ebec7812 */ /* 0x000fe400078ec0ff */
[----:B--2---:R-:W-:Y:S01]  /*15620*/  LOP3.LUT R228, R3, 0x8, R228, 0x78, !PT ;  /* 0x0000000803e47812 */ /* 0x004fe200078e78e4 */
[----:B------:R-:W-:-:S03]  /*15630*/  IMAD.MOV.U32 R3, RZ, RZ, R171 ;  /* 0x000000ffff037224 */ /* 0x000fc600078e00ab */
[----:B------:R-:W-:Y:S02]  /*15640*/  LOP3.LUT R228, R228, 0x200, R2, 0xf8, !PT ;  /* 0x00000200e4e47812 */ /* 0x000fe400078ef802 */
[----:B------:R-:W-:Y:S02]  /*15650*/  SHF.L.U64.HI R2, R244, 0x4, R245 ;  /* 0x00000004f4027819 */ /* 0x000fe400000102f5 */
[----:B------:R-:W-:-:S04]  /*15660*/  LEA R228, R228, UR6, 0x1 ;  /* 0x00000006e4e47c11 */ /* 0x000fc8000f8e08ff */
[----:B------:R-:W-:Y:S01]  /*15670*/  IADD3 R229, PT, PT, R229, R228, RZ ;  /* 0x000000e4e5e57210 */ /* 0x000fe20007ffe0ff */
[C---:B------:R-:W-:Y:S02]  /*15680*/  VIADD R0, R228.reuse, 0xc040 ;  /* 0x0000c040e4007836 */ /* 0x040fe40000000000 */
[----:B------:R-:W-:-:S03]  /*15690*/  VIADD R2, R228, 0xc000 ;  /* 0x0000c000e4027836 */ /* 0x000fc60000000000 */
[----:B------:R1:W-:Y:S04]  /*156a0*/  STL [R1+0x2c], R0 ;  /* 0x00002c0001007387 */ /* 0x0003e80000100800 */
[----:B------:R1:W-:Y:S01]  /*156b0*/  STL [R1+0x30], R2 ;  /* 0x0000300201007387 */ /* 0x0003e20000100800 */
[----:B---3--:R-:W-:Y:S05]  /*156c0*/  BRA `(.L_x_447) ;  /* 0x0000000400387947 */ /* 0x008fea0003800000 */
.L_x_449:
        /* <DEDUP_REMOVED lines=78> */
.L_x_447:
[----:B------:R-:W2:Y:S01]  /*15bb0*/  LDL R12, [R1+0x8] ;  /* 0x00000800010c7983 */ /* 0x000ea20000100800 */
[----:B------:R-:W-:Y:S04]  /*15bc0*/  DEPBAR.LE SB0, 0x0 ;  /* 0x000080000000791a */ /* 0x000fe80000000000 */
[----:B---3--:R-:W3:Y:S01]  /*15bd0*/  LDL R16, [R1+0x4] ;  /* 0x0000040001107983 */ /* 0x008ee20000100800 */
[----:B------:R-:W-:Y:S01]  /*15be0*/  IMAD.WIDE.U32 R6, R244, UR7, RZ ;  /* 0x00000007f4067c25 */ /* 0x000fe2000f8e00ff */
[C---:B-1----:R-:W-:Y:S01]  /*15bf0*/  SHF.L.U32 R0, R234.reuse, 0x5, RZ ;  /* 0x00000005ea007819 */ /* 0x042fe200000006ff */
[----:B------:R-:W-:Y:S01]  /*15c00*/  UMOV UR6, UR8 ;  /* 0x0000000800067c82 */ /* 0x000fe20008000000 */
[----:B------:R-:W-:Y:S01]  /*15c10*/  BAR.SYNC.DEFER_BLOCKING 0x0 ;  /* 0x0000000000007b1d */ /* 0x000fe20000010000 */
[----:B------:R-:W-:Y:S01]  /*15c20*/  IMAD.SHL.U32 R241, R234, 0x8, RZ ;  /* 0x00000008eaf17824 */ /* 0x000fe200078e00ff */
[----:B------:R-:W-:Y:S01]  /*15c30*/  LOP3.LUT R233, R0, 0x7c00, RZ, 0xc0, !PT ;  /* 0x00007c0000e97812 */ /* 0x000fe200078ec0ff */
[----:B------:R-:W-:Y:S01]  /*15c40*/  IMAD R7, R245, UR7, R7 ;  /* 0x00000007f5077c24 */ /* 0x000fe2000f8e0207 */
[C---:B------:R-:W-:Y:S01]  /*15c50*/  SHF.L.U64.HI R10, R244.reuse, 0x4, R245 ;  /* 0x00000004f40a7819 */ /* 0x040fe200000102f5 */
[----:B------:R-:W-:Y:S01]  /*15c60*/  IMAD.SHL.U32 R11, R244, 0x10, RZ ;  /* 0x00000010f40b7824 */ /* 0x000fe200078e00ff */
[----:B------:R-:W-:Y:S01]  /*15c70*/  LOP3.LUT R230, R241, 0x38, RZ, 0xc0, !PT ;  /* 0x00000038f1e67812 */ /* 0x000fe200078ec0ff */
[----:B------:R-:W-:Y:S01]  /*15c80*/  UISETP.NE.AND UP0, UPT, UR7, URZ, UPT ;  /* 0x000000ff0700728c */ /* 0x000fe2000bf05270 */
[----:B------:R-:W-:Y:S01]  /*15c90*/  STL [R1+0x14], R241 ;  /* 0x000014f101007387 */ /* 0x000fe20000100800 */
[----:B------:R-:W-:Y:S01]  /*15ca0*/  SHF.R.U32.HI R232, RZ, 0x1, R234 ;  /* 0x00000001ffe87819 */ /* 0x000fe200000116ea */
[----:B------:R-:W-:Y:S01]  /*15cb0*/  IMAD.SHL.U32 R242, R234, 0x2, RZ ;  /* 0x00000002eaf27824 */ /* 0x000fe200078e00ff */
[----:B------:R-:W-:Y:S02]  /*15cc0*/  LOP3.LUT R0, R230, 0x40, RZ, 0xfc, !PT ;  /* 0x00000040e6007812 */ /* 0x000fe400078efcff */
[-C--:B------:R-:W-:Y:S02]  /*15cd0*/  LEA R5, P0, R6, R11.reuse, 0x6 ;  /* 0x0000000b06057211 */ /* 0x080fe400078030ff */
[----:B------:R-:W-:Y:S01]  /*15ce0*/  ISETP.GE.AND P4, PT, R0, UR10, PT ;  /* 0x0000000a00007c0c */ /* 0x000fe2000bf86270 */
[----:B------:R1:W-:Y:S01]  /*15cf0*/  STL [R1+0x18], R0 ;  /* 0x0000180001007387 */ /* 0x0003e20000100800 */
[--C-:B------:R-:W-:Y:S02]  /*15d00*/  LOP3.LUT R4, R233, 0x200, R235.reuse, 0xf8, !PT ;  /* 0x00000200e9047812 */ /* 0x100fe400078ef8eb */
[----:B------:R-:W-:Y:S02]  /*15d10*/  LOP3.LUT R2, R232, 0x8, RZ, 0xc0, !PT ;  /* 0x00000008e8027812 */ /* 0x000fe400078ec0ff */
[----:B------:R-:W-:Y:S02]  /*15d20*/  LOP3.LUT R242, R242, 0x6, RZ, 0xc0, !PT ;  /* 0x00000006f2f27812 */ /* 0x000fe400078ec0ff */
[----:B-1----:R-:W-:Y:S04]  /*15d30*/  LOP3.LUT R0, R230, 0x1c0, R235, 0xf8, !PT ;  /* 0x000001c0e6007812 */ /* 0x002fe800078ef8eb */
[----:B------:R-:W-:Y:S02]  /*15d40*/  LOP3.LUT R2, R4, R0, R2, 0xf6, !PT ;  /* 0x0000000004027212 */ /* 0x000fe400078ef602 */
[----:B------:R-:W-:Y:S02]  /*15d50*/  LOP3.LUT R0, R0, 0x8, R234, 0x78, !PT ;  /* 0x0000000800007812 */ /* 0x000fe400078e78ea */
[----:B------:R-:W-:Y:S03]  /*15d60*/  LEA R170, R2, UR6, 0x1 ;  /* 0x0000000602aa7c11 */ /* 0x000fe6000f8e08ff */
[----:B------:R-:W-:Y:S02]  /*15d70*/  IMAD R0, R0, 0x2, R236 ;  /* 0x0000000200007824 */ /* 0x000fe400078e02ec */
[----:B------:R-:W-:Y:S03]  /*15d80*/  IMAD.IADD R175, R231, 0x1, R170 ;  /* 0x00000001e7af7824 */ /* 0x000fe600078e02aa */
[----:B------:R-:W-:Y:S05]  /*15d90*/  IADD3 R169, PT, PT, R0, UR6, RZ ;  /* 0x0000000600a97c10 */ /* 0x000fea000fffe0ff */
        /* <DEDUP_REMOVED lines=9> */
[C---:B------:R-:W-:Y:S02]  /*15e30*/  LEA R13, P0, R244.reuse, R5, 0x5 ;  /* 0x00000005f40d7211 */ /* 0x040fe400078028ff */
[----:B------:R-:W-:Y:S01]  /*15e40*/  LEA R6, P3, R5, R12, 0x1 ;  /* 0x0000000c05067211 */ /* 0x000fe200078608ff */
[----:B------:R-:W-:Y:S01]  /*15e50*/  IMAD.X R14, R7, 0x1, R10, P2 ;  /* 0x00000001070e7824 */ /* 0x000fe200010e060a */
[----:B------:R-:W-:Y:S02]  /*15e60*/  LEA.HI.X R15, R244, R7, R245, 0x5, P0 ;  /* 0x00000007f40f7211 */ /* 0x000fe400000f2cf5 */
[----:B------:R-:W-:Y:S01]  /*15e70*/  LEA.HI.X R7, R5, R16, R7, 0x1, P3 ;  /* 0x0000001005077211 */ /* 0x000fe200018f0c07 */
[----:B------:R-:W-:Y:S01]  /*15e80*/  @P1 STS.128 [R238+0xc000], RZ ;  /* 0x00c000ffee001388 */ /* 0x000fe20000000c00 */
[----:B------:R-:W-:Y:S02]  /*15e90*/  ISETP.GE.AND P1, PT, R230, UR10, PT ;  /* 0x0000000ae6007c0c */ /* 0x000fe4000bf26270 */
[-C--:B------:R-:W-:Y:S02]  /*15ea0*/  LEA R10, P2, R11, R12.reuse, 0x1 ;  /* 0x0000000c0b0a7211 */ /* 0x080fe400078408ff */
[----:B------:R-:W-:Y:S02]  /*15eb0*/  LEA R12, P0, R13, R12, 0x1 ;  /* 0x0000000c0d0c7211 */ /* 0x000fe400078008ff */
[-C--:B------:R-:W-:Y:S01]  /*15ec0*/  LEA.HI.X R11, R11, R16.reuse, R14, 0x1, P2 ;  /* 0x000000100b0b7211 */ /* 0x080fe200010f0c0e */
[----:B------:R-:W-:Y:S01]  /*15ed0*/  @!PT LDS RZ, [RZ] ;  /* 0x00000000fffff984 */ /* 0x000fe20000000800 */
[----:B------:R-:W-:Y:S01]  /*15ee0*/  @!PT LDS RZ, [RZ] ;  /* 0x00000000fffff984 */ /* 0x000fe20000000800 */
[----:B------:R-:W-:Y:S01]  /*15ef0*/  @!PT LDS RZ, [RZ] ;  /* 0x00000000fffff984 */ /* 0x000fe20000000800 */
[----:B------:R-:W-:Y:S01]  /*15f00*/  @!P4 LDGSTS.E.BYPASS.LTC128B.128 [R238+0xe000], desc[UR22][R8.64+0x80] ;  /* 0x0e00008008eecfae */ /* 0x000fe2000b981a16 */
[----:B------:R-:W-:Y:S02]  /*15f10*/  LEA.HI.X R13, R13, R16, R15, 0x1, P0 ;  /* 0x000000100d0d7211 */ /* 0x000fe400000f0c0f */
[----:B------:R-:W-:Y:S04]  /*15f20*/  LOP3.LUT P0, RZ, R234, 0x4, RZ, 0xc0, !PT ;  /* 0x00000004eaff7812 */ /* 0x000fe8000780c0ff */
[----:B------:R-:W-:Y:S01]  /*15f30*/  SEL R224, R237, 0xffffffc0, !P0 ;  /* 0xffffffc0ede07807 */ /* 0x000fe20004000000 */
[----:B------:R-:W-:Y:S03]  /*15f40*/  @P4 STS.128 [R238+0xe000], RZ ;  /* 0x00e000ffee004388 */ /* 0x000fe60000000c00 */
[----:B------:R-:W-:Y:S01]  /*15f50*/  IADD3 R171, PT, PT, R224, R170, RZ ;  /* 0x000000aae0ab7210 */ /* 0x000fe20007ffe0ff */
[----:B------:R-:W-:Y:S04]  /*15f60*/  IMAD.IADD R224, R169, 0x1, R224 ;  /* 0x00000001a9e07824 */ /* 0x000fe800078e02e0 */
[----:B------:R-:W-:Y:S01]  /*15f70*/  @!PT LDS RZ, [RZ] ;  /* 0x00000000fffff984 */ /* 0x000fe20000000800 */
[----:B------:R-:W-:Y:S01]  /*15f80*/  @!PT LDS RZ, [RZ] ;  /* 0x00000000fffff984 */ /* 0x000fe20000000800 */
[----:B------:R-:W-:Y:S01]  /*15f90*/  @!PT LDS RZ, [RZ] ;  /* 0x00000000fffff984 */ /* 0x000fe20000000800 */
[----:B------:R-:W-:Y:S01]  /*15fa0*/  @!P1 LDGSTS.E.BYPASS.LTC128B.128 [R238+0xc800], desc[UR22][R6.64] ;  /* 0x0c80000006ee9fae */ /* 0x000fe2000b981a16 */
[C---:B------:R-:W-:Y:S01]  /*15fb0*/  IMAD.IADD R172, R231.reuse, 0x1, R171 ;  /* 0x00000001e7ac7824 */ /* 0x040fe200078e02ab */
[----:B------:R-:W-:Y:S06]  /*15fc0*/  IADD3 R169, PT, PT, R231, R224, RZ ;  /* 0x000000e0e7a97210 */ /* 0x000fec0007ffe0ff */
        /* <DEDUP_REMOVED lines=40> */
[----:B------:R-:W3:Y:S01]  /*16250*/  LDSM.16.M88.4 R220, [R2+0x8800] ;  /* 0x0088000002dc783b */ /* 0x000ee20000000200 */
        /* <DEDUP_REMOVED lines=12> */
[----:B------:R-:W4:Y:S07]  /*16320*/  LDSM.16.M88.4 R204, [R2+0x9000] ;  /* 0x0090000002cc783b */ /* 0x000f2e0000000200 */
        /* <DEDUP_REMOVED lines=9> */
[----:B------:R-:W-:Y:S07]  /*163c0*/  LDSM.16.M88.4 R220, [R171+0x2000] ;  /* 0x00200000abdc783b */ /* 0x000fee0000000200 */
[-C--:B----4-:R-:W-:Y:S08]  /*163d0*/  HMMA.16816.F32.BF16 R36, R208, R204.reuse, R36 ;  /* 0x000000ccd024723c */ /* 0x090ff00000041824 */
[C---:B------:R-:W-:Y:S08]  /*163e0*/  HMMA.16816.F32.BF16 R40, R216.reuse, R204, R40 ;  /* 0x000000ccd828723c */ /* 0x040ff00000041828 */
[-C--:B------:R-:W-:Y:S08]  /*163f0*/  HMMA.16816.F32.BF16 R44, R216, R206.reuse, R44 ;  /* 0x000000ced82c723c */ /* 0x080ff0000004182c */
[C---:B------:R-:W-:Y:S01]  /*16400*/  HMMA.16816.F32.BF16 R48, R208.reuse, R206, R48 ;  /* 0x000000ced030723c */ /* 0x040fe20000041830 */
[----:B------:R-:W-:Y:S07]  /*16410*/  LDSM.16.M88.4 R204, [R171] ;  /* 0x00000000abcc783b */ /* 0x000fee0000000200 */
        /* <DEDUP_REMOVED lines=25> */
[----:B------:R-:W-:Y:S07]  /*165b0*/  LDSM.16.M88.4 R220, [R0+UR6+0xb800] ;  /* 0x00b8000600dc783b */ /* 0x000fee0008000200 */
        /* <DEDUP_REMOVED lines=23> */
[----:B------:R-:W2:Y:S08]  /*16730*/  LDSM.16.M88.4 R208, [R170+0x6000] ;  /* 0x00600000aad0783b */ /* 0x000eb00000000200 */
[----:B------:R-:W3:Y:S01]  /*16740*/  LDSM.16.M88.4 R216, [R0+UR6+0xa800] ;  /* 0x00a8000600d8783b */ /* 0x000ee20008000200 */
[-C--:B-1----:R-:W-:Y:S08]  /*16750*/  HMMA.16816.F32.BF16 R4, R204, R212.reuse, R4 ;  /* 0x000000d4cc04723c */ /* 0x082ff00000041804 */
[C---:B--2---:R-:W-:Y:S08]  /*16760*/  HMMA.16816.F32.BF16 R8, R208.reuse, R212, R8 ;  /* 0x000000d4d008723c */ /* 0x044ff00000041808 */
[-C--:B------:R-:W-:Y:S08]  /*16770*/  HMMA.16816.F32.BF16 R12, R208, R214.reuse, R12 ;  /* 0x000000d6d00c723c */ /* 0x080ff0000004180c */
[C---:B------:R-:W-:Y:S01]  /*16780*/  HMMA.16816.F32.BF16 R16, R204.reuse, R214, R16 ;  /* 0x000000d6cc10723c */ /* 0x040fe20000041810 */
[----:B------:R1:W2:Y:S07]  /*16790*/  LDSM.16.M88.4 R212, [R0+UR6+0xb000] ;  /* 0x00b0000600d4783b */ /* 0x0002ae0008000200 */
[-C--:B---3--:R-:W-:Y:S08]  /*167a0*/  HMMA.16816.F32.BF16 R20, R204, R216.reuse, R20 ;  /* 0x000000d8cc14723c */ /* 0x088ff00000041814 */
[C---:B------:R-:W-:Y:S08]  /*167b0*/  HMMA.16816.F32.BF16 R24, R208.reuse, R216, R24 ;  /* 0x000000d8d018723c */ /* 0x040ff00000041818 */
[-C--:B------:R-:W-:Y:S01]  /*167c0*/  HMMA.16816.F32.BF16 R28, R208, R218.reuse, R28 ;  /* 0x000000dad01c723c */ /* 0x080fe2000004181c */
[----:B-1----:R-:W-:Y:S05]  /*167d0*/  IMAD.U32 R0, RZ, RZ, UR7 ;  /* 0x00000007ff007e24 */ /* 0x002fea000f8e00ff */
[----:B------:R-:W-:Y:S02]  /*167e0*/  LEA R0, R0, R242, 0x6 ;  /* 0x000000f200007211 */ /* 0x000fe400078e30ff */
[C---:B------:R-:W-:Y:S01]  /*167f0*/  HMMA.16816.F32.BF16 R32, R204.reuse, R218, R32 ;  /* 0x000000dacc20723c */ /* 0x040fe20000041820 */
[----:B------:R-:W-:Y:S03]  /*16800*/  LDSM.16.M88.4 R216, [R2+0xa000] ;  /* 0x00a0000002d8783b */ /* 0x000fe60000000200 */
[C---:B------:R-:W-:Y:S04]  /*16810*/  VIADD R170, R0.reuse, 0x8 ;  /* 0x0000000800aa7836 */ /* 0x040fe80000000000 */
[-C--:B--2---:R-:W-:Y:S08]  /*16820*/  HMMA.16816.F32.BF16 R36, R204, R212.reuse, R36 ;  /* 0x000000d4cc24723c */ /* 0x084ff00000041824 */
        /* <DEDUP_REMOVED lines=11> */
[----:B------:R-:W1:Y:S07]  /*168e0*/  LDSM.16.M88.4 R220, [R2+0xb000] ;  /* 0x00b0000002dc783b */ /* 0x000e6e0000000200 */
[C---:B--2---:R-:W-:Y:S08]  /*168f0*/  HMMA.16816.F32.BF16 R8, R208.reuse, R216, R8 ;  /* 0x000000d8d008723c */ /* 0x044ff00000041808 */
[-C--:B------:R-:W-:Y:S08]  /*16900*/  HMMA.16816.F32.BF16 R12, R208, R218.reuse, R12 ;  /* 0x000000dad00c723c */ /* 0x080ff0000004180c */
[C---:B------:R-:W-:Y:S01]  /*16910*/  HMMA.16816.F32.BF16 R16, R212.reuse, R218, R16 ;  /* 0x000000dad410723c */ /* 0x040fe20000041810 */
[----:B------:R2:W4:Y:S07]  /*16920*/  LDSM.16.M88.4 R216, [R2+0xb800] ;  /* 0x00b8000002d8783b */ /* 0x00052e0000000200 */
[-C--:B---3--:R-:W-:Y:S08]  /*16930*/  HMMA.16816.F32.BF16 R20, R212, R204.reuse, R20 ;  /* 0x000000ccd414723c */ /* 0x088ff00000041814 */
[C---:B------:R-:W-:Y:S08]  /*16940*/  HMMA.16816.F32.BF16 R24, R208.reuse, R204, R24 ;  /* 0x000000ccd018723c */ /* 0x040ff00000041818 */
[-C--:B------:R-:W-:Y:S03]  /*16950*/  HMMA.16816.F32.BF16 R28, R208, R206.reuse, R28 ;  /* 0x000000ced01c723c */ /* 0x080fe6000004181c */
[----:B--2---:R-:W-:Y:S05]  /*16960*/  I2FP.F32.U32 R2, R0 ;  /* 0x0000000000027245 */ /* 0x004fea0000201000 */
[C---:B------:R-:W-:Y:S01]  /*16970*/  HMMA.16816.F32.BF16 R32, R212.reuse, R206, R32 ;  /* 0x000000ced420723c */ /* 0x040fe20000041820 */
[----:B------:R-:W-:Y:S07]  /*16980*/  LDSM.16.M88.4 R204, [R171+0x4000] ;  /* 0x00400000abcc783b */ /* 0x000fee0000000200 */
[-C--:B-1----:R-:W-:Y:S08]  /*16990*/  HMMA.16816.F32.BF16 R36, R212, R220.reuse, R36 ;  /* 0x000000dcd424723c */ /* 0x082ff00000041824 */
[C---:B------:R-:W-:Y:S08]  /*169a0*/  HMMA.16816.F32.BF16 R40, R208.reuse, R220, R40 ;  /* 0x000000dcd028723c */ /* 0x040ff00000041828 */
[-C--:B------:R-:W-:Y:S08]  /*169b0*/  HMMA.16816.F32.BF16 R44, R208, R222.reuse, R44 ;  /* 0x000000ded02c723c */ /* 0x080ff0000004182c */
[C---:B------:R-:W-:Y:S01]  /*169c0*/  HMMA.16816.F32.BF16 R48, R212.reuse, R222, R48 ;  /* 0x000000ded430723c */ /* 0x040fe20000041830 */
[----:B------:R-:W1:Y:S07]  /*169d0*/  LDSM.16.M88.4 R220, [R224+0xa000] ;  /* 0x00a00000e0dc783b */ /* 0x000e6e0000000200 */
[-C--:B----4-:R-:W-:Y:S08]  /*169e0*/  HMMA.16816.F32.BF16 R52, R212, R216.reuse, R52 ;  /* 0x000000d8d434723c */ /* 0x090ff00000041834 */
[C---:B------:R-:W-:Y:S08]  /*169f0*/  HMMA.16816.F32.BF16 R56, R208.reuse, R216, R56 ;  /* 0x000000d8d038723c */ /* 0x040ff00000041838 */
[-C--:B------:R-:W-:Y:S01]  /*16a00*/  HMMA.16816.F32.BF16 R60, R208, R218.reuse, R60 ;  /* 0x000000dad03c723c */ /* 0x080fe2000004183c */
[----:B------:R2:W3:Y:S07]  /*16a10*/  LDSM.16.M88.4 R208, [R171+0x6000] ;  /* 0x00600000abd0783b */ /* 0x0004ee0000000200 */
[----:B------:R-:W-:Y:S01]  /*16a20*/  HMMA.16816.F32.BF16 R64, R212, R218, R64 ;  /* 0x000000dad440723c */ /* 0x000fe20000041840 */
[----:B------:R-:W4:Y:S07]  /*16a30*/  LDSM.16.M88.4 R212, [R224+0xa800] ;  /* 0x00a80000e0d4783b */ /* 0x000f2e0000000200 */
[-C--:B-1----:R-:W-:Y:S01]  /*16a40*/  HMMA.16816.F32.BF16 R4, R204, R220.reuse, R4 ;  /* 0x000000dccc04723c */ /* 0x082fe20000041804 */
[----:B------:R-:W1:Y:S04]  /*16a50*/  LDSM.16.M88.4 R216, [R224+0xb000] ;  /* 0x00b00000e0d8783b */ /* 0x000e680000000200 */
[C---:B--2---:R-:W-:Y:S04]  /*16a60*/  VIADD R171, R0.reuse, 0x1 ;  /* 0x0000000100ab7836 */ /* 0x044fe80000000000 */
[----:B------:R-:W2:Y:S01]  /*16a70*/  LDSM.16.M88.4 R224, [R224+0xb800] ;  /* 0x00b80000e0e0783b */ /* 0x000ea20000000200 */
[----:B------:R-:W-:Y:S01]  /*16a80*/  I2FP.F32.U32 R171, R171 ;  /* 0x000000ab00ab7245 */ /* 0x000fe20000201000 */
[C---:B---3--:R-:W-:Y:S08]  /*16a90*/  HMMA.16816.F32.BF16 R8, R208.reuse, R220, R8 ;  /* 0x000000dcd008723c */ /* 0x048ff00000041808 */
[-C--:B------:R-:W-:Y:S08]  /*16aa0*/  HMMA.16816.F32.BF16 R12, R208, R222.reuse, R12 ;  /* 0x000000ded00c723c */ /* 0x080ff0000004180c */
[C---:B------:R-:W-:Y:S01]  /*16ab0*/  HMMA.16816.F32.BF16 R16, R204.reuse, R222, R16 ;  /* 0x000000decc10723c */ /* 0x040fe20000041810 */
[----:B------:R-:W-:Y:S07]  /*16ac0*/  LDSM.16.M88.4 R220, [R172+0x6000] ;  /* 0x00600000acdc783b */ /* 0x000fee0000000200 */
[-C--:B----4-:R-:W-:Y:S08]  /*16ad0*/  HMMA.16816.F32.BF16 R20, R204, R212.reuse, R20 ;  /* 0x000000d4cc14723c */ /* 0x090ff00000041814 */
[C---:B------:R-:W-:Y:S08]  /*16ae0*/  HMMA.16816.F32.BF16 R24, R208.reuse, R212, R24 ;  /* 0x000000d4d018723c */ /* 0x040ff00000041818 */
[-C--:B------:R-:W-:Y:S08]  /*16af0*/  HMMA.16816.F32.BF16 R28, R208, R214.reuse, R28 ;  /* 0x000000d6d01c723c */ /* 0x080ff0000004181c */
[C---:B------:R-:W-:Y:S01]  /*16b00*/  HMMA.16816.F32.BF16 R32, R204.reuse, R214, R32 ;  /* 0x000000d6cc20723c */ /* 0x040fe20000041820 */
[----:B------:R3:W-:Y:S07]  /*16b10*/  LDSM.16.M88.4 R212, [R172+0x4000] ;  /* 0x00400000acd4783b */ /* 0x0007ee0000000200 */
[-C--:B-1----:R-:W-:Y:S08]  /*16b20*/  HMMA.16816.F32.BF16 R36, R204, R216.reuse, R36 ;  /* 0x000000d8cc24723c */ /* 0x082ff00000041824 */
[C---:B------:R-:W-:Y:S08]  /*16b30*/  HMMA.16816.F32.BF16 R40, R208.reuse, R216, R40 ;  /* 0x000000d8d028723c */ /* 0x040ff00000041828 */
[-C--:B------:R-:W-:Y:S03]  /*16b40*/  HMMA.16816.F32.BF16 R44, R208, R218.reuse, R44 ;  /* 0x000000dad02c723c */ /* 0x080fe6000004182c */
[----:B---3--:R-:W-:Y:S05]  /*16b50*/  IADD3 R172, PT, PT, R0, 0x9, RZ ;  /* 0x0000000900ac7810 */ /* 0x008fea0007ffe0ff */
[C---:B------:R-:W-:Y:S01]  /*16b60*/  HMMA.16816.F32.BF16 R48, R204.reuse, R218, R48 ;  /* 0x000000dacc30723c */ /* 0x040fe20000041830 */
[----:B------:R-:W1:Y:S07]  /*16b70*/  LDSM.16.M88.4 R216, [R169+0xa000] ;  /* 0x00a00000a9d8783b */ /* 0x000e6e0000000200 */
[-C--:B--2---:R-:W-:Y:S08]  /*16b80*/  HMMA.16816.F32.BF16 R52, R204, R224.reuse, R52 ;  /* 0x000000e0cc34723c */ /* 0x084ff00000041834 */
[C---:B------:R-:W-:Y:S08]  /*16b90*/  HMMA.16816.F32.BF16 R56, R208.reuse, R224, R56 ;  /* 0x000000e0d038723c */ /* 0x040ff00000041838 */
[-C--:B------:R-:W-:Y:S01]  /*16ba0*/  HMMA.16816.F32.BF16 R60, R208, R226.reuse, R60 ;  /* 0x000000e2d03c723c */ /* 0x080fe2000004183c */
[----:B------:R-:W2:Y:S07]  /*16bb0*/  LDSM.16.M88.4 R208, [R169+0xa800] ;  /* 0x00a80000a9d0783b */ /* 0x000eae0000000200 */
[----:B------:R-:W-:Y:S01]  /*16bc0*/  HMMA.16816.F32.BF16 R64, R204, R226, R64 ;  /* 0x000000e2cc40723c */ /* 0x000fe20000041840 */
[----:B------:R-:W3:Y:S07]  /*16bd0*/  LDSM.16.M88.4 R204, [R169+0xb000] ;  /* 0x00b00000a9cc783b */ /* 0x000eee0000000200 */
[-C--:B-1----:R-:W-:Y:S08]  /*16be0*/  HMMA.16816.F32.BF16 R4, R212, R216.reuse, R4 ;  /* 0x000000d8d404723c */ /* 0x082ff00000041804 */
[C---:B------:R-:W-:Y:S08]  /*16bf0*/  HMMA.16816.F32.BF16 R8, R220.reuse, R216, R8 ;  /* 0x000000d8dc08723c */ /* 0x040ff00000041808 */
[-C--:B------:R-:W-:Y:S03]  /*16c00*/  HMMA.16816.F32.BF16 R12, R220, R218.reuse, R12 ;  /* 0x000000dadc0c723c */ /* 0x080fe6000004180c */
[C---:B------:R-:W-:Y:S01]  /*16c10*/  FFMA.FTZ R4, R2.reuse, UR5, R4 ;  /* 0x0000000502047c23 */ /* 0x040fe20008010004 */
[C---:B------:R-:W-:Y:S01]  /*16c20*/  FFMA.FTZ R6, R2.reuse, UR5, R6 ;  /* 0x0000000502067c23 */ /* 0x040fe20008010006 */
[C---:B------:R-:W-:Y:S01]  /*16c30*/  FFMA.FTZ R5, R171.reuse, UR5, R5 ;  /* 0x00000005ab057c23 */ /* 0x040fe20008010005 */
[C---:B------:R-:W-:Y:S02]  /*16c40*/  FFMA.FTZ R7, R171.reuse, UR5, R7 ;  /* 0x00000005ab077c23 */ /* 0x040fe40008010007 */
[C---:B------:R-:W-:Y:S04]  /*16c50*/  HMMA.16816.F32.BF16 R16, R212.reuse, R218, R16 ;  /* 0x000000dad410723c */ /* 0x040fe80000041810 */
[C---:B------:R-:W-:Y:S01]  /*16c60*/  FFMA.FTZ R8, R2.reuse, UR5, R8 ;  /* 0x0000000502087c23 */ /* 0x040fe20008010008 */
[----:B------:R-:W-:Y:S01]  /*16c70*/  FFMA.FTZ R10, R2, UR5, R10 ;  /* 0x00000005020a7c23 */ /* 0x000fe2000801000a */
[----:B------:R-:W-:Y:S01]  /*16c80*/  I2FP.F32.U32 R2, R170 ;  /* 0x000000aa00027245 */ /* 0x000fe20000201000 */
[C---:B------:R-:W-:Y:S01]  /*16c90*/  FFMA.FTZ R9, R171.reuse, UR5, R9 ;  /* 0x00000005ab097c23 */ /* 0x040fe20008010009 */
[----:B------:R-:W-:Y:S01]  /*16ca0*/  I2FP.F32.U32 R170, R172 ;  /* 0x000000ac00aa7245 */ /* 0x000fe20000201000 */
[-C--:B--2---:R-:W-:Y:S03]  /*16cb0*/  HMMA.16816.F32.BF16 R20, R212, R208.reuse, R20 ;  /* 0x000000d0d414723c */ /* 0x084fe60000041814 */
[----:B------:R-:W-:Y:S01]  /*16cc0*/  FFMA.FTZ R11, R171, UR5, R11 ;  /* 0x00000005ab0b7c23 */ /* 0x000fe2000801000b */
[----:B------:R-:W-:Y:S02]  /*16cd0*/  VIADD R171, R0, 0x11 ;  /* 0x0000001100ab7836 */ /* 0x000fe40000000000 */
[C---:B------:R-:W-:Y:S01]  /*16ce0*/  FFMA.FTZ R12, R2.reuse, UR5, R12 ;  /* 0x00000005020c7c23 */ /* 0x040fe2000801000c */
[----:B------:R-:W-:Y:S01]  /*16cf0*/  FFMA.FTZ R14, R2, UR5, R14 ;  /* 0x00000005020e7c23 */ /* 0x000fe2000801000e */
[----:B------:R-:W-:Y:S01]  /*16d00*/  FFMA.FTZ R13, R170, UR5, R13 ;  /* 0x00000005aa0d7c23 */ /* 0x000fe2000801000d */
[C---:B------:R-:W-:Y:S04]  /*16d10*/  HMMA.16816.F32.BF16 R24, R220.reuse, R208, R24 ;  /* 0x000000d0dc18723c */ /* 0x040fe80000041818 */
[C---:B------:R-:W-:Y:S01]  /*16d20*/  FFMA.FTZ R16, R2.reuse, UR5, R16 ;  /* 0x0000000502107c23 */ /* 0x040fe20008010010 */
[----:B------:R-:W-:Y:S01]  /*16d30*/  FFMA.FTZ R18, R2, UR5, R18 ;  /* 0x0000000502127c23 */ /* 0x000fe20008010012 */
[----:B------:R-:W-:Y:S01]  /*16d40*/  I2FP.F32.U32 R2, R171 ;  /* 0x000000ab00027245 */ /* 0x000fe20000201000 */
[----:B------:R-:W-:Y:S01]  /*16d50*/  FFMA.FTZ R15, R170, UR5, R15 ;  /* 0x00000005aa0f7c23 */ /* 0x000fe2000801000f */
[----:B------:R-:W-:Y:S01]  /*16d60*/  IADD3 R171, PT, PT, R0, 0x18, RZ ;  /* 0x0000001800ab7810 */ /* 0x000fe20007ffe0ff */
[-C--:B------:R-:W-:Y:S03]  /*16d70*/  HMMA.16816.F32.BF16 R28, R220, R210.reuse, R28 ;  /* 0x000000d2dc1c723c */ /* 0x080fe6000004181c */
[----:B------:R-:W-:Y:S01]  /*16d80*/  I2FP.F32.U32 R171, R171 ;  /* 0x000000ab00ab7245 */ /* 0x000fe20000201000 */
[C---:B------:R-:W-:Y:S01]  /*16d90*/  FFMA.FTZ R21, R2.reuse, UR5, R21 ;  /* 0x0000000502157c23 */ /* 0x040fe20008010015 */
[----:B------:R-:W-:Y:S01]  /*16da0*/  FFMA.FTZ R23, R2, UR5, R23 ;  /* 0x0000000502177c23 */ /* 0x000fe20008010017 */
[C---:B------:R-:W-:Y:S01]  /*16db0*/  FFMA.FTZ R17, R170.reuse, UR5, R17 ;  /* 0x00000005aa117c23 */ /* 0x040fe20008010011 */
[----:B------:R-:W-:Y:S01]  /*16dc0*/  FFMA.FTZ R19, R170, UR5, R19 ;  /* 0x00000005aa137c23 */ /* 0x000fe20008010013 */
[----:B------:R-:W-:Y:S01]  /*16dd0*/  IADD3 R170, PT, PT, R0, 0x21, RZ ;  /* 0x0000002100aa7810 */ /* 0x000fe20007ffe0ff */
[C---:B------:R-:W-:Y:S01]  /*16de0*/  HMMA.16816.F32.BF16 R32, R212.reuse, R210, R32 ;  /* 0x000000d2d420723c */ /* 0x040fe20000041820 */
[----:B------:R1:W2:Y:S01]  /*16df0*/  LDSM.16.M88.4 R208, [R169+0xb800] ;  /* 0x00b80000a9d0783b */ /* 0x0002a20000000200 */
[----:B------:R-:W-:Y:S04]  /*16e00*/  DEPBAR.LE SB0, 0x0 ;  /* 0x000080000000791a */ /* 0x000fe80000000000 */
[----:B------:R-:W-:Y:S01]  /*16e10*/  I2FP.F32.U32 R170, R170 ;  /* 0x000000aa00aa7245 */ /* 0x000fe20000201000 */
[C---:B------:R-:W-:Y:S01]  /*16e20*/  FFMA.FTZ R25, R2.reuse, UR5, R25 ;  /* 0x0000000502197c23 */ /* 0x040fe20008010019 */
[-C--:B---3--:R-:W-:Y:S01]  /*16e30*/  HMMA.16816.F32.BF16 R36, R212, R204.reuse, R36 ;  /* 0x000000ccd424723c */ /* 0x088fe20000041824 */
[----:B------:R-:W-:Y:S04]  /*16e40*/  BAR.SYNC.DEFER_BLOCKING 0x0 ;  /* 0x0000000000007b1d */ /* 0x000fe80000010000 */
[----:B------:R-:W-:Y:S01]  /*16e50*/  FFMA.FTZ R27, R2, UR5, R27 ;  /* 0x00000005021b7c23 */ /* 0x000fe2000801001b */
[C---:B------:R-:W-:Y:S02]  /*16e60*/  VIADD R2, R0.reuse, 0x20 ;  /* 0x0000002000027836 */ /* 0x040fe40000000000 */
[C---:B------:R-:W-:Y:S01]  /*16e70*/  FFMA.FTZ R28, R171.reuse, UR5, R28 ;  /* 0x00000005ab1c7c23 */ /* 0x040fe2000801001c */
[C---:B------:R-:W-:Y:S04]  /*16e80*/  HMMA.16816.F32.BF16 R40, R220.reuse, R204, R40 ;  /* 0x000000ccdc28723c */ /* 0x040fe80000041828 */
[----:B------:R-:W-:Y:S01]  /*16e90*/  I2FP.F32.U32 R2, R2 ;  /* 0x0000000200027245 */ /* 0x000fe20000201000 */
[C---:B------:R-:W-:Y:S01]  /*16ea0*/  FFMA.FTZ R30, R171.reuse, UR5, R30 ;  /* 0x00000005ab1e7c23 */ /* 0x040fe2000801001e */
[C---:B------:R-:W-:Y:S01]  /*16eb0*/  FFMA.FTZ R32, R171.reuse, UR5, R32 ;  /* 0x00000005ab207c23 */ /* 0x040fe20008010020 */
[----:B------:R-:W-:Y:S01]  /*16ec0*/  FFMA.FTZ R34, R171, UR5, R34 ;  /* 0x00000005ab227c23 */ /* 0x000fe20008010022 */
[C---:B------:R-:W-:Y:S01]  /*16ed0*/  IADD3 R171, PT, PT, R0.reuse, 0x29, RZ ;  /* 0x0000002900ab7810 */ /* 0x040fe20007ffe0ff */
[-C--:B------:R-:W-:Y:S03]  /*16ee0*/  HMMA.16816.F32.BF16 R44, R220, R206.reuse, R44 ;  /* 0x000000cedc2c723c */ /* 0x080fe6000004182c */
[----:B-1----:R-:W-:Y:S02]  /*16ef0*/  VIADD R169, R0, 0x10 ;  /* 0x0000001000a97836 */ /* 0x002fe40000000000 */
[C---:B------:R-:W-:Y:S01]  /*16f00*/  FFMA.FTZ R36, R2.reuse, UR5, R36 ;  /* 0x0000000502247c23 */ /* 0x040fe20008010024 */
[----:B------:R-:W-:Y:S01]  /*16f10*/  FFMA.FTZ R38, R2, UR5, R38 ;  /* 0x0000000502267c23 */ /* 0x000fe20008010026 */
[C---:B------:R-:W-:Y:S01]  /*16f20*/  FFMA.FTZ R37, R170.reuse, UR5, R37 ;  /* 0x00000005aa257c23 */ /* 0x040fe20008010025 */
[----:B------:R-:W-:Y:S01]  /*16f30*/  FFMA.FTZ R39, R170, UR5, R39 ;  /* 0x00000005aa277c23 */ /* 0x000fe20008010027 */
[----:B------:R-:W-:Y:S01]  /*16f40*/  I2FP.F32.U32 R169, R169 ;  /* 0x000000a900a97245 */ /* 0x000fe20000201000 */
[C---:B------:R-:W-:Y:S04]  /*16f50*/  HMMA.16816.F32.BF16 R48, R212.reuse, R206, R48 ;  /* 0x000000ced430723c */ /* 0x040fe80000041830 */
[C---:B------:R-:W-:Y:S01]  /*16f60*/  FFMA.FTZ R20, R169.reuse, UR5, R20 ;  /* 0x00000005a9147c23 */ /* 0x040fe20008010014 */
[C---:B------:R-:W-:Y:S01]  /*16f70*/  FFMA.FTZ R22, R169.reuse, UR5, R22 ;  /* 0x00000005a9167c23 */ /* 0x040fe20008010016 */
[C---:B------:R-:W-:Y:S01]  /*16f80*/  FFMA.FTZ R24, R169.reuse, UR5, R24 ;  /* 0x00000005a9187c23 */ /* 0x040fe20008010018 */
[----:B------:R-:W-:Y:S01]  /*16f90*/  FFMA.FTZ R26, R169, UR5, R26 ;  /* 0x00000005a91a7c23 */ /* 0x000fe2000801001a */
[-C--:B--2---:R-:W-:Y:S03]  /*16fa0*/  HMMA.16816.F32.BF16 R52, R212, R208.reuse, R52 ;  /* 0x000000d0d434723c */ /* 0x084fe60000041834 */
[----:B------:R-:W-:Y:S02]  /*16fb0*/  VIADD R169, R0, 0x19 ;  /* 0x0000001900a97836 */ /* 0x000fe40000000000 */
[C---:B------:R-:W-:Y:S01]  /*16fc0*/  FFMA.FTZ R40, R2.reuse, UR5, R40 ;  /* 0x0000000502287c23 */ /* 0x040fe20008010028 */
[----:B------:R-:W-:Y:S01]  /*16fd0*/  FFMA.FTZ R42, R2, UR5, R42 ;  /* 0x00000005022a7c23 */ /* 0x000fe2000801002a */
[----:B------:R-:W-:Y:S01]  /*16fe0*/  I2FP.F32.U32 R2, R171 ;  /* 0x000000ab00027245 */ /* 0x000fe20000201000 */
[----:B------:R-:W-:Y:S01]  /*16ff0*/  FFMA.FTZ R41, R170, UR5, R41 ;  /* 0x00000005aa297c23 */ /* 0x000fe20008010029 */
[----:B------:R-:W-:Y:S01]  /*17000*/  I2FP.F32.U32 R169, R169 ;  /* 0x000000a900a97245 */ /* 0x000fe20000201000 */
[C---:B------:R-:W-:Y:S04]  /*17010*/  HMMA.16816.F32.BF16 R56, R220.reuse, R208, R56 ;  /* 0x000000d0dc38723c */ /* 0x040fe80000041838 */
[C---:B------:R-:W-:Y:S01]  /*17020*/  FFMA.FTZ R29, R169.reuse, UR5, R29 ;  /* 0x00000005a91d7c23 */ /* 0x040fe2000801001d */
[C---:B------:R-:W-:Y:S01]  /*17030*/  FFMA.FTZ R31, R169.reuse, UR5, R31 ;  /* 0x00000005a91f7c23 */ /* 0x040fe2000801001f */
[C---:B------:R-:W-:Y:S01]  /*17040*/  FFMA.FTZ R33, R169.reuse, UR5, R33 ;  /* 0x00000005a9217c23 */ /* 0x040fe20008010021 */
[----:B------:R-:W-:Y:S01]  /*17050*/  FFMA.FTZ R35, R169, UR5, R35 ;  /* 0x00000005a9237c23 */ /* 0x000fe20008010023 */
[-C--:B------:R-:W-:Y:S03]  /*17060*/  HMMA.16816.F32.BF16 R60, R220, R210.reuse, R60 ;  /* 0x000000d2dc3c723c */ /* 0x080fe6000004183c */
[----:B------:R-:W-:Y:S02]  /*17070*/  VIADD R169, R0, 0x28 ;  /* 0x0000002800a97836 */ /* 0x000fe40000000000 */
[C---:B------:R-:W-:Y:S01]  /*17080*/  FFMA.FTZ R45, R2.reuse, UR5, R45 ;  /* 0x00000005022d7c23 */ /* 0x040fe2000801002d */
[C---:B------:R-:W-:Y:S01]  /*17090*/  FFMA.FTZ R47, R2.reuse, UR5, R47 ;  /* 0x00000005022f7c23 */ /* 0x040fe2000801002f */
[C---:B------:R-:W-:Y:S01]  /*170a0*/  FFMA.FTZ R49, R2.reuse, UR5, R49 ;  /* 0x0000000502317c23 */ /* 0x040fe20008010031 */
[----:B------:R-:W-:Y:S01]  /*170b0*/  FFMA.FTZ R51, R2, UR5, R51 ;  /* 0x0000000502337c23 */ /* 0x000fe20008010033 */
[----:B------:R-:W-:Y:S01]  /*170c0*/  I2FP.F32.U32 R169, R169 ;  /* 0x000000a900a97245 */ /* 0x000fe20000201000 */
[----:B------:R-:W-:Y:S04]  /*170d0*/  HMMA.16816.F32.BF16 R64, R212, R210, R64 ;  /* 0x000000d2d440723c */ /* 0x000fe80000041840 */
[----:B------:R-:W-:Y:S01]  /*170e0*/  FFMA.FTZ R43, R170, UR5, R43 ;  /* 0x00000005aa2b7c23 */ /* 0x000fe2000801002b */
[C---:B------:R-:W-:Y:S01]  /*170f0*/  IADD3 R170, PT, PT, R0.reuse, 0x31, RZ ;  /* 0x0000003100aa7810 */ /* 0x040fe20007ffe0ff */
[C---:B------:R-:W-:Y:S01]  /*17100*/  FFMA.FTZ R44, R169.reuse, UR5, R44 ;  /* 0x00000005a92c7c23 */ /* 0x040fe2000801002c */
[C---:B------:R-:W-:Y:S01]  /*17110*/  FFMA.FTZ R46, R169.reuse, UR5, R46 ;  /* 0x00000005a92e7c23 */ /* 0x040fe2000801002e */
[C---:B------:R-:W-:Y:S01]  /*17120*/  FFMA.FTZ R48, R169.reuse, UR5, R48 ;  /* 0x00000005a9307c23 */ /* 0x040fe20008010030 */
[----:B------:R-:W-:Y:S01]  /*17130*/  I2FP.F32.U32 R170, R170 ;  /* 0x000000aa00aa7245 */ /* 0x000fe20000201000 */
[----:B------:R-:W-:Y:S01]  /*17140*/  FFMA.FTZ R50, R169, UR5, R50 ;  /* 0x00000005a9327c23 */ /* 0x000fe20008010032 */
[C---:B------:R-:W-:Y:S02]  /*17150*/  VIADD R2, R0.reuse, 0x38 ;  /* 0x0000003800027836 */ /* 0x040fe40000000000 */
[C---:B------:R-:W-:Y:S01]  /*17160*/  VIADD R169, R0.reuse, 0x30 ;  /* 0x0000003000a97836 */ /* 0x040fe20000000000 */
[----:B------:R-:W-:Y:S01]  /*17170*/  IADD3 R0, PT, PT, R0, 0x39, RZ ;  /* 0x0000003900007810 */ /* 0x000fe20007ffe0ff */
[C---:B------:R-:W-:Y:S01]  /*17180*/  FFMA.FTZ R53, R170.reuse, UR5, R53 ;  /* 0x00000005aa357c23 */ /* 0x040fe20008010035 */
[----:B------:R-:W-:Y:S01]  /*17190*/  I2FP.F32.U32 R2, R2 ;  /* 0x0000000200027245 */ /* 0x000fe20000201000 */
[C---:B------:R-:W-:Y:S01]  /*171a0*/  FFMA.FTZ R55, R170.reuse, UR5, R55 ;  /* 0x00000005aa377c23 */ /* 0x040fe20008010037 */
[----:B------:R-:W-:Y:S01]  /*171b0*/  I2FP.F32.U32 R169, R169 ;  /* 0x000000a900a97245 */ /* 0x000fe20000201000 */
[----:B------:R-:W-:Y:S01]  /*171c0*/  FFMA.FTZ R57, R170, UR5, R57 ;  /* 0x00000005aa397c23 */ /* 0x000fe20008010039 */
[----:B------:R-:W-:Y:S01]  /*171d0*/  I2FP.F32.U32 R0, R0 ;  /* 0x0000000000007245 */ /* 0x000fe20000201000 */
[C---:B------:R-:W-:Y:S01]  /*171e0*/  FFMA.FTZ R60, R2.reuse, UR5, R60 ;  /* 0x00000005023c7c23 */ /* 0x040fe2000801003c */
[C---:B------:R-:W-:Y:S01]  /*171f0*/  FFMA.FTZ R62, R2.reuse, UR5, R62 ;  /* 0x00000005023e7c23 */ /* 0x040fe2000801003e */
[C---:B------:R-:W-:Y:S01]  /*17200*/  FFMA.FTZ R64, R2.reuse, UR5, R64 ;  /* 0x0000000502407c23 */ /* 0x040fe20008010040 */
[----:B------:R-:W-:Y:S01]  /*17210*/  FFMA.FTZ R66, R2, UR5, R66 ;  /* 0x0000000502427c23 */ /* 0x000fe20008010042 */
[----:B------:R-:W-:Y:S01]  /*17220*/  FMNMX3.FTZ R2, R173, R8, R9, !PT ;  /* 0x00000008ad027276 */ /* 0x000fe20007810009 */
[C---:B------:R-:W-:Y:S01]  /*17230*/  FFMA.FTZ R52, R169.reuse, UR5, R52 ;  /* 0x00000005a9347c23 */ /* 0x040fe20008010034 */
[C---:B------:R-:W-:Y:S01]  /*17240*/  FFMA.FTZ R54, R169.reuse, UR5, R54 ;  /* 0x00000005a9367c23 */ /* 0x040fe20008010036 */
[C---:B------:R-:W-:Y:S01]  /*17250*/  FFMA.FTZ R56, R169.reuse, UR5, R56 ;  /* 0x00000005a9387c23 */ /* 0x040fe20008010038 */
[----:B------:R-:W-:Y:S01]  /*17260*/  FMNMX3.FTZ R2, R2, R12, R13, !PT ;  /* 0x0000000c02027276 */ /* 0x000fe2000781000d */
[----:B------:R-:W-:Y:S01]  /*17270*/  FFMA.FTZ R58, R169, UR5, R58 ;  /* 0x00000005a93a7c23 */ /* 0x000fe2000801003a */
[----:B------:R-:W-:Y:S01]  /*17280*/  FMNMX3.FTZ R169, R168, R6, R7, !PT ;  /* 0x00000006a8a97276 */ /* 0x000fe20007810007 */
[----:B------:R-:W-:Y:S01]  /*17290*/  FFMA.FTZ R59, R170, UR5, R59 ;  /* 0x00000005aa3b7c23 */ /* 0x000fe2000801003b */
[----:B------:R-:W-:Y:S01]  /*172a0*/  FMNMX3.FTZ R170, R3, R4, R5, !PT ;  /* 0x0000000403aa7276 */ /* 0x000fe20007810005 */
[C---:B------:R-:W-:Y:S01]  /*172b0*/  FFMA.FTZ R61, R0.reuse, UR5, R61 ;  /* 0x00000005003d7c23 */ /* 0x040fe2000801003d */
[----:B------:R-:W-:Y:S01]  /*172c0*/  FMNMX3.FTZ R169, R169, R18, R19, !PT ;  /* 0x00000012a9a97276 */ /* 0x000fe20007810013 */
[----:B------:R-:W-:Y:S01]  /*172d0*/  FFMA.FTZ R63, R0, UR5, R63 ;  /* 0x00000005003f7c23 */ /* 0x000fe2000801003f */
[----:B------:R-:W-:Y:S01]  /*172e0*/  FMNMX3.FTZ R170, R170, R16, R17, !PT ;  /* 0x00000010aaaa7276 */ /* 0x000fe20007810011 */
[----:B------:R-:W-:Y:S01]  /*172f0*/  FFMA.FTZ R65, R0, UR5, R65 ;  /* 0x0000000500417c23 */ /* 0x000fe20008010041 */
[----:B------:R-:W-:Y:S01]  /*17300*/  FMNMX3.FTZ R213, R2, R24, R25, !PT ;  /* 0x0000001802d57276 */ /* 0x000fe20007810019 */
[----:B------:R-:W-:Y:S01]  /*17310*/  FFMA.FTZ R67, R0, UR5, R67 ;  /* 0x0000000500437c23 */ /* 0x000fe20008010043 */
        /* <DEDUP_REMOVED lines=26> */
.L_x_448:
[----:B------:R-:W2:Y:S01]  /*174c0*/  SHFL.BFLY PT, R172, R213, 0x2, 0x1f ;  /* 0x0c401f00d5ac7f89 */ /* 0x000ea200000e0000 */
[----:B------:R-:W-:Y:S02]  /*174d0*/  UISETP.NE.AND UP0, UPT, UR7, URZ, UPT ;  /* 0x000000ff0700728c */ /* 0x000fe4000bf05270 */
[----:B------:R-:W-:Y:S05]  /*174e0*/  UIADD3 UR7, UPT, UPT, UR7, -0x1, URZ ;  /* 0xffffffff07077890 */ /* 0x000fea000fffe0ff */
[----:B-1----:R-:W1:Y:S08]  /*174f0*/  SHFL.BFLY PT, R171, R211, 0x2, 0x1f ;  /* 0x0c401f00d3ab7f89 */ /* 0x002e7000000e0000 */
[----:B------:R-:W3:Y:S08]  /*17500*/  SHFL.BFLY PT, R2, R0, 0x2, 0x1f ;  /* 0x0c401f0000027f89 */ /* 0x000ef000000e0000 */
[----:B------:R-:W4:Y:S04]  /*17510*/  LDL R246, [R1+0x30] ;  /* 0x0000300001f67983 */ /* 0x000f280000100800 */
[----:B------:R-:W5:Y:S01]  /*17520*/  SHFL.BFLY PT, R170, R212, 0x2, 0x1f ;  /* 0x0c401f00d4aa7f89 */ /* 0x000f6200000e0000 */
[----:B--2---:R-:W-:Y:S02]  /*17530*/  FMNMX.FTZ R172, R213, R172, !PT ;  /* 0x000000acd5ac7209 */ /* 0x004fe40007810000 */
[----:B-1----:R-:W-:Y:S05]  /*17540*/  FMNMX.FTZ R171, R211, R171, !PT ;  /* 0x000000abd3ab7209 */ /* 0x002fea0007810000 */
        /* <DEDUP_REMOVED lines=12> */
[----:B------:R-:W-:Y:S02]  /*17610*/  FADD.FTZ R2, -R172, R173 ;  /* 0x000000adac027221 */ /* 0x000fe40000010100 */
[C---:B------:R-:W-:Y:S02]  /*17620*/  FMUL.FTZ R212, R171.reuse, UR4 ;  /* 0x00000004abd47c20 */ /* 0x040fe40008410000 */
[----:B------:R3:W4:Y:S01]  /*17630*/  LDL R173, [R1+0x2c] ;  /* 0x00002c0001ad7983 */ /* 0x0007220000100800 */
[C---:B------:R-:W-:Y:S01]  /*17640*/  FSETP.NEU.FTZ.AND P3, PT, R171.reuse, -INF , PT ;  /* 0xff800000ab00780b */ /* 0x040fe20003f7d000 */
[----:B------:R-:W-:Y:S01]  /*17650*/  FADD.FTZ R0, -R171, R3 ;  /* 0x00000003ab007221 */ /* 0x000fe20000010100 */
[----:B------:R-:W-:Y:S01]  /*17660*/  FMUL.FTZ R214, R169, UR4 ;  /* 0x00000004a9d67c20 */ /* 0x000fe20008410000 */
[----:B------:R-:W-:Y:S01]  /*17670*/  FMUL.FTZ R2, R2, UR4 ;  /* 0x0000000402027c20 */ /* 0x000fe20008410000 */
[----:B------:R-:W-:Y:S02]  /*17680*/  FSEL R212, R212, RZ, P3 ;  /* 0x000000ffd4d47208 */ /* 0x000fe40001800000 */
[----:B------:R-:W-:Y:S02]  /*17690*/  FSETP.NEU.FTZ.AND P3, PT, R172, -INF , PT ;  /* 0xff800000ac00780b */ /* 0x000fe40003f7d000 */
[----:B-----5:R-:W-:Y:S01]  /*176a0*/  FMNMX.FTZ R170, R170, R175, !PT ;  /* 0x000000afaaaa7209 */ /* 0x020fe20007810000 */
[--C-:B------:R-:W-:Y:S01]  /*176b0*/  FFMA.FTZ R4, R4, UR4, -R212.reuse ;  /* 0x0000000404047c23 */ /* 0x100fe200080108d4 */
[--C-:B------:R-:W-:Y:S01]  /*176c0*/  FFMA.FTZ R5, R5, UR4, -R212.reuse ;  /* 0x0000000405057c23 */ /* 0x100fe200080108d4 */
[----:B------:R-:W-:Y:S01]  /*176d0*/  FFMA.FTZ R16, R16, UR4, -R212 ;  /* 0x0000000410107c23 */ /* 0x000fe200080108d4 */
[C---:B------:R-:W-:Y:S01]  /*176e0*/  FSETP.NEU.FTZ.AND P2, PT, R170.reuse, -INF , PT ;  /* 0xff800000aa00780b */ /* 0x040fe20003f5d000 */
[C---:B------:R-:W-:Y:S01]  /*176f0*/  FMUL.FTZ R175, R170.reuse, UR4 ;  /* 0x00000004aaaf7c20 */ /* 0x040fe20008410000 */
[----:B------:R-:W-:Y:S01]  /*17700*/  FADD.FTZ R3, -R170, R168 ;  /* 0x000000a8aa037221 */ /* 0x000fe20000010100 */
[----:B------:R-:W-:Y:S01]  /*17710*/  FMUL.FTZ R168, R0, UR4 ;  /* 0x0000000400a87c20 */ /* 0x000fe20008410000 */
[----:B------:R-:W-:Y:S01]  /*17720*/  FFMA.FTZ R17, R17, UR4, -R212 ;  /* 0x0000000411117c23 */ /* 0x000fe200080108d4 */
[----:B------:R-:W-:Y:S01]  /*17730*/  FADD.FTZ R0, -R169, R174 ;  /* 0x000000aea9007221 */ /* 0x000fe20000010100 */
[----:B------:R-:W-:Y:S01]  /*17740*/  FSEL R175, R175, RZ, P2 ;  /* 0x000000ffafaf7208 */ /* 0x000fe20001000000 */
[----:B------:R-:W-:Y:S01]  /*17750*/  FMUL.FTZ R3, R3, UR4 ;  /* 0x0000000403037c20 */ /* 0x000fe20008410000 */
[----:B------:R-:W-:Y:S01]  /*17760*/  FSETP.NEU.FTZ.AND P2, PT, R169, -INF , PT ;  /* 0xff800000a900780b */ /* 0x000fe20003f5d000 */
[----:B------:R-:W2:Y:S01]  /*17770*/  MUFU.EX2 R168, R168 ;  /* 0x000000a800a87308 */ /* 0x000ea20000000800 */
[----:B------:R-:W-:Y:S01]  /*17780*/  FSEL R213, R213, RZ, P3 ;  /* 0x000000ffd5d57208 */ /* 0x000fe20001800000 */
[--C-:B------:R-:W-:Y:S01]  /*17790*/  FFMA.FTZ R6, R6, UR4, -R175.reuse ;  /* 0x0000000406067c23 */ /* 0x100fe200080108af */
[--C-:B------:R-:W-:Y:S01]  /*177a0*/  FFMA.FTZ R7, R7, UR4, -R175.reuse ;  /* 0x0000000407077c23 */ /* 0x100fe200080108af */
[--C-:B------:R-:W-:Y:S01]  /*177b0*/  FFMA.FTZ R18, R18, UR4, -R175.reuse ;  /* 0x0000000412127c23 */ /* 0x100fe200080108af */
[----:B------:R-:W-:Y:S01]  /*177c0*/  FFMA.FTZ R19, R19, UR4, -R175 ;  /* 0x0000000413137c23 */ /* 0x000fe200080108af */
[----:B------:R-:W-:Y:S04]  /*177d0*/  FSEL R214, R214, RZ, P2 ;  /* 0x000000ffd6d67208 */ /* 0x000fe80001000000 */
[----:B------:R-:W5:Y:S01]  /*177e0*/  MUFU.EX2 R3, R3 ;  /* 0x0000000300037308 */ /* 0x000f620000000800 */
[----:B------:R-:W-:Y:S01]  /*177f0*/  FMUL.FTZ R0, R0, UR4 ;  /* 0x0000000400007c20 */ /* 0x000fe20008410000 */
[--C-:B------:R-:W-:Y:S01]  /*17800*/  FFMA.FTZ R8, R8, UR4, -R213.reuse ;  /* 0x0000000408087c23 */ /* 0x100fe200080108d5 */
[--C-:B------:R-:W-:Y:S07]  /*17810*/  FFMA.FTZ R9, R9, UR4, -R213.reuse ;  /* 0x0000000409097c23 */ /* 0x100fee00080108d5 */
[----:B------:R3:W-:Y:S01]  /*17820*/  MUFU.EX2 R224, R4 ;  /* 0x0000000400e07308 */ /* 0x0007e20000000800 */
[--C-:B------:R-:W-:Y:S01]  /*17830*/  FFMA.FTZ R11, R11, UR4, -R214.reuse ;  /* 0x000000040b0b7c23 */ /* 0x100fe200080108d6 */
[--C-:B------:R-:W-:Y:S01]  /*17840*/  FFMA.FTZ R10, R10, UR4, -R214.reuse ;  /* 0x000000040a0a7c23 */ /* 0x100fe200080108d6 */
[--C-:B------:R-:W-:Y:S07]  /*17850*/  FFMA.FTZ R12, R12, UR4, -R213.reuse ;  /* 0x000000040c0c7c23 */ /* 0x100fee00080108d5 */
[----:B------:R1:W1:Y:S01]  /*17860*/  MUFU.EX2 R225, R5 ;  /* 0x0000000500e17308 */ /* 0x0002620000000800 */
[--C-:B------:R-:W-:Y:S01]  /*17870*/  FFMA.FTZ R13, R13, UR4, -R213.reuse ;  /* 0x000000040d0d7c23 */ /* 0x100fe200080108d5 */
[--C-:B------:R-:W-:Y:S01]  /*17880*/  FFMA.FTZ R14, R14, UR4, -R214.reuse ;  /* 0x000000040e0e7c23 */ /* 0x100fe200080108d6 */
[----:B------:R-:W-:Y:S07]  /*17890*/  FFMA.FTZ R15, R15, UR4, -R214 ;  /* 0x000000040f0f7c23 */ /* 0x000fee00080108d6 */
[----:B------:R1:W-:Y:S01]  /*178a0*/  MUFU.EX2 R222, R6 ;  /* 0x0000000600de7308 */ /* 0x0003e20000000800 */
[C---:B--2---:R-:W-:Y:S01]  /*178b0*/  FMUL.FTZ R68, R168.reuse, R68 ;  /* 0x00000044a8447220 */ /* 0x044fe20000410000 */
[C---:B-----5:R-:W-:Y:S01]  /*178c0*/  FMUL.FTZ R70, R3.reuse, R70 ;  /* 0x0000004603467220 */ /* 0x060fe20000410000 */
[C---:B------:R-:W-:Y:S07]  /*178d0*/  FMUL.FTZ R71, R3.reuse, R71 ;  /* 0x0000004703477220 */ /* 0x040fee0000410000 */
[----:B------:R2:W5:Y:S01]  /*178e0*/  MUFU.EX2 R223, R7 ;  /* 0x0000000700df7308 */ /* 0x0005620000000800 */
[C---:B------:R-:W-:Y:S01]  /*178f0*/  FMUL.FTZ R69, R168.reuse, R69 ;  /* 0x00000045a8457220 */ /* 0x040fe20000410000 */
[C---:B---3--:R-:W-:Y:S01]  /*17900*/  FMUL.FTZ R4, R168.reuse, R180 ;  /* 0x000000b4a8047220 */ /* 0x048fe20000410000 */
[C---:B------:R-:W-:Y:S07]  /*17910*/  FMUL.FTZ R82, R3.reuse, R82 ;  /* 0x0000005203527220 */ /* 0x040fee0000410000 */
[----:B------:R3:W-:Y:S01]  /*17920*/  MUFU.EX2 R219, R16 ;  /* 0x0000001000db7308 */ /* 0x0007e20000000800 */
[----:B------:R-:W-:Y:S01]  /*17930*/  FMUL.FTZ R83, R3, R83 ;  /* 0x0000005303537220 */ /* 0x000fe20000410000 */
[C---:B-1----:R-:W-:Y:S01]  /*17940*/  FMUL.FTZ R5, R168.reuse, R181 ;  /* 0x000000b5a8057220 */ /* 0x042fe20000410000 */
[----:B------:R-:W-:Y:S07]  /*17950*/  F2FP.BF16.F32.PACK_AB R180, R225, R224 ;  /* 0x000000e0e1b4723e */ /* 0x000fee00000010ff */
[----:B------:R-:W1:Y:S01]  /*17960*/  MUFU.EX2 R215, R17 ;  /* 0x0000001100d77308 */ /* 0x000e620000000800 */
[C---:B------:R-:W-:Y:S01]  /*17970*/  FMUL.FTZ R80, R168.reuse, R80 ;  /* 0x00000050a8507220 */ /* 0x040fe20000410000 */
[C---:B------:R-:W-:Y:S01]  /*17980*/  FMUL.FTZ R6, R3.reuse, R182 ;  /* 0x000000b603067220 */ /* 0x040fe20000410000 */
[C---:B------:R-:W-:Y:S07]  /*17990*/  FMUL.FTZ R81, R168.reuse, R81 ;  /* 0x00000051a8517220 */ /* 0x040fee0000410000 */
[----:B------:R1:W-:Y:S01]  /*179a0*/  MUFU.EX2 R218, R18 ;  /* 0x0000001200da7308 */ /* 0x0003e20000000800 */
[C---:B------:R-:W-:Y:S01]  /*179b0*/  FMUL.FTZ R86, R3.reuse, R86 ;  /* 0x0000005603567220 */ /* 0x040fe20000410000 */
[----:B--2---:R-:W-:Y:S01]  /*179c0*/  FMUL.FTZ R7, R3, R183 ;  /* 0x000000b703077220 */ /* 0x004fe20000410000 */
[----:B-----5:R-:W-:Y:S07]  /*179d0*/  F2FP.BF16.F32.PACK_AB R181, R223, R222 ;  /* 0x000000dedfb5723e */ /* 0x020fee00000010ff */
[----:B------:R-:W2:Y:S01]  /*179e0*/  MUFU.EX2 R242, R19 ;  /* 0x0000001300f27308 */ /* 0x000ea20000000800 */
[----:B------:R-:W-:Y:S01]  /*179f0*/  FMUL.FTZ R87, R3, R87 ;  /* 0x0000005703577220 */ /* 0x000fe20000410000 */
[C---:B---3--:R-:W-:Y:S01]  /*17a00*/  FMUL.FTZ R16, R168.reuse, R188 ;  /* 0x000000bca8107220 */ /* 0x048fe20000410000 */
[C---:B------:R-:W-:Y:S07]  /*17a10*/  FMUL.FTZ R84, R168.reuse, R84 ;  /* 0x00000054a8547220 */ /* 0x040fee0000410000 */
[----:B------:R-:W3:Y:S01]  /*17a20*/  MUFU.EX2 R2, R2 ;  /* 0x0000000200027308 */ /* 0x000ee20000000800 */
[C---:B------:R-:W-:Y:S01]  /*17a30*/  FMUL.FTZ R85, R168.reuse, R85 ;  /* 0x00000055a8557220 */ /* 0x040fe20000410000 */
[----:B-1----:R-:W-:Y:S01]  /*17a40*/  F2FP.BF16.F32.PACK_AB R182, R215, R219 ;  /* 0x000000dbd7b6723e */ /* 0x002fe200000010ff */
[C---:B------:R-:W-:Y:S07]  /*17a50*/  FMUL.FTZ R17, R168.reuse, R189 ;  /* 0x000000bda8117220 */ /* 0x040fee0000410000 */
[----:B------:R-:W1:Y:S01]  /*17a60*/  MUFU.EX2 R0, R0 ;  /* 0x0000000000007308 */ /* 0x000e620000000800 */
[C---:B------:R-:W-:Y:S01]  /*17a70*/  FMUL.FTZ R98, R3.reuse, R98 ;  /* 0x0000006203627220 */ /* 0x040fe20000410000 */
[C---:B------:R-:W-:Y:S01]  /*17a80*/  FMUL.FTZ R18, R3.reuse, R190 ;  /* 0x000000be03127220 */ /* 0x040fe20000410000 */
[C---:B------:R-:W-:Y:S07]  /*17a90*/  FMUL.FTZ R99, R3.reuse, R99 ;  /* 0x0000006303637220 */ /* 0x040fee0000410000 */
[----:B------:R3:W-:Y:S01]  /*17aa0*/  MUFU.EX2 R221, R9 ;  /* 0x0000000900dd7308 */ /* 0x0007e20000000800 */
[----:B------:R-:W-:Y:S01]  /*17ab0*/  FMUL.FTZ R96, R168, R96 ;  /* 0x00000060a8607220 */ /* 0x000fe20000410000 */
[----:B--2---:R-:W-:Y:S01]  /*17ac0*/  F2FP.BF16.F32.PACK_AB R183, R242, R218 ;  /* 0x000000daf2b7723e */ /* 0x004fe200000010ff */
[C---:B------:R-:W-:Y:S07]  /*17ad0*/  FMUL.FTZ R19, R3.reuse, R191 ;  /* 0x000000bf03137220 */ /* 0x040fee0000410000 */
[----:B------:R1:W-:Y:S01]  /*17ae0*/  MUFU.EX2 R220, R11 ;  /* 0x0000000b00dc7308 */ /* 0x0003e20000000800 */
[C---:B------:R-:W-:Y:S01]  /*17af0*/  FMUL.FTZ R102, R3.reuse, R102 ;  /* 0x0000006603667220 */ /* 0x040fe20000410000 */
[C---:B------:R-:W-:Y:S01]  /*17b00*/  FMUL.FTZ R103, R3.reuse, R103 ;  /* 0x0000006703677220 */ /* 0x040fe20000410000 */
[----:B------:R-:W-:Y:S07]  /*17b10*/  FMUL.FTZ R114, R3, R114 ;  /* 0x0000007203727220 */ /* 0x000fee0000410000 */
[----:B------:R2:W5:Y:S01]  /*17b20*/  MUFU.EX2 R243, R8 ;  /* 0x0000000800f37308 */ /* 0x0005620000000800 */
[-C--:B------:R-:W-:Y:S09]  /*17b30*/  HMMA.16816.F32.BF16 R4, R180, R204.reuse, R4 ;  /* 0x000000ccb404723c */ /* 0x080ff20000041804 */
[----:B------:R5:W5:Y:S01]  /*17b40*/  MUFU.EX2 R241, R10 ;  /* 0x0000000a00f17308 */ /* 0x000b620000000800 */
[C---:B---3--:R-:W-:Y:S01]  /*17b50*/  FMUL.FTZ R9, R2.reuse, R177 ;  /* 0x000000b102097220 */ /* 0x048fe20000410000 */
[C---:B------:R-:W-:Y:S08]  /*17b60*/  FMUL.FTZ R72, R2.reuse, R72 ;  /* 0x0000004802487220 */ /* 0x040ff00000410000 */
[----:B------:R3:W-:Y:S01]  /*17b70*/  MUFU.EX2 R217, R12 ;  /* 0x0000000c00d97308 */ /* 0x0007e20000000800 */
[----:B------:R-:W-:Y:S01]  /*17b80*/  FMUL.FTZ R73, R2, R73 ;  /* 0x0000004902497220 */ /* 0x000fe20000410000 */
[C---:B-1----:R-:W-:Y:S01]  /*17b90*/  FMUL.FTZ R11, R0.reuse, R179 ;  /* 0x000000b3000b7220 */ /* 0x042fe20000410000 */
[C---:B------:R-:W-:Y:S07]  /*17ba0*/  FMUL.FTZ R74, R0.reuse, R74 ;  /* 0x0000004a004a7220 */ /* 0x040fee0000410000 */
[----:B------:R-:W1:Y:S01]  /*17bb0*/  MUFU.EX2 R226, R13 ;  /* 0x0000000d00e27308 */ /* 0x000e620000000800 */
[----:B------:R-:W-:Y:S01]  /*17bc0*/  FMUL.FTZ R75, R0, R75 ;  /* 0x0000004b004b7220 */ /* 0x000fe20000410000 */
[C---:B--2---:R-:W-:Y:S01]  /*17bd0*/  FMUL.FTZ R8, R2.reuse, R176 ;  /* 0x000000b002087220 */ /* 0x044fe20000410000 */
[----:B-----5:R-:W-:Y:S07]  /*17be0*/  F2FP.BF16.F32.PACK_AB R176, R221, R243 ;  /* 0x000000f3ddb0723e */ /* 0x020fee00000010ff */
[----:B------:R2:W-:Y:S01]  /*17bf0*/  MUFU.EX2 R216, R14 ;  /* 0x0000000e00d87308 */ /* 0x0005e20000000800 */
[----:B------:R-:W-:Y:S01]  /*17c00*/  FMUL.FTZ R76, R2, R76 ;  /* 0x0000004c024c7220 */ /* 0x000fe20000410000 */
[----:B------:R-:W-:Y:S01]  /*17c10*/  FMUL.FTZ R10, R0, R178 ;  /* 0x000000b2000a7220 */ /* 0x000fe20000410000 */
[----:B------:R-:W-:Y:S07]  /*17c20*/  F2FP.BF16.F32.PACK_AB R177, R220, R241 ;  /* 0x000000f1dcb1723e */ /* 0x000fee00000010ff */
[----:B------:R-:W5:Y:S01]  /*17c30*/  MUFU.EX2 R227, R15 ;  /* 0x0000000f00e37308 */ /* 0x000f620000000800 */
[C---:B------:R-:W-:Y:S01]  /*17c40*/  FMUL.FTZ R77, R2.reuse, R77 ;  /* 0x0000004d024d7220 */ /* 0x040fe20000410000 */
[----:B---3--:R-:W-:Y:S01]  /*17c50*/  FMUL.FTZ R12, R2, R184 ;  /* 0x000000b8020c7220 */ /* 0x008fe20000410000 */
[C---:B------:R-:W-:Y:S01]  /*17c60*/  FMUL.FTZ R78, R0.reuse, R78 ;  /* 0x0000004e004e7220 */ /* 0x040fe20000410000 */
[----:B------:R-:W-:Y:S01]  /*17c70*/  FMUL.FTZ R79, R0, R79 ;  /* 0x0000004f004f7220 */ /* 0x000fe20000410000 */
[----:B------:R-:W-:Y:S01]  /*17c80*/  FMUL.FTZ R88, R2, R88 ;  /* 0x0000005802587220 */ /* 0x000fe20000410000 */
[----:B-1----:R-:W-:Y:S01]  /*17c90*/  F2FP.BF16.F32.PACK_AB R178, R226, R217 ;  /* 0x000000d9e2b2723e */ /* 0x002fe200000010ff */
[C---:B------:R-:W-:Y:S01]  /*17ca0*/  FMUL.FTZ R13, R2.reuse, R185 ;  /* 0x000000b9020d7220 */ /* 0x040fe20000410000 */
[----:B------:R-:W-:Y:S01]  /*17cb0*/  FMUL.FTZ R89, R2, R89 ;  /* 0x0000005902597220 */ /* 0x000fe20000410000 */
[C---:B------:R-:W-:Y:S01]  /*17cc0*/  FMUL.FTZ R90, R0.reuse, R90 ;  /* 0x0000005a005a7220 */ /* 0x040fe20000410000 */
[C---:B--2---:R-:W-:Y:S01]  /*17cd0*/  FMUL.FTZ R14, R0.reuse, R186 ;  /* 0x000000ba000e7220 */ /* 0x044fe20000410000 */
[----:B------:R-:W-:Y:S01]  /*17ce0*/  FMUL.FTZ R91, R0, R91 ;  /* 0x0000005b005b7220 */ /* 0x000fe20000410000 */
[C---:B------:R-:W-:Y:S01]  /*17cf0*/  FMUL.FTZ R92, R2.reuse, R92 ;  /* 0x0000005c025c7220 */ /* 0x040fe20000410000 */
[----:B------:R-:W-:Y:S01]  /*17d00*/  FMUL.FTZ R93, R2, R93 ;  /* 0x0000005d025d7220 */ /* 0x000fe20000410000 */
[----:B-----5:R-:W-:Y:S01]  /*17d10*/  F2FP.BF16.F32.PACK_AB R179, R227, R216 ;  /* 0x000000d8e3b3723e */ /* 0x020fe200000010ff */
[----:B------:R-:W-:Y:S01]  /*17d20*/  FMUL.FTZ R15, R0, R187 ;  /* 0x000000bb000f7220 */ /* 0x000fe20000410000 */
[C---:B------:R-:W-:Y:S01]  /*17d30*/  FMUL.FTZ R115, R3.reuse, R115 ;  /* 0x0000007303737220 */ /* 0x040fe20000410000 */
[C---:B------:R-:W-:Y:S01]  /*17d40*/  FMUL.FTZ R118, R3.reuse, R118 ;  /* 0x0000007603767220 */ /* 0x040fe20000410000 */
[C---:B------:R-:W-:Y:S01]  /*17d50*/  FMUL.FTZ R119, R3.reuse, R119 ;  /* 0x0000007703777220 */ /* 0x040fe20000410000 */
[C---:B------:R-:W-:Y:S01]  /*17d60*/  FMUL.FTZ R130, R3.reuse, R130 ;  /* 0x0000008203827220 */ /* 0x040fe20000410000 */
[C---:B------:R-:W-:Y:S01]  /*17d70*/  FMUL.FTZ R131, R3.reuse, R131 ;  /* 0x0000008303837220 */ /* 0x040fe20000410000 */
[C---:B------:R-:W-:Y:S04]  /*17d80*/  HMMA.16816.F32.BF16 R8, R176.reuse, R204, R8 ;  /* 0x000000ccb008723c */ /* 0x040fe80000041808 */
[C---:B------:R-:W-:Y:S01]  /*17d90*/  FMUL.FTZ R134, R3.reuse, R134 ;  /* 0x0000008603867220 */ /* 0x040fe20000410000 */
[C---:B------:R-:W-:Y:S01]  /*17da0*/  FMUL.FTZ R135, R3.reuse, R135 ;  /* 0x0000008703877220 */ /* 0x040fe20000410000 */
[C---:B------:R-:W-:Y:S01]  /*17db0*/  FMUL.FTZ R146, R3.reuse, R146 ;  /* 0x0000009203927220 */ /* 0x040fe20000410000 */
[C---:B------:R-:W-:Y:S01]  /*17dc0*/  FMUL.FTZ R147, R3.reuse, R147 ;  /* 0x0000009303937220 */ /* 0x040fe20000410000 */
[-C--:B------:R-:W-:Y:S03]  /*17dd0*/  HMMA.16816.F32.BF16 R12, R176, R206.reuse, R12 ;  /* 0x000000ceb00c723c */ /* 0x080fe6000004180c */
[C---:B------:R-:W-:Y:S01]  /*17de0*/  FMUL.FTZ R150, R3.reuse, R150 ;  /* 0x0000009603967220 */ /* 0x040fe20000410000 */
[C---:B------:R-:W-:Y:S01]  /*17df0*/  FMUL.FTZ R151, R3.reuse, R151 ;  /* 0x0000009703977220 */ /* 0x040fe20000410000 */
[C---:B------:R-:W-:Y:S01]  /*17e00*/  FMUL.FTZ R162, R3.reuse, R162 ;  /* 0x000000a203a27220 */ /* 0x040fe20000410000 */
[----:B------:R-:W-:Y:S01]  /*17e10*/  FMUL.FTZ R163, R3, R163 ;  /* 0x000000a303a37220 */ /* 0x000fe20000410000 */
[--C-:B------:R-:W-:Y:S01]  /*17e20*/  FFMA.FTZ R48, R48, UR4, -R212.reuse ;  /* 0x0000000430307c23 */ /* 0x100fe200080108d4 */
[C---:B------:R-:W-:Y:S04]  /*17e30*/  HMMA.16816.F32.BF16 R16, R180.reuse, R206, R16 ;  /* 0x000000ceb410723c */ /* 0x040fe80000041810 */
[--C-:B------:R-:W-:Y:S01]  /*17e40*/  FFMA.FTZ R36, R36, UR4, -R212.reuse ;  /* 0x0000000424247c23 */ /* 0x100fe200080108d4 */
[--C-:B------:R-:W-:Y:S01]  /*17e50*/  FFMA.FTZ R37, R37, UR4, -R212.reuse ;  /* 0x0000000425257c23 */ /* 0x100fe200080108d4 */
[----:B------:R-:W-:Y:S01]  /*17e60*/  FFMA.FTZ R49, R49, UR4, -R212 ;  /* 0x0000000431317c23 */ /* 0x000fe200080108d4 */
[--C-:B------:R-:W-:Y:S01]  /*17e70*/  FFMA.FTZ R44, R44, UR4, -R213.reuse ;  /* 0x000000042c2c7c23 */ /* 0x100fe200080108d5 */
[-C--:B------:R-:W-:Y:S03]  /*17e80*/  HMMA.16816.F32.BF16 R68, R180, R208.reuse, R68 ;  /* 0x000000d0b444723c */ /* 0x080fe60000041844 */
[----:B------:R-:W-:Y:S01]  /*17e90*/  FFMA.FTZ R45, R45, UR4, -R213 ;  /* 0x000000042d2d7c23 */ /* 0x000fe200080108d5 */
[--C-:B------:R-:W-:Y:S01]  /*17ea0*/  FFMA.FTZ R38, R38, UR4, -R175.reuse ;  /* 0x0000000426267c23 */ /* 0x100fe200080108af */
[--C-:B------:R-:W-:Y:S01]  /*17eb0*/  FFMA.FTZ R39, R39, UR4, -R175.reuse ;  /* 0x0000000427277c23 */ /* 0x100fe200080108af */
[----:B------:R-:W-:Y:S01]  /*17ec0*/  FFMA.FTZ R46, R46, UR4, -R214 ;  /* 0x000000042e2e7c23 */ /* 0x000fe200080108d6 */
[--C-:B------:R-:W-:Y:S01]  /*17ed0*/  FFMA.FTZ R50, R50, UR4, -R175.reuse ;  /* 0x0000000432327c23 */ /* 0x100fe200080108af */
[C---:B------:R-:W-:Y:S01]  /*17ee0*/  HMMA.16816.F32.BF16 R72, R176.reuse, R208, R72 ;  /* 0x000000d0b048723c */ /* 0x040fe20000041848 */
[----:B------:R-:W-:Y:S03]  /*17ef0*/  MUFU.EX2 R209, R44 ;  /* 0x0000002c00d17308 */ /* 0x000fe60000000800 */
[--C-:B------:R-:W-:Y:S07]  /*17f00*/  FFMA.FTZ R51, R51, UR4, -R175.reuse ;  /* 0x0000000433337c23 */ /* 0x100fee00080108af */
[----:B------:R-:W-:Y:S01]  /*17f10*/  MUFU.EX2 R208, R46 ;  /* 0x0000002e00d07308 */ /* 0x000fe20000000800 */
[C---:B------:R-:W-:Y:S01]  /*17f20*/  FMUL.FTZ R94, R0.reuse, R94 ;  /* 0x0000005e005e7220 */ /* 0x040fe20000410000 */
[----:B------:R-:W-:Y:S01]  /*17f30*/  FMUL.FTZ R95, R0, R95 ;  /* 0x0000005f005f7220 */ /* 0x000fe20000410000 */
[-C--:B------:R-:W-:Y:S03]  /*17f40*/  HMMA.16816.F32.BF16 R76, R176, R210.reuse, R76 ;  /* 0x000000d2b04c723c */ /* 0x080fe6000004184c */
[C---:B------:R-:W-:Y:S01]  /*17f50*/  FMUL.FTZ R97, R168.reuse, R97 ;  /* 0x00000061a8617220 */ /* 0x040fe20000410000 */
[C---:B------:R-:W-:Y:S01]  /*17f60*/  FMUL.FTZ R100, R168.reuse, R100 ;  /* 0x00000064a8647220 */ /* 0x040fe20000410000 */
[----:B------:R-:W-:Y:S01]  /*17f70*/  FMUL.FTZ R101, R168, R101 ;  /* 0x00000065a8657220 */ /* 0x000fe20000410000 */
[C---:B------:R-:W-:Y:S01]  /*17f80*/  FMUL.FTZ R104, R2.reuse, R104 ;  /* 0x0000006802687220 */ /* 0x040fe20000410000 */
[----:B------:R-:W-:Y:S01]  /*17f90*/  FMUL.FTZ R105, R2, R105 ;  /* 0x0000006902697220 */ /* 0x000fe20000410000 */
        /* <DEDUP_REMOVED lines=46> */
[--C-:B------:R-:W-:Y:S01]  /*18280*/  FFMA.FTZ R35, R35, UR4, -R175.reuse ;  /* 0x0000000423237c23 */ /* 0x100fe200080108af */
[--C-:B------:R-:W-:Y:S01]  /*18290*/  FFMA.FTZ R204, R20, UR4, -R212.reuse ;  /* 0x0000000414cc7c23 */ /* 0x100fe200080108d4 */
[----:B------:R-:W-:Y:S01]  /*182a0*/  FMUL.FTZ R20, R168, R192 ;  /* 0x000000c0a8147220 */ /* 0x000fe20000410000 */
[----:B------:R-:W-:Y:S01]  /*182b0*/  FFMA.FTZ R34, R34, UR4, -R175 ;  /* 0x0000000422227c23 */ /* 0x000fe200080108af */
[----:B------:R1:W-:Y:S01]  /*182c0*/  MUFU.EX2 R247, R35 ;  /* 0x0000002300f77308 */ /* 0x0003e20000000800 */
[--C-:B------:R-:W-:Y:S01]  /*182d0*/  FFMA.FTZ R32, R32, UR4, -R212.reuse ;  /* 0x0000000420207c23 */ /* 0x100fe200080108d4 */
[----:B------:R-:W-:Y:S01]  /*182e0*/  FFMA.FTZ R33, R33, UR4, -R212 ;  /* 0x0000000421217c23 */ /* 0x000fe200080108d4 */
[C---:B------:R-:W-:Y:S07]  /*182f0*/  FMUL.FTZ R164, R2.reuse, R164 ;  /* 0x000000a402a47220 */ /* 0x040fee0000410000 */
[----:B------:R2:W3:Y:S01]  /*18300*/  MUFU.EX2 R206, R204 ;  /* 0x000000cc00ce7308 */ /* 0x0004e20000000800 */
[----:B------:R-:W-:Y:S01]  /*18310*/  FMUL.FTZ R165, R2, R165 ;  /* 0x000000a502a57220 */ /* 0x000fe20000410000 */
[C---:B------:R-:W-:Y:S01]  /*18320*/  FMUL.FTZ R166, R0.reuse, R166 ;  /* 0x000000a600a67220 */ /* 0x040fe20000410000 */
[----:B------:R-:W-:Y:S07]  /*18330*/  FMUL.FTZ R167, R0, R167 ;  /* 0x000000a700a77220 */ /* 0x000fee0000410000 */
[----:B------:R5:W-:Y:S01]  /*18340*/  MUFU.EX2 R248, R34 ;  /* 0x0000002200f87308 */ /* 0x000be20000000800 */
[--C-:B------:R-:W-:Y:S01]  /*18350*/  FFMA.FTZ R24, R24, UR4, -R213.reuse ;  /* 0x0000000418187c23 */ /* 0x100fe200080108d5 */
[--C-:B------:R-:W-:Y:S01]  /*18360*/  FFMA.FTZ R25, R25, UR4, -R213.reuse ;  /* 0x0000000419197c23 */ /* 0x100fe200080108d5 */
[--C-:B------:R-:W-:Y:S07]  /*18370*/  FFMA.FTZ R26, R26, UR4, -R214.reuse ;  /* 0x000000041a1a7c23 */ /* 0x100fee00080108d6 */
[----:B------:R4:W-:Y:S01]  /*18380*/  MUFU.EX2 R251, R32 ;  /* 0x0000002000fb7308 */ /* 0x0009e20000000800 */
[--C-:B------:R-:W-:Y:S01]  /*18390*/  FFMA.FTZ R27, R27, UR4, -R214.reuse ;  /* 0x000000041b1b7c23 */ /* 0x100fe200080108d6 */
[----:B-1----:R-:W-:Y:S01]  /*183a0*/  FMUL.FTZ R35, R0, R199 ;  /* 0x000000c700237220 */ /* 0x002fe20000410000 */
[--C-:B------:R-:W-:Y:S07]  /*183b0*/  FFMA.FTZ R28, R28, UR4, -R213.reuse ;  /* 0x000000041c1c7c23 */ /* 0x100fee00080108d5 */
[----:B------:R1:W1:Y:S01]  /*183c0*/  MUFU.EX2 R252, R33 ;  /* 0x0000002100fc7308 */ /* 0x0002620000000800 */
[--C-:B------:R-:W-:Y:S01]  /*183d0*/  FFMA.FTZ R29, R29, UR4, -R213.reuse ;  /* 0x000000041d1d7c23 */ /* 0x100fe200080108d5 */
[----:B--2---:R-:W-:Y:S01]  /*183e0*/  MOV R204, R241 ;  /* 0x000000f100cc7202 */ /* 0x004fe20000000f00 */
[--C-:B------:R-:W-:Y:S07]  /*183f0*/  FFMA.FTZ R30, R30, UR4, -R214.reuse ;  /* 0x000000041e1e7c23 */ /* 0x100fee00080108d6 */
[----:B------:R2:W-:Y:S01]  /*18400*/  MUFU.EX2 R241, R26 ;  /* 0x0000001a00f17308 */ /* 0x0005e20000000800 */
[--C-:B------:R-:W-:Y:S01]  /*18410*/  FFMA.FTZ R31, R31, UR4, -R214.reuse ;  /* 0x000000041f1f7c23 */ /* 0x100fe200080108d6 */
[----:B-----5:R-:W-:Y:S01]  /*18420*/  FMUL.FTZ R34, R0, R198 ;  /* 0x000000c600227220 */ /* 0x020fe20000410000 */
[----:B---3--:R-:W-:Y:S01]  /*18430*/  MOV R198, R206 ;  /* 0x000000ce00c67202 */ /* 0x008fe20000000f00 */
[--C-:B------:R-:W-:Y:S01]  /*18440*/  FFMA.FTZ R40, R40, UR4, -R213.reuse ;  /* 0x0000000428287c23 */ /* 0x100fe200080108d5 */
[----:B------:R-:W-:Y:S01]  /*18450*/  MOV R206, R242 ;  /* 0x000000f200ce7202 */ /* 0x000fe20000000f00 */
[C---:B----4-:R-:W-:Y:S01]  /*18460*/  FMUL.FTZ R32, R2.reuse, R196 ;  /* 0x000000c402207220 */ /* 0x050fe20000410000 */
[----:B------:R-:W-:Y:S03]  /*18470*/  MOV R196, R225 ;  /* 0x000000e100c47202 */ /* 0x000fe60000000f00 */
[----:B------:R-:W-:Y:S01]  /*18480*/  MUFU.EX2 R242, R29 ;  /* 0x0000001d00f27308 */ /* 0x000fe20000000800 */
[--C-:B------:R-:W-:Y:S01]  /*18490*/  FFMA.FTZ R41, R41, UR4, -R213.reuse ;  /* 0x0000000429297c23 */ /* 0x100fe200080108d5 */
[----:B-1----:R-:W-:Y:S01]  /*184a0*/  FMUL.FTZ R33, R2, R197 ;  /* 0x000000c502217220 */ /* 0x002fe20000410000 */
[----:B------:R-:W-:Y:S07]  /*184b0*/  MOV R197, R223 ;  /* 0x000000df00c57202 */ /* 0x000fee0000000f00 */
[----:B------:R-:W-:Y:S01]  /*184c0*/  MUFU.EX2 R225, R28 ;  /* 0x0000001c00e17308 */ /* 0x000fe20000000800 */
[--C-:B------:R-:W-:Y:S01]  /*184d0*/  FFMA.FTZ R57, R57, UR4, -R213.reuse ;  /* 0x0000000439397c23 */ /* 0x100fe200080108d5 */
[----:B--2---:R-:W-:Y:S01]  /*184e0*/  FMUL.FTZ R26, R3, R202 ;  /* 0x000000ca031a7220 */ /* 0x004fe20000410000 */
[----:B------:R-:W-:Y:S07]  /*184f0*/  FFMA.FTZ R60, R60, UR4, -R213 ;  /* 0x000000043c3c7c23 */ /* 0x000fee00080108d5 */
[----:B------:R1:W-:Y:S01]  /*18500*/  MUFU.EX2 R223, R30 ;  /* 0x0000001e00df7308 */ /* 0x0003e20000000800 */
[----:B------:R-:W-:Y:S01]  /*18510*/  MOV R202, R217 ;  /* 0x000000d900ca7202 */ /* 0x000fe20000000f00 */
[--C-:B------:R-:W-:Y:S01]  /*18520*/  FFMA.FTZ R42, R42, UR4, -R214.reuse ;  /* 0x000000042a2a7c23 */ /* 0x100fe200080108d6 */
[--C-:B------:R-:W-:Y:S07]  /*18530*/  FFMA.FTZ R43, R43, UR4, -R214.reuse ;  /* 0x000000042b2b7c23 */ /* 0x100fee00080108d6 */
[----:B------:R-:W-:Y:S01]  /*18540*/  MUFU.EX2 R217, R50 ;  /* 0x0000003200d97308 */ /* 0x000fe20000000800 */
[--C-:B------:R-:W-:Y:S01]  /*18550*/  FFMA.FTZ R58, R58, UR4, -R214.reuse ;  /* 0x000000043a3a7c23 */ /* 0x100fe200080108d6 */
[--C-:B------:R-:W-:Y:S01]  /*18560*/  FFMA.FTZ R66, R66, UR4, -R175.reuse ;  /* 0x0000000442427c23 */ /* 0x100fe200080108af */
[--C-:B------:R-:W-:Y:S07]  /*18570*/  FFMA.FTZ R59, R59, UR4, -R214.reuse ;  /* 0x000000043b3b7c23 */ /* 0x100fee00080108d6 */
[----:B------:R2:W-:Y:S01]  /*18580*/  MUFU.EX2 R192, R42 ;  /* 0x0000002a00c07308 */ /* 0x0005e20000000800 */
[----:B------:R-:W-:Y:S09]  /*18590*/  FFMA.FTZ R62, R62, UR4, -R214 ;  /* 0x000000043e3e7c23 */ /* 0x000ff200080108d6 */
[----:B------:R-:W-:Y:S01]  /*185a0*/  MUFU.EX2 R211, R43 ;  /* 0x0000002b00d37308 */ /* 0x000fe20000000800 */
[----:B-1----:R-:W-:Y:S09]  /*185b0*/  F2FP.BF16.F32.PACK_AB R30, R252, R251 ;  /* 0x000000fbfc1e723e */ /* 0x002ff200000010ff */
[----:B------:R-:W-:Y:S10]  /*185c0*/  MUFU.EX2 R66, R66 ;  /* 0x0000004200427308 */ /* 0x000ff40000000800 */
[----:B------:R-:W-:Y:S01]  /*185d0*/  MUFU.EX2 R60, R60 ;  /* 0x0000003c003c7308 */ /* 0x000fe20000000800 */
[----:B--2---:R-:W-:Y:S09]  /*185e0*/  F2FP.BF16.F32.PACK_AB R42, R210, R209 ;  /* 0x000000d1d22a723e */ /* 0x004ff200000010ff */
[----:B------:R-:W-:Y:S10]  /*185f0*/  MUFU.EX2 R62, R62 ;  /* 0x0000003e003e7308 */ /* 0x000ff40000000800 */
[----:B------:R-:W-:Y:S01]  /*18600*/  MUFU.EX2 R59, R59 ;  /* 0x0000003b003b7308 */ /* 0x000fe20000000800 */
[----:B------:R-:W-:Y:S09]  /*18610*/  @P0 IADD3 R173, PT, PT, R246, -0x40, RZ ;  /* 0xffffffc0f6ad0810 */ /* 0x000ff20007ffe0ff */
[----:B------:R1:W-:Y:S01]  /*18620*/  MUFU.EX2 R246, R25 ;  /* 0x0000001900f67308 */ /* 0x0003e20000000800 */
[----:B------:R-:W-:Y:S01]  /*18630*/  IADD3 R174, PT, PT, R231, R173, RZ ;  /* 0x000000ade7ae7210 */ /* 0x000fe20007ffe0ff */
[----:B------:R-:W2:Y:S08]  /*18640*/  LDSM.16.MT88.4 R184, [R173] ;  /* 0x00000000adb8783b */ /* 0x000eb00000004200 */
[----:B------:R-:W3:Y:S01]  /*18650*/  LDSM.16.MT88.4 R188, [R174] ;  /* 0x00000000aebc783b */ /* 0x000ee20000004200 */
[----:B-1----:R-:W-:Y:S01]  /*18660*/  FMUL.FTZ R25, R168, R201 ;  /* 0x000000c9a8197220 */ /* 0x002fe20000410000 */
[----:B------:R-:W-:Y:S02]  /*18670*/  MOV R201, R216 ;  /* 0x000000d800c97202 */ /* 0x000fe40000000f00 */
[----:B------:R-:W-:Y:S01]  /*18680*/  MUFU.EX2 R216, R51 ;  /* 0x0000003300d87308 */ /* 0x000fe20000000800 */
[-C--:B--2---:R-:W-:Y:S08]  /*18690*/  HMMA.16816.F32.BF16 R84, R180, R184.reuse, R84 ;  /* 0x000000b8b454723c */ /* 0x084ff00000041854 */
        /* <DEDUP_REMOVED lines=21> */
[----:B------:R-:W-:Y:S01]  /*187f0*/  FFMA.FTZ R184, R21, UR4, -R212 ;  /* 0x0000000415b87c23 */ /* 0x000fe200080108d4 */
[--C-:B------:R-:W-:Y:S01]  /*18800*/  FFMA.FTZ R185, R22, UR4, -R175.reuse ;  /* 0x0000000416b97c23 */ /* 0x100fe200080108af */
[----:B------:R-:W-:Y:S01]  /*18810*/  FMUL.FTZ R22, R3, R194 ;  /* 0x000000c203167220 */ /* 0x000fe20000410000 */
[C---:B------:R-:W-:Y:S01]  /*18820*/  FMUL.FTZ R21, R168.reuse, R193 ;  /* 0x000000c1a8157220 */ /* 0x040fe20000410000 */
[-C--:B------:R-:W-:Y:S01]  /*18830*/  HMMA.16816.F32.BF16 R156, R176, R186.reuse, R156 ;  /* 0x000000bab09c723c */ /* 0x080fe2000004189c */
[----:B------:R-:W1:Y:S10]  /*18840*/  MUFU.EX2 R205, R184 ;  /* 0x000000b800cd7308 */ /* 0x000e740000000800 */
[----:B------:R-:W-:Y:S01]  /*18850*/  MUFU.EX2 R250, R185 ;  /* 0x000000b900fa7308 */ /* 0x000fe20000000800 */
[C---:B------:R-:W-:Y:S09]  /*18860*/  HMMA.16816.F32.BF16 R160, R180.reuse, R186, R160 ;  /* 0x000000bab4a0723c */ /* 0x040ff200000418a0 */
[----:B------:R-:W-:Y:S01]  /*18870*/  MUFU.EX2 R194, R38 ;  /* 0x0000002600c27308 */ /* 0x000fe20000000800 */
[--C-:B------:R-:W-:Y:S01]  /*18880*/  FFMA.FTZ R186, R23, UR4, -R175.reuse ;  /* 0x0000000417ba7c23 */ /* 0x100fe200080108af */
[----:B------:R-:W-:Y:S08]  /*18890*/  FMUL.FTZ R23, R3, R195 ;  /* 0x000000c303177220 */ /* 0x000ff00000410000 */
[----:B------:R-:W-:Y:S01]  /*188a0*/  MUFU.EX2 R193, R40 ;  /* 0x0000002800c17308 */ /* 0x000fe20000000800 */
[----:B-1----:R-:W-:Y:S02]  /*188b0*/  MOV R199, R205 ;  /* 0x000000cd00c77202 */ /* 0x002fe40000000f00 */
[----:B------:R-:W-:Y:S07]  /*188c0*/  MOV R205, R243 ;  /* 0x000000f300cd7202 */ /* 0x000fee0000000f00 */
[----:B------:R1:W3:Y:S01]  /*188d0*/  MUFU.EX2 R249, R186 ;  /* 0x000000ba00f97308 */ /* 0x0002e20000000800 */
[----:B------:R-:W-:Y:S01]  /*188e0*/  F2FP.BF16.F32.PACK_AB R28, R199, R198 ;  /* 0x000000c6c71c723e */ /* 0x000fe200000010ff */
[-C--:B--2---:R-:W-:Y:S08]  /*188f0*/  HMMA.16816.F32.BF16 R20, R180, R188.reuse, R20 ;  /* 0x000000bcb414723c */ /* 0x084ff00000041814 */
[----:B------:R-:W-:Y:S10]  /*18900*/  MUFU.EX2 R195, R37 ;  /* 0x0000002500c37308 */ /* 0x000ff40000000800 */
[----:B------:R2:W4:Y:S01]  /*18910*/  MUFU.EX2 R243, R24 ;  /* 0x0000001800f37308 */ /* 0x0005220000000800 */
[C---:B------:R-:W-:Y:S01]  /*18920*/  HMMA.16816.F32.BF16 R164, R176.reuse, R188, R164 ;  /* 0x000000bcb0a4723c */ /* 0x040fe200000418a4 */
[----:B-1----:R-:W1:Y:S03]  /*18930*/  LDSM.16.MT88.4 R184, [R228+0xc800] ;  /* 0x00c80000e4b8783b */ /* 0x002e660000004200 */
[----:B------:R-:W-:Y:S01]  /*18940*/  MOV R188, R226 ;  /* 0x000000e200bc7202 */ /* 0x000fe20000000f00 */
[--C-:B------:R-:W-:Y:S04]  /*18950*/  FFMA.FTZ R40, R47, UR4, -R214.reuse ;  /* 0x000000042f287c23 */ /* 0x100fe800080108d6 */
[----:B------:R5:W5:Y:S01]  /*18960*/  MUFU.EX2 R226, R27 ;  /* 0x0000001b00e27308 */ /* 0x000b620000000800 */
[-C--:B------:R-:W-:Y:S03]  /*18970*/  HMMA.16816.F32.BF16 R32, R176, R190.reuse, R32 ;  /* 0x000000beb020723c */ /* 0x080fe60000041820 */
[----:B------:R-:W-:Y:S01]  /*18980*/  MOV R189, R227 ;  /* 0x000000e300bd7202 */ /* 0x000fe20000000f00 */
[----:B--2---:R-:W-:Y:S05]  /*18990*/  FMUL.FTZ R24, R168, R200 ;  /* 0x000000c8a8187220 */ /* 0x004fea0000410000 */
[----:B------:R2:W-:Y:S01]  /*189a0*/  MUFU.EX2 R227, R31 ;  /* 0x0000001f00e37308 */ /* 0x0005e20000000800 */
[----:B---3--:R-:W-:Y:S01]  /*189b0*/  F2FP.BF16.F32.PACK_AB R29, R249, R250 ;  /* 0x000000faf91d723e */ /* 0x008fe200000010ff */
[----:B------:R-:W-:Y:S01]  /*189c0*/  LDSM.16.MT88.4 R44, [R229+0xd000] ;  /* 0x00d00000e52c783b */ /* 0x000fe20000004200 */
[----:B----4-:R-:W-:Y:S07]  /*189d0*/  F2FP.BF16.F32.PACK_AB R176, R246, R243 ;  /* 0x000000f3f6b0723e */ /* 0x010fee00000010ff */
[----:B------:R-:W-:Y:S01]  /*189e0*/  MUFU.EX2 R207, R40 ;  /* 0x0000002800cf7308 */ /* 0x000fe20000000800 */
[----:B------:R-:W-:Y:S01]  /*189f0*/  F2FP.BF16.F32.PACK_AB R178, R242, R225 ;  /* 0x000000e1f2b2723e */ /* 0x000fe200000010ff */
[----:B------:R-:W-:Y:S01]  /*18a00*/  FFMA.FTZ R214, R63, UR4, -R214 ;  /* 0x000000043fd67c23 */ /* 0x000fe200080108d6 */
[----:B------:R-:W-:Y:S01]  /*18a10*/  MOV R200, R215 ;  /* 0x000000d700c87202 */ /* 0x000fe20000000f00 */
[----:B-----5:R-:W-:Y:S01]  /*18a20*/  FMUL.FTZ R27, R3, R203 ;  /* 0x000000cb031b7220 */ /* 0x020fe20000410000 */
[----:B------:R-:W-:Y:S05]  /*18a30*/  F2FP.BF16.F32.PACK_AB R177, R226, R241 ;  /* 0x000000f1e2b1723e */ /* 0x000fea00000010ff */
[----:B------:R-:W3:Y:S01]  /*18a40*/  MUFU.EX2 R215, R41 ;  /* 0x0000002900d77308 */ /* 0x000ee20000000800 */
[----:B------:R-:W-:Y:S09]  /*18a50*/  MOV R203, R218 ;  /* 0x000000da00cb7202 */ /* 0x000ff20000000f00 */
[----:B------:R4:W-:Y:S01]  /*18a60*/  MUFU.EX2 R218, R48 ;  /* 0x0000003000da7308 */ /* 0x0009e20000000800 */
[----:B------:R-:W-:Y:S01]  /*18a70*/  HMMA.16816.F32.BF16 R24, R180, R190, R24 ;  /* 0x000000beb418723c */ /* 0x000fe20000041818 */
[----:B------:R-:W5:Y:S08]  /*18a80*/  LDSM.16.MT88.4 R180, [R229+0xc800] ;  /* 0x00c80000e5b4783b */ /* 0x000f700000004200 */
[----:B------:R-:W-:Y:S01]  /*18a90*/  MUFU.EX2 R214, R214 ;  /* 0x000000d600d67308 */ /* 0x000fe20000000800 */
[----:B--2---:R-:W-:Y:S02]  /*18aa0*/  F2FP.BF16.F32.PACK_AB R31, R247, R248 ;  /* 0x000000f8f71f723e */ /* 0x004fe400000010ff */
[----:B------:R-:W-:Y:S07]  /*18ab0*/  MOV R191, R221 ;  /* 0x000000dd00bf7202 */ /* 0x000fee0000000f00 */
[----:B------:R-:W-:Y:S01]  /*18ac0*/  MUFU.EX2 R63, R57 ;  /* 0x00000039003f7308 */ /* 0x000fe20000000800 */
[----:B------:R-:W-:Y:S02]  /*18ad0*/  MOV R190, R220 ;  /* 0x000000dc00be7202 */ /* 0x000fe40000000f00 */
[----:B---3--:R-:W-:Y:S07]  /*18ae0*/  F2FP.BF16.F32.PACK_AB R40, R215, R193 ;  /* 0x000000c1d728723e */ /* 0x008fee00000010ff */
[----:B------:R-:W2:Y:S01]  /*18af0*/  MUFU.EX2 R221, R36 ;  /* 0x0000002400dd7308 */ /* 0x000ea20000000800 */
[----:B------:R-:W-:Y:S02]  /*18b00*/  F2FP.BF16.F32.PACK_AB R41, R211, R192 ;  /* 0x000000c0d329723e */ /* 0x000fe400000010ff */
[----:B------:R-:W-:Y:S07]  /*18b10*/  F2FP.BF16.F32.PACK_AB R43, R207, R208 ;  /* 0x000000d0cf2b723e */ /* 0x000fee00000010ff */
[----:B------:R-:W-:Y:S01]  /*18b20*/  MUFU.EX2 R220, R49 ;  /* 0x0000003100dc7308 */ /* 0x000fe20000000800 */
[-C--:B-1----:R-:W-:Y:S05]  /*18b30*/  HMMA.16816.F32.BF16 R4, R28, R184.reuse, R4 ;  /* 0x000000b81c04723c */ /* 0x082fea0000041804 */
[----:B------:R-:W-:Y:S07]  /*18b40*/  F2FP.BF16.F32.PACK_AB R179, R227, R223 ;  /* 0x000000dfe3b3723e */ /* 0x000fee00000010ff */
[C---:B------:R-:W-:Y:S08]  /*18b50*/  HMMA.16816.F32.BF16 R8, R176.reuse, R184, R8 ;  /* 0x000000b8b008723c */ /* 0x040ff00000041808 */
[-C--:B------:R-:W-:Y:S08]  /*18b60*/  HMMA.16816.F32.BF16 R12, R176, R186.reuse, R12 ;  /* 0x000000bab00c723c */ /* 0x080ff0000004180c */
[C---:B------:R-:W-:Y:S01]  /*18b70*/  HMMA.16816.F32.BF16 R16, R28.reuse, R186, R16 ;  /* 0x000000ba1c10723c */ /* 0x040fe20000041810 */
[----:B------:R-:W1:Y:S07]  /*18b80*/  LDSM.16.MT88.4 R184, [R173+0x800] ;  /* 0x00080000adb8783b */ /* 0x000e6e0000004200 */
[-C--:B-----5:R-:W-:Y:S08]  /*18b90*/  HMMA.16816.F32.BF16 R68, R28, R180.reuse, R68 ;  /* 0x000000b41c44723c */ /* 0x0a0ff00000041844 */
        /* <DEDUP_REMOVED lines=25> */
[C---:B------:R-:W-:Y:S04]  /*18d30*/  HMMA.16816.F32.BF16 R152, R176.reuse, R184, R152 ;  /* 0x000000b8b098723c */ /* 0x040fe80000041898 */
[--C-:B------:R-:W-:Y:S01]  /*18d40*/  FFMA.FTZ R184, R55, UR4, -R175.reuse ;  /* 0x0000000437b87c23 */ /* 0x100fe200080108af */
[--C-:B------:R-:W-:Y:S01]  /*18d50*/  FFMA.FTZ R185, R64, UR4, -R212.reuse ;  /* 0x0000000440b97c23 */ /* 0x100fe200080108d4 */
[--C-:B------:R-:W-:Y:S01]  /*18d60*/  FFMA.FTZ R64, R54, UR4, -R175.reuse ;  /* 0x0000000436407c23 */ /* 0x100fe200080108af */
[----:B------:R-:W-:Y:S01]  /*18d70*/  FFMA.FTZ R175, R67, UR4, -R175 ;  /* 0x0000000443af7c23 */ /* 0x000fe200080108af */
[-C--:B------:R-:W-:Y:S04]  /*18d80*/  HMMA.16816.F32.BF16 R156, R176, R186.reuse, R156 ;  /* 0x000000bab09c723c */ /* 0x080fe8000004189c */
[----:B------:R-:W-:Y:S04]  /*18d90*/  MUFU.EX2 R64, R64 ;  /* 0x0000004000407308 */ /* 0x000fe80000000800 */
[C---:B------:R-:W-:Y:S01]  /*18da0*/  HMMA.16816.F32.BF16 R160, R28.reuse, R186, R160 ;  /* 0x000000ba1ca0723c */ /* 0x040fe200000418a0 */
[----:B------:R-:W5:Y:S05]  /*18db0*/  LDL.LU R186, [R1+0x20] ;  /* 0x0000200001ba7983 */ /* 0x000f6a0000300800 */
[----:B------:R-:W-:Y:S01]  /*18dc0*/  MUFU.EX2 R175, R175 ;  /* 0x000000af00af7308 */ /* 0x000fe20000000800 */
[----:B------:R-:W-:Y:S01]  /*18dd0*/  MOV R187, R219 ;  /* 0x000000db00bb7202 */ /* 0x000fe20000000f00 */
[----:B----4-:R-:W4:Y:S08]  /*18de0*/  LDL.LU R48, [R1+0x1c] ;  /* 0x00001c0001307983 */ /* 0x010f300000300800 */
[----:B------:R1:W2:Y:S01]  /*18df0*/  MUFU.EX2 R219, R39 ;  /* 0x0000002700db7308 */ /* 0x0002a20000000800 */
[-C--:B---3--:R-:W-:Y:S08]  /*18e00*/  HMMA.16816.F32.BF16 R20, R28, R180.reuse, R20 ;  /* 0x000000b41c14723c */ /* 0x088ff00000041814 */
[C---:B------:R-:W-:Y:S04]  /*18e10*/  HMMA.16816.F32.BF16 R164, R176.reuse, R180, R164 ;  /* 0x000000b4b0a4723c */ /* 0x040fe800000418a4 */
[--C-:B------:R-:W-:Y:S01]  /*18e20*/  FFMA.FTZ R181, R52, UR4, -R212.reuse ;  /* 0x0000000434b57c23 */ /* 0x100fe200080108d4 */
[--C-:B------:R-:W-:Y:S01]  /*18e30*/  FFMA.FTZ R180, R53, UR4, -R212.reuse ;  /* 0x0000000435b47c23 */ /* 0x100fe200080108d4 */
[----:B------:R-:W-:Y:S01]  /*18e40*/  FFMA.FTZ R212, R65, UR4, -R212 ;  /* 0x0000000441d47c23 */ /* 0x000fe200080108d4 */
[--C-:B------:R-:W-:Y:S01]  /*18e50*/  FFMA.FTZ R65, R56, UR4, -R213.reuse ;  /* 0x0000000438417c23 */ /* 0x100fe200080108d5 */
[-C--:B------:R-:W-:Y:S01]  /*18e60*/  HMMA.16816.F32.BF16 R32, R176, R182.reuse, R32 ;  /* 0x000000b6b020723c */ /* 0x080fe20000041820 */
[----:B-1----:R-:W1:Y:S01]  /*18e70*/  LDSM.16.MT88.4 R36, [R228+0xd000] ;  /* 0x00d00000e424783b */ /* 0x002e620000004200 */
[----:B------:R-:W-:Y:S01]  /*18e80*/  MUFU.EX2 R67, R181 ;  /* 0x000000b500437308 */ /* 0x000fe20000000800 */
[----:B------:R-:W-:Y:S01]  /*18e90*/  FFMA.FTZ R213, R61, UR4, -R213 ;  /* 0x000000043dd57c23 */ /* 0x000fe200080108d5 */
[----:B------:R-:W-:Y:S02]  /*18ea0*/  MOV R179, R190 ;  /* 0x000000be00b37202 */ /* 0x000fe40000000f00 */
[----:B------:R-:W-:Y:S06]  /*18eb0*/  MOV R178, R191 ;  /* 0x000000bf00b27202 */ /* 0x000fec0000000f00 */
[----:B------:R-:W-:Y:S01]  /*18ec0*/  MUFU.EX2 R212, R212 ;  /* 0x000000d400d47308 */ /* 0x000fe20000000800 */
[----:B------:R-:W-:Y:S01]  /*18ed0*/  HMMA.16816.F32.BF16 R24, R28, R182, R24 ;  /* 0x000000b61c18723c */ /* 0x000fe20000041818 */
[----:B------:R-:W3:Y:S08]  /*18ee0*/  LDL.LU R61, [R1+0x24] ;  /* 0x00002400013d7983 */ /* 0x000ef00000300800 */
[----:B------:R-:W4:Y:S01]  /*18ef0*/  MUFU.EX2 R213, R213 ;  /* 0x000000d500d57308 */ /* 0x000f220000000800 */
[----:B--2---:R-:W-:Y:S01]  /*18f00*/  F2FP.BF16.F32.PACK_AB R28, R195, R221 ;  /* 0x000000ddc31c723e */ /* 0x004fe200000010ff */
[----:B------:R-:W-:Y:S01]  /*18f10*/  LDSM.16.MT88.4 R52, [R174+0x1000] ;  /* 0x00100000ae34783b */ /* 0x000fe20000004200 */
[----:B------:R-:W-:Y:S07]  /*18f20*/  F2FP.BF16.F32.PACK_AB R29, R219, R194 ;  /* 0x000000c2db1d723e */ /* 0x000fee00000010ff */
[----:B------:R-:W-:Y:S01]  /*18f30*/  MUFU.EX2 R65, R65 ;  /* 0x0000004100417308 */ /* 0x000fe20000000800 */
[----:B------:R-:W-:Y:S02]  /*18f40*/  F2FP.BF16.F32.PACK_AB R30, R220, R218 ;  /* 0x000000dadc1e723e */ /* 0x000fe400000010ff */
[----:B------:R-:W-:Y:S02]  /*18f50*/  F2FP.BF16.F32.PACK_AB R31, R216, R217 ;  /* 0x000000d9d81f723e */ /* 0x000fe400000010ff */
[----:B------:R-:W-:Y:S02]  /*18f60*/  MOV R177, R197 ;  /* 0x000000c500b17202 */ /* 0x000fe40000000f00 */
[----:B------:R-:W-:Y:S02]  /*18f70*/  MOV R197, R189 ;  /* 0x000000bd00c57202 */ /* 0x000fe40000000f00 */
[----:B------:R-:W-:Y:S02]  /*18f80*/  MOV R176, R196 ;  /* 0x000000c400b07202 */ /* 0x000fe40000000f00 */
[----:B------:R-:W-:Y:S02]  /*18f90*/  MOV R196, R188 ;  /* 0x000000bc00c47202 */ /* 0x000fe40000000f00 */
[----:B------:R-:W-:Y:S01]  /*18fa0*/  LDSM.16.MT88.4 R188, [R228+0xd800] ;  /* 0x00d80000e4bc783b */ /* 0x000fe20000004200 */
[----:B------:R-:W-:Y:S02]  /*18fb0*/  MOV R182, R205 ;  /* 0x000000cd00b67202 */ /* 0x000fe40000000f00 */
[----:B------:R-:W-:Y:S01]  /*18fc0*/  MOV R183, R204 ;  /* 0x000000cc00b77202 */ /* 0x000fe20000000f00 */
[----:B------:R-:W2:Y:S10]  /*18fd0*/  MUFU.EX2 R205, R185 ;  /* 0x000000b900cd7308 */ /* 0x000eb40000000800 */
[----:B------:R-:W-:Y:S01]  /*18fe0*/  MUFU.EX2 R204, R184 ;  /* 0x000000b800cc7308 */ /* 0x000fe20000000800 */
[-C--:B-1----:R-:W-:Y:S08]  /*18ff0*/  HMMA.16816.F32.BF16 R4, R28, R36.reuse, R4 ;  /* 0x000000241c04723c */ /* 0x082ff00000041804 */
        /* <DEDUP_REMOVED lines=9> */
[----:B-----5:R-:W-:Y:S01]  /*19090*/  FFMA.FTZ R56, R3, R186, R222 ;  /* 0x000000ba03387223 */ /* 0x020fe200000100de */
[----:B------:R-:W-:Y:S04]  /*190a0*/  MOV R186, R187 ;  /* 0x000000bb00ba7202 */ /* 0x000fe80000000f00 */
[----:B------:R-:W5:Y:S01]  /*190b0*/  LDL.LU R3, [R1+0x28] ;  /* 0x0000280001037983 */ /* 0x000f620000300800 */
[----:B------:R-:W-:Y:S01]  /*190c0*/  MOV R187, R206 ;  /* 0x000000ce00bb7202 */ /* 0x000fe20000000f00 */
[----:B----4-:R-:W-:Y:S01]  /*190d0*/  FFMA.FTZ R168, R168, R48, R224 ;  /* 0x00000030a8a87223 */ /* 0x010fe200000100e0 */
[----:B------:R-:W1:Y:S01]  /*190e0*/  MUFU.EX2 R206, R180 ;  /* 0x000000b400ce7308 */ /* 0x000e620000000800 */
[----:B------:R-:W4:Y:S01]  /*190f0*/  LDSM.16.MT88.4 R48, [R173+0x1000] ;  /* 0x00100000ad30783b */ /* 0x000f220000004200 */
[----:B------:R-:W-:Y:S01]  /*19100*/  FADD.FTZ R56, R177, R56 ;  /* 0x00000038b1387221 */ /* 0x000fe20000010000 */
[----:B------:R-:W-:Y:S02]  /*19110*/  MOV R224, R199 ;  /* 0x000000c700e07202 */ /* 0x000fe40000000f00 */
[----:B------:R-:W-:Y:S02]  /*19120*/  F2FP.BF16.F32.PACK_AB R199, R214, R62 ;  /* 0x0000003ed6c7723e */ /* 0x000fe400000010ff */
[----:B------:R-:W-:Y:S02]  /*19130*/  MOV R222, R198 ;  /* 0x000000c600de7202 */ /* 0x000fe40000000f00 */
[----:B------:R-:W-:Y:S01]  /*19140*/  F2FP.BF16.F32.PACK_AB R198, R213, R60 ;  /* 0x0000003cd5c6723e */ /* 0x000fe200000010ff */
[----:B---3--:R-:W-:Y:S02]  /*19150*/  FFMA.FTZ R2, R2, R61, R182 ;  /* 0x0000003d02027223 */ /* 0x008fe400000100b6 */
[----:B------:R3:W1:Y:S01]  /*19160*/  MUFU.EX2 R61, R58 ;  /* 0x0000003a003d7308 */ /* 0x0006620000000800 */
[-C--:B----4-:R-:W-:Y:S08]  /*19170*/  HMMA.16816.F32.BF16 R84, R28, R48.reuse, R84 ;  /* 0x000000301c54723c */ /* 0x090ff00000041854 */
        /* <DEDUP_REMOVED lines=18> */
[----:B------:R-:W1:Y:S07]  /*192a0*/  LDSM.16.MT88.4 R44, [R173+0x1800] ;  /* 0x00180000ad2c783b */ /* 0x000e6e0000004200 */
[-C--:B----4-:R-:W-:Y:S08]  /*192b0*/  HMMA.16816.F32.BF16 R148, R28, R48.reuse, R148 ;  /* 0x000000301c94723c */ /* 0x090ff00000041894 */
[C---:B------:R-:W-:Y:S08]  /*192c0*/  HMMA.16816.F32.BF16 R152, R40.reuse, R48, R152 ;  /* 0x000000302898723c */ /* 0x040ff00000041898 */
[-C--:B------:R-:W-:Y:S08]  /*192d0*/  HMMA.16816.F32.BF16 R156, R40, R50.reuse, R156 ;  /* 0x00000032289c723c */ /* 0x080ff0000004189c */
[C---:B------:R-:W-:Y:S01]  /*192e0*/  HMMA.16816.F32.BF16 R160, R28.reuse, R50, R160 ;  /* 0x000000321ca0723c */ /* 0x040fe200000418a0 */
[----:B------:R-:W4:Y:S07]  /*192f0*/  LDSM.16.MT88.4 R48, [R174+0x1800] ;  /* 0x00180000ae30783b */ /* 0x000f2e0000004200 */
[-C--:B--2---:R-:W-:Y:S08]  /*19300*/  HMMA.16816.F32.BF16 R20, R28, R52.reuse, R20 ;  /* 0x000000341c14723c */ /* 0x084ff00000041814 */
[C---:B------:R-:W-:Y:S04]  /*19310*/  HMMA.16816.F32.BF16 R164, R40.reuse, R52, R164 ;  /* 0x0000003428a4723c */ /* 0x040fe800000418a4 */
[----:B------:R-:W-:Y:S04]  /*19320*/  FADD.FTZ R52, R178, R2 ;  /* 0x00000002b2347221 */ /* 0x000fe80000010000 */
[-C--:B------:R-:W-:Y:S01]  /*19330*/  HMMA.16816.F32.BF16 R32, R40, R54.reuse, R32 ;  /* 0x000000362820723c */ /* 0x080fe20000041820 */
[----:B------:R-:W2:Y:S02]  /*19340*/  LDSM.16.MT88.4 R40, [R228+0xf800] ;  /* 0x00f80000e428783b */ /* 0x000ea40000004200 */
[----:B---3--:R-:W-:Y:S01]  /*19350*/  FADD.FTZ R58, R202, R52 ;  /* 0x00000034ca3a7221 */ /* 0x008fe20000010000 */
[----:B------:R-:W-:Y:S04]  /*19360*/  F2FP.BF16.F32.PACK_AB R202, R212, R205 ;  /* 0x000000cdd4ca723e */ /* 0x000fe800000010ff */
[----:B------:R-:W-:Y:S01]  /*19370*/  HMMA.16816.F32.BF16 R24, R28, R54, R24 ;  /* 0x000000361c18723c */ /* 0x000fe20000041818 */
[----:B------:R-:W3:Y:S08]  /*19380*/  LDSM.16.MT88.4 R28, [R229+0xf800] ;  /* 0x00f80000e51c783b */ /* 0x000ef00000004200 */
[----:B------:R1:W3:Y:S02]  /*19390*/  LDSM.16.MT88.4 R52, [R173+0x3800] ;  /* 0x00380000ad34783b */ /* 0x0002e40000004200 */
[----:B-1----:R-:W-:Y:S01]  /*193a0*/  MOV R173, R172 ;  /* 0x000000ac00ad7202 */ /* 0x002fe20000000f00 */
[----:B-----5:R-:W-:Y:S01]  /*193b0*/  FFMA.FTZ R0, R0, R3, R183 ;  /* 0x0000000300007223 */ /* 0x020fe200000100b7 */
[----:B------:R-:W-:Y:S01]  /*193c0*/  FADD.FTZ R3, R176, R168 ;  /* 0x000000a8b0037221 */ /* 0x000fe20000010000 */
[----:B------:R-:W-:Y:S02]  /*193d0*/  MOV R168, R197 ;  /* 0x000000c500a87202 */ /* 0x000fe40000000f00 */
[----:B------:R-:W-:Y:S01]  /*193e0*/  FADD.FTZ R0, R179, R0 ;  /* 0x00000000b3007221 */ /* 0x000fe20000010000 */
[----:B------:R-:W-:Y:S01]  /*193f0*/  FADD.FTZ R2, R186, R3 ;  /* 0x00000003ba027221 */ /* 0x000fe20000010000 */
[----:B------:R-:W-:Y:S01]  /*19400*/  FADD.FTZ R3, R203, R56 ;  /* 0x00000038cb037221 */ /* 0x000fe20000010000 */
[----:B------:R-:W-:Y:S01]  /*19410*/  F2FP.BF16.F32.PACK_AB R203, R175, R66 ;  /* 0x00000042afcb723e */ /* 0x000fe200000010ff */
[----:B------:R-:W-:Y:S01]  /*19420*/  FADD.FTZ R56, R201, R0 ;  /* 0x00000000c9387221 */ /* 0x000fe20000010000 */
[----:B------:R-:W-:Y:S01]  /*19430*/  FADD.FTZ R57, R200, R2 ;  /* 0x00000002c8397221 */ /* 0x000fe20000010000 */
[----:B------:R-:W-:Y:S01]  /*19440*/  F2FP.BF16.F32.PACK_AB R200, R206, R67 ;  /* 0x00000043cec8723e */ /* 0x000fe200000010ff */
[----:B------:R-:W-:Y:S01]  /*19450*/  FADD.FTZ R2, R187, R3 ;  /* 0x00000003bb027221 */ /* 0x000fe20000010000 */
[----:B------:R-:W-:Y:S01]  /*19460*/  F2FP.BF16.F32.PACK_AB R201, R204, R64 ;  /* 0x00000040ccc9723e */ /* 0x000fe200000010ff */
[----:B------:R-:W-:Y:S01]  /*19470*/  FADD.FTZ R3, R222, R57 ;  /* 0x00000039de037221 */ /* 0x000fe20000010000 */
[----:B------:R-:W-:Y:S01]  /*19480*/  F2FP.BF16.F32.PACK_AB R197, R59, R61 ;  /* 0x0000003d3bc5723e */ /* 0x000fe200000010ff */
[----:B------:R-:W-:Y:S01]  /*19490*/  FADD.FTZ R2, R250, R2 ;  /* 0x00000002fa027221 */ /* 0x000fe20000010000 */
[----:B------:R-:W-:Y:S01]  /*194a0*/  MOV R0, R196 ;  /* 0x000000c400007202 */ /* 0x000fe20000000f00 */
[----:B------:R-:W-:Y:S01]  /*194b0*/  FADD.FTZ R3, R224, R3 ;  /* 0x00000003e0037221 */ /* 0x000fe20000010000 */
[----:B------:R-:W-:Y:S01]  /*194c0*/  F2FP.BF16.F32.PACK_AB R196, R63, R65 ;  /* 0x000000413fc4723e */ /* 0x000fe200000010ff */
[-C--:B------:R-:W-:Y:S01]  /*194d0*/  HMMA.16816.F32.BF16 R180, R200, R188.reuse, R4 ;  /* 0x000000bcc8b4723c */ /* 0x080fe20000041804 */
[----:B------:R1:W5:Y:S04]  /*194e0*/  LDSM.16.MT88.4 R4, [R174+0x3800] ;  /* 0x00380000ae04783b */ /* 0x0003680000004200 */
        /* <DEDUP_REMOVED lines=42> */
[----:B------:R-:W-:Y:S04]  /*19790*/  FADD.FTZ R2, R64, R2 ;  /* 0x0000000240027221 */ /* 0x000fe80000010000 */
[C---:B------:R-:W-:Y:S04]  /*197a0*/  HMMA.16816.F32.BF16 R88, R196.reuse, R44, R88 ;  /* 0x0000002cc458723c */ /* 0x040fe80000041858 */
[----:B------:R-:W-:Y:S04]  /*197b0*/  FADD.FTZ R2, R204, R2 ;  /* 0x00000002cc027221 */ /* 0x000fe80000010000 */
[-C--:B------:R-:W-:Y:S08]  /*197c0*/  HMMA.16816.F32.BF16 R92, R196, R46.reuse, R92 ;  /* 0x0000002ec45c723c */ /* 0x080ff0000004185c */
[C---:B------:R-:W-:Y:S08]  /*197d0*/  HMMA.16816.F32.BF16 R96, R200.reuse, R46, R96 ;  /* 0x0000002ec860723c */ /* 0x040ff00000041860 */
[-C--:B----4-:R-:W-:Y:S08]  /*197e0*/  HMMA.16816.F32.BF16 R100, R200, R48.reuse, R100 ;  /* 0x00000030c864723c */ /* 0x090ff00000041864 */
[C---:B------:R-:W-:Y:S08]  /*197f0*/  HMMA.16816.F32.BF16 R104, R196.reuse, R48, R104 ;  /* 0x00000030c468723c */ /* 0x040ff00000041868 */
[-C--:B------:R-:W-:Y:S08]  /*19800*/  HMMA.16816.F32.BF16 R108, R196, R50.reuse, R108 ;  /* 0x00000032c46c723c */ /* 0x080ff0000004186c */
[C---:B------:R-:W-:Y:S08]  /*19810*/  HMMA.16816.F32.BF16 R112, R200.reuse, R50, R112 ;  /* 0x00000032c870723c */ /* 0x040ff00000041870 */
[-C--:B--2---:R-:W-:Y:S08]  /*19820*/  HMMA.16816.F32.BF16 R116, R200, R40.reuse, R116 ;  /* 0x00000028c874723c */ /* 0x084ff00000041874 */
[C---:B------:R-:W-:Y:S08]  /*19830*/  HMMA.16816.F32.BF16 R120, R196.reuse, R40, R120 ;  /* 0x00000028c478723c */ /* 0x040ff00000041878 */
[-C--:B------:R-:W-:Y:S08]  /*19840*/  HMMA.16816.F32.BF16 R124, R196, R42.reuse, R124 ;  /* 0x0000002ac47c723c */ /* 0x080ff0000004187c */
[C---:B------:R-:W-:Y:S08]  /*19850*/  HMMA.16816.F32.BF16 R128, R200.reuse, R42, R128 ;  /* 0x0000002ac880723c */ /* 0x040ff00000041880 */
[-C--:B---3--:R-:W-:Y:S08]  /*19860*/  HMMA.16816.F32.BF16 R132, R200, R28.reuse, R132 ;  /* 0x0000001cc884723c */ /* 0x088ff00000041884 */
[C---:B------:R-:W-:Y:S08]  /*19870*/  HMMA.16816.F32.BF16 R136, R196.reuse, R28, R136 ;  /* 0x0000001cc488723c */ /* 0x040ff00000041888 */
[-C--:B------:R-:W-:Y:S08]  /*19880*/  HMMA.16816.F32.BF16 R140, R196, R30.reuse, R140 ;  /* 0x0000001ec48c723c */ /* 0x080ff0000004188c */
[C---:B------:R-:W-:Y:S08]  /*19890*/  HMMA.16816.F32.BF16 R144, R200.reuse, R30, R144 ;  /* 0x0000001ec890723c */ /* 0x040ff00000041890 */
[-C--:B------:R-:W-:Y:S08]  /*198a0*/  HMMA.16816.F32.BF16 R148, R200, R52.reuse, R148 ;  /* 0x00000034c894723c */ /* 0x080ff00000041894 */
[C---:B------:R-:W-:Y:S08]  /*198b0*/  HMMA.16816.F32.BF16 R152, R196.reuse, R52, R152 ;  /* 0x00000034c498723c */ /* 0x040ff00000041898 */
[-C--:B------:R-:W-:Y:S08]  /*198c0*/  HMMA.16816.F32.BF16 R156, R196, R54.reuse, R156 ;  /* 0x00000036c49c723c */ /* 0x080ff0000004189c */
[C---:B------:R-:W-:Y:S08]  /*198d0*/  HMMA.16816.F32.BF16 R160, R200.reuse, R54, R160 ;  /* 0x00000036c8a0723c */ /* 0x040ff000000418a0 */
[-C--:B-----5:R-:W-:Y:S08]  /*198e0*/  HMMA.16816.F32.BF16 R192, R200, R4.reuse, R20 ;  /* 0x00000004c8c0723c */ /* 0x0a0ff00000041814 */
        /* <DEDUP_REMOVED lines=22> */
.L_x_446:
        /* <DEDUP_REMOVED lines=15> */
[----:B----4-:R-:W-:Y:S01]  /*19b40*/  UISETP.NE.AND UP1, UPT, UR7, URZ, UPT ;  /* 0x000000ff0700728c */ /* 0x010fe2000bf25270 */
[----:B------:R-:W4:Y:S01]  /*19b50*/  S2UR UR7, SR_CTAID.Z ;  /* 0x00000000000779c3 */ /* 0x000f220000002700 */
[----:B------:R-:W-:-:S02]  /*19b60*/  UISETP.NE.AND UP2, UPT, UR19, -0x1, UPT ;  /* 0xffffffff1300788c */ /* 0x000fc4000bf45270 */
[----:B-1----:R-:W-:-:S05]  /*19b70*/  @!UP3 UIMAD.WIDE.U32 UR14, UR13, UR8, URZ ;  /* 0x000000080d0eb2a5 */ /* 0x002fca000f8e00ff */
[----:B------:R-:W1:Y:S01]  /*19b80*/  S2UR UR8, SR_CTAID.X ;  /* 0x00000000000879c3 */ /* 0x000e620000002500 */
[----:B------:R-:W-:Y:S01]  /*19b90*/  @UP3 UIMAD.WIDE.U32 UR16, UR19, UR4, URZ ;  /* 0x00000004131032a5 */ /* 0x000fe2000f8e00ff */
[----:B------:R-:W4:Y:S01]  /*19ba0*/  @UP1 LDCU UR10, c[0x0][0x430] ;  /* 0x00008600ff0a17ac */ /* 0x000f220008000800 */
[----:B------:R-:W-:Y:S02]  /*19bb0*/  @!UP3 UIMAD UR9, UR13, UR9, UR15 ;  /* 0x000000090d09b2a4 */ /* 0x000fe4000f8e020f */
[----:B------:R-:W-:Y:S02]  /*19bc0*/  @UP3 UIMAD UR9, UR19, UR5, UR17 ;  /* 0x00000005130932a4 */ /* 0x000fe4000f8e0211 */
[----:B------:R-:W-:Y:S01]  /*19bd0*/  @!UP2 UIMAD UR19, UR13, UR11, URZ ;  /* 0x0000000b0d13a2a4 */ /* 0x000fe2000f8e02ff */
[----:B------:R-:W4:Y:S01]  /*19be0*/  LDCU UR15, c[0x0][0x434] ;  /* 0x00008680ff0f77ac */ /* 0x000f220008000800 */
[----:B------:R-:W-:Y:S01]  /*19bf0*/  UISETP.NE.AND UP0, UPT, UR12, URZ, !UP1 ;  /* 0x000000ff0c00728c */ /* 0x000fe2000cf05270 */
[----:B------:R-:W1:Y:S01]  /*19c00*/  @UP1 LDCU UR5, c[0x0][0x430] ;  /* 0x00008600ff0517ac */ /* 0x000e620008000800 */
[----:B------:R-:W-:Y:S01]  /*19c10*/  @UP1 UMOV UR4, 0x1 ;  /* 0x0000000100041882 */ /* 0x000fe20000000000 */
[----:B----4-:R-:W-:Y:S01]  /*19c20*/  @UP1 UIMAD UR15, UR10, UR11, URZ ;  /* 0x0000000b0a0f12a4 */ /* 0x010fe2000f8e02ff */
[----:B------:R-:W-:Y:S01]  /*19c30*/  @UP3 UMOV UR14, UR16 ;  /* 0x00000010000e3c82 */ /* 0x000fe20008000000 */
        /* <DEDUP_REMOVED lines=307> */
[----:B------:R-:W-:Y:S01]  /*1af70*/  LEA R19, R0, UR6, 0x1 ;  /* 0x0000000600137c11 */ /* 0x000fe2000f8e08ff */
[----:B------:R-:W-:Y:S02]  /*1af80*/  USHF.R.S32.HI UR6, URZ, 0x1f, UR19 ;  /* 0x0000001fff067899 */ /* 0x000fe40008011413 */
[----:B------:R1:W-:Y:S01]  /*1af90*/  STS [R6+0x6400], R25 ;  /* 0x0064001906007388 */ /* 0x0003e20000000800 */
[----:B----4-:R-:W4:Y:S01]  /*1afa0*/  @P4 LDC R8, c[0x0][0x458] ;  /* 0x00011600ff084b82 */ /* 0x010f220000000800 */
[----:B--23--:R-:W-:Y:S08]  /*1afb0*/  BRA.U UP1, `(.L_x_450) ;  /* 0x0000000101207547 */ /* 0x00cff0000b800000 */
[----:B------:R-:W-:Y:S01]  /*1afc0*/  UISETP.NE.AND UP1, UPT, UR12, URZ, UPT ;  /* 0x000000ff0c00728c */ /* 0x000fe2000bf25270 */
[----:B------:R-:W2:Y:S10]  /*1afd0*/  LDCU UR5, c[0x0][0x3e0] ;  /* 0x00007c00ff0577ac */ /* 0x000eb40008000800 */
[----:B------:R-:W2:Y:S01]  /*1afe0*/  @UP1 LDCU UR4, c[0x0][0x454] ;  /* 0x00008a80ff0417ac */ /* 0x000ea20008000800 */
[----:B------:R-:W3:Y:S01]  /*1aff0*/  @UP1 LDCU UR15, c[0x0][0x454] ;  /* 0x00008a80ff0f17ac */ /* 0x000ee20008000800 */
[----:B--2---:R-:W-:-:S02]  /*1b000*/  @UP1 UIMAD UR4, UR4, UR5, URZ ;  /* 0x00000005040412a4 */ /* 0x004fc4000f8e02ff */
[----:B------:R-:W-:-:S03]  /*1b010*/  @!UP1 UIMAD UR4, UR11, UR5, URZ ;  /* 0x000000050b0492a4 */ /* 0x000fc6000f8e02ff */
[----:B------:R-:W-:Y:S01]  /*1b020*/  @UP1 UMOV UR5, 0x1 ;  /* 0x0000000100051882 */ /* 0x000fe20000000000 */
[----:B---3--:R-:W-:-:S08]  /*1b030*/  @!UP1 UMOV UR5, 0x1 ;  /* 0x0000000100059882 */ /* 0x008fd00000000000 */
.L_x_450:
        /* <DEDUP_REMOVED lines=70> */
.L_x_452:
[----:B------:R-:W-:Y:S05]  /*1b4a0*/  BSYNC.RECONVERGENT B0 ;  /* 0x0000000000007941 */ /* 0x000fea0003800200 */
.L_x_451:
        /* <DEDUP_REMOVED lines=42> */
.L_x_454:
[----:B------:R-:W-:Y:S05]  /*1b750*/  BSYNC.RECONVERGENT B0 ;  /* 0x0000000000007941 */ /* 0x000fea0003800200 */
.L_x_453:
        /* <DEDUP_REMOVED lines=23> */
.L_x_456:
[----:B------:R-:W-:Y:S05]  /*1b8d0*/  BSYNC.RECONVERGENT B0 ;  /* 0x0000000000007941 */ /* 0x000fea0003800200 */
.L_x_455:
        /* <DEDUP_REMOVED lines=22> */
.L_x_458:
[----:B------:R-:W-:Y:S05]  /*1ba40*/  BSYNC.RECONVERGENT B0 ;  /* 0x0000000000007941 */ /* 0x000fea0003800200 */
.L_x_457:
        /* <DEDUP_REMOVED lines=21> */
.L_x_460:
[----:B------:R-:W-:Y:S05]  /*1bba0*/  BSYNC.RECONVERGENT B0 ;  /* 0x0000000000007941 */ /* 0x000fea0003800200 */
.L_x_459:
        /* <DEDUP_REMOVED lines=21> */
.L_x_462:
[----:B------:R-:W-:Y:S05]  /*1bd00*/  BSYNC.RECONVERGENT B0 ;  /* 0x0000000000007941 */ /* 0x000fea0003800200 */
.L_x_461:
        /* <DEDUP_REMOVED lines=21> */
.L_x_464:
[----:B------:R-:W-:Y:S05]  /*1be60*/  BSYNC.RECONVERGENT B0 ;  /* 0x0000000000007941 */ /* 0x000fea0003800200 */
.L_x_463:
        /* <DEDUP_REMOVED lines=21> */
.L_x_466:
[----:B------:R-:W-:Y:S05]  /*1bfc0*/  BSYNC.RECONVERGENT B0 ;  /* 0x0000000000007941 */ /* 0x000fea0003800200 */
.L_x_465:
        /* <DEDUP_REMOVED lines=21> */
.L_x_467:
        /* <DEDUP_REMOVED lines=14> */
.L_x_1660:


//--------------------- .text._ZN5flash16flash_fwd_kernelI23Flash_fwd_kernel_traitsILi128ELi128ELi64ELi4ELb0ELb0EN7cutlass10bfloat16_tE19Flash_kernel_traitsILi128ELi128ELi64ELi4ES3_EELb0ELb1ELb0ELb1ELb0ELb0ELb1ELb0EEEvNS_16Flash_fwd_paramsE --------------------------
	.section	.text._ZN5flash16flash_fwd_kernelI23Flash_fwd_kernel_traitsILi128ELi128ELi64ELi4ELb0ELb0EN7cutlass10bfloat16_tE19Flash_kernel_traitsILi128ELi128ELi64ELi4ES3_EELb0ELb1ELb0ELb1ELb0ELb0ELb1ELb0EEEvNS_16Flash_fwd_paramsE,"ax",@progbits
	.align	128
        .global         _ZN5flash16flash_fwd_kernelI23Flash_fwd_kernel_traitsILi128ELi128ELi64ELi4ELb0ELb0EN7cutlass10bfloat16_tE19Flash_kernel_traitsILi128ELi128ELi64ELi4ES3_EELb0ELb1ELb0ELb1ELb0ELb0ELb1ELb0EEEvNS_16Flash_fwd_paramsE
        .type           _ZN5flash16flash_fwd_kernelI23Flash_fwd_kernel_traitsILi128ELi128ELi64ELi4ELb0ELb0EN7cutlass10bfloat16_tE19Flash_kernel_traitsILi128ELi128ELi64ELi4ES3_EELb0ELb1ELb0ELb1ELb0ELb0ELb1ELb0EEEvNS_16Flash_fwd_paramsE,@function
        .size           _ZN5flash16flash_fwd_kernelI23Flash_fwd_kernel_traitsILi128ELi128ELi64ELi4ELb0ELb0EN7cutlass10bfloat16_tE19Flash_kernel_traitsILi128ELi128ELi64ELi4ES3_EELb0ELb1ELb0ELb1ELb0ELb0ELb1ELb0EEEvNS_16Flash_fwd_paramsE,(.L_x_1661 - _ZN5flash16flash_fwd_kernelI23Flash_fwd_kernel_traitsILi128ELi128ELi64ELi4ELb0ELb0EN7cutlass10bfloat16_tE19Flash_kernel_traitsILi128ELi128ELi64ELi4ES3_EELb0ELb1ELb0ELb1ELb0ELb0ELb1ELb0EEEvNS_16Flash_fwd_paramsE)
        .other          _ZN5flash16flash_fwd_kernelI23Flash_fwd_kernel_traitsILi128ELi128ELi64ELi4ELb0ELb0EN7cutlass10bfloat16_tE19Flash_kernel_traitsILi128ELi128ELi64ELi4ES3_EELb0ELb1ELb0ELb1ELb0ELb0ELb1ELb0EEEvNS_16Flash_fwd_paramsE,@"STO_CUDA_ENTRY STV_DEFAULT"
_ZN5flash16flash_fwd_kernelI23Flash_fwd_kernel_traitsILi128ELi128ELi64ELi4ELb0ELb0EN7cutlass10bfloat16_tE19Flash_kernel_traitsILi128ELi128ELi64ELi4ES3_EELb0ELb1ELb0ELb1ELb0ELb0ELb1ELb0EEEvNS_16Flash_fwd_paramsE:
.text._ZN5flash16flash_fwd_kernelI23Flash_fwd_kernel_traitsILi128ELi128ELi64ELi4ELb0ELb0EN7cutlass10bfloat16_tE19Flash_kernel_traitsILi128ELi128ELi64ELi4ES3_EELb0ELb1ELb0ELb1ELb0ELb0ELb1ELb0EEEvNS_16Flash_fwd_paramsE:
        /* <DEDUP_REMOVED lines=73> */
.L_x_468:
        /* <DEDUP_REMOVED lines=49> */
.L_x_470:
        /* <DEDUP_REMOVED lines=56> */
.L_x_472:
[----:B------:R-:W-:Y:S05]  /*0b20*/  BSYNC.RECONVERGENT B0 ;  /* 0x0000000000007941 */ /* 0x000fea0003800200 */
.L_x_471:
        /* <DEDUP_REMOVED lines=21> */
.L_x_474:
[----:B------:R-:W-:Y:S05]  /*0c80*/  BSYNC.RECONVERGENT B0 ;  /* 0x0000000000007941 */ /* 0x000fea0003800200 */
.L_x_473:
        /* <DEDUP_REMOVED lines=21> */
.L_x_476:
[----:B------:R-:W-:Y:S05]  /*0de0*/  BSYNC.RECONVERGENT B0 ;  /* 0x0000000000007941 */ /* 0x000fea0003800200 */
.L_x_475:
        /* <DEDUP_REMOVED lines=20> */
.L_x_478:
[----:B------:R-:W-:Y:S05]  /*0f30*/  BSYNC.RECONVERGENT B0 ;  /* 0x0000000000007941 */ /* 0x000fea0003800200 */
.L_x_477:
        /* <DEDUP_REMOVED lines=20> */
.L_x_480:
[----:B------:R-:W-:Y:S05]  /*1080*/  BSYNC.RECONVERGENT B0 ;  /* 0x0000000000007941 */ /* 0x000fea0003800200 */
.L_x_479:
        /* <DEDUP_REMOVED lines=20> */
.L_x_482:
[----:B------:R-:W-:Y:S05]  /*11d0*/  BSYNC.RECONVERGENT B0 ;  /* 0x0000000000007941 */ /* 0x000fea0003800200 */
.L_x_481:
        /* <DEDUP_REMOVED lines=20> */
.L_x_484:
[----:B------:R-:W-:Y:S05]  /*1320*/  BSYNC.RECONVERGENT B0 ;  /* 0x0000000000007941 */ /* 0x000fea0003800200 */
.L_x_483:
        /* <DEDUP_REMOVED lines=20> */
.L_x_486:
[----:B------:R-:W-:Y:S05]  /*1470*/  BSYNC.RECONVERGENT B0 ;  /* 0x0000000000007941 */ /* 0x000fea0003800200 */
.L_x_485:
        /* <DEDUP_REMOVED lines=10> */
.L_x_488:
[----:B------:R-:W-:Y:S05]  /*1520*/  BSYNC.RECONVERGENT B0 ;  /* 0x0000000000007941 */ /* 0x000fea0003800200 */
.L_x_487:
        /* <DEDUP_REMOVED lines=15> */
.L_x_490:
[----:B------:R-:W-:Y:S05]  /*1620*/  BSYNC.RECONVERGENT B0 ;  /* 0x0000000000007941 */ /* 0x000fea0003800200 */
.L_x_489:
        /* <DEDUP_REMOVED lines=10> */
.L_x_492:
[----:B------:R-:W-:Y:S05]  /*16d0*/  BSYNC.RECONVERGENT B0 ;  /* 0x0000000000007941 */ /* 0x000fea0003800200 */
.L_x_491:
        /* <DEDUP_REMOVED lines=10> */
.L_x_494:
[----:B------:R-:W-:Y:S05]  /*1780*/  BSYNC.RECONVERGENT B0 ;  /* 0x0000000000007941 */ /* 0x000fea0003800200 */
.L_x_493:
        /* <DEDUP_REMOVED lines=10> */
.L_x_496:
[----:B------:R-:W-:Y:S05]  /*1830*/  BSYNC.RECONVERGENT B0 ;  /* 0x0000000000007941 */ /* 0x000fea0003800200 */
.L_x_495:
        /* <DEDUP_REMOVED lines=10> */
.L_x_498:
[----:B------:R-:W-:Y:S05]  /*18e0*/  BSYNC.RECONVERGENT B0 ;  /* 0x0000000000007941 */ /* 0x000fea0003800200 */
.L_x_497:
        /* <DEDUP_REMOVED lines=10> */
.L_x_500:
[----:B------:R-:W-:Y:S05]  /*1990*/  BSYNC.RECONVERGENT B0 ;  /* 0x0000000000007941 */ /* 0x000fea0003800200 */
.L_x_499:
        /* <DEDUP_REMOVED lines=10> */
.L_x_469:
        /* <DEDUP_REMOVED lines=22> */
.L_x_501:
[----:B------:R-:W1:Y:S01]  /*1ba0*/  LDCU.64 UR10, c[0x0][0x3b8] ;  /* 0x00007700ff0a77ac */ /* 0x000e620008000a00 */
[----:B------:R-:W-:-:S04]  /*1bb0*/  UIADD3 UR6, UPT, UPT, UR12, UR13, URZ ;  /* 0x0000000d0c067290 */ /* 0x000fc8000fffe0ff */
[----:B-1----:R-:W-:Y:S02]  /*1bc0*/  UIMAD.WIDE.U32 UR32, UR6, UR10, URZ ;  /* 0x0000000a062072a5 */ /* 0x002fe4000f8e00ff */
[----:B------:R-:W-:-:S04]  /*1bd0*/  UIMAD UR6, UR6, UR11, URZ ;  /* 0x0000000b060672a4 */ /* 0x000fc8000f8e02ff */
[----:B------:R-:W-:Y:S02]  /*1be0*/  UIADD3 UR6, UPT, UPT, UR33, UR6, URZ ;  /* 0x0000000621067290 */ /* 0x000fe4000fffe0ff */
.L_x_502:
        /* <DEDUP_REMOVED lines=37> */
.L_x_503:
[----:B------:R-:W1:Y:S01]  /*1e40*/  LDCU.64 UR8, c[0x0][0x3c0] ;  /* 0x00007800ff0877ac */ /* 0x000e620008000a00 */
[----:B------:R-:W-:-:S04]  /*1e50*/  UIADD3 UR12, UPT, UPT, UR12, UR13, URZ ;  /* 0x0000000d0c0c7290 */ /* 0x000fc8000fffe0ff */
[----:B-1----:R-:W-:Y:S02]  /*1e60*/  UIMAD.WIDE.U32 UR16, UR12, UR8, URZ ;  /* 0x000000080c1072a5 */ /* 0x002fe4000f8e00ff */
[----:B------:R-:W-:-:S04]  /*1e70*/  UIMAD UR12, UR12, UR9, URZ ;  /* 0x000000090c0c72a4 */ /* 0x000fc8000f8e02ff */
[----:B------:R-:W-:-:S12]  /*1e80*/  UIADD3 UR14, UPT, UPT, UR17, UR12, URZ ;  /* 0x0000000c110e7290 */ /* 0x000fd8000fffe0ff */
.L_x_504:
        /* <DEDUP_REMOVED lines=46> */
[C---:B------:R-:W-:Y:S01]  /*2170*/  IMAD R5, R0.reuse, UR7, R7 ;  /* 0x0000000700057c24 */ /* 0x040fe2000f8e0207 */
[----:B------:R2:W-:Y:S01]  /*2180*/  STL [R1+0x14], R165 ;  /* 0x000014a501007387 */ /* 0x0005e20000100800 */
[----:B------:R-:W-:Y:S01]  /*2190*/  IMAD.WIDE.U32 R2, R0, UR6, R2 ;  /* 0x0000000600027c25 */ /* 0x000fe2000f8e0002 */
[----:B------:R-:W-:Y:S01]  /*21a0*/  LEA.HI.X R164, R4, UR17, R6, 0x1, P0 ;  /* 0x0000001104a47c11 */ /* 0x000fe200080f0c06 */
[----:B------:R-:W-:Y:S01]  /*21b0*/  UMOV UR6, 0x400 ;  /* 0x0000040000067882 */ /* 0x000fe20000000000 */
[----:B------:R-:W-:Y:S01]  /*21c0*/  UIMAD.WIDE.U32 UR16, UR31, 0x80, URZ ;  /* 0x000000801f1078a5 */ /* 0x000fe2000f8e00ff */
[----:B------:R-:W-:Y:S01]  /*21d0*/  IMAD.IADD R0, R3, 0x1, R5 ;  /* 0x0000000103007824 */ /* 0x000fe200078e0205 */
[----:B-1----:R-:W-:Y:S01]  /*21e0*/  LEA R17, P0, R2, UR14, 0x1 ;  /* 0x0000000e02117c11 */ /* 0x002fe2000f8008ff */
[----:B------:R2:W-:Y:S01]  /*21f0*/  STL [R1+0x10], R164 ;  /* 0x000010a401007387 */ /* 0x0005e20000100800 */
[----:B---3--:R-:W-:Y:S01]  /*2200*/  ULEA UR6, UR32, UR6, 0x18 ;  /* 0x0000000620067291 */ /* 0x008fe2000f8ec0ff */
[----:B------:R-:W-:Y:S01]  /*2210*/  IMAD.WIDE.U32 R8, R10, UR26, R8 ;  /* 0x0000001a0a087c25 */ /* 0x000fe2000f8e0008 */
[----:B------:R-:W-:Y:S01]  /*2220*/  LEA.HI.X R16, R2, UR15, R0, 0x1, P0 ;  /* 0x0000000f02107c11 */ /* 0x000fe200080f0c00 */
[----:B------:R2:W-:Y:S01]  /*2230*/  STL [R1+0x7c], R17 ;  /* 0x00007c1101007387 */ /* 0x0005e20000100800 */
[----:B------:R-:W-:-:S02]  /*2240*/  MOV R0, UR13 ;  /* 0x0000000d00007c02 */ /* 0x000fc40008000f00 */
[----:B------:R-:W-:Y:S01]  /*2250*/  LOP3.LUT R10, R12, UR16, RZ, 0xfc, !PT ;  /* 0x000000100c0a7c12 */ /* 0x000fe2000f8efcff */
[----:B------:R2:W-:Y:S01]  /*2260*/  STL [R1+0x78], R16 ;  /* 0x0000781001007387 */ /* 0x0005e20000100800 */
[----:B------:R-:W-:Y:S01]  /*2270*/  LEA R238, R238, UR6, 0x1 ;  /* 0x00000006eeee7c11 */ /* 0x000fe2000f8e08ff */
[----:B------:R-:W-:Y:S02]  /*2280*/  IMAD R7, R0, UR26, R9 ;  /* 0x0000001a00077c24 */ /* 0x000fe4000f8e0209 */
[----:B------:R2:W-:Y:S01]  /*2290*/  STL [R1+0x84], R163 ;  /* 0x000084a301007387 */ /* 0x0005e20000100800 */
[----:B------:R-:W-:Y:S05]  /*22a0*/  @P5 BRA `(.L_x_506) ;  /* 0x00000000005c5947 */ /* 0x000fea0003800000 */
[----:B------:R-:W1:Y:S01]  /*22b0*/  LDCU.64 UR4, c[0x0][0x3b0] ;  /* 0x00007600ff0477ac */ /* 0x000e620008000a00 */
[----:B------:R-:W-:Y:S01]  /*22c0*/  MOV R6, R8 ;  /* 0x0000000800067202 */ /* 0x000fe20000000f00 */
[----:B------:R-:W3:Y:S01]  /*22d0*/  LDCU UR7, c[0x0][0x440] ;  /* 0x00008800ff0777ac */ /* 0x000ee20008000800 */
[----:B------:R-:W4:Y:S01]  /*22e0*/  LDCU.64 UR12, c[0x0][0x380] ;  /* 0x00007000ff0c77ac */ /* 0x000f220008000a00 */
[----:B-1----:R-:W-:Y:S02]  /*22f0*/  UIMAD UR14, UR17, UR4, URZ ;  /* 0x00000004110e72a4 */ /* 0x002fe4000f8e02ff */
        /* <DEDUP_REMOVED lines=18> */
.L_x_506:
[----:B------:R-:W-:Y:S05]  /*2420*/  BSYNC.RECONVERGENT B0 ;  /* 0x0000000000007941 */ /* 0x000fea0003800200 */
.L_x_505:
[----:B------:R-:W-:Y:S01]  /*2430*/  USHF.L.U64.HI UR7, UR10, 0x6, UR11 ;  /* 0x000000060a077899 */ /* 0x000fe2000801020b */
[----:B------:R-:W-:Y:S01]  /*2440*/  BSSY.RECONVERGENT B0, `(.L_x_507) ;  /* 0x000001d000007945 */ /* 0x000fe20003800200 */
[----:B------:R-:W-:Y:S02]  /*2450*/  ISETP.GE.AND P0, PT, R14, UR18, PT ;  /* 0x000000120e007c0c */ /* 0x000fe4000bf06270 */
[----:B------:R-:W-:Y:S01]  /*2460*/  IADD3 R13, PT, PT, R12, 0x30, RZ ;  /* 0x000000300c0d7810 */ /* 0x000fe20007ffe0ff */
[----:B------:R-:W-:Y:S05]  /*2470*/  @P4 BRA `(.L_x_508) ;  /* 0x0000000000644947 */ /* 0x000fea0003800000 */
[----:B------:R-:W3:Y:S01]  /*2480*/  LDCU.64 UR12, c[0x0][0x3b0] ;  /* 0x00007600ff0c77ac */ /* 0x000ee20008000a00 */
[----:B-1----:R-:W-:Y:S01]  /*2490*/  IADD3 R2, P4, PT, R10, 0x10, RZ ;  /* 0x000000100a027810 */ /* 0x002fe20007f9e0ff */
[----:B------:R-:W-:Y:S01]  /*24a0*/  IMAD.MOV.U32 R4, RZ, RZ, R8 ;  /* 0x000000ffff047224 */ /* 0x000fe200078e0008 */
[----:B------:R-:W-:Y:S01]  /*24b0*/  MOV R5, R7 ;  /* 0x0000000700057202 */ /* 0x000fe20000000f00 */
[----:B------:R-:W1:Y:S02]  /*24c0*/  LDCU UR14, c[0x0][0x440] ;  /* 0x00008800ff0e77ac */ /* 0x000e640008000800 */
[----:B------:R-:W-:Y:S01]  /*24d0*/  IMAD.X R0, RZ, RZ, UR17, P4 ;  /* 0x00000011ff007e24 */ /* 0x000fe2000a0e06ff */
[----:B------:R-:W4:Y:S03]  /*24e0*/  LDCU.64 UR4, c[0x0][0x380] ;  /* 0x00007000ff0477ac */ /* 0x000f260008000a00 */
[----:B---3--:R-:W-:-:S02]  /*24f0*/  IMAD R0, R0, UR12, RZ ;  /* 0x0000000c00007c24 */ /* 0x008fc4000f8e02ff */
[----:B------:R-:W-:Y:S01]  /*2500*/  IMAD.WIDE.U32 R4, R2, UR12, R4 ;  /* 0x0000000c02047c25 */ /* 0x000fe2000f8e0004 */
[----:B-1----:R-:W-:-:S03]  /*2510*/  ISETP.GE.AND P5, PT, R230, UR14, PT ;  /* 0x0000000ee6007c0c */ /* 0x002fc6000bfa6270 */
        /* <DEDUP_REMOVED lines=15> */
.L_x_508:
[----:B------:R-:W-:Y:S05]  /*2610*/  BSYNC.RECONVERGENT B0 ;  /* 0x0000000000007941 */ /* 0x000fea0003800200 */
.L_x_507:
[----:B------:R-:W-:Y:S01]  /*2620*/  UIADD3 UR14, UPT, UPT, UR20, -0x1, URZ ;  /* 0xffffffff140e7890 */ /* 0x000fe2000fffe0ff */
[----:B------:R-:W-:Y:S01]  /*2630*/  BSSY.RECONVERGENT B0, `(.L_x_509) ;  /* 0x000001d000007945 */ /* 0x000fe20003800200 */
[----:B------:R-:W-:Y:S02]  /*2640*/  ISETP.GE.AND P4, PT, R13, UR18, PT ;  /* 0x000000120d007c0c */ /* 0x000fe4000bf86270 */
[----:B------:R-:W-:Y:S01]  /*2650*/  IADD3 R11, PT, PT, R12, 0x70, RZ ;  /* 0x000000700c0b7810 */ /* 0x000fe20007ffe0ff */
[----:B------:R-:W-:Y:S05]  /*2660*/  @P0 BRA `(.L_x_510) ;  /* 0x0000000000640947 */ /* 0x000fea0003800000 */
[----:B------:R-:W4:Y:S01]  /*2670*/  LDCU.64 UR12, c[0x0][0x3b0] ;  /* 0x00007600ff0c77ac */ /* 0x000f220008000a00 */
[----:B-1-3--:R-:W-:Y:S01]  /*2680*/  IADD3 R2, P0, PT, R10, 0x20, RZ ;  /* 0x000000200a027810 */ /* 0x00afe20007f1e0ff */
[----:B------:R-:W-:Y:S01]  /*2690*/  IMAD.MOV.U32 R4, RZ, RZ, R8 ;  /* 0x000000ffff047224 */ /* 0x000fe200078e0008 */
[----:B------:R-:W-:Y:S01]  /*26a0*/  MOV R5, R7 ;  /* 0x0000000700057202 */ /* 0x000fe20000000f00 */
[----:B------:R-:W1:Y:S02]  /*26b0*/  LDCU UR15, c[0x0][0x440] ;  /* 0x00008800ff0f77ac */ /* 0x000e640008000800 */
[----:B------:R-:W-:Y:S01]  /*26c0*/  IMAD.X R0, RZ, RZ, UR17, P0 ;  /* 0x00000011ff007e24 */ /* 0x000fe200080e06ff */
[----:B------:R-:W3:Y:S03]  /*26d0*/  LDCU.64 UR4, c[0x0][0x380] ;  /* 0x00007000ff0477ac */ /* 0x000ee60008000a00 */
[----:B----4-:R-:W-:-:S02]  /*26e0*/  IMAD R0, R0, UR12, RZ ;  /* 0x0000000c00007c24 */ /* 0x010fc4000f8e02ff */
[----:B------:R-:W-:Y:S01]  /*26f0*/  IMAD.WIDE.U32 R4, R2, UR12, R4 ;  /* 0x0000000c02047c25 */ /* 0x000fe2000f8e0004 */
[----:B-1----:R-:W-:-:S03]  /*2700*/  ISETP.GE.AND P5, PT, R230, UR15, PT ;  /* 0x0000000fe6007c0c */ /* 0x002fc6000bfa6270 */
        /* <DEDUP_REMOVED lines=15> */
.L_x_510:
[----:B------:R-:W-:Y:S05]  /*2800*/  BSYNC.RECONVERGENT B0 ;  /* 0x0000000000007941 */ /* 0x000fea0003800200 */
.L_x_509:
[----:B------:R-:W-:Y:S01]  /*2810*/  UIMAD UR15, UR14, -0x40, UR21 ;  /* 0xffffffc00e0f78a4 */ /* 0x000fe2000f8e0215 */
[----:B------:R-:W-:Y:S01]  /*2820*/  BSSY.RECONVERGENT B0, `(.L_x_511) ;  /* 0x000001c000007945 */ /* 0x000fe20003800200 */
[----:B------:R-:W-:-:S03]  /*2830*/  ISETP.GE.AND P0, PT, R11, UR18, PT ;  /* 0x000000120b007c0c */ /* 0x000fc6000bf06270 */
[----:B------:R-:W-:Y:S10]  /*2840*/  @P4 BRA `(.L_x_512) ;  /* 0x0000000000644947 */ /* 0x000ff40003800000 */
[----:B------:R-:W5:Y:S01]  /*2850*/  LDCU.64 UR12, c[0x0][0x3b0] ;  /* 0x00007600ff0c77ac */ /* 0x000f620008000a00 */
[----:B-1-34-:R-:W-:Y:S01]  /*2860*/  IADD3 R2, P4, PT, R10, 0x30, RZ ;  /* 0x000000300a027810 */ /* 0x01afe20007f9e0ff */
[----:B------:R-:W-:Y:S01]  /*2870*/  IMAD.MOV.U32 R4, RZ, RZ, R8 ;  /* 0x000000ffff047224 */ /* 0x000fe200078e0008 */
[----:B------:R-:W-:Y:S01]  /*2880*/  MOV R5, R7 ;  /* 0x0000000700057202 */ /* 0x000fe20000000f00 */
[----:B------:R-:W1:Y:S02]  /*2890*/  LDCU UR29, c[0x0][0x440] ;  /* 0x00008800ff1d77ac */ /* 0x000e640008000800 */
[----:B------:R-:W-:Y:S01]  /*28a0*/  IMAD.X R0, RZ, RZ, UR17, P4 ;  /* 0x00000011ff007e24 */ /* 0x000fe2000a0e06ff */
[----:B------:R-:W3:Y:S03]  /*28b0*/  LDCU.64 UR4, c[0x0][0x380] ;  /* 0x00007000ff0477ac */ /* 0x000ee60008000a00 */
[----:B-----5:R-:W-:-:S02]  /*28c0*/  IMAD R0, R0, UR12, RZ ;  /* 0x0000000c00007c24 */ /* 0x020fc4000f8e02ff */
        /* <DEDUP_REMOVED lines=17> */
.L_x_512:
[----:B------:R-:W-:Y:S05]  /*29e0*/  BSYNC.RECONVERGENT B0 ;  /* 0x0000000000007941 */ /* 0x000fea0003800200 */
.L_x_511:
[----:B------:R-:W-:Y:S01]  /*29f0*/  USHF.L.U32 UR29, UR10, 0x6, URZ ;  /* 0x000000060a1d7899 */ /* 0x000fe200080006ff */
        /* <DEDUP_REMOVED lines=28> */
.L_x_514:
[----:B------:R-:W-:Y:S05]  /*2bc0*/  BSYNC.RECONVERGENT B0 ;  /* 0x0000000000007941 */ /* 0x000fea0003800200 */
.L_x_513:
[----:B------:R-:W-:Y:S01]  /*2bd0*/  USHF.L.U64.HI UR30, UR10, 0x4, UR11 ;  /* 0x000000040a1e7899 */ /* 0x000fe2000801020b */
        /* <DEDUP_REMOVED lines=28> */
.L_x_516:
[----:B------:R-:W-:Y:S05]  /*2da0*/  BSYNC.RECONVERGENT B0 ;  /* 0x0000000000007941 */ /* 0x000fea0003800200 */
.L_x_515:
        /* <DEDUP_REMOVED lines=29> */
.L_x_518:
[----:B------:R-:W-:Y:S05]  /*2f80*/  BSYNC.RECONVERGENT B0 ;  /* 0x0000000000007941 */ /* 0x000fea0003800200 */
.L_x_517:
[----:B------:R-:W-:Y:S01]  /*2f90*/  UIMAD.WIDE.U32 UR34, UR29, UR14, URZ ;  /* 0x0000000e1d2272a5 */ /* 0x000fe2000f8e00ff */
[----:B------:R-:W-:Y:S01]  /*2fa0*/  BSSY.RECONVERGENT B0, `(.L_x_519) ;  /* 0x000001c000007945 */ /* 0x000fe20003800200 */
[----:B------:R-:W-:-:S03]  /*2fb0*/  ISETP.GE.AND P3, PT, R13, UR15, PT ;  /* 0x0000000f0d007c0c */ /* 0x000fc6000bf66270 */
[----:B------:R-:W-:Y:S10]  /*2fc0*/  @P0 BRA `(.L_x_520) ;  /* 0x0000000000640947 */ /* 0x000ff40003800000 */
[----:B------:R-:W5:Y:S01]  /*2fd0*/  LDCU.64 UR12, c[0x0][0x3b0] ;  /* 0x00007600ff0c77ac */ /* 0x000f620008000a00 */
[----:B------:R-:W-:Y:S02]  /*2fe0*/  IADD3 R0, P0, PT, R10, 0x70, RZ ;  /* 0x000000700a007810 */ /* 0x000fe40007f1e0ff */
[----:B-1-34-:R-:W-:Y:S01]  /*2ff0*/  MOV R3, R7 ;  /* 0x0000000700037202 */ /* 0x01afe20000000f00 */
[----:B------:R-:W1:Y:S02]  /*3000*/  LDCU UR32, c[0x0][0x440] ;  /* 0x00008800ff2077ac */ /* 0x000e640008000800 */
[----:B------:R-:W-:Y:S01]  /*3010*/  IMAD.X R2, RZ, RZ, UR17, P0 ;  /* 0x00000011ff027e24 */ /* 0x000fe200080e06ff */
[----:B------:R-:W3:Y:S03]  /*3020*/  LDCU.64 UR4, c[0x0][0x380] ;  /* 0x00007000ff0477ac */ /* 0x000ee60008000a00 */
[----:B-----5:R-:W-:-:S02]  /*3030*/  IMAD R6, R2, UR12, RZ ;  /* 0x0000000c02067c24 */ /* 0x020fc4000f8e02ff */
[----:B------:R-:W-:Y:S01]  /*3040*/  IMAD.MOV.U32 R2, RZ, RZ, R8 ;  /* 0x000000ffff027224 */ /* 0x000fe200078e0008 */
[----:B-1----:R-:W-:-:S03]  /*3050*/  ISETP.GE.AND P1, PT, R230, UR32, PT ;  /* 0x00000020e6007c0c */ /* 0x002fc6000bf26270 */
        /* <DEDUP_REMOVED lines=16> */
.L_x_520:
[----:B------:R-:W-:Y:S05]  /*3160*/  BSYNC.RECONVERGENT B0 ;  /* 0x0000000000007941 */ /* 0x000fea0003800200 */
.L_x_519:
        /* <DEDUP_REMOVED lines=8> */
[----:B-1-34-:R-:W-:-:S04]  /*31f0*/  LEA R2, P2, R4, R165, 0x1 ;  /* 0x000000a504027211 */ /* 0x01afc800078408ff */
        /* <DEDUP_REMOVED lines=13> */
.L_x_522:
[----:B------:R-:W-:Y:S05]  /*32d0*/  BSYNC.RECONVERGENT B0 ;  /* 0x0000000000007941 */ /* 0x000fea0003800200 */
.L_x_521:
[----:B------:R-:W-:Y:S04]  /*32e0*/  BSSY.RECONVERGENT B0, `(.L_x_523) ;  /* 0x0000015000007945 */ /* 0x000fe80003800200 */
[----:B------:R-:W-:Y:S05]  /*32f0*/  @P5 BRA `(.L_x_524) ;  /* 0x00000000004c5947 */ /* 0x000fea0003800000 */
[----:B------:R-:W5:Y:S01]  /*3300*/  LDCU UR4, c[0x0][0x440] ;  /* 0x00008800ff0477ac */ /* 0x000f620008000800 */
[----:B------:R-:W-:-:S04]  /*3310*/  UIADD3 UR13, UP0, UPT, UR31, UR34, URZ ;  /* 0x000000221f0d7290 */ /* 0x000fc8000ff1e0ff */
[----:B------:R-:W-:Y:S02]  /*3320*/  UIADD3.X UR12, UPT, UPT, UR30, UR5, URZ, UP0, !UPT ;  /* 0x000000051e0c7290 */ /* 0x000fe400087fe4ff */
[----:B------:R-:W-:-:S04]  /*3330*/  IMAD.U32 R0, RZ, RZ, UR13 ;  /* 0x0000000dff007e24 */ /* 0x000fc8000f8e00ff */
[----:B-1-34-:R-:W-:Y:S01]  /*3340*/  IMAD.U32 R3, RZ, RZ, UR12 ;  /* 0x0000000cff037e24 */ /* 0x01afe2000f8e00ff */
        /* <DEDUP_REMOVED lines=14> */
.L_x_524:
[----:B------:R-:W-:Y:S05]  /*3430*/  BSYNC.RECONVERGENT B0 ;  /* 0x0000000000007941 */ /* 0x000fea0003800200 */
.L_x_523:
        /* <DEDUP_REMOVED lines=9> */
[----:B-1-34-:R-:W-:Y:S01]  /*34d0*/  IMAD.U32 R3, RZ, RZ, UR12 ;  /* 0x0000000cff037e24 */ /* 0x01afe2000f8e00ff */
        /* <DEDUP_REMOVED lines=13> */
.L_x_526:
[----:B------:R-:W-:Y:S05]  /*35b0*/  BSYNC.RECONVERGENT B0 ;  /* 0x0000000000007941 */ /* 0x000fea0003800200 */
.L_x_525:
        /* <DEDUP_REMOVED lines=13> */
[----:B-1-34-:R-:W-:-:S04]  /*3690*/  LEA R2, P2, R4, R165, 0x1 ;  /* 0x000000a504027211 */ /* 0x01afc800078408ff */
        /* <DEDUP_REMOVED lines=11> */
.L_x_528:
[----:B------:R-:W-:Y:S05]  /*3750*/  BSYNC.RECONVERGENT B0 ;  /* 0x0000000000007941 */ /* 0x000fea0003800200 */
.L_x_527:
        /* <DEDUP_REMOVED lines=16> */
[----:B-1-34-:R-:W-:-:S04]  /*3860*/  IMAD.U32 R2, RZ, RZ, UR12 ;  /* 0x0000000cff027e24 */ /* 0x01afc8000f8e00ff */
        /* <DEDUP_REMOVED lines=13> */
[----:B-1----:R-:W-:Y:S01]  /*3940*/  IMAD.U32 R3, RZ, RZ, UR27 ;  /* 0x0000001bff037e24 */ /* 0x002fe2000f8e00ff */
        /* <DEDUP_REMOVED lines=13> */
[----:B------:R-:W1:Y:S01]  /*3a20*/  LDCU UR4, c[0x0][0x440] ;  /* 0x00008800ff0477ac */ /* 0x000e620008000800 */
[----:B------:R-:W-:Y:S02]  /*3a30*/  IMAD.U32 R4, RZ, RZ, UR16 ;  /* 0x00000010ff047e24 */ /* 0x000fe4000f8e00ff */
[----:B------:R-:W-:Y:S02]  /*3a40*/  IMAD.U32 R0, RZ, RZ, UR13 ;  /* 0x0000000dff007e24 */ /* 0x000fe4000f8e00ff */
[----:B------:R-:W-:Y:S01]  /*3a50*/  IMAD.U32 R5, RZ, RZ, UR17 ;  /* 0x00000011ff057e24 */ /* 0x000fe2000f8e00ff */
        /* <DEDUP_REMOVED lines=15> */
.L_x_530:
[----:B------:R3:W-:Y:S04]  /*3b50*/  STS.128 [R238+0xc000], RZ ;  /* 0x00c000ffee007388 */ /* 0x0007e80000000c00 */
[----:B------:R3:W-:Y:S02]  /*3b60*/  STS.128 [R238+0xe000], RZ ;  /* 0x00e000ffee007388 */ /* 0x0007e40000000c00 */
.L_x_531:
[----:B------:R-:W-:Y:S05]  /*3b70*/  BSYNC.RECONVERGENT B0 ;  /* 0x0000000000007941 */ /* 0x000fea0003800200 */
.L_x_529:
[----:B------:R-:W-:Y:S01]  /*3b80*/  ISETP.GE.AND P0, PT, R15, UR15, PT ;  /* 0x0000000f0f007c0c */ /* 0x000fe2000bf06270 */
[C---:B------:R-:W-:Y:S01]  /*3b90*/  IMAD.SHL.U32 R233, R234.reuse, 0x20, RZ ;  /* 0x00000020eae97824 */ /* 0x040fe200078e00ff */
[----:B-1----:R-:W-:Y:S01]  /*3ba0*/  LOP3.LUT R2, R234, 0x8, RZ, 0xc0, !PT ;  /* 0x00000008ea027812 */ /* 0x002fe200078ec0ff */
        /* <DEDUP_REMOVED lines=32> */
.L_x_533:
[----:B------:R-:W-:Y:S05]  /*3db0*/  BSYNC.RECONVERGENT B0 ;  /* 0x0000000000007941 */ /* 0x000fea0003800200 */
.L_x_532:
        /* <DEDUP_REMOVED lines=26> */
.L_x_535:
[----:B------:R-:W-:Y:S05]  /*3f60*/  BSYNC.RECONVERGENT B0 ;  /* 0x0000000000007941 */ /* 0x000fea0003800200 */
.L_x_534:
        /* <DEDUP_REMOVED lines=27> */
.L_x_537:
[----:B------:R-:W-:Y:S05]  /*4120*/  BSYNC.RECONVERGENT B0 ;  /* 0x0000000000007941 */ /* 0x000fea0003800200 */
.L_x_536:
[----:B------:R-:W-:Y:S01]  /*4130*/  LDSM.16.M88.4 R8, [R20] ;  /* 0x000000001408783b */ /* 0x000fe20000000200 */
[----:B------:R-:W-:Y:S01]  /*4140*/  IMAD.MOV.U32 R160, RZ, RZ, 0x20 ;  /* 0x00000020ffa07424 */ /* 0x000fe200078e00ff */
[----:B------:R-:W-:Y:S01]  /*4150*/  LOP3.LUT P0, RZ, R234, 0x2, RZ, 0xc0, !PT ;  /* 0x00000002eaff7812 */ /* 0x000fe2000780c0ff */
[----:B------:R-:W-:Y:S01]  /*4160*/  VIADD R0, R132, UR6 ;  /* 0x0000000684007c36 */ /* 0x000fe20008000000 */
[----:B--2---:R-:W2:Y:S01]  /*4170*/  LDSM.16.M88.4 R16, [R132+UR6+0x8000] ;  /* 0x008000068410783b */ /* 0x004ea20008000200 */
[----:B----4-:R-:W-:Y:S01]  /*4180*/  IMAD.MOV.U32 R2, RZ, RZ, 0x40 ;  /* 0x00000040ff027424 */ /* 0x010fe200078e00ff */
[----:B------:R-:W-:Y:S01]  /*4190*/  SEL R160, R160, 0xffffffe0, !P0 ;  /* 0xffffffe0a0a07807 */ /* 0x000fe20004000000 */
[----:B------:R-:W4:Y:S01]  /*41a0*/  LDCU UR4, c[0x0][0x50c] ;  /* 0x0000a180ff0477ac */ /* 0x000f220008000800 */
[----:B------:R-:W5:Y:S01]  /*41b0*/  LDSM.16.M88.4 R4, [R20+0x2000] ;  /* 0x002000001404783b */ /* 0x000f620000000200 */
[----:B------:R-:W-:Y:S02]  /*41c0*/  LOP3.LUT P0, RZ, R234, 0x4, RZ, 0xc0, !PT ;  /* 0x00000004eaff7812 */ /* 0x000fe4000780c0ff */
[----:B------:R-:W-:Y:S01]  /*41d0*/  IMAD.IADD R3, R0, 0x1, R160 ;  /* 0x0000000100037824 */ /* 0x000fe200078e02a0 */
[----:B------:R-:W3:Y:S01]  /*41e0*/  LDSM.16.M88.4 R32, [R132+UR6+0x8800] ;  /* 0x008800068420783b */ /* 0x000ee20008000200 */
[----:B------:R-:W-:Y:S01]  /*41f0*/  IADD3 R21, PT, PT, R20, R160, RZ ;  /* 0x000000a014157210 */ /* 0x000fe20007ffe0ff */
[----:B------:R-:W-:Y:S01]  /*4200*/  UISETP.NE.AND UP1, UPT, UR20, 0x1, UPT ;  /* 0x000000011400788c */ /* 0x000fe2000bf25270 */
[----:B------:R-:W-:Y:S01]  /*4210*/  SEL R23, R2, 0xffffffc0, !P0 ;  /* 0xffffffc002177807 */ /* 0x000fe20004000000 */
[----:B------:R-:W1:Y:S04]  /*4220*/  LDSM.16.M88.4 R28, [R132+UR6+0x9000] ;  /* 0x00900006841c783b */ /* 0x000e680008000200 */
[----:B------:R-:W4:Y:S01]  /*4230*/  LDSM.16.M88.4 R24, [R132+UR6+0x9800] ;  /* 0x009800068418783b */ /* 0x000f220008000200 */
[----:B------:R-:W-:-:S02]  /*4240*/  IMAD.IADD R22, R20, 0x1, R23 ;  /* 0x0000000114167824 */ /* 0x000fc400078e0217 */
[----:B------:R-:W-:Y:S01]  /*4250*/  IMAD.IADD R0, R0, 0x1, R23 ;  /* 0x0000000100007824 */ /* 0x000fe200078e0217 */
[----:B------:R-:W-:Y:S03]  /*4260*/  LDSM.16.M88.4 R12, [R21+0x2000] ;  /* 0x00200000150c783b */ /* 0x000fe60000000200 */
[C---:B------:R-:W-:Y:S01]  /*4270*/  IMAD.IADD R2, R160.reuse, 0x1, R0 ;  /* 0x00000001a0027824 */ /* 0x040fe200078e0200 */
[----:B------:R-:W4:Y:S04]  /*4280*/  LDSM.16.M88.4 R44, [R3+0x8800] ;  /* 0x00880000032c783b */ /* 0x000f280000000200 */
[----:B------:R-:W4:Y:S04]  /*4290*/  LDSM.16.M88.4 R48, [R3+0x8000] ;  /* 0x008000000330783b */ /* 0x000f280000000200 */
[----:B------:R-:W-:Y:S04]  /*42a0*/  LDSM.16.M88.4 R52, [R3+0x9800] ;  /* 0x009800000334783b */ /* 0x000fe80000000200 */
[----:B------:R-:W-:Y:S01]  /*42b0*/  STL [R1+0x38], R23 ;  /* 0x0000381701007387 */ /* 0x000fe20000100800 */
[-C--:B--2---:R-:W-:Y:S03]  /*42c0*/  HMMA.16816.F32.BF16 R100, R8, R16.reuse, RZ ;  /* 0x000000100864723c */ /* 0x084fe600000418ff */
[----:B------:R-:W0:Y:S05]  /*42d0*/  LDGDEPBAR ;  /* 0x00000000000079af */ /* 0x000e2a0000000000 */
[C---:B-----5:R-:W-:Y:S08]  /*42e0*/  HMMA.16816.F32.BF16 R36, R4.reuse, R16, RZ ;  /* 0x000000100424723c */ /* 0x060ff000000418ff */
[-C--:B------:R-:W-:Y:S08]  /*42f0*/  HMMA.16816.F32.BF16 R88, R4, R18.reuse, RZ ;  /* 0x000000120458723c */ /* 0x080ff000000418ff */
[----:B------:R-:W-:Y:S01]  /*4300*/  HMMA.16816.F32.BF16 R104, R8, R18, RZ ;  /* 0x000000120868723c */ /* 0x000fe200000418ff */
[----:B------:R-:W2:Y:S07]  /*4310*/  LDSM.16.M88.4 R16, [R3+0x9000] ;  /* 0x009000000310783b */ /* 0x000eae0000000200 */
[C---:B---3--:R-:W-:Y:S08]  /*4320*/  HMMA.16816.F32.BF16 R56, R4.reuse, R32, RZ ;  /* 0x000000200438723c */ /* 0x048ff000000418ff */
[C---:B-1----:R-:W-:Y:S08]  /*4330*/  HMMA.16816.F32.BF16 R40, R4.reuse, R28, RZ ;  /* 0x0000001c0428723c */ /* 0x042ff000000418ff */
[C---:B----4-:R-:W-:Y:S08]  /*4340*/  HMMA.16816.F32.BF16 R60, R4.reuse, R24, RZ ;  /* 0x00000018043c723c */ /* 0x050ff000000418ff */
[C---:B------:R-:W-:Y:S08]  /*4350*/  HMMA.16816.F32.BF16 R96, R4.reuse, R34, RZ ;  /* 0x000000220460723c */ /* 0x040ff000000418ff */
[C---:B------:R-:W-:Y:S08]  /*4360*/  HMMA.16816.F32.BF16 R92, R4.reuse, R30, RZ ;  /* 0x0000001e045c723c */ /* 0x040ff000000418ff */
[----:B------:R-:W-:Y:S01]  /*4370*/  HMMA.16816.F32.BF16 R84, R4, R26, RZ ;  /* 0x0000001a0454723c */ /* 0x000fe200000418ff */
[----:B------:R-:W1:Y:S07]  /*4380*/  LDSM.16.M88.4 R4, [R21] ;  /* 0x000000001504783b */ /* 0x000e6e0000000200 */
[----:B------:R-:W-:Y:S08]  /*4390*/  HMMA.16816.F32.BF16 R64, R8, R24, RZ ;  /* 0x000000180840723c */ /* 0x000ff000000418ff */
[----:B------:R-:W-:Y:S08]  /*43a0*/  HMMA.16816.F32.BF16 R108, R12, R44, R56 ;  /* 0x0000002c0c6c723c */ /* 0x000ff00000041838 */
[C---:B------:R-:W-:Y:S08]  /*43b0*/  HMMA.16816.F32.BF16 R80, R8.reuse, R32, RZ ;  /* 0x000000200850723c */ /* 0x040ff000000418ff */
[C---:B------:R-:W-:Y:S01]  /*43c0*/  HMMA.16816.F32.BF16 R76, R8.reuse, R34, RZ ;  /* 0x00000022084c723c */ /* 0x040fe200000418ff */
[----:B------:R-:W-:Y:S07]  /*43d0*/  LDSM.16.M88.4 R32, [R0+0x9000] ;  /* 0x009000000020783b */ /* 0x000fee0000000200 */
[C---:B------:R-:W-:Y:S08]  /*43e0*/  HMMA.16816.F32.BF16 R72, R8.reuse, R28, RZ ;  /* 0x0000001c0848723c */ /* 0x040ff000000418ff */
[C---:B------:R-:W-:Y:S01]  /*43f0*/  HMMA.16816.F32.BF16 R68, R8.reuse, R30, RZ ;  /* 0x0000001e0844723c */ /* 0x040fe200000418ff */
[----:B------:R-:W-:Y:S07]  /*4400*/  LDSM.16.M88.4 R28, [R0+0x9800] ;  /* 0x00980000001c783b */ /* 0x000fee0000000200 */
[----:B------:R-:W-:Y:S01]  /*4410*/  HMMA.16816.F32.BF16 R24, R8, R26, RZ ;  /* 0x0000001a0818723c */ /* 0x000fe200000418ff */
[----:B------:R-:W-:Y:S07]  /*4420*/  LDSM.16.M88.4 R8, [R22+0x2000] ;  /* 0x002000001608783b */ /* 0x000fee0000000200 */
[C---:B------:R-:W-:Y:S01]  /*4430*/  HMMA.16816.F32.BF16 R112, R12.reuse, R48, R36 ;  /* 0x000000300c70723c */ /* 0x040fe20000041824 */
[----:B------:R-:W-:Y:S07]  /*4440*/  LDSM.16.M88.4 R36, [R0+0x8800] ;  /* 0x008800000024783b */ /* 0x000fee0000000200 */
[C---:B--2---:R-:W-:Y:S01]  /*4450*/  HMMA.16816.F32.BF16 R56, R12.reuse, R16, R40 ;  /* 0x000000100c38723c */ /* 0x044fe20000041828 */
[----:B------:R-:W2:Y:S07]  /*4460*/  LDSM.16.M88.4 R40, [R0+0x8000] ;  /* 0x008000000028783b */ /* 0x000eae0000000200 */
[C---:B------:R-:W-:Y:S08]  /*4470*/  HMMA.16816.F32.BF16 R148, R12.reuse, R50, R88 ;  /* 0x000000320c94723c */ /* 0x040ff00000041858 */
[C---:B------:R-:W-:Y:S01]  /*4480*/  HMMA.16816.F32.BF16 R136, R12.reuse, R52, R60 ;  /* 0x000000340c88723c */ /* 0x040fe2000004183c */
[----:B------:R-:W-:Y:S07]  /*4490*/  LDSM.16.M88.4 R60, [R2+0x8800] ;  /* 0x00880000023c783b */ /* 0x000fee0000000200 */
[C---:B------:R-:W-:Y:S08]  /*44a0*/  HMMA.16816.F32.BF16 R88, R12.reuse, R46, R96 ;  /* 0x0000002e0c58723c */ /* 0x040ff00000041860 */
[C---:B------:R-:W-:Y:S08]  /*44b0*/  HMMA.16816.F32.BF16 R144, R12.reuse, R18, R92 ;  /* 0x000000120c90723c */ /* 0x040ff0000004185c */
[----:B------:R-:W-:Y:S01]  /*44c0*/  HMMA.16816.F32.BF16 R128, R12, R54, R84 ;  /* 0x000000360c80723c */ /* 0x000fe20000041854 */
[----:B------:R-:W3:Y:S07]  /*44d0*/  LDSM.16.M88.4 R12, [R22] ;  /* 0x00000000160c783b */ /* 0x000eee0000000200 */
[----:B-1----:R-:W-:Y:S01]  /*44e0*/  HMMA.16816.F32.BF16 R116, R4, R52, R64 ;  /* 0x000000340474723c */ /* 0x002fe20000041840 */
[----:B------:R-:W-:-:S07]  /*44f0*/  IADD3 R52, PT, PT, R160, R22, RZ ;  /* 0x00000016a0347210 */ /* 0x000fce0007ffe0ff */
[C---:B------:R-:W-:Y:S08]  /*4500*/  HMMA.16816.F32.BF16 R124, R4.reuse, R48, R100 ;  /* 0x00000030047c723c */ /* 0x040ff00000041864 */
[C---:B------:R-:W-:Y:S08]  /*4510*/  HMMA.16816.F32.BF16 R104, R4.reuse, R50, R104 ;  /* 0x000000320468723c */ /* 0x040ff00000041868 */
[C---:B------:R-:W-:Y:S08]  /*4520*/  HMMA.16816.F32.BF16 R140, R4.reuse, R44, R80 ;  /* 0x0000002c048c723c */ /* 0x040ff00000041850 */
[C---:B------:R-:W-:Y:S01]  /*4530*/  HMMA.16816.F32.BF16 R120, R4.reuse, R16, R72 ;  /* 0x000000100478723c */ /* 0x040fe20000041848 */
[----:B------:R-:W-:Y:S07]  /*4540*/  LDSM.16.M88.4 R72, [R2+0x9000] ;  /* 0x009000000248783b */ /* 0x000fee0000000200 */
[C---:B------:R-:W-:Y:S08]  /*4550*/  HMMA.16816.F32.BF16 R100, R4.reuse, R46, R76 ;  /* 0x0000002e0464723c */ /* 0x040ff0000004184c */
[C---:B------:R-:W-:Y:S01]  /*4560*/  HMMA.16816.F32.BF16 R96, R4.reuse, R18, R68 ;  /* 0x000000120460723c */ /* 0x040fe20000041844 */
[----:B------:R-:W-:Y:S04]  /*4570*/  LDSM.16.M88.4 R68, [R2+0x9800] ;  /* 0x009800000244783b */ /* 0x000fe80000000200 */
[----:B------:R-:W-:Y:S03]  /*4580*/  LDSM.16.M88.4 R16, [R52] ;  /* 0x000000003410783b */ /* 0x000fe60000000200 */
[----:B------:R-:W-:Y:S01]  /*4590*/  HMMA.16816.F32.BF16 R48, R4, R54, R24 ;  /* 0x000000360430723c */ /* 0x000fe20000041818 */
[----:B------:R-:W1:Y:S04]  /*45a0*/  LDSM.16.M88.4 R4, [R52+0x2000] ;  /* 0x002000003404783b */ /* 0x000e680000000200 */
[----:B------:R-:W4:Y:S03]  /*45b0*/  LDSM.16.M88.4 R24, [R2+0x8000] ;  /* 0x008000000218783b */ /* 0x000f260000000200 */
        /* <DEDUP_REMOVED lines=8> */
[C---:B---3--:R-:W-:Y:S08]  /*4640*/  HMMA.16816.F32.BF16 R144, R12.reuse, R38, R100 ;  /* 0x000000260c90723c */ /* 0x048ff00000041864 */
[C---:B------:R-:W-:Y:S01]  /*4650*/  HMMA.16816.F32.BF16 R108, R12.reuse, R36, R140 ;  /* 0x000000240c6c723c */ /* 0x040fe2000004188c */
[----:B------:R-:W-:Y:S07]  /*4660*/  LDSM.16.M88.4 R36, [R132+UR6+0xb000] ;  /* 0x00b000068424783b */ /* 0x000fee0008000200 */
[C---:B------:R-:W-:Y:S08]  /*4670*/  HMMA.16816.F32.BF16 R100, R12.reuse, R32, R120 ;  /* 0x000000200c64723c */ /* 0x040ff00000041878 */
[C---:B------:R-:W-:Y:S08]  /*4680*/  HMMA.16816.F32.BF16 R120, R12.reuse, R28, R116 ;  /* 0x0000001c0c78723c */ /* 0x040ff00000041874 */
[C---:B------:R-:W-:Y:S01]  /*4690*/  HMMA.16816.F32.BF16 R140, R12.reuse, R30, R48 ;  /* 0x0000001e0c8c723c */ /* 0x040fe20000041830 */
[----:B------:R-:W-:Y:S04]  /*46a0*/  LDSM.16.M88.4 R48, [R132+UR6+0xa000] ;  /* 0x00a000068430783b */ /* 0x000fe80008000200 */
[----:B------:R-:W2:Y:S03]  /*46b0*/  LDSM.16.M88.4 R28, [R20+0x4000] ;  /* 0x00400000141c783b */ /* 0x000ea60000000200 */
[----:B------:R-:W-:Y:S08]  /*46c0*/  HMMA.16816.F32.BF16 R56, R12, R40, R124 ;  /* 0x000000280c38723c */ /* 0x000ff0000004187c */
[C---:B-1----:R-:W-:Y:S08]  /*46d0*/  HMMA.16816.F32.BF16 R128, R4.reuse, R72, R84 ;  /* 0x000000480480723c */ /* 0x042ff00000041854 */
[C---:B------:R-:W-:Y:S08]  /*46e0*/  HMMA.16816.F32.BF16 R124, R4.reuse, R74, R80 ;  /* 0x0000004a047c723c */ /* 0x040ff00000041850 */
[C---:B----4-:R-:W-:Y:S01]  /*46f0*/  HMMA.16816.F32.BF16 R136, R4.reuse, R24, R44 ;  /* 0x000000180488723c */ /* 0x050fe2000004182c */
[----:B------:R-:W-:Y:S07]  /*4700*/  LDSM.16.M88.4 R44, [R132+UR6+0xa800] ;  /* 0x00a80006842c783b */ /* 0x000fee0008000200 */
[C---:B------:R-:W-:Y:S08]  /*4710*/  HMMA.16816.F32.BF16 R64, R4.reuse, R26, R64 ;  /* 0x0000001a0440723c */ /* 0x040ff00000041840 */
[C---:B------:R-:W-:Y:S08]  /*4720*/  HMMA.16816.F32.BF16 R92, R4.reuse, R60, R92 ;  /* 0x0000003c045c723c */ /* 0x040ff0000004185c */
[C---:B------:R-:W-:Y:S08]  /*4730*/  HMMA.16816.F32.BF16 R88, R4.reuse, R62, R88 ;  /* 0x0000003e0458723c */ /* 0x040ff00000041858 */
[C---:B------:R-:W-:Y:S01]  /*4740*/  HMMA.16816.F32.BF16 R84, R4.reuse, R68, R76 ;  /* 0x000000440454723c */ /* 0x040fe2000004184c */
[----:B------:R-:W-:Y:S07]  /*4750*/  LDSM.16.M88.4 R76, [R0+0xa000] ;  /* 0x00a00000004c783b */ /* 0x000fee0000000200 */
[----:B------:R-:W-:Y:S01]  /*4760*/  HMMA.16816.F32.BF16 R80, R4, R70, R8 ;  /* 0x000000460450723c */ /* 0x000fe20000041808 */
[----:B------:R-:W1:Y:S04]  /*4770*/  LDSM.16.M88.4 R4, [R20+0x6000] ;  /* 0x006000001404783b */ /* 0x000e680000000200 */
[----:B------:R-:W-:Y:S03]  /*4780*/  LDSM.16.M88.4 R8, [R21+0x6000] ;  /* 0x006000001508783b */ /* 0x000fe60000000200 */
[C---:B------:R-:W-:Y:S01]  /*4790*/  HMMA.16816.F32.BF16 R104, R12.reuse, R42, R104 ;  /* 0x0000002a0c68723c */ /* 0x040fe20000041868 */
[----:B------:R-:W-:Y:S07]  /*47a0*/  LDSM.16.M88.4 R40, [R3+0xa000] ;  /* 0x00a000000328783b */ /* 0x000fee0000000200 */
[----:B------:R-:W-:Y:S01]  /*47b0*/  HMMA.16816.F32.BF16 R112, R12, R34, R96 ;  /* 0x000000220c70723c */ /* 0x000fe20000041860 */
[----:B------:R-:W3:Y:S04]  /*47c0*/  LDSM.16.M88.4 R12, [R21+0x4000] ;  /* 0x00400000150c783b */ /* 0x000ee80000000200 */
[----:B------:R-:W4:Y:S03]  /*47d0*/  LDSM.16.M88.4 R32, [R132+UR6+0xb800] ;  /* 0x00b800068420783b */ /* 0x000f260008000200 */
[C---:B------:R-:W-:Y:S08]  /*47e0*/  HMMA.16816.F32.BF16 R56, R16.reuse, R24, R56 ;  /* 0x000000181038723c */ /* 0x040ff00000041838 */
[C---:B------:R-:W-:Y:S01]  /*47f0*/  HMMA.16816.F32.BF16 R116, R16.reuse, R26, R104 ;  /* 0x0000001a1074723c */ /* 0x040fe20000041868 */
[----:B------:R-:W5:Y:S04]  /*4800*/  LDSM.16.M88.4 R24, [R22+0x4000] ;  /* 0x004000001618783b */ /* 0x000f680000000200 */
[----:B------:R-:W5:Y:S03]  /*4810*/  LDSM.16.M88.4 R20, [R22+0x6000] ;  /* 0x006000001614783b */ /* 0x000f660000000200 */
[----:B------:R-:W-:Y:S08]  /*4820*/  HMMA.16816.F32.BF16 R104, R16, R60, R108 ;  /* 0x0000003c1068723c */ /* 0x000ff0000004186c */
[----:B--2---:R-:W-:Y:S08]  /*4830*/  HMMA.16816.F32.BF16 R56, R28, R48, R56 ;  /* 0x000000301c38723c */ /* 0x004ff00000041838 */
[----:B------:R-:W-:Y:S08]  /*4840*/  HMMA.16816.F32.BF16 R96, R16, R62, R144 ;  /* 0x0000003e1060723c */ /* 0x000ff00000041890 */
[----:B-1----:R-:W-:Y:S08]  /*4850*/  HMMA.16816.F32.BF16 R60, R4, R48, R136 ;  /* 0x00000030043c723c */ /* 0x002ff00000041888 */
[C---:B------:R-:W-:Y:S08]  /*4860*/  HMMA.16816.F32.BF16 R100, R16.reuse, R72, R100 ;  /* 0x000000481064723c */ /* 0x040ff00000041864 */
[C---:B------:R-:W-:Y:S08]  /*4870*/  HMMA.16816.F32.BF16 R112, R16.reuse, R74, R112 ;  /* 0x0000004a1070723c */ /* 0x040ff00000041870 */
[C---:B------:R-:W-:Y:S08]  /*4880*/  HMMA.16816.F32.BF16 R120, R16.reuse, R68, R120 ;  /* 0x000000441078723c */ /* 0x040ff00000041878 */
[----:B------:R-:W-:Y:S01]  /*4890*/  HMMA.16816.F32.BF16 R108, R16, R70, R140 ;  /* 0x00000046106c723c */ /* 0x000fe2000004188c */
[----:B------:R-:W-:Y:S07]  /*48a0*/  LDSM.16.M88.4 R16, [R52+0x4000] ;  /* 0x004000003410783b */ /* 0x000fee0000000200 */
[----:B------:R-:W-:Y:S01]  /*48b0*/  HMMA.16816.F32.BF16 R136, R4, R50, R64 ;  /* 0x000000320488723c */ /* 0x000fe20000041840 */
[----:B------:R-:W1:Y:S07]  /*48c0*/  LDSM.16.M88.4 R64, [R2+0xa000] ;  /* 0x00a000000240783b */ /* 0x000e6e0000000200 */
[----:B---3--:R-:W-:Y:S08]  /*48d0*/  HMMA.16816.F32.BF16 R56, R12, R40, R56 ;  /* 0x000000280c38723c */ /* 0x008ff00000041838 */
[C---:B------:R-:W-:Y:S01]  /*48e0*/  HMMA.16816.F32.BF16 R140, R4.reuse, R44, R92 ;  /* 0x0000002c048c723c */ /* 0x040fe2000004185c */
[----:B------:R-:W2:Y:S07]  /*48f0*/  LDSM.16.M88.4 R92, [R3+0xb800] ;  /* 0x00b80000035c783b */ /* 0x000eae0000000200 */
[C---:B----4-:R-:W-:Y:S01]  /*4900*/  HMMA.16816.F32.BF16 R148, R4.reuse, R32, R84 ;  /* 0x000000200494723c */ /* 0x050fe20000041854 */
[----:B------:R-:W-:Y:S07]  /*4910*/  LDSM.16.M88.4 R84, [R3+0xb000] ;  /* 0x00b000000354783b */ /* 0x000fee0000000200 */
[----:B------:R-:W-:Y:S08]  /*4920*/  HMMA.16816.F32.BF16 R152, R4, R34, R80 ;  /* 0x000000220498723c */ /* 0x000ff00000041850 */
[----:B------:R-:W-:Y:S01]  /*4930*/  HMMA.16816.F32.BF16 R68, R8, R40, R60 ;  /* 0x000000280844723c */ /* 0x000fe2000004183c */
[----:B------:R-:W3:Y:S07]  /*4940*/  LDSM.16.M88.4 R60, [R3+0xa800] ;  /* 0x00a80000033c783b */ /* 0x000eee0000000200 */
[----:B------:R-:W-:Y:S08]  /*4950*/  HMMA.16816.F32.BF16 R80, R28, R50, R116 ;  /* 0x000000321c50723c */ /* 0x000ff00000041874 */
[C---:B------:R-:W-:Y:S08]  /*4960*/  HMMA.16816.F32.BF16 R144, R4.reuse, R46, R88 ;  /* 0x0000002e0490723c */ /* 0x040ff00000041858 */
[C---:B------:R-:W-:Y:S08]  /*4970*/  HMMA.16816.F32.BF16 R128, R4.reuse, R36, R128 ;  /* 0x000000240480723c */ /* 0x040ff00000041880 */
[----:B------:R-:W-:Y:S01]  /*4980*/  HMMA.16816.F32.BF16 R124, R4, R38, R124 ;  /* 0x00000026047c723c */ /* 0x000fe2000004187c */
[----:B------:R4:W3:Y:S07]  /*4990*/  LDSM.16.M88.4 R4, [R52+0x6000] ;  /* 0x006000003404783b */ /* 0x0008ee0000000200 */
[----:B-----5:R-:W-:Y:S08]  /*49a0*/  HMMA.16816.F32.BF16 R56, R24, R76, R56 ;  /* 0x0000004c1838723c */ /* 0x020ff00000041838 */
[C---:B------:R-:W-:Y:S08]  /*49b0*/  HMMA.16816.F32.BF16 R48, R28.reuse, R38, R112 ;  /* 0x000000261c30723c */ /* 0x040ff00000041870 */
[C---:B----4-:R-:W-:Y:S08]  /*49c0*/  HMMA.16816.F32.BF16 R52, R28.reuse, R36, R100 ;  /* 0x000000241c34723c */ /* 0x050ff00000041864 */
[C---:B------:R-:W-:Y:S08]  /*49d0*/  HMMA.16816.F32.BF16 R88, R28.reuse, R44, R104 ;  /* 0x0000002c1c58723c */ /* 0x040ff00000041868 */
[C---:B------:R-:W-:Y:S08]  /*49e0*/  HMMA.16816.F32.BF16 R72, R28.reuse, R46, R96 ;  /* 0x0000002e1c48723c */ /* 0x040ff00000041860 */
[C---:B------:R-:W-:Y:S08]  /*49f0*/  HMMA.16816.F32.BF16 R36, R28.reuse, R32, R120 ;  /* 0x000000201c24723c */ /* 0x040ff00000041878 */
[----:B------:R-:W-:Y:S08]  /*4a00*/  HMMA.16816.F32.BF16 R28, R28, R34, R108 ;  /* 0x000000221c1c723c */ /* 0x000ff0000004186c */
[----:B------:R-:W-:Y:S08]  /*4a10*/  HMMA.16816.F32.BF16 R44, R12, R42, R80 ;  /* 0x0000002a0c2c723c */ /* 0x000ff00000041850 */
[----:B------:R-:W-:Y:S08]  /*4a20*/  HMMA.16816.F32.BF16 R32, R20, R76, R68 ;  /* 0x0000004c1420723c */ /* 0x000ff00000041844 */
[----:B-1----:R-:W-:Y:S08]  /*4a30*/  HMMA.16816.F32.BF16 R56, R16, R64, R56 ;  /* 0x000000401038723c */ /* 0x002ff00000041838 */
[C---:B--2---:R-:W-:Y:S08]  /*4a40*/  HMMA.16816.F32.BF16 R68, R12.reuse, R94, R28 ;  /* 0x0000005e0c44723c */ /* 0x044ff0000004181c */
[----:B---3--:R-:W-:Y:S03]  /*4a50*/  HMMA.16816.F32.BF16 R88, R12, R60, R88 ;  /* 0x0000003c0c58723c */ /* 0x008fe60000041858 */
[----:B------:R-:W-:-:S04]  /*4a60*/  FMUL.FTZ R3, R56, UR4 ;  /* 0x0000000438037c20 */ /* 0x000fc80008410000 */
[----:B------:R1:W-:Y:S01]  /*4a70*/  MUFU.TANH R158, R3 ;  /* 0x00000003009e7308 */ /* 0x0003e20000002400 */
[C---:B------:R-:W-:Y:S08]  /*4a80*/  HMMA.16816.F32.BF16 R96, R12.reuse, R62, R72 ;  /* 0x0000003e0c60723c */ /* 0x040ff00000041848 */
[C---:B------:R-:W-:Y:S01]  /*4a90*/  HMMA.16816.F32.BF16 R100, R12.reuse, R84, R52 ;  /* 0x000000540c64723c */ /* 0x040fe20000041834 */
[----:B------:R-:W-:Y:S07]  /*4aa0*/  LDSM.16.M88.4 R52, [R0+0xb800] ;  /* 0x00b800000034783b */ /* 0x000fee0000000200 */
[----:B------:R-:W-:Y:S01]  /*4ab0*/  HMMA.16816.F32.BF16 R104, R12, R86, R48 ;  /* 0x000000560c68723c */ /* 0x000fe20000041830 */
[----:B-1----:R-:W-:-:S07]  /*4ac0*/  FMUL.FTZ R3, R57, UR4 ;  /* 0x0000000439037c20 */ /* 0x002fce0008410000 */
[----:B------:R-:W-:Y:S01]  /*4ad0*/  HMMA.16816.F32.BF16 R108, R12, R92, R36 ;  /* 0x0000005c0c6c723c */ /* 0x000fe20000041824 */
[----:B------:R-:W1:Y:S07]  /*4ae0*/  LDSM.16.M88.4 R12, [R0+0xa800] ;  /* 0x00a80000000c783b */ /* 0x000e6e0000000200 */
[----:B------:R-:W-:Y:S08]  /*4af0*/  HMMA.16816.F32.BF16 R28, R24, R78, R44 ;  /* 0x0000004e181c723c */ /* 0x000ff0000004182c */
[----:B------:R-:W-:Y:S08]  /*4b00*/  HMMA.16816.F32.BF16 R32, R4, R64, R32 ;  /* 0x000000400420723c */ /* 0x000ff00000041820 */
[----:B------:R-:W-:Y:S01]  /*4b10*/  HMMA.16816.F32.BF16 R40, R8, R42, R136 ;  /* 0x0000002a0828723c */ /* 0x000fe20000041888 */
[----:B------:R2:W-:Y:S07]  /*4b20*/  MUFU.TANH R136, R3 ;  /* 0x0000000300887308 */ /* 0x0005ee0000002400 */
[----:B------:R-:W-:Y:S01]  /*4b30*/  HMMA.16816.F32.BF16 R36, R16, R66, R28 ;  /* 0x000000421024723c */ /* 0x000fe2000004181c */
[----:B------:R-:W3:Y:S07]  /*4b40*/  LDSM.16.M88.4 R28, [R2+0xa800] ;  /* 0x00a80000021c783b */ /* 0x000eee0000000200 */
[----:B------:R-:W-:Y:S01]  /*4b50*/  HMMA.16816.F32.BF16 R44, R8, R60, R140 ;  /* 0x0000003c082c723c */ /* 0x000fe2000004188c */
[----:B--2---:R-:W-:-:S04]  /*4b60*/  FMUL.FTZ R3, R58, UR4 ;  /* 0x000000043a037c20 */ /* 0x004fc80008410000 */
[----:B------:R2:W-:Y:S03]  /*4b70*/  MUFU.TANH R139, R3 ;  /* 0x00000003008b7308 */ /* 0x0005e60000002400 */
[----:B------:R-:W-:Y:S08]  /*4b80*/  HMMA.16816.F32.BF16 R40, R20, R78, R40 ;  /* 0x0000004e1428723c */ /* 0x000ff00000041828 */
[----:B------:R-:W-:Y:S08]  /*4b90*/  HMMA.16816.F32.BF16 R76, R8, R84, R128 ;  /* 0x00000054084c723c */ /* 0x000ff00000041880 */
[----:B-1----:R-:W-:Y:S01]  /*4ba0*/  HMMA.16816.F32.BF16 R44, R20, R12, R44 ;  /* 0x0000000c142c723c */ /* 0x002fe2000004182c */
[----:B--2---:R-:W-:-:S04]  /*4bb0*/  FMUL.FTZ R3, R59, UR4 ;  /* 0x000000043b037c20 */ /* 0x004fc80008410000 */
[----:B------:R1:W-:Y:S03]  /*4bc0*/  MUFU.TANH R135, R3 ;  /* 0x0000000300877308 */ /* 0x0003e60000002400 */
[C---:B------:R-:W-:Y:S01]  /*4bd0*/  HMMA.16816.F32.BF16 R56, R8.reuse, R62, R144 ;  /* 0x0000003e0838723c */ /* 0x040fe20000041890 */
[----:B------:R-:W2:Y:S07]  /*4be0*/  LDSM.16.M88.4 R60, [R2+0xb800] ;  /* 0x00b80000023c783b */ /* 0x000eae0000000200 */
[----:B------:R-:W-:Y:S01]  /*4bf0*/  HMMA.16816.F32.BF16 R84, R8, R86, R124 ;  /* 0x000000560854723c */ /* 0x000fe2000004187c */
[----:B-1----:R-:W-:-:S07]  /*4c00*/  FMUL.FTZ R3, R32, UR4 ;  /* 0x0000000420037c20 */ /* 0x002fce0008410000 */
[----:B---3--:R-:W-:Y:S01]  /*4c10*/  HMMA.16816.F32.BF16 R44, R4, R28, R44 ;  /* 0x0000001c042c723c */ /* 0x008fe2000004182c */
[----:B------:R1:W-:Y:S07]  /*4c20*/  MUFU.TANH R138, R3 ;  /* 0x00000003008a7308 */ /* 0x0003ee0000002400 */
[----:B------:R-:W-:Y:S08]  /*4c30*/  HMMA.16816.F32.BF16 R80, R8, R92, R148 ;  /* 0x0000005c0850723c */ /* 0x000ff00000041894 */
[----:B------:R-:W-:Y:S01]  /*4c40*/  HMMA.16816.F32.BF16 R40, R4, R66, R40 ;  /* 0x000000420428723c */ /* 0x000fe20000041828 */
[----:B-1----:R-:W-:-:S07]  /*4c50*/  FMUL.FTZ R3, R33, UR4 ;  /* 0x0000000421037c20 */ /* 0x002fce0008410000 */
[----:B------:R-:W-:Y:S01]  /*4c60*/  HMMA.16816.F32.BF16 R56, R20, R14, R56 ;  /* 0x0000000e1438723c */ /* 0x000fe20000041838 */
[----:B------:R1:W-:Y:S07]  /*4c70*/  MUFU.TANH R134, R3 ;  /* 0x0000000300867308 */ /* 0x0003ee0000002400 */
[----:B------:R-:W-:Y:S01]  /*4c80*/  HMMA.16816.F32.BF16 R64, R24, R52, R108 ;  /* 0x000000341840723c */ /* 0x000fe2000004186c */
[----:B-1----:R-:W-:-:S04]  /*4c90*/  FMUL.FTZ R3, R34, UR4 ;  /* 0x0000000422037c20 */ /* 0x002fc80008410000 */
[----:B------:R1:W-:Y:S02]  /*4ca0*/  MUFU.TANH R137, R3 ;  /* 0x0000000300897308 */ /* 0x0003e40000002400 */
[----:B-1----:R-:W-:Y:S02]  /*4cb0*/  FMUL.FTZ R3, R35, UR4 ;  /* 0x0000000423037c20 */ /* 0x002fe40008410000 */
[C---:B------:R-:W-:Y:S04]  /*4cc0*/  HMMA.16816.F32.BF16 R32, R24.reuse, R12, R88 ;  /* 0x0000000c1820723c */ /* 0x040fe80000041858 */
[----:B------:R1:W-:Y:S04]  /*4cd0*/  MUFU.TANH R120, R3 ;  /* 0x0000000300787308 */ /* 0x0003e80000002400 */
[----:B------:R-:W-:Y:S01]  /*4ce0*/  HMMA.16816.F32.BF16 R12, R24, R14, R96 ;  /* 0x0000000e180c723c */ /* 0x000fe20000041860 */
[----:B-1----:R-:W-:-:S11]  /*4cf0*/  FMUL.FTZ R3, R36, UR4 ;  /* 0x0000000424037c20 */ /* 0x002fd60008410000 */
[----:B------:R-:W-:Y:S01]  /*4d00*/  HMMA.16816.F32.BF16 R48, R16, R28, R32 ;  /* 0x0000001c1030723c */ /* 0x000fe20000041820 */
[----:B------:R1:W-:Y:S07]  /*4d10*/  MUFU.TANH R123, R3 ;  /* 0x00000003007b7308 */ /* 0x0003ee0000002400 */
[----:B------:R-:W-:Y:S01]  /*4d20*/  HMMA.16816.F32.BF16 R32, R24, R54, R68 ;  /* 0x000000361820723c */ /* 0x000fe20000041844 */
[----:B-1----:R-:W-:-:S04]  /*4d30*/  FMUL.FTZ R3, R37, UR4 ;  /* 0x0000000425037c20 */ /* 0x002fc80008410000 */
[----:B------:R1:W-:-:S15]  /*4d40*/  MUFU.TANH R128, R3 ;  /* 0x0000000300807308 */ /* 0x0003de0000002400 */
[----:B--2---:R-:W-:Y:S01]  /*4d50*/  HMMA.16816.F32.BF16 R72, R16, R62, R32 ;  /* 0x0000003e1048723c */ /* 0x004fe20000041820 */
[----:B------:R-:W-:Y:S01]  /*4d60*/  VIMNMX R32, PT, PT, R133, UR21, PT ;  /* 0x0000001585207c48 */ /* 0x000fe2000bfe0100 */
[----:B-1----:R-:W-:-:S04]  /*4d70*/  FMUL.FTZ R3, R38, UR4 ;  /* 0x0000000426037c20 */ /* 0x002fc80008410000 */
[----:B------:R1:W-:Y:S02]  /*4d80*/  MUFU.TANH R119, R3 ;  /* 0x0000000300777308 */ /* 0x0003e40000002400 */
[----:B-1----:R-:W-:Y:S02]  /*4d90*/  FMUL.FTZ R3, R39, UR4 ;  /* 0x0000000427037c20 */ /* 0x002fe40008410000 */
[----:B------:R-:W-:Y:S01]  /*4da0*/  HMMA.16816.F32.BF16 R36, R8, R94, R152 ;  /* 0x0000005e0824723c */ /* 0x000fe20000041898 */
[----:B------:R1:W2:Y:S03]  /*4db0*/  LDSM.16.M88.4 R8, [R0+0xb000] ;  /* 0x00b000000008783b */ /* 0x0002a60000000200 */
[----:B------:R3:W-:-:S15]  /*4dc0*/  MUFU.TANH R122, R3 ;  /* 0x00000003007a7308 */ /* 0x0007de0000002400 */
[----:B------:R-:W-:-:S01]  /*4dd0*/  NOP ;  /* 0x0000000000007918 */ /* 0x000fc20000000000 */
[----:B------:R-:W-:Y:S01]  /*4de0*/  HMMA.16816.F32.BF16 R36, R20, R54, R36 ;  /* 0x000000361424723c */ /* 0x000fe20000041824 */
[----:B---3--:R-:W-:Y:S01]  /*4df0*/  FMUL.FTZ R3, R40, UR4 ;  /* 0x0000000428037c20 */ /* 0x008fe20008410000 */
[----:B-1----:R-:W-:-:S03]  /*4e00*/  FMUL.FTZ R0, R49, UR4 ;  /* 0x0000000431007c20 */ /* 0x002fc60008410000 */
[----:B------:R1:W-:Y:S08]  /*4e10*/  MUFU.TANH R115, R3 ;  /* 0x0000000300737308 */ /* 0x0003f00000002400 */
[----:B------:R3:W-:Y:S07]  /*4e20*/  MUFU.TANH R121, R0 ;  /* 0x0000000000797308 */ /* 0x0007ee0000002400 */
[----:B------:R-:W-:Y:S01]  /*4e30*/  HMMA.16816.F32.BF16 R88, R4, R62, R36 ;  /* 0x0000003e0458723c */ /* 0x000fe20000041824 */
[----:B-1----:R-:W-:-:S04]  /*4e40*/  FMUL.FTZ R3, R41, UR4 ;  /* 0x0000000429037c20 */ /* 0x002fc80008410000 */
[----:B------:R1:W-:Y:S03]  /*4e50*/  MUFU.TANH R118, R3 ;  /* 0x0000000300767308 */ /* 0x0003e60000002400 */
[----:B------:R-:W-:Y:S01]  /*4e60*/  HMMA.16816.F32.BF16 R36, R16, R30, R12 ;  /* 0x0000001e1024723c */ /* 0x000fe2000004180c */
[----:B------:R-:W-:Y:S01]  /*4e70*/  FMUL.FTZ R13, R47, UR4 ;  /* 0x000000042f0d7c20 */ /* 0x000fe20008410000 */
[----:B---3--:R-:W-:-:S04]  /*4e80*/  FMUL.FTZ R0, R50, UR4 ;  /* 0x0000000432007c20 */ /* 0x008fc80008410000 */
[----:B------:R3:W-:Y:S02]  /*4e90*/  MUFU.TANH R113, R0 ;  /* 0x0000000000717308 */ /* 0x0007e40000002400 */
[----:B--2---:R-:W-:Y:S03]  /*4ea0*/  HMMA.16816.F32.BF16 R68, R24, R10, R104 ;  /* 0x0000000a1844723c */ /* 0x004fe60000041868 */
[----:B------:R-:W-:-:S04]  /*4eb0*/  FMUL.FTZ R12, R88, UR4 ;  /* 0x00000004580c7c20 */ /* 0x000fc80008410000 */
[----:B------:R-:W-:Y:S01]  /*4ec0*/  MUFU.TANH R14, R12 ;  /* 0x0000000c000e7308 */ /* 0x000fe20000002400 */
[----:B------:R-:W-:Y:S01]  /*4ed0*/  HMMA.16816.F32.BF16 R28, R4, R30, R56 ;  /* 0x0000001e041c723c */ /* 0x000fe20000041838 */
[----:B-1----:R-:W-:-:S06]  /*4ee0*/  FMUL.FTZ R3, R42, UR4 ;  /* 0x000000042a037c20 */ /* 0x002fcc0008410000 */
[----:B------:R1:W-:Y:S01]  /*4ef0*/  MUFU.TANH R93, R3 ;  /* 0x00000003005d7308 */ /* 0x0003e20000002400 */
[----:B------:R-:W-:Y:S01]  /*4f00*/  HMMA.16816.F32.BF16 R56, R20, R10, R84 ;  /* 0x0000000a1438723c */ /* 0x000fe20000041854 */
[----:B---3--:R-:W-:Y:S01]  /*4f10*/  FMUL.FTZ R0, R51, UR4 ;  /* 0x0000000433007c20 */ /* 0x008fe20008410000 */
[----:B------:R-:W-:-:S05]  /*4f20*/  FMUL.FTZ R11, R39, UR4 ;  /* 0x00000004270b7c20 */ /* 0x000fca0008410000 */
[----:B------:R2:W-:Y:S04]  /*4f30*/  MUFU.TANH R117, R0 ;  /* 0x0000000000757308 */ /* 0x0005e80000002400 */
[----:B------:R-:W-:-:S04]  /*4f40*/  FMUL.FTZ R30, R30, UR4 ;  /* 0x000000041e1e7c20 */ /* 0x000fc80008410000 */
[----:B------:R-:W-:Y:S01]  /*4f50*/  MUFU.TANH R95, R13 ;  /* 0x0000000d005f7308 */ /* 0x000fe20000002400 */
[----:B-1----:R-:W-:Y:S02]  /*4f60*/  FMUL.FTZ R3, R43, UR4 ;  /* 0x000000042b037c20 */ /* 0x002fe40008410000 */
[C---:B------:R-:W-:Y:S05]  /*4f70*/  HMMA.16816.F32.BF16 R40, R20.reuse, R8, R76 ;  /* 0x000000081428723c */ /* 0x040fea000004184c */
[----:B------:R1:W-:Y:S01]  /*4f80*/  MUFU.TANH R114, R3 ;  /* 0x0000000300727308 */ /* 0x0003e20000002400 */
[----:B--2---:R-:W-:Y:S02]  /*4f90*/  FMUL.FTZ R0, R44, UR4 ;  /* 0x000000042c007c20 */ /* 0x004fe40008410000 */
[----:B------:R-:W-:Y:S05]  /*4fa0*/  HMMA.16816.F32.BF16 R20, R20, R52, R80 ;  /* 0x000000341414723c */ /* 0x000fea0000041850 */
[----:B------:R2:W-:Y:S08]  /*4fb0*/  MUFU.TANH R112, R0 ;  /* 0x0000000000707308 */ /* 0x0005f00000002400 */
[----:B------:R3:W-:Y:S01]  /*4fc0*/  MUFU.TANH R94, R11 ;  /* 0x0000000b005e7308 */ /* 0x0007e20000002400 */
[----:B-1----:R-:W-:-:S02]  /*4fd0*/  FMUL.FTZ R3, R48, UR4 ;  /* 0x0000000430037c20 */ /* 0x002fc40008410000 */
[----:B------:R-:W-:Y:S01]  /*4fe0*/  HMMA.16816.F32.BF16 R48, R24, R8, R100 ;  /* 0x000000081830723c */ /* 0x000fe20000041864 */
[----:B------:R1:W4:Y:S01]  /*4ff0*/  LDSM.16.M88.4 R24, [R2+0xb000] ;  /* 0x00b000000218783b */ /* 0x0003220000000200 */
[----:B------:R-:W-:-:S04]  /*5000*/  DEPBAR.LE SB0, 0x0 ;  /* 0x000080000000791a */ /* 0x000fc80000000000 */
[----:B--2---:R-:W-:Y:S01]  /*5010*/  FMUL.FTZ R0, R45, UR4 ;  /* 0x000000042d007c20 */ /* 0x004fe20008410000 */
[----:B------:R2:W-:Y:S01]  /*5020*/  MUFU.TANH R116, R3 ;  /* 0x0000000300747308 */ /* 0x0005e20000002400 */
[----:B---3--:R-:W-:-:S07]  /*5030*/  FMUL.FTZ R11, R31, UR4 ;  /* 0x000000041f0b7c20 */ /* 0x008fce0008410000 */
[----:B------:R3:W-:Y:S01]  /*5040*/  MUFU.TANH R98, R0 ;  /* 0x0000000000627308 */ /* 0x0007e20000002400 */
[----:B--2---:R-:W-:-:S04]  /*5050*/  MOV R3, UR21 ;  /* 0x0000001500037c02 */ /* 0x004fc80008000f00 */
[C-C-:B------:R-:W-:Y:S02]  /*5060*/  VIADDMNMX R33, R133.reuse, 0x8, R3.reuse, PT ;  /* 0x0000000885217846 */ /* 0x140fe40003800103 */
[C-C-:B------:R-:W-:Y:S01]  /*5070*/  VIADDMNMX R34, R133.reuse, 0x40, R3.reuse, PT ;  /* 0x0000004085227846 */ /* 0x140fe20003800103 */
[----:B---3--:R-:W-:Y:S01]  /*5080*/  FMUL.FTZ R0, R46, UR4 ;  /* 0x000000042e007c20 */ /* 0x008fe20008410000 */
[----:B------:R-:W-:Y:S01]  /*5090*/  VIADDMNMX R35, R133, 0x48, R3, PT ;  /* 0x0000004885237846 */ /* 0x000fe20003800103 */
[----:B------:R-:W-:Y:S02]  /*50a0*/  FMUL.FTZ R3, R36, UR4 ;  /* 0x0000000424037c20 */ /* 0x000fe40008410000 */
[----:B------:R2:W-:Y:S08]  /*50b0*/  MUFU.TANH R62, R0 ;  /* 0x00000000003e7308 */ /* 0x0005f00000002400 */
[----:B------:R3:W-:Y:S01]  /*50c0*/  MUFU.TANH R96, R3 ;  /* 0x0000000300607308 */ /* 0x0007e20000002400 */
[----:B--2---:R-:W-:-:S07]  /*50d0*/  FMUL.FTZ R0, R72, UR4 ;  /* 0x0000000448007c20 */ /* 0x004fce0008410000 */
[----:B------:R2:W-:Y:S01]  /*50e0*/  MUFU.TANH R46, R0 ;  /* 0x00000000002e7308 */ /* 0x0005e20000002400 */
[----:B---3--:R-:W-:-:S07]  /*50f0*/  FMUL.FTZ R3, R37, UR4 ;  /* 0x0000000425037c20 */ /* 0x008fce0008410000 */
[----:B------:R-:W-:Y:S01]  /*5100*/  MUFU.TANH R97, R3 ;  /* 0x0000000300617308 */ /* 0x000fe20000002400 */
[----:B--2---:R-:W-:-:S07]  /*5110*/  FMUL.FTZ R0, R74, UR4 ;  /* 0x000000044a007c20 */ /* 0x004fce0008410000 */
[----:B------:R2:W3:Y:S02]  /*5120*/  MUFU.TANH R45, R0 ;  /* 0x00000000002d7308 */ /* 0x0004e40000002400 */
[----:B--2---:R-:W-:-:S04]  /*5130*/  IMAD.U32 R0, RZ, RZ, UR14 ;  /* 0x0000000eff007e24 */ /* 0x004fc8000f8e00ff */
[----:B------:R-:W-:-:S04]  /*5140*/  IMAD R0, R0, 0x40, R156 ;  /* 0x0000004000007824 */ /* 0x000fc800078e029c */
[C---:B------:R-:W-:Y:S01]  /*5150*/  VIADD R12, R0.reuse, 0x38 ;  /* 0x00000038000c7836 */ /* 0x040fe20000000000 */
[----:B------:R-:W-:Y:S01]  /*5160*/  BAR.SYNC.DEFER_BLOCKING 0x0 ;  /* 0x0000000000007b1d */ /* 0x000fe20000010000 */
[C---:B-1----:R-:W-:Y:S01]  /*5170*/  VIADD R2, R0.reuse, 0x1 ;  /* 0x0000000100027836 */ /* 0x042fe20000000000 */
[----:B------:R-:W-:Y:S02]  /*5180*/  ISETP.GE.AND P6, PT, R0, R34, PT ;  /* 0x000000220000720c */ /* 0x000fe40003fc6270 */
[----:B------:R-:W-:Y:S02]  /*5190*/  I2FP.F32.U32 R44, R12 ;  /* 0x0000000c002c7245 */ /* 0x000fe40000201000 */
[C---:B------:R-:W-:Y:S02]  /*51a0*/  ISETP.GE.AND P5, PT, R12.reuse, R33, PT ;  /* 0x000000210c00720c */ /* 0x040fe40003fa6270 */
[----:B------:R-:W-:Y:S01]  /*51b0*/  ISETP.GE.AND P4, PT, R12, R34, PT ;  /* 0x000000220c00720c */ /* 0x000fe20003f86270 */
[C---:B---3--:R-:W-:Y:S01]  /*51c0*/  FFMA.FTZ R8, R44.reuse, UR5, R45 ;  /* 0x000000052c087c23 */ /* 0x048fe2000801002d */
[C---:B------:R-:W-:Y:S01]  /*51d0*/  FFMA.FTZ R3, R44.reuse, UR5, R14 ;  /* 0x000000052c037c23 */ /* 0x040fe2000801000e */
[----:B------:R-:W-:Y:S01]  /*51e0*/  FFMA.FTZ R9, R44, UR5, R46 ;  /* 0x000000052c097c23 */ /* 0x000fe2000801002e */
[----:B------:R-:W-:Y:S01]  /*51f0*/  ISETP.GE.AND P2, PT, R12, R32, PT ;  /* 0x000000200c00720c */ /* 0x000fe20003f46270 */
[----:B------:R-:W-:Y:S01]  /*5200*/  MUFU.TANH R46, R30 ;  /* 0x0000001e002e7308 */ /* 0x000fe20000002400 */
[----:B------:R-:W-:Y:S01]  /*5210*/  FSEL R188, R8, -INF , !P5 ;  /* 0xff80000008bc7808 */ /* 0x000fe20006800000 */
[----:B------:R-:W-:Y:S01]  /*5220*/  FMUL.FTZ R8, R38, UR4 ;  /* 0x0000000426087c20 */ /* 0x000fe20008410000 */
[----:B------:R-:W-:Y:S01]  /*5230*/  FSEL R189, R3, -INF , !P4 ;  /* 0xff80000003bd7808 */ /* 0x000fe20006000000 */
[----:B------:R-:W-:Y:S01]  /*5240*/  HMMA.16816.F32.BF16 R36, R16, R60, R64 ;  /* 0x0000003c1024723c */ /* 0x000fe20000041840 */
[----:B------:R-:W-:-:S02]  /*5250*/  I2FP.F32.U32 R3, R2 ;  /* 0x0000000200037245 */ /* 0x000fc40000201000 */
[----:B------:R-:W-:Y:S01]  /*5260*/  FSEL R183, R9, -INF , !P2 ;  /* 0xff80000009b77808 */ /* 0x000fe20005000000 */
[----:B------:R1:W2:Y:S01]  /*5270*/  MUFU.TANH R55, R8 ;  /* 0x0000000800377308 */ /* 0x0002a20000002400 */
[C---:B------:R-:W-:Y:S01]  /*5280*/  ISETP.GE.AND P1, PT, R2.reuse, R32, PT ;  /* 0x000000200200720c */ /* 0x040fe20003f26270 */
[C---:B------:R-:W-:Y:S01]  /*5290*/  FFMA.FTZ R10, R3.reuse, UR5, R136 ;  /* 0x00000005030a7c23 */ /* 0x040fe20008010088 */
[----:B------:R-:W-:Y:S01]  /*52a0*/  FFMA.FTZ R9, R3, UR5, R135 ;  /* 0x0000000503097c23 */ /* 0x000fe20008010087 */
[C---:B------:R-:W-:Y:S02]  /*52b0*/  ISETP.GE.AND P2, PT, R2.reuse, R33, PT ;  /* 0x000000210200720c */ /* 0x040fe40003f46270 */
[C---:B------:R-:W-:Y:S02]  /*52c0*/  ISETP.GE.AND P5, PT, R2.reuse, R34, PT ;  /* 0x000000220200720c */ /* 0x040fe40003fa6270 */
[----:B------:R-:W-:Y:S01]  /*52d0*/  ISETP.GE.AND P4, PT, R2, R35, PT ;  /* 0x000000230200720c */ /* 0x000fe20003f86270 */
[----:B------:R-:W-:Y:S01]  /*52e0*/  VIADD R2, R0, 0x8 ;  /* 0x0000000800027836 */ /* 0x000fe20000000000 */
[----:B------:R-:W-:Y:S01]  /*52f0*/  FSEL R72, R10, -INF , !P1 ;  /* 0xff8000000a487808 */ /* 0x000fe20004800000 */
[----:B------:R-:W-:Y:S01]  /*5300*/  FMUL.FTZ R10, R28, UR4 ;  /* 0x000000041c0a7c20 */ /* 0x000fe20008410000 */
[----:B------:R-:W-:-:S02]  /*5310*/  FSEL R86, R9, -INF , !P2 ;  /* 0xff80000009567808 */ /* 0x000fc40005000000 */
[C---:B------:R-:W-:Y:S01]  /*5320*/  ISETP.GE.AND P1, PT, R2.reuse, R32, PT ;  /* 0x000000200200720c */ /* 0x040fe20003f26270 */
[----:B------:R3:W5:Y:S01]  /*5330*/  MUFU.TANH R47, R10 ;  /* 0x0000000a002f7308 */ /* 0x0007620000002400 */
[----:B------:R-:W-:Y:S01]  /*5340*/  ISETP.GE.AND P2, PT, R2, R33, PT ;  /* 0x000000210200720c */ /* 0x000fe20003f46270 */
[C---:B-1----:R-:W-:Y:S01]  /*5350*/  FFMA.FTZ R8, R3.reuse, UR5, R134 ;  /* 0x0000000503087c23 */ /* 0x042fe20008010086 */
[----:B------:R-:W-:Y:S01]  /*5360*/  FFMA.FTZ R3, R3, UR5, R120 ;  /* 0x0000000503037c23 */ /* 0x000fe20008010078 */
[----:B------:R-:W-:Y:S02]  /*5370*/  ISETP.GE.AND P3, PT, R12, R35, PT ;  /* 0x000000230c00720c */ /* 0x000fe40003f66270 */
[----:B----4-:R-:W-:Y:S01]  /*5380*/  HMMA.16816.F32.BF16 R12, R16, R24, R48 ;  /* 0x00000018100c723c */ /* 0x010fe20000041830 */
[----:B------:R-:W-:Y:S01]  /*5390*/  FSEL R87, R8, -INF , !P5 ;  /* 0xff80000008577808 */ /* 0x000fe20006800000 */
[----:B------:R1:W-:Y:S01]  /*53a0*/  MUFU.TANH R49, R11 ;  /* 0x0000000b00317308 */ /* 0x0003e20000002400 */
[----:B------:R-:W-:-:S02]  /*53b0*/  FSEL R88, R3, -INF , !P4 ;  /* 0xff80000003587808 */ /* 0x000fc40006000000 */
[----:B------:R-:W-:Y:S02]  /*53c0*/  I2FP.F32.U32 R3, R2 ;  /* 0x0000000200037245 */ /* 0x000fe40000201000 */
[C---:B------:R-:W-:Y:S02]  /*53d0*/  ISETP.GE.AND P5, PT, R2.reuse, R34, PT ;  /* 0x000000220200720c */ /* 0x040fe40003fa6270 */
[----:B------:R-:W-:Y:S01]  /*53e0*/  ISETP.GE.AND P4, PT, R2, R35, PT ;  /* 0x000000230200720c */ /* 0x000fe20003f86270 */
[----:B------:R-:W-:Y:S01]  /*53f0*/  FMUL.FTZ R2, R29, UR4 ;  /* 0x000000041d027c20 */ /* 0x000fe20008410000 */
[C---:B---3--:R-:W-:Y:S01]  /*5400*/  FFMA.FTZ R10, R3.reuse, UR5, R123 ;  /* 0x00000005030a7c23 */ /* 0x048fe2000801007b */
[C---:B------:R-:W-:Y:S01]  /*5410*/  FFMA.FTZ R9, R3.reuse, UR5, R119 ;  /* 0x0000000503097c23 */ /* 0x040fe20008010077 */
[C---:B------:R-:W-:Y:S01]  /*5420*/  FFMA.FTZ R8, R3.reuse, UR5, R115 ;  /* 0x0000000503087c23 */ /* 0x040fe20008010073 */
[----:B------:R-:W-:Y:S01]  /*5430*/  FFMA.FTZ R3, R3, UR5, R93 ;  /* 0x0000000503037c23 */ /* 0x000fe2000801005d */
[----:B------:R3:W4:Y:S01]  /*5440*/  MUFU.TANH R92, R2 ;  /* 0x00000002005c7308 */ /* 0x0007220000002400 */
[----:B------:R-:W-:Y:S01]  /*5450*/  FSEL R54, R10, -INF , !P1 ;  /* 0xff8000000a367808 */ /* 0x000fe20004800000 */
[----:B------:R-:W-:Y:S01]  /*5460*/  HMMA.16816.F32.BF16 R28, R4, R24, R40 ;  /* 0x00000018041c723c */ /* 0x000fe20000041828 */
[----:B------:R-:W-:-:S02]  /*5470*/  FSEL R74, R9, -INF , !P2 ;  /* 0xff800000094a7808 */ /* 0x000fc40005000000 */
[----:B------:R-:W-:Y:S01]  /*5480*/  FSEL R85, R3, -INF , !P4 ;  /* 0xff80000003557808 */ /* 0x000fe20006000000 */
[----:B-1----:R-:W-:Y:S01]  /*5490*/  FMUL.FTZ R11, R12, UR4 ;  /* 0x000000040c0b7c20 */ /* 0x002fe20008410000 */
[----:B------:R-:W-:-:S03]  /*54a0*/  FSEL R79, R8, -INF , !P5 ;  /* 0xff800000084f7808 */ /* 0x000fc60006800000 */
[----:B------:R1:W-:Y:S01]  /*54b0*/  MUFU.TANH R84, R11 ;  /* 0x0000000b00547308 */ /* 0x0003e20000002400 */
[----:B---3--:R-:W-:-:S04]  /*54c0*/  IADD3 R2, PT, PT, R0, 0x9, RZ ;  /* 0x0000000900027810 */ /* 0x008fc80007ffe0ff */
[----:B------:R-:W-:Y:S02]  /*54d0*/  I2FP.F32.U32 R3, R2 ;  /* 0x0000000200037245 */ /* 0x000fe40000201000 */
[C---:B------:R-:W-:Y:S02]  /*54e0*/  ISETP.GE.AND P1, PT, R2.reuse, R32, PT ;  /* 0x000000200200720c */ /* 0x040fe40003f26270 */
[C---:B------:R-:W-:Y:S01]  /*54f0*/  ISETP.GE.AND P2, PT, R2.reuse, R33, PT ;  /* 0x000000210200720c */ /* 0x040fe20003f46270 */
[C---:B------:R-:W-:Y:S01]  /*5500*/  FFMA.FTZ R10, R3.reuse, UR5, R128 ;  /* 0x00000005030a7c23 */ /* 0x040fe20008010080 */
[C---:B------:R-:W-:Y:S01]  /*5510*/  FFMA.FTZ R9, R3.reuse, UR5, R122 ;  /* 0x0000000503097c23 */ /* 0x040fe2000801007a */
[C---:B------:R-:W-:Y:S01]  /*5520*/  FFMA.FTZ R8, R3.reuse, UR5, R118 ;  /* 0x0000000503087c23 */ /* 0x040fe20008010076 */
[C---:B------:R-:W-:Y:S01]  /*5530*/  ISETP.GE.AND P5, PT, R2.reuse, R34, PT ;  /* 0x000000220200720c */ /* 0x040fe20003fa6270 */
[----:B------:R-:W-:Y:S01]  /*5540*/  FFMA.FTZ R3, R3, UR5, R114 ;  /* 0x0000000503037c23 */ /* 0x000fe20008010072 */
[----:B------:R-:W-:Y:S01]  /*5550*/  ISETP.GE.AND P4, PT, R2, R35, PT ;  /* 0x000000230200720c */ /* 0x000fe20003f86270 */
[----:B------:R-:W-:Y:S01]  /*5560*/  VIADD R2, R0, 0x10 ;  /* 0x0000001000027836 */ /* 0x000fe20000000000 */
[----:B------:R-:W-:Y:S01]  /*5570*/  FSEL R76, R8, -INF , !P5 ;  /* 0xff800000084c7808 */ /* 0x000fe20006800000 */
[----:B------:R-:W-:Y:S01]  /*5580*/  FMUL.FTZ R8, R14, UR4 ;  /* 0x000000040e087c20 */ /* 0x000fe20008410000 */
[----:B------:R-:W-:Y:S01]  /*5590*/  FSEL R77, R3, -INF , !P4 ;  /* 0xff800000034d7808 */ /* 0x000fe20006000000 */
[----:B-1----:R-:W-:Y:S01]  /*55a0*/  FMUL.FTZ R11, R15, UR4 ;  /* 0x000000040f0b7c20 */ /* 0x002fe20008410000 */
[----:B------:R-:W-:Y:S01]  /*55b0*/  I2FP.F32.U32 R3, R2 ;  /* 0x0000000200037245 */ /* 0x000fe20000201000 */
[----:B------:R1:W-:Y:S01]  /*55c0*/  MUFU.TANH R53, R8 ;  /* 0x0000000800357308 */ /* 0x0003e20000002400 */
[----:B------:R-:W-:Y:S01]  /*55d0*/  FSEL R51, R10, -INF , !P1 ;  /* 0xff8000000a337808 */ /* 0x000fe20004800000 */
[----:B------:R-:W-:Y:S01]  /*55e0*/  FMUL.FTZ R10, R13, UR4 ;  /* 0x000000040d0a7c20 */ /* 0x000fe20008410000 */
[----:B------:R-:W-:Y:S01]  /*55f0*/  FSEL R63, R9, -INF , !P2 ;  /* 0xff800000093f7808 */ /* 0x000fe20005000000 */
[----:B------:R-:W-:Y:S01]  /*5600*/  FFMA.FTZ R9, R3, UR5, R113 ;  /* 0x0000000503097c23 */ /* 0x000fe20008010071 */
[C---:B------:R-:W-:Y:S01]  /*5610*/  ISETP.GE.AND P1, PT, R2.reuse, R32, PT ;  /* 0x000000200200720c */ /* 0x040fe20003f26270 */
[----:B------:R-:W-:Y:S01]  /*5620*/  HMMA.16816.F32.BF16 R12, R16, R26, R68 ;  /* 0x0000001a100c723c */ /* 0x000fe20000041844 */
[C---:B------:R-:W-:Y:S01]  /*5630*/  ISETP.GE.AND P2, PT, R2.reuse, R33, PT ;  /* 0x000000210200720c */ /* 0x040fe20003f46270 */
[----:B------:R3:W-:Y:S01]  /*5640*/  MUFU.TANH R93, R10 ;  /* 0x0000000a005d7308 */ /* 0x0007e20000002400 */
[C---:B------:R-:W-:Y:S01]  /*5650*/  ISETP.GE.AND P5, PT, R2.reuse, R34, PT ;  /* 0x000000220200720c */ /* 0x040fe20003fa6270 */
[----:B------:R-:W-:Y:S01]  /*5660*/  FMUL.FTZ R16, R29, UR4 ;  /* 0x000000041d107c20 */ /* 0x000fe20008410000 */
[----:B------:R-:W-:Y:S01]  /*5670*/  ISETP.GE.AND P4, PT, R2, R35, PT ;  /* 0x000000230200720c */ /* 0x000fe20003f86270 */
[----:B------:R-:W-:-:S02]  /*5680*/  VIADD R2, R0, 0x11 ;  /* 0x0000001100027836 */ /* 0x000fc40000000000 */
[----:B------:R-:W-:Y:S02]  /*5690*/  HMMA.16816.F32.BF16 R24, R4, R26, R56 ;  /* 0x0000001a0418723c */ /* 0x000fe40000041838 */
[----:B------:R2:W-:Y:S01]  /*56a0*/  MUFU.TANH R70, R11 ;  /* 0x0000000b00467308 */ /* 0x0005e20000002400 */
[----:B-1----:R-:W-:-:S05]  /*56b0*/  FFMA.FTZ R8, R3, UR5, R112 ;  /* 0x0000000503087c23 */ /* 0x002fca0008010070 */
[----:B------:R-:W-:Y:S01]  /*56c0*/  FSEL R78, R8, -INF , !P5 ;  /* 0xff800000084e7808 */ /* 0x000fe20006800000 */
[----:B------:R-:W-:Y:S01]  /*56d0*/  FMUL.FTZ R8, R28, UR4 ;  /* 0x000000041c087c20 */ /* 0x000fe20008410000 */
[----:B------:R-:W-:Y:S01]  /*56e0*/  ISETP.GE.AND P5, PT, R2, R34, PT ;  /* 0x000000220200720c */ /* 0x000fe20003fa6270 */
[C---:B---3--:R-:W-:Y:S01]  /*56f0*/  FFMA.FTZ R10, R3.reuse, UR5, R116 ;  /* 0x00000005030a7c23 */ /* 0x048fe20008010074 */
[----:B------:R-:W-:Y:S01]  /*5700*/  FFMA.FTZ R3, R3, UR5, R62 ;  /* 0x0000000503037c23 */ /* 0x000fe2000801003e */
[----:B------:R1:W3:Y:S01]  /*5710*/  MUFU.TANH R40, R8 ;  /* 0x0000000800287308 */ /* 0x0002e20000002400 */
[----:B------:R-:W-:Y:S01]  /*5720*/  FSEL R62, R9, -INF , !P2 ;  /* 0xff800000093e7808 */ /* 0x000fe20005000000 */
[----:B------:R-:W-:Y:S01]  /*5730*/  FMUL.FTZ R15, R15, UR4 ;  /* 0x000000040f0f7c20 */ /* 0x000fe20008410000 */
[----:B------:R-:W-:Y:S02]  /*5740*/  FSEL R48, R10, -INF , !P1 ;  /* 0xff8000000a307808 */ /* 0x000fe40004800000 */
[----:B------:R-:W-:-:S02]  /*5750*/  FSEL R80, R3, -INF , !P4 ;  /* 0xff80000003507808 */ /* 0x000fc40006000000 */
[----:B--2---:R-:W-:Y:S01]  /*5760*/  I2FP.F32.U32 R11, R2 ;  /* 0x00000002000b7245 */ /* 0x004fe20000201000 */
[----:B------:R2:W-:Y:S01]  /*5770*/  MUFU.TANH R43, R16 ;  /* 0x00000010002b7308 */ /* 0x0005e20000002400 */
[C---:B------:R-:W-:Y:S02]  /*5780*/  ISETP.GE.AND P1, PT, R2.reuse, R32, PT ;  /* 0x000000200200720c */ /* 0x040fe40003f26270 */
[C---:B------:R-:W-:Y:S01]  /*5790*/  ISETP.GE.AND P2, PT, R2.reuse, R33, PT ;  /* 0x000000210200720c */ /* 0x040fe20003f46270 */
[C---:B------:R-:W-:Y:S01]  /*57a0*/  FFMA.FTZ R3, R11.reuse, UR5, R95 ;  /* 0x000000050b037c23 */ /* 0x040fe2000801005f */
[----:B------:R-:W-:Y:S01]  /*57b0*/  ISETP.GE.AND P4, PT, R2, R35, PT ;  /* 0x000000230200720c */ /* 0x000fe20003f86270 */
[C---:B------:R-:W-:Y:S01]  /*57c0*/  FFMA.FTZ R10, R11.reuse, UR5, R121 ;  /* 0x000000050b0a7c23 */ /* 0x040fe20008010079 */
[----:B------:R-:W-:Y:S01]  /*57d0*/  IADD3 R2, PT, PT, R0, 0x18, RZ ;  /* 0x0000001800027810 */ /* 0x000fe20007ffe0ff */
[----:B------:R-:W-:Y:S01]  /*57e0*/  FFMA.FTZ R9, R11, UR5, R117 ;  /* 0x000000050b097c23 */ /* 0x000fe20008010075 */
[----:B------:R-:W-:Y:S01]  /*57f0*/  FSEL R71, R3, -INF , !P4 ;  /* 0xff80000003477808 */ /* 0x000fe20006000000 */
[----:B-1----:R-:W-:Y:S01]  /*5800*/  FFMA.FTZ R8, R11, UR5, R98 ;  /* 0x000000050b087c23 */ /* 0x002fe20008010062 */
[----:B------:R-:W-:Y:S01]  /*5810*/  I2FP.F32.U32 R3, R2 ;  /* 0x0000000200037245 */ /* 0x000fe20000201000 */
[----:B------:R-:W-:Y:S01]  /*5820*/  FMUL.FTZ R11, R31, UR4 ;  /* 0x000000041f0b7c20 */ /* 0x000fe20008410000 */
[----:B------:R-:W-:-:S02]  /*5830*/  FSEL R45, R10, -INF , !P1 ;  /* 0xff8000000a2d7808 */ /* 0x000fc40004800000 */
[----:B------:R-:W-:Y:S01]  /*5840*/  FSEL R69, R8, -INF , !P5 ;  /* 0xff80000008457808 */ /* 0x000fe20006800000 */
[----:B------:R-:W-:Y:S01]  /*5850*/  FMUL.FTZ R8, R30, UR4 ;  /* 0x000000041e087c20 */ /* 0x000fe20008410000 */
[----:B------:R-:W-:Y:S01]  /*5860*/  FSEL R50, R9, -INF , !P2 ;  /* 0xff80000009327808 */ /* 0x000fe20005000000 */
[C---:B------:R-:W-:Y:S01]  /*5870*/  FFMA.FTZ R10, R3.reuse, UR5, R96 ;  /* 0x00000005030a7c23 */ /* 0x040fe20008010060 */
[----:B------:R-:W-:Y:S01]  /*5880*/  FFMA.FTZ R9, R3, UR5, R55 ;  /* 0x0000000503097c23 */ /* 0x000fe20008010037 */
[----:B------:R5:W1:Y:S01]  /*5890*/  MUFU.TANH R28, R8 ;  /* 0x00000008001c7308 */ /* 0x000a620000002400 */
[C---:B------:R-:W-:Y:S01]  /*58a0*/  ISETP.GE.AND P1, PT, R2.reuse, R32, PT ;  /* 0x000000200200720c */ /* 0x040fe20003f26270 */
[----:B--2---:R-:W-:Y:S01]  /*58b0*/  HMMA.16816.F32.BF16 R16, R4, R60, R20 ;  /* 0x0000003c0410723c */ /* 0x004fe20000041814 */
[----:B------:R-:W-:Y:S01]  /*58c0*/  ISETP.GE.AND P2, PT, R2, R33, PT ;  /* 0x000000210200720c */ /* 0x000fe20003f46270 */
[----:B------:R-:W-:Y:S01]  /*58d0*/  FMUL.FTZ R7, R24, UR4 ;  /* 0x0000000418077c20 */ /* 0x000fe20008410000 */
[C---:B------:R-:W-:Y:S01]  /*58e0*/  ISETP.GE.AND P5, PT, R2.reuse, R34, PT ;  /* 0x000000220200720c */ /* 0x040fe20003fa6270 */
[----:B------:R-:W-:Y:S01]  /*58f0*/  FMUL.FTZ R20, R75, UR4 ;  /* 0x000000044b147c20 */ /* 0x000fe20008410000 */
[----:B------:R-:W-:Y:S01]  /*5900*/  ISETP.GE.AND P4, PT, R2, R35, PT ;  /* 0x000000230200720c */ /* 0x000fe20003f86270 */
[----:B------:R-:W-:Y:S01]  /*5910*/  VIADD R2, R0, 0x19 ;  /* 0x0000001900027836 */ /* 0x000fe20000000000 */
[----:B------:R-:W-:Y:S01]  /*5920*/  FSEL R41, R10, -INF , !P1 ;  /* 0xff8000000a297808 */ /* 0x000fe20004800000 */
[----:B------:R-:W-:Y:S01]  /*5930*/  FMUL.FTZ R10, R12, UR4 ;  /* 0x000000040c0a7c20 */ /* 0x000fe20008410000 */
[----:B------:R2:W1:Y:S01]  /*5940*/  MUFU.TANH R29, R11 ;  /* 0x0000000b001d7308 */ /* 0x0004620000002400 */
[----:B------:R-:W-:Y:S01]  /*5950*/  FMUL.FTZ R12, R39, UR4 ;  /* 0x00000004270c7c20 */ /* 0x000fe20008410000 */
[----:B------:R-:W-:Y:S01]  /*5960*/  ISETP.GE.AND P1, PT, R2, R32, PT ;  /* 0x000000200200720c */ /* 0x000fe20003f26270 */
[----:B------:R-:W-:Y:S01]  /*5970*/  FMUL.FTZ R22, R89, UR4 ;  /* 0x0000000459167c20 */ /* 0x000fe20008410000 */
[C---:B-----5:R-:W-:Y:S01]  /*5980*/  FFMA.FTZ R8, R3.reuse, UR5, R47 ;  /* 0x0000000503087c23 */ /* 0x060fe2000801002f */
[----:B------:R-:W-:Y:S01]  /*5990*/  FFMA.FTZ R3, R3, UR5, R46 ;  /* 0x0000000503037c23 */ /* 0x000fe2000801002e */
[----:B------:R-:W-:-:S02]  /*59a0*/  FSEL R47, R9, -INF , !P2 ;  /* 0xff800000092f7808 */ /* 0x000fc40005000000 */
[----:B------:R5:W1:Y:S01]  /*59b0*/  MUFU.TANH R30, R10 ;  /* 0x0000000a001e7308 */ /* 0x000a620000002400 */
[----:B------:R-:W-:Y:S01]  /*59c0*/  ISETP.GE.AND P2, PT, R2, R33, PT ;  /* 0x000000210200720c */ /* 0x000fe20003f46270 */
[----:B------:R-:W-:Y:S01]  /*59d0*/  FMUL.FTZ R24, R18, UR4 ;  /* 0x0000000412187c20 */ /* 0x000fe20008410000 */
[----:B------:R-:W-:Y:S01]  /*59e0*/  FSEL R52, R8, -INF , !P5 ;  /* 0xff80000008347808 */ /* 0x000fe20006800000 */
[----:B------:R-:W-:Y:S01]  /*59f0*/  FMUL.FTZ R8, R13, UR4 ;  /* 0x000000040d087c20 */ /* 0x000fe20008410000 */
[----:B------:R-:W-:Y:S02]  /*5a00*/  FSEL R55, R3, -INF , !P4 ;  /* 0xff80000003377808 */ /* 0x000fe40006000000 */
[----:B------:R-:W-:Y:S01]  /*5a10*/  I2FP.F32.U32 R3, R2 ;  /* 0x0000000200037245 */ /* 0x000fe20000201000 */
[----:B------:R4:W-:Y:S01]  /*5a20*/  MUFU.TANH R42, R8 ;  /* 0x00000008002a7308 */ /* 0x0009e20000002400 */
[----:B------:R-:W-:Y:S01]  /*5a30*/  ISETP.GE.AND P5, PT, R2, R34, PT ;  /* 0x000000220200720c */ /* 0x000fe20003fa6270 */
[----:B--2---:R-:W-:Y:S01]  /*5a40*/  FMUL.FTZ R11, R14, UR4 ;  /* 0x000000040e0b7c20 */ /* 0x004fe20008410000 */
[----:B------:R-:W-:Y:S01]  /*5a50*/  ISETP.GE.AND P4, PT, R2, R35, PT ;  /* 0x000000230200720c */ /* 0x000fe20003f86270 */
[----:B------:R-:W-:-:S02]  /*5a60*/  VIADD R2, R0, 0x20 ;  /* 0x0000002000027836 */ /* 0x000fc40000000000 */
[C---:B------:R-:W-:Y:S02]  /*5a70*/  FFMA.FTZ R9, R3.reuse, UR5, R94 ;  /* 0x0000000503097c23 */ /* 0x040fe4000801005e */
[----:B------:R-:W2:Y:S01]  /*5a80*/  MUFU.TANH R11, R11 ;  /* 0x0000000b000b7308 */ /* 0x000ea20000002400 */
[----:B-----5:R-:W-:Y:S02]  /*5a90*/  FFMA.FTZ R10, R3, UR5, R97 ;  /* 0x00000005030a7c23 */ /* 0x020fe40008010061 */
[----:B------:R-:W-:Y:S02]  /*5aa0*/  FSEL R46, R9, -INF , !P2 ;  /* 0xff800000092e7808 */ /* 0x000fe40005000000 */
[----:B------:R-:W-:Y:S02]  /*5ab0*/  ISETP.GE.AND P2, PT, R2, R33, PT ;  /* 0x000000210200720c */ /* 0x000fe40003f46270 */
[----:B------:R-:W-:Y:S01]  /*5ac0*/  FSEL R31, R10, -INF , !P1 ;  /* 0xff8000000a1f7808 */ /* 0x000fe20004800000 */
[----:B------:R-:W-:Y:S01]  /*5ad0*/  MUFU.TANH R14, R15 ;  /* 0x0000000f000e7308 */ /* 0x000fe20000002400 */
[----:B------:R-:W-:Y:S01]  /*5ae0*/  ISETP.GE.AND P1, PT, R2, R32, PT ;  /* 0x000000200200720c */ /* 0x000fe20003f26270 */
[C---:B----4-:R-:W-:Y:S01]  /*5af0*/  FFMA.FTZ R8, R3.reuse, UR5, R92 ;  /* 0x0000000503087c23 */ /* 0x050fe2000801005c */
[----:B------:R-:W-:-:S04]  /*5b00*/  FFMA.FTZ R3, R3, UR5, R49 ;  /* 0x0000000503037c23 */ /* 0x000fc80008010031 */
[----:B------:R-:W-:Y:S01]  /*5b10*/  FSEL R49, R8, -INF , !P5 ;  /* 0xff80000008317808 */ /* 0x000fe20006800000 */
[----:B------:R4:W5:Y:S01]  /*5b20*/  MUFU.TANH R10, R7 ;  /* 0x00000007000a7308 */ /* 0x0009620000002400 */
[----:B------:R-:W-:Y:S02]  /*5b30*/  I2FP.F32.U32 R8, R2 ;  /* 0x0000000200087245 */ /* 0x000fe40000201000 */
[----:B------:R-:W-:Y:S02]  /*5b40*/  FSEL R68, R3, -INF , !P4 ;  /* 0xff80000003447808 */ /* 0x000fe40006000000 */
[----:B------:R-:W-:Y:S01]  /*5b50*/  ISETP.GE.AND P5, PT, R2, R34, PT ;  /* 0x000000220200720c */ /* 0x000fe20003fa6270 */
[C---:B---3--:R-:W-:Y:S01]  /*5b60*/  FFMA.FTZ R4, R8.reuse, UR5, R40 ;  /* 0x0000000508047c23 */ /* 0x048fe20008010028 */
[----:B-1----:R-:W-:Y:S01]  /*5b70*/  FFMA.FTZ R3, R8, UR5, R28 ;  /* 0x0000000508037c23 */ /* 0x002fe2000801001c */
[----:B------:R-:W-:Y:S01]  /*5b80*/  ISETP.GE.AND P4, PT, R2, R35, PT ;  /* 0x000000230200720c */ /* 0x000fe20003f86270 */
[C---:B------:R-:W-:Y:S01]  /*5b90*/  FFMA.FTZ R6, R8.reuse, UR5, R84 ;  /* 0x0000000508067c23 */ /* 0x040fe20008010054 */
[----:B------:R-:W-:Y:S01]  /*5ba0*/  FFMA.FTZ R5, R8, UR5, R53 ;  /* 0x0000000508057c23 */ /* 0x000fe20008010035 */
[----:B------:R-:W-:Y:S01]  /*5bb0*/  IADD3 R2, PT, PT, R0, 0x21, RZ ;  /* 0x0000002100027810 */ /* 0x000fe20007ffe0ff */
[----:B------:R-:W-:Y:S01]  /*5bc0*/  FMUL.FTZ R8, R26, UR4 ;  /* 0x000000041a087c20 */ /* 0x000fe20008410000 */
[----:B------:R-:W-:Y:S01]  /*5bd0*/  FSEL R181, R4, -INF , !P5 ;  /* 0xff80000004b57808 */ /* 0x000fe20006800000 */
[----:B------:R-:W-:Y:S01]  /*5be0*/  FMUL.FTZ R4, R25, UR4 ;  /* 0x0000000419047c20 */ /* 0x000fe20008410000 */
[----:B------:R-:W-:Y:S01]  /*5bf0*/  FSEL R182, R3, -INF , !P4 ;  /* 0xff80000003b67808 */ /* 0x000fe20006000000 */
[----:B------:R1:W3:Y:S01]  /*5c00*/  MUFU.TANH R9, R8 ;  /* 0x0000000800097308 */ /* 0x0002e20000002400 */
[----:B------:R-:W-:Y:S01]  /*5c10*/  I2FP.F32.U32 R3, R2 ;  /* 0x0000000200037245 */ /* 0x000fe20000201000 */
[----:B----4-:R-:W-:Y:S01]  /*5c20*/  FMUL.FTZ R7, R27, UR4 ;  /* 0x000000041b077c20 */ /* 0x010fe20008410000 */
[----:B------:R-:W-:Y:S01]  /*5c30*/  FSEL R175, R6, -INF , !P1 ;  /* 0xff80000006af7808 */ /* 0x000fe20004800000 */
[----:B------:R-:W-:Y:S01]  /*5c40*/  FMUL.FTZ R26, R19, UR4 ;  /* 0x00000004131a7c20 */ /* 0x000fe20008410000 */
[----:B------:R-:W-:Y:S01]  /*5c50*/  FSEL R180, R5, -INF , !P2 ;  /* 0xff80000005b47808 */ /* 0x000fe20005000000 */
[C---:B------:R-:W-:Y:S01]  /*5c60*/  FFMA.FTZ R6, R3.reuse, UR5, R93 ;  /* 0x0000000503067c23 */ /* 0x040fe2000801005d */
[----:B------:R-:W-:Y:S01]  /*5c70*/  FFMA.FTZ R5, R3, UR5, R70 ;  /* 0x0000000503057c23 */ /* 0x000fe20008010046 */
[----:B------:R4:W3:Y:S01]  /*5c80*/  MUFU.TANH R21, R4 ;  /* 0x0000000400157308 */ /* 0x0008e20000002400 */
[----:B------:R-:W-:Y:S01]  /*5c90*/  ISETP.GE.AND P1, PT, R2, R32, PT ;  /* 0x000000200200720c */ /* 0x000fe20003f26270 */
[----:B------:R-:W-:Y:S01]  /*5ca0*/  FMUL.FTZ R25, R90, UR4 ;  /* 0x000000045a197c20 */ /* 0x000fe20008410000 */
[C---:B------:R-:W-:Y:S01]  /*5cb0*/  ISETP.GE.AND P2, PT, R2.reuse, R33, PT ;  /* 0x000000210200720c */ /* 0x040fe20003f46270 */
[----:B------:R-:W-:Y:S01]  /*5cc0*/  FMUL.FTZ R27, R91, UR4 ;  /* 0x000000045b1b7c20 */ /* 0x000fe20008410000 */
[----:B------:R-:W-:-:S02]  /*5cd0*/  ISETP.GE.AND P5, PT, R2, R34, PT ;  /* 0x000000220200720c */ /* 0x000fc40003fa6270 */
[----:B------:R-:W-:Y:S01]  /*5ce0*/  ISETP.GE.AND P4, PT, R2, R35, PT ;  /* 0x000000230200720c */ /* 0x000fe20003f86270 */
[----:B------:R-:W-:Y:S01]  /*5cf0*/  VIADD R2, R0, 0x28 ;  /* 0x0000002800027836 */ /* 0x000fe20000000000 */
[----:B------:R-:W-:Y:S01]  /*5d00*/  FSEL R156, R6, -INF , !P1 ;  /* 0xff800000069c7808 */ /* 0x000fe20004800000 */
[----:B------:R2:W-:Y:S01]  /*5d10*/  MUFU.TANH R28, R7 ;  /* 0x00000007001c7308 */ /* 0x0005e20000002400 */
[----:B------:R-:W-:Y:S01]  /*5d20*/  FSEL R173, R5, -INF , !P2 ;  /* 0xff80000005ad7808 */ /* 0x000fe20005000000 */
[----:B-1----:R-:W-:Y:S01]  /*5d30*/  FMUL.FTZ R8, R38, UR4 ;  /* 0x0000000426087c20 */ /* 0x002fe20008410000 */
[C---:B------:R-:W-:Y:S02]  /*5d40*/  ISETP.GE.AND P1, PT, R2.reuse, R32, PT ;  /* 0x000000200200720c */ /* 0x040fe40003f26270 */
[----:B------:R-:W-:Y:S01]  /*5d50*/  ISETP.GE.AND P2, PT, R2, R33, PT ;  /* 0x000000210200720c */ /* 0x000fe20003f46270 */
[C---:B----4-:R-:W-:Y:S01]  /*5d60*/  FFMA.FTZ R4, R3.reuse, UR5, R43 ;  /* 0x0000000503047c23 */ /* 0x050fe2000801002b */
[----:B------:R-:W-:Y:S01]  /*5d70*/  FFMA.FTZ R3, R3, UR5, R29 ;  /* 0x0000000503037c23 */ /* 0x000fe2000801001d */
[----:B------:R-:W-:Y:S03]  /*5d80*/  MUFU.TANH R20, R20 ;  /* 0x0000001400147308 */ /* 0x000fe60000002400 */
[----:B------:R-:W-:Y:S01]  /*5d90*/  FSEL R177, R4, -INF , !P5 ;  /* 0xff80000004b17808 */ /* 0x000fe20006800000 */
[----:B------:R-:W-:Y:S01]  /*5da0*/  FMUL.FTZ R4, R36, UR4 ;  /* 0x0000000424047c20 */ /* 0x000fe20008410000 */
[----:B------:R-:W-:-:S02]  /*5db0*/  FSEL R179, R3, -INF , !P4 ;  /* 0xff80000003b37808 */ /* 0x000fc40006000000 */
[----:B------:R-:W-:Y:S01]  /*5dc0*/  I2FP.F32.U32 R3, R2 ;  /* 0x0000000200037245 */ /* 0x000fe20000201000 */
[----:B------:R5:W1:Y:S01]  /*5dd0*/  MUFU.TANH R15, R4 ;  /* 0x00000004000f7308 */ /* 0x000a620000002400 */
[C---:B------:R-:W-:Y:S01]  /*5de0*/  ISETP.GE.AND P5, PT, R2.reuse, R34, PT ;  /* 0x000000220200720c */ /* 0x040fe20003fa6270 */
[----:B--2---:R-:W-:Y:S01]  /*5df0*/  FMUL.FTZ R7, R37, UR4 ;  /* 0x0000000425077c20 */ /* 0x004fe20008410000 */
[----:B------:R-:W-:Y:S01]  /*5e00*/  ISETP.GE.AND P4, PT, R2, R35, PT ;  /* 0x000000230200720c */ /* 0x000fe20003f86270 */
[C---:B------:R-:W-:Y:S01]  /*5e10*/  FFMA.FTZ R6, R3.reuse, UR5, R30 ;  /* 0x0000000503067c23 */ /* 0x040fe2000801001e */
[----:B------:R-:W-:Y:S01]  /*5e20*/  FFMA.FTZ R5, R3, UR5, R11 ;  /* 0x0000000503057c23 */ /* 0x000fe2000801000b */
[----:B------:R-:W-:Y:S02]  /*5e30*/  VIADD R2, R0, 0x29 ;  /* 0x0000002900027836 */ /* 0x000fe40000000000 */
[----:B------:R-:W-:Y:S01]  /*5e40*/  MUFU.TANH R11, R7 ;  /* 0x00000007000b7308 */ /* 0x000fe20000002400 */
[----:B------:R-:W-:-:S02]  /*5e50*/  FSEL R152, R6, -INF , !P1 ;  /* 0xff80000006987808 */ /* 0x000fc40004800000 */
[----:B------:R-:W-:Y:S02]  /*5e60*/  FSEL R153, R5, -INF , !P2 ;  /* 0xff80000005997808 */ /* 0x000fe40005000000 */
[C---:B------:R-:W-:Y:S02]  /*5e70*/  ISETP.GE.AND P1, PT, R2.reuse, R32, PT ;  /* 0x000000200200720c */ /* 0x040fe40003f26270 */
[----:B------:R-:W-:Y:S01]  /*5e80*/  ISETP.GE.AND P2, PT, R2, R33, PT ;  /* 0x000000210200720c */ /* 0x000fe20003f46270 */
[----:B------:R-:W2:Y:S01]  /*5e90*/  MUFU.TANH R7, R8 ;  /* 0x0000000800077308 */ /* 0x000ea20000002400 */
[----:B------:R-:W-:Y:S01]  /*5ea0*/  I2FP.F32.U32 R13, R2 ;  /* 0x00000002000d7245 */ /* 0x000fe20000201000 */
[C---:B-----5:R-:W-:Y:S01]  /*5eb0*/  FFMA.FTZ R4, R3.reuse, UR5, R10 ;  /* 0x0000000503047c23 */ /* 0x060fe2000801000a */
[----:B---3--:R-:W-:Y:S01]  /*5ec0*/  FFMA.FTZ R3, R3, UR5, R9 ;  /* 0x0000000503037c23 */ /* 0x008fe20008010009 */
[----:B------:R-:W-:Y:S02]  /*5ed0*/  FMUL.FTZ R10, R73, UR4 ;  /* 0x00000004490a7c20 */ /* 0x000fe40008410000 */
[----:B------:R-:W-:Y:S01]  /*5ee0*/  FFMA.FTZ R5, R13, UR5, R14 ;  /* 0x000000050d057c23 */ /* 0x000fe2000801000e */
[----:B------:R-:W-:Y:S01]  /*5ef0*/  FSEL R157, R4, -INF , !P5 ;  /* 0xff800000049d7808 */ /* 0x000fe20006800000 */
[----:B------:R3:W-:Y:S01]  /*5f00*/  MUFU.TANH R9, R12 ;  /* 0x0000000c00097308 */ /* 0x0007e20000002400 */
[----:B------:R-:W-:Y:S01]  /*5f10*/  FSEL R172, R3, -INF , !P4 ;  /* 0xff80000003ac7808 */ /* 0x000fe20006000000 */
[C---:B------:R-:W-:Y:S01]  /*5f20*/  FFMA.FTZ R3, R13.reuse, UR5, R42 ;  /* 0x000000050d037c23 */ /* 0x040fe2000801002a */
[C---:B------:R-:W-:Y:S01]  /*5f30*/  ISETP.GE.AND P5, PT, R2.reuse, R34, PT ;  /* 0x000000220200720c */ /* 0x040fe20003fa6270 */
[----:B------:R-:W-:Y:S01]  /*5f40*/  FFMA.FTZ R4, R13, UR5, R21 ;  /* 0x000000050d047c23 */ /* 0x000fe20008010015 */
[----:B------:R-:W-:Y:S01]  /*5f50*/  ISETP.GE.AND P4, PT, R2, R35, PT ;  /* 0x000000230200720c */ /* 0x000fe20003f86270 */
[----:B------:R-:W-:Y:S01]  /*5f60*/  FMUL.FTZ R2, R16, UR4 ;  /* 0x0000000410027c20 */ /* 0x000fe20008410000 */
[----:B------:R-:W-:Y:S01]  /*5f70*/  FMUL.FTZ R16, R17, UR4 ;  /* 0x0000000411107c20 */ /* 0x000fe20008410000 */
[----:B------:R-:W-:Y:S01]  /*5f80*/  FSEL R148, R3, -INF , !P1 ;  /* 0xff80000003947808 */ /* 0x000fe20004800000 */
[----:B------:R-:W-:Y:S01]  /*5f90*/  VIADD R3, R0, 0x31 ;  /* 0x0000003100037836 */ /* 0x000fe20000000000 */
[----:B------:R4:W5:Y:S01]  /*5fa0*/  MUFU.TANH R8, R2 ;  /* 0x0000000200087308 */ /* 0x0009620000002400 */
[----:B------:R-:W-:-:S02]  /*5fb0*/  FSEL R150, R5, -INF , !P2 ;  /* 0xff80000005967808 */ /* 0x000fc40005000000 */
[----:B------:R-:W-:Y:S02]  /*5fc0*/  FSEL R151, R4, -INF , !P5 ;  /* 0xff80000004977808 */ /* 0x000fe40006800000 */
[----:B------:R-:W-:-:S03]  /*5fd0*/  ISETP.GE.AND P1, PT, R0, R32, PT ;  /* 0x000000200000720c */ /* 0x000fc60003f26270 */
[----:B------:R-:W5:Y:S01]  /*5fe0*/  MUFU.TANH R16, R16 ;  /* 0x0000001000107308 */ /* 0x000f620000002400 */
[----:B---3--:R-:W-:-:S05]  /*5ff0*/  I2FP.F32.U32 R12, R0 ;  /* 0x00000000000c7245 */ /* 0x008fca0000201000 */
[----:B------:R-:W-:Y:S02]  /*6000*/  FFMA.FTZ R18, R12, UR5, R139 ;  /* 0x000000050c127c23 */ /* 0x000fe4000801008b */
[----:B------:R3:W3:Y:S01]  /*6010*/  MUFU.TANH R19, R10 ;  /* 0x0000000a00137308 */ /* 0x0006e20000002400 */
[----:B----4-:R-:W-:-:S04]  /*6020*/  IADD3 R2, PT, PT, R0, 0x30, RZ ;  /* 0x0000003000027810 */ /* 0x010fc80007ffe0ff */
[----:B------:R-:W-:Y:S02]  /*6030*/  I2FP.F32.U32 R14, R2 ;  /* 0x00000002000e7245 */ /* 0x000fe40000201000 */
[C---:B------:R-:W-:Y:S02]  /*6040*/  ISETP.GE.AND P2, PT, R2.reuse, R32, PT ;  /* 0x000000200200720c */ /* 0x040fe40003f46270 */
[----:B------:R-:W-:Y:S01]  /*6050*/  ISETP.GE.AND P5, PT, R2, R33, PT ;  /* 0x000000210200720c */ /* 0x000fe20003fa6270 */
[C---:B-1----:R-:W-:Y:S01]  /*6060*/  FFMA.FTZ R6, R14.reuse, UR5, R15 ;  /* 0x000000050e067c23 */ /* 0x042fe2000801000f */
[C---:B--2---:R-:W-:Y:S01]  /*6070*/  FFMA.FTZ R5, R14.reuse, UR5, R7 ;  /* 0x000000050e057c23 */ /* 0x044fe20008010007 */
[----:B------:R-:W-:Y:S01]  /*6080*/  I2FP.F32.U32 R15, R3 ;  /* 0x00000003000f7245 */ /* 0x000fe20000201000 */
[----:B-----5:R-:W-:Y:S02]  /*6090*/  FFMA.FTZ R4, R14, UR5, R8 ;  /* 0x000000050e047c23 */ /* 0x020fe40008010008 */
[----:B------:R-:W-:-:S02]  /*60a0*/  FSEL R159, R6, -INF , !P2 ;  /* 0xff800000069f7808 */ /* 0x000fc40005000000 */
[----:B------:R-:W-:Y:S01]  /*60b0*/  FSEL R174, R5, -INF , !P5 ;  /* 0xff80000005ae7808 */ /* 0x000fe20006800000 */
[----:B------:R-:W-:Y:S01]  /*60c0*/  FFMA.FTZ R6, R15, UR5, R11 ;  /* 0x000000050f067c23 */ /* 0x000fe2000801000b */
[----:B------:R-:W-:Y:S01]  /*60d0*/  ISETP.GE.AND P2, PT, R2, R34, PT ;  /* 0x000000220200720c */ /* 0x000fe20003f46270 */
[----:B------:R-:W-:Y:S01]  /*60e0*/  FFMA.FTZ R5, R12, UR5, R158 ;  /* 0x000000050c057c23 */ /* 0x000fe2000801009e */
[----:B------:R-:W-:Y:S01]  /*60f0*/  ISETP.GE.AND P5, PT, R3, R32, PT ;  /* 0x000000200300720c */ /* 0x000fe20003fa6270 */
[C---:B------:R-:W-:Y:S01]  /*6100*/  FFMA.FTZ R16, R15.reuse, UR5, R16 ;  /* 0x000000050f107c23 */ /* 0x040fe20008010010 */
[----:B------:R-:W-:Y:S01]  /*6110*/  FSEL R178, R4, -INF , !P2 ;  /* 0xff80000004b27808 */ /* 0x000fe20005000000 */
[----:B------:R-:W-:Y:S01]  /*6120*/  FFMA.FTZ R4, R15, UR5, R9 ;  /* 0x000000050f047c23 */ /* 0x000fe20008010009 */
[----:B------:R-:W-:Y:S02]  /*6130*/  FSEL R154, R6, -INF , !P5 ;  /* 0xff800000069a7808 */ /* 0x000fe40006800000 */
[----:B------:R-:W-:-:S02]  /*6140*/  ISETP.GE.AND P5, PT, R0, R33, PT ;  /* 0x000000210000720c */ /* 0x000fc40003fa6270 */
[----:B------:R-:W-:Y:S02]  /*6150*/  ISETP.GE.AND P2, PT, R3, R33, PT ;  /* 0x000000210300720c */ /* 0x000fe40003f46270 */
[----:B------:R-:W-:Y:S02]  /*6160*/  P2R R17, PR, RZ, 0x20 ;  /* 0x00000020ff117803 */ /* 0x000fe40000000000 */
[----:B------:R-:W-:Y:S02]  /*6170*/  FSEL R158, R4, -INF , !P2 ;  /* 0xff800000049e7808 */ /* 0x000fe40005000000 */
[----:B------:R-:W-:Y:S02]  /*6180*/  FSEL R23, R5, -INF , !P1 ;  /* 0xff80000005177808 */ /* 0x000fe40004800000 */
[----:B------:R-:W-:Y:S01]  /*6190*/  ISETP.GE.AND P5, PT, R3, R34, PT ;  /* 0x000000220300720c */ /* 0x000fe20003fa6270 */
[----:B---3--:R-:W-:-:S12]  /*61a0*/  BRA.U !UP1, `(.L_x_538) ;  /* 0x00000005091c7547 */ /* 0x008fd8000b800000 */
        /* <DEDUP_REMOVED lines=71> */
.L_x_538:
[----:B-1----:R-:W-:Y:S01]  /*6620*/  FMNMX3.FTZ R4, R23, R72, R54, !PT ;  /* 0x0000004817047276 */ /* 0x002fe20007810036 */
[----:B------:R-:W1:Y:S01]  /*6630*/  MUFU.TANH R7, R22 ;  /* 0x0000001600077308 */ /* 0x000e620000002400 */
[C---:B------:R-:W-:Y:S01]  /*6640*/  ISETP.GE.AND P1, PT, R0.reuse, R35, PT ;  /* 0x000000230000720c */ /* 0x040fe20003f26270 */
[----:B------:R-:W-:Y:S01]  /*6650*/  FFMA.FTZ R13, R13, UR5, R28 ;  /* 0x000000050d0d7c23 */ /* 0x000fe2000801001c */
[----:B------:R-:W-:Y:S01]  /*6660*/  IADD3 R8, PT, PT, R0, 0x39, RZ ;  /* 0x0000003900087810 */ /* 0x000fe20007ffe0ff */
[----:B------:R-:W2:Y:S01]  /*6670*/  LDCU UR4, c[0x0][0x45c] ;  /* 0x00008b80ff0477ac */ /* 0x000ea20008000800 */
[----:B------:R-:W-:Y:S01]  /*6680*/  FMNMX3.FTZ R0, R4, R51, R48, !PT ;  /* 0x0000003304007276 */ /* 0x000fe20007810030 */
[----:B------:R-:W-:Y:S01]  /*6690*/  FFMA.FTZ R4, R12, UR5, R137 ;  /* 0x000000050c047c23 */ /* 0x000fe20008010089 */
[----:B------:R-:W-:Y:S01]  /*66a0*/  ISETP.NE.AND P2, PT, R17, RZ, PT ;  /* 0x000000ff1100720c */ /* 0x000fe20003f45270 */
[----:B------:R-:W-:Y:S01]  /*66b0*/  MUFU.TANH R10, R24 ;  /* 0x00000018000a7308 */ /* 0x000fe20000002400 */
[----:B------:R-:W-:Y:S01]  /*66c0*/  FMNMX3.FTZ R0, R0, R45, R41, !PT ;  /* 0x0000002d00007276 */ /* 0x000fe20007810029 */
[----:B------:R-:W-:Y:S01]  /*66d0*/  STL [R1+0xbc], R238 ;  /* 0x0000bcee01007387 */ /* 0x000fe20000100800 */
[----:B------:R-:W-:-:S02]  /*66e0*/  I2FP.F32.U32 R11, R8 ;  /* 0x00000008000b7245 */ /* 0x000fc40000201000 */
[----:B------:R-:W-:Y:S01]  /*66f0*/  FMNMX3.FTZ R0, R0, R31, R175, !PT ;  /* 0x0000001f00007276 */ /* 0x000fe200078100af */
[----:B------:R-:W-:Y:S01]  /*6700*/  STL [R1+0xb8], R233 ;  /* 0x0000b8e901007387 */ /* 0x000fe20000100800 */
[----:B------:R-:W-:Y:S01]  /*6710*/  FSEL R18, R18, -INF , !P2 ;  /* 0xff80000012127808 */ /* 0x000fe20005000000 */
[----:B------:R-:W-:Y:S01]  /*6720*/  FFMA.FTZ R5, R11, UR5, R19 ;  /* 0x000000050b057c23 */ /* 0x000fe20008010013 */
[----:B------:R-:W-:Y:S01]  /*6730*/  ISETP.GE.AND P2, PT, R2, R35, PT ;  /* 0x000000230200720c */ /* 0x000fe20003f46270 */
[----:B------:R-:W-:Y:S01]  /*6740*/  FFMA.FTZ R2, R12, UR5, R138 ;  /* 0x000000050c027c23 */ /* 0x000fe2000801008a */
[----:B------:R-:W-:Y:S01]  /*6750*/  FMNMX3.FTZ R0, R0, R156, R152, !PT ;  /* 0x0000009c00007276 */ /* 0x000fe20007810098 */
[----:B------:R-:W-:Y:S01]  /*6760*/  MUFU.TANH R6, R25 ;  /* 0x0000001900067308 */ /* 0x000fe20000002400 */
[----:B------:R-:W-:Y:S01]  /*6770*/  FSEL R155, R16, -INF , !P5 ;  /* 0xff800000109b7808 */ /* 0x000fe20006800000 */
[----:B------:R-:W-:Y:S01]  /*6780*/  STL [R1+0xb4], R232 ;  /* 0x0000b4e801007387 */ /* 0x000fe20000100800 */
[----:B------:R-:W-:-:S02]  /*6790*/  ISETP.GE.AND P5, PT, R8, R32, PT ;  /* 0x000000200800720c */ /* 0x000fc40003fa6270 */
[----:B------:R-:W-:Y:S01]  /*67a0*/  FMNMX3.FTZ R0, R0, R148, R159, !PT ;  /* 0x0000009400007276 */ /* 0x000fe2000781009f */
[----:B------:R-:W-:Y:S01]  /*67b0*/  STL [R1+0xb0], R230 ;  /* 0x0000b0e601007387 */ /* 0x000fe20000100800 */
[----:B------:R-:W-:Y:S02]  /*67c0*/  FSEL R12, R2, -INF , !P6 ;  /* 0xff800000020c7808 */ /* 0x000fe40007000000 */
[----:B------:R-:W-:Y:S01]  /*67d0*/  FSEL R138, R5, -INF , !P5 ;  /* 0xff800000058a7808 */ /* 0x000fe20006800000 */
[----:B-1----:R-:W-:Y:S01]  /*67e0*/  FFMA.FTZ R5, R11, UR5, R7 ;  /* 0x000000050b057c23 */ /* 0x002fe20008010007 */
[----:B------:R-:W-:Y:S01]  /*67f0*/  FMNMX3.FTZ R2, R0, R154, R183, !PT ;  /* 0x0000009a00027276 */ /* 0x000fe200078100b7 */
[----:B------:R-:W-:Y:S01]  /*6800*/  MUFU.TANH R7, R27 ;  /* 0x0000001b00077308 */ /* 0x000fe20000002400 */
[----:B------:R-:W-:Y:S01]  /*6810*/  FSEL R21, R4, -INF , !P1 ;  /* 0xff80000004157808 */ /* 0x000fe20004800000 */
[----:B------:R-:W-:Y:S01]  /*6820*/  STL [R1+0xac], R132 ;  /* 0x0000ac8401007387 */ /* 0x000fe20000100800 */
[----:B------:R-:W-:-:S02]  /*6830*/  FMNMX3.FTZ R0, R18, R86, R74, !PT ;  /* 0x0000005612007276 */ /* 0x000fc4000781004a */
[----:B------:R-:W-:Y:S01]  /*6840*/  FMNMX3.FTZ R4, R12, R87, R79, !PT ;  /* 0x000000570c047276 */ /* 0x000fe2000781004f */
[----:B------:R-:W-:Y:S01]  /*6850*/  STL [R1+0xc0], R32 ;  /* 0x0000c02001007387 */ /* 0x000fe20000100800 */
[----:B------:R-:W-:Y:S02]  /*6860*/  FMNMX.FTZ R136, R138, R2, !PT ;  /* 0x000000028a887209 */ /* 0x000fe40007810000 */
[----:B------:R-:W-:Y:S01]  /*6870*/  FMNMX3.FTZ R2, R0, R63, R62, !PT ;  /* 0x0000003f00027276 */ /* 0x000fe2000781003e */
[----:B------:R-:W-:Y:S01]  /*6880*/  STL [R1+0xc4], R33 ;  /* 0x0000c42101007387 */ /* 0x000fe20000100800 */
[----:B------:R-:W-:Y:S02]  /*6890*/  FMNMX3.FTZ R0, R4, R76, R78, !PT ;  /* 0x0000004c04007276 */ /* 0x000fe4000781004e */
[----:B------:R-:W-:Y:S01]  /*68a0*/  FMNMX3.FTZ R2, R2, R50, R47, !PT ;  /* 0x0000003202027276 */ /* 0x000fe2000781002f */
[----:B------:R-:W1:Y:S01]  /*68b0*/  SHFL.BFLY PT, R9, R136, 0x2, 0x1f ;  /* 0x0c401f0088097f89 */ /* 0x000e6200000e0000 */
[----:B------:R-:W-:Y:S01]  /*68c0*/  ISETP.GE.AND P1, PT, R3, R35, PT ;  /* 0x000000230300720c */ /* 0x000fe20003f26270 */
[----:B------:R-:W-:Y:S01]  /*68d0*/  FFMA.FTZ R3, R11, UR5, R20 ;  /* 0x000000050b037c23 */ /* 0x000fe20008010014 */
[----:B------:R-:W-:Y:S01]  /*68e0*/  FMNMX3.FTZ R0, R0, R69, R52, !PT ;  /* 0x0000004500007276 */ /* 0x000fe20007810034 */
[----:B------:R-:W3:Y:S01]  /*68f0*/  MUFU.TANH R4, R26 ;  /* 0x0000001a00047308 */ /* 0x000ee20000002400 */
[----:B------:R-:W-:Y:S01]  /*6900*/  ISETP.GE.AND P5, PT, R8, R33, PT ;  /* 0x000000210800720c */ /* 0x000fe20003fa6270 */
[----:B------:R-:W-:Y:S01]  /*6910*/  STL [R1+0xc8], R34 ;  /* 0x0000c82201007387 */ /* 0x000fe20000100800 */
[----:B------:R-:W-:-:S02]  /*6920*/  FMNMX3.FTZ R2, R2, R46, R180, !PT ;  /* 0x0000002e02027276 */ /* 0x000fc400078100b4 */
[----:B------:R-:W-:Y:S01]  /*6930*/  FMNMX3.FTZ R0, R0, R49, R181, !PT ;  /* 0x0000003100007276 */ /* 0x000fe200078100b5 */
[----:B------:R-:W-:Y:S01]  /*6940*/  STL [R1+0xcc], R35 ;  /* 0x0000cc2301007387 */ /* 0x000fe20000100800 */
[----:B------:R-:W-:Y:S02]  /*6950*/  FSEL R139, R3, -INF , !P5 ;  /* 0xff800000038b7808 */ /* 0x000fe40006800000 */
[----:B------:R-:W-:Y:S02]  /*6960*/  FMNMX3.FTZ R3, R2, R173, R153, !PT ;  /* 0x000000ad02037276 */ /* 0x000fe40007810099 */
[----:B------:R-:W-:Y:S02]  /*6970*/  FMNMX3.FTZ R2, R0, R177, R157, !PT ;  /* 0x000000b100027276 */ /* 0x000fe4000781009d */
[----:B------:R-:W-:Y:S02]  /*6980*/  FMNMX3.FTZ R0, R21, R88, R85, !PT ;  /* 0x0000005815007276 */ /* 0x000fe40007810055 */
[----:B------:R-:W-:-:S02]  /*6990*/  FMNMX3.FTZ R3, R3, R150, R174, !PT ;  /* 0x0000009603037276 */ /* 0x000fc400078100ae */
[----:B------:R-:W-:Y:S01]  /*69a0*/  FMNMX3.FTZ R0, R0, R77, R80, !PT ;  /* 0x0000004d00007276 */ /* 0x000fe20007810050 */
[----:B---3--:R-:W-:Y:S01]  /*69b0*/  FFMA.FTZ R4, R15, UR5, R4 ;  /* 0x000000050f047c23 */ /* 0x008fe20008010004 */
[----:B------:R-:W-:Y:S02]  /*69c0*/  ISETP.GE.AND P5, PT, R8, R34, PT ;  /* 0x000000220800720c */ /* 0x000fe40003fa6270 */
[----:B------:R-:W-:Y:S02]  /*69d0*/  FMNMX3.FTZ R0, R0, R71, R55, !PT ;  /* 0x0000004700007276 */ /* 0x000fe40007810037 */
[----:B------:R-:W-:Y:S01]  /*69e0*/  FMNMX3.FTZ R135, R3, R158, R188, !PT ;  /* 0x0000009e03877276 */ /* 0x000fe200078100bc */
[----:B------:R-:W-:Y:S01]  /*69f0*/  FFMA.FTZ R3, R14, UR5, R10 ;  /* 0x000000050e037c23 */ /* 0x000fe2000801000a */
[----:B------:R-:W-:Y:S02]  /*6a00*/  FMNMX3.FTZ R0, R0, R68, R182, !PT ;  /* 0x0000004400007276 */ /* 0x000fe400078100b6 */
[----:B------:R-:W-:-:S02]  /*6a10*/  FSEL R149, R5, -INF , !P5 ;  /* 0xff80000005957808 */ /* 0x000fc40006800000 */
[----:B------:R-:W-:Y:S01]  /*6a20*/  ISETP.GE.AND P5, PT, R8, R35, PT ;  /* 0x000000230800720c */ /* 0x000fe20003fa6270 */
[----:B------:R-:W-:Y:S01]  /*6a30*/  FFMA.FTZ R8, R44, UR5, R6 ;  /* 0x000000052c087c23 */ /* 0x000fe20008010006 */
[----:B-1----:R-:W-:Y:S02]  /*6a40*/  FMNMX.FTZ R136, R136, R9, !PT ;  /* 0x0000000988887209 */ /* 0x002fe40007810000 */
[----:B------:R-:W-:Y:S02]  /*6a50*/  FMNMX.FTZ R135, R139, R135, !PT ;  /* 0x000000878b877209 */ /* 0x000fe40007810000 */
[----:B------:R-:W-:Y:S01]  /*6a60*/  FSEL R84, R13, -INF , !P4 ;  /* 0xff8000000d547808 */ /* 0x000fe20006000000 */
[----:B------:R-:W1:Y:S01]  /*6a70*/  SHFL.BFLY PT, R6, R136, 0x1, 0x1f ;  /* 0x0c201f0088067f89 */ /* 0x000e6200000e0000 */
[----:B------:R-:W-:Y:S01]  /*6a80*/  FSEL R191, R3, -INF , !P2 ;  /* 0xff80000003bf7808 */ /* 0x000fe20005000000 */
[----:B------:R-:W-:Y:S01]  /*6a90*/  FFMA.FTZ R3, R11, UR5, R7 ;  /* 0x000000050b037c23 */ /* 0x000fe20008010007 */
[----:B------:R-:W-:Y:S01]  /*6aa0*/  FMNMX3.FTZ R0, R0, R179, R172, !PT ;  /* 0x000000b300007276 */ /* 0x000fe200078100ac */
[----:B------:R-:W3:Y:S01]  /*6ab0*/  SHFL.BFLY PT, R5, R135, 0x2, 0x1f ;  /* 0x0c401f0087057f89 */ /* 0x000ee200000e0000 */
[----:B------:R-:W-:-:S02]  /*6ac0*/  FMNMX3.FTZ R2, R2, R151, R178, !PT ;  /* 0x0000009702027276 */ /* 0x000fc400078100b2 */
[----:B------:R-:W-:Y:S02]  /*6ad0*/  FSEL R133, R8, -INF , !P3 ;  /* 0xff80000008857808 */ /* 0x000fe40005800000 */
[----:B------:R-:W-:Y:S02]  /*6ae0*/  FSEL R190, R4, -INF , !P1 ;  /* 0xff80000004be7808 */ /* 0x000fe40004800000 */
[----:B------:R-:W-:Y:S02]  /*6af0*/  FMNMX3.FTZ R0, R0, R84, R191, !PT ;  /* 0x0000005400007276 */ /* 0x000fe400078100bf */
[----:B------:R-:W-:Y:S02]  /*6b00*/  FMNMX3.FTZ R2, R2, R155, R189, !PT ;  /* 0x0000009b02027276 */ /* 0x000fe400078100bd */
[----:B------:R-:W-:Y:S02]  /*6b10*/  FSEL R176, R3, -INF , !P5 ;  /* 0xff80000003b07808 */ /* 0x000fe40006800000 */
[----:B------:R-:W-:-:S02]  /*6b20*/  FMNMX3.FTZ R0, R0, R190, R133, !PT ;  /* 0x000000be00007276 */ /* 0x000fc40007810085 */
[----:B------:R-:W-:Y:S02]  /*6b30*/  FMNMX.FTZ R2, R149, R2, !PT ;  /* 0x0000000295027209 */ /* 0x000fe40007810000 */
[----:B------:R-:W-:-:S03]  /*6b40*/  FMNMX.FTZ R0, R176, R0, !PT ;  /* 0x00000000b0007209 */ /* 0x000fc60007810000 */
[----:B------:R-:W4:Y:S01]  /*6b50*/  SHFL.BFLY PT, R137, R2, 0x2, 0x1f ;  /* 0x0c401f0002897f89 */ /* 0x000f2200000e0000 */
[----:B-1----:R-:W-:-:S03]  /*6b60*/  FMNMX.FTZ R136, R136, R6, !PT ;  /* 0x0000000688887209 */ /* 0x002fc60007810000 */
[----:B------:R-:W1:Y:S01]  /*6b70*/  SHFL.BFLY PT, R134, R0, 0x2, 0x1f ;  /* 0x0c401f0000867f89 */ /* 0x000e6200000e0000 */
[----:B---3--:R-:W-:Y:S01]  /*6b80*/  FMNMX.FTZ R135, R135, R5, !PT ;  /* 0x0000000587877209 */ /* 0x008fe20007810000 */
[C---:B--2---:R-:W-:Y:S01]  /*6b90*/  FMUL.FTZ R4, R136.reuse, UR4 ;  /* 0x0000000488047c20 */ /* 0x044fe20008410000 */
[----:B------:R-:W-:Y:S01]  /*6ba0*/  FSETP.NEU.FTZ.AND P1, PT, R136, -INF , PT ;  /* 0xff8000008800780b */ /* 0x000fe20003f3d000 */
[----:B------:R-:W-:Y:S03]  /*6bb0*/  STL [R1+0xd0], R136 ;  /* 0x0000d08801007387 */ /* 0x000fe60000100800 */
[----:B------:R-:W-:Y:S01]  /*6bc0*/  FSEL R4, R4, RZ, P1 ;  /* 0x000000ff04047208 */ /* 0x000fe20000800000 */
[----:B------:R-:W2:Y:S04]  /*6bd0*/  SHFL.BFLY PT, R5, R135, 0x1, 0x1f ;  /* 0x0c201f0087057f89 */ /* 0x000ea800000e0000 */
[----:B------:R-:W-:-:S04]  /*6be0*/  FFMA.FTZ R3, R72, UR4, -R4 ;  /* 0x0000000448037c23 */ /* 0x000fc80008010804 */
[----:B------:R3:W-:Y:S01]  /*6bf0*/  MUFU.EX2 R30, R3 ;  /* 0x00000003001e7308 */ /* 0x0007e20000000800 */
[----:B----4-:R-:W-:Y:S01]  /*6c00*/  FMNMX.FTZ R137, R2, R137, !PT ;  /* 0x0000008902897209 */ /* 0x010fe20007810000 */
[--C-:B------:R-:W-:Y:S01]  /*6c10*/  FFMA.FTZ R2, R23, UR4, -R4.reuse ;  /* 0x0000000417027c23 */ /* 0x100fe20008010804 */
[----:B-1----:R-:W-:Y:S01]  /*6c20*/  FMNMX.FTZ R134, R0, R134, !PT ;  /* 0x0000008600867209 */ /* 0x002fe20007810000 */
[--C-:B------:R-:W-:Y:S02]  /*6c30*/  FFMA.FTZ R0, R54, UR4, -R4.reuse ;  /* 0x0000000436007c23 */ /* 0x100fe40008010804 */
[----:B------:R-:W1:Y:S01]  /*6c40*/  MUFU.EX2 R29, R2 ;  /* 0x00000002001d7308 */ /* 0x000e620000000800 */
[----:B------:R-:W4:Y:S01]  /*6c50*/  SHFL.BFLY PT, R6, R137, 0x1, 0x1f ;  /* 0x0c201f0089067f89 */ /* 0x000f2200000e0000 */
[--C-:B---3--:R-:W-:Y:S02]  /*6c60*/  FFMA.FTZ R3, R51, UR4, -R4.reuse ;  /* 0x0000000433037c23 */ /* 0x108fe40008010804 */
[----:B------:R-:W3:Y:S01]  /*6c70*/  MUFU.EX2 R0, R0 ;  /* 0x0000000000007308 */ /* 0x000ee20000000800 */
[----:B--2---:R-:W-:Y:S01]  /*6c80*/  FMNMX.FTZ R135, R135, R5, !PT ;  /* 0x0000000587877209 */ /* 0x004fe20007810000 */
[----:B------:R-:W2:Y:S01]  /*6c90*/  SHFL.BFLY PT, R7, R134, 0x1, 0x1f ;  /* 0x0c201f0086077f89 */ /* 0x000ea200000e0000 */
[--C-:B------:R-:W-:Y:S01]  /*6ca0*/  FFMA.FTZ R5, R41, UR4, -R4.reuse ;  /* 0x0000000429057c23 */ /* 0x100fe20008010804 */
[----:B------:R4:W-:Y:S01]  /*6cb0*/  MUFU.EX2 R33, R3 ;  /* 0x0000000300217308 */ /* 0x0009e20000000800 */
[----:B------:R-:W-:Y:S01]  /*6cc0*/  FSETP.NEU.FTZ.AND P1, PT, R135, -INF , PT ;  /* 0xff8000008700780b */ /* 0x000fe20003f3d000 */
[----:B-1----:R-:W-:Y:S01]  /*6cd0*/  STL [R1+0x58], R29 ;  /* 0x0000581d01007387 */ /* 0x002fe20000100800 */
[----:B------:R-:W-:-:S03]  /*6ce0*/  FFMA.FTZ R2, R48, UR4, -R4 ;  /* 0x0000000430027c23 */ /* 0x000fc60008010804 */
[----:B------:R-:W-:Y:S01]  /*6cf0*/  STL [R1+0x54], R30 ;  /* 0x0000541e01007387 */ /* 0x000fe20000100800 */
[----:B------:R1:W-:Y:S03]  /*6d00*/  MUFU.EX2 R232, R2 ;  /* 0x0000000200e87308 */ /* 0x0003e60000000800 */
[----:B---3--:R3:W-:Y:S01]  /*6d10*/  STL [R1+0x60], R0 ;  /* 0x0000600001007387 */ /* 0x0087e20000100800 */
[----:B----4-:R-:W-:Y:S01]  /*6d20*/  FMUL.FTZ R3, R135, UR4 ;  /* 0x0000000487037c20 */ /* 0x010fe20008410000 */
[----:B------:R-:W-:Y:S02]  /*6d30*/  FMNMX.FTZ R137, R137, R6, !PT ;  /* 0x0000000689897209 */ /* 0x000fe40007810000 */
[----:B------:R4:W-:Y:S01]  /*6d40*/  STL [R1+0xd4], R135 ;  /* 0x0000d48701007387 */ /* 0x0009e20000100800 */
[----:B------:R4:W-:Y:S01]  /*6d50*/  MUFU.EX2 R208, R5 ;  /* 0x0000000500d07308 */ /* 0x0009e20000000800 */
[----:B-1----:R-:W-:-:S02]  /*6d60*/  LOP3.LUT R2, R161, 0x200, R162, 0xf8, !PT ;  /* 0x00000200a1027812 */ /* 0x002fc400078ef8a2 */
[----:B--2---:R-:W-:Y:S01]  /*6d70*/  FMNMX.FTZ R134, R134, R7, !PT ;  /* 0x0000000786867209 */ /* 0x004fe20007810000 */
[----:B---3--:R-:W-:Y:S01]  /*6d80*/  FFMA.FTZ R0, R45, UR4, -R4 ;  /* 0x000000042d007c23 */ /* 0x008fe20008010804 */
[----:B----4-:R-:W2:Y:S01]  /*6d90*/  LDL.LU R135, [R1+0x60] ;  /* 0x0000600001877983 */ /* 0x010ea20000300800 */
[----:B------:R-:W-:Y:S02]  /*6da0*/  FSEL R3, R3, RZ, P1 ;  /* 0x000000ff03037208 */ /* 0x000fe40000800000 */
[----:B------:R1:W3:Y:S01]  /*6db0*/  MUFU.EX2 R205, R0 ;  /* 0x0000000000cd7308 */ /* 0x0002e20000000800 */
[----:B------:R-:W-:Y:S01]  /*6dc0*/  LEA R44, R2, UR6, 0x1 ;  /* 0x00000006022c7c11 */ /* 0x000fe2000f8e08ff */
[C---:B------:R-:W-:Y:S01]  /*6dd0*/  FMUL.FTZ R2, R137.reuse, UR4 ;  /* 0x0000000489027c20 */ /* 0x040fe20008410000 */
[----:B------:R-:W-:Y:S01]  /*6de0*/  FSETP.NEU.FTZ.AND P1, PT, R137, -INF , PT ;  /* 0xff8000008900780b */ /* 0x000fe20003f3d000 */
[--C-:B------:R-:W-:Y:S01]  /*6df0*/  FFMA.FTZ R5, R18, UR4, -R3.reuse ;  /* 0x0000000412057c23 */ /* 0x100fe20008010803 */
[----:B------:R-:W-:Y:S01]  /*6e00*/  FFMA.FTZ R6, R63, UR4, -R3 ;  /* 0x000000043f067c23 */ /* 0x000fe20008010803 */
[----:B------:R-:W-:Y:S01]  /*6e10*/  IMAD.IADD R45, R160, 0x1, R44 ;  /* 0x00000001a02d7824 */ /* 0x000fe200078e022c */
[----:B------:R-:W-:Y:S01]  /*6e20*/  FSEL R2, R2, RZ, P1 ;  /* 0x000000ff02027208 */ /* 0x000fe20000800000 */
[----:B------:R4:W-:Y:S01]  /*6e30*/  MUFU.EX2 R231, R5 ;  /* 0x0000000500e77308 */ /* 0x0009e20000000800 */
[----:B-1----:R-:W-:-:S03]  /*6e40*/  FFMA.FTZ R0, R31, UR4, -R4 ;  /* 0x000000041f007c23 */ /* 0x002fc60008010804 */
[----:B------:R-:W-:Y:S01]  /*6e50*/  MUFU.EX2 R206, R6 ;  /* 0x0000000600ce7308 */ /* 0x000fe20000000800 */
[----:B------:R-:W1:Y:S03]  /*6e60*/  LDSM.16.MT88.4 R16, [R45+0xc000] ;  /* 0x00c000002d10783b */ /* 0x000e660000004200 */
[----:B------:R3:W-:Y:S01]  /*6e70*/  MUFU.EX2 R200, R0 ;  /* 0x0000000000c87308 */ /* 0x0007e20000000800 */
[----:B------:R1:W-:Y:S01]  /*6e80*/  STL [R1+0xd8], R137 ;  /* 0x0000d88901007387 */ /* 0x0003e20000100800 */
[--C-:B----4-:R-:W-:Y:S01]  /*6e90*/  FFMA.FTZ R5, R74, UR4, -R3.reuse ;  /* 0x000000044a057c23 */ /* 0x110fe20008010803 */
[----:B------:R-:W-:Y:S02]  /*6ea0*/  FSETP.NEU.FTZ.AND P1, PT, R134, -INF , PT ;  /* 0xff8000008600780b */ /* 0x000fe40003f3d000 */
[----:B------:R-:W4:Y:S01]  /*6eb0*/  LDSM.16.MT88.4 R36, [R45+0xe000] ;  /* 0x00e000002d24783b */ /* 0x000f220000004200 */
[----:B------:R3:W3:Y:S01]  /*6ec0*/  MUFU.EX2 R136, R5 ;  /* 0x0000000500887308 */ /* 0x0006e20000000800 */
[----:B------:R-:W-:Y:S01]  /*6ed0*/  F2FP.BF16.F32.PACK_AB R28, R30, R29 ;  /* 0x0000001d1e1c723e */ /* 0x000fe200000010ff */
[--C-:B------:R-:W-:Y:S01]  /*6ee0*/  FFMA.FTZ R7, R46, UR4, -R3.reuse ;  /* 0x000000042e077c23 */ /* 0x100fe20008010803 */
[----:B------:R-:W-:Y:S01]  /*6ef0*/  LDSM.16.MT88.4 R120, [R44+0xe000] ;  /* 0x00e000002c78783b */ /* 0x000fe20000004200 */
[----:B---3--:R-:W-:Y:S01]  /*6f00*/  FFMA.FTZ R0, R86, UR4, -R3 ;  /* 0x0000000456007c23 */ /* 0x008fe20008010803 */
[----:B------:R-:W-:-:S02]  /*6f10*/  FFMA.FTZ R6, R87, UR4, -R2 ;  /* 0x0000000457067c23 */ /* 0x000fc40008010802 */
[----:B------:R-:W-:Y:S01]  /*6f20*/  LDSM.16.MT88.4 R100, [R44+0xe800] ;  /* 0x00e800002c64783b */ /* 0x000fe20000004200 */
[----:B------:R3:W4:Y:S01]  /*6f30*/  MUFU.EX2 R8, R0 ;  /* 0x0000000000087308 */ /* 0x0007220000000800 */
[----:B------:R-:W-:Y:S02]  /*6f40*/  F2FP.BF16.F32.PACK_AB R20, R205, R232 ;  /* 0x000000e8cd14723e */ /* 0x000fe400000010ff */
[----:B------:R-:W-:Y:S01]  /*6f50*/  LDSM.16.MT88.4 R108, [R44+0xc000] ;  /* 0x00c000002c6c783b */ /* 0x000fe20000004200 */
[--C-:B------:R-:W-:Y:S01]  /*6f60*/  FFMA.FTZ R5, R12, UR4, -R2.reuse ;  /* 0x000000040c057c23 */ /* 0x100fe20008010802 */
[----:B------:R1:W-:Y:S01]  /*6f70*/  MUFU.EX2 R112, R6 ;  /* 0x0000000600707308 */ /* 0x0003e20000000800 */
[----:B------:R-:W-:Y:S01]  /*6f80*/  F2FP.BF16.F32.PACK_AB R31, R206, R136 ;  /* 0x00000088ce1f723e */ /* 0x000fe200000010ff */
[----:B------:R-:W2:Y:S02]  /*6f90*/  LDSM.16.MT88.4 R12, [R45+0xc800] ;  /* 0x00c800002d0c783b */ /* 0x000ea40000004200 */
[----:B------:R1:W4:Y:S01]  /*6fa0*/  MUFU.EX2 R229, R5 ;  /* 0x0000000500e57308 */ /* 0x0003220000000800 */
[----:B---3--:R-:W-:Y:S01]  /*6fb0*/  FMUL.FTZ R0, R134, UR4 ;  /* 0x0000000486007c20 */ /* 0x008fe20008410000 */
[----:B-1----:R-:W-:-:S04]  /*6fc0*/  FFMA.FTZ R6, R76, UR4, -R2 ;  /* 0x000000044c067c23 */ /* 0x002fc80008010802 */
[----:B------:R-:W-:Y:S01]  /*6fd0*/  FSEL R0, R0, RZ, P1 ;  /* 0x000000ff00007208 */ /* 0x000fe20000800000 */
[----:B------:R-:W-:Y:S01]  /*6fe0*/  FFMA.FTZ R5, R79, UR4, -R2 ;  /* 0x000000044f057c23 */ /* 0x000fe20008010802 */
[----:B------:R1:W-:Y:S04]  /*6ff0*/  MUFU.EX2 R238, R6 ;  /* 0x0000000600ee7308 */ /* 0x0003e80000000800 */
[----:B------:R3:W4:Y:S01]  /*7000*/  MUFU.EX2 R35, R5 ;  /* 0x0000000500237308 */ /* 0x0007220000000800 */
[--C-:B-1----:R-:W-:Y:S01]  /*7010*/  FFMA.FTZ R6, R88, UR4, -R0.reuse ;  /* 0x0000000458067c23 */ /* 0x102fe20008010800 */
[----:B---3--:R-:W-:-:S03]  /*7020*/  FFMA.FTZ R5, R21, UR4, -R0 ;  /* 0x0000000415057c23 */ /* 0x008fc60008010800 */
[----:B------:R1:W-:Y:S04]  /*7030*/  MUFU.EX2 R137, R6 ;  /* 0x0000000600897308 */ /* 0x0003e80000000800 */
[----:B------:R3:W4:Y:S01]  /*7040*/  MUFU.EX2 R228, R5 ;  /* 0x0000000500e47308 */ /* 0x0007220000000800 */
[--C-:B-1----:R-:W-:Y:S01]  /*7050*/  FFMA.FTZ R6, R77, UR4, -R0.reuse ;  /* 0x000000044d067c23 */ /* 0x102fe20008010800 */
[----:B---3--:R-:W-:-:S03]  /*7060*/  FFMA.FTZ R5, R85, UR4, -R0 ;  /* 0x0000000455057c23 */ /* 0x008fc60008010800 */
[----:B------:R-:W-:Y:S04]  /*7070*/  MUFU.EX2 R233, R6 ;  /* 0x0000000600e97308 */ /* 0x000fe80000000800 */
[----:B------:R1:W3:Y:S01]  /*7080*/  MUFU.EX2 R34, R5 ;  /* 0x0000000500227308 */ /* 0x0002e20000000800 */
[----:B----4-:R-:W-:Y:S02]  /*7090*/  F2FP.BF16.F32.PACK_AB R29, R8, R231 ;  /* 0x000000e7081d723e */ /* 0x010fe400000010ff */
[----:B------:R-:W-:Y:S02]  /*70a0*/  F2FP.BF16.F32.PACK_AB R24, R112, R229 ;  /* 0x000000e57018723e */ /* 0x000fe400000010ff */
[----:B------:R-:W-:Y:S01]  /*70b0*/  F2FP.BF16.F32.PACK_AB R26, R238, R35 ;  /* 0x00000023ee1a723e */ /* 0x000fe200000010ff */
[----:B-1----:R-:W-:-:S04]  /*70c0*/  FFMA.FTZ R5, R62, UR4, -R3 ;  /* 0x000000043e057c23 */ /* 0x002fc80008010803 */
[----:B------:R1:W-:Y:S01]  /*70d0*/  MUFU.EX2 R230, R5 ;  /* 0x0000000500e67308 */ /* 0x0003e20000000800 */
[----:B------:R-:W-:Y:S02]  /*70e0*/  F2FP.BF16.F32.PACK_AB R25, R137, R228 ;  /* 0x000000e48919723e */ /* 0x000fe400000010ff */
[----:B---3--:R-:W-:Y:S01]  /*70f0*/  F2FP.BF16.F32.PACK_AB R27, R233, R34 ;  /* 0x00000022e91b723e */ /* 0x008fe200000010ff */
[----:B-1----:R-:W-:-:S04]  /*7100*/  FFMA.FTZ R5, R47, UR4, -R3 ;  /* 0x000000042f057c23 */ /* 0x002fc80008010803 */
[----:B------:R1:W-:Y:S02]  /*7110*/  MUFU.EX2 R47, R5 ;  /* 0x00000005002f7308 */ /* 0x0003e40000000800 */
[----:B------:R-:W-:Y:S01]  /*7120*/  HMMA.16816.F32.BF16 R60, R24, R16, RZ ;  /* 0x00000010183c723c */ /* 0x000fe200000418ff */
[----:B------:R-:W-:Y:S01]  /*7130*/  FFMA.FTZ R6, R50, UR4, -R3 ;  /* 0x0000000432067c23 */ /* 0x000fe20008010803 */
[----:B-1----:R-:W-:-:S04]  /*7140*/  FFMA.FTZ R5, R69, UR4, -R2 ;  /* 0x0000000445057c23 */ /* 0x002fc80008010802 */
[----:B------:R1:W-:Y:S01]  /*7150*/  MUFU.EX2 R204, R5 ;  /* 0x0000000500cc7308 */ /* 0x0003e20000000800 */
[----:B------:R-:W-:Y:S03]  /*7160*/  STL [R1+0x3c], R8 ;  /* 0x00003c0801007387 */ /* 0x000fe60000100800 */
[----:B------:R3:W4:Y:S01]  /*7170*/  MUFU.EX2 R32, R6 ;  /* 0x0000000600207308 */ /* 0x0007220000000800 */
[----:B------:R-:W2:Y:S01]  /*7180*/  LDSM.16.MT88.4 R8, [R45+0xe800] ;  /* 0x00e800002d08783b */ /* 0x000ea20000004200 */
[----:B-1----:R-:W-:-:S04]  /*7190*/  FFMA.FTZ R5, R80, UR4, -R0 ;  /* 0x0000000450057c23 */ /* 0x002fc80008010800 */
[----:B------:R1:W-:Y:S01]  /*71a0*/  MUFU.EX2 R234, R5 ;  /* 0x0000000500ea7308 */ /* 0x0003e20000000800 */
[----:B---3--:R-:W-:-:S03]  /*71b0*/  FFMA.FTZ R6, R78, UR4, -R2 ;  /* 0x000000044e067c23 */ /* 0x008fc60008010802 */
[----:B------:R3:W4:Y:S01]  /*71c0*/  MUFU.EX2 R202, R7 ;  /* 0x0000000700ca7308 */ /* 0x0007220000000800 */
[C---:B------:R-:W-:Y:S08]  /*71d0*/  HMMA.16816.F32.BF16 R56, R24.reuse, R18, RZ ;  /* 0x000000121838723c */ /* 0x040ff000000418ff */
[C---:B------:R-:W-:Y:S01]  /*71e0*/  HMMA.16816.F32.BF16 R40, R24.reuse, R36, RZ ;  /* 0x000000241828723c */ /* 0x040fe200000418ff */
[----:B-1----:R-:W-:Y:S01]  /*71f0*/  VIADD R5, R44, 0xc040 ;  /* 0x0000c0402c057836 */ /* 0x002fe20000000000 */
[----:B------:R1:W2:Y:S06]  /*7200*/  MUFU.EX2 R132, R6 ;  /* 0x0000000600847308 */ /* 0x0002ac0000000800 */
[----:B------:R-:W-:Y:S01]  /*7210*/  HMMA.16816.F32.BF16 R72, R24, R38, RZ ;  /* 0x000000261848723c */ /* 0x000fe200000418ff */
[--C-:B---3--:R-:W-:Y:S01]  /*7220*/  FFMA.FTZ R7, R52, UR4, -R2.reuse ;  /* 0x0000000434077c23 */ /* 0x108fe20008010802 */
[----:B----4-:R-:W-:Y:S01]  /*7230*/  F2FP.BF16.F32.PACK_AB R21, R32, R230 ;  /* 0x000000e62015723e */ /* 0x010fe200000010ff */
[----:B------:R-:W-:Y:S01]  /*7240*/  LDSM.16.MT88.4 R76, [R44+0xc800] ;  /* 0x00c800002c4c783b */ /* 0x000fe20000004200 */
[----:B-1----:R-:W-:-:S04]  /*7250*/  FFMA.FTZ R6, R49, UR4, -R2 ;  /* 0x0000000431067c23 */ /* 0x002fc80008010802 */
[----:B------:R1:W-:Y:S04]  /*7260*/  MUFU.EX2 R203, R6 ;  /* 0x0000000600cb7308 */ /* 0x0003e80000000800 */
[----:B------:R3:W-:Y:S01]  /*7270*/  MUFU.EX2 R85, R7 ;  /* 0x0000000700557308 */ /* 0x0007e20000000800 */
[----:B-1----:R-:W-:-:S04]  /*7280*/  FFMA.FTZ R6, R71, UR4, -R0 ;  /* 0x0000000447067c23 */ /* 0x002fc80008010800 */
[----:B------:R1:W4:Y:S01]  /*7290*/  MUFU.EX2 R87, R6 ;  /* 0x0000000600577308 */ /* 0x0003220000000800 */
[----:B---3--:R-:W-:-:S04]  /*72a0*/  FFMA.FTZ R7, R55, UR4, -R0 ;  /* 0x0000000437077c23 */ /* 0x008fc80008010800 */
[----:B------:R-:W-:Y:S01]  /*72b0*/  MUFU.EX2 R201, R7 ;  /* 0x0000000700c97308 */ /* 0x000fe20000000800 */
[----:B-1----:R-:W-:-:S04]  /*72c0*/  FFMA.FTZ R6, R68, UR4, -R0 ;  /* 0x0000000444067c23 */ /* 0x002fc80008010800 */
[----:B------:R-:W1:Y:S01]  /*72d0*/  MUFU.EX2 R86, R6 ;  /* 0x0000000600567308 */ /* 0x000e620000000800 */
[----:B------:R-:W-:Y:S02]  /*72e0*/  F2FP.BF16.F32.PACK_AB R22, R200, R208 ;  /* 0x000000d0c816723e */ /* 0x000fe400000010ff */
[----:B------:R-:W-:Y:S02]  /*72f0*/  F2FP.BF16.F32.PACK_AB R23, R202, R47 ;  /* 0x0000002fca17723e */ /* 0x000fe400000010ff */
[----:B--2---:R-:W-:-:S07]  /*7300*/  F2FP.BF16.F32.PACK_AB R30, R33, R135 ;  /* 0x00000087211e723e */ /* 0x004fce00000010ff */
[----:B------:R-:W-:Y:S01]  /*7310*/  HMMA.16816.F32.BF16 R64, R28, R16, RZ ;  /* 0x000000101c40723c */ /* 0x000fe200000418ff */
[----:B------:R-:W-:-:S04]  /*7320*/  IADD3 R16, PT, PT, R44, 0xc000, RZ ;  /* 0x0000c0002c107810 */ /* 0x000fc80007ffe0ff */
[----:B------:R-:W-:-:S05]  /*7330*/  @P0 IADD3 R5, PT, PT, R16, -0x40, RZ ;  /* 0xffffffc010050810 */ /* 0x000fca0007ffe0ff */
[----:B------:R-:W-:Y:S01]  /*7340*/  IMAD.IADD R46, R160, 0x1, R5 ;  /* 0x00000001a02e7824 */ /* 0x000fe200078e0205 */
[----:B------:R-:W2:Y:S04]  /*7350*/  LDSM.16.MT88.4 R116, [R5] ;  /* 0x000000000574783b */ /* 0x000ea80000004200 */
[----:B------:R-:W3:Y:S01]  /*7360*/  LDSM.16.MT88.4 R140, [R46] ;  /* 0x000000002e8c783b */ /* 0x000ee20000004200 */
[----:B------:R-:W-:Y:S03]  /*7370*/  HMMA.16816.F32.BF16 R52, R28, R18, RZ ;  /* 0x000000121c34723c */ /* 0x000fe600000418ff */
[----:B------:R-:W3:Y:S04]  /*7380*/  LDSM.16.MT88.4 R104, [R5+0x2000] ;  /* 0x002000000568783b */ /* 0x000ee80000004200 */
[----:B------:R-:W3:Y:S04]  /*7390*/  LDSM.16.MT88.4 R80, [R46+0x800] ;  /* 0x000800002e50783b */ /* 0x000ee80000004200 */
[----:B------:R-:W3:Y:S01]  /*73a0*/  LDSM.16.MT88.4 R92, [R5+0x800] ;  /* 0x00080000055c783b */ /* 0x000ee20000004200 */
[----:B------:R-:W-:-:S02]  /*73b0*/  F2FP.BF16.F32.PACK_AB R16, R204, R132 ;  /* 0x00000084cc10723e */ /* 0x000fc400000010ff */
[----:B----4-:R-:W-:Y:S02]  /*73c0*/  F2FP.BF16.F32.PACK_AB R17, R87, R234 ;  /* 0x000000ea5711723e */ /* 0x010fe400000010ff */
[----:B------:R-:W-:Y:S02]  /*73d0*/  F2FP.BF16.F32.PACK_AB R18, R203, R85 ;  /* 0x00000055cb12723e */ /* 0x000fe400000010ff */
[----:B-1----:R-:W-:Y:S01]  /*73e0*/  F2FP.BF16.F32.PACK_AB R19, R86, R201 ;  /* 0x000000c95613723e */ /* 0x002fe200000010ff */
[----:B------:R-:W-:Y:S08]  /*73f0*/  HMMA.16816.F32.BF16 R48, R28, R36, RZ ;  /* 0x000000241c30723c */ /* 0x000ff000000418ff */
[-C--:B------:R-:W-:Y:S08]  /*7400*/  HMMA.16816.F32.BF16 R160, R20, R12.reuse, R64 ;  /* 0x0000000c14a0723c */ /* 0x080ff00000041840 */
[C---:B------:R-:W-:Y:S08]  /*7410*/  HMMA.16816.F32.BF16 R164, R16.reuse, R12, R60 ;  /* 0x0000000c10a4723c */ /* 0x040ff0000004183c */
[-C--:B------:R-:W-:Y:S08]  /*7420*/  HMMA.16816.F32.BF16 R168, R16, R14.reuse, R56 ;  /* 0x0000000e10a8723c */ /* 0x080ff00000041838 */
[----:B------:R-:W-:Y:S08]  /*7430*/  HMMA.16816.F32.BF16 R88, R20, R14, R52 ;  /* 0x0000000e1458723c */ /* 0x000ff00000041834 */
[----:B------:R-:W-:Y:S08]  /*7440*/  HMMA.16816.F32.BF16 R144, R16, R8, R40 ;  /* 0x000000081090723c */ /* 0x000ff00000041828 */
[C---:B------:R-:W-:Y:S08]  /*7450*/  HMMA.16816.F32.BF16 R36, R28.reuse, R38, RZ ;  /* 0x000000261c24723c */ /* 0x040ff000000418ff */
[-C--:B------:R-:W-:Y:S08]  /*7460*/  HMMA.16816.F32.BF16 R40, R28, R120.reuse, RZ ;  /* 0x000000781c28723c */ /* 0x080ff000000418ff */
[----:B------:R-:W-:Y:S08]  /*7470*/  HMMA.16816.F32.BF16 R12, R24, R120, RZ ;  /* 0x00000078180c723c */ /* 0x000ff000000418ff */
[----:B------:R-:W-:Y:S01]  /*7480*/  HMMA.16816.F32.BF16 R128, R16, R10, R72 ;  /* 0x0000000a1080723c */ /* 0x000fe20000041848 */
[----:B------:R-:W1:Y:S07]  /*7490*/  LDSM.16.MT88.4 R72, [R5+0x2800] ;  /* 0x002800000548783b */ /* 0x000e6e0000004200 */
[-C--:B--2---:R-:W-:Y:S08]  /*74a0*/  HMMA.16816.F32.BF16 R60, R28, R116.reuse, RZ ;  /* 0x000000741c3c723c */ /* 0x084ff000000418ff */
[----:B------:R-:W-:Y:S01]  /*74b0*/  HMMA.16816.F32.BF16 R56, R24, R116, RZ ;  /* 0x000000741838723c */ /* 0x000fe200000418ff */
[----:B------:R-:W-:-:S02]  /*74c0*/  MOV R116, R112 ;  /* 0x0000007000747202 */ /* 0x000fc40000000f00 */
[----:B------:R-:W2:Y:S05]  /*74d0*/  LDSM.16.MT88.4 R112, [R46+0x2000] ;  /* 0x002000002e70783b */ /* 0x000eaa0000004200 */
[----:B---3--:R-:W-:Y:S01]  /*74e0*/  HMMA.16816.F32.BF16 R52, R28, R140, RZ ;  /* 0x0000008c1c34723c */ /* 0x008fe200000418ff */
[--C-:B------:R-:W-:Y:S01]  /*74f0*/  FFMA.FTZ R6, R175, UR4, -R4.reuse ;  /* 0x00000004af067c23 */ /* 0x100fe20008010804 */
[----:B------:R-:W-:-:S06]  /*7500*/  FFMA.FTZ R7, R156, UR4, -R4 ;  /* 0x000000049c077c23 */ /* 0x000fcc0008010804 */
[C---:B------:R-:W-:Y:S08]  /*7510*/  HMMA.16816.F32.BF16 R96, R20.reuse, R8, R48 ;  /* 0x000000081460723c */ /* 0x040ff00000041830 */
[C---:B------:R-:W-:Y:S08]  /*7520*/  HMMA.16816.F32.BF16 R124, R20.reuse, R10, R36 ;  /* 0x0000000a147c723c */ /* 0x040ff00000041824 */
[-C--:B------:R-:W-:Y:S01]  /*7530*/  HMMA.16816.F32.BF16 R8, R20, R100.reuse, R40 ;  /* 0x000000641408723c */ /* 0x080fe20000041828 */
[----:B------:R-:W-:Y:S07]  /*7540*/  LDSM.16.MT88.4 R40, [R45+0xd000] ;  /* 0x00d000002d28783b */ /* 0x000fee0000004200 */
[----:B------:R-:W-:Y:S01]  /*7550*/  HMMA.16816.F32.BF16 R244, R16, R100, R12 ;  /* 0x0000006410f4723c */ /* 0x000fe2000004180c */
[----:B------:R-:W-:-:S02]  /*7560*/  IMAD.MOV.U32 R100, RZ, RZ, R32 ;  /* 0x000000ffff647224 */ /* 0x000fc400078e0020 */
[----:B------:R3:W4:Y:S05]  /*7570*/  MUFU.EX2 R32, R6 ;  /* 0x0000000600207308 */ /* 0x00072a0000000800 */
[----:B------:R-:W-:Y:S01]  /*7580*/  HMMA.16816.F32.BF16 R48, R24, R140, RZ ;  /* 0x0000008c1830723c */ /* 0x000fe200000418ff */
[----:B------:R1:W-:Y:S07]  /*7590*/  MUFU.EX2 R141, R7 ;  /* 0x00000007008d7308 */ /* 0x0003ee0000000800 */
[----:B------:R-:W-:Y:S01]  /*75a0*/  HMMA.16816.F32.BF16 R12, R28, R104, RZ ;  /* 0x000000681c0c723c */ /* 0x000fe200000418ff */
[----:B---3--:R-:W-:-:S07]  /*75b0*/  FFMA.FTZ R6, R152, UR4, -R4 ;  /* 0x0000000498067c23 */ /* 0x008fce0008010804 */
[----:B------:R-:W-:Y:S01]  /*75c0*/  HMMA.16816.F32.BF16 R36, R24, R104, RZ ;  /* 0x000000681824723c */ /* 0x000fe200000418ff */
[--C-:B-1----:R-:W-:Y:S01]  /*75d0*/  FFMA.FTZ R7, R180, UR4, -R3.reuse ;  /* 0x00000004b4077c23 */ /* 0x102fe20008010803 */
[----:B------:R1:W-:Y:S06]  /*75e0*/  MUFU.EX2 R105, R6 ;  /* 0x0000000600697308 */ /* 0x0003ec0000000800 */
[----:B------:R-:W-:Y:S01]  /*75f0*/  HMMA.16816.F32.BF16 R224, R20, R80, R52 ;  /* 0x0000005014e0723c */ /* 0x000fe20000041834 */
[----:B------:R-:W3:Y:S07]  /*7600*/  LDSM.16.MT88.4 R52, [R46+0x2800] ;  /* 0x002800002e34783b */ /* 0x000eee0000004200 */
[----:B------:R-:W-:Y:S01]  /*7610*/  HMMA.16816.F32.BF16 R196, R16, R92, R56 ;  /* 0x0000005c10c4723c */ /* 0x000fe20000041838 */
[--C-:B-1----:R-:W-:Y:S01]  /*7620*/  FFMA.FTZ R6, R173, UR4, -R3.reuse ;  /* 0x00000004ad067c23 */ /* 0x102fe20008010803 */
[----:B------:R1:W3:Y:S04]  /*7630*/  MUFU.EX2 R56, R7 ;  /* 0x0000000700387308 */ /* 0x0002e80000000800 */
[----:B------:R2:W3:Y:S01]  /*7640*/  MUFU.EX2 R180, R6 ;  /* 0x0000000600b47308 */ /* 0x0004e20000000800 */
[--C-:B-1----:R-:W-:Y:S01]  /*7650*/  FFMA.FTZ R7, R153, UR4, -R3.reuse ;  /* 0x0000000499077c23 */ /* 0x102fe20008010803 */
[----:B--2---:R-:W-:-:S03]  /*7660*/  FFMA.FTZ R6, R150, UR4, -R3 ;  /* 0x0000000496067c23 */ /* 0x004fc60008010803 */
[----:B------:R1:W-:Y:S04]  /*7670*/  MUFU.EX2 R104, R7 ;  /* 0x0000000700687308 */ /* 0x0003e80000000800 */
[----:B------:R2:W-:Y:S01]  /*7680*/  MUFU.EX2 R117, R6 ;  /* 0x0000000600757308 */ /* 0x0005e20000000800 */
[----:B------:R-:W-:Y:S01]  /*7690*/  HMMA.16816.F32.BF16 R248, R20, R72, R12 ;  /* 0x0000004814f8723c */ /* 0x000fe2000004180c */
[--C-:B-1----:R-:W-:Y:S01]  /*76a0*/  FFMA.FTZ R7, R181, UR4, -R2.reuse ;  /* 0x00000004b5077c23 */ /* 0x102fe20008010802 */
[----:B--2---:R-:W-:-:S03]  /*76b0*/  FFMA.FTZ R6, R177, UR4, -R2 ;  /* 0x00000004b1067c23 */ /* 0x004fc60008010802 */
[----:B------:R1:W-:Y:S03]  /*76c0*/  MUFU.EX2 R153, R7 ;  /* 0x0000000700997308 */ /* 0x0003e60000000800 */
[C---:B------:R-:W-:Y:S01]  /*76d0*/  HMMA.16816.F32.BF16 R212, R16.reuse, R72, R36 ;  /* 0x0000004810d4723c */ /* 0x040fe20000041824 */
[----:B------:R-:W2:Y:S01]  /*76e0*/  LDSM.16.MT88.4 R36, [R45+0xf000] ;  /* 0x00f000002d24783b */ /* 0x000ea20000004200 */
[----:B------:R4:W-:Y:S06]  /*76f0*/  MUFU.EX2 R181, R6 ;  /* 0x0000000600b57308 */ /* 0x0009ec0000000800 */
[----:B------:R-:W-:Y:S01]  /*7700*/  HMMA.16816.F32.BF16 R220, R16, R80, R48 ;  /* 0x0000005010dc723c */ /* 0x000fe20000041830 */
[--C-:B-1----:R-:W-:Y:S01]  /*7710*/  FFMA.FTZ R7, R157, UR4, -R2.reuse ;  /* 0x000000049d077c23 */ /* 0x102fe20008010802 */
[----:B----4-:R-:W-:-:S03]  /*7720*/  FFMA.FTZ R6, R151, UR4, -R2 ;  /* 0x0000000497067c23 */ /* 0x010fc60008010802 */
[----:B------:R1:W-:Y:S03]  /*7730*/  MUFU.EX2 R72, R7 ;  /* 0x0000000700487308 */ /* 0x0003e60000000800 */
[----:B------:R-:W-:Y:S01]  /*7740*/  HMMA.16816.F32.BF16 R48, R28, R112, RZ ;  /* 0x000000701c30723c */ /* 0x000fe200000418ff */
[--C-:B-1----:R-:W-:Y:S01]  /*7750*/  FFMA.FTZ R7, R182, UR4, -R0.reuse ;  /* 0x00000004b6077c23 */ /* 0x102fe20008010800 */
[----:B------:R-:W-:Y:S02]  /*7760*/  MOV R182, R32 ;  /* 0x0000002000b67202 */ /* 0x000fe40000000f00 */
[----:B------:R1:W-:Y:S02]  /*7770*/  MUFU.EX2 R32, R6 ;  /* 0x0000000600207308 */ /* 0x0003e40000000800 */
[----:B-1----:R-:W-:-:S04]  /*7780*/  FFMA.FTZ R6, R179, UR4, -R0 ;  /* 0x00000004b3067c23 */ /* 0x002fc80008010800 */
[----:B------:R1:W-:Y:S01]  /*7790*/  MUFU.EX2 R73, R6 ;  /* 0x0000000600497308 */ /* 0x0003e20000000800 */
[----:B------:R-:W-:Y:S01]  /*77a0*/  MOV R121, R8 ;  /* 0x0000000800797202 */ /* 0x000fe20000000f00 */
[----:B------:R-:W-:Y:S02]  /*77b0*/  FFMA.FTZ R8, R148, UR4, -R4 ;  /* 0x0000000494087c23 */ /* 0x000fe40008010804 */
[----:B------:R4:W-:Y:S01]  /*77c0*/  MUFU.EX2 R152, R7 ;  /* 0x0000000700987308 */ /* 0x0009e20000000800 */
[----:B-1----:R-:W-:-:S04]  /*77d0*/  FFMA.FTZ R6, R84, UR4, -R0 ;  /* 0x0000000454067c23 */ /* 0x002fc80008010800 */
[----:B------:R1:W-:Y:S01]  /*77e0*/  MUFU.EX2 R211, R6 ;  /* 0x0000000600d37308 */ /* 0x0003e20000000800 */
[----:B----4-:R-:W-:Y:S01]  /*77f0*/  FFMA.FTZ R7, R172, UR4, -R0 ;  /* 0x00000004ac077c23 */ /* 0x010fe20008010800 */
[----:B------:R4:W-:Y:S01]  /*7800*/  STL [R1+0xdc], R134 ;  /* 0x0000dc8601007387 */ /* 0x0009e20000100800 */
[----:B------:R-:W-:Y:S01]  /*7810*/  HMMA.16816.F32.BF16 R68, R28, R108, RZ ;  /* 0x0000006c1c44723c */ /* 0x000fe200000418ff */
[----:B------:R-:W-:Y:S01]  /*7820*/  IMAD.MOV.U32 R120, RZ, RZ, R9 ;  /* 0x000000ffff787224 */ /* 0x000fe200078e0009 */
[----:B------:R3:W-:Y:S01]  /*7830*/  MUFU.EX2 R140, R7 ;  /* 0x00000007008c7308 */ /* 0x0007e20000000800 */
[----:B-1----:R-:W-:-:S04]  /*7840*/  FFMA.FTZ R6, R159, UR4, -R4 ;  /* 0x000000049f067c23 */ /* 0x002fc80008010804 */
[----:B------:R1:W-:Y:S01]  /*7850*/  MUFU.EX2 R81, R6 ;  /* 0x0000000600517308 */ /* 0x0003e20000000800 */
[----:B------:R-:W-:Y:S01]  /*7860*/  HMMA.16816.F32.BF16 R64, R24, R108, RZ ;  /* 0x0000006c1840723c */ /* 0x000fe200000418ff */
[----:B------:R-:W-:Y:S01]  /*7870*/  MOV R109, R10 ;  /* 0x0000000a006d7202 */ /* 0x000fe20000000f00 */
[----:B------:R-:W-:Y:S02]  /*7880*/  IMAD.MOV.U32 R108, RZ, RZ, R11 ;  /* 0x000000ffff6c7224 */ /* 0x000fe400078e000b */
[----:B---3--:R-:W-:-:S04]  /*7890*/  FFMA.FTZ R7, R154, UR4, -R4 ;  /* 0x000000049a077c23 */ /* 0x008fc80008010804 */
[----:B------:R-:W-:Y:S01]  /*78a0*/  HMMA.16816.F32.BF16 R240, R20, R52, R48 ;  /* 0x0000003414f0723c */ /* 0x000fe20000041830 */
[----:B----4-:R3:W4:Y:S01]  /*78b0*/  MUFU.EX2 R134, R8 ;  /* 0x0000000800867308 */ /* 0x0107220000000800 */
[--C-:B-1----:R-:W-:Y:S01]  /*78c0*/  FFMA.FTZ R6, R183, UR4, -R4.reuse ;  /* 0x00000004b7067c23 */ /* 0x102fe20008010804 */
[----:B------:R-:W-:-:S03]  /*78d0*/  FFMA.FTZ R4, R138, UR4, -R4 ;  /* 0x000000048a047c23 */ /* 0x000fc60008010804 */
[----:B------:R1:W2:Y:S02]  /*78e0*/  MUFU.EX2 R48, R6 ;  /* 0x0000000600307308 */ /* 0x0002a40000000800 */
[----:B---3--:R-:W-:Y:S02]  /*78f0*/  HMMA.16816.F32.BF16 R8, R24, R112, RZ ;  /* 0x000000701808723c */ /* 0x008fe400000418ff */
[----:B------:R3:W-:Y:S01]  /*7900*/  MUFU.EX2 R210, R4 ;  /* 0x0000000400d27308 */ /* 0x0007e20000000800 */
[--C-:B-1----:R-:W-:Y:S02]  /*7910*/  FFMA.FTZ R6, R174, UR4, -R3.reuse ;  /* 0x00000004ae067c23 */ /* 0x102fe40008010803 */
[----:B------:R-:W1:Y:S02]  /*7920*/  LDSM.16.MT88.4 R172, [R45+0xd800] ;  /* 0x00d800002dac783b */ /* 0x000e640000004200 */
[----:B------:R4:W-:Y:S01]  /*7930*/  MUFU.EX2 R252, R6 ;  /* 0x0000000600fc7308 */ /* 0x0009e20000000800 */
[----:B---3--:R-:W-:Y:S01]  /*7940*/  FFMA.FTZ R4, R158, UR4, -R3 ;  /* 0x000000049e047c23 */ /* 0x008fe20008010803 */
[----:B------:R-:W-:-:S03]  /*7950*/  IMAD.MOV.U32 R177, RZ, RZ, R56 ;  /* 0x000000ffffb17224 */ /* 0x000fc600078e0038 */
[----:B------:R3:W-:Y:S01]  /*7960*/  MUFU.EX2 R237, R4 ;  /* 0x0000000400ed7308 */ /* 0x0007e20000000800 */
[--C-:B----4-:R-:W-:Y:S01]  /*7970*/  FFMA.FTZ R6, R188, UR4, -R3.reuse ;  /* 0x00000004bc067c23 */ /* 0x110fe20008010803 */
[----:B------:R-:W-:-:S04]  /*7980*/  FFMA.FTZ R3, R139, UR4, -R3 ;  /* 0x000000048b037c23 */ /* 0x000fc80008010803 */
[----:B------:R4:W-:Y:S01]  /*7990*/  MUFU.EX2 R209, R3 ;  /* 0x0000000300d17308 */ /* 0x0009e20000000800 */
[----:B---3--:R-:W-:-:S03]  /*79a0*/  FFMA.FTZ R4, R178, UR4, -R2 ;  /* 0x00000004b2047c23 */ /* 0x008fc60008010802 */
[----:B------:R3:W-:Y:S01]  /*79b0*/  MUFU.EX2 R239, R6 ;  /* 0x0000000600ef7308 */ /* 0x0007e20000000800 */
[----:B------:R-:W-:-:S03]  /*79c0*/  F2FP.BF16.F32.PACK_AB R12, R141, R182 ;  /* 0x000000b68d0c723e */ /* 0x000fc600000010ff */
[----:B------:R2:W-:Y:S01]  /*79d0*/  MUFU.EX2 R236, R4 ;  /* 0x0000000400ec7308 */ /* 0x0005e20000000800 */
[----:B----4-:R-:W-:Y:S01]  /*79e0*/  FFMA.FTZ R3, R155, UR4, -R2 ;  /* 0x000000049b037c23 */ /* 0x010fe20008010802 */
[----:B---3--:R-:W-:-:S03]  /*79f0*/  MOV R6, R208 ;  /* 0x000000d000067202 */ /* 0x008fc60000000f00 */
[----:B------:R3:W-:Y:S01]  /*7a00*/  MUFU.EX2 R208, R3 ;  /* 0x0000000300d07308 */ /* 0x0007e20000000800 */
[----:B--2---:R-:W-:Y:S01]  /*7a10*/  FFMA.FTZ R4, R189, UR4, -R2 ;  /* 0x00000004bd047c23 */ /* 0x004fe20008010802 */
[----:B------:R-:W-:Y:S01]  /*7a20*/  F2FP.BF16.F32.PACK_AB R13, R180, R177 ;  /* 0x000000b1b40d723e */ /* 0x000fe200000010ff */
[----:B------:R-:W-:Y:S01]  /*7a30*/  IMAD.MOV.U32 R80, RZ, RZ, R206 ;  /* 0x000000ffff507224 */ /* 0x000fe200078e00ce */
[----:B------:R-:W-:Y:S02]  /*7a40*/  F2FP.BF16.F32.PACK_AB R14, R134, R105 ;  /* 0x00000069860e723e */ /* 0x000fe400000010ff */
[----:B------:R-:W-:Y:S02]  /*7a50*/  F2FP.BF16.F32.PACK_AB R15, R117, R104 ;  /* 0x00000068750f723e */ /* 0x000fe400000010ff */
[----:B------:R-:W-:Y:S02]  /*7a60*/  MOV R101, R205 ;  /* 0x000000cd00657202 */ /* 0x000fe40000000f00 */
[----:B------:R-:W-:Y:S01]  /*7a70*/  MOV R113, R204 ;  /* 0x000000cc00717202 */ /* 0x000fe20000000f00 */
[----:B---3--:R-:W-:Y:S01]  /*7a80*/  FFMA.FTZ R3, R149, UR4, -R2 ;  /* 0x0000000495037c23 */ /* 0x008fe20008010802 */
[----:B------:R-:W-:Y:S01]  /*7a90*/  FFMA.FTZ R2, R191, UR4, -R0 ;  /* 0x00000004bf027c23 */ /* 0x000fe20008010800 */
[----:B------:R-:W-:Y:S01]  /*7aa0*/  HMMA.16816.F32.BF16 R204, R16, R52, R8 ;  /* 0x0000003410cc723c */ /* 0x000fe20000041808 */
[----:B------:R-:W-:Y:S01]  /*7ab0*/  F2FP.BF16.F32.PACK_AB R8, R181, R153 ;  /* 0x00000099b508723e */ /* 0x000fe200000010ff */
[----:B------:R2:W-:Y:S01]  /*7ac0*/  MUFU.EX2 R139, R3 ;  /* 0x00000003008b7308 */ /* 0x0005e20000000800 */
[----:B------:R-:W-:-:S02]  /*7ad0*/  F2FP.BF16.F32.PACK_AB R9, R73, R152 ;  /* 0x000000984909723e */ /* 0x000fc400000010ff */
[----:B------:R-:W-:Y:S01]  /*7ae0*/  F2FP.BF16.F32.PACK_AB R10, R32, R72 ;  /* 0x00000048200a723e */ /* 0x000fe200000010ff */
[----:B------:R3:W-:Y:S01]  /*7af0*/  MUFU.EX2 R138, R2 ;  /* 0x00000002008a7308 */ /* 0x0007e20000000800 */
[----:B------:R-:W-:Y:S01]  /*7b00*/  F2FP.BF16.F32.PACK_AB R11, R211, R140 ;  /* 0x0000008cd30b723e */ /* 0x000fe200000010ff */
[----:B------:R-:W-:Y:S01]  /*7b10*/  HMMA.16816.F32.BF16 R192, R20, R76, R68 ;  /* 0x0000004c14c0723c */ /* 0x000fe20000041844 */
[----:B------:R-:W-:Y:S01]  /*7b20*/  MOV R71, R86 ;  /* 0x0000005600477202 */ /* 0x000fe20000000f00 */
[----:B------:R4:W1:Y:S01]  /*7b30*/  MUFU.EX2 R112, R7 ;  /* 0x0000000700707308 */ /* 0x0008620000000800 */
[----:B------:R-:W-:Y:S02]  /*7b40*/  IMAD.MOV.U32 R70, RZ, RZ, R85 ;  /* 0x000000ffff467224 */ /* 0x000fe400078e0055 */
[--C-:B--2---:R-:W-:Y:S01]  /*7b50*/  FFMA.FTZ R3, R190, UR4, -R0.reuse ;  /* 0x00000004be037c23 */ /* 0x104fe20008010800 */
[----:B------:R2:W-:Y:S01]  /*7b60*/  MUFU.EX2 R235, R4 ;  /* 0x0000000400eb7308 */ /* 0x0005e20000000800 */
[--C-:B---3--:R-:W-:Y:S01]  /*7b70*/  FFMA.FTZ R2, R133, UR4, -R0.reuse ;  /* 0x0000000485027c23 */ /* 0x108fe20008010800 */
[----:B------:R-:W-:Y:S01]  /*7b80*/  FFMA.FTZ R0, R176, UR4, -R0 ;  /* 0x00000004b0007c23 */ /* 0x000fe20008010800 */
[----:B----4-:R-:W-:-:S02]  /*7b90*/  IMAD.MOV.U32 R7, RZ, RZ, R87 ;  /* 0x000000ffff077224 */ /* 0x010fc400078e0057 */
[----:B------:R-:W-:Y:S01]  /*7ba0*/  HMMA.16816.F32.BF16 R84, R12, R36, R96 ;  /* 0x000000240c54723c */ /* 0x000fe20000041860 */
[----:B------:R3:W4:Y:S01]  /*7bb0*/  LDSM.16.MT88.4 R96, [R45+0xf800] ;  /* 0x00f800002d60783b */ /* 0x0007220000004200 */
[----:B------:R-:W-:Y:S01]  /*7bc0*/  MUFU.EX2 R133, R0 ;  /* 0x0000000000857308 */ /* 0x000fe20000000800 */
[----:B--2---:R-:W-:-:S03]  /*7bd0*/  IMAD.MOV.U32 R4, RZ, RZ, R47 ;  /* 0x000000ffff047224 */ /* 0x004fc600078e002f */
[----:B------:R2:W-:Y:S02]  /*7be0*/  MUFU.EX2 R47, R2 ;  /* 0x00000002002f7308 */ /* 0x0005e40000000800 */
[-C--:B------:R-:W-:Y:S08]  /*7bf0*/  HMMA.16816.F32.BF16 R160, R12, R40.reuse, R160 ;  /* 0x000000280ca0723c */ /* 0x080ff000000418a0 */
[C---:B------:R-:W-:Y:S01]  /*7c00*/  HMMA.16816.F32.BF16 R164, R8.reuse, R40, R164 ;  /* 0x0000002808a4723c */ /* 0x040fe200000418a4 */
[----:B---3--:R-:W3:Y:S07]  /*7c10*/  MUFU.EX2 R45, R3 ;  /* 0x00000003002d7308 */ /* 0x008eee0000000800 */
[-C--:B------:R-:W-:Y:S08]  /*7c20*/  HMMA.16816.F32.BF16 R168, R8, R42.reuse, R168 ;  /* 0x0000002a08a8723c */ /* 0x080ff000000418a8 */
[----:B------:R-:W-:Y:S01]  /*7c30*/  HMMA.16816.F32.BF16 R40, R12, R42, R88 ;  /* 0x0000002a0c28723c */ /* 0x000fe20000041858 */
[----:B--2---:R-:W-:-:S07]  /*7c40*/  MOV R2, R48 ;  /* 0x0000003000027202 */ /* 0x004fce0000000f00 */
[-C--:B------:R-:W-:Y:S01]  /*7c50*/  HMMA.16816.F32.BF16 R156, R8, R38.reuse, R128 ;  /* 0x00000026089c723c */ /* 0x080fe20000041880 */
[----:B-1----:R-:W-:Y:S02]  /*7c60*/  F2FP.BF16.F32.PACK_AB R128, R112, R81 ;  /* 0x000000517080723e */ /* 0x002fe400000010ff */
[----:B------:R-:W-:Y:S02]  /*7c70*/  F2FP.BF16.F32.PACK_AB R129, R237, R252 ;  /* 0x000000fced81723e */ /* 0x000fe400000010ff */
[----:B------:R-:W-:Y:S02]  /*7c80*/  F2FP.BF16.F32.PACK_AB R130, R210, R2 ;  /* 0x00000002d282723e */ /* 0x000fe400000010ff */
[----:B------:R-:W-:Y:S01]  /*7c90*/  F2FP.BF16.F32.PACK_AB R131, R209, R239 ;  /* 0x000000efd183723e */ /* 0x000fe200000010ff */
[----:B------:R-:W-:Y:S01]  /*7ca0*/  HMMA.16816.F32.BF16 R188, R12, R38, R124 ;  /* 0x000000260cbc723c */ /* 0x000fe2000004187c */
[----:B------:R-:W-:Y:S02]  /*7cb0*/  F2FP.BF16.F32.PACK_AB R124, R208, R236 ;  /* 0x000000ecd07c723e */ /* 0x000fe400000010ff */
[----:B---3--:R-:W-:-:S02]  /*7cc0*/  F2FP.BF16.F32.PACK_AB R125, R45, R138 ;  /* 0x0000008a2d7d723e */ /* 0x008fc400000010ff */
[----:B------:R-:W-:Y:S02]  /*7cd0*/  F2FP.BF16.F32.PACK_AB R126, R139, R235 ;  /* 0x000000eb8b7e723e */ /* 0x000fe400000010ff */
[----:B------:R-:W-:Y:S01]  /*7ce0*/  F2FP.BF16.F32.PACK_AB R127, R133, R47 ;  /* 0x0000002f857f723e */ /* 0x000fe200000010ff */
[-C--:B------:R-:W-:Y:S08]  /*7cf0*/  HMMA.16816.F32.BF16 R160, R128, R172.reuse, R160 ;  /* 0x000000ac80a0723c */ /* 0x080ff000000418a0 */
[C---:B------:R-:W-:Y:S08]  /*7d00*/  HMMA.16816.F32.BF16 R164, R124.reuse, R172, R164 ;  /* 0x000000ac7ca4723c */ /* 0x040ff000000418a4 */
[----:B------:R-:W-:Y:S08]  /*7d10*/  HMMA.16816.F32.BF16 R168, R124, R174, R168 ;  /* 0x000000ae7ca8723c */ /* 0x000ff000000418a8 */
[----:B------:R-:W-:Y:S08]  /*7d20*/  HMMA.16816.F32.BF16 R216, R20, R92, R60 ;  /* 0x0000005c14d8723c */ /* 0x000ff0000004183c */
        /* <DEDUP_REMOVED lines=8> */
[----:B------:R-:W-:Y:S01]  /*7db0*/  IMAD.MOV.U32 R0, RZ, RZ, R70 ;  /* 0x000000ffff007224 */ /* 0x000fe200078e0046 */
[----:B------:R-:W-:Y:S01]  /*7dc0*/  MOV R179, R71 ;  /* 0x0000004700b37202 */ /* 0x000fe20000000f00 */
[----:B------:R-:W-:Y:S01]  /*7dd0*/  IMAD.MOV.U32 R93, RZ, RZ, R203 ;  /* 0x000000ffff5d7224 */ /* 0x000fe200078e00cb */
[----:B------:R-:W-:-:S04]  /*7de0*/  MOV R92, R202 ;  /* 0x000000ca005c7202 */ /* 0x000fc80000000f00 */
[-C--:B----4-:R-:W-:Y:S08]  /*7df0*/  HMMA.16816.F32.BF16 R84, R128, R96.reuse, R84 ;  /* 0x000000608054723c */ /* 0x090ff00000041854 */
[----:B------:R-:W-:Y:S01]  /*7e00*/  HMMA.16816.F32.BF16 R88, R124, R96, R88 ;  /* 0x000000607c58723c */ /* 0x000fe20000041858 */
[----:B------:R-:W-:Y:S01]  /*7e10*/  IMAD.MOV.U32 R97, RZ, RZ, R201 ;  /* 0x000000ffff617224 */ /* 0x000fe200078e00c9 */
[----:B------:R-:W-:-:S06]  /*7e20*/  MOV R96, R200 ;  /* 0x000000c800607202 */ /* 0x000fcc0000000f00 */
        /* <DEDUP_REMOVED lines=8> */
[----:B------:R-:W-:-:S12]  /*7eb0*/  HMMA.16816.F32.BF16 R24, R28, R118, RZ ;  /* 0x000000761c18723c */ /* 0x000fd800000418ff */
[----:B------:R-:W-:Y:S08]  /*7ec0*/  HMMA.16816.F32.BF16 R76, R20, R78, R16 ;  /* 0x0000004e144c723c */ /* 0x000ff00000041810 */
[----:B------:R-:W-:Y:S01]  /*7ed0*/  HMMA.16816.F32.BF16 R16, R28, R142, RZ ;  /* 0x0000008e1c10723c */ /* 0x000fe200000418ff */
[----:B------:R-:W-:Y:S01]  /*7ee0*/  IMAD.MOV.U32 R119, RZ, RZ, R92 ;  /* 0x000000ffff777224 */ /* 0x000fe200078e005c */
[----:B------:R-:W-:-:S06]  /*7ef0*/  MOV R118, R93 ;  /* 0x0000005d00767202 */ /* 0x000fcc0000000f00 */
[----:B------:R-:W-:Y:S08]  /*7f00*/  HMMA.16816.F32.BF16 R92, R20, R94, R24 ;  /* 0x0000005e145c723c */ /* 0x000ff00000041818 */
[----:B------:R-:W-:Y:S08]  /*7f10*/  HMMA.16816.F32.BF16 R24, R28, R122, RZ ;  /* 0x0000007a1c18723c */ /* 0x000ff000000418ff */
[----:B------:R-:W-:Y:S08]  /*7f20*/  HMMA.16816.F32.BF16 R40, R20, R82, R16 ;  /* 0x000000521428723c */ /* 0x000ff00000041810 */
[C---:B------:R-:W-:Y:S08]  /*7f30*/  HMMA.16816.F32.BF16 R16, R28.reuse, R106, RZ ;  /* 0x0000006a1c10723c */ /* 0x040ff000000418ff */
[----:B------:R-:W-:Y:S08]  /*7f40*/  HMMA.16816.F32.BF16 R28, R28, R114, RZ ;  /* 0x000000721c1c723c */ /* 0x000ff000000418ff */
[C---:B------:R-:W-:Y:S01]  /*7f50*/  HMMA.16816.F32.BF16 R48, R20.reuse, R102, R24 ;  /* 0x000000661430723c */ /* 0x040fe20000041818 */
[----:B------:R-:W1:Y:S07]  /*7f60*/  LDSM.16.MT88.4 R24, [R44+0xd000] ;  /* 0x00d000002c18783b */ /* 0x000e6e0000004200 */
[C---:B------:R-:W-:Y:S01]  /*7f70*/  HMMA.16816.F32.BF16 R36, R20.reuse, R74, R16 ;  /* 0x0000004a1424723c */ /* 0x040fe20000041810 */
[----:B------:R-:W-:Y:S07]  /*7f80*/  LDSM.16.MT88.4 R16, [R46+0x1000] ;  /* 0x001000002e10783b */ /* 0x000fee0000004200 */
[----:B------:R-:W-:Y:S01]  /*7f90*/  HMMA.16816.F32.BF16 R28, R20, R54, R28 ;  /* 0x00000036141c723c */ /* 0x000fe2000004181c */
[----:B------:R-:W2:Y:S01]  /*7fa0*/  LDSM.16.MT88.4 R20, [R5+0x1000] ;  /* 0x001000000514783b */ /* 0x000ea20000004200 */
[----:B------:R-:W-:-:S02]  /*7fb0*/  IMAD.MOV.U32 R83, RZ, RZ, R179 ;  /* 0x000000ffff537224 */ /* 0x000fc400078e00b3 */
[----:B------:R-:W-:Y:S01]  /*7fc0*/  IMAD.MOV.U32 R115, RZ, RZ, R177 ;  /* 0x000000ffff737224 */ /* 0x000fe200078e00b1 */
[----:B------:R-:W-:Y:S01]  /*7fd0*/  MOV R82, R182 ;  /* 0x000000b600527202 */ /* 0x000fe20000000f00 */
[----:B------:R-:W-:Y:S01]  /*7fe0*/  IMAD.MOV.U32 R103, RZ, RZ, R152 ;  /* 0x000000ffff677224 */ /* 0x000fe200078e0098 */
[----:B------:R-:W-:Y:S01]  /*7ff0*/  MOV R114, R153 ;  /* 0x0000009900727202 */ /* 0x000fe20000000f00 */
[----:B------:R-:W-:Y:S01]  /*8000*/  IMAD.MOV.U32 R3, RZ, RZ, R140 ;  /* 0x000000ffff037224 */ /* 0x000fe200078e008c */
[----:B------:R-:W-:Y:S02]  /*8010*/  MOV R102, R141 ;  /* 0x0000008d00667202 */ /* 0x000fe40000000f00 */
[-C--:B-1----:R-:W-:Y:S08]  /*8020*/  HMMA.16816.F32.BF16 R140, R12, R24.reuse, R192 ;  /* 0x000000180c8c723c */ /* 0x082ff000000418c0 */
[----:B------:R-:W-:Y:S08]  /*8030*/  HMMA.16816.F32.BF16 R144, R8, R24, R184 ;  /* 0x000000180890723c */ /* 0x000ff000000418b8 */
[----:B--2---:R-:W-:Y:S01]  /*8040*/  HMMA.16816.F32.BF16 R176, R12, R20, R216 ;  /* 0x000000140cb0723c */ /* 0x004fe200000418d8 */
[----:B------:R-:W-:Y:S01]  /*8050*/  MOV R218, R181 ;  /* 0x000000b500da7202 */ /* 0x000fe20000000f00 */
[----:B------:R-:W-:-:S06]  /*8060*/  IMAD.MOV.U32 R219, RZ, RZ, R180 ;  /* 0x000000ffffdb7224 */ /* 0x000fcc00078e00b4 */
[C---:B------:R-:W-:Y:S08]  /*8070*/  HMMA.16816.F32.BF16 R152, R8.reuse, R26, R60 ;  /* 0x0000001a0898723c */ /* 0x040ff0000004183c */
[----:B------:R-:W-:Y:S08]  /*8080*/  HMMA.16816.F32.BF16 R180, R8, R20, R196 ;  /* 0x0000001408b4723c */ /* 0x000ff000000418c4 */
[----:B------:R-:W-:Y:S01]  /*8090*/  HMMA.16816.F32.BF16 R60, R12, R26, R76 ;  /* 0x0000001a0c3c723c */ /* 0x000fe2000004184c */
[----:B------:R-:W1:Y:S07]  /*80a0*/  LDSM.16.MT88.4 R24, [R44+0xf000] ;  /* 0x00f000002c18783b */ /* 0x000e6e0000004200 */
[-C--:B------:R-:W-:Y:S08]  /*80b0*/  HMMA.16816.F32.BF16 R184, R8, R22.reuse, R56 ;  /* 0x0000001608b8723c */ /* 0x080ff00000041838 */
[C---:B------:R-:W-:Y:S01]  /*80c0*/  HMMA.16816.F32.BF16 R52, R12.reuse, R22, R92 ;  /* 0x000000160c34723c */ /* 0x040fe2000004185c */
[----:B------:R-:W2:Y:S07]  /*80d0*/  LDSM.16.MT88.4 R20, [R5+0x3000] ;  /* 0x003000000514783b */ /* 0x000eae0000004200 */
[-C--:B------:R-:W-:Y:S08]  /*80e0*/  HMMA.16816.F32.BF16 R192, R12, R16.reuse, R224 ;  /* 0x000000100cc0723c */ /* 0x080ff000000418e0 */
[C---:B------:R-:W-:Y:S08]  /*80f0*/  HMMA.16816.F32.BF16 R196, R8.reuse, R16, R220 ;  /* 0x0000001008c4723c */ /* 0x040ff000000418dc */
[-C--:B------:R-:W-:Y:S08]  /*8100*/  HMMA.16816.F32.BF16 R200, R8, R18.reuse, R200 ;  /* 0x0000001208c8723c */ /* 0x080ff000000418c8 */
[----:B------:R-:W-:Y:S01]  /*8110*/  HMMA.16816.F32.BF16 R40, R12, R18, R40 ;  /* 0x000000120c28723c */ /* 0x000fe20000041828 */
[----:B------:R-:W3:Y:S01]  /*8120*/  LDSM.16.MT88.4 R16, [R46+0x3000] ;  /* 0x003000002e10783b */ /* 0x000ee20000004200 */
        /* <DEDUP_REMOVED lines=8> */
[C---:B-1----:R-:W-:Y:S08]  /*81b0*/  HMMA.16816.F32.BF16 R72, R8.reuse, R24, R244 ;  /* 0x000000180848723c */ /* 0x042ff000000418f4 */
[C---:B--2---:R-:W-:Y:S08]  /*81c0*/  HMMA.16816.F32.BF16 R104, R8.reuse, R20, R212 ;  /* 0x000000140868723c */ /* 0x044ff000000418d4 */
[C---:B------:R-:W-:Y:S08]  /*81d0*/  HMMA.16816.F32.BF16 R76, R8.reuse, R26, R148 ;  /* 0x0000001a084c723c */ /* 0x040ff00000041894 */
[C---:B------:R-:W-:Y:S08]  /*81e0*/  HMMA.16816.F32.BF16 R108, R8.reuse, R22, R68 ;  /* 0x00000016086c723c */ /* 0x040ff00000041844 */
[----:B---3--:R-:W-:Y:S01]  /*81f0*/  HMMA.16816.F32.BF16 R120, R8, R16, R204 ;  /* 0x000000100878723c */ /* 0x008fe200000418cc */
[----:B------:R-:W-:-:S07]  /*8200*/  IMAD.MOV.U32 R56, RZ, RZ, R218 ;  /* 0x000000ffff387224 */ /* 0x000fce00078e00da */
[----:B------:R-:W-:Y:S01]  /*8210*/  HMMA.16816.F32.BF16 R8, R8, R18, R64 ;  /* 0x000000120808723c */ /* 0x000fe20000041840 */
[----:B------:R-:W2:Y:S07]  /*8220*/  LDL.LU R64, [R1+0x58] ;  /* 0x0000580001407983 */ /* 0x000eae0000300800 */
[----:B------:R-:W-:Y:S01]  /*8230*/  HMMA.16816.F32.BF16 R68, R12, R24, R92 ;  /* 0x000000180c44723c */ /* 0x000fe2000004185c */
[----:B------:R-:W2:Y:S01]  /*8240*/  LDL.LU R25, [R1+0x54] ;  /* 0x0000540001197983 */ /* 0x000ea20000300800 */
[----:B------:R-:W-:Y:S01]  /*8250*/  IMAD.MOV.U32 R246, RZ, RZ, R96 ;  /* 0x000000fffff67224 */ /* 0x000fe200078e0060 */
[----:B------:R-:W-:Y:S01]  /*8260*/  MOV R245, R97 ;  /* 0x0000006100f57202 */ /* 0x000fe20000000f00 */
[----:B------:R-:W-:Y:S01]  /*8270*/  IMAD.MOV.U32 R224, RZ, RZ, R114 ;  /* 0x000000ffffe07224 */ /* 0x000fe200078e0072 */
[----:B------:R-:W-:Y:S01]  /*8280*/  MOV R57, R217 ;  /* 0x000000d900397202 */ /* 0x000fe20000000f00 */
[----:B------:R-:W-:Y:S01]  /*8290*/  IMAD.MOV.U32 R212, RZ, RZ, R113 ;  /* 0x000000ffffd47224 */ /* 0x000fe200078e0071 */
        /* <DEDUP_REMOVED lines=10> */
[----:B------:R-:W-:Y:S01]  /*8340*/  IMAD.MOV.U32 R217, RZ, RZ, R81 ;  /* 0x000000ffffd97224 */ /* 0x000fe200078e0051 */
[----:B------:R-:W1:Y:S04]  /*8350*/  LDSM.16.MT88.4 R188, [R5+0x1800] ;  /* 0x0018000005bc783b */ /* 0x000e680000004200 */
[----:B------:R-:W-:Y:S04]  /*8360*/  LDSM.16.MT88.4 R112, [R5+0x3800] ;  /* 0x003800000570783b */ /* 0x000fe80000004200 */
[----:B------:R-:W3:Y:S04]  /*8370*/  LDSM.16.MT88.4 R156, [R44+0xd800] ;  /* 0x00d800002c9c783b */ /* 0x000ee80000004200 */
[----:B------:R-:W4:Y:S04]  /*8380*/  LDSM.16.MT88.4 R204, [R46+0x1800] ;  /* 0x001800002ecc783b */ /* 0x000f280000004200 */
[----:B------:R-:W4:Y:S04]  /*8390*/  LDSM.16.MT88.4 R80, [R44+0xf800] ;  /* 0x00f800002c50783b */ /* 0x000f280000004200 */
[----:B------:R-:W4:Y:S01]  /*83a0*/  LDSM.16.MT88.4 R4, [R46+0x3800] ;  /* 0x003800002e04783b */ /* 0x000f220000004200 */
[----:B------:R-:W-:Y:S01]  /*83b0*/  IMAD.MOV.U32 R66, RZ, RZ, R101 ;  /* 0x000000ffff427224 */ /* 0x000fe200078e0065 */
[----:B------:R-:W-:Y:S01]  /*83c0*/  MOV R67, R100 ;  /* 0x0000006400437202 */ /* 0x000fe20000000f00 */
[----:B------:R-:W-:Y:S01]  /*83d0*/  IMAD.MOV.U32 R244, RZ, RZ, R0 ;  /* 0x000000fffff47224 */ /* 0x000fe200078e0000 */
[----:B------:R-:W-:Y:S01]  /*83e0*/  MOV R247, R119 ;  /* 0x0000007700f77202 */ /* 0x000fe20000000f00 */
[----:B------:R-:W-:Y:S01]  /*83f0*/  IMAD.MOV.U32 R220, RZ, RZ, R118 ;  /* 0x000000ffffdc7224 */ /* 0x000fe200078e0076 */
[----:B------:R-:W-:Y:S01]  /*8400*/  MOV R225, R103 ;  /* 0x0000006700e17202 */ /* 0x000fe20000000f00 */
[C---:B-1----:R-:W-:Y:S08]  /*8410*/  HMMA.16816.F32.BF16 R180, R124.reuse, R188, R180 ;  /* 0x000000bc7cb4723c */ /* 0x042ff000000418b4 */
[C---:B---3--:R-:W-:Y:S08]  /*8420*/  HMMA.16816.F32.BF16 R144, R124.reuse, R156, R144 ;  /* 0x0000009c7c90723c */ /* 0x048ff00000041890 */
[C---:B------:R-:W-:Y:S08]  /*8430*/  HMMA.16816.F32.BF16 R152, R124.reuse, R158, R152 ;  /* 0x0000009e7c98723c */ /* 0x040ff00000041898 */
        /* <DEDUP_REMOVED lines=10> */
[----:B------:R-:W-:Y:S01]  /*84e0*/  MOV R227, R219 ;  /* 0x000000db00e37202 */ /* 0x000fe20000000f00 */
[----:B--2---:R-:W-:Y:S01]  /*84f0*/  FADD.FTZ R9, R64, R25 ;  /* 0x0000001940097221 */ /* 0x004fe20000010000 */
        /* <DEDUP_REMOVED lines=25> */
[----:B------:R-:W2:Y:S01]  /*8690*/  LDL.LU R3, [R1+0x3c] ;  /* 0x00003c0001037983 */ /* 0x000ea20000300800 */
[----:B------:R-:W-:Y:S01]  /*86a0*/  IMAD.MOV.U32 R25, RZ, RZ, R64 ;  /* 0x000000ffff197224 */ /* 0x000fe200078e0040 */
        /* <DEDUP_REMOVED lines=41> */
[----:B------:R-:W-:Y:S01]  /*8940*/  HMMA.16816.F32.BF16 R116, R12, R16, R240 ;  /* 0x000000100c74723c */ /* 0x000fe200000418f0 */
        /* <DEDUP_REMOVED lines=8> */
[----:B------:R-:W-:Y:S01]  /*89d0*/  FADD.FTZ R2, R229, R2 ;  /* 0x00000002e5027221 */ /* 0x000fe20000010000 */
[----:B------:R-:W-:Y:S01]  /*89e0*/  MOV R227, R56 ;  /* 0x0000003800e37202 */ /* 0x000fe20000000f00 */
[----:B------:R-:W-:Y:S01]  /*89f0*/  IMAD.MOV.U32 R56, RZ, RZ, R57 ;  /* 0x000000ffff387224 */ /* 0x000fe200078e0039 */
[----:B------:R-:W-:Y:S01]  /*8a00*/  MOV R57, R58 ;  /* 0x0000003a00397202 */ /* 0x000fe20000000f00 */
[----:B------:R-:W-:Y:S01]  /*8a10*/  HMMA.16816.F32.BF16 R48, R12, R26, R48 ;  /* 0x0000001a0c30723c */ /* 0x000fe20000041830 */
[----:B------:R-:W-:Y:S01]  /*8a20*/  MOV R58, R59 ;  /* 0x0000003b003a7202 */ /* 0x000fe20000000f00 */
[----:B------:R-:W-:Y:S01]  /*8a30*/  IMAD.MOV.U32 R59, RZ, RZ, R216 ;  /* 0x000000ffff3b7224 */ /* 0x000fe200078e00d8 */
[----:B------:R-:W-:Y:S01]  /*8a40*/  MOV R216, R0 ;  /* 0x0000000000d87202 */ /* 0x000fe20000000f00 */
[----:B------:R-:W-:Y:S01]  /*8a50*/  FADD.FTZ R0, R228, R137 ;  /* 0x00000089e4007221 */ /* 0x000fe20000010000 */
[----:B------:R-:W-:Y:S01]  /*8a60*/  FADD.FTZ R9, R135, R9 ;  /* 0x0000000987097221 */ /* 0x000fe20000010000 */
[----:B------:R-:W-:Y:S01]  /*8a70*/  MOV R27, R24 ;  /* 0x00000018001b7202 */ /* 0x000fe20000000f00 */
[----:B------:R-:W-:Y:S01]  /*8a80*/  FADD.FTZ R2, R35, R2 ;  /* 0x0000000223027221 */ /* 0x000fe20000010000 */
[----:B------:R-:W-:Y:S01]  /*8a90*/  FADD.FTZ R0, R34, R0 ;  /* 0x0000000022007221 */ /* 0x000fe20000010000 */
[----:B------:R-:W-:Y:S01]  /*8aa0*/  FADD.FTZ R9, R33, R9 ;  /* 0x0000000921097221 */ /* 0x000fe20000010000 */
[----:B------:R-:W-:-:S02]  /*8ab0*/  IMAD.MOV.U32 R24, RZ, RZ, R25 ;  /* 0x000000ffff187224 */ /* 0x000fc400078e0019 */
[----:B------:R-:W-:Y:S01]  /*8ac0*/  FADD.FTZ R2, R238, R2 ;  /* 0x00000002ee027221 */ /* 0x000fe20000010000 */
[----:B------:R-:W-:Y:S01]  /*8ad0*/  FADD.FTZ R0, R233, R0 ;  /* 0x00000000e9007221 */ /* 0x000fe20000010000 */
[----:B------:R-:W-:Y:S01]  /*8ae0*/  MOV R25, R64 ;  /* 0x0000004000197202 */ /* 0x000fe20000000f00 */
[----:B------:R-:W-:Y:S01]  /*8af0*/  FADD.FTZ R9, R232, R9 ;  /* 0x00000009e8097221 */ /* 0x000fe20000010000 */
[----:B------:R-:W-:Y:S01]  /*8b00*/  MOV R64, R65 ;  /* 0x0000004100407202 */ /* 0x000fe20000000f00 */
[----:B------:R-:W-:Y:S01]  /*8b10*/  HMMA.16816.F32.BF16 R116, R128, R4, R116 ;  /* 0x000000048074723c */ /* 0x000fe20000041874 */
[----:B------:R-:W-:Y:S02]  /*8b20*/  IMAD.MOV.U32 R65, RZ, RZ, R66 ;  /* 0x000000ffff417224 */ /* 0x000fe400078e0042 */
[----:B------:R-:W-:Y:S01]  /*8b30*/  FADD.FTZ R5, R132, R2 ;  /* 0x0000000284057221 */ /* 0x000fe20000010000 */
[----:B------:R-:W-:Y:S01]  /*8b40*/  MOV R66, R67 ;  /* 0x0000004300427202 */ /* 0x000fe20000000f00 */
[----:B------:R-:W-:Y:S01]  /*8b50*/  FADD.FTZ R4, R234, R0 ;  /* 0x00000000ea047221 */ /* 0x000fe20000010000 */
        /* <DEDUP_REMOVED lines=8> */
[C---:B------:R-:W-:Y:S01]  /*8be0*/  HMMA.16816.F32.BF16 R100, R12.reuse, R20, R248 ;  /* 0x000000140c64723c */ /* 0x040fe200000418f8 */
[----:B------:R-:W-:Y:S01]  /*8bf0*/  MOV R245, R246 ;  /* 0x000000f600f57202 */ /* 0x000fe20000000f00 */
[----:B------:R-:W-:Y:S01]  /*8c00*/  IMAD.MOV.U32 R246, RZ, RZ, R247 ;  /* 0x000000fffff67224 */ /* 0x000fe200078e00f7 */
        /* <DEDUP_REMOVED lines=13> */
[----:B------:R-:W-:Y:S01]  /*8ce0*/  HMMA.16816.F32.BF16 R28, R12, R18, R28 ;  /* 0x000000120c1c723c */ /* 0x000fe2000004181c */
[----:B------:R-:W-:Y:S01]  /*8cf0*/  MOV R57, R58 ;  /* 0x0000003a00397202 */ /* 0x000fe20000000f00 */
[----:B------:R-:W-:Y:S01]  /*8d00*/  IMAD.MOV.U32 R58, RZ, RZ, R59 ;  /* 0x000000ffff3a7224 */ /* 0x000fe200078e003b */
[----:B------:R-:W-:Y:S01]  /*8d10*/  MOV R59, R216 ;  /* 0x000000d8003b7202 */ /* 0x000fe20000000f00 */
[----:B------:R1:W5:Y:S01]  /*8d20*/  LDL.LU R135, [R1+0xd4] ;  /* 0x0000d40001877983 */ /* 0x0003620000300800 */
[----:B------:R-:W-:-:S03]  /*8d30*/  MOV R216, R32 ;  /* 0x0000002000d87202 */ /* 0x000fc60000000f00 */
[C---:B------:R-:W-:Y:S01]  /*8d40*/  HMMA.16816.F32.BF16 R176, R128.reuse, R188, R176 ;  /* 0x000000bc80b0723c */ /* 0x040fe200000418b0 */
[----:B------:R-:W3:Y:S07]  /*8d50*/  S2R R234, SR_TID.X ;  /* 0x0000000000ea7919 */ /* 0x000eee0000002100 */
        /* <DEDUP_REMOVED lines=11> */
[----:B--2---:R-:W-:-:S04]  /*8e10*/  FADD.FTZ R3, R231, R3 ;  /* 0x00000003e7037221 */ /* 0x004fc80000010000 */
[----:B------:R-:W-:Y:S02]  /*8e20*/  FADD.FTZ R3, R136, R3 ;  /* 0x0000000388037221 */ /* 0x000fe40000010000 */
[----:B------:R1:W5:Y:S02]  /*8e30*/  LDL.LU R136, [R1+0xd0] ;  /* 0x0000d00001887983 */ /* 0x0003640000300800 */
[----:B------:R-:W-:Y:S02]  /*8e40*/  FADD.FTZ R3, R27, R3 ;  /* 0x000000031b037221 */ /* 0x000fe40000010000 */
[----:B------:R1:W5:Y:S02]  /*8e50*/  LDL.LU R35, [R1+0xcc] ;  /* 0x0000cc0001237983 */ /* 0x0003640000300800 */
[----:B------:R-:W-:Y:S01]  /*8e60*/  FADD.FTZ R8, R230, R3 ;  /* 0x00000003e6087221 */ /* 0x000fe20000010000 */
[----:B------:R-:W-:Y:S01]  /*8e70*/  FADD.FTZ R3, R24, R9 ;  /* 0x0000000918037221 */ /* 0x000fe20000010000 */
[----:B------:R1:W5:Y:S02]  /*8e80*/  LDL.LU R34, [R1+0xc8] ;  /* 0x0000c80001227983 */ /* 0x0003640000300800 */
[----:B------:R-:W-:Y:S01]  /*8e90*/  FADD.FTZ R2, R25, R8 ;  /* 0x0000000819027221 */ /* 0x000fe20000010000 */
[----:B------:R-:W-:Y:S01]  /*8ea0*/  FADD.FTZ R5, R66, R3 ;  /* 0x0000000342057221 */ /* 0x000fe20000010000 */
[----:B------:R1:W5:Y:S02]  /*8eb0*/  LDL.LU R33, [R1+0xc4] ;  /* 0x0000c40001217983 */ /* 0x0003640000300800 */
        /* <DEDUP_REMOVED lines=41> */
[----:B------:R1:W5:Y:S04]  /*9150*/  LDL.LU R233, [R1+0xb8] ;  /* 0x0000b80001e97983 */ /* 0x0003680000300800 */
[----:B------:R1:W5:Y:S04]  /*9160*/  LDL.LU R232, [R1+0xb4] ;  /* 0x0000b40001e87983 */ /* 0x0003680000300800 */
[----:B------:R1:W5:Y:S04]  /*9170*/  LDL.LU R230, [R1+0xb0] ;  /* 0x0000b00001e67983 */ /* 0x0003680000300800 */
[----:B------:R1:W5:Y:S04]  /*9180*/  LDL.LU R132, [R1+0xac] ;  /* 0x0000ac0001847983 */ /* 0x0003680000300800 */
[----:B------:R1:W-:Y:S04]  /*9190*/  STL [R1+0x90], R4 ;  /* 0x0000900401007387 */ /* 0x0003e80000100800 */
[----:B------:R1:W-:Y:S04]  /*91a0*/  STL [R1+0x94], R3 ;  /* 0x0000940301007387 */ /* 0x0003e80000100800 */
[----:B------:R1:W-:Y:S04]  /*91b0*/  STL [R1+0x88], R2 ;  /* 0x0000880201007387 */ /* 0x0003e80000100800 */
[----:B------:R1:W-:Y:S01]  /*91c0*/  STL [R1+0x8c], R0 ;  /* 0x00008c0001007387 */ /* 0x0003e20000100800 */
[----:B---3--:R-:W-:Y:S05]  /*91d0*/  BRA.U !UP1, `(.L_x_539) ;  /* 0x000000fd09987547 */ /* 0x008fea000b800000 */
        /* <DEDUP_REMOVED lines=12> */
[----:B-1----:R-:W-:Y:S01]  /*92a0*/  IMAD.U32 R2, RZ, RZ, UR16 ;  /* 0x00000010ff027e24 */ /* 0x002fe2000f8e00ff */
[----:B------:R-:W-:Y:S02]  /*92b0*/  USHF.L.U64.HI UR13, UR8, 0x4, UR9 ;  /* 0x00000004080d7899 */ /* 0x000fe40008010209 */
[----:B------:R-:W-:Y:S01]  /*92c0*/  MOV R0, UR12 ;  /* 0x0000000c00007c02 */ /* 0x000fe20008000f00 */
[----:B------:R-:W-:Y:S02]  /*92d0*/  UIADD3 UR15, UPT, UPT, UR15, UR17, URZ ;  /* 0x000000110f0f7290 */ /* 0x000fe4000fffe0ff */
[----:B------:R-:W-:Y:S01]  /*92e0*/  ULEA UR12, UP0, UR16, UR14, 0x6 ;  /* 0x0000000e100c7291 */ /* 0x000fe2000f8030ff */
[----:B-----5:R-:W-:Y:S01]  /*92f0*/  IMAD.SHL.U32 R233, R234, 0x20, RZ ;  /* 0x00000020eae97824 */ /* 0x020fe200078e00ff */
[----:B------:R-:W-:Y:S01]  /*9300*/  ISETP.GE.AND P3, PT, R230, UR4, PT ;  /* 0x00000004e6007c0c */ /* 0x000fe2000bf66270 */
[----:B------:R-:W-:Y:S01]  /*9310*/  IMAD.U32 R3, RZ, RZ, UR17 ;  /* 0x00000011ff037e24 */ /* 0x000fe2000f8e00ff */
[----:B------:R-:W-:-:S02]  /*9320*/  SHF.R.U32.HI R232, RZ, 0x1, R234 ;  /* 0x00000001ffe87819 */ /* 0x000fc400000116ea */
[----:B------:R-:W-:Y:S02]  /*9330*/  LOP3.LUT R233, R233, 0x7c00, RZ, 0xc0, !PT ;  /* 0x00007c00e9e97812 */ /* 0x000fe400078ec0ff */
[----:B------:R-:W-:Y:S01]  /*9340*/  MOV R12, UR12 ;  /* 0x0000000c000c7c02 */ /* 0x000fe20008000f00 */
[----:B------:R-:W-:Y:S01]  /*9350*/  IMAD.MOV.U32 R23, RZ, RZ, 0x20 ;  /* 0x00000020ff177424 */ /* 0x000fe200078e00ff */
[----:B------:R-:W-:Y:S01]  /*9360*/  BAR.SYNC.DEFER_BLOCKING 0x0 ;  /* 0x0000000000007b1d */ /* 0x000fe20000010000 */
[----:B------:R-:W-:-:S04]  /*9370*/  LOP3.LUT P6, RZ, R234, 0x2, RZ, 0xc0, !PT ;  /* 0x00000002eaff7812 */ /* 0x000fc800078cc0ff */
[----:B------:R-:W-:Y:S02]  /*9380*/  SEL R23, R23, 0xffffffe0, !P6 ;  /* 0xffffffe017177807 */ /* 0x000fe40007000000 */
        /* <DEDUP_REMOVED lines=9> */
[----:B------:R-:W-:Y:S01]  /*9420*/  LOP3.LUT R0, R232, 0x8, RZ, 0xc0, !PT ;  /* 0x00000008e8007812 */ /* 0x000fe200078ec0ff */
[----:B------:R-:W-:Y:S01]  /*9430*/  IMAD.U32 R11, RZ, RZ, UR16 ;  /* 0x00000010ff0b7e24 */ /* 0x000fe2000f8e00ff */
[----:B------:R-:W-:Y:S01]  /*9440*/  LOP3.LUT R3, R233, 0x200, R59, 0xf8, !PT ;  /* 0x00000200e9037812 */ /* 0x000fe200078ef83b */
[----:B------:R-:W-:Y:S01]  /*9450*/  ULEA.HI.X UR12, UR8, UR4, UR9, 0x5, UP0 ;  /* 0x00000004080c7291 */ /* 0x000fe200080f2c09 */
[-C--:B------:R-:W-:Y:S01]  /*9460*/  LEA R2, P5, R12, R216.reuse, 0x1 ;  /* 0x000000d80c027211 */ /* 0x080fe200078a08ff */
[----:B------:R-:W-:Y:S01]  /*9470*/  IMAD.U32 R7, RZ, RZ, UR15 ;  /* 0x0000000fff077e24 */ /* 0x000fe2000f8e00ff */
[----:B------:R-:W-:Y:S01]  /*9480*/  LOP3.LUT R0, R3, R217, R0, 0xf6, !PT ;  /* 0x000000d903007212 */ /* 0x000fe200078ef600 */
[----:B------:R-:W-:Y:S01]  /*9490*/  @!PT LDS RZ, [RZ] ;  /* 0x00000000fffff984 */ /* 0x000fe20000000800 */
[----:B------:R-:W-:Y:S01]  /*94a0*/  @!PT LDS RZ, [RZ] ;  /* 0x00000000fffff984 */ /* 0x000fe20000000800 */
[----:B------:R-:W-:Y:S01]  /*94b0*/  @!PT LDS RZ, [RZ] ;  /* 0x00000000fffff984 */ /* 0x000fe20000000800 */
[----:B------:R-:W-:Y:S01]  /*94c0*/  @!P3 LDGSTS.E.BYPASS.LTC128B.128 [R238+0xc000], desc[UR22][R4.64] ;  /* 0x0c00000004eebfae */ /* 0x000fe2000b981a16 */
[----:B------:R-:W-:Y:S01]  /*94d0*/  MOV R10, UR17 ;  /* 0x00000011000a7c02 */ /* 0x000fe20008000f00 */
[----:B------:R-:W1:Y:S01]  /*94e0*/  LDCU UR4, c[0x0][0x50c] ;  /* 0x0000a180ff0477ac */ /* 0x000e620008000800 */
        /* <DEDUP_REMOVED lines=45> */
[----:B------:R-:W-:-:S02]  /*97c0*/  VIADD R3, R132, UR6 ;  /* 0x0000000684037c36 */ /* 0x000fc40008000000 */
[----:B------:R-:W-:Y:S01]  /*97d0*/  IMAD.IADD R22, R23, 0x1, R20 ;  /* 0x0000000117167824 */ /* 0x000fe200078e0214 */
[----:B------:R-:W4:Y:S02]  /*97e0*/  LDSM.16.M88.4 R48, [R132+UR6+0x9800] ;  /* 0x009800068430783b */ /* 0x000f240008000200 */
[----:B------:R-:W-:Y:S02]  /*97f0*/  IADD3 R2, PT, PT, R3, R23, RZ ;  /* 0x0000001703027210 */ /* 0x000fe40007ffe0ff */
[----:B------:R-:W-:Y:S04]  /*9800*/  LDSM.16.M88.4 R24, [R132+UR6+0x8000] ;  /* 0x008000068418783b */ /* 0x000fe80008000200 */
[----:B------:R-:W-:Y:S04]  /*9810*/  LDSM.16.M88.4 R56, [R2+0x9000] ;  /* 0x009000000238783b */ /* 0x000fe80000000200 */
[----:B---3--:R-:W3:Y:S04]  /*9820*/  LDSM.16.M88.4 R4, [R22+0x2000] ;  /* 0x002000001604783b */ /* 0x008ee80000000200 */
[----:B------:R-:W1:Y:S01]  /*9830*/  LDSM.16.M88.4 R40, [R132+UR6+0x8800] ;  /* 0x008800068428783b */ /* 0x000e620008000200 */
[----:B------:R-:W-:-:S03]  /*9840*/  MOV R46, R219 ;  /* 0x000000db002e7202 */ /* 0x000fc60000000f00 */
[----:B------:R-:W1:Y:S04]  /*9850*/  LDSM.16.M88.4 R52, [R2+0x9800] ;  /* 0x009800000234783b */ /* 0x000e680000000200 */
[----:B------:R-:W1:Y:S04]  /*9860*/  LDSM.16.M88.4 R16, [R2+0x8000] ;  /* 0x008000000210783b */ /* 0x000e680000000200 */
[----:B------:R-:W1:Y:S04]  /*9870*/  LDSM.16.M88.4 R36, [R2+0x8800] ;  /* 0x008800000224783b */ /* 0x000e680000000200 */
[----:B------:R-:W1:Y:S01]  /*9880*/  LDSM.16.M88.4 R12, [R20] ;  /* 0x00000000140c783b */ /* 0x000e620000000200 */
[C---:B--2---:R-:W-:Y:S03]  /*9890*/  HMMA.16816.F32.BF16 R216, R8.reuse, R60, RZ ;  /* 0x0000003c08d8723c */ /* 0x044fe600000418ff */
[----:B------:R-:W0:Y:S05]  /*98a0*/  LDGDEPBAR ;  /* 0x00000000000079af */ /* 0x000e2a0000000000 */
[C---:B------:R-:W-:Y:S08]  /*98b0*/  HMMA.16816.F32.BF16 R212, R8.reuse, R62, RZ ;  /* 0x0000003e08d4723c */ /* 0x040ff000000418ff */
[----:B----4-:R-:W-:Y:S08]  /*98c0*/  HMMA.16816.F32.BF16 R28, R8, R50, RZ ;  /* 0x00000032081c723c */ /* 0x010ff000000418ff */
[----:B---3--:R-:W-:Y:S08]  /*98d0*/  HMMA.16816.F32.BF16 R248, R4, R56, R216 ;  /* 0x0000003804f8723c */ /* 0x008ff000000418d8 */
[C---:B------:R-:W-:Y:S08]  /*98e0*/  HMMA.16816.F32.BF16 R140, R8.reuse, R24, RZ ;  /* 0x00000018088c723c */ /* 0x040ff000000418ff */
[C---:B-1----:R-:W-:Y:S08]  /*98f0*/  HMMA.16816.F32.BF16 R64, R8.reuse, R40, RZ ;  /* 0x000000280840723c */ /* 0x042ff000000418ff */
[C---:B------:R-:W-:Y:S08]  /*9900*/  HMMA.16816.F32.BF16 R208, R8.reuse, R48, RZ ;  /* 0x0000003008d0723c */ /* 0x040ff000000418ff */
[C---:B------:R-:W-:Y:S08]  /*9910*/  HMMA.16816.F32.BF16 R224, R8.reuse, R26, RZ ;  /* 0x0000001a08e0723c */ /* 0x040ff000000418ff */
[----:B------:R-:W-:Y:S01]  /*9920*/  HMMA.16816.F32.BF16 R220, R8, R42, RZ ;  /* 0x0000002a08dc723c */ /* 0x000fe200000418ff */
[----:B------:R-:W1:Y:S01]  /*9930*/  LDSM.16.M88.4 R8, [R22] ;  /* 0x000000001608783b */ /* 0x000e620000000200 */
[----:B------:R-:W-:Y:S01]  /*9940*/  IMAD.MOV.U32 R236, RZ, RZ, R248 ;  /* 0x000000ffffec7224 */ /* 0x000fe200078e00f8 */
[----:B------:R-:W-:Y:S01]  /*9950*/  MOV R235, R249 ;  /* 0x000000f900eb7202 */ /* 0x000fe20000000f00 */
[----:B------:R-:W-:-:S02]  /*9960*/  IMAD.MOV.U32 R231, RZ, RZ, R250 ;  /* 0x000000ffffe77224 */ /* 0x000fc400078e00fa */
[----:B------:R-:W-:Y:S02]  /*9970*/  IMAD.MOV.U32 R133, RZ, RZ, R251 ;  /* 0x000000ffff857224 */ /* 0x000fe400078e00fb */
        /* <DEDUP_REMOVED lines=10> */
[----:B------:R-:W-:Y:S01]  /*9a20*/  IADD3 R21, PT, PT, R46, R20, RZ ;  /* 0x000000142e157210 */ /* 0x000fe20007ffe0ff */
[----:B------:R-:W-:-:S06]  /*9a30*/  IMAD.IADD R0, R3, 0x1, R46 ;  /* 0x0000000103007824 */ /* 0x000fcc00078e022e */
[C---:B-1----:R-:W-:Y:S01]  /*9a40*/  HMMA.16816.F32.BF16 R208, R8.reuse, R16, R28 ;  /* 0x0000001008d0723c */ /* 0x042fe2000004181c */
[----:B------:R-:W-:Y:S07]  /*9a50*/  LDSM.16.M88.4 R28, [R0+0x8000] ;  /* 0x00800000001c783b */ /* 0x000fee0000000200 */
[C---:B------:R-:W-:Y:S01]  /*9a60*/  HMMA.16816.F32.BF16 R140, R8.reuse, R36, R4 ;  /* 0x00000024088c723c */ /* 0x040fe20000041804 */
[----:B------:R-:W1:Y:S07]  /*9a70*/  LDSM.16.M88.4 R4, [R21+0x2000] ;  /* 0x002000001504783b */ /* 0x000e6e0000000200 */
        /* <DEDUP_REMOVED lines=9> */
[----:B------:R-:W-:Y:S01]  /*9b10*/  IMAD.MOV.U32 R37, RZ, RZ, R244 ;  /* 0x000000ffff257224 */ /* 0x000fe200078e00f4 */
[----:B------:R-:W-:Y:S01]  /*9b20*/  MOV R36, R245 ;  /* 0x000000f500247202 */ /* 0x000fe20000000f00 */
[----:B------:R-:W-:-:S02]  /*9b30*/  IMAD.MOV.U32 R252, RZ, RZ, R246 ;  /* 0x000000fffffc7224 */ /* 0x000fc400078e00f6 */
[----:B------:R-:W-:Y:S02]  /*9b40*/  IMAD.MOV.U32 R239, RZ, RZ, R247 ;  /* 0x000000ffffef7224 */ /* 0x000fe400078e00f7 */
[C---:B------:R-:W-:Y:S02]  /*9b50*/  HMMA.16816.F32.BF16 R244, R16.reuse, R28, R208 ;  /* 0x0000001c10f4723c */ /* 0x040fe400000418d0 */
[----:B------:R-:W-:Y:S01]  /*9b60*/  IMAD.MOV.U32 R47, RZ, RZ, R64 ;  /* 0x000000ffff2f7224 */ /* 0x000fe200078e0040 */
[----:B------:R-:W-:Y:S01]  /*9b70*/  MOV R31, R66 ;  /* 0x00000042001f7202 */ /* 0x000fe20000000f00 */
[----:B------:R-:W-:Y:S02]  /*9b80*/  IMAD.MOV.U32 R45, RZ, RZ, R65 ;  /* 0x000000ffff2d7224 */ /* 0x000fe400078e0041 */
[----:B------:R-:W-:Y:S02]  /*9b90*/  IMAD.MOV.U32 R30, RZ, RZ, R67 ;  /* 0x000000ffff1e7224 */ /* 0x000fe400078e0043 */
[-C--:B---3--:R-:W-:Y:S08]  /*9ba0*/  HMMA.16816.F32.BF16 R64, R16, R24.reuse, R140 ;  /* 0x000000181040723c */ /* 0x088ff0000004188c */
[C---:B------:R-:W-:Y:S08]  /*9bb0*/  HMMA.16816.F32.BF16 R208, R4.reuse, R24, R240 ;  /* 0x0000001804d0723c */ /* 0x040ff000000418f0 */
[-C--:B------:R-:W-:Y:S08]  /*9bc0*/  HMMA.16816.F32.BF16 R140, R4, R26.reuse, R220 ;  /* 0x0000001a048c723c */ /* 0x080ff000000418dc */
[----:B------:R-:W-:Y:S01]  /*9bd0*/  HMMA.16816.F32.BF16 R24, R16, R26, R40 ;  /* 0x0000001a1018723c */ /* 0x000fe20000041828 */
        /* <DEDUP_REMOVED lines=12> */
[----:B------:R-:W1:Y:S02]  /*9ca0*/  LDSM.16.M88.4 R28, [R0+0x9800] ;  /* 0x00980000001c783b */ /* 0x000e640000000200 */
[----:B------:R-:W-:Y:S01]  /*9cb0*/  MOV R237, R24 ;  /* 0x0000001800ed7202 */ /* 0x000fe20000000f00 */
[----:B------:R-:W-:Y:S01]  /*9cc0*/  IMAD.MOV.U32 R236, RZ, RZ, R25 ;  /* 0x000000ffffec7224 */ /* 0x000fe200078e0019 */
[----:B------:R-:W-:Y:S01]  /*9cd0*/  MOV R231, R27 ;  /* 0x0000001b00e77202 */ /* 0x000fe20000000f00 */
[----:B------:R-:W-:-:S02]  /*9ce0*/  IMAD.MOV.U32 R235, RZ, RZ, R26 ;  /* 0x000000ffffeb7224 */ /* 0x000fc400078e001a */
[----:B------:R-:W-:Y:S01]  /*9cf0*/  HMMA.16816.F32.BF16 R24, R12, R48, RZ ;  /* 0x000000300c18723c */ /* 0x000fe200000418ff */
[----:B------:R-:W-:Y:S01]  /*9d00*/  MOV R39, R224 ;  /* 0x000000e000277202 */ /* 0x000fe20000000f00 */
[----:B------:R-:W-:Y:S02]  /*9d10*/  IMAD.MOV.U32 R38, RZ, RZ, R225 ;  /* 0x000000ffff267224 */ /* 0x000fe400078e00e1 */
[----:B------:R-:W-:Y:S02]  /*9d20*/  IMAD.MOV.U32 R48, RZ, RZ, R37 ;  /* 0x000000ffff307224 */ /* 0x000fe400078e0025 */
[----:B------:R-:W-:Y:S01]  /*9d30*/  IMAD.MOV.U32 R220, RZ, RZ, R39 ;  /* 0x000000ffffdc7224 */ /* 0x000fe200078e0027 */
[----:B------:R-:W-:Y:S01]  /*9d40*/  MOV R221, R38 ;  /* 0x0000002600dd7202 */ /* 0x000fe20000000f00 */
[----:B------:R-:W-:-:S12]  /*9d50*/  IMAD.MOV.U32 R49, RZ, RZ, R36 ;  /* 0x000000ffff317224 */ /* 0x000fd800078e0024 */
[----:B------:R-:W-:Y:S01]  /*9d60*/  HMMA.16816.F32.BF16 R36, R8, R52, R24 ;  /* 0x000000340824723c */ /* 0x000fe20000041818 */
[----:B------:R-:W-:Y:S01]  /*9d70*/  IMAD.MOV.U32 R138, RZ, RZ, R67 ;  /* 0x000000ffff8a7224 */ /* 0x000fe200078e0043 */
[----:B------:R-:W-:-:S15]  /*9d80*/  MOV R67, R133 ;  /* 0x0000008500437202 */ /* 0x000fde0000000f00 */
[----:B------:R-:W-:-:S03]  /*9d90*/  NOP ;  /* 0x0000000000007918 */ /* 0x000fc60000000000 */
[----:B-1----:R-:W-:Y:S01]  /*9da0*/  HMMA.16816.F32.BF16 R36, R16, R28, R36 ;  /* 0x0000001c1024723c */ /* 0x002fe20000041824 */
[----:B------:R-:W-:Y:S01]  /*9db0*/  IMAD.MOV.U32 R240, RZ, RZ, R47 ;  /* 0x000000fffff07224 */ /* 0x000fe200078e002f */
[----:B------:R-:W-:Y:S01]  /*9dc0*/  MOV R53, R46 ;  /* 0x0000002e00357202 */ /* 0x000fe20000000f00 */
[----:B------:R-:W-:-:S05]  /*9dd0*/  IMAD.MOV.U32 R241, RZ, RZ, R45 ;  /* 0x000000fffff17224 */ /* 0x000fca00078e002d */
[C---:B------:R-:W-:Y:S08]  /*9de0*/  HMMA.16816.F32.BF16 R24, R12.reuse, R60, RZ ;  /* 0x0000003c0c18723c */ /* 0x040ff000000418ff */
[----:B------:R-:W-:Y:S03]  /*9df0*/  HMMA.16816.F32.BF16 R60, R12, R62, RZ ;  /* 0x0000003e0c3c723c */ /* 0x000fe600000418ff */
[----:B------:R-:W-:Y:S01]  /*9e00*/  IMAD.MOV.U32 R133, RZ, RZ, R36 ;  /* 0x000000ffff857224 */ /* 0x000fe200078e0024 */
[----:B------:R-:W-:Y:S01]  /*9e10*/  MOV R46, R38 ;  /* 0x00000026002e7202 */ /* 0x000fe20000000f00 */
[----:B------:R-:W-:-:S02]  /*9e20*/  IMAD.MOV.U32 R47, RZ, RZ, R37 ;  /* 0x000000ffff2f7224 */ /* 0x000fc400078e0025 */
[----:B------:R-:W-:Y:S02]  /*9e30*/  IMAD.MOV.U32 R45, RZ, RZ, R39 ;  /* 0x000000ffff2d7224 */ /* 0x000fe400078e0027 */
[----:B------:R-:W1:Y:S01]  /*9e40*/  LDSM.16.M88.4 R36, [R0+0x9000] ;  /* 0x009000000024783b */ /* 0x000e620000000200 */
[----:B------:R-:W-:Y:S01]  /*9e50*/  HMMA.16816.F32.BF16 R12, R12, R50, RZ ;  /* 0x000000320c0c723c */ /* 0x000fe200000418ff */
[----:B------:R-:W-:-:S07]  /*9e60*/  IMAD.IADD R3, R3, 0x1, R53 ;  /* 0x0000000103037824 */ /* 0x000fce00078e0235 */
[----:B------:R-:W-:Y:S01]  /*9e70*/  HMMA.16816.F32.BF16 R40, R8, R56, R24 ;  /* 0x000000380828723c */ /* 0x000fe20000041818 */
[----:B------:R-:W-:-:S07]  /*9e80*/  IADD3 R24, PT, PT, R53, R20, RZ ;  /* 0x0000001435187210 */ /* 0x000fce0007ffe0ff */
[C---:B------:R-:W-:Y:S08]  /*9e90*/  HMMA.16816.F32.BF16 R60, R8.reuse, R58, R60 ;  /* 0x0000003a083c723c */ /* 0x040ff0000004183c */
[----:B------:R-:W-:Y:S01]  /*9ea0*/  HMMA.16816.F32.BF16 R8, R8, R54, R12 ;  /* 0x000000360808723c */ /* 0x000fe2000004180c */
[C---:B------:R-:W-:Y:S02]  /*9eb0*/  IMAD.IADD R3, R23.reuse, 0x1, R3 ;  /* 0x0000000117037824 */ /* 0x040fe400078e0203 */
[----:B------:R-:W-:-:S03]  /*9ec0*/  IMAD.IADD R23, R23, 0x1, R24 ;  /* 0x0000000117177824 */ /* 0x000fc600078e0218 */
[----:B------:R-:W-:Y:S02]  /*9ed0*/  LDSM.16.M88.4 R24, [R3+0x8000] ;  /* 0x008000000318783b */ /* 0x000fe40000000200 */
[C---:B------:R-:W-:Y:S02]  /*9ee0*/  HMMA.16816.F32.BF16 R224, R4.reuse, R28, R216 ;  /* 0x0000001c04e0723c */ /* 0x040fe400000418d8 */
[----:B------:R-:W2:Y:S06]  /*9ef0*/  LDSM.16.M88.4 R12, [R23] ;  /* 0x00000000170c783b */ /* 0x000eac0000000200 */
[----:B-1----:R-:W-:Y:S01]  /*9f00*/  HMMA.16816.F32.BF16 R216, R4, R38, R248 ;  /* 0x0000002604d8723c */ /* 0x002fe200000418f8 */
[----:B------:R-:W-:Y:S01]  /*9f10*/  MOV R248, R220 ;  /* 0x000000dc00f87202 */ /* 0x000fe20000000f00 */
[----:B------:R-:W-:Y:S01]  /*9f20*/  IMAD.MOV.U32 R249, RZ, RZ, R221 ;  /* 0x000000fffff97224 */ /* 0x000fe200078e00dd */
[----:B------:R-:W-:Y:S01]  /*9f30*/  MOV R251, R223 ;  /* 0x000000df00fb7202 */ /* 0x000fe20000000f00 */
[----:B------:R-:W-:-:S04]  /*9f40*/  IMAD.MOV.U32 R250, RZ, RZ, R222 ;  /* 0x000000fffffa7224 */ /* 0x000fc800078e00de */
[C---:B------:R-:W-:Y:S08]  /*9f50*/  HMMA.16816.F32.BF16 R64, R4.reuse, R36, R64 ;  /* 0x000000240440723c */ /* 0x040ff00000041840 */
[----:B------:R-:W-:Y:S01]  /*9f60*/  HMMA.16816.F32.BF16 R220, R4, R30, R212 ;  /* 0x0000001e04dc723c */ /* 0x000fe200000418d4 */
[----:B------:R-:W1:Y:S07]  /*9f70*/  LDSM.16.M88.4 R4, [R23+0x2000] ;  /* 0x002000001704783b */ /* 0x000e6e0000000200 */
[C---:B------:R-:W-:Y:S08]  /*9f80*/  HMMA.16816.F32.BF16 R56, R16.reuse, R36, R40 ;  /* 0x000000241038723c */ /* 0x040ff00000041828 */
[C---:B------:R-:W-:Y:S01]  /*9f90*/  HMMA.16816.F32.BF16 R60, R16.reuse, R38, R60 ;  /* 0x00000026103c723c */ /* 0x040fe2000004183c */
[----:B------:R-:W3:Y:S07]  /*9fa0*/  LDSM.16.M88.4 R36, [R3+0x9800] ;  /* 0x009800000324783b */ /* 0x000eee0000000200 */
[----:B------:R-:W-:Y:S01]  /*9fb0*/  HMMA.16816.F32.BF16 R40, R16, R30, R8 ;  /* 0x0000001e1028723c */ /* 0x000fe20000041808 */
[----:B------:R-:W4:Y:S04]  /*9fc0*/  LDSM.16.M88.4 R8, [R3+0x8800] ;  /* 0x008800000308783b */ /* 0x000f280000000200 */
[----:B------:R-:W4:Y:S01]  /*9fd0*/  LDSM.16.M88.4 R16, [R3+0x9000] ;  /* 0x009000000310783b */ /* 0x000f220000000200 */
[----:B------:R-:W-:Y:S01]  /*9fe0*/  IMAD.MOV.U32 R212, RZ, RZ, R48 ;  /* 0x000000ffffd47224 */ /* 0x000fe200078e0030 */
[----:B------:R-:W-:Y:S01]  /*9ff0*/  MOV R214, R252 ;  /* 0x000000fc00d67202 */ /* 0x000fe20000000f00 */
[----:B------:R-:W-:-:S02]  /*a000*/  IMAD.MOV.U32 R213, RZ, RZ, R49 ;  /* 0x000000ffffd57224 */ /* 0x000fc400078e0031 */
[----:B------:R-:W-:Y:S01]  /*a010*/  IMAD.MOV.U32 R215, RZ, RZ, R239 ;  /* 0x000000ffffd77224 */ /* 0x000fe200078e00ef */
[----:B--2---:R-:W-:Y:S01]  /*a020*/  HMMA.16816.F32.BF16 R48, R12, R24, R244 ;  /* 0x000000180c30723c */ /* 0x004fe200000418f4 */
[----:B------:R-:W-:Y:S01]  /*a030*/  IMAD.MOV.U32 R244, RZ, RZ, R229 ;  /* 0x000000fffff47224 */ /* 0x000fe200078e00e5 */
[----:B------:R-:W-:Y:S01]  /*a040*/  MOV R245, R228 ;  /* 0x000000e400f57202 */ /* 0x000fe20000000f00 */
[----:B------:R-:W-:Y:S01]  /*a050*/  IMAD.MOV.U32 R246, RZ, RZ, R139 ;  /* 0x000000fffff67224 */ /* 0x000fe200078e008b */
[----:B------:R-:W-:-:S04]  /*a060*/  MOV R247, R138 ;  /* 0x0000008a00f77202 */ /* 0x000fc80000000f00 */
[C---:B-1----:R-:W-:Y:S08]  /*a070*/  HMMA.16816.F32.BF16 R52, R4.reuse, R24, R212 ;  /* 0x000000180434723c */ /* 0x042ff000000418d4 */
[C---:B------:R-:W-:Y:S08]  /*a080*/  HMMA.16816.F32.BF16 R212, R4.reuse, R26, R248 ;  /* 0x0000001a04d4723c */ /* 0x040ff000000418f8 */
[C---:B---3--:R-:W-:Y:S08]  /*a090*/  HMMA.16816.F32.BF16 R224, R4.reuse, R36, R224 ;  /* 0x0000002404e0723c */ /* 0x048ff000000418e0 */
[C---:B----4-:R-:W-:Y:S08]  /*a0a0*/  HMMA.16816.F32.BF16 R208, R4.reuse, R8, R208 ;  /* 0x0000000804d0723c */ /* 0x050ff000000418d0 */
[C---:B------:R-:W-:Y:S08]  /*a0b0*/  HMMA.16816.F32.BF16 R140, R4.reuse, R10, R140 ;  /* 0x0000000a048c723c */ /* 0x040ff0000004188c */
[C---:B------:R-:W-:Y:S08]  /*a0c0*/  HMMA.16816.F32.BF16 R64, R4.reuse, R16, R64 ;  /* 0x000000100440723c */ /* 0x040ff00000041840 */
[C---:B------:R-:W-:Y:S08]  /*a0d0*/  HMMA.16816.F32.BF16 R216, R4.reuse, R18, R216 ;  /* 0x0000001204d8723c */ /* 0x040ff000000418d8 */
[----:B------:R-:W-:Y:S08]  /*a0e0*/  HMMA.16816.F32.BF16 R220, R4, R38, R220 ;  /* 0x0000002604dc723c */ /* 0x000ff000000418dc */
[----:B------:R-:W-:Y:S01]  /*a0f0*/  HMMA.16816.F32.BF16 R4, R12, R8, R244 ;  /* 0x000000080c04723c */ /* 0x000fe200000418f4 */
[----:B------:R-:W-:Y:S01]  /*a100*/  IMAD.MOV.U32 R28, RZ, RZ, R237 ;  /* 0x000000ffff1c7224 */ /* 0x000fe200078e00ed */
[----:B------:R-:W-:Y:S01]  /*a110*/  MOV R29, R236 ;  /* 0x000000ec001d7202 */ /* 0x000fe20000000f00 */
[----:B------:R-:W-:Y:S01]  /*a120*/  IMAD.MOV.U32 R30, RZ, RZ, R235 ;  /* 0x000000ffff1e7224 */ /* 0x000fe200078e00eb */
[----:B------:R-:W-:-:S04]  /*a130*/  MOV R31, R231 ;  /* 0x000000e7001f7202 */ /* 0x000fc80000000f00 */
[----:B------:R-:W-:Y:S11]  /*a140*/  HMMA.16816.F32.BF16 R240, R12, R26, R240 ;  /* 0x0000001a0cf0723c */ /* 0x000ff600000418f0 */
[----:B------:R-:W-:Y:S01]  /*a150*/  IMAD.MOV.U32 R27, RZ, RZ, R4 ;  /* 0x000000ffff1b7224 */ /* 0x000fe200078e0004 */
[----:B------:R-:W-:Y:S01]  /*a160*/  MOV R26, R5 ;  /* 0x00000005001a7202 */ /* 0x000fe20000000f00 */
[----:B------:R-:W-:Y:S01]  /*a170*/  IMAD.MOV.U32 R25, RZ, RZ, R6 ;  /* 0x000000ffff197224 */ /* 0x000fe200078e0006 */
[----:B------:R-:W-:-:S02]  /*a180*/  MOV R24, R7 ;  /* 0x0000000700187202 */ /* 0x000fc40000000f00 */
[----:B------:R-:W-:Y:S01]  /*a190*/  HMMA.16816.F32.BF16 R4, R12, R10, R28 ;  /* 0x0000000a0c04723c */ /* 0x000fe2000004181c */
[----:B------:R-:W-:Y:S04]  /*a1a0*/  LDSM.16.M88.4 R28, [R132+UR6+0xa000] ;  /* 0x00a00006841c783b */ /* 0x000fe80008000200 */
[----:B------:R-:W-:-:S14]  /*a1b0*/  LDSM.16.M88.4 R8, [R20+0x4000] ;  /* 0x004000001408783b */ /* 0x000fdc0000000200 */
[----:B------:R-:W-:Y:S01]  /*a1c0*/  IMAD.MOV.U32 R237, RZ, RZ, R4 ;  /* 0x000000ffffed7224 */ /* 0x000fe200078e0004 */
[----:B------:R-:W-:Y:S01]  /*a1d0*/  MOV R236, R5 ;  /* 0x0000000500ec7202 */ /* 0x000fe20000000f00 */
[----:B------:R-:W-:Y:S01]  /*a1e0*/  IMAD.MOV.U32 R235, RZ, RZ, R6 ;  /* 0x000000ffffeb7224 */ /* 0x000fe200078e0006 */
[----:B------:R-:W-:Y:S02]  /*a1f0*/  MOV R138, R7 ;  /* 0x00000007008a7202 */ /* 0x000fe40000000f00 */
[----:B------:R-:W-:-:S15]  /*a200*/  HMMA.16816.F32.BF16 R4, R12, R16, R56 ;  /* 0x000000100c04723c */ /* 0x000fde0000041838 */
[----:B------:R-:W-:-:S04]  /*a210*/  NOP ;  /* 0x0000000000007918 */ /* 0x000fc80000000000 */
[----:B------:R-:W-:Y:S01]  /*a220*/  IMAD.MOV.U32 R231, RZ, RZ, R4 ;  /* 0x000000ffffe77224 */ /* 0x000fe200078e0004 */
[----:B------:R-:W-:Y:S01]  /*a230*/  MOV R229, R5 ;  /* 0x0000000500e57202 */ /* 0x000fe20000000f00 */
[----:B------:R-:W-:Y:S01]  /*a240*/  IMAD.MOV.U32 R228, RZ, RZ, R6 ;  /* 0x000000ffffe47224 */ /* 0x000fe200078e0006 */
[----:B------:R-:W-:Y:S02]  /*a250*/  MOV R139, R7 ;  /* 0x00000007008b7202 */ /* 0x000fe40000000f00 */
[----:B------:R-:W1:Y:S01]  /*a260*/  LDSM.16.M88.4 R4, [R20+0x6000] ;  /* 0x006000001404783b */ /* 0x000e620000000200 */
        /* <DEDUP_REMOVED lines=8> */
[C---:B------:R-:W-:Y:S08]  /*a2f0*/  HMMA.16816.F32.BF16 R224, R12.reuse, R18, R60 ;  /* 0x000000120ce0723c */ /* 0x040ff0000004183c */
[C---:B------:R-:W-:Y:S01]  /*a300*/  HMMA.16816.F32.BF16 R248, R12.reuse, R36, R248 ;  /* 0x000000240cf8723c */ /* 0x040fe200000418f8 */
[----:B------:R-:W-:Y:S01]  /*a310*/  MOV R57, R47 ;  /* 0x0000002f00397202 */ /* 0x000fe20000000f00 */
[----:B------:R-:W-:Y:S01]  /*a320*/  IMAD.MOV.U32 R58, RZ, RZ, R46 ;  /* 0x000000ffff3a7224 */ /* 0x000fe200078e002e */
[----:B------:R-:W-:Y:S01]  /*a330*/  MOV R59, R45 ;  /* 0x0000002d003b7202 */ /* 0x000fe20000000f00 */
[----:B------:R-:W-:Y:S04]  /*a340*/  LDSM.16.M88.4 R16, [R132+UR6+0xb000] ;  /* 0x00b000068410783b */ /* 0x000fe80008000200 */
[----:B------:R-:W-:Y:S08]  /*a350*/  HMMA.16816.F32.BF16 R36, R12, R38, R40 ;  /* 0x000000260c24723c */ /* 0x000ff00000041828 */
[----:B-1----:R-:W-:-:S15]  /*a360*/  HMMA.16816.F32.BF16 R12, R4, R28, R52 ;  /* 0x0000001c040c723c */ /* 0x002fde0000041834 */
[----:B------:R-:W-:-:S04]  /*a370*/  NOP ;  /* 0x0000000000007918 */ /* 0x000fc80000000000 */
        /* <DEDUP_REMOVED lines=8> */
[----:B------:R-:W-:Y:S02]  /*a400*/  MOV R51, R24 ;  /* 0x0000001800337202 */ /* 0x000fe40000000f00 */
[----:B------:R-:W1:Y:S01]  /*a410*/  LDSM.16.M88.4 R24, [R132+UR6+0xa800] ;  /* 0x00a800068418783b */ /* 0x000e620008000200 */
[----:B------:R-:W-:Y:S01]  /*a420*/  IMAD.MOV.U32 R40, RZ, RZ, R237 ;  /* 0x000000ffff287224 */ /* 0x000fe200078e00ed */
[----:B------:R-:W-:Y:S01]  /*a430*/  MOV R41, R236 ;  /* 0x000000ec00297202 */ /* 0x000fe20000000f00 */
[----:B------:R-:W-:-:S10]  /*a440*/  IMAD.MOV.U32 R42, RZ, RZ, R235 ;  /* 0x000000ffff2a7224 */ /* 0x000fd400078e00eb */
[----:B------:R-:W-:Y:S01]  /*a450*/  IMAD.MOV.U32 R239, RZ, RZ, R12 ;  /* 0x000000ffffef7224 */ /* 0x000fe200078e000c */
[----:B------:R-:W-:Y:S01]  /*a460*/  MOV R237, R13 ;  /* 0x0000000d00ed7202 */ /* 0x000fe20000000f00 */
[----:B------:R-:W-:Y:S01]  /*a470*/  IMAD.MOV.U32 R236, RZ, RZ, R14 ;  /* 0x000000ffffec7224 */ /* 0x000fe200078e000e */
[----:B------:R-:W-:Y:S02]  /*a480*/  MOV R235, R15 ;  /* 0x0000000f00eb7202 */ /* 0x000fe40000000f00 */
[----:B------:R-:W2:Y:S01]  /*a490*/  LDSM.16.M88.4 R12, [R132+UR6+0xb800] ;  /* 0x00b80006840c783b */ /* 0x000ea20008000200 */
[----:B------:R-:W-:Y:S01]  /*a4a0*/  HMMA.16816.F32.BF16 R52, R4, R30, R212 ;  /* 0x0000001e0434723c */ /* 0x000fe200000418d4 */
[----:B------:R-:W-:Y:S01]  /*a4b0*/  MOV R43, R138 ;  /* 0x0000008a002b7202 */ /* 0x000fe20000000f00 */
[----:B------:R-:W-:-:S06]  /*a4c0*/  IMAD.MOV.U32 R56, RZ, RZ, R133 ;  /* 0x000000ffff387224 */ /* 0x000fcc00078e0085 */
[C---:B-1----:R-:W-:Y:S11]  /*a4d0*/  HMMA.16816.F32.BF16 R60, R4.reuse, R24, R208 ;  /* 0x00000018043c723c */ /* 0x042ff600000418d0 */
[----:B------:R-:W-:Y:S01]  /*a4e0*/  IMAD.MOV.U32 R138, RZ, RZ, R52 ;  /* 0x000000ffff8a7224 */ /* 0x000fe200078e0034 */
[----:B------:R-:W-:Y:S01]  /*a4f0*/  MOV R133, R53 ;  /* 0x0000003500857202 */ /* 0x000fe20000000f00 */
[----:B------:R-:W-:Y:S01]  /*a500*/  IMAD.MOV.U32 R29, RZ, RZ, R54 ;  /* 0x000000ffff1d7224 */ /* 0x000fe200078e0036 */
[----:B------:R-:W-:Y:S01]  /*a510*/  MOV R28, R55 ;  /* 0x00000037001c7202 */ /* 0x000fe20000000f00 */
[C---:B------:R-:W-:Y:S08]  /*a520*/  HMMA.16816.F32.BF16 R244, R4.reuse, R26, R140 ;  /* 0x0000001a04f4723c */ /* 0x040ff0000004188c */
        /* <DEDUP_REMOVED lines=8> */
[----:B------:R-:W-:Y:S01]  /*a5b0*/  IMAD.MOV.U32 R218, RZ, RZ, R53 ;  /* 0x000000ffffda7224 */ /* 0x000fe200078e0035 */
[----:B------:R-:W-:-:S04]  /*a5c0*/  MOV R219, R52 ;  /* 0x0000003400db7202 */ /* 0x000fc80000000f00 */
[----:B--2---:R-:W-:Y:S08]  /*a5d0*/  HMMA.16816.F32.BF16 R60, R4, R12, R56 ;  /* 0x0000000c043c723c */ /* 0x004ff00000041838 */
[----:B------:R-:W-:Y:S01]  /*a5e0*/  HMMA.16816.F32.BF16 R52, R8, R30, R240 ;  /* 0x0000001e0834723c */ /* 0x000fe200000418f0 */
[----:B------:R-:W-:Y:S01]  /*a5f0*/  IMAD.MOV.U32 R242, RZ, RZ, R29 ;  /* 0x000000fffff27224 */ /* 0x000fe200078e001d */
[----:B------:R-:W-:-:S02]  /*a600*/  MOV R243, R28 ;  /* 0x0000001c00f37202 */ /* 0x000fc40000000f00 */
[----:B------:R-:W-:Y:S04]  /*a610*/  LDSM.16.M88.4 R28, [R2+0xa000] ;  /* 0x00a00000021c783b */ /* 0x000fe80000000200 */
[----:B------:R-:W-:Y:S01]  /*a620*/  HMMA.16816.F32.BF16 R56, R4, R14, R220 ;  /* 0x0000000e0438723c */ /* 0x000fe200000418dc */
[----:B------:R-:W1:Y:S01]  /*a630*/  LDSM.16.M88.4 R4, [R22+0x6000] ;  /* 0x006000001604783b */ /* 0x000e620000000200 */
[----:B------:R-:W-:Y:S01]  /*a640*/  IMAD.MOV.U32 R212, RZ, RZ, R231 ;  /* 0x000000ffffd47224 */ /* 0x000fe200078e00e7 */
[----:B------:R-:W-:Y:S01]  /*a650*/  MOV R213, R229 ;  /* 0x000000e500d57202 */ /* 0x000fe20000000f00 */
[----:B------:R-:W-:-:S04]  /*a660*/  IMAD.MOV.U32 R214, RZ, RZ, R228 ;  /* 0x000000ffffd67224 */ /* 0x000fc800078e00e4 */
[----:B------:R-:W-:Y:S01]  /*a670*/  HMMA.16816.F32.BF16 R48, R8, R24, R48 ;  /* 0x000000180830723c */ /* 0x000fe20000041830 */
[----:B------:R-:W-:-:S07]  /*a680*/  MOV R215, R139 ;  /* 0x0000008b00d77202 */ /* 0x000fce0000000f00 */
[C---:B------:R-:W-:Y:S01]  /*a690*/  HMMA.16816.F32.BF16 R40, R8.reuse, R26, R40 ;  /* 0x0000001a0828723c */ /* 0x040fe20000041828 */
[----:B------:R-:W2:Y:S07]  /*a6a0*/  LDSM.16.M88.4 R24, [R2+0xa800] ;  /* 0x00a800000218783b */ /* 0x000eae0000000200 */
[C---:B------:R-:W-:Y:S08]  /*a6b0*/  HMMA.16816.F32.BF16 R208, R8.reuse, R16, R212 ;  /* 0x0000001008d0723c */ /* 0x040ff000000418d4 */
[----:B------:R-:W-:Y:S01]  /*a6c0*/  HMMA.16816.F32.BF16 R212, R8, R18, R224 ;  /* 0x0000001208d4723c */ /* 0x000fe200000418e0 */
[----:B------:R-:W3:Y:S01]  /*a6d0*/  LDSM.16.M88.4 R16, [R2+0xb000] ;  /* 0x00b000000210783b */ /* 0x000ee20000000200 */
[----:B------:R-:W-:Y:S01]  /*a6e0*/  IMAD.MOV.U32 R224, RZ, RZ, R47 ;  /* 0x000000ffffe07224 */ /* 0x000fe200078e002f */
[----:B------:R-:W-:Y:S01]  /*a6f0*/  MOV R225, R46 ;  /* 0x0000002e00e17202 */ /* 0x000fe20000000f00 */
[----:B------:R-:W-:Y:S01]  /*a700*/  IMAD.MOV.U32 R226, RZ, RZ, R45 ;  /* 0x000000ffffe27224 */ /* 0x000fe200078e002d */
[----:B------:R-:W-:-:S03]  /*a710*/  MOV R227, R20 ;  /* 0x0000001400e37202 */ /* 0x000fc60000000f00 */
[C---:B------:R-:W-:Y:S08]  /*a720*/  HMMA.16816.F32.BF16 R220, R8.reuse, R12, R248 ;  /* 0x0000000c08dc723c */ /* 0x040ff000000418f8 */
[----:B------:R-:W-:Y:S01]  /*a730*/  HMMA.16816.F32.BF16 R36, R8, R14, R36 ;  /* 0x0000000e0824723c */ /* 0x000fe20000041824 */
[----:B------:R-:W4:Y:S04]  /*a740*/  LDSM.16.M88.4 R12, [R2+0xb800] ;  /* 0x00b80000020c783b */ /* 0x000f280000000200 */
[----:B------:R3:W4:Y:S03]  /*a750*/  LDSM.16.M88.4 R8, [R22+0x4000] ;  /* 0x004000001608783b */ /* 0x0007260000000200 */
[----:B-1----:R-:W-:Y:S01]  /*a760*/  HMMA.16816.F32.BF16 R224, R4, R28, R224 ;  /* 0x0000001c04e0723c */ /* 0x002fe200000418e0 */
[----:B------:R-:W-:Y:S01]  /*a770*/  IMAD.MOV.U32 R240, RZ, RZ, R138 ;  /* 0x000000fffff07224 */ /* 0x000fe200078e008a */
[----:B------:R-:W-:-:S06]  /*a780*/  MOV R241, R133 ;  /* 0x0000008500f17202 */ /* 0x000fcc0000000f00 */
[----:B--2---:R-:W-:Y:S11]  /*a790*/  HMMA.16816.F32.BF16 R216, R4, R24, R216 ;  /* 0x0000001804d8723c */ /* 0x004ff600000418d8 */
[----:B------:R-:W-:Y:S01]  /*a7a0*/  IMAD.MOV.U32 R45, RZ, RZ, R224 ;  /* 0x000000ffff2d7224 */ /* 0x000fe200078e00e0 */
[----:B---3--:R-:W-:Y:S01]  /*a7b0*/  MOV R22, R225 ;  /* 0x000000e100167202 */ /* 0x008fe20000000f00 */
[----:B------:R-:W-:Y:S01]  /*a7c0*/  IMAD.MOV.U32 R20, RZ, RZ, R226 ;  /* 0x000000ffff147224 */ /* 0x000fe200078e00e2 */
[----:B------:R-:W-:-:S02]  /*a7d0*/  MOV R2, R227 ;  /* 0x000000e300027202 */ /* 0x000fc40000000f00 */
[C---:B------:R-:W-:Y:S08]  /*a7e0*/  HMMA.16816.F32.BF16 R224, R4.reuse, R30, R240 ;  /* 0x0000001e04e0723c */ /* 0x040ff000000418f0 */
[----:B------:R-:W-:Y:S01]  /*a7f0*/  HMMA.16816.F32.BF16 R248, R4, R26, R244 ;  /* 0x0000001a04f8723c */ /* 0x000fe200000418f4 */
[----:B------:R-:W-:-:S07]  /*a800*/  IMAD.MOV.U32 R231, RZ, RZ, R216 ;  /* 0x000000ffffe77224 */ /* 0x000fce00078e00d8 */
        /* <DEDUP_REMOVED lines=27> */
[----:B------:R4:W3:Y:S04]  /*a9c0*/  LDSM.16.M88.4 R8, [R21+0x4000] ;  /* 0x004000001508783b */ /* 0x0008e80000000200 */
[----:B------:R2:W3:Y:S01]  /*a9d0*/  LDSM.16.M88.4 R16, [R0+0xb000] ;  /* 0x00b000000010783b */ /* 0x0004e20000000200 */
[----:B------:R-:W-:Y:S01]  /*a9e0*/  IMAD.MOV.U32 R220, RZ, RZ, R45 ;  /* 0x000000ffffdc7224 */ /* 0x000fe200078e002d */
[----:B------:R-:W-:Y:S01]  /*a9f0*/  MOV R221, R22 ;  /* 0x0000001600dd7202 */ /* 0x000fe20000000f00 */
[----:B------:R-:W-:Y:S01]  /*aa00*/  IMAD.MOV.U32 R222, RZ, RZ, R20 ;  /* 0x000000ffffde7224 */ /* 0x000fe200078e0014 */
[----:B------:R-:W-:Y:S01]  /*aa10*/  MOV R223, R2 ;  /* 0x0000000200df7202 */ /* 0x000fe20000000f00 */
[----:B------:R-:W-:Y:S01]  /*aa20*/  IMAD.MOV.U32 R212, RZ, RZ, R138 ;  /* 0x000000ffffd47224 */ /* 0x000fe200078e008a */
[----:B------:R-:W-:Y:S01]  /*aa30*/  MOV R213, R133 ;  /* 0x0000008500d57202 */ /* 0x000fe20000000f00 */
[----:B------:R-:W-:Y:S01]  /*aa40*/  IMAD.MOV.U32 R214, RZ, RZ, R47 ;  /* 0x000000ffffd67224 */ /* 0x000fe200078e002f */
[----:B------:R-:W-:-:S03]  /*aa50*/  MOV R215, R46 ;  /* 0x0000002e00d77202 */ /* 0x000fc60000000f00 */
[C---:B-1----:R-:W-:Y:S08]  /*aa60*/  HMMA.16816.F32.BF16 R220, R4.reuse, R28, R220 ;  /* 0x0000001c04dc723c */ /* 0x042ff000000418dc */
[----:B------:R-:W-:Y:S01]  /*aa70*/  HMMA.16816.F32.BF16 R212, R4, R30, R212 ;  /* 0x0000001e04d4723c */ /* 0x000fe200000418d4 */
[----:B------:R-:W-:Y:S01]  /*aa80*/  IMAD.MOV.U32 R208, RZ, RZ, R231 ;  /* 0x000000ffffd07224 */ /* 0x000fe200078e00e7 */
[----:B------:R-:W-:Y:S01]  /*aa90*/  MOV R209, R229 ;  /* 0x000000e500d17202 */ /* 0x000fe20000000f00 */
[----:B------:R-:W-:Y:S01]  /*aaa0*/  IMAD.MOV.U32 R210, RZ, RZ, R228 ;  /* 0x000000ffffd27224 */ /* 0x000fe200078e00e4 */
[----:B------:R-:W-:-:S07]  /*aab0*/  MOV R211, R139 ;  /* 0x0000008b00d37202 */ /* 0x000fce0000000f00 */
[----:B------:R-:W-:Y:S01]  /*aac0*/  IMAD.MOV.U32 R20, RZ, RZ, R220 ;  /* 0x000000ffff147224 */ /* 0x000fe200078e00dc */
[----:B----4-:R-:W-:Y:S01]  /*aad0*/  MOV R21, R221 ;  /* 0x000000dd00157202 */ /* 0x010fe20000000f00 */
[----:B------:R-:W-:Y:S01]  /*aae0*/  IMAD.MOV.U32 R22, RZ, RZ, R222 ;  /* 0x000000ffff167224 */ /* 0x000fe200078e00de */
[----:B------:R-:W-:Y:S02]  /*aaf0*/  MOV R47, R223 ;  /* 0x000000df002f7202 */ /* 0x000fe40000000f00 */
[----:B--2---:R-:W-:Y:S03]  /*ab00*/  HMMA.16816.F32.BF16 R220, R4, R24, R208 ;  /* 0x0000001804dc723c */ /* 0x004fe600000418d0 */
[----:B------:R-:W-:Y:S01]  /*ab10*/  IMAD.MOV.U32 R46, RZ, RZ, R212 ;  /* 0x000000ffff2e7224 */ /* 0x000fe200078e00d4 */
[----:B------:R-:W-:Y:S01]  /*ab20*/  MOV R45, R213 ;  /* 0x000000d5002d7202 */ /* 0x000fe20000000f00 */
[----:B------:R-:W-:Y:S01]  /*ab30*/  IMAD.MOV.U32 R2, RZ, RZ, R214 ;  /* 0x000000ffff027224 */ /* 0x000fe200078e00d6 */
[----:B------:R-:W-:-:S02]  /*ab40*/  MOV R0, R215 ;  /* 0x000000d700007202 */ /* 0x000fc40000000f00 */
[C---:B---3--:R-:W-:Y:S08]  /*ab50*/  HMMA.16816.F32.BF16 R208, R4.reuse, R12, R224 ;  /* 0x0000000c04d0723c */ /* 0x048ff000000418e0 */
[----:B------:R-:W-:Y:S08]  /*ab60*/  HMMA.16816.F32.BF16 R224, R4, R14, R216 ;  /* 0x0000000e04e0723c */ /* 0x000ff000000418d8 */
[C---:B------:R-:W-:Y:S08]  /*ab70*/  HMMA.16816.F32.BF16 R216, R8.reuse, R28, R140 ;  /* 0x0000001c08d8723c */ /* 0x040ff0000004188c */
[----:B------:R-:W-:Y:S08]  /*ab80*/  HMMA.16816.F32.BF16 R212, R8, R30, R64 ;  /* 0x0000001e08d4723c */ /* 0x000ff00000041840 */
[C---:B------:R-:W-:Y:S08]  /*ab90*/  HMMA.16816.F32.BF16 R248, R4.reuse, R26, R248 ;  /* 0x0000001a04f8723c */ /* 0x040ff000000418f8 */
[C---:B------:R-:W-:Y:S08]  /*aba0*/  HMMA.16816.F32.BF16 R244, R4.reuse, R16, R244 ;  /* 0x0000001004f4723c */ /* 0x040ff000000418f4 */
[----:B------:R-:W-:Y:S01]  /*abb0*/  HMMA.16816.F32.BF16 R240, R4, R18, R240 ;  /* 0x0000001204f0723c */ /* 0x000fe200000418f0 */
[----:B------:R-:W-:Y:S01]  /*abc0*/  LDSM.16.M88.4 R4, [R23+0x4000] ;  /* 0x004000001704783b */ /* 0x000fe20000000200 */
[----:B------:R-:W-:Y:S01]  /*abd0*/  IMAD.MOV.U32 R239, RZ, RZ, R208 ;  /* 0x000000ffffef7224 */ /* 0x000fe200078e00d0 */
[----:B------:R-:W-:Y:S01]  /*abe0*/  MOV R237, R209 ;  /* 0x000000d100ed7202 */ /* 0x000fe20000000f00 */
[----:B------:R-:W-:Y:S01]  /*abf0*/  IMAD.MOV.U32 R236, RZ, RZ, R210 ;  /* 0x000000ffffec7224 */ /* 0x000fe200078e00d2 */
[----:B------:R-:W-:Y:S01]  /*ac00*/  MOV R235, R211 ;  /* 0x000000d300eb7202 */ /* 0x000fe20000000f00 */
[----:B------:R-:W-:Y:S02]  /*ac10*/  LDSM.16.M88.4 R28, [R3+0xb800] ;  /* 0x00b80000031c783b */ /* 0x000fe40000000200 */
        /* <DEDUP_REMOVED lines=10> */
[----:B------:R-:W-:-:S04]  /*acc0*/  DEPBAR.LE SB0, 0x0 ;  /* 0x000080000000791a */ /* 0x000fc80000000000 */
[----:B-1----:R-:W-:Y:S01]  /*acd0*/  HMMA.16816.F32.BF16 R52, R4, R16, R216 ;  /* 0x000000100434723c */ /* 0x002fe200000418d8 */
[----:B------:R-:W-:Y:S02]  /*ace0*/  IMAD.MOV.U32 R219, RZ, RZ, R0 ;  /* 0x000000ffffdb7224 */ /* 0x000fe400078e0000 */
[----:B---3--:R-:W-:-:S15]  /*acf0*/  IMAD.MOV.U32 R23, RZ, RZ, R47 ;  /* 0x000000ffff177224 */ /* 0x008fde00078e002f */
[----:B------:R-:W-:-:S01]  /*ad00*/  NOP ;  /* 0x0000000000007918 */ /* 0x000fc20000000000 */
[----:B------:R-:W-:Y:S01]  /*ad10*/  FMUL.FTZ R0, R52, UR4 ;  /* 0x0000000434007c20 */ /* 0x000fe20008410000 */
[----:B--2---:R-:W-:Y:S08]  /*ad20*/  HMMA.16816.F32.BF16 R40, R4, R12, R208 ;  /* 0x0000000c0428723c */ /* 0x004ff000000418d0 */
[----:B----4-:R-:W-:Y:S08]  /*ad30*/  HMMA.16816.F32.BF16 R20, R8, R16, R20 ;  /* 0x000000100814723c */ /* 0x010ff00000041814 */
[C---:B------:R-:W-:Y:S08]  /*ad40*/  HMMA.16816.F32.BF16 R208, R4.reuse, R28, R56 ;  /* 0x0000001c04d0723c */ /* 0x040ff00000041838 */
[----:B------:R-:W-:Y:S01]  /*ad50*/  HMMA.16816.F32.BF16 R56, R4, R30, R36 ;  /* 0x0000001e0438723c */ /* 0x000fe20000041824 */
[----:B------:R1:W2:Y:S02]  /*ad60*/  MUFU.TANH R36, R0 ;  /* 0x0000000000247308 */ /* 0x0002a40000002400 */
[----:B-1----:R-:W-:-:S06]  /*ad70*/  FMUL.FTZ R0, R53, UR4 ;  /* 0x0000000435007c20 */ /* 0x002fcc0008410000 */
[----:B------:R1:W-:Y:S01]  /*ad80*/  MUFU.TANH R133, R0 ;  /* 0x0000000000857308 */ /* 0x0003e20000002400 */
[----:B------:R-:W-:Y:S01]  /*ad90*/  HMMA.16816.F32.BF16 R48, R4, R18, R212 ;  /* 0x000000120430723c */ /* 0x000fe200000418d4 */
[----:B-1----:R-:W-:-:S06]  /*ada0*/  FMUL.FTZ R0, R54, UR4 ;  /* 0x0000000436007c20 */ /* 0x002fcc0008410000 */
[----:B------:R1:W3:Y:S02]  /*adb0*/  MUFU.TANH R39, R0 ;  /* 0x0000000000277308 */ /* 0x0002e40000002400 */
[----:B-1----:R-:W-:-:S06]  /*adc0*/  FMUL.FTZ R0, R55, UR4 ;  /* 0x0000000437007c20 */ /* 0x002fcc0008410000 */
[----:B------:R1:W-:Y:S01]  /*add0*/  MUFU.TANH R55, R0 ;  /* 0x0000000000377308 */ /* 0x0003e20000002400 */
[----:B------:R-:W-:Y:S01]  /*ade0*/  MOV R216, R46 ;  /* 0x0000002e00d87202 */ /* 0x000fe20000000f00 */
[----:B------:R-:W-:Y:S01]  /*adf0*/  IMAD.MOV.U32 R217, RZ, RZ, R45 ;  /* 0x000000ffffd97224 */ /* 0x000fe200078e002d */
[----:B------:R-:W-:Y:S01]  /*ae00*/  MOV R218, R2 ;  /* 0x0000000200da7202 */ /* 0x000fe20000000f00 */
[----:B-1----:R-:W-:-:S04]  /*ae10*/  FMUL.FTZ R0, R20, UR4 ;  /* 0x0000000414007c20 */ /* 0x002fc80008410000 */
[----:B------:R1:W4:Y:S02]  /*ae20*/  MUFU.TANH R38, R0 ;  /* 0x0000000000267308 */ /* 0x0003240000002400 */
[----:B------:R-:W-:Y:S01]  /*ae30*/  HMMA.16816.F32.BF16 R16, R8, R18, R216 ;  /* 0x000000120810723c */ /* 0x000fe200000418d8 */
[----:B-1----:R-:W-:-:S05]  /*ae40*/  FMUL.FTZ R0, R21, UR4 ;  /* 0x0000000415007c20 */ /* 0x002fca0008410000 */
        /* <DEDUP_REMOVED lines=20> */
[----:B------:R1:W-:Y:S01]  /*af90*/  MUFU.TANH R47, R0 ;  /* 0x00000000002f7308 */ /* 0x0003e20000002400 */
[----:B------:R-:W-:Y:S08]  /*afa0*/  HMMA.16816.F32.BF16 R64, R4, R26, R64 ;  /* 0x0000001a0440723c */ /* 0x000ff00000041840 */
[----:B------:R-:W-:Y:S01]  /*afb0*/  HMMA.16816.F32.BF16 R4, R8, R12, R220 ;  /* 0x0000000c0804723c */ /* 0x000fe200000418dc */
        /* <DEDUP_REMOVED lines=19> */
[----:B------:R-:W-:Y:S01]  /*b0f0*/  SHF.L.U32 R3, R234, 0x1, RZ ;  /* 0x00000001ea037819 */ /* 0x000fe200000006ff */
[----:B-1----:R-:W-:-:S06]  /*b100*/  FMUL.FTZ R0, R60, UR4 ;  /* 0x000000043c007c20 */ /* 0x002fcc0008410000 */
[----:B------:R1:W-:Y:S01]  /*b110*/  MUFU.TANH R223, R0 ;  /* 0x0000000000df7308 */ /* 0x0003e20000002400 */
[----:B------:R-:W-:Y:S01]  /*b120*/  LOP3.LUT R3, R3, 0x6, RZ, 0xc0, !PT ;  /* 0x0000000603037812 */ /* 0x000fe200078ec0ff */
[----:B-1----:R-:W-:-:S06]  /*b130*/  FMUL.FTZ R0, R61, UR4 ;  /* 0x000000043d007c20 */ /* 0x002fcc0008410000 */
[----:B------:R1:W-:Y:S01]  /*b140*/  MUFU.TANH R231, R0 ;  /* 0x0000000000e77308 */ /* 0x0003e20000002400 */
[----:B------:R-:W-:Y:S01]  /*b150*/  FMUL.FTZ R2, R12, UR4 ;  /* 0x000000040c027c20 */ /* 0x000fe20008410000 */
[----:B-1----:R-:W-:-:S06]  /*b160*/  FMUL.FTZ R0, R62, UR4 ;  /* 0x000000043e007c20 */ /* 0x002fcc0008410000 */
[----:B------:R1:W-:Y:S01]  /*b170*/  MUFU.TANH R221, R0 ;  /* 0x0000000000dd7308 */ /* 0x0003e20000002400 */
[----:B------:R-:W-:Y:S01]  /*b180*/  HMMA.16816.F32.BF16 R20, R8, R30, R224 ;  /* 0x0000001e0814723c */ /* 0x000fe200000418e0 */
[----:B-1----:R-:W-:-:S06]  /*b190*/  FMUL.FTZ R0, R63, UR4 ;  /* 0x000000043f007c20 */ /* 0x002fcc0008410000 */
[----:B------:R1:W-:Y:S01]  /*b1a0*/  MUFU.TANH R249, R0 ;  /* 0x0000000000f97308 */ /* 0x0003e20000002400 */
[----:B------:R-:W-:-:S07]  /*b1b0*/  FMUL.FTZ R4, R56, UR4 ;  /* 0x0000000438047c20 */ /* 0x000fce0008410000 */
[----:B------:R2:W-:Y:S01]  /*b1c0*/  MUFU.TANH R139, R2 ;  /* 0x00000002008b7308 */ /* 0x0005e20000002400 */
[----:B-1----:R-:W-:-:S05]  /*b1d0*/  IMAD.U32 R0, RZ, RZ, UR20 ;  /* 0x00000014ff007e24 */ /* 0x002fca000f8e00ff */
[----:B------:R-:W-:-:S05]  /*b1e0*/  LEA R0, R0, R3, 0x6 ;  /* 0x0000000300007211 */ /* 0x000fca00078e30ff */
[----:B--2---:R-:W-:Y:S01]  /*b1f0*/  VIADD R2, R0, 0xffffff80 ;  /* 0xffffff8000027836 */ /* 0x004fe20000000000 */
[----:B------:R1:W2:Y:S04]  /*b200*/  MUFU.TANH R12, R4 ;  /* 0x00000004000c7308 */ /* 0x0002a80000002400 */
[----:B------:R-:W-:Y:S02]  /*b210*/  I2FP.F32.U32 R3, R2 ;  /* 0x0000000200037245 */ /* 0x000fe40000201000 */
[----:B------:R-:W-:Y:S01]  /*b220*/  ISETP.GE.AND P1, PT, R2, R32, PT ;  /* 0x000000200200720c */ /* 0x000fe20003f26270 */
[----:B------:R-:W-:Y:S01]  /*b230*/  FMUL.FTZ R5, R58, UR4 ;  /* 0x000000043a057c20 */ /* 0x000fe20008410000 */
[C---:B------:R-:W-:Y:S02]  /*b240*/  ISETP.GE.AND P5, PT, R2.reuse, R33, PT ;  /* 0x000000210200720c */ /* 0x040fe40003fa6270 */
[----:B------:R-:W-:Y:S01]  /*b250*/  ISETP.GE.AND P4, PT, R2, R34, PT ;  /* 0x000000220200720c */ /* 0x000fe20003f86270 */
[----:B-1----:R-:W-:Y:S01]  /*b260*/  FFMA.FTZ R4, R3, UR5, R36 ;  /* 0x0000000503047c23 */ /* 0x002fe20008010024 */
[----:B------:R-:W-:Y:S04]  /*b270*/  HMMA.16816.F32.BF16 R16, R8, R24, R244 ;  /* 0x000000180810723c */ /* 0x000fe800000418f4 */
[----:B------:R-:W-:-:S02]  /*b280*/  FSEL R48, R4, -INF , !P1 ;  /* 0xff80000004307808 */ /* 0x000fc40004800000 */
[----:B------:R-:W-:Y:S01]  /*b290*/  ISETP.GE.AND P1, PT, R2, R35, PT ;  /* 0x000000230200720c */ /* 0x000fe20003f26270 */
[----:B------:R-:W-:Y:S01]  /*b2a0*/  FMUL.FTZ R2, R20, UR4 ;  /* 0x0000000414027c20 */ /* 0x000fe20008410000 */
[----:B------:R-:W-:Y:S01]  /*b2b0*/  FMUL.FTZ R24, R13, UR4 ;  /* 0x000000040d187c20 */ /* 0x000fe20008410000 */
[----:B------:R4:W1:Y:S01]  /*b2c0*/  MUFU.TANH R30, R5 ;  /* 0x00000005001e7308 */ /* 0x0008620000002400 */
[----:B------:R-:W-:Y:S01]  /*b2d0*/  IADD3 R4, PT, PT, R0, -0x48, RZ ;  /* 0xffffffb800047810 */ /* 0x000fe20007ffe0ff */
[----:B---3--:R-:W-:-:S06]  /*b2e0*/  FFMA.FTZ R7, R3, UR5, R39 ;  /* 0x0000000503077c23 */ /* 0x008fcc0008010027 */
[----:B------:R3:W1:Y:S01]  /*b2f0*/  MUFU.TANH R13, R2 ;  /* 0x00000002000d7308 */ /* 0x0006620000002400 */
[----:B------:R-:W-:Y:S02]  /*b300*/  I2FP.F32.U32 R6, R4 ;  /* 0x0000000400067245 */ /* 0x000fe40000201000 */
[----:B------:R-:W-:Y:S01]  /*b310*/  FSEL R46, R7, -INF , !P5 ;  /* 0xff800000072e7808 */ /* 0x000fe20006800000 */
[C---:B----4-:R-:W-:Y:S01]  /*b320*/  FFMA.FTZ R5, R3.reuse, UR5, R38 ;  /* 0x0000000503057c23 */ /* 0x050fe20008010026 */
[----:B------:R-:W-:Y:S01]  /*b330*/  FFMA.FTZ R3, R3, UR5, R37 ;  /* 0x0000000503037c23 */ /* 0x000fe20008010025 */
[----:B------:R-:W-:-:S03]  /*b340*/  ISETP.GE.AND P5, PT, R4, R32, PT ;  /* 0x000000200400720c */ /* 0x000fc60003fa6270 */
[----:B------:R-:W-:Y:S01]  /*b350*/  FSEL R50, R5, -INF , !P4 ;  /* 0xff80000005327808 */ /* 0x000fe20006000000 */
[----:B---3--:R-:W-:Y:S02]  /*b360*/  VIADD R2, R0, 0xffffff81 ;  /* 0xffffff8100027836 */ /* 0x008fe40000000000 */
[C---:B--2---:R-:W-:Y:S01]  /*b370*/  FFMA.FTZ R5, R6.reuse, UR5, R12 ;  /* 0x0000000506057c23 */ /* 0x044fe2000801000c */
[----:B------:R-:W-:Y:S02]  /*b380*/  FSEL R54, R3, -INF , !P1 ;  /* 0xff80000003367808 */ /* 0x000fe40004800000 */
[----:B------:R-:W-:Y:S01]  /*b390*/  I2FP.F32.U32 R3, R2 ;  /* 0x0000000200037245 */ /* 0x000fe20000201000 */
[C---:B-1----:R-:W-:Y:S01]  /*b3a0*/  FFMA.FTZ R12, R6.reuse, UR5, R30 ;  /* 0x00000005060c7c23 */ /* 0x042fe2000801001e */
[----:B------:R-:W-:Y:S01]  /*b3b0*/  FSEL R226, R5, -INF , !P5 ;  /* 0xff80000005e27808 */ /* 0x000fe20006800000 */
[----:B------:R-:W-:Y:S01]  /*b3c0*/  FFMA.FTZ R5, R6, UR5, R13 ;  /* 0x0000000506057c23 */ /* 0x000fe2000801000d */
[C---:B------:R-:W-:Y:S01]  /*b3d0*/  ISETP.GE.AND P4, PT, R4.reuse, R33, PT ;  /* 0x000000210400720c */ /* 0x040fe20003f86270 */
[----:B------:R-:W-:Y:S01]  /*b3e0*/  FFMA.FTZ R7, R3, UR5, R133 ;  /* 0x0000000503077c23 */ /* 0x000fe20008010085 */
[----:B------:R-:W-:-:S02]  /*b3f0*/  ISETP.GE.AND P1, PT, R4, R34, PT ;  /* 0x000000220400720c */ /* 0x000fc40003f26270 */
[----:B------:R-:W-:Y:S02]  /*b400*/  ISETP.GE.AND P5, PT, R2, R32, PT ;  /* 0x000000200200720c */ /* 0x000fe40003fa6270 */
[----:B------:R-:W-:Y:S02]  /*b410*/  FSEL R224, R12, -INF , !P4 ;  /* 0xff8000000ce07808 */ /* 0x000fe40006000000 */
[----:B------:R-:W-:Y:S02]  /*b420*/  FSEL R225, R5, -INF , !P1 ;  /* 0xff80000005e17808 */ /* 0x000fe40004800000 */
[----:B------:R-:W-:Y:S02]  /*b430*/  FSEL R37, R7, -INF , !P5 ;  /* 0xff80000007257808 */ /* 0x000fe40006800000 */
[C---:B------:R-:W-:Y:S02]  /*b440*/  ISETP.GE.AND P4, PT, R2.reuse, R33, PT ;  /* 0x000000210200720c */ /* 0x040fe40003f86270 */
[----:B------:R-:W-:-:S02]  /*b450*/  ISETP.GE.AND P1, PT, R2, R34, PT ;  /* 0x000000220200720c */ /* 0x000fc40003f26270 */
[----:B------:R-:W-:Y:S02]  /*b460*/  ISETP.GE.AND P5, PT, R2, R35, PT ;  /* 0x000000230200720c */ /* 0x000fe40003fa6270 */
[----:B------:R-:W-:Y:S01]  /*b470*/  IADD3 R2, PT, PT, R0, -0x78, RZ ;  /* 0xffffff8800027810 */ /* 0x000fe20007ffe0ff */
[C---:B------:R-:W-:Y:S01]  /*b480*/  FFMA.FTZ R7, R3.reuse, UR5, R55 ;  /* 0x0000000503077c23 */ /* 0x040fe20008010037 */
[C---:B------:R-:W-:Y:S01]  /*b490*/  FFMA.FTZ R12, R3.reuse, UR5, R53 ;  /* 0x00000005030c7c23 */ /* 0x040fe20008010035 */
[----:B------:R-:W-:Y:S01]  /*b4a0*/  FFMA.FTZ R5, R3, UR5, R45 ;  /* 0x0000000503057c23 */ /* 0x000fe2000801002d */
[----:B------:R-:W-:Y:S02]  /*b4b0*/  I2FP.F32.U32 R3, R2 ;  /* 0x0000000200037245 */ /* 0x000fe40000201000 */
[----:B------:R-:W-:Y:S02]  /*b4c0*/  FSEL R39, R7, -INF , !P4 ;  /* 0xff80000007277808 */ /* 0x000fe40006000000 */
[----:B------:R-:W-:Y:S01]  /*b4d0*/  ISETP.GE.AND P4, PT, R2, R32, PT ;  /* 0x000000200200720c */ /* 0x000fe20003f86270 */
[----:B------:R-:W-:Y:S01]  /*b4e0*/  FFMA.FTZ R7, R3, UR5, R52 ;  /* 0x0000000503077c23 */ /* 0x000fe20008010034 */
[----:B------:R-:W-:Y:S01]  /*b4f0*/  FSEL R43, R12, -INF , !P1 ;  /* 0xff8000000c2b7808 */ /* 0x000fe20004800000 */
[----:B------:R-:W-:Y:S01]  /*b500*/  FMUL.FTZ R12, R141, UR4 ;  /* 0x000000048d0c7c20 */ /* 0x000fe20008410000 */
[----:B------:R-:W-:-:S02]  /*b510*/  FSEL R51, R5, -INF , !P5 ;  /* 0xff80000005337808 */ /* 0x000fc40006800000 */
[----:B------:R-:W-:Y:S02]  /*b520*/  FSEL R40, R7, -INF , !P4 ;  /* 0xff80000007287808 */ /* 0x000fe40006000000 */
[C---:B------:R-:W-:Y:S02]  /*b530*/  ISETP.GE.AND P1, PT, R2.reuse, R33, PT ;  /* 0x000000210200720c */ /* 0x040fe40003f26270 */
[C---:B------:R-:W-:Y:S02]  /*b540*/  ISETP.GE.AND P5, PT, R2.reuse, R34, PT ;  /* 0x000000220200720c */ /* 0x040fe40003fa6270 */
[----:B------:R-:W-:Y:S01]  /*b550*/  ISETP.GE.AND P4, PT, R2, R35, PT ;  /* 0x000000230200720c */ /* 0x000fe20003f86270 */
[----:B------:R-:W-:Y:S01]  /*b560*/  VIADD R2, R0, 0xffffff89 ;  /* 0xffffff8900027836 */ /* 0x000fe20000000000 */
[----:B------:R1:W-:Y:S01]  /*b570*/  MUFU.TANH R62, R12 ;  /* 0x0000000c003e7308 */ /* 0x0003e20000002400 */
[C---:B------:R-:W-:Y:S01]  /*b580*/  FFMA.FTZ R7, R3.reuse, UR5, R138 ;  /* 0x0000000503077c23 */ /* 0x040fe2000801008a */
[----:B------:R-:W-:-:S04]  /*b590*/  FFMA.FTZ R5, R3, UR5, R47 ;  /* 0x0000000503057c23 */ /* 0x000fc8000801002f */
[----:B------:R-:W-:Y:S02]  /*b5a0*/  FSEL R42, R7, -INF , !P1 ;  /* 0xff800000072a7808 */ /* 0x000fe40004800000 */
[----:B------:R-:W-:Y:S01]  /*b5b0*/  ISETP.GE.AND P1, PT, R2, R32, PT ;  /* 0x000000200200720c */ /* 0x000fe20003f26270 */
[----:B-1----:R-:W-:Y:S01]  /*b5c0*/  FFMA.FTZ R12, R3, UR5, R49 ;  /* 0x00000005030c7c23 */ /* 0x002fe20008010031 */
[----:B------:R-:W-:-:S05]  /*b5d0*/  I2FP.F32.U32 R3, R2 ;  /* 0x0000000200037245 */ /* 0x000fca0000201000 */
[----:B------:R-:W-:Y:S01]  /*b5e0*/  FFMA.FTZ R7, R3, UR5, R215 ;  /* 0x0000000503077c23 */ /* 0x000fe200080100d7 */
[----:B------:R-:W-:Y:S02]  /*b5f0*/  FSEL R47, R12, -INF , !P5 ;  /* 0xff8000000c2f7808 */ /* 0x000fe40006800000 */
[----:B------:R-:W-:Y:S02]  /*b600*/  FSEL R55, R5, -INF , !P4 ;  /* 0xff80000005377808 */ /* 0x000fe40006000000 */
[----:B------:R-:W-:Y:S02]  /*b610*/  FSEL R36, R7, -INF , !P1 ;  /* 0xff80000007247808 */ /* 0x000fe40004800000 */
[C---:B------:R-:W-:Y:S02]  /*b620*/  ISETP.GE.AND P5, PT, R2.reuse, R33, PT ;  /* 0x000000210200720c */ /* 0x040fe40003fa6270 */
[C---:B------:R-:W-:Y:S02]  /*b630*/  ISETP.GE.AND P4, PT, R2.reuse, R34, PT ;  /* 0x000000220200720c */ /* 0x040fe40003f86270 */
[----:B------:R-:W-:-:S02]  /*b640*/  ISETP.GE.AND P1, PT, R2, R35, PT ;  /* 0x000000230200720c */ /* 0x000fc40003f26270 */
[----:B------:R-:W-:Y:S01]  /*b650*/  IADD3 R2, PT, PT, R0, -0x70, RZ ;  /* 0xffffff9000027810 */ /* 0x000fe20007ffe0ff */
[C---:B------:R-:W-:Y:S01]  /*b660*/  FFMA.FTZ R12, R3.reuse, UR5, R218 ;  /* 0x00000005030c7c23 */ /* 0x040fe200080100da */
[C---:B------:R-:W-:Y:S01]  /*b670*/  FFMA.FTZ R7, R3.reuse, UR5, R214 ;  /* 0x0000000503077c23 */ /* 0x040fe200080100d6 */
[----:B------:R-:W-:Y:S01]  /*b680*/  FFMA.FTZ R5, R3, UR5, R212 ;  /* 0x0000000503057c23 */ /* 0x000fe200080100d4 */
[----:B------:R-:W-:Y:S02]  /*b690*/  I2FP.F32.U32 R3, R2 ;  /* 0x0000000200037245 */ /* 0x000fe40000201000 */
[----:B------:R-:W-:Y:S02]  /*b6a0*/  FSEL R38, R12, -INF , !P5 ;  /* 0xff8000000c267808 */ /* 0x000fe40006800000 */
[----:B------:R-:W-:Y:S01]  /*b6b0*/  FSEL R41, R7, -INF , !P4 ;  /* 0xff80000007297808 */ /* 0x000fe20006000000 */
[----:B------:R-:W-:Y:S01]  /*b6c0*/  FFMA.FTZ R7, R3, UR5, R217 ;  /* 0x0000000503077c23 */ /* 0x000fe200080100d9 */
[----:B------:R-:W-:Y:S01]  /*b6d0*/  ISETP.GE.AND P5, PT, R2, R32, PT ;  /* 0x000000200200720c */ /* 0x000fe20003fa6270 */
[----:B------:R-:W-:Y:S01]  /*b6e0*/  FMUL.FTZ R12, R17, UR4 ;  /* 0x00000004110c7c20 */ /* 0x000fe20008410000 */
[----:B------:R-:W-:Y:S01]  /*b6f0*/  FSEL R53, R5, -INF , !P1 ;  /* 0xff80000005357808 */ /* 0x000fe20004800000 */
[----:B------:R-:W-:Y:S01]  /*b700*/  FMUL.FTZ R5, R18, UR4 ;  /* 0x0000000412057c20 */ /* 0x000fe20008410000 */
[----:B------:R-:W-:-:S02]  /*b710*/  FSEL R246, R7, -INF , !P5 ;  /* 0xff80000007f67808 */ /* 0x000fc40006800000 */
[C---:B------:R-:W-:Y:S02]  /*b720*/  ISETP.GE.AND P4, PT, R2.reuse, R33, PT ;  /* 0x000000210200720c */ /* 0x040fe40003f86270 */
[C---:B------:R-:W-:Y:S02]  /*b730*/  ISETP.GE.AND P1, PT, R2.reuse, R34, PT ;  /* 0x000000220200720c */ /* 0x040fe40003f26270 */
[----:B------:R-:W-:Y:S01]  /*b740*/  ISETP.GE.AND P5, PT, R2, R35, PT ;  /* 0x000000230200720c */ /* 0x000fe20003fa6270 */
[----:B------:R-:W-:Y:S01]  /*b750*/  VIADD R2, R0, 0xffffff91 ;  /* 0xffffff9100027836 */ /* 0x000fe20000000000 */
[----:B------:R1:W-:Y:S01]  /*b760*/  MUFU.TANH R58, R12 ;  /* 0x0000000c003a7308 */ /* 0x0003e20000002400 */
[----:B------:R-:W-:-:S07]  /*b770*/  FFMA.FTZ R7, R3, UR5, R219 ;  /* 0x0000000503077c23 */ /* 0x000fce00080100db */
[----:B------:R2:W-:Y:S01]  /*b780*/  MUFU.TANH R18, R5 ;  /* 0x0000000500127308 */ /* 0x0005e20000002400 */
[----:B------:R-:W-:Y:S02]  /*b790*/  FSEL R245, R7, -INF , !P4 ;  /* 0xff80000007f57808 */ /* 0x000fe40006000000 */
[----:B------:R-:W-:Y:S01]  /*b7a0*/  ISETP.GE.AND P4, PT, R2, R32, PT ;  /* 0x000000200200720c */ /* 0x000fe20003f86270 */
[C---:B-1----:R-:W-:Y:S01]  /*b7b0*/  FFMA.FTZ R12, R3.reuse, UR5, R216 ;  /* 0x00000005030c7c23 */ /* 0x042fe200080100d8 */
[----:B--2---:R-:W-:Y:S01]  /*b7c0*/  FFMA.FTZ R5, R3, UR5, R213 ;  /* 0x0000000503057c23 */ /* 0x004fe200080100d5 */
[----:B------:R-:W-:-:S05]  /*b7d0*/  I2FP.F32.U32 R3, R2 ;  /* 0x0000000200037245 */ /* 0x000fca0000201000 */
[----:B------:R-:W-:Y:S01]  /*b7e0*/  FFMA.FTZ R7, R3, UR5, R220 ;  /* 0x0000000503077c23 */ /* 0x000fe200080100dc */
[----:B------:R-:W-:Y:S01]  /*b7f0*/  FSEL R247, R12, -INF , !P1 ;  /* 0xff8000000cf77808 */ /* 0x000fe20004800000 */
[----:B------:R-:W-:Y:S01]  /*b800*/  FMUL.FTZ R12, R64, UR4 ;  /* 0x00000004400c7c20 */ /* 0x000fe20008410000 */
[----:B------:R-:W-:Y:S02]  /*b810*/  FSEL R248, R5, -INF , !P5 ;  /* 0xff80000005f87808 */ /* 0x000fe40006800000 */
[----:B------:R-:W-:Y:S02]  /*b820*/  FSEL R244, R7, -INF , !P4 ;  /* 0xff80000007f47808 */ /* 0x000fe40006000000 */
[C---:B------:R-:W-:Y:S02]  /*b830*/  ISETP.GE.AND P1, PT, R2.reuse, R33, PT ;  /* 0x000000210200720c */ /* 0x040fe40003f26270 */
[C---:B------:R-:W-:Y:S02]  /*b840*/  ISETP.GE.AND P5, PT, R2.reuse, R34, PT ;  /* 0x000000220200720c */ /* 0x040fe40003fa6270 */
[----:B------:R-:W-:-:S02]  /*b850*/  ISETP.GE.AND P4, PT, R2, R35, PT ;  /* 0x000000230200720c */ /* 0x000fc40003f86270 */
[----:B------:R-:W-:Y:S01]  /*b860*/  IADD3 R2, PT, PT, R0, -0x68, RZ ;  /* 0xffffff9800027810 */ /* 0x000fe20007ffe0ff */
[----:B------:R1:W-:Y:S01]  /*b870*/  MUFU.TANH R20, R12 ;  /* 0x0000000c00147308 */ /* 0x0003e20000002400 */
[C---:B------:R-:W-:Y:S01]  /*b880*/  FFMA.FTZ R7, R3.reuse, UR5, R229 ;  /* 0x0000000503077c23 */ /* 0x040fe200080100e5 */
[----:B------:R-:W-:Y:S01]  /*b890*/  FFMA.FTZ R5, R3, UR5, R222 ;  /* 0x0000000503057c23 */ /* 0x000fe200080100de */
[----:B------:R-:W-:Y:S01]  /*b8a0*/  FMUL.FTZ R14, R14, UR4 ;  /* 0x000000040e0e7c20 */ /* 0x000fe20008410000 */
[----:B------:R-:W-:-:S04]  /*b8b0*/  FMUL.FTZ R13, R140, UR4 ;  /* 0x000000048c0d7c20 */ /* 0x000fc80008410000 */
[----:B------:R2:W-:Y:S01]  /*b8c0*/  MUFU.TANH R63, R24 ;  /* 0x00000018003f7308 */ /* 0x0005e20000002400 */
[----:B-1----:R-:W-:Y:S01]  /*b8d0*/  FFMA.FTZ R12, R3, UR5, R228 ;  /* 0x00000005030c7c23 */ /* 0x002fe200080100e4 */
[----:B------:R-:W-:-:S06]  /*b8e0*/  I2FP.F32.U32 R3, R2 ;  /* 0x0000000200037245 */ /* 0x000fcc0000201000 */
[----:B------:R-:W1:Y:S01]  /*b8f0*/  MUFU.TANH R30, R14 ;  /* 0x0000000e001e7308 */ /* 0x000e620000002400 */
[----:B--2---:R-:W-:Y:S01]  /*b900*/  HMMA.16816.F32.BF16 R24, R8, R26, R240 ;  /* 0x0000001a0818723c */ /* 0x004fe200000418f0 */
[----:B------:R-:W-:-:S06]  /*b910*/  FSEL R240, R7, -INF , !P1 ;  /* 0xff80000007f07808 */ /* 0x000fcc0004800000 */
[----:B------:R2:W3:Y:S01]  /*b920*/  MUFU.TANH R31, R13 ;  /* 0x0000000d001f7308 */ /* 0x0004e20000002400 */
[----:B------:R-:W-:Y:S01]  /*b930*/  FFMA.FTZ R7, R3, UR5, R223 ;  /* 0x0000000503077c23 */ /* 0x000fe200080100df */
[----:B------:R-:W-:Y:S02]  /*b940*/  ISETP.GE.AND P1, PT, R2, R32, PT ;  /* 0x000000200200720c */ /* 0x000fe40003f26270 */
[----:B------:R-:W-:Y:S02]  /*b950*/  FSEL R241, R12, -INF , !P5 ;  /* 0xff8000000cf17808 */ /* 0x000fe40006800000 */
[----:B------:R-:W-:Y:S01]  /*b960*/  FSEL R242, R5, -INF , !P4 ;  /* 0xff80000005f27808 */ /* 0x000fe20006000000 */
[----:B------:R-:W-:Y:S01]  /*b970*/  FMUL.FTZ R5, R67, UR4 ;  /* 0x0000000443057c20 */ /* 0x000fe20008410000 */
[C---:B------:R-:W-:Y:S02]  /*b980*/  ISETP.GE.AND P5, PT, R2.reuse, R33, PT ;  /* 0x000000210200720c */ /* 0x040fe40003fa6270 */
[----:B------:R-:W-:Y:S01]  /*b990*/  ISETP.GE.AND P4, PT, R2, R34, PT ;  /* 0x000000220200720c */ /* 0x000fe20003f86270 */
[----:B--2---:R-:W-:Y:S01]  /*b9a0*/  FMUL.FTZ R13, R142, UR4 ;  /* 0x000000048e0d7c20 */ /* 0x004fe20008410000 */
[----:B------:R-:W-:-:S02]  /*b9b0*/  MOV R142, R236 ;  /* 0x000000ec008e7202 */ /* 0x000fc40000000f00 */
[----:B------:R-:W-:Y:S01]  /*b9c0*/  FSEL R236, R7, -INF , !P1 ;  /* 0xff80000007ec7808 */ /* 0x000fe20004800000 */
[----:B------:R2:W-:Y:S01]  /*b9d0*/  MUFU.TANH R49, R13 ;  /* 0x0000000d00317308 */ /* 0x0005e20000002400 */
[----:B------:R-:W-:Y:S01]  /*b9e0*/  ISETP.GE.AND P1, PT, R2, R35, PT ;  /* 0x000000230200720c */ /* 0x000fe20003f26270 */
[----:B------:R-:W-:Y:S02]  /*b9f0*/  VIADD R2, R0, 0xffffff99 ;  /* 0xffffff9900027836 */ /* 0x000fe40000000000 */
[----:B------:R-:W-:Y:S01]  /*ba00*/  FMUL.FTZ R15, R15, UR4 ;  /* 0x000000040f0f7c20 */ /* 0x000fe20008410000 */
[C---:B------:R-:W-:Y:S01]  /*ba10*/  FFMA.FTZ R7, R3.reuse, UR5, R139 ;  /* 0x0000000503077c23 */ /* 0x040fe2000801008b */
[----:B------:R-:W-:Y:S01]  /*ba20*/  FFMA.FTZ R12, R3, UR5, R221 ;  /* 0x00000005030c7c23 */ /* 0x000fe200080100dd */
[----:B------:R-:W-:Y:S01]  /*ba30*/  FMUL.FTZ R14, R143, UR4 ;  /* 0x000000048f0e7c20 */ /* 0x000fe20008410000 */
[----:B------:R-:W-:Y:S01]  /*ba40*/  IMAD.MOV.U32 R141, RZ, RZ, R237 ;  /* 0x000000ffff8d7224 */ /* 0x000fe200078e00ed */
[----:B------:R-:W4:Y:S01]  /*ba50*/  MUFU.TANH R60, R15 ;  /* 0x0000000f003c7308 */ /* 0x000f220000002400 */
[----:B--2---:R-:W-:-:S07]  /*ba60*/  FMUL.FTZ R13, R16, UR4 ;  /* 0x00000004100d7c20 */ /* 0x004fce0008410000 */
[----:B------:R2:W4:Y:S01]  /*ba70*/  MUFU.TANH R45, R13 ;  /* 0x0000000d002d7308 */ /* 0x0005220000002400 */
[----:B------:R-:W-:Y:S01]  /*ba80*/  IMAD.MOV.U32 R143, RZ, RZ, R235 ;  /* 0x000000ffff8f7224 */ /* 0x000fe200078e00eb */
[----:B------:R-:W-:Y:S01]  /*ba90*/  FSEL R237, R7, -INF , !P4 ;  /* 0xff80000007ed7808 */ /* 0x000fe20006000000 */
[----:B-1----:R-:W-:Y:S01]  /*baa0*/  FFMA.FTZ R3, R3, UR5, R30 ;  /* 0x0000000503037c23 */ /* 0x002fe2000801001e */
[----:B------:R-:W-:Y:S01]  /*bab0*/  FSEL R235, R12, -INF , !P5 ;  /* 0xff8000000ceb7808 */ /* 0x000fe20006800000 */
[----:B------:R-:W-:Y:S01]  /*bac0*/  BAR.SYNC.DEFER_BLOCKING 0x0 ;  /* 0x0000000000007b1d */ /* 0x000fe20000010000 */
[----:B------:R-:W-:Y:S01]  /*bad0*/  ISETP.GE.AND P5, PT, R2, R32, PT ;  /* 0x000000200200720c */ /* 0x000fe20003fa6270 */
[----:B--2---:R-:W-:-:S04]  /*bae0*/  FMUL.FTZ R13, R19, UR4 ;  /* 0x00000004130d7c20 */ /* 0x004fc80008410000 */
[----:B------:R1:W-:Y:S01]  /*baf0*/  MUFU.TANH R19, R5 ;  /* 0x0000000500137308 */ /* 0x0003e20000002400 */
[----:B------:R-:W-:Y:S02]  /*bb00*/  MOV R140, R239 ;  /* 0x000000ef008c7202 */ /* 0x000fe40000000f00 */
[----:B------:R-:W-:Y:S01]  /*bb10*/  FSEL R239, R3, -INF , !P1 ;  /* 0xff80000003ef7808 */ /* 0x000fe20004800000 */
[----:B------:R-:W-:Y:S01]  /*bb20*/  FMUL.FTZ R3, R25, UR4 ;  /* 0x0000000419037c20 */ /* 0x000fe20008410000 */
[C---:B------:R-:W-:Y:S02]  /*bb30*/  ISETP.GE.AND P4, PT, R2.reuse, R33, PT ;  /* 0x000000210200720c */ /* 0x040fe40003f86270 */
[----:B------:R-:W-:Y:S02]  /*bb40*/  ISETP.GE.AND P1, PT, R2, R34, PT ;  /* 0x000000220200720c */ /* 0x000fe40003f26270 */
[----:B-1----:R-:W-:-:S05]  /*bb50*/  I2FP.F32.U32 R5, R2 ;  /* 0x0000000200057245 */ /* 0x002fca0000201000 */
[----:B------:R-:W-:-:S05]  /*bb60*/  FFMA.FTZ R7, R5, UR5, R231 ;  /* 0x0000000505077c23 */ /* 0x000fca00080100e7 */
[----:B------:R-:W-:Y:S02]  /*bb70*/  FSEL R228, R7, -INF , !P5 ;  /* 0xff80000007e47808 */ /* 0x000fe40006800000 */
[----:B------:R-:W-:Y:S02]  /*bb80*/  ISETP.GE.AND P5, PT, R2, R35, PT ;  /* 0x000000230200720c */ /* 0x000fe40003fa6270 */
[----:B------:R-:W-:Y:S01]  /*bb90*/  IADD3 R2, PT, PT, R0, -0x60, RZ ;  /* 0xffffffa000027810 */ /* 0x000fe20007ffe0ff */
[----:B------:R-:W-:Y:S01]  /*bba0*/  FMUL.FTZ R12, R24, UR4 ;  /* 0x00000004180c7c20 */ /* 0x000fe20008410000 */
[----:B------:R1:W-:Y:S01]  /*bbb0*/  MUFU.TANH R16, R3 ;  /* 0x0000000300107308 */ /* 0x0003e20000002400 */
[----:B------:R-:W-:-:S05]  /*bbc0*/  FFMA.FTZ R7, R5, UR5, R249 ;  /* 0x0000000505077c23 */ /* 0x000fca00080100f9 */
[----:B------:R-:W-:Y:S02]  /*bbd0*/  FSEL R133, R7, -INF , !P4 ;  /* 0xff80000007857808 */ /* 0x000fe40006000000 */
[----:B------:R2:W-:Y:S01]  /*bbe0*/  MUFU.TANH R15, R12 ;  /* 0x0000000c000f7308 */ /* 0x0005e20000002400 */
[----:B------:R-:W-:Y:S02]  /*bbf0*/  ISETP.GE.AND P4, PT, R2, R32, PT ;  /* 0x000000200200720c */ /* 0x000fe40003f86270 */
[----:B-1----:R-:W-:-:S05]  /*bc00*/  I2FP.F32.U32 R3, R2 ;  /* 0x0000000200037245 */ /* 0x002fca0000201000 */
[----:B---3--:R-:W-:Y:S01]  /*bc10*/  FFMA.FTZ R7, R3, UR5, R31 ;  /* 0x0000000503077c23 */ /* 0x008fe2000801001f */
[C---:B--2---:R-:W-:Y:S01]  /*bc20*/  FFMA.FTZ R12, R5.reuse, UR5, R63 ;  /* 0x00000005050c7c23 */ /* 0x044fe2000801003f */
[----:B----4-:R-:W-:Y:S01]  /*bc30*/  FFMA.FTZ R5, R5, UR5, R60 ;  /* 0x0000000505057c23 */ /* 0x010fe2000801003c */
[----:B------:R-:W-:Y:S02]  /*bc40*/  MUFU.TANH R61, R14 ;  /* 0x0000000e003d7308 */ /* 0x000fe40000002400 */
[----:B------:R-:W-:Y:S02]  /*bc50*/  FSEL R227, R7, -INF , !P4 ;  /* 0xff80000007e37808 */ /* 0x000fe40006000000 */
[----:B------:R-:W-:Y:S02]  /*bc60*/  FSEL R229, R12, -INF , !P1 ;  /* 0xff8000000ce57808 */ /* 0x000fe40004800000 */
[----:B------:R-:W-:Y:S02]  /*bc70*/  FSEL R231, R5, -INF , !P5 ;  /* 0xff80000005e77808 */ /* 0x000fe40006800000 */
[C---:B------:R-:W-:Y:S01]  /*bc80*/  ISETP.GE.AND P1, PT, R2.reuse, R33, PT ;  /* 0x000000210200720c */ /* 0x040fe20003f26270 */
[----:B------:R1:W2:Y:S01]  /*bc90*/  MUFU.TANH R52, R13 ;  /* 0x0000000d00347308 */ /* 0x0002a20000002400 */
[----:B------:R-:W-:-:S02]  /*bca0*/  ISETP.GE.AND P5, PT, R2, R34, PT ;  /* 0x000000220200720c */ /* 0x000fc40003fa6270 */
[----:B------:R-:W-:Y:S01]  /*bcb0*/  ISETP.GE.AND P4, PT, R2, R35, PT ;  /* 0x000000230200720c */ /* 0x000fe20003f86270 */
[----:B------:R-:W-:Y:S02]  /*bcc0*/  VIADD R2, R0, 0xffffffa1 ;  /* 0xffffffa100027836 */ /* 0x000fe40000000000 */
[C---:B------:R-:W-:Y:S01]  /*bcd0*/  FFMA.FTZ R7, R3.reuse, UR5, R49 ;  /* 0x0000000503077c23 */ /* 0x040fe20008010031 */
[----:B------:R-:W-:Y:S01]  /*bce0*/  HMMA.16816.F32.BF16 R28, R8, R28, R140 ;  /* 0x0000001c081c723c */ /* 0x000fe2000004188c */
[C---:B------:R-:W-:Y:S01]  /*bcf0*/  FFMA.FTZ R8, R3.reuse, UR5, R45 ;  /* 0x0000000503087c23 */ /* 0x040fe2000801002d */
[----:B------:R-:W-:Y:S01]  /*bd00*/  I2FP.F32.U32 R5, R2 ;  /* 0x0000000200057245 */ /* 0x000fe20000201000 */
[----:B------:R-:W-:Y:S01]  /*bd10*/  FFMA.FTZ R3, R3, UR5, R18 ;  /* 0x0000000503037c23 */ /* 0x000fe20008010012 */
[----:B-1----:R-:W-:-:S04]  /*bd20*/  FMUL.FTZ R13, R65, UR4 ;  /* 0x00000004410d7c20 */ /* 0x002fc80008410000 */
[----:B------:R1:W-:Y:S01]  /*bd30*/  MUFU.TANH R56, R13 ;  /* 0x0000000d00387308 */ /* 0x0003e20000002400 */
[----:B------:R-:W-:Y:S01]  /*bd40*/  FSEL R143, R7, -INF , !P1 ;  /* 0xff800000078f7808 */ /* 0x000fe20004800000 */
[----:B------:R-:W-:Y:S01]  /*bd50*/  FMUL.FTZ R14, R26, UR4 ;  /* 0x000000041a0e7c20 */ /* 0x000fe20008410000 */
[----:B------:R-:W-:Y:S01]  /*bd60*/  FFMA.FTZ R7, R5, UR5, R62 ;  /* 0x0000000505077c23 */ /* 0x000fe2000801003e */
[----:B------:R-:W-:Y:S01]  /*bd70*/  FMUL.FTZ R9, R208, UR4 ;  /* 0x00000004d0097c20 */ /* 0x000fe20008410000 */
[----:B------:R-:W-:Y:S02]  /*bd80*/  ISETP.GE.AND P1, PT, R2, R32, PT ;  /* 0x000000200200720c */ /* 0x000fe40003f26270 */
[----:B------:R-:W-:Y:S02]  /*bd90*/  FSEL R64, R3, -INF , !P4 ;  /* 0xff80000003407808 */ /* 0x000fe40006000000 */
[----:B------:R-:W-:Y:S01]  /*bda0*/  IADD3 R3, PT, PT, R0, -0x58, RZ ;  /* 0xffffffa800037810 */ /* 0x000fe20007ffe0ff */
[----:B-1----:R-:W-:-:S04]  /*bdb0*/  FMUL.FTZ R13, R66, UR4 ;  /* 0x00000004420d7c20 */ /* 0x002fc80008410000 */
[----:B------:R1:W3:Y:S01]  /*bdc0*/  MUFU.TANH R17, R13 ;  /* 0x0000000d00117308 */ /* 0x0002e20000002400 */
[----:B------:R-:W-:Y:S01]  /*bdd0*/  FSEL R139, R8, -INF , !P5 ;  /* 0xff800000088b7808 */ /* 0x000fe20006800000 */
[----:B------:R-:W-:Y:S01]  /*bde0*/  FFMA.FTZ R8, R5, UR5, R58 ;  /* 0x0000000505087c23 */ /* 0x000fe2000801003a */
[----:B------:R-:W-:Y:S01]  /*bdf0*/  FSEL R140, R7, -INF , !P1 ;  /* 0xff800000078c7808 */ /* 0x000fe20004800000 */
[----:B--2---:R-:W-:Y:S01]  /*be00*/  FFMA.FTZ R7, R5, UR5, R52 ;  /* 0x0000000505077c23 */ /* 0x004fe20008010034 */
[----:B------:R-:W-:-:S03]  /*be10*/  ISETP.GE.AND P4, PT, R2, R34, PT ;  /* 0x000000220200720c */ /* 0x000fc60003f86270 */
[----:B------:R2:W-:Y:S01]  /*be20*/  MUFU.TANH R12, R9 ;  /* 0x00000009000c7308 */ /* 0x0005e20000002400 */
[C---:B------:R-:W-:Y:S02]  /*be30*/  ISETP.GE.AND P5, PT, R2.reuse, R33, PT ;  /* 0x000000210200720c */ /* 0x040fe40003fa6270 */
[----:B------:R-:W-:Y:S01]  /*be40*/  ISETP.GE.AND P1, PT, R2, R35, PT ;  /* 0x000000230200720c */ /* 0x000fe20003f26270 */
[----:B------:R-:W-:-:S04]  /*be50*/  FMUL.FTZ R2, R210, UR4 ;  /* 0x00000004d2027c20 */ /* 0x000fc80008410000 */
[----:B------:R-:W4:Y:S01]  /*be60*/  MUFU.TANH R14, R14 ;  /* 0x0000000e000e7308 */ /* 0x000f220000002400 */
[----:B------:R-:W-:Y:S01]  /*be70*/  FSEL R141, R8, -INF , !P4 ;  /* 0xff800000088d7808 */ /* 0x000fe20006000000 */
[----:B-1----:R-:W-:Y:S01]  /*be80*/  FMUL.FTZ R13, R27, UR4 ;  /* 0x000000041b0d7c20 */ /* 0x002fe20008410000 */
[----:B--2---:R-:W-:Y:S01]  /*be90*/  FFMA.FTZ R9, R5, UR5, R61 ;  /* 0x0000000505097c23 */ /* 0x004fe2000801003d */
[----:B------:R-:W-:-:S04]  /*bea0*/  I2FP.F32.U32 R5, R3 ;  /* 0x0000000300057245 */ /* 0x000fc80000201000 */
[----:B------:R1:W-:Y:S01]  /*beb0*/  MUFU.TANH R11, R2 ;  /* 0x00000002000b7308 */ /* 0x0003e20000002400 */
[----:B------:R-:W-:Y:S01]  /*bec0*/  FSEL R60, R9, -INF , !P5 ;  /* 0xff800000093c7808 */ /* 0x000fe20006800000 */
[----:B------:R-:W-:Y:S01]  /*bed0*/  FFMA.FTZ R8, R5, UR5, R20 ;  /* 0x0000000505087c23 */ /* 0x000fe20008010014 */
[----:B------:R-:W-:Y:S02]  /*bee0*/  ISETP.GE.AND P5, PT, R3, R32, PT ;  /* 0x000000200300720c */ /* 0x000fe40003fa6270 */
[----:B------:R-:W-:-:S03]  /*bef0*/  FSEL R65, R7, -INF , !P1 ;  /* 0xff80000007417808 */ /* 0x000fc60004800000 */
[----:B------:R-:W2:Y:S01]  /*bf00*/  MUFU.TANH R13, R13 ;  /* 0x0000000d000d7308 */ /* 0x000ea20000002400 */
[----:B------:R-:W-:Y:S01]  /*bf10*/  FSEL R252, R8, -INF , !P5 ;  /* 0xff80000008fc7808 */ /* 0x000fe20006800000 */
[----:B---3--:R-:W-:Y:S01]  /*bf20*/  FFMA.FTZ R7, R5, UR5, R17 ;  /* 0x0000000505077c23 */ /* 0x008fe20008010011 */
[C---:B------:R-:W-:Y:S02]  /*bf30*/  ISETP.GE.AND P4, PT, R3.reuse, R33, PT ;  /* 0x000000210300720c */ /* 0x040fe40003f86270 */
[C---:B------:R-:W-:Y:S01]  /*bf40*/  ISETP.GE.AND P1, PT, R3.reuse, R34, PT ;  /* 0x000000220300720c */ /* 0x040fe20003f26270 */
[----:B-1----:R-:W-:Y:S01]  /*bf50*/  VIADD R2, R0, 0xffffffa9 ;  /* 0xffffffa900027836 */ /* 0x002fe20000000000 */
[----:B------:R-:W-:-:S04]  /*bf60*/  ISETP.GE.AND P5, PT, R3, R35, PT ;  /* 0x000000230300720c */ /* 0x000fc80003fa6270 */
[----:B------:R-:W-:Y:S01]  /*bf70*/  I2FP.F32.U32 R3, R2 ;  /* 0x0000000200037245 */ /* 0x000fe20000201000 */
[----:B------:R-:W-:Y:S01]  /*bf80*/  FFMA.FTZ R8, R5, UR5, R15 ;  /* 0x0000000505087c23 */ /* 0x000fe2000801000f */
[----:B------:R-:W-:Y:S01]  /*bf90*/  FSEL R213, R7, -INF , !P4 ;  /* 0xff80000007d57808 */ /* 0x000fe20006000000 */
[----:B----4-:R-:W-:Y:S01]  /*bfa0*/  FFMA.FTZ R5, R5, UR5, R14 ;  /* 0x0000000505057c23 */ /* 0x010fe2000801000e */
        /* <DEDUP_REMOVED lines=9> */
[C---:B------:R-:W-:Y:S01]  /*c040*/  FFMA.FTZ R8, R3.reuse, UR5, R19 ;  /* 0x0000000503087c23 */ /* 0x040fe20008010013 */
[C---:B------:R-:W-:Y:S01]  /*c050*/  FFMA.FTZ R7, R3.reuse, UR5, R16 ;  /* 0x0000000503077c23 */ /* 0x040fe20008010010 */
[----:B--2---:R-:W-:Y:S01]  /*c060*/  FFMA.FTZ R5, R3, UR5, R13 ;  /* 0x0000000503057c23 */ /* 0x004fe2000801000d */
[----:B------:R-:W-:Y:S01]  /*c070*/  I2FP.F32.U32 R3, R2 ;  /* 0x0000000200037245 */ /* 0x000fe20000201000 */
[----:B------:R-:W-:Y:S01]  /*c080*/  FMUL.FTZ R9, R30, UR4 ;  /* 0x000000041e097c20 */ /* 0x000fe20008410000 */
[----:B------:R-:W-:-:S02]  /*c090*/  FSEL R243, R8, -INF , !P1 ;  /* 0xff80000008f37808 */ /* 0x000fc40004800000 */
[----:B------:R-:W-:Y:S01]  /*c0a0*/  FSEL R250, R7, -INF , !P5 ;  /* 0xff80000007fa7808 */ /* 0x000fe20006800000 */
[----:B------:R-:W-:Y:S01]  /*c0b0*/  FFMA.FTZ R7, R3, UR5, R12 ;  /* 0x0000000503077c23 */ /* 0x000fe2000801000c */
[----:B------:R-:W-:Y:S01]  /*c0c0*/  FMUL.FTZ R28, R28, UR4 ;  /* 0x000000041c1c7c20 */ /* 0x000fe20008410000 */
[----:B------:R-:W-:Y:S01]  /*c0d0*/  ISETP.GE.AND P1, PT, R2, R32, PT ;  /* 0x000000200200720c */ /* 0x000fe20003f26270 */
[----:B------:R-:W-:Y:S01]  /*c0e0*/  MUFU.TANH R9, R9 ;  /* 0x0000000900097308 */ /* 0x000fe20000002400 */
[----:B------:R-:W-:Y:S02]  /*c0f0*/  FMUL.FTZ R29, R29, UR4 ;  /* 0x000000041d1d7c20 */ /* 0x000fe40008410000 */
[----:B------:R-:W-:Y:S01]  /*c100*/  FSEL R63, R7, -INF , !P1 ;  /* 0xff800000073f7808 */ /* 0x000fe20004800000 */
[----:B------:R1:W-:Y:S04]  /*c110*/  STL [R1+0x4], R140 ;  /* 0x0000048c01007387 */ /* 0x0003e80000100800 */
[----:B------:R-:W2:Y:S01]  /*c120*/  MUFU.TANH R10, R28 ;  /* 0x0000001c000a7308 */ /* 0x000ea20000002400 */
[----:B------:R1:W-:Y:S01]  /*c130*/  STL [R1], R60 ;  /* 0x0000003c01007387 */ /* 0x0003e20000100800 */
[----:B------:R-:W-:Y:S01]  /*c140*/  FMUL.FTZ R49, R209, UR4 ;  /* 0x00000004d1317c20 */ /* 0x000fe20008410000 */
[----:B------:R-:W-:-:S02]  /*c150*/  FMUL.FTZ R45, R211, UR4 ;  /* 0x00000004d32d7c20 */ /* 0x000fc40008410000 */
[----:B------:R1:W-:Y:S01]  /*c160*/  STL [R1+0x20], R63 ;  /* 0x0000203f01007387 */ /* 0x0003e20000100800 */
[----:B------:R-:W-:Y:S01]  /*c170*/  FMUL.FTZ R30, R31, UR4 ;  /* 0x000000041f1e7c20 */ /* 0x000fe20008410000 */
[----:B------:R-:W-:Y:S01]  /*c180*/  FMUL.FTZ R26, R57, UR4 ;  /* 0x00000004391a7c20 */ /* 0x000fe20008410000 */
[----:B------:R3:W4:Y:S01]  /*c190*/  MUFU.TANH R52, R29 ;  /* 0x0000001d00347308 */ /* 0x0007220000002400 */
[----:B------:R-:W-:Y:S01]  /*c1a0*/  UISETP.GE.U32.AND UP1, UPT, UR20, 0x3, UPT ;  /* 0x000000031400788c */ /* 0x000fe2000bf26070 */
[----:B------:R-:W-:Y:S01]  /*c1b0*/  FSEL R251, R5, -INF , !P4 ;  /* 0xff80000005fb7808 */ /* 0x000fe20006000000 */
[----:B------:R-:W-:-:S05]  /*c1c0*/  FFMA.FTZ R7, R3, UR5, R11 ;  /* 0x0000000503077c23 */ /* 0x000fca000801000b */
[----:B------:R-:W1:Y:S01]  /*c1d0*/  MUFU.TANH R49, R49 ;  /* 0x0000003100317308 */ /* 0x000e620000002400 */
[----:B---3--:R-:W-:-:S07]  /*c1e0*/  FMUL.FTZ R29, R59, UR4 ;  /* 0x000000043b1d7c20 */ /* 0x008fce0008410000 */
[----:B------:R-:W3:Y:S01]  /*c1f0*/  MUFU.TANH R45, R45 ;  /* 0x0000002d002d7308 */ /* 0x000ee20000002400 */
[----:B--2---:R-:W-:Y:S01]  /*c200*/  FFMA.FTZ R5, R3, UR5, R10 ;  /* 0x0000000503057c23 */ /* 0x004fe2000801000a */
[----:B------:R-:W-:-:S06]  /*c210*/  ISETP.GE.AND P5, PT, R2, R33, PT ;  /* 0x000000210200720c */ /* 0x000fcc0003fa6270 */
[----:B------:R-:W2:Y:S01]  /*c220*/  MUFU.TANH R30, R30 ;  /* 0x0000001e001e7308 */ /* 0x000ea20000002400 */
[----:B------:R-:W-:Y:S01]  /*c230*/  ISETP.GE.AND P4, PT, R2, R34, PT ;  /* 0x000000220200720c */ /* 0x000fe20003f86270 */
[----:B------:R-:W-:-:S06]  /*c240*/  FFMA.FTZ R3, R3, UR5, R9 ;  /* 0x0000000503037c23 */ /* 0x000fcc0008010009 */
[----:B------:R-:W1:Y:S01]  /*c250*/  MUFU.TANH R26, R26 ;  /* 0x0000001a001a7308 */ /* 0x000e620000002400 */
[----:B------:R-:W-:-:S07]  /*c260*/  ISETP.GE.AND P1, PT, R2, R35, PT ;  /* 0x000000230200720c */ /* 0x000fce0003f26270 */
[----:B------:R-:W1:Y:S01]  /*c270*/  MUFU.TANH R29, R29 ;  /* 0x0000001d001d7308 */ /* 0x000e620000002400 */
[----:B------:R-:W-:Y:S01]  /*c280*/  VIADD R2, R0, 0xffffffb1 ;  /* 0xffffffb100027836 */ /* 0x000fe20000000000 */
[----:B------:R-:W-:Y:S01]  /*c290*/  FSEL R66, R7, -INF , !P5 ;  /* 0xff80000007427808 */ /* 0x000fe20006800000 */
[----:B------:R-:W-:Y:S01]  /*c2a0*/  FMUL.FTZ R25, R21, UR4 ;  /* 0x0000000415197c20 */ /* 0x000fe20008410000 */
[----:B------:R-:W-:Y:S01]  /*c2b0*/  FSEL R67, R5, -INF , !P4 ;  /* 0xff80000005437808 */ /* 0x000fe20006000000 */
[----:B------:R-:W-:Y:S01]  /*c2c0*/  FMUL.FTZ R27, R22, UR4 ;  /* 0x00000004161b7c20 */ /* 0x000fe20008410000 */
[----:B------:R-:W-:Y:S01]  /*c2d0*/  FSEL R138, R3, -INF , !P1 ;  /* 0xff800000038a7808 */ /* 0x000fe20004800000 */
[----:B------:R-:W-:Y:S01]  /*c2e0*/  FMUL.FTZ R28, R23, UR4 ;  /* 0x00000004171c7c20 */ /* 0x000fe20008410000 */
[C---:B------:R-:W-:Y:S02]  /*c2f0*/  ISETP.GE.AND P6, PT, R2.reuse, R32, PT ;  /* 0x000000200200720c */ /* 0x040fe40003fc6270 */
[----:B------:R-:W-:-:S02]  /*c300*/  ISETP.GE.AND P5, PT, R2, R33, PT ;  /* 0x000000210200720c */ /* 0x000fc40003fa6270 */
[----:B------:R-:W-:Y:S02]  /*c310*/  ISETP.GE.AND P4, PT, R2, R34, PT ;  /* 0x000000220200720c */ /* 0x000fe40003f86270 */
[----:B------:R-:W-:Y:S02]  /*c320*/  IADD3 R0, PT, PT, R0, -0x47, RZ ;  /* 0xffffffb900007810 */ /* 0x000fe40007ffe0ff */
[----:B------:R-:W-:Y:S01]  /*c330*/  I2FP.F32.U32 R3, R2 ;  /* 0x0000000200037245 */ /* 0x000fe20000201000 */
[----:B--234-:R-:W-:Y:S08]  /*c340*/  BRA.U !UP1, `(.L_x_540) ;  /* 0x0000000509847547 */ /* 0x01cff0000b800000 */
[----:B------:R-:W2:Y:S04]  /*c350*/  LDL R218, [R1+0x14] ;  /* 0x0000140001da7983 */ /* 0x000ea80000100800 */
[----:B------:R-:W3:Y:S01]  /*c360*/  LDL R215, [R1+0x10] ;  /* 0x0000100001d77983 */ /* 0x000ee20000100800 */
[----:B------:R-:W-:Y:S01]  /*c370*/  IMAD.U32 R5, RZ, RZ, UR20 ;  /* 0x00000014ff057e24 */ /* 0x000fe2000f8e00ff */
[----:B------:R-:W-:Y:S01]  /*c380*/  UIADD3 UR4, UPT, UPT, UR20, -0x3, URZ ;  /* 0xfffffffd14047890 */ /* 0x000fe2000fffe0ff */
[----:B------:R-:W-:Y:S02]  /*c390*/  IMAD.U32 R10, RZ, RZ, UR10 ;  /* 0x0000000aff0a7e24 */ /* 0x000fe4000f8e00ff */
[----:B------:R-:W-:Y:S01]  /*c3a0*/  @!P2 VIADD R5, R5, 0xfffffffd ;  /* 0xfffffffd0505a836 */ /* 0x000fe20000000000 */
[----:B------:R-:W-:Y:S01]  /*c3b0*/  UIMAD.WIDE.U32 UR16, UR4, UR10, URZ ;  /* 0x0000000a041072a5 */ /* 0x000fe2000f8e00ff */
[----:B------:R-:W-:-:S02]  /*c3c0*/  IMAD.U32 R11, RZ, RZ, UR10 ;  /* 0x0000000aff0b7e24 */ /* 0x000fc4000f8e00ff */
[C---:B------:R-:W-:Y:S01]  /*c3d0*/  @!P2 IMAD.WIDE.U32 R8, R5.reuse, UR10, RZ ;  /* 0x0000000a0508ac25 */ /* 0x040fe2000f8e00ff */
[----:B------:R-:W-:Y:S02]  /*c3e0*/  UIMAD UR4, UR4, UR11, UR17 ;  /* 0x0000000b040472a4 */ /* 0x000fe4000f8e0211 */
[----:B------:R-:W-:Y:S01]  /*c3f0*/  USHF.L.U32 UR12, UR16, 0x6, URZ ;  /* 0x00000006100c7899 */ /* 0x000fe200080006ff */
[----:B------:R-:W-:Y:S02]  /*c400*/  @!P2 IMAD R5, R5, UR11, R9 ;  /* 0x0000000b0505ac24 */ /* 0x000fe4000f8e0209 */
[----:B------:R-:W-:Y:S01]  /*c410*/  IMAD.U32 R20, RZ, RZ, UR16 ;  /* 0x00000010ff147e24 */ /* 0x000fe2000f8e00ff */
[----:B------:R-:W-:Y:S01]  /*c420*/  ULEA UR12, UP0, UR10, UR12, 0x4 ;  /* 0x0000000c0a0c7291 */ /* 0x000fe2000f8020ff */
[----:B------:R-:W-:Y:S02]  /*c430*/  IMAD.U32 R7, RZ, RZ, UR16 ;  /* 0x00000010ff077e24 */ /* 0x000fe4000f8e00ff */
[----:B------:R-:W-:-:S03]  /*c440*/  IMAD.U32 R9, RZ, RZ, UR10 ;  /* 0x0000000aff097e24 */ /* 0x000fc6000f8e00ff */
[----:B------:R-:W-:Y:S02]  /*c450*/  IMAD.U32 R18, RZ, RZ, UR12 ;  /* 0x0000000cff127e24 */ /* 0x000fe4000f8e00ff */
[----:B------:R-:W-:Y:S01]  /*c460*/  IMAD.U32 R12, RZ, RZ, UR12 ;  /* 0x0000000cff0c7e24 */ /* 0x000fe2000f8e00ff */
[----:B--2---:R-:W-:-:S04]  /*c470*/  @!P2 LEA R22, P1, R8, R218, 0x7 ;  /* 0x000000da0816a211 */ /* 0x004fc800078238ff */
[-C--:B---3--:R-:W-:Y:S01]  /*c480*/  @!P2 LEA.HI.X R23, R8, R215.reuse, R5, 0x7, P1 ;  /* 0x000000d70817a211 */ /* 0x088fe200008f3c05 */
[----:B------:R-:W-:Y:S01]  /*c490*/  IMAD.U32 R5, RZ, RZ, UR4 ;  /* 0x00000004ff057e24 */ /* 0x000fe2000f8e00ff */
[----:B------:R-:W-:Y:S01]  /*c4a0*/  @!P3 LEA R20, P1, R20, R218, 0x7 ;  /* 0x000000da1414b211 */ /* 0x000fe200078238ff */
[----:B------:R-:W-:Y:S01]  /*c4b0*/  USHF.L.U64.HI UR4, UR16, 0x6, UR4 ;  /* 0x0000000610047899 */ /* 0x000fe20008010204 */
[----:B------:R-:W-:Y:S02]  /*c4c0*/  IMAD.U32 R8, RZ, RZ, UR10 ;  /* 0x0000000aff087e24 */ /* 0x000fe4000f8e00ff */
[----:B------:R-:W-:Y:S01]  /*c4d0*/  @!P3 LEA.HI.X R21, R7, R215, R5, 0x7, P1 ;  /* 0x000000d70715b211 */ /* 0x000fe200008f3c05 */
[----:B------:R-:W-:Y:S01]  /*c4e0*/  IMAD.U32 R5, RZ, RZ, UR10 ;  /* 0x0000000aff057e24 */ /* 0x000fe2000f8e00ff */
[----:B------:R-:W-:Y:S01]  /*c4f0*/  ULEA.HI.X UR4, UR10, UR4, UR11, 0x4, UP0 ;  /* 0x000000040a047291 */ /* 0x000fe200080f240b */
[----:B------:R-:W-:Y:S02]  /*c500*/  IMAD.U32 R7, RZ, RZ, UR11 ;  /* 0x0000000bff077e24 */ /* 0x000fe4000f8e00ff */
[----:B------:R-:W-:Y:S01]  /*c510*/  @!PT LDS RZ, [RZ] ;  /* 0x00000000fffff984 */ /* 0x000fe20000000800 */
[----:B------:R-:W-:Y:S01]  /*c520*/  @!PT LDS RZ, [RZ] ;  /* 0x00000000fffff984 */ /* 0x000fe20000000800 */
[----:B------:R-:W-:Y:S01]  /*c530*/  @!PT LDS RZ, [RZ] ;  /* 0x00000000fffff984 */ /* 0x000fe20000000800 */
[----:B------:R2:W-:Y:S01]  /*c540*/  @!P3 LDGSTS.E.BYPASS.LTC128B.128 [R238+0x8000], desc[UR22][R20.64] ;  /* 0x0800000014eebfae */ /* 0x0005e2000b981a16 */
[----:B------:R-:W-:-:S03]  /*c550*/  @!P3 LEA R5, P1, R5, UR12, 0x4 ;  /* 0x0000000c0505bc11 */ /* 0x000fc6000f8220ff */
[----:B------:R2:W-:Y:S01]  /*c560*/  @P3 STS.128 [R238+0x8000], RZ ;  /* 0x008000ffee003388 */ /* 0x0005e20000000c00 */
[----:B------:R-:W-:Y:S01]  /*c570*/  @!P3 LEA.HI.X R17, R8, UR4, R7, 0x4, P1 ;  /* 0x000000040811bc11 */ /* 0x000fe200088f2407 */
[----:B------:R-:W-:Y:S02]  /*c580*/  IMAD.U32 R7, RZ, RZ, UR10 ;  /* 0x0000000aff077e24 */ /* 0x000fe4000f8e00ff */
[----:B------:R-:W-:Y:S01]  /*c590*/  IMAD.U32 R8, RZ, RZ, UR11 ;  /* 0x0000000bff087e24 */ /* 0x000fe2000f8e00ff */
[----:B------:R-:W-:Y:S01]  /*c5a0*/  @!PT LDS RZ, [RZ] ;  /* 0x00000000fffff984 */ /* 0x000fe20000000800 */
[----:B------:R-:W-:Y:S01]  /*c5b0*/  @!PT LDS RZ, [RZ] ;  /* 0x00000000fffff984 */ /* 0x000fe20000000800 */
[----:B------:R-:W-:Y:S01]  /*c5c0*/  @!PT LDS RZ, [RZ] ;  /* 0x00000000fffff984 */ /* 0x000fe20000000800 */
[----:B------:R2:W-:Y:S02]  /*c5d0*/  @!P2 LDGSTS.E.BYPASS.LTC128B.128 [R238+0xa000], desc[UR22][R22.64+0x80] ;  /* 0x0a00008016eeafae */ /* 0x0005e4000b981a16 */
[----:B------:R-:W-:Y:S02]  /*c5e0*/  @!P2 LEA R7, P1, R7, UR12, 0x4 ;  /* 0x0000000c0707ac11 */ /* 0x000fe4000f8220ff */
[----:B------:R2:W-:Y:S02]  /*c5f0*/  @P2 STS.128 [R238+0xa000], RZ ;  /* 0x00a000ffee002388 */ /* 0x0005e40000000c00 */
[----:B------:R-:W-:Y:S01]  /*c600*/  @!P2 LEA.HI.X R14, R9, UR4, R8, 0x4, P1 ;  /* 0x00000004090eac11 */ /* 0x000fe200088f2408 */
[----:B------:R-:W-:-:S02]  /*c610*/  IMAD.U32 R8, RZ, RZ, UR10 ;  /* 0x0000000aff087e24 */ /* 0x000fc4000f8e00ff */
[----:B------:R-:W-:-:S03]  /*c620*/  IMAD.U32 R9, RZ, RZ, UR11 ;  /* 0x0000000bff097e24 */ /* 0x000fc6000f8e00ff */
[----:B------:R-:W-:-:S04]  /*c630*/  @!P3 LEA R8, P1, R8, UR12, 0x5 ;  /* 0x0000000c0808bc11 */ /* 0x000fc8000f8228ff */
[----:B------:R-:W-:Y:S01]  /*c640*/  @!P3 LEA.HI.X R15, R10, UR4, R9, 0x5, P1 ;  /* 0x000000040a0fbc11 */ /* 0x000fe200088f2c09 */
[----:B------:R-:W-:Y:S02]  /*c650*/  IMAD.U32 R9, RZ, RZ, UR10 ;  /* 0x0000000aff097e24 */ /* 0x000fe4000f8e00ff */
[----:B------:R-:W-:-:S03]  /*c660*/  IMAD.U32 R10, RZ, RZ, UR11 ;  /* 0x0000000bff0a7e24 */ /* 0x000fc6000f8e00ff */
[----:B------:R-:W-:-:S04]  /*c670*/  @!P2 LEA R9, P1, R9, UR12, 0x5 ;  /* 0x0000000c0909ac11 */ /* 0x000fc8000f8228ff */
[----:B------:R-:W-:Y:S01]  /*c680*/  @!P2 LEA.HI.X R24, R11, UR4, R10, 0x5, P1 ;  /* 0x000000040b18ac11 */ /* 0x000fe200088f2c0a */
[----:B------:R-:W-:Y:S01]  /*c690*/  IMAD.U32 R11, RZ, RZ, UR12 ;  /* 0x0000000cff0b7e24 */ /* 0x000fe2000f8e00ff */
[----:B------:R-:W-:Y:S01]  /*c6a0*/  @!P3 LEA R18, P1, R18, R218, 0x1 ;  /* 0x000000da1212b211 */ /* 0x000fe200078208ff */
[----:B------:R-:W-:-:S05]  /*c6b0*/  IMAD.U32 R10, RZ, RZ, UR4 ;  /* 0x00000004ff0a7e24 */ /* 0x000fca000f8e00ff */
[----:B------:R-:W-:Y:S02]  /*c6c0*/  @!P3 LEA.HI.X R19, R11, R215, R10, 0x1, P1 ;  /* 0x000000d70b13b211 */ /* 0x000fe400008f0c0a */
        /* <DEDUP_REMOVED lines=41> */
.L_x_540:
[----:B------:R-:W-:Y:S01]  /*c960*/  FMNMX3.FTZ R5, R136, R48, R37, !PT ;  /* 0x0000003088057276 */ /* 0x000fe20007810025 */
[C---:B-12---:R-:W-:Y:S01]  /*c970*/  FFMA.FTZ R9, R3.reuse, UR5, R49 ;  /* 0x0000000503097c23 */ /* 0x046fe20008010031 */
[----:B------:R-:W-:Y:S01]  /*c980*/  I2FP.F32.U32 R8, R0 ;  /* 0x0000000000087245 */ /* 0x000fe20000201000 */
[----:B------:R-:W-:Y:S01]  /*c990*/  FFMA.FTZ R7, R3, UR5, R45 ;  /* 0x0000000503077c23 */ /* 0x000fe2000801002d */
[----:B------:R-:W-:Y:S01]  /*c9a0*/  FMNMX3.FTZ R5, R5, R40, R36, !PT ;  /* 0x0000002805057276 */ /* 0x000fe20007810024 */
[----:B------:R-:W-:Y:S01]  /*c9b0*/  IMAD.MOV.U32 R23, RZ, RZ, R66 ;  /* 0x000000ffff177224 */ /* 0x000fe200078e0042 */
[----:B------:R-:W-:Y:S01]  /*c9c0*/  FSEL R10, R9, -INF , !P6 ;  /* 0xff800000090a7808 */ /* 0x000fe20007000000 */
[----:B------:R-:W-:Y:S01]  /*c9d0*/  FFMA.FTZ R9, R8, UR5, R26 ;  /* 0x0000000508097c23 */ /* 0x000fe2000801001a */
[----:B------:R-:W-:Y:S01]  /*c9e0*/  FMNMX3.FTZ R5, R5, R246, R244, !PT ;  /* 0x000000f605057276 */ /* 0x000fe200078100f4 */
[----:B------:R-:W-:Y:S01]  /*c9f0*/  STL [R1+0xbc], R238 ;  /* 0x0000bcee01007387 */ /* 0x000fe20000100800 */
[----:B------:R-:W-:Y:S01]  /*ca00*/  ISETP.GE.AND P1, PT, R0, R32, PT ;  /* 0x000000200000720c */ /* 0x000fe20003f26270 */
[----:B------:R-:W1:Y:S01]  /*ca10*/  MUFU.TANH R13, R25 ;  /* 0x00000019000d7308 */ /* 0x000e620000002400 */
[----:B------:R-:W-:Y:S01]  /*ca20*/  FSEL R66, R7, -INF , !P5 ;  /* 0xff80000007427808 */ /* 0x000fe20006800000 */
[----:B------:R-:W-:Y:S01]  /*ca30*/  STL [R1+0xb8], R233 ;  /* 0x0000b8e901007387 */ /* 0x000fe20000100800 */
[----:B------:R-:W-:Y:S01]  /*ca40*/  FMNMX3.FTZ R7, R5, R236, R228, !PT ;  /* 0x000000ec05077276 */ /* 0x000fe200078100e4 */
[C---:B------:R-:W-:Y:S01]  /*ca50*/  FFMA.FTZ R12, R8.reuse, UR5, R29 ;  /* 0x00000005080c7c23 */ /* 0x040fe2000801001d */
[----:B------:R-:W-:Y:S01]  /*ca60*/  FMNMX3.FTZ R5, R135, R46, R39, !PT ;  /* 0x0000002e87057276 */ /* 0x000fe20007810027 */
[----:B------:R-:W-:Y:S01]  /*ca70*/  STL [R1+0xb4], R232 ;  /* 0x0000b4e801007387 */ /* 0x000fe20000100800 */
[----:B------:R-:W-:Y:S01]  /*ca80*/  FSEL R20, R9, -INF , !P1 ;  /* 0xff80000009147808 */ /* 0x000fe20004800000 */
[----:B------:R-:W-:Y:S01]  /*ca90*/  IMAD.MOV.U32 R21, RZ, RZ, R224 ;  /* 0x000000ffff157224 */ /* 0x000fe200078e00e0 */
[----:B------:R-:W-:Y:S01]  /*caa0*/  FMNMX3.FTZ R9, R7, R227, R140, !PT ;  /* 0x000000e307097276 */ /* 0x000fe2000781008c */
[----:B------:R-:W-:Y:S01]  /*cab0*/  STL [R1+0xb0], R230 ;  /* 0x0000b0e601007387 */ /* 0x000fe20000100800 */
[----:B------:R-:W-:Y:S01]  /*cac0*/  FMNMX3.FTZ R7, R5, R42, R38, !PT ;  /* 0x0000002a05077276 */ /* 0x000fe20007810026 */
[----:B------:R-:W-:Y:S01]  /*cad0*/  FFMA.FTZ R14, R3, UR5, R52 ;  /* 0x00000005030e7c23 */ /* 0x000fe20008010034 */
[----:B------:R-:W-:Y:S01]  /*cae0*/  FMNMX3.FTZ R5, R137, R50, R43, !PT ;  /* 0x0000003289057276 */ /* 0x000fe2000781002b */
[----:B------:R-:W-:Y:S01]  /*caf0*/  STL [R1+0xac], R132 ;  /* 0x0000ac8401007387 */ /* 0x000fe20000100800 */
[----:B------:R-:W-:Y:S01]  /*cb00*/  FMNMX3.FTZ R9, R9, R252, R249, !PT ;  /* 0x000000fc09097276 */ /* 0x000fe200078100f9 */
[----:B------:R-:W2:Y:S01]  /*cb10*/  MUFU.TANH R17, R27 ;  /* 0x0000001b00117308 */ /* 0x000ea20000002400 */
[----:B------:R-:W-:Y:S01]  /*cb20*/  FMNMX3.FTZ R7, R7, R245, R240, !PT ;  /* 0x000000f507077276 */ /* 0x000fe200078100f0 */
[----:B------:R-:W-:Y:S01]  /*cb30*/  STL [R1+0xc0], R32 ;  /* 0x0000c02001007387 */ /* 0x000fe20000100800 */
[----:B------:R-:W-:Y:S01]  /*cb40*/  FMNMX3.FTZ R5, R5, R47, R41, !PT ;  /* 0x0000002f05057276 */ /* 0x000fe20007810029 */
[----:B-1----:R-:W-:Y:S01]  /*cb50*/  FFMA.FTZ R13, R8, UR5, R13 ;  /* 0x00000005080d7c23 */ /* 0x002fe2000801000d */
[----:B------:R-:W-:Y:S01]  /*cb60*/  FMNMX3.FTZ R9, R9, R63, R10, !PT ;  /* 0x0000003f09097276 */ /* 0x000fe2000781000a */
[----:B------:R1:W-:Y:S01]  /*cb70*/  STL [R1+0x1c], R10 ;  /* 0x00001c0a01007387 */ /* 0x0003e20000100800 */
[----:B------:R-:W-:Y:S01]  /*cb80*/  MOV R22, R143 ;  /* 0x0000008f00167202 */ /* 0x000fe20000000f00 */
[----:B------:R-:W3:Y:S01]  /*cb90*/  MUFU.TANH R16, R28 ;  /* 0x0000001c00107308 */ /* 0x000ee20000002400 */
[----:B------:R-:W-:Y:S01]  /*cba0*/  ISETP.GE.AND P5, PT, R0, R33, PT ;  /* 0x000000210000720c */ /* 0x000fe20003fa6270 */
[----:B------:R4:W-:Y:S01]  /*cbb0*/  STL [R1+0xc4], R33 ;  /* 0x0000c42101007387 */ /* 0x0009e20000100800 */
[----:B------:R-:W-:Y:S01]  /*cbc0*/  FSEL R49, R14, -INF , !P4 ;  /* 0xff8000000e317808 */ /* 0x000fe20006000000 */
[----:B------:R-:W-:Y:S01]  /*cbd0*/  FFMA.FTZ R3, R3, UR5, R30 ;  /* 0x0000000503037c23 */ /* 0x000fe2000801001e */
[----:B------:R-:W-:Y:S01]  /*cbe0*/  FSEL R45, R12, -INF , !P5 ;  /* 0xff8000000c2d7808 */ /* 0x000fe20006800000 */
[----:B------:R-:W-:Y:S01]  /*cbf0*/  STL [R1+0xc8], R34 ;  /* 0x0000c82201007387 */ /* 0x000fe20000100800 */
[-C--:B------:R-:W-:Y:S01]  /*cc00*/  ISETP.GE.AND P4, PT, R4, R35.reuse, PT ;  /* 0x000000230400720c */ /* 0x080fe20003f86270 */
[----:B------:R-:W4:Y:S01]  /*cc10*/  LDCU UR4, c[0x0][0x45c] ;  /* 0x00008b80ff0477ac */ /* 0x000f220008000800 */
[----:B------:R-:W-:Y:S01]  /*cc20*/  ISETP.GE.AND P1, PT, R0, R34, PT ;  /* 0x000000220000720c */ /* 0x000fe20003f26270 */
[----:B------:R4:W-:Y:S01]  /*cc30*/  STL [R1+0xd8], R243 ;  /* 0x0000d8f301007387 */ /* 0x0009e20000100800 */
[----:B------:R-:W-:Y:S01]  /*cc40*/  ISETP.GE.AND P5, PT, R2, R35, PT ;  /* 0x000000230200720c */ /* 0x000fe20003fa6270 */
[----:B--2---:R-:W-:Y:S01]  /*cc50*/  FFMA.FTZ R6, R6, UR5, R17 ;  /* 0x0000000506067c23 */ /* 0x004fe20008010011 */
[----:B------:R-:W-:Y:S01]  /*cc60*/  LOP3.LUT P6, RZ, R234, 0x2, RZ, 0xc0, !PT ;  /* 0x00000002eaff7812 */ /* 0x000fe200078cc0ff */
[----:B------:R-:W-:Y:S01]  /*cc70*/  STL [R1+0xcc], R45 ;  /* 0x0000cc2d01007387 */ /* 0x000fe20000100800 */
[----:B------:R-:W-:-:S02]  /*cc80*/  FSEL R140, R3, -INF , !P5 ;  /* 0xff800000038c7808 */ /* 0x000fc40006800000 */
[----:B------:R-:W-:Y:S01]  /*cc90*/  FSEL R143, R6, -INF , !P4 ;  /* 0xff800000068f7808 */ /* 0x000fe20006000000 */
[----:B---3--:R-:W-:Y:S01]  /*cca0*/  FFMA.FTZ R8, R8, UR5, R16 ;  /* 0x0000000508087c23 */ /* 0x008fe20008010010 */
[----:B------:R-:W-:Y:S01]  /*ccb0*/  STL [R1+0xd0], R35 ;  /* 0x0000d02301007387 */ /* 0x000fe20000100800 */
[----:B------:R-:W-:Y:S02]  /*ccc0*/  MOV R234, R139 ;  /* 0x0000008b00ea7202 */ /* 0x000fe40000000f00 */
[----:B-1----:R-:W-:Y:S02]  /*ccd0*/  FMNMX3.FTZ R10, R7, R235, R133, !PT ;  /* 0x000000eb070a7276 */ /* 0x002fe40007810085 */
[----:B------:R-:W-:Y:S02]  /*cce0*/  FMNMX3.FTZ R7, R5, R247, R241, !PT ;  /* 0x000000f705077276 */ /* 0x000fe400078100f1 */
[----:B------:R-:W-:Y:S02]  /*ccf0*/  FMNMX3.FTZ R10, R10, R22, R60, !PT ;  /* 0x000000160a0a7276 */ /* 0x000fe4000781003c */
[----:B------:R-:W-:-:S02]  /*cd00*/  FMNMX3.FTZ R5, R9, R226, R20, !PT ;  /* 0x000000e209057276 */ /* 0x000fc40007810014 */
[----:B------:R-:W-:Y:S02]  /*cd10*/  FMNMX3.FTZ R9, R7, R237, R229, !PT ;  /* 0x000000ed07097276 */ /* 0x000fe400078100e5 */
[----:B------:R-:W-:Y:S01]  /*cd20*/  FMNMX3.FTZ R11, R10, R213, R243, !PT ;  /* 0x000000d50a0b7276 */ /* 0x000fe200078100f3 */
[----:B------:R-:W1:Y:S01]  /*cd30*/  SHFL.BFLY PT, R15, R5, 0x2, 0x1f ;  /* 0x0c401f00050f7f89 */ /* 0x000e6200000e0000 */
[----:B----4-:R-:W-:Y:S02]  /*cd40*/  MOV R33, R142 ;  /* 0x0000008e00217202 */ /* 0x010fe40000000f00 */
        /* <DEDUP_REMOVED lines=8> */
[----:B------:R-:W2:Y:S01]  /*cdd0*/  SHFL.BFLY PT, R10, R7, 0x2, 0x1f ;  /* 0x0c401f00070a7f89 */ /* 0x000ea200000e0000 */
[----:B------:R-:W-:-:S02]  /*cde0*/  FMNMX3.FTZ R2, R4, R239, R231, !PT ;  /* 0x000000ef04027276 */ /* 0x000fc400078100e7 */
[----:B------:R-:W-:Y:S02]  /*cdf0*/  FSEL R243, R13, -INF , !P1 ;  /* 0xff8000000df37808 */ /* 0x000fe40004800000 */
[----:B------:R-:W-:Y:S02]  /*ce00*/  FMNMX3.FTZ R2, R2, R64, R65, !PT ;  /* 0x0000004002027276 */ /* 0x000fe40007810041 */
[----:B------:R-:W-:Y:S02]  /*ce10*/  FMNMX3.FTZ R4, R9, R225, R243, !PT ;  /* 0x000000e109047276 */ /* 0x000fe400078100f3 */
[----:B------:R-:W-:Y:S02]  /*ce20*/  ISETP.GE.AND P1, PT, R0, R35, PT ;  /* 0x000000230000720c */ /* 0x000fe40003f26270 */
[----:B------:R-:W-:Y:S01]  /*ce30*/  FMNMX3.FTZ R2, R2, R212, R251, !PT ;  /* 0x000000d402027276 */ /* 0x000fe200078100fb */
[----:B------:R-:W3:Y:S01]  /*ce40*/  SHFL.BFLY PT, R9, R4, 0x2, 0x1f ;  /* 0x0c401f0004097f89 */ /* 0x000ee200000e0000 */
[----:B------:R-:W-:-:S02]  /*ce50*/  FSEL R18, R8, -INF , !P1 ;  /* 0xff80000008127808 */ /* 0x000fc40004800000 */
[----:B------:R-:W-:Y:S02]  /*ce60*/  FMNMX3.FTZ R2, R2, R138, R140, !PT ;  /* 0x0000008a02027276 */ /* 0x000fe4000781008c */
[----:B-1----:R-:W-:Y:S01]  /*ce70*/  FMNMX.FTZ R0, R5, R15, !PT ;  /* 0x0000000f05007209 */ /* 0x002fe20007810000 */
[----:B------:R-:W-:Y:S01]  /*ce80*/  STL [R1+0x28], R18 ;  /* 0x0000281201007387 */ /* 0x000fe20000100800 */
[----:B------:R-:W-:-:S03]  /*ce90*/  FMNMX3.FTZ R2, R2, R143, R18, !PT ;  /* 0x0000008f02027276 */ /* 0x000fc60007810012 */
[----:B------:R-:W1:Y:S01]  /*cea0*/  SHFL.BFLY PT, R8, R0, 0x1, 0x1f ;  /* 0x0c201f0000087f89 */ /* 0x000e6200000e0000 */
[----:B--2---:R-:W-:-:S03]  /*ceb0*/  FMNMX.FTZ R5, R7, R10, !PT ;  /* 0x0000000a07057209 */ /* 0x004fc60007810000 */
[----:B------:R-:W2:Y:S04]  /*cec0*/  SHFL.BFLY PT, R6, R2, 0x2, 0x1f ;  /* 0x0c401f0002067f89 */ /* 0x000ea800000e0000 */
[----:B------:R-:W4:Y:S04]  /*ced0*/  SHFL.BFLY PT, R7, R5, 0x1, 0x1f ;  /* 0x0c201f0005077f89 */ /* 0x000f2800000e0000 */
[----:B------:R-:W-:Y:S01]  /*cee0*/  LDSM.16.MT88.4 R16, [R44+0xc000] ;  /* 0x00c000002c10783b */ /* 0x000fe20000004200 */
[----:B---3--:R-:W-:-:S05]  /*cef0*/  FMNMX.FTZ R3, R4, R9, !PT ;  /* 0x0000000904037209 */ /* 0x008fca0007810000 */
[----:B------:R-:W3:Y:S01]  /*cf00*/  SHFL.BFLY PT, R9, R3, 0x1, 0x1f ;  /* 0x0c201f0003097f89 */ /* 0x000ee200000e0000 */
[----:B-1----:R-:W-:Y:S02]  /*cf10*/  FMNMX.FTZ R32, R0, R8, !PT ;  /* 0x0000000800207209 */ /* 0x002fe40007810000 */
[----:B--2---:R-:W-:-:S03]  /*cf20*/  FMNMX.FTZ R2, R2, R6, !PT ;  /* 0x0000000602027209 */ /* 0x004fc60007810000 */
[C---:B------:R-:W-:Y:S01]  /*cf30*/  FMUL.FTZ R28, R32.reuse, UR4 ;  /* 0x00000004201c7c20 */ /* 0x040fe20008410000 */
[----:B------:R-:W-:Y:S01]  /*cf40*/  FSETP.NEU.FTZ.AND P1, PT, R32, -INF , PT ;  /* 0xff8000002000780b */ /* 0x000fe20003f3d000 */
[----:B------:R-:W-:Y:S01]  /*cf50*/  STL [R1+0x30], R32 ;  /* 0x0000302001007387 */ /* 0x000fe20000100800 */
[----:B----4-:R-:W-:Y:S02]  /*cf60*/  FMNMX.FTZ R45, R5, R7, !PT ;  /* 0x00000007052d7209 */ /* 0x010fe40007810000 */
[----:B------:R-:W-:Y:S01]  /*cf70*/  FSEL R28, R28, RZ, P1 ;  /* 0x000000ff1c1c7208 */ /* 0x000fe20000800000 */
[----:B------:R-:W1:Y:S01]  /*cf80*/  SHFL.BFLY PT, R5, R2, 0x1, 0x1f ;  /* 0x0c201f0002057f89 */ /* 0x000e6200000e0000 */
[C---:B------:R-:W-:Y:S01]  /*cf90*/  FSETP.NEU.FTZ.AND P5, PT, R45.reuse, -INF , PT ;  /* 0xff8000002d00780b */ /* 0x040fe20003fbd000 */
[----:B------:R-:W-:Y:S02]  /*cfa0*/  FMUL.FTZ R29, R45, UR4 ;  /* 0x000000042d1d7c20 */ /* 0x000fe40008410000 */
[--C-:B------:R-:W-:Y:S01]  /*cfb0*/  FFMA.FTZ R0, R48, UR4, -R28.reuse ;  /* 0x0000000430007c23 */ /* 0x100fe2000801081c */
[--C-:B------:R-:W-:Y:S01]  /*cfc0*/  FFMA.FTZ R4, R37, UR4, -R28.reuse ;  /* 0x0000000425047c23 */ /* 0x100fe2000801081c */
[----:B------:R-:W-:Y:S01]  /*cfd0*/  STL [R1+0x2c], R45 ;  /* 0x00002c2d01007387 */ /* 0x000fe20000100800 */
[----:B------:R-:W-:Y:S01]  /*cfe0*/  FSEL R29, R29, RZ, P5 ;  /* 0x000000ff1d1d7208 */ /* 0x000fe20002800000 */
[----:B------:R2:W-:Y:S01]  /*cff0*/  MUFU.EX2 R26, R0 ;  /* 0x00000000001a7308 */ /* 0x0005e20000000800 */
[----:B---3--:R-:W-:Y:S01]  /*d000*/  FMNMX.FTZ R208, R3, R9, !PT ;  /* 0x0000000903d07209 */ /* 0x008fe20007810000 */
[----:B------:R-:W-:-:S02]  /*d010*/  FFMA.FTZ R3, R36, UR4, -R28 ;  /* 0x0000000424037c23 */ /* 0x000fc4000801081c */
[----:B------:R3:W4:Y:S01]  /*d020*/  MUFU.EX2 R12, R4 ;  /* 0x00000004000c7308 */ /* 0x0007220000000800 */
[C---:B------:R-:W-:Y:S01]  /*d030*/  FSETP.NEU.FTZ.AND P4, PT, R208.reuse, -INF , PT ;  /* 0xff800000d000780b */ /* 0x040fe20003f9d000 */
[----:B------:R-:W-:Y:S01]  /*d040*/  FMUL.FTZ R30, R208, UR4 ;  /* 0x00000004d01e7c20 */ /* 0x000fe20008410000 */
[----:B------:R-:W-:Y:S01]  /*d050*/  STL [R1+0x18], R208 ;  /* 0x000018d001007387 */ /* 0x000fe20000100800 */
[----:B------:R4:W-:Y:S03]  /*d060*/  MUFU.EX2 R232, R3 ;  /* 0x0000000300e87308 */ /* 0x0009e60000000800 */
[----:B------:R-:W-:Y:S01]  /*d070*/  FSEL R30, R30, RZ, P4 ;  /* 0x000000ff1e1e7208 */ /* 0x000fe20002000000 */
[----:B--2---:R-:W-:Y:S01]  /*d080*/  FFMA.FTZ R0, R40, UR4, -R28 ;  /* 0x0000000428007c23 */ /* 0x004fe2000801081c */
[----:B-1----:R-:W-:-:S03]  /*d090*/  FMNMX.FTZ R35, R2, R5, !PT ;  /* 0x0000000502237209 */ /* 0x002fc60007810000 */
[----:B------:R-:W-:Y:S01]  /*d0a0*/  FFMA.FTZ R2, R50, UR4, -R30 ;  /* 0x0000000432027c23 */ /* 0x000fe2000801081e */
[----:B------:R1:W-:Y:S01]  /*d0b0*/  MUFU.EX2 R11, R0 ;  /* 0x00000000000b7308 */ /* 0x0003e20000000800 */
[--C-:B---3--:R-:W-:Y:S01]  /*d0c0*/  FFMA.FTZ R4, R39, UR4, -R29.reuse ;  /* 0x0000000427047c23 */ /* 0x108fe2000801081d */
[----:B------:R-:W-:Y:S01]  /*d0d0*/  FMUL.FTZ R31, R35, UR4 ;  /* 0x00000004231f7c20 */ /* 0x000fe20008410000 */
[----:B----4-:R-:W-:Y:S02]  /*d0e0*/  FFMA.FTZ R3, R42, UR4, -R29 ;  /* 0x000000042a037c23 */ /* 0x010fe4000801081d */
[----:B------:R2:W-:Y:S01]  /*d0f0*/  MUFU.EX2 R132, R4 ;  /* 0x0000000400847308 */ /* 0x0005e20000000800 */
[----:B------:R-:W-:Y:S01]  /*d100*/  STL [R1+0xc], R35 ;  /* 0x00000c2301007387 */ /* 0x000fe20000100800 */
[----:B------:R-:W-:Y:S02]  /*d110*/  IMAD.MOV.U32 R42, RZ, RZ, R67 ;  /* 0x000000ffff2a7224 */ /* 0x000fe400078e0043 */
[----:B------:R3:W-:Y:S01]  /*d120*/  MUFU.EX2 R13, R3 ;  /* 0x00000003000d7308 */ /* 0x0007e20000000800 */
[----:B------:R4:W-:Y:S01]  /*d130*/  STL [R1+0xd4], R45 ;  /* 0x0000d42d01007387 */ /* 0x0009e20000100800 */
[----:B-1----:R-:W-:Y:S01]  /*d140*/  FFMA.FTZ R0, R46, UR4, -R29 ;  /* 0x000000042e007c23 */ /* 0x002fe2000801081d */
[----:B------:R-:W-:-:S03]  /*d150*/  IMAD.MOV.U32 R46, RZ, RZ, R12 ;  /* 0x000000ffff2e7224 */ /* 0x000fc600078e000c */
[----:B------:R1:W1:Y:S01]  /*d160*/  MUFU.EX2 R27, R0 ;  /* 0x00000000001b7308 */ /* 0x0002620000000800 */
[----:B--2---:R-:W-:Y:S02]  /*d170*/  FSEL R4, R45, RZ, P5 ;  /* 0x000000ff2d047208 */ /* 0x004fe40002800000 */
[----:B------:R-:W-:Y:S02]  /*d180*/  F2FP.BF16.F32.PACK_AB R8, R46, R26 ;  /* 0x0000001a2e08723e */ /* 0x000fe400000010ff */
[----:B---3--:R-:W-:Y:S02]  /*d190*/  FSEL R3, R32, RZ, P1 ;  /* 0x000000ff20037208 */ /* 0x008fe40000800000 */
[----:B------:R-:W-:-:S03]  /*d1a0*/  FSETP.NEU.FTZ.AND P1, PT, R35, -INF , PT ;  /* 0xff8000002300780b */ /* 0x000fc60003f3d000 */
[----:B------:R-:W-:Y:S01]  /*d1b0*/  FADD.FTZ R3, R136, -R3 ;  /* 0x8000000388037221 */ /* 0x000fe20000010000 */
[----:B------:R-:W-:Y:S01]  /*d1c0*/  FSEL R31, R31, RZ, P1 ;  /* 0x000000ff1f1f7208 */ /* 0x000fe20000800000 */
[----:B-1----:R-:W-:Y:S02]  /*d1d0*/  FFMA.FTZ R0, R38, UR4, -R29 ;  /* 0x0000000426007c23 */ /* 0x002fe4000801081d */
[----:B------:R-:W-:Y:S01]  /*d1e0*/  FMUL.FTZ R3, R3, UR4 ;  /* 0x0000000403037c20 */ /* 0x000fe20008410000 */
[----:B------:R-:W-:Y:S01]  /*d1f0*/  F2FP.BF16.F32.PACK_AB R9, R132, R27 ;  /* 0x0000001b8409723e */ /* 0x000fe200000010ff */
[----:B------:R1:W-:Y:S01]  /*d200*/  MUFU.EX2 R238, R0 ;  /* 0x0000000000ee7308 */ /* 0x0003e20000000800 */
[----:B----4-:R-:W-:-:S03]  /*d210*/  MOV R45, R49 ;  /* 0x00000031002d7202 */ /* 0x010fc60000000f00 */
[----:B------:R-:W2:Y:S01]  /*d220*/  MUFU.EX2 R24, R3 ;  /* 0x0000000300187308 */ /* 0x000ea20000000800 */
[----:B-1----:R-:W-:-:S03]  /*d230*/  FFMA.FTZ R0, R43, UR4, -R30 ;  /* 0x000000042b007c23 */ /* 0x002fc6000801081e */
[----:B------:R1:W-:Y:S01]  /*d240*/  MUFU.EX2 R43, R2 ;  /* 0x00000002002b7308 */ /* 0x0003e20000000800 */
[-C--:B--2---:R-:W-:Y:S01]  /*d250*/  FMUL.FTZ R148, R148, R24.reuse ;  /* 0x0000001894947220 */ /* 0x084fe20000410000 */
[-C--:B------:R-:W-:Y:S02]  /*d260*/  FMUL.FTZ R149, R149, R24.reuse ;  /* 0x0000001895957220 */ /* 0x080fe40000410000 */
        /* <DEDUP_REMOVED lines=11> */
[----:B------:R-:W-:Y:S01]  /*d320*/  MOV R47, R13 ;  /* 0x0000000d002f7202 */ /* 0x000fe20000000f00 */
[-C--:B------:R-:W-:Y:S01]  /*d330*/  FMUL.FTZ R173, R173, R24.reuse ;  /* 0x00000018adad7220 */ /* 0x080fe20000410000 */
[-C--:B------:R-:W-:Y:S01]  /*d340*/  FMUL.FTZ R68, R68, R24.reuse ;  /* 0x0000001844447220 */ /* 0x080fe20000410000 */
[----:B------:R1:W-:Y:S01]  /*d350*/  MUFU.EX2 R36, R2 ;  /* 0x0000000200247308 */ /* 0x0003e20000000800 */
[----:B--2---:R-:W-:Y:S01]  /*d360*/  FFMA.FTZ R0, R41, UR4, -R30 ;  /* 0x0000000429007c23 */ /* 0x004fe2000801081e */
[----:B------:R-:W-:Y:S01]  /*d370*/  MOV R41, R11 ;  /* 0x0000000b00297202 */ /* 0x000fe20000000f00 */
[-C--:B------:R-:W-:Y:S01]  /*d380*/  FMUL.FTZ R69, R69, R24.reuse ;  /* 0x0000001845457220 */ /* 0x080fe20000410000 */
[----:B------:R-:W-:Y:S01]  /*d390*/  F2FP.BF16.F32.PACK_AB R11, R238, R47 ;  /* 0x0000002fee0b723e */ /* 0x000fe200000010ff */
[----:B------:R2:W3:Y:S01]  /*d3a0*/  MUFU.EX2 R34, R0 ;  /* 0x0000000000227308 */ /* 0x0004e20000000800 */
[----:B------:R-:W-:Y:S01]  /*d3b0*/  F2FP.BF16.F32.PACK_AB R10, R232, R41 ;  /* 0x00000029e80a723e */ /* 0x000fe200000010ff */
        /* <DEDUP_REMOVED lines=10> */
[----:B------:R-:W-:Y:S01]  /*d460*/  FMUL.FTZ R97, R97, R24 ;  /* 0x0000001861617220 */ /* 0x000fe20000410000 */
[----:B------:R1:W-:Y:S01]  /*d470*/  MUFU.EX2 R230, R2 ;  /* 0x0000000200e67308 */ /* 0x0003e20000000800 */
[--C-:B--2---:R-:W-:Y:S01]  /*d480*/  FFMA.FTZ R0, R51, UR4, -R31.reuse ;  /* 0x0000000433007c23 */ /* 0x104fe2000801081f */
[----:B---3--:R-:W-:Y:S01]  /*d490*/  F2FP.BF16.F32.PACK_AB R6, R34, R36 ;  /* 0x000000242206723e */ /* 0x008fe200000010ff */
        /* <DEDUP_REMOVED lines=8> */
[----:B-1----:R-:W-:Y:S01]  /*d520*/  FADD.FTZ R2, R135, -R4 ;  /* 0x8000000487027221 */ /* 0x002fe20000010000 */
[----:B------:R-:W-:Y:S01]  /*d530*/  FSEL R4, R35, RZ, P1 ;  /* 0x000000ff23047208 */ /* 0x000fe20000800000 */
[----:B------:R1:W-:Y:S02]  /*d540*/  MUFU.EX2 R135, R0 ;  /* 0x0000000000877308 */ /* 0x0003e40000000800 */
[----:B------:R-:W-:Y:S01]  /*d550*/  FMUL.FTZ R25, R2, UR4 ;  /* 0x0000000402197c20 */ /* 0x000fe20008410000 */
[----:B------:R-:W-:-:S04]  /*d560*/  FFMA.FTZ R2, R55, UR4, -R31 ;  /* 0x0000000437027c23 */ /* 0x000fc8000801081f */
[----:B------:R2:W-:Y:S04]  /*d570*/  MUFU.EX2 R142, R2 ;  /* 0x00000002008e7308 */ /* 0x0005e80000000800 */
[----:B------:R-:W3:Y:S01]  /*d580*/  MUFU.EX2 R25, R25 ;  /* 0x0000001900197308 */ /* 0x000ee20000000800 */
[----:B-1----:R-:W-:-:S05]  /*d590*/  FSEL R0, R208, RZ, P4 ;  /* 0x000000ffd0007208 */ /* 0x002fca0002000000 */
[----:B------:R-:W-:Y:S01]  /*d5a0*/  FADD.FTZ R3, R137, -R0 ;  /* 0x8000000089037221 */ /* 0x000fe20000010000 */
[----:B------:R-:W-:Y:S01]  /*d5b0*/  FADD.FTZ R0, R134, -R4 ;  /* 0x8000000486007221 */ /* 0x000fe20000010000 */
[----:B--2---:R-:W-:Y:S01]  /*d5c0*/  IADD3 R2, PT, PT, R44, 0xc000, RZ ;  /* 0x0000c0002c027810 */ /* 0x004fe20007ffe0ff */
[----:B------:R-:W-:Y:S02]  /*d5d0*/  IMAD.MOV.U32 R134, RZ, RZ, R213 ;  /* 0x000000ffff867224 */ /* 0x000fe400078e00d5 */
[----:B------:R-:W-:Y:S01]  /*d5e0*/  FMUL.FTZ R3, R3, UR4 ;  /* 0x0000000403037c20 */ /* 0x000fe20008410000 */
[----:B------:R-:W-:Y:S01]  /*d5f0*/  FMUL.FTZ R38, R0, UR4 ;  /* 0x0000000400267c20 */ /* 0x000fe20008410000 */
[----:B------:R-:W-:Y:S01]  /*d600*/  FFMA.FTZ R0, R53, UR4, -R31 ;  /* 0x0000000435007c23 */ /* 0x000fe2000801081f */
[-C--:B---3--:R-:W-:Y:S01]  /*d610*/  FMUL.FTZ R150, R150, R25.reuse ;  /* 0x0000001996967220 */ /* 0x088fe20000410000 */
[----:B------:R-:W1:Y:S01]  /*d620*/  MUFU.EX2 R37, R3 ;  /* 0x0000000300257308 */ /* 0x000e620000000800 */
[-C--:B------:R-:W-:Y:S01]  /*d630*/  FMUL.FTZ R151, R151, R25.reuse ;  /* 0x0000001997977220 */ /* 0x080fe20000410000 */
[-C--:B------:R-:W-:Y:S01]  /*d640*/  FMUL.FTZ R158, R158, R25.reuse ;  /* 0x000000199e9e7220 */ /* 0x080fe20000410000 */
[-C--:B------:R-:W-:Y:S01]  /*d650*/  FMUL.FTZ R159, R159, R25.reuse ;  /* 0x000000199f9f7220 */ /* 0x080fe20000410000 */
[----:B------:R-:W2:Y:S01]  /*d660*/  MUFU.EX2 R38, R38 ;  /* 0x0000002600267308 */ /* 0x000ea20000000800 */
[-C--:B------:R-:W-:Y:S01]  /*d670*/  FMUL.FTZ R178, R178, R25.reuse ;  /* 0x00000019b2b27220 */ /* 0x080fe20000410000 */
[-C--:B------:R-:W-:Y:S01]  /*d680*/  FMUL.FTZ R179, R179, R25.reuse ;  /* 0x00000019b3b37220 */ /* 0x080fe20000410000 */
[-C--:B------:R-:W-:Y:S01]  /*d690*/  FMUL.FTZ R190, R190, R25.reuse ;  /* 0x00000019bebe7220 */ /* 0x080fe20000410000 */
[----:B------:R-:W3:Y:S01]  /*d6a0*/  MUFU.EX2 R233, R0 ;  /* 0x0000000000e97308 */ /* 0x000ee20000000800 */
[C---:B------:R-:W-:Y:S01]  /*d6b0*/  HMMA.16816.F32.BF16 R52, R8.reuse, R16, R148 ;  /* 0x000000100834723c */ /* 0x040fe20000041894 */
[----:B------:R-:W-:Y:S01]  /*d6c0*/  IMAD.MOV.U32 R149, RZ, RZ, R5 ;  /* 0x000000ffff957224 */ /* 0x000fe200078e0005 */
[----:B------:R-:W-:Y:S01]  /*d6d0*/  F2FP.BF16.F32.PACK_AB R5, R135, R230 ;  /* 0x000000e68705723e */ /* 0x000fe200000010ff */
[----:B------:R-:W-:Y:S01]  /*d6e0*/  FMUL.FTZ R191, R191, R25 ;  /* 0x00000019bfbf7220 */ /* 0x000fe20000410000 */
[----:B------:R-:W-:Y:S01]  /*d6f0*/  MOV R150, R212 ;  /* 0x000000d400967202 */ /* 0x000fe20000000f00 */
[-C--:B-1----:R-:W-:Y:S01]  /*d700*/  FMUL.FTZ R144, R144, R37.reuse ;  /* 0x0000002590907220 */ /* 0x082fe20000410000 */
[----:B------:R-:W-:Y:S01]  /*d710*/  FMUL.FTZ R145, R145, R37 ;  /* 0x0000002591917220 */ /* 0x000fe20000410000 */
[----:B------:R-:W-:Y:S01]  /*d720*/  F2FP.BF16.F32.PACK_AB R4, R149, R43 ;  /* 0x0000002b9504723e */ /* 0x000fe200000010ff */
[-C--:B------:R-:W-:Y:S01]  /*d730*/  FMUL.FTZ R152, R152, R37.reuse ;  /* 0x0000002598987220 */ /* 0x080fe20000410000 */
[-C--:B--2---:R-:W-:Y:S01]  /*d740*/  FMUL.FTZ R146, R146, R38.reuse ;  /* 0x0000002692927220 */ /* 0x084fe20000410000 */
[-C--:B------:R-:W-:Y:S01]  /*d750*/  FMUL.FTZ R147, R147, R38.reuse ;  /* 0x0000002693937220 */ /* 0x080fe20000410000 */
[-C--:B------:R-:W-:Y:S01]  /*d760*/  FMUL.FTZ R153, R153, R37.reuse ;  /* 0x0000002599997220 */ /* 0x080fe20000410000 */
[----:B------:R-:W-:Y:S01]  /*d770*/  FMUL.FTZ R154, R154, R38 ;  /* 0x000000269a9a7220 */ /* 0x000fe20000410000 */
[----:B---3--:R-:W-:Y:S01]  /*d780*/  F2FP.BF16.F32.PACK_AB R7, R233, R142 ;  /* 0x0000008ee907723e */ /* 0x008fe200000010ff */
[-C--:B------:R-:W-:Y:S01]  /*d790*/  FMUL.FTZ R155, R155, R38.reuse ;  /* 0x000000269b9b7220 */ /* 0x080fe20000410000 */
[----:B------:R-:W-:Y:S01]  /*d7a0*/  MOV R0, 0x20 ;  /* 0x0000002000007802 */ /* 0x000fe20000000f00 */
[----:B------:R-:W-:Y:S01]  /*d7b0*/  HMMA.16816.F32.BF16 R48, R8, R18, R156 ;  /* 0x000000120830723c */ /* 0x000fe2000004189c */
[-C--:B------:R-:W-:Y:S01]  /*d7c0*/  FMUL.FTZ R180, R180, R37.reuse ;  /* 0x00000025b4b47220 */ /* 0x080fe20000410000 */
[-C--:B------:R-:W-:Y:S01]  /*d7d0*/  FMUL.FTZ R181, R181, R37.reuse ;  /* 0x00000025b5b57220 */ /* 0x080fe20000410000 */
[----:B------:R-:W-:Y:S01]  /*d7e0*/  SEL R0, R0, 0xffffffe0, !P6 ;  /* 0xffffffe000007807 */ /* 0x000fe20007000000 */
[-C--:B------:R-:W-:Y:S01]  /*d7f0*/  FMUL.FTZ R182, R182, R38.reuse ;  /* 0x00000026b6b67220 */ /* 0x080fe20000410000 */
[----:B------:R-:W-:Y:S01]  /*d800*/  FMUL.FTZ R183, R183, R38 ;  /* 0x00000026b7b77220 */ /* 0x000fe20000410000 */
[-C--:B------:R-:W-:Y:S01]  /*d810*/  FMUL.FTZ R184, R184, R37.reuse ;  /* 0x00000025b8b87220 */ /* 0x080fe20000410000 */
[----:B------:R-:W-:Y:S01]  /*d820*/  FMUL.FTZ R185, R185, R37 ;  /* 0x00000025b9b97220 */ /* 0x000fe20000410000 */
[----:B------:R-:W-:Y:S01]  /*d830*/  HMMA.16816.F32.BF16 R60, R4, R16, R144 ;  /* 0x00000010043c723c */ /* 0x000fe20000041890 */
[----:B------:R-:W-:-:S02]  /*d840*/  IMAD.MOV.U32 R147, RZ, RZ, R36 ;  /* 0x000000ffff937224 */ /* 0x000fc400078e0024 */
[-C--:B------:R-:W-:Y:S01]  /*d850*/  FMUL.FTZ R186, R186, R38.reuse ;  /* 0x00000026baba7220 */ /* 0x080fe20000410000 */
[----:B------:R-:W-:Y:S01]  /*d860*/  VIADD R36, R44, 0xc040 ;  /* 0x0000c0402c247836 */ /* 0x000fe20000000000 */
[----:B------:R-:W-:Y:S01]  /*d870*/  @P0 IADD3 R36, PT, PT, R2, -0x40, RZ ;  /* 0xffffffc002240810 */ /* 0x000fe20007ffe0ff */
[----:B------:R-:W-:Y:S02]  /*d880*/  IMAD.IADD R40, R0, 0x1, R44 ;  /* 0x0000000100287824 */ /* 0x000fe400078e022c */
[----:B------:R-:W-:Y:S01]  /*d890*/  FMUL.FTZ R187, R187, R38 ;  /* 0x00000026bbbb7220 */ /* 0x000fe20000410000 */
[-C--:B------:R-:W-:Y:S01]  /*d8a0*/  FMUL.FTZ R162, R162, R25.reuse ;  /* 0x00000019a2a27220 */ /* 0x080fe20000410000 */
[----:B------:R-:W-:Y:S01]  /*d8b0*/  HMMA.16816.F32.BF16 R56, R4, R18, R152 ;  /* 0x000000120438723c */ /* 0x000fe20000041898 */
[----:B------:R-:W1:Y:S01]  /*d8c0*/  LDSM.16.MT88.4 R16, [R36] ;  /* 0x000000002410783b */ /* 0x000e620000004200 */
[----:B------:R-:W-:Y:S01]  /*d8d0*/  MOV R153, R208 ;  /* 0x000000d000997202 */ /* 0x000fe20000000f00 */
[----:B------:R-:W-:Y:S01]  /*d8e0*/  FMUL.FTZ R163, R163, R25 ;  /* 0x00000019a3a37220 */ /* 0x000fe20000410000 */
[-C--:B------:R-:W-:Y:S01]  /*d8f0*/  FMUL.FTZ R164, R164, R37.reuse ;  /* 0x00000025a4a47220 */ /* 0x080fe20000410000 */
[----:B------:R-:W2:Y:S01]  /*d900*/  LDSM.16.MT88.4 R12, [R40+0xc000] ;  /* 0x00c00000280c783b */ /* 0x000ea20000004200 */
        /* <DEDUP_REMOVED lines=13> */
[----:B------:R-:W-:Y:S02]  /*d9e0*/  IMAD.MOV.U32 R151, RZ, RZ, R226 ;  /* 0x000000ffff977224 */ /* 0x000fe400078e00e2 */
        /* <DEDUP_REMOVED lines=21> */
[----:B-1----:R-:W-:Y:S01]  /*db40*/  HMMA.16816.F32.BF16 R216, R8, R16, R176 ;  /* 0x0000001008d8723c */ /* 0x002fe200000418b0 */
[----:B------:R-:W-:Y:S01]  /*db50*/  FMUL.FTZ R203, R203, R38 ;  /* 0x00000026cbcb7220 */ /* 0x000fe20000410000 */
[-C--:B------:R-:W-:Y:S01]  /*db60*/  FMUL.FTZ R206, R206, R25.reuse ;  /* 0x00000019cece7220 */ /* 0x080fe20000410000 */
[----:B------:R-:W-:Y:S01]  /*db70*/  FMUL.FTZ R207, R207, R25 ;  /* 0x00000019cfcf7220 */ /* 0x000fe20000410000 */
[----:B------:R-:W-:Y:S01]  /*db80*/  IMAD.MOV.U32 R145, RZ, RZ, R66 ;  /* 0x000000ffff917224 */ /* 0x000fe200078e0042 */
[----:B------:R-:W-:Y:S01]  /*db90*/  MOV R144, R65 ;  /* 0x0000004100907202 */ /* 0x000fe20000000f00 */
[----:B------:R-:W-:-:S02]  /*dba0*/  IMAD.MOV.U32 R155, RZ, RZ, R64 ;  /* 0x000000ffff9b7224 */ /* 0x000fc400078e0040 */
[-C--:B------:R-:W-:Y:S01]  /*dbb0*/  FMUL.FTZ R108, R108, R37.reuse ;  /* 0x000000256c6c7220 */ /* 0x080fe20000410000 */
[C---:B------:R-:W-:Y:S01]  /*dbc0*/  HMMA.16816.F32.BF16 R212, R4.reuse, R16, R180 ;  /* 0x0000001004d4723c */ /* 0x040fe200000418b4 */
[----:B------:R-:W-:Y:S02]  /*dbd0*/  IMAD.MOV.U32 R154, RZ, RZ, R146 ;  /* 0x000000ffff9a7224 */ /* 0x000fe400078e0092 */
[----:B------:R-:W-:Y:S01]  /*dbe0*/  FMUL.FTZ R109, R109, R37 ;  /* 0x000000256d6d7220 */ /* 0x000fe20000410000 */
[----:B------:R-:W-:Y:S01]  /*dbf0*/  IMAD.MOV.U32 R146, RZ, RZ, R149 ;  /* 0x000000ffff927224 */ /* 0x000fe200078e0095 */
[----:B------:R-:W-:Y:S01]  /*dc00*/  MOV R149, R21 ;  /* 0x0000001500957202 */ /* 0x000fe20000000f00 */
        /* <DEDUP_REMOVED lines=8> */
[----:B------:R-:W-:Y:S01]  /*dc90*/  FFMA.FTZ R2, R244, UR4, -R28 ;  /* 0x00000004f4027c23 */ /* 0x000fe2000801081c */
[-C--:B------:R-:W-:Y:S01]  /*dca0*/  FMUL.FTZ R92, R92, R37.reuse ;  /* 0x000000255c5c7220 */ /* 0x080fe20000410000 */
[-C--:B------:R-:W-:Y:S01]  /*dcb0*/  FMUL.FTZ R93, R93, R37.reuse ;  /* 0x000000255d5d7220 */ /* 0x080fe20000410000 */
[C---:B------:R-:W-:Y:S01]  /*dcc0*/  HMMA.16816.F32.BF16 R188, R8.reuse, R18, R188 ;  /* 0x0000001208bc723c */ /* 0x040fe200000418bc */
[----:B------:R-:W1:Y:S01]  /*dcd0*/  LDSM.16.MT88.4 R16, [R44+0xe000] ;  /* 0x00e000002c10783b */ /* 0x000e620000004200 */
        /* <DEDUP_REMOVED lines=11> */
[-C--:B------:R-:W-:Y:S01]  /*dd90*/  FMUL.FTZ R104, R104, R37.reuse ;  /* 0x0000002568687220 */ /* 0x080fe20000410000 */
[-C--:B------:R-:W-:Y:S01]  /*dda0*/  FMUL.FTZ R105, R105, R37.reuse ;  /* 0x0000002569697220 */ /* 0x080fe20000410000 */
[-C--:B------:R-:W-:Y:S01]  /*ddb0*/  FMUL.FTZ R106, R106, R38.reuse ;  /* 0x000000266a6a7220 */ /* 0x080fe20000410000 */
[C---:B------:R-:W-:Y:S01]  /*ddc0*/  HMMA.16816.F32.BF16 R164, R4.reuse, R12, R164 ;  /* 0x0000000c04a4723c */ /* 0x040fe200000418a4 */
[-C--:B------:R-:W-:Y:S01]  /*ddd0*/  FMUL.FTZ R107, R107, R38.reuse ;  /* 0x000000266b6b7220 */ /* 0x080fe20000410000 */
[-C--:B------:R-:W-:Y:S01]  /*dde0*/  FMUL.FTZ R120, R120, R37.reuse ;  /* 0x0000002578787220 */ /* 0x080fe20000410000 */
[----:B------:R-:W-:Y:S01]  /*ddf0*/  FMUL.FTZ R121, R121, R37 ;  /* 0x0000002579797220 */ /* 0x000fe20000410000 */
[-C--:B------:R-:W-:Y:S01]  /*de00*/  FMUL.FTZ R122, R122, R38.reuse ;  /* 0x000000267a7a7220 */ /* 0x080fe20000410000 */
[----:B------:R-:W-:Y:S01]  /*de10*/  FMUL.FTZ R123, R123, R38 ;  /* 0x000000267b7b7220 */ /* 0x000fe20000410000 */
        /* <DEDUP_REMOVED lines=8> */
[----:B------:R-:W-:-:S02]  /*dea0*/  FMUL.FTZ R131, R131, R25 ;  /* 0x0000001983837220 */ /* 0x000fc40000410000 */
[C---:B------:R-:W-:Y:S01]  /*deb0*/  HMMA.16816.F32.BF16 R220, R8.reuse, R14, R172 ;  /* 0x0000000e08dc723c */ /* 0x040fe200000418ac */
[----:B------:R-:W2:Y:S07]  /*dec0*/  LDSM.16.MT88.4 R12, [R39] ;  /* 0x00000000270c783b */ /* 0x000eae0000004200 */
[----:B-1----:R-:W-:Y:S01]  /*ded0*/  HMMA.16816.F32.BF16 R184, R8, R16, R68 ;  /* 0x0000001008b8723c */ /* 0x002fe20000041844 */
[----:B------:R-:W-:Y:S01]  /*dee0*/  IMAD.MOV.U32 R69, RZ, RZ, R151 ;  /* 0x000000ffff457224 */ /* 0x000fe200078e0097 */
[----:B------:R-:W-:Y:S01]  /*def0*/  MOV R70, R3 ;  /* 0x0000000300467202 */ /* 0x000fe20000000f00 */
[----:B------:R-:W-:-:S02]  /*df00*/  IMAD.MOV.U32 R71, RZ, RZ, R45 ;  /* 0x000000ffff477224 */ /* 0x000fc400078e002d */
[----:B------:R-:W-:-:S03]  /*df10*/  FFMA.FTZ R3, R242, UR4, -R31 ;  /* 0x00000004f2037c23 */ /* 0x000fc6000801081f */
[----:B------:R-:W-:Y:S01]  /*df20*/  HMMA.16816.F32.BF16 R180, R4, R16, R72 ;  /* 0x0000001004b4723c */ /* 0x000fe20000041848 */
[----:B------:R-:W-:-:S07]  /*df30*/  IMAD.MOV.U32 R75, RZ, RZ, R149 ;  /* 0x000000ffff4b7224 */ /* 0x000fce00078e0095 */
[----:B------:R-:W-:Y:S01]  /*df40*/  HMMA.16816.F32.BF16 R176, R4, R18, R76 ;  /* 0x0000001204b0723c */ /* 0x000fe2000004184c */
[----:B------:R-:W-:Y:S02]  /*df50*/  IMAD.MOV.U32 R76, RZ, RZ, R141 ;  /* 0x000000ffff4c7224 */ /* 0x000fe400078e008d */
[----:B------:R-:W-:-:S05]  /*df60*/  IMAD.MOV.U32 R79, RZ, RZ, R146 ;  /* 0x000000ffff4f7224 */ /* 0x000fca00078e0092 */
[C---:B------:R-:W-:Y:S01]  /*df70*/  HMMA.16816.F32.BF16 R136, R8.reuse, R18, R80 ;  /* 0x000000120888723c */ /* 0x040fe20000041850 */
[----:B------:R-:W1:Y:S01]  /*df80*/  LDSM.16.MT88.4 R16, [R36+0x2000] ;  /* 0x002000002410783b */ /* 0x000e620000004200 */
[----:B------:R-:W-:Y:S01]  /*df90*/  MOV R82, R155 ;  /* 0x0000009b00527202 */ /* 0x000fe20000000f00 */
[----:B------:R-:W-:Y:S01]  /*dfa0*/  IMAD.MOV.U32 R83, RZ, RZ, R144 ;  /* 0x000000ffff537224 */ /* 0x000fe200078e0090 */
[----:B------:R-:W-:Y:S01]  /*dfb0*/  MOV R81, R145 ;  /* 0x0000009100517202 */ /* 0x000fe20000000f00 */
[----:B------:R-:W-:Y:S01]  /*dfc0*/  IMAD.MOV.U32 R144, RZ, RZ, R234 ;  /* 0x000000ffff907224 */ /* 0x000fe200078e00ea */
[----:B------:R-:W-:Y:S01]  /*dfd0*/  MOV R155, R147 ;  /* 0x00000093009b7202 */ /* 0x000fe20000000f00 */
[----:B------:R-:W-:Y:S01]  /*dfe0*/  IMAD.MOV.U32 R234, RZ, RZ, R134 ;  /* 0x000000ffffea7224 */ /* 0x000fe200078e0086 */
[-C--:B--2---:R-:W-:Y:S01]  /*dff0*/  HMMA.16816.F32.BF16 R192, R8, R12.reuse, R192 ;  /* 0x0000000c08c0723c */ /* 0x084fe200000418c0 */
[----:B------:R-:W-:Y:S01]  /*e000*/  MOV R145, R148 ;  /* 0x0000009400917202 */ /* 0x000fe20000000f00 */
[----:B------:R-:W-:Y:S01]  /*e010*/  IMAD.MOV.U32 R148, RZ, RZ, R22 ;  /* 0x000000ffff947224 */ /* 0x000fe200078e0016 */
[----:B------:R-:W-:Y:S01]  /*e020*/  MOV R147, R150 ;  /* 0x0000009600937202 */ /* 0x000fe20000000f00 */
[----:B------:R-:W-:Y:S01]  /*e030*/  IMAD.MOV.U32 R150, RZ, RZ, R20 ;  /* 0x000000ffff967224 */ /* 0x000fe200078e0014 */
[----:B------:R-:W-:Y:S01]  /*e040*/  MOV R134, R23 ;  /* 0x0000001700867202 */ /* 0x000fe20000000f00 */
[----:B------:R2:W-:Y:S01]  /*e050*/  MUFU.EX2 R80, R2 ;  /* 0x0000000200507308 */ /* 0x0005e20000000800 */
[----:B------:R-:W3:Y:S01]  /*e060*/  LDSM.16.MT88.4 R20, [R39+0x2000] ;  /* 0x002000002714783b */ /* 0x000ee20000004200 */
[----:B------:R-:W-:Y:S01]  /*e070*/  HMMA.16816.F32.BF16 R196, R4, R12, R196 ;  /* 0x0000000c04c4723c */ /* 0x000fe200000418c4 */
[----:B------:R-:W-:Y:S01]  /*e080*/  IMAD.MOV.U32 R73, RZ, RZ, R234 ;  /* 0x000000ffff497224 */ /* 0x000fe200078e00ea */
[----:B------:R-:W-:Y:S01]  /*e090*/  MOV R74, R148 ;  /* 0x00000094004a7202 */ /* 0x000fe20000000f00 */
[----:B------:R-:W-:Y:S01]  /*e0a0*/  IMAD.MOV.U32 R77, RZ, RZ, R144 ;  /* 0x000000ffff4d7224 */ /* 0x000fe200078e0090 */
[----:B------:R-:W-:-:S02]  /*e0b0*/  MOV R68, R150 ;  /* 0x0000009600447202 */ /* 0x000fc40000000f00 */
[----:B------:R-:W-:Y:S02]  /*e0c0*/  MOV R78, R145 ;  /* 0x00000091004e7202 */ /* 0x000fe40000000f00 */
[-C--:B------:R-:W-:Y:S01]  /*e0d0*/  HMMA.16816.F32.BF16 R64, R4, R14.reuse, R200 ;  /* 0x0000000e0440723c */ /* 0x080fe200000418c8 */
[----:B------:R-:W-:Y:S01]  /*e0e0*/  MOV R72, R147 ;  /* 0x0000009300487202 */ /* 0x000fe20000000f00 */
[----:B------:R-:W-:Y:S01]  /*e0f0*/  MUFU.EX2 R201, R3 ;  /* 0x0000000300c97308 */ /* 0x000fe20000000800 */
[----:B------:R-:W-:Y:S01]  /*e100*/  MOV R244, R79 ;  /* 0x0000004f00f47202 */ /* 0x000fe20000000f00 */
[----:B--2---:R-:W-:Y:S01]  /*e110*/  FFMA.FTZ R2, R228, UR4, -R28 ;  /* 0x00000004e4027c23 */ /* 0x004fe2000801081c */
[----:B------:R-:W-:Y:S02]  /*e120*/  IMAD.MOV.U32 R228, RZ, RZ, R75 ;  /* 0x000000ffffe47224 */ /* 0x000fe400078e004b */
[----:B------:R-:W-:Y:S01]  /*e130*/  IMAD.MOV.U32 R246, RZ, RZ, R72 ;  /* 0x000000fffff67224 */ /* 0x000fe200078e0048 */
[----:B------:R-:W-:Y:S01]  /*e140*/  HMMA.16816.F32.BF16 R204, R8, R14, R204 ;  /* 0x0000000e08cc723c */ /* 0x000fe200000418cc */
[----:B------:R-:W2:Y:S07]  /*e150*/  LDSM.16.MT88.4 R12, [R40+0xe000] ;  /* 0x00e00000280c783b */ /* 0x000eae0000004200 */
[----:B-1----:R-:W-:Y:S01]  /*e160*/  HMMA.16816.F32.BF16 R156, R4, R18, R108 ;  /* 0x00000012049c723c */ /* 0x002fe2000004186c */
[----:B------:R1:W4:Y:S01]  /*e170*/  MUFU.EX2 R111, R0 ;  /* 0x00000000006f7308 */ /* 0x0003220000000800 */
[----:B------:R-:W-:Y:S01]  /*e180*/  IMAD.MOV.U32 R110, RZ, RZ, R34 ;  /* 0x000000ffff6e7224 */ /* 0x000fe200078e0022 */
[----:B------:R-:W-:-:S05]  /*e190*/  MOV R109, R32 ;  /* 0x00000020006d7202 */ /* 0x000fca0000000f00 */
[----:B------:R-:W-:Y:S01]  /*e1a0*/  HMMA.16816.F32.BF16 R172, R4, R16, R104 ;  /* 0x0000001004ac723c */ /* 0x000fe20000041868 */
[----:B-1----:R-:W-:-:S07]  /*e1b0*/  FFMA.FTZ R0, R236, UR4, -R28 ;  /* 0x00000004ec007c23 */ /* 0x002fce000801081c */
[----:B---3--:R-:W-:Y:S01]  /*e1c0*/  HMMA.16816.F32.BF16 R148, R4, R22, R124 ;  /* 0x000000160494723c */ /* 0x008fe2000004187c */
[----:B------:R-:W-:Y:S01]  /*e1d0*/  MOV R236, R78 ;  /* 0x0000004e00ec7202 */ /* 0x000fe20000000f00 */
[----:B------:R1:W-:Y:S06]  /*e1e0*/  MUFU.EX2 R200, R0 ;  /* 0x0000000000c87308 */ /* 0x0003ec0000000800 */
[----:B------:R-:W-:Y:S08]  /*e1f0*/  HMMA.16816.F32.BF16 R104, R8, R16, R100 ;  /* 0x000000100868723c */ /* 0x000ff00000041864 */
[----:B--2---:R-:W-:Y:S01]  /*e200*/  HMMA.16816.F32.BF16 R168, R4, R12, R88 ;  /* 0x0000000c04a8723c */ /* 0x004fe20000041858 */
[----:B-1----:R-:W-:Y:S01]  /*e210*/  FFMA.FTZ R0, R245, UR4, -R29 ;  /* 0x00000004f5007c23 */ /* 0x002fe2000801081d */
[----:B------:R-:W-:Y:S01]  /*e220*/  IMAD.MOV.U32 R90, RZ, RZ, R143 ;  /* 0x000000ffff5a7224 */ /* 0x000fe200078e008f */
[----:B------:R-:W-:Y:S01]  /*e230*/  MOV R89, R142 ;  /* 0x0000008e00597202 */ /* 0x000fe20000000f00 */
[----:B------:R1:W-:Y:S01]  /*e240*/  MUFU.EX2 R245, R2 ;  /* 0x0000000200f57308 */ /* 0x0003e20000000800 */
[----:B------:R-:W-:-:S02]  /*e250*/  MOV R88, R140 ;  /* 0x0000008c00587202 */ /* 0x000fc40000000f00 */
[----:B------:R-:W-:Y:S01]  /*e260*/  MOV R91, R153 ;  /* 0x00000099005b7202 */ /* 0x000fe20000000f00 */
[----:B------:R-:W-:Y:S01]  /*e270*/  HMMA.16816.F32.BF16 R140, R4, R14, R92 ;  /* 0x0000000e048c723c */ /* 0x000fe2000004185c */
[----:B------:R-:W-:Y:S01]  /*e280*/  MOV R93, R233 ;  /* 0x000000e9005d7202 */ /* 0x000fe20000000f00 */
[----:B------:R-:W-:Y:S01]  /*e290*/  IMAD.MOV.U32 R95, RZ, RZ, R154 ;  /* 0x000000ffff5f7224 */ /* 0x000fe200078e009a */
[----:B------:R2:W-:Y:S01]  /*e2a0*/  MUFU.EX2 R233, R0 ;  /* 0x0000000000e97308 */ /* 0x0005e20000000800 */
[----:B------:R-:W-:-:S04]  /*e2b0*/  MOV R94, R155 ;  /* 0x0000009b005e7202 */ /* 0x000fc80000000f00 */
[----:B------:R-:W-:Y:S01]  /*e2c0*/  HMMA.16816.F32.BF16 R144, R8, R12, R84 ;  /* 0x0000000c0890723c */ /* 0x000fe20000041854 */
[----:B-1----:R-:W-:-:S04]  /*e2d0*/  FFMA.FTZ R2, R240, UR4, -R29 ;  /* 0x00000004f0027c23 */ /* 0x002fc8000801081d */
[----:B------:R1:W3:Y:S03]  /*e2e0*/  MUFU.EX2 R203, R2 ;  /* 0x0000000200cb7308 */ /* 0x0002e60000000800 */
[----:B------:R-:W-:Y:S01]  /*e2f0*/  HMMA.16816.F32.BF16 R124, R8, R14, R96 ;  /* 0x0000000e087c723c */ /* 0x000fe20000041860 */
[--C-:B--2---:R-:W-:Y:S01]  /*e300*/  FFMA.FTZ R0, R235, UR4, -R29.reuse ;  /* 0x00000004eb007c23 */ /* 0x104fe2000801081d */
[----:B------:R-:W2:Y:S01]  /*e310*/  LDSM.16.MT88.4 R12, [R44+0xc800] ;  /* 0x00c800002c0c783b */ /* 0x000ea20000004200 */
[----:B------:R-:W-:Y:S02]  /*e320*/  MOV R235, R83 ;  /* 0x0000005300eb7202 */ /* 0x000fe40000000f00 */
[----:B------:R4:W-:Y:S03]  /*e330*/  MUFU.EX2 R34, R0 ;  /* 0x0000000000227308 */ /* 0x0009e60000000800 */
[----:B------:R-:W-:Y:S01]  /*e340*/  HMMA.16816.F32.BF16 R152, R4, R20, R120 ;  /* 0x000000140498723c */ /* 0x000fe20000041878 */
[----:B-1----:R-:W-:Y:S01]  /*e350*/  FFMA.FTZ R2, R133, UR4, -R29 ;  /* 0x0000000485027c23 */ /* 0x002fe2000801081d */
[----:B------:R-:W-:-:S03]  /*e360*/  MOV R133, R71 ;  /* 0x0000004700857202 */ /* 0x000fc60000000f00 */
[----:B------:R1:W3:Y:S03]  /*e370*/  MUFU.EX2 R32, R2 ;  /* 0x0000000200207308 */ /* 0x0002e60000000800 */
[----:B------:R-:W-:Y:S01]  /*e380*/  HMMA.16816.F32.BF16 R112, R8, R18, R112 ;  /* 0x000000120870723c */ /* 0x000fe20000041870 */
[----:B------:R-:W2:Y:S01]  /*e390*/  LDSM.16.MT88.4 R16, [R40+0xc800] ;  /* 0x00c800002810783b */ /* 0x000ea20000004200 */
[----:B----4-:R-:W-:Y:S01]  /*e3a0*/  FFMA.FTZ R0, R247, UR4, -R30 ;  /* 0x00000004f7007c23 */ /* 0x010fe2000801081e */
[----:B------:R-:W-:-:S03]  /*e3b0*/  MOV R247, R69 ;  /* 0x0000004500f77202 */ /* 0x000fc60000000f00 */
[----:B------:R4:W-:Y:S02]  /*e3c0*/  MUFU.EX2 R234, R0 ;  /* 0x0000000000ea7308 */ /* 0x0009e40000000800 */
[----:B------:R-:W-:Y:S01]  /*e3d0*/  HMMA.16816.F32.BF16 R116, R8, R20, R116 ;  /* 0x000000140874723c */ /* 0x000fe20000041874 */
[----:B-1----:R-:W-:-:S07]  /*e3e0*/  FFMA.FTZ R2, R241, UR4, -R30 ;  /* 0x00000004f1027c23 */ /* 0x002fce000801081e */
[----:B------:R-:W-:Y:S01]  /*e3f0*/  HMMA.16816.F32.BF16 R128, R8, R22, R128 ;  /* 0x000000160880723c */ /* 0x000fe20000041880 */
[----:B------:R1:W1:Y:S01]  /*e400*/  MUFU.EX2 R202, R2 ;  /* 0x0000000200ca7308 */ /* 0x0002620000000800 */
[----:B------:R-:W-:Y:S01]  /*e410*/  F2FP.BF16.F32.PACK_AB R8, R80, R111 ;  /* 0x0000006f5008723e */ /* 0x000fe200000010ff */
[----:B------:R-:W2:Y:S01]  /*e420*/  LDSM.16.MT88.4 R20, [R40+0xe800] ;  /* 0x00e800002814783b */ /* 0x000ea20000004200 */
[--C-:B----4-:R-:W-:Y:S01]  /*e430*/  FFMA.FTZ R0, R237, UR4, -R30.reuse ;  /* 0x00000004ed007c23 */ /* 0x110fe2000801081e */
[----:B---3--:R-:W-:Y:S02]  /*e440*/  F2FP.BF16.F32.PACK_AB R9, R203, R233 ;  /* 0x000000e9cb09723e */ /* 0x008fe400000010ff */
[----:B------:R-:W-:Y:S01]  /*e450*/  F2FP.BF16.F32.PACK_AB R10, R245, R200 ;  /* 0x000000c8f50a723e */ /* 0x000fe200000010ff */
[----:B------:R3:W4:Y:S01]  /*e460*/  MUFU.EX2 R108, R0 ;  /* 0x00000000006c7308 */ /* 0x0007220000000800 */
[----:B------:R-:W-:Y:S02]  /*e470*/  F2FP.BF16.F32.PACK_AB R11, R32, R34 ;  /* 0x00000022200b723e */ /* 0x000fe400000010ff */
[----:B------:R-:W-:Y:S01]  /*e480*/  MOV R237, R68 ;  /* 0x0000004400ed7202 */ /* 0x000fe20000000f00 */
[----:B-1----:R-:W-:Y:S01]  /*e490*/  FFMA.FTZ R2, R229, UR4, -R30 ;  /* 0x00000004e5027c23 */ /* 0x002fe2000801081e */
[----:B------:R-:W-:-:S03]  /*e4a0*/  F2FP.BF16.F32.PACK_AB R4, R202, R234 ;  /* 0x000000eaca04723e */ /* 0x000fc600000010ff */
[----:B--2---:R-:W-:Y:S01]  /*e4b0*/  HMMA.16816.F32.BF16 R52, R8, R12, R52 ;  /* 0x0000000c0834723c */ /* 0x004fe20000041834 */
[----:B------:R-:W-:Y:S01]  /*e4c0*/  MOV R229, R76 ;  /* 0x0000004c00e57202 */ /* 0x000fe20000000f00 */
[----:B------:R1:W2:Y:S01]  /*e4d0*/  MUFU.EX2 R92, R2 ;  /* 0x00000002005c7308 */ /* 0x0002a20000000800 */
[----:B---3--:R-:W-:Y:S01]  /*e4e0*/  FFMA.FTZ R0, R248, UR4, -R31 ;  /* 0x00000004f8007c23 */ /* 0x008fe2000801081f */
[----:B----4-:R-:W-:Y:S01]  /*e4f0*/  IMAD.MOV.U32 R3, RZ, RZ, R108 ;  /* 0x000000ffff037224 */ /* 0x010fe200078e006c */
[----:B------:R-:W-:-:S03]  /*e500*/  MOV R248, R109 ;  /* 0x0000006d00f87202 */ /* 0x000fc60000000f00 */
[----:B------:R-:W-:Y:S01]  /*e510*/  HMMA.16816.F32.BF16 R48, R8, R14, R48 ;  /* 0x0000000e0830723c */ /* 0x000fe20000041830 */
[----:B------:R3:W4:Y:S01]  /*e520*/  MUFU.EX2 R45, R0 ;  /* 0x00000000002d7308 */ /* 0x0007220000000800 */
[----:B-1----:R-:W-:Y:S01]  /*e530*/  FFMA.FTZ R2, R239, UR4, -R31 ;  /* 0x00000004ef027c23 */ /* 0x002fe2000801081f */
[----:B--2---:R-:W-:-:S05]  /*e540*/  F2FP.BF16.F32.PACK_AB R6, R92, R3 ;  /* 0x000000035c06723e */ /* 0x004fca00000010ff */
[C---:B------:R-:W-:Y:S01]  /*e550*/  HMMA.16816.F32.BF16 R96, R8.reuse, R18, R220 ;  /* 0x000000120860723c */ /* 0x040fe200000418dc */
[----:B------:R-:W-:Y:S01]  /*e560*/  MOV R221, R80 ;  /* 0x0000005000dd7202 */ /* 0x000fe20000000f00 */
[----:B------:R-:W-:Y:S02]  /*e570*/  IMAD.MOV.U32 R239, RZ, RZ, R110 ;  /* 0x000000ffffef7224 */ /* 0x000fe400078e006e */
[----:B---3--:R-:W-:Y:S01]  /*e580*/  FFMA.FTZ R0, R231, UR4, -R31 ;  /* 0x00000004e7007c23 */ /* 0x008fe2000801081f */
[----:B------:R-:W-:Y:S02]  /*e590*/  MOV R231, R238 ;  /* 0x000000ee00e77202 */ /* 0x000fe40000000f00 */
[----:B------:R1:W-:Y:S01]  /*e5a0*/  MUFU.EX2 R238, R2 ;  /* 0x0000000200ee7308 */ /* 0x0003e20000000800 */
[----:B----4-:R-:W-:Y:S01]  /*e5b0*/  F2FP.BF16.F32.PACK_AB R5, R201, R45 ;  /* 0x0000002dc905723e */ /* 0x010fe200000010ff */
[----:B------:R-:W-:Y:S01]  /*e5c0*/  HMMA.16816.F32.BF16 R160, R8, R16, R160 ;  /* 0x0000001008a0723c */ /* 0x000fe200000418a0 */
[----:B-1----:R-:W-:Y:S01]  /*e5d0*/  IMAD.MOV.U32 R2, RZ, RZ, R93 ;  /* 0x000000ffff027224 */ /* 0x002fe200078e005d */
        /* <DEDUP_REMOVED lines=12> */
[----:B------:R-:W1:Y:S01]  /*e6a0*/  MUFU.EX2 R33, R0 ;  /* 0x0000000000217308 */ /* 0x000e620000000800 */
[----:B------:R-:W-:Y:S01]  /*e6b0*/  MOV R220, R81 ;  /* 0x0000005100dc7202 */ /* 0x000fe20000000f00 */
[----:B------:R-:W-:Y:S01]  /*e6c0*/  IMAD.MOV.U32 R240, RZ, RZ, R91 ;  /* 0x000000fffff07224 */ /* 0x000fe200078e005b */
[----:B------:R-:W-:-:S02]  /*e6d0*/  MOV R241, R90 ;  /* 0x0000005a00f17202 */ /* 0x000fc40000000f00 */
[----:B-1----:R-:W-:Y:S01]  /*e6e0*/  F2FP.BF16.F32.PACK_AB R7, R33, R238 ;  /* 0x000000ee2107723e */ /* 0x002fe200000010ff */
[----:B------:R-:W-:-:S04]  /*e6f0*/  IMAD.MOV.U32 R0, RZ, RZ, R70 ;  /* 0x000000ffff007224 */ /* 0x000fc800078e0046 */
[----:B------:R-:W-:Y:S02]  /*e700*/  FFMA.FTZ R0, R0, UR4, -R28 ;  /* 0x0000000400007c23 */ /* 0x000fe4000801081c */
        /* <DEDUP_REMOVED lines=8> */
[C---:B------:R-:W-:Y:S01]  /*e790*/  HMMA.16816.F32.BF16 R164, R4.reuse, R16, R164 ;  /* 0x0000001004a4723c */ /* 0x040fe200000418a4 */
[----:B------:R-:W2:Y:S07]  /*e7a0*/  LDSM.16.MT88.4 R16, [R39+0x800] ;  /* 0x000800002710783b */ /* 0x000eae0000004200 */
[----:B------:R-:W-:Y:S08]  /*e7b0*/  HMMA.16816.F32.BF16 R140, R4, R22, R140 ;  /* 0x00000016048c723c */ /* 0x000ff0000004188c */
[----:B-1----:R-:W-:Y:S01]  /*e7c0*/  HMMA.16816.F32.BF16 R92, R8, R12, R216 ;  /* 0x0000000c085c723c */ /* 0x002fe200000418d8 */
[----:B------:R-:W-:Y:S01]  /*e7d0*/  IMAD.MOV.U32 R219, RZ, RZ, R82 ;  /* 0x000000ffffdb7224 */ /* 0x000fe200078e0052 */
[----:B------:R-:W-:Y:S01]  /*e7e0*/  MOV R217, R73 ;  /* 0x0000004900d97202 */ /* 0x000fe20000000f00 */
[----:B------:R-:W-:Y:S01]  /*e7f0*/  IMAD.MOV.U32 R218, RZ, RZ, R77 ;  /* 0x000000ffffda7224 */ /* 0x000fe200078e004d */
[----:B------:R-:W-:-:S04]  /*e800*/  MOV R216, R74 ;  /* 0x0000004a00d87202 */ /* 0x000fc80000000f00 */
[C---:B------:R-:W-:Y:S01]  /*e810*/  HMMA.16816.F32.BF16 R84, R4.reuse, R12, R212 ;  /* 0x0000000c0454723c */ /* 0x040fe200000418d4 */
[----:B------:R-:W-:Y:S01]  /*e820*/  MOV R215, R216 ;  /* 0x000000d800d77202 */ /* 0x000fe20000000f00 */
[----:B------:R-:W-:Y:S01]  /*e830*/  IMAD.MOV.U32 R216, RZ, RZ, R217 ;  /* 0x000000ffffd87224 */ /* 0x000fe200078e00d9 */
[----:B------:R-:W-:Y:S02]  /*e840*/  MOV R217, R218 ;  /* 0x000000da00d97202 */ /* 0x000fe40000000f00 */
[----:B------:R-:W-:Y:S01]  /*e850*/  MOV R218, R219 ;  /* 0x000000db00da7202 */ /* 0x000fe20000000f00 */
[----:B------:R-:W-:Y:S01]  /*e860*/  IMAD.MOV.U32 R219, RZ, RZ, R220 ;  /* 0x000000ffffdb7224 */ /* 0x000fe200078e00dc */
[----:B------:R-:W-:Y:S01]  /*e870*/  MOV R220, R221 ;  /* 0x000000dd00dc7202 */ /* 0x000fe20000000f00 */
[-C--:B------:R-:W-:Y:S08]  /*e880*/  HMMA.16816.F32.BF16 R80, R4, R14.reuse, R208 ;  /* 0x0000000e0450723c */ /* 0x080ff000000418d0 */
[C---:B------:R-:W-:Y:S01]  /*e890*/  HMMA.16816.F32.BF16 R76, R8.reuse, R14, R188 ;  /* 0x0000000e084c723c */ /* 0x040fe200000418bc */
[----:B------:R-:W1:Y:S07]  /*e8a0*/  LDSM.16.MT88.4 R12, [R44+0xe800] ;  /* 0x00e800002c0c783b */ /* 0x000e6e0000004200 */
[-C--:B--2---:R-:W-:Y:S08]  /*e8b0*/  HMMA.16816.F32.BF16 R72, R8, R16.reuse, R192 ;  /* 0x000000100848723c */ /* 0x084ff000000418c0 */
[C---:B------:R-:W-:Y:S08]  /*e8c0*/  HMMA.16816.F32.BF16 R68, R4.reuse, R16, R196 ;  /* 0x000000100444723c */ /* 0x040ff000000418c4 */
[-C--:B------:R-:W-:Y:S08]  /*e8d0*/  HMMA.16816.F32.BF16 R64, R4, R18.reuse, R64 ;  /* 0x000000120440723c */ /* 0x080ff00000041840 */
[----:B------:R-:W-:Y:S01]  /*e8e0*/  HMMA.16816.F32.BF16 R88, R8, R18, R204 ;  /* 0x000000120858723c */ /* 0x000fe200000418cc */
[----:B------:R-:W2:Y:S01]  /*e8f0*/  LDSM.16.MT88.4 R16, [R36+0x2800] ;  /* 0x002800002410783b */ /* 0x000ea20000004200 */
[----:B------:R-:W-:-:S02]  /*e900*/  MOV R214, R215 ;  /* 0x000000d700d67202 */ /* 0x000fc40000000f00 */
[----:B------:R-:W-:Y:S01]  /*e910*/  MOV R221, R222 ;  /* 0x000000de00dd7202 */ /* 0x000fe20000000f00 */
[----:B------:R-:W-:-:S03]  /*e920*/  IMAD.MOV.U32 R222, RZ, RZ, R223 ;  /* 0x000000ffffde7224 */ /* 0x000fc600078e00df */
[----:B-1----:R-:W-:Y:S08]  /*e930*/  HMMA.16816.F32.BF16 R120, R4, R14, R176 ;  /* 0x0000000e0478723c */ /* 0x002ff000000418b0 */
[-C--:B------:R-:W-:Y:S08]  /*e940*/  HMMA.16816.F32.BF16 R188, R8, R12.reuse, R184 ;  /* 0x0000000c08bc723c */ /* 0x080ff000000418b8 */
[----:B------:R-:W-:Y:S01]  /*e950*/  HMMA.16816.F32.BF16 R108, R4, R12, R180 ;  /* 0x0000000c046c723c */ /* 0x000fe200000418b4 */
[----:B------:R-:W-:-:S02]  /*e960*/  MOV R215, R216 ;  /* 0x000000d800d77202 */ /* 0x000fc40000000f00 */
[----:B------:R-:W-:-:S05]  /*e970*/  MOV R223, R224 ;  /* 0x000000e000df7202 */ /* 0x000fca0000000f00 */
[----:B------:R-:W-:Y:S01]  /*e980*/  HMMA.16816.F32.BF16 R176, R8, R14, R136 ;  /* 0x0000000e08b0723c */ /* 0x000fe20000041888 */
[----:B------:R-:W1:Y:S01]  /*e990*/  LDSM.16.MT88.4 R12, [R39+0x2800] ;  /* 0x00280000270c783b */ /* 0x000e620000004200 */
[----:B------:R-:W-:Y:S01]  /*e9a0*/  IMAD.MOV.U32 R216, RZ, RZ, R217 ;  /* 0x000000ffffd87224 */ /* 0x000fe200078e00d9 */
[----:B------:R-:W-:Y:S01]  /*e9b0*/  MOV R224, R225 ;  /* 0x000000e100e07202 */ /* 0x000fe20000000f00 */
[----:B------:R-:W-:-:S04]  /*e9c0*/  IMAD.MOV.U32 R225, RZ, RZ, R2 ;  /* 0x000000ffffe17224 */ /* 0x000fc800078e0002 */
[C---:B------:R-:W-:Y:S01]  /*e9d0*/  HMMA.16816.F32.BF16 R136, R4.reuse, R20, R168 ;  /* 0x000000140488723c */ /* 0x040fe200000418a8 */
[----:B------:R-:W-:Y:S01]  /*e9e0*/  MOV R217, R218 ;  /* 0x000000da00d97202 */ /* 0x000fe20000000f00 */
[----:B------:R-:W3:Y:S06]  /*e9f0*/  LDL.LU R2, [R1+0x4] ;  /* 0x0000040001027983 */ /* 0x000eec0000300800 */
[----:B--2---:R-:W-:Y:S01]  /*ea00*/  HMMA.16816.F32.BF16 R168, R4, R18, R156 ;  /* 0x0000001204a8723c */ /* 0x004fe2000004189c */
[----:B------:R-:W-:Y:S01]  /*ea10*/  MOV R218, R219 ;  /* 0x000000db00da7202 */ /* 0x000fe20000000f00 */
[----:B------:R-:W-:Y:S01]  /*ea20*/  IMAD.MOV.U32 R219, RZ, RZ, R220 ;  /* 0x000000ffffdb7224 */ /* 0x000fe200078e00dc */
[----:B------:R-:W-:-:S02]  /*ea30*/  MOV R220, R221 ;  /* 0x000000dd00dc7202 */ /* 0x000fc40000000f00 */
[----:B------:R-:W-:Y:S01]  /*ea40*/  MOV R221, R222 ;  /* 0x000000de00dd7202 */ /* 0x000fe20000000f00 */
[----:B------:R-:W-:Y:S01]  /*ea50*/  IMAD.MOV.U32 R222, RZ, RZ, R223 ;  /* 0x000000ffffde7224 */ /* 0x000fe200078e00df */
[----:B------:R-:W-:Y:S01]  /*ea60*/  MOV R223, R224 ;  /* 0x000000e000df7202 */ /* 0x000fe20000000f00 */
[----:B------:R-:W-:Y:S01]  /*ea70*/  HMMA.16816.F32.BF16 R172, R4, R16, R172 ;  /* 0x0000001004ac723c */ /* 0x000fe200000418ac */
[----:B------:R-:W-:-:S07]  /*ea80*/  MOV R224, R231 ;  /* 0x000000e700e07202 */ /* 0x000fce0000000f00 */
[----:B------:R-:W-:Y:S08]  /*ea90*/  HMMA.16816.F32.BF16 R112, R8, R18, R112 ;  /* 0x000000120870723c */ /* 0x000ff00000041870 */
[C---:B-1----:R-:W-:Y:S08]  /*eaa0*/  HMMA.16816.F32.BF16 R156, R4.reuse, R12, R152 ;  /* 0x0000000c049c723c */ /* 0x042ff00000041898 */
[----:B------:R-:W-:Y:S08]  /*eab0*/  HMMA.16816.F32.BF16 R152, R4, R14, R148 ;  /* 0x0000000e0498723c */ /* 0x000ff00000041894 */
[C---:B------:R-:W-:Y:S08]  /*eac0*/  HMMA.16816.F32.BF16 R148, R8.reuse, R20, R144 ;  /* 0x000000140894723c */ /* 0x040ff00000041890 */
[C---:B------:R-:W-:Y:S01]  /*ead0*/  HMMA.16816.F32.BF16 R144, R8.reuse, R22, R124 ;  /* 0x000000160890723c */ /* 0x040fe2000004187c */
[----:B------:R-:W-:Y:S01]  /*eae0*/  IMAD.MOV.U32 R231, RZ, RZ, R239 ;  /* 0x000000ffffe77224 */ /* 0x000fe200078e00ef */
[----:B------:R-:W-:Y:S06]  /*eaf0*/  LDSM.16.MT88.4 R20, [R40+0xd000] ;  /* 0x00d000002814783b */ /* 0x000fec0000004200 */
[C---:B------:R-:W-:Y:S01]  /*eb00*/  HMMA.16816.F32.BF16 R124, R8.reuse, R16, R104 ;  /* 0x00000010087c723c */ /* 0x040fe20000041868 */
[----:B------:R1:W-:Y:S01]  /*eb10*/  MUFU.EX2 R104, R0 ;  /* 0x0000000000687308 */ /* 0x0003e20000000800 */
[----:B------:R-:W-:Y:S01]  /*eb20*/  MOV R239, R248 ;  /* 0x000000f800ef7202 */ /* 0x000fe20000000f00 */
[----:B------:R-:W-:Y:S05]  /*eb30*/  LDSM.16.MT88.4 R16, [R36+0x1000] ;  /* 0x001000002410783b */ /* 0x000fea0000004200 */
[----:B------:R-:W-:Y:S01]  /*eb40*/  HMMA.16816.F32.BF16 R116, R8, R12, R116 ;  /* 0x0000000c0874723c */ /* 0x000fe20000041874 */
[----:B-1----:R-:W-:-:S07]  /*eb50*/  FFMA.FTZ R0, R252, UR4, -R28 ;  /* 0x00000004fc007c23 */ /* 0x002fce000801081c */
[----:B------:R-:W-:Y:S01]  /*eb60*/  HMMA.16816.F32.BF16 R128, R8, R14, R128 ;  /* 0x0000000e0880723c */ /* 0x000fe20000041880 */
[----:B------:R-:W-:Y:S01]  /*eb70*/  MOV R248, R243 ;  /* 0x000000f300f87202 */ /* 0x000fe20000000f00 */
[----:B------:R-:W1:Y:S01]  /*eb80*/  LDSM.16.MT88.4 R12, [R44+0xd000] ;  /* 0x00d000002c0c783b */ /* 0x000e620000004200 */
[----:B------:R2:W-:Y:S03]  /*eb90*/  MUFU.EX2 R204, R0 ;  /* 0x0000000000cc7308 */ /* 0x0005e60000000800 */
[----:B------:R-:W4:Y:S01]  /*eba0*/  LDL.LU R243, [R1+0xd8] ;  /* 0x0000d80001f37983 */ /* 0x000f220000300800 */
        /* <DEDUP_REMOVED lines=17> */
[----:B------:R-:W2:Y:S04]  /*ecc0*/  LDL.LU R42, [R1+0x90] ;  /* 0x00009000012a7983 */ /* 0x000ea80000300800 */
[----:B------:R-:W4:Y:S01]  /*ecd0*/  LDL.LU R213, [R1] ;  /* 0x0000000001d57983 */ /* 0x000f220000300800 */
[----:B---3--:R-:W-:-:S04]  /*ece0*/  FFMA.FTZ R2, R2, UR4, -R28 ;  /* 0x0000000402027c23 */ /* 0x008fc8000801081c */
[----:B------:R3:W1:Y:S02]  /*ecf0*/  MUFU.EX2 R252, R2 ;  /* 0x0000000200fc7308 */ /* 0x0006640000000800 */
[----:B---3--:R-:W-:-:S04]  /*ed00*/  FFMA.FTZ R2, R249, UR4, -R28 ;  /* 0x00000004f9027c23 */ /* 0x008fc8000801081c */
[----:B------:R4:W-:Y:S02]  /*ed10*/  MUFU.EX2 R4, R2 ;  /* 0x0000000200047308 */ /* 0x0009e40000000800 */
[----:B----4-:R-:W-:Y:S01]  /*ed20*/  FFMA.FTZ R2, R213, UR4, -R29 ;  /* 0x00000004d5027c23 */ /* 0x010fe2000801081d */
[----:B------:R-:W-:Y:S02]  /*ed30*/  MOV R213, R214 ;  /* 0x000000d600d57202 */ /* 0x000fe40000000f00 */
[----:B------:R-:W-:Y:S01]  /*ed40*/  MOV R214, R215 ;  /* 0x000000d700d67202 */ /* 0x000fe20000000f00 */
[----:B------:R-:W-:Y:S01]  /*ed50*/  IMAD.MOV.U32 R215, RZ, RZ, R216 ;  /* 0x000000ffffd77224 */ /* 0x000fe200078e00d8 */
[----:B------:R-:W-:Y:S02]  /*ed60*/  MOV R216, R217 ;  /* 0x000000d900d87202 */ /* 0x000fe40000000f00 */
[----:B------:R-:W-:Y:S01]  /*ed70*/  MOV R217, R218 ;  /* 0x000000da00d97202 */ /* 0x000fe20000000f00 */
[----:B------:R-:W-:Y:S01]  /*ed80*/  IMAD.MOV.U32 R218, RZ, RZ, R219 ;  /* 0x000000ffffda7224 */ /* 0x000fe200078e00db */
[----:B------:R-:W-:-:S02]  /*ed90*/  MOV R219, R220 ;  /* 0x000000dc00db7202 */ /* 0x000fc40000000f00 */
[----:B------:R-:W-:Y:S02]  /*eda0*/  MOV R220, R221 ;  /* 0x000000dd00dc7202 */ /* 0x000fe40000000f00 */
[----:B------:R-:W-:Y:S02]  /*edb0*/  MOV R211, R214 ;  /* 0x000000d600d37202 */ /* 0x000fe40000000f00 */
[----:B------:R-:W-:Y:S02]  /*edc0*/  MOV R214, R217 ;  /* 0x000000d900d67202 */ /* 0x000fe40000000f00 */
[----:B------:R-:W-:Y:S02]  /*edd0*/  MOV R217, R220 ;  /* 0x000000dc00d97202 */ /* 0x000fe40000000f00 */
[----:B------:R-:W-:Y:S02]  /*ede0*/  MOV R220, R3 ;  /* 0x0000000300dc7202 */ /* 0x000fe40000000f00 */
[----:B------:R-:W-:Y:S01]  /*edf0*/  MOV R3, R247 ;  /* 0x000000f700037202 */ /* 0x000fe20000000f00 */
[----:B------:R-:W-:Y:S01]  /*ee00*/  IMAD.MOV.U32 R247, RZ, RZ, R133 ;  /* 0x000000fffff77224 */ /* 0x000fe200078e0085 */
[----:B------:R-:W-:-:S02]  /*ee10*/  MOV R133, R228 ;  /* 0x000000e400857202 */ /* 0x000fc40000000f00 */
[----:B------:R-:W-:Y:S02]  /*ee20*/  MOV R228, R134 ;  /* 0x0000008600e47202 */ /* 0x000fe40000000f00 */
[----:B------:R-:W3:Y:S01]  /*ee30*/  LDL.LU R134, [R1+0x20] ;  /* 0x0000200001867983 */ /* 0x000ee20000300800 */
[----:B------:R-:W-:Y:S01]  /*ee40*/  IMAD.MOV.U32 R221, RZ, RZ, R222 ;  /* 0x000000ffffdd7224 */ /* 0x000fe200078e00de */
[----:B------:R-:W-:Y:S02]  /*ee50*/  MOV R222, R231 ;  /* 0x000000e700de7202 */ /* 0x000fe40000000f00 */
[----:B------:R-:W-:Y:S01]  /*ee60*/  MOV R231, R239 ;  /* 0x000000ef00e77202 */ /* 0x000fe20000000f00 */
[----:B------:R-:W-:Y:S01]  /*ee70*/  IMAD.MOV.U32 R239, RZ, RZ, R248 ;  /* 0x000000ffffef7224 */ /* 0x000fe200078e00f8 */
[----:B------:R-:W-:Y:S01]  /*ee80*/  MOV R248, R237 ;  /* 0x000000ed00f87202 */ /* 0x000fe20000000f00 */
[----:B------:R-:W-:Y:S01]  /*ee90*/  IMAD.MOV.U32 R212, RZ, RZ, R215 ;  /* 0x000000ffffd47224 */ /* 0x000fe200078e00d7 */
[----:B------:R4:W-:Y:S01]  /*eea0*/  MUFU.EX2 R237, R0 ;  /* 0x0000000000ed7308 */ /* 0x0009e20000000800 */
[----:B------:R-:W-:-:S02]  /*eeb0*/  IMAD.MOV.U32 R215, RZ, RZ, R218 ;  /* 0x000000ffffd77224 */ /* 0x000fc400078e00da */
[----:B------:R-:W-:Y:S02]  /*eec0*/  IMAD.MOV.U32 R218, RZ, RZ, R221 ;  /* 0x000000ffffda7224 */ /* 0x000fe400078e00dd */
[----:B------:R-:W-:Y:S02]  /*eed0*/  IMAD.MOV.U32 R221, RZ, RZ, R239 ;  /* 0x000000ffffdd7224 */ /* 0x000fe400078e00ef */
[----:B------:R1:W2:Y:S01]  /*eee0*/  MUFU.EX2 R239, R2 ;  /* 0x0000000200ef7308 */ /* 0x0002a20000000800 */
[----:B----4-:R-:W-:Y:S01]  /*eef0*/  FFMA.FTZ R0, R213, UR4, -R29 ;  /* 0x00000004d5007c23 */ /* 0x010fe2000801081d */
[----:B------:R-:W-:Y:S02]  /*ef00*/  MOV R213, R216 ;  /* 0x000000d800d57202 */ /* 0x000fe40000000f00 */
[----:B------:R-:W-:Y:S02]  /*ef10*/  MOV R216, R219 ;  /* 0x000000db00d87202 */ /* 0x000fe40000000f00 */
[----:B------:R-:W-:-:S02]  /*ef20*/  MOV R219, R231 ;  /* 0x000000e700db7202 */ /* 0x000fc40000000f00 */
[----:B------:R-:W-:Y:S01]  /*ef30*/  MOV R231, R248 ;  /* 0x000000f800e77202 */ /* 0x000fe20000000f00 */
[----:B-1----:R-:W-:Y:S01]  /*ef40*/  FFMA.FTZ R2, R243, UR4, -R29 ;  /* 0x00000004f3027c23 */ /* 0x002fe2000801081d */
[----:B------:R1:W-:Y:S04]  /*ef50*/  MUFU.EX2 R248, R0 ;  /* 0x0000000000f87308 */ /* 0x0003e80000000800 */
[----:B------:R4:W2:Y:S01]  /*ef60*/  MUFU.EX2 R249, R2 ;  /* 0x0000000200f97308 */ /* 0x0008a20000000800 */
[--C-:B-1----:R-:W-:Y:S01]  /*ef70*/  FFMA.FTZ R0, R211, UR4, -R30.reuse ;  /* 0x00000004d3007c23 */ /* 0x102fe2000801081e */
[----:B------:R-:W-:Y:S01]  /*ef80*/  IMAD.MOV.U32 R211, RZ, RZ, R213 ;  /* 0x000000ffffd37224 */ /* 0x000fe200078e00d5 */
[----:B------:R-:W-:Y:S02]  /*ef90*/  MOV R213, R215 ;  /* 0x000000d700d57202 */ /* 0x000fe40000000f00 */
[----:B------:R-:W-:Y:S01]  /*efa0*/  MOV R215, R217 ;  /* 0x000000d900d77202 */ /* 0x000fe20000000f00 */
[----:B----4-:R-:W-:Y:S01]  /*efb0*/  FFMA.FTZ R2, R229, UR4, -R30 ;  /* 0x00000004e5027c23 */ /* 0x010fe2000801081e */
[----:B------:R-:W-:Y:S01]  /*efc0*/  IMAD.MOV.U32 R217, RZ, RZ, R219 ;  /* 0x000000ffffd97224 */ /* 0x000fe200078e00db */
[----:B------:R1:W-:Y:S01]  /*efd0*/  MUFU.EX2 R229, R0 ;  /* 0x0000000000e57308 */ /* 0x0003e20000000800 */
[----:B------:R-:W-:-:S02]  /*efe0*/  MOV R219, R221 ;  /* 0x000000dd00db7202 */ /* 0x000fc40000000f00 */
[----:B------:R-:W-:Y:S02]  /*eff0*/  MOV R221, R3 ;  /* 0x0000000300dd7202 */ /* 0x000fe40000000f00 */
[----:B------:R-:W-:Y:S01]  /*f000*/  MOV R3, R247 ;  /* 0x000000f700037202 */ /* 0x000fe20000000f00 */
[----:B------:R-:W-:Y:S01]  /*f010*/  IMAD.MOV.U32 R247, RZ, RZ, R133 ;  /* 0x000000fffff77224 */ /* 0x000fe200078e0085 */
[----:B------:R-:W-:Y:S01]  /*f020*/  MOV R133, R235 ;  /* 0x000000eb00857202 */ /* 0x000fe20000000f00 */
[----:B-1----:R-:W-:Y:S01]  /*f030*/  FFMA.FTZ R0, R212, UR4, -R30 ;  /* 0x00000004d4007c23 */ /* 0x002fe2000801081e */
[----:B------:R-:W-:Y:S01]  /*f040*/  MOV R212, R214 ;  /* 0x000000d600d47202 */ /* 0x000fe20000000f00 */
[----:B------:R-:W-:Y:S02]  /*f050*/  IMAD.MOV.U32 R214, RZ, RZ, R216 ;  /* 0x000000ffffd67224 */ /* 0x000fe400078e00d8 */
[----:B------:R1:W-:Y:S01]  /*f060*/  MUFU.EX2 R235, R0 ;  /* 0x0000000000eb7308 */ /* 0x0003e20000000800 */
[----:B------:R-:W-:-:S02]  /*f070*/  MOV R216, R218 ;  /* 0x000000da00d87202 */ /* 0x000fc40000000f00 */
[----:B------:R-:W-:Y:S01]  /*f080*/  MOV R218, R220 ;  /* 0x000000dc00da7202 */ /* 0x000fe20000000f00 */
[----:B------:R-:W-:Y:S02]  /*f090*/  IMAD.MOV.U32 R220, RZ, RZ, R231 ;  /* 0x000000ffffdc7224 */ /* 0x000fe400078e00e7 */
[----:B------:R4:W2:Y:S01]  /*f0a0*/  MUFU.EX2 R231, R2 ;  /* 0x0000000200e77308 */ /* 0x0008a20000000800 */
[----:B-1----:R-:W-:Y:S01]  /*f0b0*/  FFMA.FTZ R0, R211, UR4, -R31 ;  /* 0x00000004d3007c23 */ /* 0x002fe2000801081f */
[----:B------:R-:W-:Y:S01]  /*f0c0*/  IMAD.MOV.U32 R211, RZ, RZ, R213 ;  /* 0x000000ffffd37224 */ /* 0x000fe200078e00d5 */
[----:B------:R-:W-:Y:S02]  /*f0d0*/  MOV R213, R215 ;  /* 0x000000d700d57202 */ /* 0x000fe40000000f00 */
[----:B------:R-:W-:Y:S01]  /*f0e0*/  MOV R215, R217 ;  /* 0x000000d900d77202 */ /* 0x000fe20000000f00 */
[----:B------:R-:W-:Y:S02]  /*f0f0*/  IMAD.MOV.U32 R217, RZ, RZ, R219 ;  /* 0x000000ffffd97224 */ /* 0x000fe400078e00db */
[----:B----4-:R-:W-:Y:S01]  /*f100*/  FFMA.FTZ R2, R250, UR4, -R30 ;  /* 0x00000004fa027c23 */ /* 0x010fe2000801081e */
[----:B------:R-:W-:-:S02]  /*f110*/  MOV R219, R221 ;  /* 0x000000dd00db7202 */ /* 0x000fc40000000f00 */
[----:B------:R-:W-:Y:S02]  /*f120*/  MOV R221, R247 ;  /* 0x000000f700dd7202 */ /* 0x000fe40000000f00 */
[----:B------:R-:W-:Y:S01]  /*f130*/  MOV R247, R228 ;  /* 0x000000e400f77202 */ /* 0x000fe20000000f00 */
[----:B------:R-:W-:Y:S02]  /*f140*/  IMAD.MOV.U32 R228, RZ, RZ, R236 ;  /* 0x000000ffffe47224 */ /* 0x000fe400078e00ec */
[----:B------:R1:W4:Y:S02]  /*f150*/  MUFU.EX2 R236, R2 ;  /* 0x0000000200ec7308 */ /* 0x0003240000000800 */
[----:B-1----:R-:W-:Y:S01]  /*f160*/  FFMA.FTZ R2, R246, UR4, -R31 ;  /* 0x00000004f6027c23 */ /* 0x002fe2000801081f */
[----:B------:R-:W-:Y:S02]  /*f170*/  MOV R246, R41 ;  /* 0x0000002900f67202 */ /* 0x000fe40000000f00 */
[----:B------:R-:W3:Y:S01]  /*f180*/  LDL.LU R41, [R1+0x94] ;  /* 0x0000940001297983 */ /* 0x000ee20000300800 */
        /* <DEDUP_REMOVED lines=17> */
[----:B------:R-:W-:Y:S01]  /*f2a0*/  FFMA.FTZ R3, R133, UR4, -R31 ;  /* 0x0000000485037c23 */ /* 0x000fe2000801081f */
[----:B------:R-:W-:Y:S02]  /*f2b0*/  MOV R217, R219 ;  /* 0x000000db00d97202 */ /* 0x000fe40000000f00 */
        /* <DEDUP_REMOVED lines=9> */
[----:B-1----:R-:W-:Y:S01]  /*f350*/  FFMA.FTZ R0, R251, UR4, -R31 ;  /* 0x00000004fb007c23 */ /* 0x002fe2000801081f */
[----:B------:R-:W-:Y:S01]  /*f360*/  MUFU.EX2 R135, R2 ;  /* 0x0000000200877308 */ /* 0x000fe20000000800 */
[----:B------:R-:W-:Y:S02]  /*f370*/  F2FP.BF16.F32.PACK_AB R8, R252, R104 ;  /* 0x00000068fc08723e */ /* 0x000fe400000010ff */
[----:B--2---:R-:W-:Y:S02]  /*f380*/  F2FP.BF16.F32.PACK_AB R9, R239, R237 ;  /* 0x000000edef09723e */ /* 0x004fe400000010ff */
[----:B------:R-:W-:Y:S02]  /*f390*/  F2FP.BF16.F32.PACK_AB R10, R4, R204 ;  /* 0x000000cc040a723e */ /* 0x000fe400000010ff */
[----:B------:R-:W-:Y:S01]  /*f3a0*/  F2FP.BF16.F32.PACK_AB R11, R249, R248 ;  /* 0x000000f8f90b723e */ /* 0x000fe200000010ff */
        /* <DEDUP_REMOVED lines=15> */
[----:B------:R-:W-:Y:S01]  /*f4a0*/  HMMA.16816.F32.BF16 R244, R8, R12, R52 ;  /* 0x0000000c08f4723c */ /* 0x000fe20000041834 */
[----:B------:R-:W-:Y:S02]  /*f4b0*/  MOV R52, R4 ;  /* 0x0000000400347202 */ /* 0x000fe40000000f00 */
[----:B------:R-:W-:-:S02]  /*f4c0*/  F2FP.BF16.F32.PACK_AB R4, R231, R229 ;  /* 0x000000e5e704723e */ /* 0x000fc400000010ff */
[----:B----4-:R-:W-:Y:S02]  /*f4d0*/  F2FP.BF16.F32.PACK_AB R6, R236, R235 ;  /* 0x000000ebec06723e */ /* 0x010fe400000010ff */
        /* <DEDUP_REMOVED lines=25> */
[----:B------:R-:W-:-:S02]  /*f670*/  MOV R207, R213 ;  /* 0x000000d500cf7202 */ /* 0x000fc40000000f00 */
[----:B------:R-:W-:Y:S01]  /*f680*/  MOV R105, R226 ;  /* 0x000000e200697202 */ /* 0x000fe20000000f00 */
[----:B------:R-:W-:Y:S01]  /*f690*/  IMAD.MOV.U32 R107, RZ, RZ, R209 ;  /* 0x000000ffff6b7224 */ /* 0x000fe200078e00d1 */
[----:B------:R-:W-:Y:S01]  /*f6a0*/  MOV R50, R208 ;  /* 0x000000d000327202 */ /* 0x000fe20000000f00 */
[----:B------:R-:W-:Y:S02]  /*f6b0*/  IMAD.MOV.U32 R250, RZ, RZ, R222 ;  /* 0x000000fffffa7224 */ /* 0x000fe400078e00de */
[----:B---3--:R-:W-:Y:S02]  /*f6c0*/  IMAD.MOV.U32 R228, RZ, RZ, R134 ;  /* 0x000000ffffe47224 */ /* 0x008fe400078e0086 */
[----:B------:R-:W1:Y:S02]  /*f6d0*/  MUFU.EX2 R134, R3 ;  /* 0x0000000300867308 */ /* 0x000e640000000800 */
[----:B------:R-:W-:Y:S02]  /*f6e0*/  IMAD.MOV.U32 R219, RZ, RZ, R228 ;  /* 0x000000ffffdb7224 */ /* 0x000fe400078e00e4 */
[----:B------:R-:W2:Y:S01]  /*f6f0*/  MUFU.EX2 R228, R0 ;  /* 0x0000000000e47308 */ /* 0x000ea20000000800 */
[----:B-1----:R-:W-:-:S02]  /*f700*/  F2FP.BF16.F32.PACK_AB R5, R134, R133 ;  /* 0x000000858605723e */ /* 0x002fc400000010ff */
[----:B--2---:R-:W-:-:S07]  /*f710*/  F2FP.BF16.F32.PACK_AB R7, R228, R135 ;  /* 0x00000087e407723e */ /* 0x004fce00000010ff */
[C---:B------:R-:W-:Y:S08]  /*f720*/  HMMA.16816.F32.BF16 R196, R4.reuse, R12, R60 ;  /* 0x0000000c04c4723c */ /* 0x040ff0000004183c */
[----:B------:R-:W-:Y:S01]  /*f730*/  HMMA.16816.F32.BF16 R192, R4, R14, R56 ;  /* 0x0000000e04c0723c */ /* 0x000fe20000041838 */
[----:B------:R-:W1:Y:S01]  /*f740*/  LDSM.16.MT88.4 R12, [R39+0x1000] ;  /* 0x00100000270c783b */ /* 0x000e620000004200 */
[----:B------:R-:W-:-:S06]  /*f750*/  MOV R212, R219 ;  /* 0x000000db00d47202 */ /* 0x000fcc0000000f00 */
[----:B------:R-:W-:Y:S01]  /*f760*/  HMMA.16816.F32.BF16 R56, R4, R22, R100 ;  /* 0x000000160438723c */ /* 0x000fe20000041864 */
[----:B------:R-:W-:Y:S01]  /*f770*/  MOV R103, R104 ;  /* 0x0000006800677202 */ /* 0x000fe20000000f00 */
[----:B------:R-:W-:Y:S01]  /*f780*/  IMAD.MOV.U32 R0, RZ, RZ, R212 ;  /* 0x000000ffff007224 */ /* 0x000fe200078e00d4 */
[----:B------:R-:W-:Y:S01]  /*f790*/  MOV R101, R214 ;  /* 0x000000d600657202 */ /* 0x000fe20000000f00 */
[----:B------:R-:W-:Y:S01]  /*f7a0*/  IMAD.MOV.U32 R102, RZ, RZ, R215 ;  /* 0x000000ffff667224 */ /* 0x000fe200078e00d7 */
[----:B------:R-:W-:-:S03]  /*f7b0*/  MOV R104, R225 ;  /* 0x000000e100687202 */ /* 0x000fc60000000f00 */
[----:B------:R-:W-:Y:S01]  /*f7c0*/  HMMA.16816.F32.BF16 R164, R4, R20, R164 ;  /* 0x0000001404a4723c */ /* 0x000fe200000418a4 */
[----:B------:R-:W-:Y:S01]  /*f7d0*/  IMAD.MOV.U32 R63, RZ, RZ, R184 ;  /* 0x000000ffff3f7224 */ /* 0x000fe200078e00b8 */
[----:B------:R-:W-:-:S06]  /*f7e0*/  MOV R62, R185 ;  /* 0x000000b9003e7202 */ /* 0x000fcc0000000f00 */
[----:B------:R-:W-:Y:S01]  /*f7f0*/  HMMA.16816.F32.BF16 R216, R8, R22, R96 ;  /* 0x0000001608d8723c */ /* 0x000fe20000041860 */
[----:B------:R-:W2:Y:S01]  /*f800*/  LDSM.16.MT88.4 R20, [R44+0xf000] ;  /* 0x00f000002c14783b */ /* 0x000ea20000004200 */
[----:B------:R-:W-:Y:S01]  /*f810*/  MOV R99, R182 ;  /* 0x000000b600637202 */ /* 0x000fe20000000f00 */
[----:B------:R-:W-:Y:S01]  /*f820*/  IMAD.MOV.U32 R60, RZ, RZ, R187 ;  /* 0x000000ffff3c7224 */ /* 0x000fe200078e00bb */
[----:B------:R-:W-:Y:S02]  /*f830*/  MOV R98, R183 ;  /* 0x000000b700627202 */ /* 0x000fe40000000f00 */
[----:B------:R-:W-:Y:S02]  /*f840*/  MOV R61, R186 ;  /* 0x000000ba003d7202 */ /* 0x000fe40000000f00 */
[----:B------:R-:W-:Y:S01]  /*f850*/  MOV R100, R210 ;  /* 0x000000d200647202 */ /* 0x000fe20000000f00 */
[----:B------:R-:W-:Y:S01]  /*f860*/  HMMA.16816.F32.BF16 R180, R4, R16, R84 ;  /* 0x0000001004b4723c */ /* 0x000fe20000041854 */
[----:B------:R-:W-:-:S02]  /*f870*/  MOV R2, R211 ;  /* 0x000000d300027202 */ /* 0x000fc40000000f00 */
[----:B------:R-:W-:-:S05]  /*f880*/  MOV R251, R220 ;  /* 0x000000dc00fb7202 */ /* 0x000fca0000000f00 */
[----:B-1----:R-:W-:Y:S01]  /*f890*/  HMMA.16816.F32.BF16 R224, R8, R12, R72 ;  /* 0x0000000c08e0723c */ /* 0x002fe20000041848 */
[----:B------:R-:W-:Y:S02]  /*f8a0*/  MOV R3, R221 ;  /* 0x000000dd00037202 */ /* 0x000fe40000000f00 */
[----:B------:R-:W-:-:S05]  /*f8b0*/  MOV R48, R223 ;  /* 0x000000df00307202 */ /* 0x000fca0000000f00 */
[C---:B------:R-:W-:Y:S08]  /*f8c0*/  HMMA.16816.F32.BF16 R68, R4.reuse, R12, R68 ;  /* 0x0000000c0444723c */ /* 0x040ff00000041844 */
[-C--:B------:R-:W-:Y:S08]  /*f8d0*/  HMMA.16816.F32.BF16 R64, R4, R14.reuse, R64 ;  /* 0x0000000e0440723c */ /* 0x080ff00000041840 */
[----:B------:R-:W-:Y:S01]  /*f8e0*/  HMMA.16816.F32.BF16 R212, R8, R14, R88 ;  /* 0x0000000e08d4723c */ /* 0x000fe20000041858 */
[----:B------:R-:W1:Y:S01]  /*f8f0*/  LDSM.16.MT88.4 R12, [R36+0x3000] ;  /* 0x00300000240c783b */ /* 0x000e620000004200 */
[----:B------:R-:W-:-:S06]  /*f900*/  FFMA.FTZ R42, R42, R24, R26 ;  /* 0x000000182a2a7223 */ /* 0x000fcc000001001a */
[----:B------:R-:W-:Y:S08]  /*f910*/  HMMA.16816.F32.BF16 R220, R8, R16, R92 ;  /* 0x0000001008dc723c */ /* 0x000ff0000004185c */
[-C--:B------:R-:W-:Y:S01]  /*f920*/  HMMA.16816.F32.BF16 R184, R4, R18.reuse, R80 ;  /* 0x0000001204b8723c */ /* 0x080fe20000041850 */
[----:B------:R-:W-:Y:S02]  /*f930*/  FFMA.FTZ R41, R41, R25, R27 ;  /* 0x0000001929297223 */ /* 0x000fe4000001001b */
[----:B------:R-:W3:Y:S05]  /*f940*/  LDSM.16.MT88.4 R24, [R39+0x3000] ;  /* 0x003000002718783b */ /* 0x000eea0000004200 */
[----:B------:R-:W-:Y:S01]  /*f950*/  HMMA.16816.F32.BF16 R208, R8, R18, R76 ;  /* 0x0000001208d0723c */ /* 0x000fe2000004184c */
[----:B------:R-:W4:Y:S07]  /*f960*/  LDSM.16.MT88.4 R16, [R40+0xf000] ;  /* 0x00f000002810783b */ /* 0x000f2e0000004200 */
[C---:B--2---:R-:W-:Y:S08]  /*f970*/  HMMA.16816.F32.BF16 R72, R4.reuse, R20, R108 ;  /* 0x000000140448723c */ /* 0x044ff0000004186c */
[----:B-1----:R-:W-:Y:S01]  /*f980*/  HMMA.16816.F32.BF16 R108, R4, R14, R168 ;  /* 0x0000000e046c723c */ /* 0x002fe200000418a8 */
[----:B------:R-:W2:Y:S01]  /*f990*/  LDL.LU R169, [R1+0x88] ;  /* 0x0000880001a97983 */ /* 0x000ea20000300800 */
[----:B------:R-:W-:-:S06]  /*f9a0*/  MOV R171, R63 ;  /* 0x0000003f00ab7202 */ /* 0x000fcc0000000f00 */
[C---:B------:R-:W-:Y:S08]  /*f9b0*/  HMMA.16816.F32.BF16 R76, R4.reuse, R22, R120 ;  /* 0x00000016044c723c */ /* 0x040ff00000041878 */
[----:B---3--:R-:W-:Y:S01]  /*f9c0*/  HMMA.16816.F32.BF16 R120, R4, R24, R156 ;  /* 0x000000180478723c */ /* 0x008fe2000004189c */
[----:B------:R-:W-:-:S07]  /*f9d0*/  IMAD.MOV.U32 R158, RZ, RZ, R171 ;  /* 0x000000ffff9e7224 */ /* 0x000fce00078e00ab */
[----:B----4-:R-:W-:Y:S01]  /*f9e0*/  HMMA.16816.F32.BF16 R92, R4, R18, R140 ;  /* 0x00000012045c723c */ /* 0x010fe2000004188c */
[----:B------:R-:W-:-:S04]  /*f9f0*/  MOV R140, R100 ;  /* 0x00000064008c7202 */ /* 0x000fc80000000f00 */
[----:B------:R-:W-:Y:S02]  /*fa00*/  MOV R171, R140 ;  /* 0x0000008c00ab7202 */ /* 0x000fe40000000f00 */
[----:B------:R-:W3:Y:S01]  /*fa10*/  LDL.LU R140, [R1+0x28] ;  /* 0x00002800018c7983 */ /* 0x000ee20000300800 */
[----:B------:R-:W-:Y:S01]  /*fa20*/  IMAD.MOV.U32 R170, RZ, RZ, R62 ;  /* 0x000000ffffaa7224 */ /* 0x000fe200078e003e */
[----:B------:R-:W-:Y:S01]  /*fa30*/  MOV R80, R104 ;  /* 0x0000006800507202 */ /* 0x000fe20000000f00 */
[----:B------:R-:W-:Y:S01]  /*fa40*/  IMAD.MOV.U32 R96, RZ, RZ, R106 ;  /* 0x000000ffff607224 */ /* 0x000fe200078e006a */
[----:B------:R-:W-:Y:S02]  /*fa50*/  MOV R141, R105 ;  /* 0x00000069008d7202 */ /* 0x000fe40000000f00 */
[----:B------:R-:W-:Y:S02]  /*fa60*/  MOV R97, R107 ;  /* 0x0000006b00617202 */ /* 0x000fe40000000f00 */
[----:B------:R-:W-:Y:S01]  /*fa70*/  HMMA.16816.F32.BF16 R104, R4, R12, R172 ;  /* 0x0000000c0468723c */ /* 0x000fe200000418ac */
[----:B------:R-:W-:Y:S01]  /*fa80*/  MOV R172, R50 ;  /* 0x0000003200ac7202 */ /* 0x000fe20000000f00 */
[----:B------:R-:W-:Y:S01]  /*fa90*/  IMAD.MOV.U32 R173, RZ, RZ, R51 ;  /* 0x000000ffffad7224 */ /* 0x000fe200078e0033 */
[----:B------:R-:W-:Y:S01]  /*faa0*/  MOV R174, R60 ;  /* 0x0000003c00ae7202 */ /* 0x000fe20000000f00 */
[----:B------:R-:W-:Y:S01]  /*fab0*/  IMAD.MOV.U32 R81, RZ, RZ, R49 ;  /* 0x000000ffff517224 */ /* 0x000fe200078e0031 */
[----:B------:R-:W-:-:S02]  /*fac0*/  MOV R157, R170 ;  /* 0x000000aa009d7202 */ /* 0x000fc40000000f00 */
[----:B------:R-:W-:Y:S01]  /*fad0*/  MOV R82, R48 ;  /* 0x0000003000527202 */ /* 0x000fe20000000f00 */
[----:B------:R-:W-:Y:S01]  /*fae0*/  HMMA.16816.F32.BF16 R88, R4, R16, R136 ;  /* 0x000000100458723c */ /* 0x000fe20000041888 */
[----:B------:R-:W-:Y:S02]  /*faf0*/  MOV R175, R61 ;  /* 0x0000003d00af7202 */ /* 0x000fe40000000f00 */
[----:B------:R-:W-:Y:S02]  /*fb00*/  MOV R159, R172 ;  /* 0x000000ac009f7202 */ /* 0x000fe40000000f00 */
[----:B------:R-:W-:-:S03]  /*fb10*/  MOV R168, R173 ;  /* 0x000000ad00a87202 */ /* 0x000fc60000000f00 */
[----:B------:R-:W-:Y:S01]  /*fb20*/  HMMA.16816.F32.BF16 R48, R4, R26, R152 ;  /* 0x0000001a0430723c */ /* 0x000fe20000041898 */
        /* <DEDUP_REMOVED lines=8> */
[----:B------:R-:W-:Y:S01]  /*fbb0*/  IMAD.MOV.U32 R155, RZ, RZ, R156 ;  /* 0x000000ffff9b7224 */ /* 0x000fe200078e009c */
[----:B------:R-:W-:-:S02]  /*fbc0*/  MOV R156, R157 ;  /* 0x0000009d009c7202 */ /* 0x000fc40000000f00 */
[----:B------:R-:W-:Y:S01]  /*fbd0*/  MOV R157, R158 ;  /* 0x0000009e009d7202 */ /* 0x000fe20000000f00 */
[----:B------:R-:W-:Y:S02]  /*fbe0*/  IMAD.MOV.U32 R158, RZ, RZ, R159 ;  /* 0x000000ffff9e7224 */ /* 0x000fe400078e009f */
[----:B------:R-:W-:Y:S01]  /*fbf0*/  FFMA.FTZ R0, R0, UR4, -R28 ;  /* 0x0000000400007c23 */ /* 0x000fe2000801081c */
[----:B--2---:R-:W-:Y:S01]  /*fc00*/  FFMA.FTZ R6, R169, R37, R43 ;  /* 0x00000025a9067223 */ /* 0x004fe2000001002b */
[----:B------:R-:W-:Y:S02]  /*fc10*/  IMAD.MOV.U32 R169, RZ, RZ, R174 ;  /* 0x000000ffffa97224 */ /* 0x000fe400078e00ae */
[----:B------:R-:W-:Y:S02]  /*fc20*/  IMAD.MOV.U32 R174, RZ, RZ, R54 ;  /* 0x000000ffffae7224 */ /* 0x000fe400078e0036 */
[----:B------:R-:W-:Y:S01]  /*fc30*/  IMAD.MOV.U32 R168, RZ, RZ, R169 ;  /* 0x000000ffffa87224 */ /* 0x000fe200078e00a9 */
[----:B------:R-:W-:-:S02]  /*fc40*/  MOV R169, R170 ;  /* 0x000000aa00a97202 */ /* 0x000fc40000000f00 */
[----:B------:R-:W-:Y:S01]  /*fc50*/  MOV R170, R171 ;  /* 0x000000ab00aa7202 */ /* 0x000fe20000000f00 */
[----:B------:R-:W-:Y:S01]  /*fc60*/  IMAD.MOV.U32 R171, RZ, RZ, R172 ;  /* 0x000000ffffab7224 */ /* 0x000fe200078e00ac */
[----:B------:R-:W-:Y:S02]  /*fc70*/  MOV R172, R173 ;  /* 0x000000ad00ac7202 */ /* 0x000fe40000000f00 */
[----:B------:R-:W-:Y:S01]  /*fc80*/  MOV R173, R174 ;  /* 0x000000ae00ad7202 */ /* 0x000fe20000000f00 */
[----:B------:R-:W-:Y:S01]  /*fc90*/  IMAD.MOV.U32 R174, RZ, RZ, R175 ;  /* 0x000000ffffae7224 */ /* 0x000fe200078e00af */
[----:B---3--:R-:W-:Y:S02]  /*fca0*/  MOV R175, R140 ;  /* 0x0000008c00af7202 */ /* 0x008fe40000000f00 */
[----:B------:R-:W-:Y:S02]  /*fcb0*/  MOV R140, R2 ;  /* 0x00000002008c7202 */ /* 0x000fe40000000f00 */
[----:B------:R-:W2:Y:S01]  /*fcc0*/  LDL.LU R2, [R1+0x1c] ;  /* 0x00001c0001027983 */ /* 0x000ea20000300800 */
        /* <DEDUP_REMOVED lines=10> */
[----:B------:R1:W-:Y:S02]  /*fd70*/  MUFU.EX2 R46, R0 ;  /* 0x00000000002e7308 */ /* 0x0003e40000000800 */
        /* <DEDUP_REMOVED lines=16> */
[----:B------:R-:W3:Y:S01]  /*fe80*/  LDL.LU R45, [R1+0xd4] ;  /* 0x0000d400012d7983 */ /* 0x000ee20000300800 */
[----:B------:R-:W-:Y:S01]  /*fe90*/  HMMA.16816.F32.BF16 R84, R8, R16, R148 ;  /* 0x000000100854723c */ /* 0x000fe20000041894 */
[----:B------:R-:W-:Y:S01]  /*fea0*/  MOV R142, R101 ;  /* 0x00000065008e7202 */ /* 0x000fe20000000f00 */
[----:B------:R-:W-:-:S02]  /*feb0*/  IMAD.MOV.U32 R143, RZ, RZ, R102 ;  /* 0x000000ffff8f7224 */ /* 0x000fc400078e0066 */
[----:B--2---:R-:W-:-:S04]  /*fec0*/  FFMA.FTZ R2, R2, UR4, -R28 ;  /* 0x0000000402027c23 */ /* 0x004fc8000801081c */
        /* <DEDUP_REMOVED lines=17> */
[----:B------:R1:W-:Y:S02]  /*ffe0*/  MUFU.EX2 R47, R0 ;  /* 0x00000000002f7308 */ /* 0x0003e40000000800 */
[----:B-1----:R-:W-:Y:S01]  /*fff0*/  FFMA.FTZ R0, R155, UR4, -R29 ;  /* 0x000000049b007c23 */ /* 0x002fe2000801081d */
        /* <DEDUP_REMOVED lines=34> */
[----:B---3--:R-:W-:Y:S02]  /*10220*/  MOV R251, R45 ;  /* 0x0000002d00fb7202 */ /* 0x008fe40000000f00 */
[----:B------:R-:W3:Y:S01]  /*10230*/  LDL.LU R45, [R1+0xcc] ;  /* 0x0000cc00012d7983 */ /* 0x000ee20000300800 */
[----:B------:R1:W-:Y:S01]  /*10240*/  MUFU.EX2 R43, R0 ;  /* 0x00000000002b7308 */ /* 0x0003e20000000800 */
[----:B------:R-:W-:Y:S01]  /*10250*/  HMMA.16816.F32.BF16 R136, R8, R20, R188 ;  /* 0x000000140888723c */ /* 0x000fe200000418bc */
[----:B------:R-:W-:Y:S01]  /*10260*/  IMAD.MOV.U32 R5, RZ, RZ, R155 ;  /* 0x000000ffff057224 */ /* 0x000fe200078e009b */
[----:B------:R-:W-:Y:S01]  /*10270*/  MOV R7, R156 ;  /* 0x0000009c00077202 */ /* 0x000fe20000000f00 */
[----:B------:R-:W-:Y:S01]  /*10280*/  FFMA.FTZ R3, R3, UR4, -R29 ;  /* 0x0000000403037c23 */ /* 0x000fe2000801081d */
[----:B------:R-:W-:Y:S01]  /*10290*/  MOV R152, R157 ;  /* 0x0000009d00987202 */ /* 0x000fe20000000f00 */
[----:B------:R-:W-:-:S03]  /*102a0*/  IMAD.MOV.U32 R153, RZ, RZ, R158 ;  /* 0x000000ffff997224 */ /* 0x000fc600078e009e */
[----:B------:R-:W-:Y:S01]  /*102b0*/  HMMA.16816.F32.BF16 R60, R8, R22, R176 ;  /* 0x00000016083c723c */ /* 0x000fe200000418b0 */
[----:B-1----:R-:W-:-:S07]  /*102c0*/  FFMA.FTZ R0, R154, UR4, -R29 ;  /* 0x000000049a007c23 */ /* 0x002fce000801081d */
[C---:B------:R-:W-:Y:S01]  /*102d0*/  HMMA.16816.F32.BF16 R116, R8.reuse, R24, R116 ;  /* 0x000000180874723c */ /* 0x040fe20000041874 */
[----:B------:R-:W-:Y:S01]  /*102e0*/  MOV R154, R159 ;  /* 0x0000009f009a7202 */ /* 0x000fe20000000f00 */
[----:B------:R-:W-:Y:S06]  /*102f0*/  LDSM.16.MT88.4 R188, [R36+0x1800] ;  /* 0x0018000024bc783b */ /* 0x000fec0000004200 */
[----:B------:R-:W-:Y:S01]  /*10300*/  HMMA.16816.F32.BF16 R20, R8, R18, R144 ;  /* 0x000000120814723c */ /* 0x000fe20000041890 */
        /* <DEDUP_REMOVED lines=10> */
[----:B------:R-:W1:Y:S01]  /*103b0*/  LDSM.16.MT88.4 R172, [R40+0xd800] ;  /* 0x00d8000028ac783b */ /* 0x000e620000004200 */
[----:B------:R-:W-:Y:S02]  /*103c0*/  MOV R140, R34 ;  /* 0x00000022008c7202 */ /* 0x000fe40000000f00 */
[----:B------:R-:W-:Y:S01]  /*103d0*/  MOV R99, R52 ;  /* 0x0000003400637202 */ /* 0x000fe20000000f00 */
[----:B------:R2:W5:Y:S01]  /*103e0*/  LDL.LU R34, [R1+0xc8] ;  /* 0x0000c80001227983 */ /* 0x0005620000300800 */
[----:B------:R-:W-:Y:S01]  /*103f0*/  MOV R83, R103 ;  /* 0x0000006700537202 */ /* 0x000fe20000000f00 */
[C---:B------:R-:W-:Y:S01]  /*10400*/  HMMA.16816.F32.BF16 R52, R8.reuse, R14, R112 ;  /* 0x0000000e0834723c */ /* 0x040fe20000041870 */
[----:B------:R-:W-:Y:S01]  /*10410*/  MUFU.EX2 R15, R3 ;  /* 0x00000003000f7308 */ /* 0x000fe20000000800 */
[----:B------:R-:W-:Y:S06]  /*10420*/  LDSM.16.MT88.4 R112, [R36+0x3800] ;  /* 0x003800002470783b */ /* 0x000fec0000004200 */
[----:B------:R-:W-:Y:S01]  /*10430*/  HMMA.16816.F32.BF16 R100, R8, R12, R124 ;  /* 0x0000000c0864723c */ /* 0x000fe2000004187c */
[----:B---3--:R-:W-:-:S02]  /*10440*/  FFMA.FTZ R2, R45, UR4, -R29 ;  /* 0x000000042d027c23 */ /* 0x008fc4000801081d */
[----:B------:R3:W-:Y:S04]  /*10450*/  MUFU.EX2 R29, R0 ;  /* 0x00000000001d7308 */ /* 0x0007e80000000800 */
[----:B------:R4:W-:Y:S01]  /*10460*/  MUFU.EX2 R16, R2 ;  /* 0x0000000200107308 */ /* 0x0009e20000000800 */
[----:B---3--:R-:W-:Y:S01]  /*10470*/  FFMA.FTZ R0, R5, UR4, -R30 ;  /* 0x0000000405007c23 */ /* 0x008fe2000801081e */
[----:B------:R-:W-:Y:S01]  /*10480*/  IMAD.MOV.U32 R5, RZ, RZ, R7 ;  /* 0x000000ffff057224 */ /* 0x000fe200078e0007 */
[----:B------:R-:W-:Y:S02]  /*10490*/  MOV R7, R152 ;  /* 0x0000009800077202 */ /* 0x000fe40000000f00 */
[----:B------:R-:W-:Y:S01]  /*104a0*/  MOV R152, R153 ;  /* 0x0000009900987202 */ /* 0x000fe20000000f00 */
[----:B------:R-:W-:-:S02]  /*104b0*/  IMAD.MOV.U32 R153, RZ, RZ, R154 ;  /* 0x000000ffff997224 */ /* 0x000fc400078e009a */
[----:B----4-:R-:W-:Y:S01]  /*104c0*/  FFMA.FTZ R2, R5, UR4, -R30 ;  /* 0x0000000405027c23 */ /* 0x010fe2000801081e */
[----:B------:R-:W-:Y:S02]  /*104d0*/  MOV R154, R155 ;  /* 0x0000009b009a7202 */ /* 0x000fe40000000f00 */
[----:B------:R-:W-:Y:S01]  /*104e0*/  MOV R5, R7 ;  /* 0x0000000700057202 */ /* 0x000fe20000000f00 */
[----:B------:R-:W-:Y:S01]  /*104f0*/  IMAD.MOV.U32 R7, RZ, RZ, R152 ;  /* 0x000000ffff077224 */ /* 0x000fe200078e0098 */
[----:B------:R-:W-:Y:S01]  /*10500*/  MOV R155, R156 ;  /* 0x0000009c009b7202 */ /* 0x000fe20000000f00 */
[----:B------:R-:W-:Y:S01]  /*10510*/  IMAD.MOV.U32 R156, RZ, RZ, R157 ;  /* 0x000000ffff9c7224 */ /* 0x000fe200078e009d */
[----:B------:R-:W-:Y:S01]  /*10520*/  MOV R157, R158 ;  /* 0x0000009e009d7202 */ /* 0x000fe20000000f00 */
[----:B------:R3:W-:Y:S01]  /*10530*/  MUFU.EX2 R25, R0 ;  /* 0x0000000000197308 */ /* 0x0007e20000000800 */
        /* <DEDUP_REMOVED lines=14> */
[----:B------:R-:W-:Y:S02]  /*10620*/  MOV R171, R140 ;  /* 0x0000008c00ab7202 */ /* 0x000fe40000000f00 */
        /* <DEDUP_REMOVED lines=35> */
[----:B---3--:R-:W-:Y:S01]  /*10860*/  FFMA.FTZ R0, R7, UR4, -R31 ;  /* 0x0000000407007c23 */ /* 0x008fe2000801081f */
        /* <DEDUP_REMOVED lines=13> */
[----:B------:R3:W4:Y:S01]  /*10940*/  MUFU.EX2 R13, R2 ;  /* 0x00000002000d7308 */ /* 0x0007220000000800 */
[----:B------:R-:W-:Y:S01]  /*10950*/  MOV R154, R155 ;  /* 0x0000009b009a7202 */ /* 0x000fe20000000f00 */
[----:B------:R-:W-:Y:S01]  /*10960*/  IMAD.MOV.U32 R155, RZ, RZ, R156 ;  /* 0x000000ffff9b7224 */ /* 0x000fe200078e009c */
[----:B------:R-:W-:Y:S01]  /*10970*/  MOV R141, R80 ;  /* 0x00000050008d7202 */ /* 0x000fe20000000f00 */
[----:B------:R-:W-:Y:S01]  /*10980*/  IMAD.MOV.U32 R80, RZ, RZ, R81 ;  /* 0x000000ffff507224 */ /* 0x000fe200078e0051 */
[----:B------:R-:W-:Y:S01]  /*10990*/  MOV R168, R169 ;  /* 0x000000a900a87202 */ /* 0x000fe20000000f00 */
[----:B------:R2:W5:Y:S01]  /*109a0*/  LDL.LU R32, [R1+0xc0] ;  /* 0x0000c00001207983 */ /* 0x0005620000300800 */
        /* <DEDUP_REMOVED lines=17> */
[----:B---3--:R-:W-:Y:S01]  /*10ac0*/  FFMA.FTZ R2, R5, UR4, -R31 ;  /* 0x0000000405027c23 */ /* 0x008fe2000801081f */
[----:B------:R-:W-:Y:S01]  /*10ad0*/  MOV R81, R82 ;  /* 0x0000005200517202 */ /* 0x000fe20000000f00 */
        /* <DEDUP_REMOVED lines=21> */
[----:B------:R3:W-:Y:S01]  /*10c30*/  MUFU.EX2 R24, R2 ;  /* 0x0000000200187308 */ /* 0x0007e20000000800 */
[----:B------:R2:W5:Y:S01]  /*10c40*/  LDL.LU R232, [R1+0xb4] ;  /* 0x0000b40001e87983 */ /* 0x0005620000300800 */
[----:B---3--:R-:W-:-:S03]  /*10c50*/  FFMA.FTZ R2, R5, UR4, -R31 ;  /* 0x0000000405027c23 */ /* 0x008fc6000801081f */
[----:B------:R-:W3:Y:S01]  /*10c60*/  LDL.LU R5, [R1+0x8c] ;  /* 0x00008c0001057983 */ /* 0x000ee20000300800 */
        /* <DEDUP_REMOVED lines=11> */
[----:B------:R-:W-:-:S02]  /*10d20*/  MOV R81, R82 ;  /* 0x0000005200517202 */ /* 0x000fc40000000f00 */
[----:B------:R-:W-:Y:S01]  /*10d30*/  MOV R82, R83 ;  /* 0x0000005300527202 */ /* 0x000fe20000000f00 */
[----:B------:R-:W-:Y:S01]  /*10d40*/  IMAD.MOV.U32 R83, RZ, RZ, R96 ;  /* 0x000000ffff537224 */ /* 0x000fe200078e0060 */
[----:B------:R-:W-:Y:S02]  /*10d50*/  MOV R96, R97 ;  /* 0x0000006100607202 */ /* 0x000fe40000000f00 */
[----:B------:R-:W-:Y:S01]  /*10d60*/  MOV R97, R98 ;  /* 0x0000006200617202 */ /* 0x000fe20000000f00 */
[----:B-1----:R-:W-:Y:S02]  /*10d70*/  FFMA.FTZ R3, R7, UR4, -R31 ;  /* 0x0000000407037c23 */ /* 0x002fe4000801081f */
[----:B------:R-:W1:Y:S01]  /*10d80*/  MUFU.EX2 R7, R0 ;  /* 0x0000000000077308 */ /* 0x000e620000000800 */
[----:B------:R-:W-:Y:S01]  /*10d90*/  IMAD.MOV.U32 R98, RZ, RZ, R99 ;  /* 0x000000ffff627224 */ /* 0x000fe200078e0063 */
[----:B------:R-:W-:Y:S02]  /*10da0*/  MOV R99, R204 ;  /* 0x000000cc00637202 */ /* 0x000fe40000000f00 */
[----:B------:R-:W-:Y:S01]  /*10db0*/  MOV R204, R205 ;  /* 0x000000cd00cc7202 */ /* 0x000fe20000000f00 */
[----:B------:R4:W-:Y:S01]  /*10dc0*/  MUFU.EX2 R12, R3 ;  /* 0x00000003000c7308 */ /* 0x0009e20000000800 */
[----:B------:R-:W-:Y:S01]  /*10dd0*/  IMAD.MOV.U32 R205, RZ, RZ, R234 ;  /* 0x000000ffffcd7224 */ /* 0x000fe200078e00ea */
[----:B------:R-:W-:Y:S01]  /*10de0*/  HMMA.16816.F32.BF16 R8, R8, R26, R128 ;  /* 0x0000001a0808723c */ /* 0x000fe20000041880 */
[----:B------:R-:W-:Y:S01]  /*10df0*/  MOV R45, R159 ;  /* 0x0000009f002d7202 */ /* 0x000fe20000000f00 */
[----:B------:R-:W-:Y:S01]  /*10e00*/  IMAD.MOV.U32 R31, RZ, RZ, R141 ;  /* 0x000000ffff1f7224 */ /* 0x000fe200078e008d */
[----:B------:R-:W-:Y:S01]  /*10e10*/  MOV R30, R140 ;  /* 0x0000008c001e7202 */ /* 0x000fe20000000f00 */
[----:B------:R-:W-:Y:S01]  /*10e20*/  IMAD.MOV.U32 R149, RZ, RZ, R204 ;  /* 0x000000ffff957224 */ /* 0x000fe200078e00cc */
[----:B------:R-:W-:Y:S01]  /*10e30*/  MOV R148, R205 ;  /* 0x000000cd00947202 */ /* 0x000fe20000000f00 */
[----:B------:R-:W-:-:S02]  /*10e40*/  IMAD.MOV.U32 R27, RZ, RZ, R82 ;  /* 0x000000ffff1b7224 */ /* 0x000fc400078e0052 */
[----:B----4-:R-:W-:Y:S02]  /*10e50*/  FADD.FTZ R3, R153, R6 ;  /* 0x0000000699037221 */ /* 0x010fe40000010000 */
[----:B------:R-:W4:Y:S01]  /*10e60*/  MUFU.EX2 R6, R2 ;  /* 0x0000000200067308 */ /* 0x000f220000000800 */
[----:B------:R-:W-:Y:S01]  /*10e70*/  MOV R26, R83 ;  /* 0x00000053001a7202 */ /* 0x000fe20000000f00 */
[----:B------:R-:W-:Y:S01]  /*10e80*/  IMAD.MOV.U32 R141, RZ, RZ, R97 ;  /* 0x000000ffff8d7224 */ /* 0x000fe200078e0061 */
[----:B------:R-:W-:Y:S02]  /*10e90*/  MOV R151, R96 ;  /* 0x0000006000977202 */ /* 0x000fe40000000f00 */
[----:B------:R-:W-:Y:S02]  /*10ea0*/  MOV R140, R98 ;  /* 0x00000062008c7202 */ /* 0x000fe40000000f00 */
[----:B------:R-:W-:Y:S02]  /*10eb0*/  MOV R150, R99 ;  /* 0x0000006300967202 */ /* 0x000fe40000000f00 */
[----:B------:R-:W2:Y:S01]  /*10ec0*/  LDSM.16.MT88.4 R96, [R40+0xf800] ;  /* 0x00f800002860783b */ /* 0x000ea20000004200 */
[----:B------:R-:W-:-:S02]  /*10ed0*/  F2FP.BF16.F32.PACK_AB R124, R13, R25 ;  /* 0x000000190d7c723e */ /* 0x000fc400000010ff */
[----:B-1----:R-:W-:Y:S02]  /*10ee0*/  F2FP.BF16.F32.PACK_AB R125, R7, R24 ;  /* 0x00000018077d723e */ /* 0x002fe400000010ff */
[----:B------:R-:W-:Y:S02]  /*10ef0*/  F2FP.BF16.F32.PACK_AB R126, R14, R28 ;  /* 0x0000001c0e7e723e */ /* 0x000fe400000010ff */
[----:B----4-:R-:W-:Y:S01]  /*10f00*/  F2FP.BF16.F32.PACK_AB R127, R6, R12 ;  /* 0x0000000c067f723e */ /* 0x010fe200000010ff */
[----:B------:R-:W-:Y:S01]  /*10f10*/  IMAD.MOV.U32 R178, RZ, RZ, R169 ;  /* 0x000000ffffb27224 */ /* 0x000fe200078e00a9 */
[----:B------:R-:W-:Y:S02]  /*10f20*/  MOV R179, R168 ;  /* 0x000000a800b37202 */ /* 0x000fe40000000f00 */
[----:B------:R-:W-:Y:S02]  /*10f30*/  MOV R176, R170 ;  /* 0x000000aa00b07202 */ /* 0x000fe40000000f00 */
[----:B------:R-:W-:-:S02]  /*10f40*/  MOV R177, R171 ;  /* 0x000000ab00b17202 */ /* 0x000fc40000000f00 */
[----:B------:R-:W-:Y:S01]  /*10f50*/  HMMA.16816.F32.BF16 R168, R124, R174, R56 ;  /* 0x000000ae7ca8723c */ /* 0x000fe20000041838 */
[----:B------:R-:W-:Y:S01]  /*10f60*/  IMAD.MOV.U32 R59, RZ, RZ, R200 ;  /* 0x000000ffff3b7224 */ /* 0x000fe200078e00c8 */
[----:B------:R-:W-:Y:S01]  /*10f70*/  MOV R58, R201 ;  /* 0x000000c9003a7202 */ /* 0x000fe20000000f00 */
[----:B------:R-:W-:Y:S01]  /*10f80*/  IMAD.MOV.U32 R56, RZ, RZ, R203 ;  /* 0x000000ffff387224 */ /* 0x000fe200078e00cb */
[----:B------:R-:W-:-:S04]  /*10f90*/  MOV R57, R202 ;  /* 0x000000ca00397202 */ /* 0x000fc80000000f00 */
[C---:B------:R-:W-:Y:S08]  /*10fa0*/  HMMA.16816.F32.BF16 R164, R124.reuse, R172, R164 ;  /* 0x000000ac7ca4723c */ /* 0x040ff000000418a4 */
[C---:B------:R-:W-:Y:S08]  /*10fb0*/  HMMA.16816.F32.BF16 R180, R124.reuse, R188, R180 ;  /* 0x000000bc7cb4723c */ /* 0x040ff000000418b4 */
[C---:B------:R-:W-:Y:S08]  /*10fc0*/  HMMA.16816.F32.BF16 R184, R124.reuse, R190, R184 ;  /* 0x000000be7cb8723c */ /* 0x040ff000000418b8 */
[C---:B--2---:R-:W-:Y:S08]  /*10fd0*/  HMMA.16816.F32.BF16 R88, R124.reuse, R96, R88 ;  /* 0x000000607c58723c */ /* 0x044ff00000041858 */
[C---:B------:R-:W-:Y:S08]  /*10fe0*/  HMMA.16816.F32.BF16 R92, R124.reuse, R98, R92 ;  /* 0x000000627c5c723c */ /* 0x040ff0000004185c */
[C---:B------:R-:W-:Y:S08]  /*10ff0*/  HMMA.16816.F32.BF16 R104, R124.reuse, R112, R104 ;  /* 0x000000707c68723c */ /* 0x040ff00000041868 */
[----:B------:R-:W-:Y:S01]  /*11000*/  HMMA.16816.F32.BF16 R108, R124, R114, R108 ;  /* 0x000000727c6c723c */ /* 0x000fe2000004186c */
[----:B------:R-:W-:-:S02]  /*11010*/  F2FP.BF16.F32.PACK_AB R128, R17, R46 ;  /* 0x0000002e1180723e */ /* 0x000fc400000010ff */
[----:B------:R-:W-:Y:S02]  /*11020*/  F2FP.BF16.F32.PACK_AB R129, R15, R43 ;  /* 0x0000002b0f81723e */ /* 0x000fe400000010ff */
[----:B------:R-:W-:Y:S02]  /*11030*/  F2FP.BF16.F32.PACK_AB R130, R18, R47 ;  /* 0x0000002f1282723e */ /* 0x000fe400000010ff */
[----:B------:R-:W-:Y:S01]  /*11040*/  F2FP.BF16.F32.PACK_AB R131, R16, R29 ;  /* 0x0000001d1083723e */ /* 0x000fe200000010ff */
[----:B------:R-:W2:Y:S06]  /*11050*/  S2R R234, SR_TID.X ;  /* 0x0000000000ea7919 */ /* 0x000eac0000002100 */
        /* <DEDUP_REMOVED lines=8> */
[----:B------:R3:W5:Y:S01]  /*110e0*/  LDL.LU R230, [R1+0xb0] ;  /* 0x0000b00001e67983 */ /* 0x0007620000300800 */
[----:B------:R-:W-:-:S03]  /*110f0*/  MOV R152, R132 ;  /* 0x0000008400987202 */ /* 0x000fc60000000f00 */
[----:B------:R-:W-:Y:S01]  /*11100*/  FADD.FTZ R5, R5, R42 ;  /* 0x0000002a05057221 */ /* 0x000fe20000010000 */
[----:B------:R-:W-:Y:S01]  /*11110*/  FADD.FTZ R19, R154, R0 ;  /* 0x000000009a137221 */ /* 0x000fe20000010000 */
[----:B------:R-:W-:Y:S01]  /*11120*/  FADD.FTZ R4, R152, R41 ;  /* 0x0000002998047221 */ /* 0x000fe20000010000 */
[----:B------:R-:W-:Y:S01]  /*11130*/  FADD.FTZ R0, R157, R3 ;  /* 0x000000039d007221 */ /* 0x000fe20000010000 */
[----:B------:R-:W-:Y:S01]  /*11140*/  FADD.FTZ R5, R155, R5 ;  /* 0x000000059b057221 */ /* 0x000fe20000010000 */
[----:B------:R-:W-:Y:S02]  /*11150*/  IMAD.MOV.U32 R155, RZ, RZ, R158 ;  /* 0x000000ffff9b7224 */ /* 0x000fe400078e009e */
[----:B------:R-:W-:Y:S01]  /*11160*/  FADD.FTZ R2, R156, R4 ;  /* 0x000000049c027221 */ /* 0x000fe20000010000 */
[----:B------:R-:W-:Y:S01]  /*11170*/  MOV R3, R206 ;  /* 0x000000ce00037202 */ /* 0x000fe20000000f00 */
[----:B------:R-:W-:Y:S01]  /*11180*/  IMAD.MOV.U32 R4, RZ, RZ, R207 ;  /* 0x000000ffff047224 */ /* 0x000fe200078e00cf */
[----:B------:R-:W-:Y:S01]  /*11190*/  MOV R42, R80 ;  /* 0x00000050002a7202 */ /* 0x000fe20000000f00 */
[----:B------:R-:W1:Y:S01]  /*111a0*/  LDSM.16.MT88.4 R156, [R44+0xd800] ;  /* 0x00d800002c9c783b */ /* 0x000e620000004200 */
[----:B------:R-:W-:-:S03]  /*111b0*/  MOV R41, R81 ;  /* 0x0000005100297202 */ /* 0x000fc60000000f00 */
[----:B------:R-:W4:Y:S04]  /*111c0*/  LDSM.16.MT88.4 R204, [R39+0x1800] ;  /* 0x0018000027cc783b */ /* 0x000f280000004200 */
[----:B------:R-:W2:Y:S04]  /*111d0*/  LDSM.16.MT88.4 R80, [R44+0xf800] ;  /* 0x00f800002c50783b */ /* 0x000ea80000004200 */
[----:B------:R-:W3:Y:S01]  /*111e0*/  LDSM.16.MT88.4 R36, [R39+0x3800] ;  /* 0x003800002724783b */ /* 0x000ee20000004200 */
[----:B------:R-:W-:-:S03]  /*111f0*/  MOV R40, R155 ;  /* 0x0000009b00287202 */ /* 0x000fc60000000f00 */
[----:B------:R1:W5:Y:S02]  /*11200*/  LDL.LU R132, [R1+0xac] ;  /* 0x0000ac0001847983 */ /* 0x0003640000300800 */
[C---:B-1----:R-:W-:Y:S08]  /*11210*/  HMMA.16816.F32.BF16 R144, R124.reuse, R156, R196 ;  /* 0x0000009c7c90723c */ /* 0x042ff000000418c4 */
[----:B----4-:R-:W-:Y:S01]  /*11220*/  HMMA.16816.F32.BF16 R200, R124, R206, R64 ;  /* 0x000000ce7cc8723c */ /* 0x010fe20000041840 */
[----:B------:R-:W-:-:S02]  /*11230*/  MOV R67, R3 ;  /* 0x0000000300437202 */ /* 0x000fc40000000f00 */
[----:B------:R-:W-:Y:S02]  /*11240*/  MOV R66, R4 ;  /* 0x0000000400427202 */ /* 0x000fe40000000f00 */
[----:B------:R-:W-:Y:S02]  /*11250*/  MOV R4, R149 ;  /* 0x0000009500047202 */ /* 0x000fe40000000f00 */
[----:B------:R-:W-:Y:S01]  /*11260*/  MOV R3, R150 ;  /* 0x0000009600037202 */ /* 0x000fe20000000f00 */
[----:B------:R-:W-:Y:S01]  /*11270*/  HMMA.16816.F32.BF16 R152, R124, R158, R192 ;  /* 0x0000009e7c98723c */ /* 0x000fe200000418c0 */
[----:B------:R-:W-:Y:S02]  /*11280*/  IMAD.MOV.U32 R64, RZ, RZ, R151 ;  /* 0x000000ffff407224 */ /* 0x000fe400078e0097 */
[----:B------:R-:W-:-:S05]  /*11290*/  FADD.FTZ R4, R4, R19 ;  /* 0x0000001304047221 */ /* 0x000fca0000010000 */
[----:B------:R-:W-:Y:S01]  /*112a0*/  HMMA.16816.F32.BF16 R196, R124, R204, R68 ;  /* 0x000000cc7cc4723c */ /* 0x000fe20000041844 */
[----:B------:R-:W-:-:S07]  /*112b0*/  FADD.FTZ R3, R3, R5 ;  /* 0x0000000503037221 */ /* 0x000fce0000010000 */
[C---:B--2---:R-:W-:Y:S08]  /*112c0*/  HMMA.16816.F32.BF16 R72, R124.reuse, R80, R72 ;  /* 0x000000507c48723c */ /* 0x044ff00000041848 */
[C---:B------:R-:W-:Y:S08]  /*112d0*/  HMMA.16816.F32.BF16 R76, R124.reuse, R82, R76 ;  /* 0x000000527c4c723c */ /* 0x040ff0000004184c */
[C---:B---3--:R-:W-:Y:S08]  /*112e0*/  HMMA.16816.F32.BF16 R120, R124.reuse, R36, R120 ;  /* 0x000000247c78723c */ /* 0x048ff00000041878 */
[----:B------:R-:W-:Y:S01]  /*112f0*/  HMMA.16816.F32.BF16 R124, R124, R38, R48 ;  /* 0x000000267c7c723c */ /* 0x000fe20000041830 */
[----:B------:R-:W-:-:S02]  /*11300*/  MOV R48, R176 ;  /* 0x000000b000307202 */ /* 0x000fc40000000f00 */
[----:B------:R-:W-:Y:S01]  /*11310*/  MOV R49, R177 ;  /* 0x000000b100317202 */ /* 0x000fe20000000f00 */
[----:B------:R-:W-:Y:S01]  /*11320*/  IMAD.MOV.U32 R50, RZ, RZ, R178 ;  /* 0x000000ffff327224 */ /* 0x000fe200078e00b2 */
[----:B------:R-:W-:Y:S01]  /*11330*/  MOV R51, R179 ;  /* 0x000000b300337202 */ /* 0x000fe20000000f00 */
        /* <DEDUP_REMOVED lines=51> */
[----:B------:R-:W-:-:S03]  /*11670*/  FADD.FTZ R0, R6, R0 ;  /* 0x0000000006007221 */ /* 0x000fc60000010000 */
        /* <DEDUP_REMOVED lines=14> */
[----:B------:R-:W-:Y:S01]  /*11760*/  MOV R134, R142 ;  /* 0x0000008e00867202 */ /* 0x000fe20000000f00 */
[----:B------:R-:W-:Y:S01]  /*11770*/  IMAD.MOV.U32 R137, RZ, RZ, R143 ;  /* 0x000000ffff897224 */ /* 0x000fe200078e008f */
[----:B------:R-:W-:-:S02]  /*11780*/  MOV R135, R251 ;  /* 0x000000fb00877202 */ /* 0x000fc40000000f00 */
[----:B------:R-:W-:Y:S01]  /*11790*/  MOV R136, R250 ;  /* 0x000000fa00887202 */ /* 0x000fe20000000f00 */
[----:B--2---:R-:W-:-:S14]  /*117a0*/  BRA.U !UP1, `(.L_x_539) ;  /* 0x0000007909247547 */ /* 0x004fdc000b800000 */
        /* <DEDUP_REMOVED lines=9> */
[----:B------:R-:W-:Y:S02]  /*11840*/  UIADD3 UR4, UPT, UPT, UR12, UR17, URZ ;  /* 0x000000110c047290 */ /* 0x000fe4000fffe0ff */
[----:B------:R-:W-:Y:S02]  /*11850*/  UIADD3 UR12, UPT, UPT, UR17, UR12, URZ ;  /* 0x0000000c110c7290 */ /* 0x000fe4000fffe0ff */
[----:B------:R-:W-:-:S02]  /*11860*/  ULEA.HI.X UR4, UR16, UR13, UR4, 0x6, UP0 ;  /* 0x0000000d10047291 */ /* 0x000fc400080f3404 */
[----:B------:R-:W-:Y:S01]  /*11870*/  ULEA UR15, UP0, UR8, UR7, 0x5 ;  /* 0x00000007080f7291 */ /* 0x000fe2000f8028ff */
[----:B------:R-:W-:-:S03]  /*11880*/  MOV R2, UR16 ;  /* 0x0000001000027c02 */ /* 0x000fc60008000f00 */
[----:B------:R-:W-:Y:S02]  /*11890*/  ULEA.HI.X UR8, UR8, UR4, UR9, 0x5, UP0 ;  /* 0x0000000408087291 */ /* 0x000fe400080f2c09 */
[----:B------:R-:W-:Y:S01]  /*118a0*/  UIADD3 UR14, UP0, UPT, UR7, UR14, URZ ;  /* 0x0000000e070e7290 */ /* 0x000fe2000ff1e0ff */
[----:B------:R-:W-:Y:S01]  /*118b0*/  MOV R0, UR12 ;  /* 0x0000000c00007c02 */ /* 0x000fe20008000f00 */
[----:B------:R-:W-:Y:S02]  /*118c0*/  IMAD.U32 R11, RZ, RZ, UR7 ;  /* 0x00000007ff0b7e24 */ /* 0x000fe4000f8e00ff */
[----:B------:R-:W-:Y:S01]  /*118d0*/  UIADD3.X UR13, UPT, UPT, UR4, UR13, URZ, UP0, !UPT ;  /* 0x0000000d040d7290 */ /* 0x000fe200087fe4ff */
[----:B------:R-:W-:Y:S01]  /*118e0*/  IMAD.U32 R3, RZ, RZ, UR17 ;  /* 0x00000011ff037e24 */ /* 0x000fe2000f8e00ff */
[----:B------:R-:W-:Y:S01]  /*118f0*/  MOV R3, UR4 ;  /* 0x0000000400037c02 */ /* 0x000fe20008000f00 */
[C---:B-----5:R-:W-:Y:S01]  /*11900*/  IMAD.SHL.U32 R233, R234.reuse, 0x20, RZ ;  /* 0x00000020eae97824 */ /* 0x060fe200078e00ff */
[----:B------:R-:W-:Y:S01]  /*11910*/  SHF.R.U32.HI R232, RZ, 0x1, R234 ;  /* 0x00000001ffe87819 */ /* 0x000fe200000116ea */
[----:B------:R-:W-:Y:S01]  /*11920*/  IMAD.U32 R9, RZ, RZ, UR14 ;  /* 0x0000000eff097e24 */ /* 0x000fe2000f8e00ff */
[----:B------:R-:W-:Y:S01]  /*11930*/  SHF.L.U32 R142, R234, 0x6, RZ ;  /* 0x00000006ea8e7819 */ /* 0x000fe200000006ff */
[----:B------:R-:W-:Y:S01]  /*11940*/  IMAD.U32 R7, RZ, RZ, UR13 ;  /* 0x0000000dff077e24 */ /* 0x000fe2000f8e00ff */
[----:B------:R-:W-:Y:S01]  /*11950*/  LOP3.LUT R233, R233, 0x7c00, RZ, 0xc0, !PT ;  /* 0x00007c00e9e97812 */ /* 0x000fe200078ec0ff */
[----:B------:R-:W1:Y:S01]  /*11960*/  LDCU UR4, c[0x0][0x50c] ;  /* 0x0000a180ff0477ac */ /* 0x000e620008000800 */
[----:B------:R-:W-:-:S02]  /*11970*/  MOV R10, UR15 ;  /* 0x0000000f000a7c02 */ /* 0x000fc40008000f00 */
[----:B------:R-:W-:Y:S02]  /*11980*/  LOP3.LUT R16, R232, 0x8, RZ, 0xc0, !PT ;  /* 0x00000008e8107812 */ /* 0x000fe400078ec0ff */
[----:B------:R-:W-:Y:S01]  /*11990*/  MOV R12, UR8 ;  /* 0x00000008000c7c02 */ /* 0x000fe20008000f00 */
[----:B------:R-:W-:Y:S01]  /*119a0*/  BAR.SYNC.DEFER_BLOCKING 0x0 ;  /* 0x0000000000007b1d */ /* 0x000fe20000010000 */
[----:B--2---:R-:W-:-:S04]  /*119b0*/  LEA R4, P1, R2, R143, 0x7 ;  /* 0x0000008f02047211 */ /* 0x004fc800078238ff */
[-C--:B---3--:R-:W-:Y:S02]  /*119c0*/  LEA.HI.X R5, R2, R250.reuse, R0, 0x7, P1 ;  /* 0x000000fa02057211 */ /* 0x088fe400008f3c00 */
        /* <DEDUP_REMOVED lines=70> */
[C---:B------:R-:W-:Y:S08]  /*11e30*/  HMMA.16816.F32.BF16 R220, R8.reuse, R42, RZ ;  /* 0x0000002a08dc723c */ /* 0x040ff000000418ff */
[----:B------:R-:W-:Y:S03]  /*11e40*/  HMMA.16816.F32.BF16 R212, R8, R30, RZ ;  /* 0x0000001e08d4723c */ /* 0x000fe600000418ff */
[----:B------:R-:W-:Y:S01]  /*11e50*/  IMAD.MOV.U32 R135, RZ, RZ, R240 ;  /* 0x000000ffff877224 */ /* 0x000fe200078e00f0 */
[----:B------:R-:W-:Y:S01]  /*11e60*/  MOV R134, R241 ;  /* 0x000000f100867202 */ /* 0x000fe20000000f00 */
[----:B------:R-:W-:Y:S01]  /*11e70*/  IMAD.MOV.U32 R133, RZ, RZ, R242 ;  /* 0x000000ffff857224 */ /* 0x000fe200078e00f2 */
[----:B------:R-:W-:-:S02]  /*11e80*/  MOV R17, R243 ;  /* 0x000000f300117202 */ /* 0x000fc40000000f00 */
[C---:B-1----:R-:W-:Y:S08]  /*11e90*/  HMMA.16816.F32.BF16 R240, R4.reuse, R52, R64 ;  /* 0x0000003404f0723c */ /* 0x042ff00000041840 */
[----:B------:R-:W-:Y:S08]  /*11ea0*/  HMMA.16816.F32.BF16 R64, R4, R58, R216 ;  /* 0x0000003a0440723c */ /* 0x000ff000000418d8 */
[C---:B------:R-:W-:Y:S08]  /*11eb0*/  HMMA.16816.F32.BF16 R140, R8.reuse, R40, RZ ;  /* 0x00000028088c723c */ /* 0x040ff000000418ff */
[C---:B------:R-:W-:Y:S08]  /*11ec0*/  HMMA.16816.F32.BF16 R208, R8.reuse, R24, RZ ;  /* 0x0000001808d0723c */ /* 0x040ff000000418ff */
[----:B------:R-:W-:Y:S01]  /*11ed0*/  HMMA.16816.F32.BF16 R60, R8, R26, RZ ;  /* 0x0000001a083c723c */ /* 0x000fe200000418ff */
[----:B------:R-:W1:Y:S07]  /*11ee0*/  LDSM.16.M88.4 R8, [R19] ;  /* 0x000000001308783b */ /* 0x000e6e0000000200 */
[----:B------:R-:W-:Y:S01]  /*11ef0*/  HMMA.16816.F32.BF16 R136, R4, R22, R220 ;  /* 0x000000160488723c */ /* 0x000fe200000418dc */
[----:B------:R-:W-:Y:S01]  /*11f00*/  IMAD.MOV.U32 R47, RZ, RZ, R64 ;  /* 0x000000ffff2f7224 */ /* 0x000fe200078e0040 */
[----:B------:R-:W-:Y:S01]  /*11f10*/  MOV R46, R65 ;  /* 0x00000041002e7202 */ /* 0x000fe20000000f00 */
[----:B------:R-:W-:Y:S01]  /*11f20*/  IMAD.MOV.U32 R45, RZ, RZ, R66 ;  /* 0x000000ffff2d7224 */ /* 0x000fe200078e0042 */
[----:B------:R-:W-:-:S04]  /*11f30*/  MOV R18, R67 ;  /* 0x0000004300127202 */ /* 0x000fc80000000f00 */
[----:B------:R-:W-:Y:S01]  /*11f40*/  HMMA.16816.F32.BF16 R64, R4, R54, R212 ;  /* 0x000000360440723c */ /* 0x000fe200000418d4 */
[----:B------:R-:W-:Y:S01]  /*11f50*/  IMAD.MOV.U32 R216, RZ, RZ, R135 ;  /* 0x000000ffffd87224 */ /* 0x000fe200078e0087 */
[----:B------:R-:W-:-:S06]  /*11f60*/  MOV R217, R134 ;  /* 0x0000008600d97202 */ /* 0x000fcc0000000f00 */
[C---:B------:R-:W-:Y:S03]  /*11f70*/  HMMA.16816.F32.BF16 R224, R4.reuse, R20, R140 ;  /* 0x0000001404e0723c */ /* 0x040fe6000004188c */
[----:B------:R-:W-:Y:S01]  /*11f80*/  IMAD.MOV.U32 R237, RZ, RZ, R136 ;  /* 0x000000ffffed7224 */ /* 0x000fe200078e0088 */
[----:B------:R-:W-:Y:S01]  /*11f90*/  MOV R236, R137 ;  /* 0x0000008900ec7202 */ /* 0x000fe20000000f00 */
[----:B------:R-:W-:Y:S01]  /*11fa0*/  IMAD.MOV.U32 R235, RZ, RZ, R138 ;  /* 0x000000ffffeb7224 */ /* 0x000fe200078e008a */
[----:B------:R-:W-:Y:S02]  /*11fb0*/  MOV R231, R139 ;  /* 0x0000008b00e77202 */ /* 0x000fe40000000f00 */
[----:B------:R-:W-:Y:S01]  /*11fc0*/  HMMA.16816.F32.BF16 R244, R4, R48, R208 ;  /* 0x0000003004f4723c */ /* 0x000fe200000418d0 */
[----:B------:R-:W-:-:S07]  /*11fd0*/  IMAD.MOV.U32 R218, RZ, RZ, R133 ;  /* 0x000000ffffda7224 */ /* 0x000fce00078e0085 */
[----:B------:R-:W-:Y:S01]  /*11fe0*/  HMMA.16816.F32.BF16 R220, R4, R50, R60 ;  /* 0x0000003204dc723c */ /* 0x000fe2000004183c */
[----:B------:R-:W-:-:S07]  /*11ff0*/  IMAD.MOV.U32 R228, RZ, RZ, R64 ;  /* 0x000000ffffe47224 */ /* 0x000fce00078e0040 */
[----:B------:R-:W-:Y:S01]  /*12000*/  HMMA.16816.F32.BF16 R136, R12, R40, RZ ;  /* 0x000000280c88723c */ /* 0x000fe200000418ff */
[----:B------:R-:W-:Y:S01]  /*12010*/  MOV R135, R65 ;  /* 0x0000004100877202 */ /* 0x000fe20000000f00 */
[----:B------:R-:W-:-:S06]  /*12020*/  IMAD.MOV.U32 R134, RZ, RZ, R66 ;  /* 0x000000ffff867224 */ /* 0x000fcc00078e0042 */
[----:B------:R-:W-:Y:S01]  /*12030*/  HMMA.16816.F32.BF16 R4, R12, R24, RZ ;  /* 0x000000180c04723c */ /* 0x000fe200000418ff */
[----:B------:R-:W-:-:S07]  /*12040*/  MOV R133, R67 ;  /* 0x0000004300857202 */ /* 0x000fce0000000f00 */
[C---:B------:R-:W-:Y:S08]  /*12050*/  HMMA.16816.F32.BF16 R40, R12.reuse, R42, RZ ;  /* 0x0000002a0c28723c */ /* 0x040ff000000418ff */
[C---:B------:R-:W-:Y:S08]  /*12060*/  HMMA.16816.F32.BF16 R64, R12.reuse, R36, RZ ;  /* 0x000000240c40723c */ /* 0x040ff000000418ff */
[----:B------:R-:W-:Y:S01]  /*12070*/  HMMA.16816.F32.BF16 R60, R12, R28, RZ ;  /* 0x0000001c0c3c723c */ /* 0x000fe200000418ff */
[----:B------:R-:W-:-:S07]  /*12080*/  MOV R219, R17 ;  /* 0x0000001100db7202 */ /* 0x000fce0000000f00 */
[C---:B------:R-:W-:Y:S08]  /*12090*/  HMMA.16816.F32.BF16 R36, R12.reuse, R38, RZ ;  /* 0x000000260c24723c */ /* 0x040ff000000418ff */
[C---:B------:R-:W-:Y:S08]  /*120a0*/  HMMA.16816.F32.BF16 R140, R12.reuse, R30, RZ ;  /* 0x0000001e0c8c723c */ /* 0x040ff000000418ff */
[----:B------:R-:W-:Y:S01]  /*120b0*/  HMMA.16816.F32.BF16 R24, R12, R26, RZ ;  /* 0x0000001a0c18723c */ /* 0x000fe200000418ff */
[----:B------:R-:W-:Y:S01]  /*120c0*/  IMAD.IADD R0, R0, 0x1, R252 ;  /* 0x0000000100007824 */ /* 0x000fe200078e02fc */
[----:B------:R-:W-:-:S05]  /*120d0*/  IADD3 R17, PT, PT, R252, R16, RZ ;  /* 0x00000010fc117210 */ /* 0x000fca0007ffe0ff */
[----:B------:R-:W-:Y:S01]  /*120e0*/  LDSM.16.M88.4 R12, [R17] ;  /* 0x00000000110c783b */ /* 0x000fe20000000200 */
[C---:B-1----:R-:W-:Y:S08]  /*120f0*/  HMMA.16816.F32.BF16 R28, R8.reuse, R20, R136 ;  /* 0x00000014081c723c */ /* 0x042ff00000041888 */
[C---:B------:R-:W-:Y:S01]  /*12100*/  HMMA.16816.F32.BF16 R248, R8.reuse, R48, R4 ;  /* 0x0000003008f8723c */ /* 0x040fe20000041804 */
[----:B------:R-:W-:Y:S07]  /*12110*/  LDSM.16.M88.4 R4, [R17+0x2000] ;  /* 0x002000001104783b */ /* 0x000fee0000000200 */
[C---:B------:R-:W-:Y:S01]  /*12120*/  HMMA.16816.F32.BF16 R40, R8.reuse, R22, R40 ;  /* 0x000000160828723c */ /* 0x040fe20000041828 */
[----:B------:R-:W1:Y:S07]  /*12130*/  LDSM.16.M88.4 R20, [R0+0x8000] ;  /* 0x008000000014783b */ /* 0x000e6e0000000200 */
[C---:B------:R-:W-:Y:S08]  /*12140*/  HMMA.16816.F32.BF16 R212, R8.reuse, R56, R64 ;  /* 0x0000003808d4723c */ /* 0x040ff00000041840 */
[C---:B------:R-:W-:Y:S08]  /*12150*/  HMMA.16816.F32.BF16 R208, R8.reuse, R52, R60 ;  /* 0x0000003408d0723c */ /* 0x040ff0000004183c */
[C---:B------:R-:W-:Y:S01]  /*12160*/  HMMA.16816.F32.BF16 R56, R8.reuse, R58, R36 ;  /* 0x0000003a0838723c */ /* 0x040fe20000041824 */
[----:B------:R-:W2:Y:S07]  /*12170*/  LDSM.16.M88.4 R36, [R0+0x9800] ;  /* 0x009800000024783b */ /* 0x000eae0000000200 */
[C---:B------:R-:W-:Y:S08]  /*12180*/  HMMA.16816.F32.BF16 R52, R8.reuse, R54, R140 ;  /* 0x000000360834723c */ /* 0x040ff0000004188c */
[----:B------:R-:W-:Y:S01]  /*12190*/  HMMA.16816.F32.BF16 R60, R8, R50, R24 ;  /* 0x00000032083c723c */ /* 0x000fe20000041818 */
[----:B------:R-:W3:Y:S04]  /*121a0*/  LDSM.16.M88.4 R8, [R0+0x8800] ;  /* 0x008800000008783b */ /* 0x000ee80000000200 */
[----:B------:R-:W4:Y:S01]  /*121b0*/  LDSM.16.M88.4 R24, [R0+0x9000] ;  /* 0x009000000018783b */ /* 0x000f220000000200 */
[----:B------:R-:W-:Y:S01]  /*121c0*/  IMAD.MOV.U32 R140, RZ, RZ, R237 ;  /* 0x000000ffff8c7224 */ /* 0x000fe200078e00ed */
[----:B------:R-:W-:Y:S01]  /*121d0*/  MOV R141, R236 ;  /* 0x000000ec008d7202 */ /* 0x000fe20000000f00 */
        /* <DEDUP_REMOVED lines=12> */
[C---:B--2---:R-:W-:Y:S08]  /*122a0*/  HMMA.16816.F32.BF16 R244, R4.reuse, R36, R244 ;  /* 0x0000002404f4723c */ /* 0x044ff000000418f4 */
[C---:B---3--:R-:W-:Y:S08]  /*122b0*/  HMMA.16816.F32.BF16 R216, R4.reuse, R8, R216 ;  /* 0x0000000804d8723c */ /* 0x048ff000000418d8 */
[C---:B----4-:R-:W-:Y:S08]  /*122c0*/  HMMA.16816.F32.BF16 R240, R4.reuse, R24, R240 ;  /* 0x0000001804f0723c */ /* 0x050ff000000418f0 */
[C---:B------:R-:W-:Y:S08]  /*122d0*/  HMMA.16816.F32.BF16 R224, R4.reuse, R10, R224 ;  /* 0x0000000a04e0723c */ /* 0x040ff000000418e0 */
[C---:B------:R-:W-:Y:S08]  /*122e0*/  HMMA.16816.F32.BF16 R48, R4.reuse, R26, R48 ;  /* 0x0000001a0430723c */ /* 0x040ff00000041830 */
[----:B------:R-:W-:Y:S01]  /*122f0*/  HMMA.16816.F32.BF16 R4, R4, R38, R220 ;  /* 0x000000260404723c */ /* 0x000fe200000418dc */
[----:B------:R-:W-:-:S15]  /*12300*/  MOV R18, R247 ;  /* 0x000000f700127202 */ /* 0x000fde0000000f00 */
[----:B------:R-:W-:-:S03]  /*12310*/  NOP ;  /* 0x0000000000007918 */ /* 0x000fc60000000000 */
[----:B------:R-:W-:Y:S01]  /*12320*/  IMAD.MOV.U32 R231, RZ, RZ, R4 ;  /* 0x000000ffffe77224 */ /* 0x000fe200078e0004 */
[----:B------:R-:W-:Y:S01]  /*12330*/  MOV R228, R5 ;  /* 0x0000000500e47202 */ /* 0x000fe20000000f00 */
[----:B------:R-:W-:Y:S01]  /*12340*/  IMAD.MOV.U32 R135, RZ, RZ, R6 ;  /* 0x000000ffff877224 */ /* 0x000fe200078e0006 */
[----:B------:R-:W-:Y:S02]  /*12350*/  MOV R134, R7 ;  /* 0x0000000700867202 */ /* 0x000fe40000000f00 */
[C---:B------:R-:W-:Y:S08]  /*12360*/  HMMA.16816.F32.BF16 R4, R12.reuse, R22, R40 ;  /* 0x000000160c04723c */ /* 0x040ff00000041828 */
[----:B------:R-:W-:Y:S01]  /*12370*/  HMMA.16816.F32.BF16 R220, R12, R10, R56 ;  /* 0x0000000a0cdc723c */ /* 0x000fe20000041838 */
[----:B------:R-:W-:Y:S01]  /*12380*/  MOV R59, R18 ;  /* 0x00000012003b7202 */ /* 0x000fe20000000f00 */
[C---:B------:R-:W-:Y:S01]  /*12390*/  IMAD.IADD R18, R2.reuse, 0x1, R17 ;  /* 0x0000000102127824 */ /* 0x040fe200078e0211 */
[----:B------:R-:W-:-:S05]  /*123a0*/  IADD3 R2, PT, PT, R2, R0, RZ ;  /* 0x0000000002027210 */ /* 0x000fca0007ffe0ff */
        /* <DEDUP_REMOVED lines=10> */
[----:B------:R-:W-:Y:S01]  /*12450*/  LDSM.16.M88.4 R4, [R18+0x2000] ;  /* 0x002000001204783b */ /* 0x000fe20000000200 */
[----:B------:R-:W-:-:S03]  /*12460*/  IMAD.MOV.U32 R58, RZ, RZ, R28 ;  /* 0x000000ffff3a7224 */ /* 0x000fc600078e001c */
[----:B------:R-:W1:Y:S01]  /*12470*/  LDSM.16.M88.4 R28, [R2+0x8000] ;  /* 0x00800000021c783b */ /* 0x000e620000000200 */
[C---:B------:R-:W-:Y:S03]  /*12480*/  HMMA.16816.F32.BF16 R244, R12.reuse, R8, R212 ;  /* 0x000000080cf4723c */ /* 0x040fe600000418d4 */
[----:B------:R-:W2:Y:S01]  /*12490*/  LDSM.16.M88.4 R8, [R18] ;  /* 0x000000001208783b */ /* 0x000ea20000000200 */
[----:B------:R-:W-:Y:S01]  /*124a0*/  IMAD.MOV.U32 R46, RZ, RZ, R48 ;  /* 0x000000ffff2e7224 */ /* 0x000fe200078e0030 */
[----:B------:R-:W-:Y:S01]  /*124b0*/  MOV R45, R49 ;  /* 0x00000031002d7202 */ /* 0x000fe20000000f00 */
[----:B------:R-:W-:Y:S01]  /*124c0*/  IMAD.MOV.U32 R21, RZ, RZ, R50 ;  /* 0x000000ffff157224 */ /* 0x000fe200078e0032 */
[----:B------:R-:W-:Y:S01]  /*124d0*/  MOV R20, R51 ;  /* 0x0000003300147202 */ /* 0x000fe20000000f00 */
[C---:B------:R-:W-:Y:S08]  /*124e0*/  HMMA.16816.F32.BF16 R40, R12.reuse, R36, R248 ;  /* 0x000000240c28723c */ /* 0x040ff000000418f8 */
[C---:B------:R-:W-:Y:S08]  /*124f0*/  HMMA.16816.F32.BF16 R212, R12.reuse, R24, R208 ;  /* 0x000000180cd4723c */ /* 0x040ff000000418d0 */
[C---:B------:R-:W-:Y:S08]  /*12500*/  HMMA.16816.F32.BF16 R48, R12.reuse, R26, R52 ;  /* 0x0000001a0c30723c */ /* 0x040ff00000041834 */
[----:B------:R-:W-:Y:S01]  /*12510*/  HMMA.16816.F32.BF16 R36, R12, R38, R60 ;  /* 0x000000260c24723c */ /* 0x000fe2000004183c */
[----:B------:R-:W-:Y:S01]  /*12520*/  IMAD.MOV.U32 R250, RZ, RZ, R23 ;  /* 0x000000fffffa7224 */ /* 0x000fe200078e0017 */
[----:B------:R-:W-:Y:S01]  /*12530*/  MOV R251, R22 ;  /* 0x0000001600fb7202 */ /* 0x000fe20000000f00 */
[----:B------:R-:W3:Y:S05]  /*12540*/  LDSM.16.M88.4 R24, [R2+0x8800] ;  /* 0x008800000218783b */ /* 0x000eea0000000200 */
[----:B-1----:R-:W-:Y:S01]  /*12550*/  HMMA.16816.F32.BF16 R12, R4, R28, R136 ;  /* 0x0000001c040c723c */ /* 0x002fe20000041888 */
[----:B------:R-:W-:Y:S01]  /*12560*/  IMAD.MOV.U32 R54, RZ, RZ, R135 ;  /* 0x000000ffff367224 */ /* 0x000fe200078e0087 */
[----:B------:R-:W-:-:S15]  /*12570*/  MOV R55, R134 ;  /* 0x0000008600377202 */ /* 0x000fde0000000f00 */
[----:B------:R-:W-:-:S02]  /*12580*/  NOP ;  /* 0x0000000000007918 */ /* 0x000fc40000000000 */
[----:B------:R-:W-:Y:S01]  /*12590*/  IMAD.MOV.U32 R239, RZ, RZ, R12 ;  /* 0x000000ffffef7224 */ /* 0x000fe200078e000c */
[----:B------:R-:W-:Y:S01]  /*125a0*/  MOV R237, R13 ;  /* 0x0000000d00ed7202 */ /* 0x000fe20000000f00 */
[----:B------:R-:W-:Y:S01]  /*125b0*/  IMAD.MOV.U32 R135, RZ, RZ, R14 ;  /* 0x000000ffff877224 */ /* 0x000fe200078e000e */
[----:B------:R-:W-:Y:S02]  /*125c0*/  MOV R134, R15 ;  /* 0x0000000f00867202 */ /* 0x000fe40000000f00 */
[----:B--2---:R-:W-:Y:S01]  /*125d0*/  HMMA.16816.F32.BF16 R12, R8, R28, R64 ;  /* 0x0000001c080c723c */ /* 0x004fe20000041840 */
[----:B------:R-:W-:Y:S01]  /*125e0*/  IMAD.MOV.U32 R52, RZ, RZ, R231 ;  /* 0x000000ffff347224 */ /* 0x000fe200078e00e7 */
[----:B------:R-:W-:Y:S01]  /*125f0*/  MOV R53, R228 ;  /* 0x000000e400357202 */ /* 0x000fe20000000f00 */
[----:B------:R-:W-:Y:S01]  /*12600*/  IMAD.MOV.U32 R62, RZ, RZ, R21 ;  /* 0x000000ffff3e7224 */ /* 0x000fe200078e0015 */
[----:B------:R-:W-:Y:S02]  /*12610*/  MOV R63, R20 ;  /* 0x00000014003f7202 */ /* 0x000fe40000000f00 */
[----:B------:R-:W1:-:S13]  /*12620*/  LDSM.16.M88.4 R20, [R2+0x9000] ;  /* 0x009000000214783b */ /* 0x000e5a0000000200 */
[----:B------:R-:W-:Y:S01]  /*12630*/  IMAD.MOV.U32 R236, RZ, RZ, R12 ;  /* 0x000000ffffec7224 */ /* 0x000fe200078e000c */
[----:B------:R-:W-:Y:S01]  /*12640*/  MOV R235, R13 ;  /* 0x0000000d00eb7202 */ /* 0x000fe20000000f00 */
[----:B------:R-:W-:Y:S01]  /*12650*/  IMAD.MOV.U32 R231, RZ, RZ, R14 ;  /* 0x000000ffffe77224 */ /* 0x000fe200078e000e */
[----:B------:R-:W-:Y:S02]  /*12660*/  MOV R228, R15 ;  /* 0x0000000f00e47202 */ /* 0x000fe40000000f00 */
[----:B------:R-:W2:Y:S01]  /*12670*/  LDSM.16.M88.4 R12, [R2+0x9800] ;  /* 0x00980000020c783b */ /* 0x000ea20000000200 */
[----:B------:R-:W-:Y:S01]  /*12680*/  IMAD.MOV.U32 R248, RZ, RZ, R133 ;  /* 0x000000fffff87224 */ /* 0x000fe200078e0085 */
[----:B------:R-:W-:Y:S01]  /*12690*/  MOV R249, R47 ;  /* 0x0000002f00f97202 */ /* 0x000fe20000000f00 */
[-C--:B------:R-:W-:Y:S08]  /*126a0*/  HMMA.16816.F32.BF16 R208, R4, R30.reuse, R140 ;  /* 0x0000001e04d0723c */ /* 0x080ff0000004188c */
[----:B------:R-:W-:Y:S01]  /*126b0*/  HMMA.16816.F32.BF16 R28, R8, R30, R248 ;  /* 0x0000001e081c723c */ /* 0x000fe200000418f8 */
[----:B------:R-:W-:Y:S01]  /*126c0*/  IMAD.MOV.U32 R60, RZ, RZ, R46 ;  /* 0x000000ffff3c7224 */ /* 0x000fe200078e002e */
[----:B------:R-:W-:-:S06]  /*126d0*/  MOV R61, R45 ;  /* 0x0000002d003d7202 */ /* 0x000fcc0000000f00 */
[C---:B---3--:R-:W-:Y:S08]  /*126e0*/  HMMA.16816.F32.BF16 R140, R4.reuse, R24, R216 ;  /* 0x00000018048c723c */ /* 0x048ff000000418d8 */
[----:B------:R-:W-:Y:S03]  /*126f0*/  HMMA.16816.F32.BF16 R136, R4, R26, R224 ;  /* 0x0000001a0488723c */ /* 0x000fe600000418e0 */
[----:B------:R-:W-:Y:S01]  /*12700*/  IMAD.MOV.U32 R133, RZ, RZ, R28 ;  /* 0x000000ffff857224 */ /* 0x000fe200078e001c */
[----:B------:R-:W-:Y:S01]  /*12710*/  MOV R47, R29 ;  /* 0x0000001d002f7202 */ /* 0x000fe20000000f00 */
[----:B------:R-:W-:Y:S01]  /*12720*/  IMAD.MOV.U32 R46, RZ, RZ, R30 ;  /* 0x000000ffff2e7224 */ /* 0x000fe200078e001e */
[----:B------:R-:W-:-:S02]  /*12730*/  MOV R45, R31 ;  /* 0x0000001f002d7202 */ /* 0x000fc40000000f00 */
[C---:B-1----:R-:W-:Y:S01]  /*12740*/  HMMA.16816.F32.BF16 R64, R4.reuse, R20, R240 ;  /* 0x000000140440723c */ /* 0x042fe200000418f0 */
[----:B------:R-:W-:Y:S07]  /*12750*/  LDSM.16.M88.4 R28, [R132+UR6+0xa000] ;  /* 0x00a00006841c783b */ /* 0x000fee0008000200 */
[C---:B------:R-:W-:Y:S08]  /*12760*/  HMMA.16816.F32.BF16 R60, R4.reuse, R22, R60 ;  /* 0x00000016043c723c */ /* 0x040ff0000004183c */
[C---:B--2---:R-:W-:Y:S08]  /*12770*/  HMMA.16816.F32.BF16 R56, R4.reuse, R12, R56 ;  /* 0x0000000c0438723c */ /* 0x044ff00000041838 */
[----:B------:R-:W-:Y:S01]  /*12780*/  HMMA.16816.F32.BF16 R52, R4, R14, R52 ;  /* 0x0000000e0434723c */ /* 0x000fe20000041834 */
[----:B------:R-:W1:Y:S07]  /*12790*/  LDSM.16.M88.4 R4, [R16+0x6000] ;  /* 0x006000001004783b */ /* 0x000e6e0000000200 */
[C---:B------:R-:W-:Y:S08]  /*127a0*/  HMMA.16816.F32.BF16 R248, R8.reuse, R24, R244 ;  /* 0x0000001808f8723c */ /* 0x040ff000000418f4 */
[----:B------:R-:W-:Y:S01]  /*127b0*/  HMMA.16816.F32.BF16 R240, R8, R26, R220 ;  /* 0x0000001a08f0723c */ /* 0x000fe200000418dc */
[----:B------:R-:W2:Y:S01]  /*127c0*/  LDSM.16.M88.4 R24, [R132+UR6+0xa800] ;  /* 0x00a800068418783b */ /* 0x000ea20008000200 */
[----:B------:R-:W-:Y:S01]  /*127d0*/  IMAD.MOV.U32 R244, RZ, RZ, R239 ;  /* 0x000000fffff47224 */ /* 0x000fe200078e00ef */
[----:B------:R-:W-:Y:S01]  /*127e0*/  MOV R245, R237 ;  /* 0x000000ed00f57202 */ /* 0x000fe20000000f00 */
[----:B------:R-:W-:Y:S01]  /*127f0*/  IMAD.MOV.U32 R246, RZ, RZ, R135 ;  /* 0x000000fffff67224 */ /* 0x000fe200078e0087 */
[----:B------:R-:W-:-:S03]  /*12800*/  MOV R247, R134 ;  /* 0x0000008600f77202 */ /* 0x000fc60000000f00 */
[C---:B------:R-:W-:Y:S08]  /*12810*/  HMMA.16816.F32.BF16 R224, R8.reuse, R20, R212 ;  /* 0x0000001408e0723c */ /* 0x040ff000000418d4 */
[----:B------:R-:W-:Y:S08]  /*12820*/  HMMA.16816.F32.BF16 R212, R8, R12, R40 ;  /* 0x0000000c08d4723c */ /* 0x000ff00000041828 */
[----:B-1----:R-:W-:Y:S08]  /*12830*/  HMMA.16816.F32.BF16 R40, R4, R28, R244 ;  /* 0x0000001c0428723c */ /* 0x002ff000000418f4 */
[C---:B------:R-:W-:Y:S01]  /*12840*/  HMMA.16816.F32.BF16 R216, R8.reuse, R22, R48 ;  /* 0x0000001608d8723c */ /* 0x040fe20000041830 */
[----:B------:R-:W1:Y:S07]  /*12850*/  LDSM.16.M88.4 R20, [R132+UR6+0xb000] ;  /* 0x00b000068414783b */ /* 0x000e6e0008000200 */
[----:B------:R-:W-:Y:S01]  /*12860*/  HMMA.16816.F32.BF16 R36, R8, R14, R36 ;  /* 0x0000000e0824723c */ /* 0x000fe20000041824 */
[----:B------:R3:W4:Y:S04]  /*12870*/  LDSM.16.M88.4 R12, [R132+UR6+0xb800] ;  /* 0x00b80006840c783b */ /* 0x0007280008000200 */
[----:B------:R3:W4:Y:S01]  /*12880*/  LDSM.16.M88.4 R8, [R16+0x4000] ;  /* 0x004000001008783b */ /* 0x0007220000000200 */
[----:B------:R-:W-:Y:S01]  /*12890*/  IMAD.MOV.U32 R134, RZ, RZ, R46 ;  /* 0x000000ffff867224 */ /* 0x000fe200078e002e */
[----:B------:R-:W-:Y:S01]  /*128a0*/  MOV R135, R45 ;  /* 0x0000002d00877202 */ /* 0x000fe20000000f00 */
[----:B------:R-:W-:Y:S01]  /*128b0*/  IMAD.MOV.U32 R45, RZ, RZ, R42 ;  /* 0x000000ffff2d7224 */ /* 0x000fe200078e002a */
[----:B------:R-:W-:Y:S01]  /*128c0*/  MOV R46, R41 ;  /* 0x00000029002e7202 */ /* 0x000fe20000000f00 */
[----:B--2---:R-:W-:Y:S01]  /*128d0*/  HMMA.16816.F32.BF16 R140, R4, R24, R140 ;  /* 0x00000018048c723c */ /* 0x004fe2000004188c */
[----:B---3--:R-:W-:Y:S01]  /*128e0*/  IMAD.MOV.U32 R132, RZ, RZ, R133 ;  /* 0x000000ffff847224 */ /* 0x008fe200078e0085 */
[----:B------:R-:W-:Y:S01]  /*128f0*/  MOV R133, R47 ;  /* 0x0000002f00857202 */ /* 0x000fe20000000f00 */
[----:B------:R-:W-:Y:S01]  /*12900*/  IMAD.MOV.U32 R47, RZ, RZ, R40 ;  /* 0x000000ffff2f7224 */ /* 0x000fe200078e0028 */
[----:B------:R-:W-:-:S04]  /*12910*/  MOV R16, R43 ;  /* 0x0000002b00107202 */ /* 0x000fc80000000f00 */
[C---:B------:R-:W-:Y:S08]  /*12920*/  HMMA.16816.F32.BF16 R40, R4.reuse, R30, R208 ;  /* 0x0000001e0428723c */ /* 0x040ff000000418d0 */
[C---:B------:R-:W-:Y:S11]  /*12930*/  HMMA.16816.F32.BF16 R244, R4.reuse, R26, R136 ;  /* 0x0000001a04f4723c */ /* 0x040ff60000041888 */
        /* <DEDUP_REMOVED lines=12> */
[C---:B-1----:R-:W-:Y:S08]  /*12a00*/  HMMA.16816.F32.BF16 R220, R4.reuse, R20, R64 ;  /* 0x0000001404dc723c */ /* 0x042ff00000041840 */
[C---:B------:R-:W-:Y:S08]  /*12a10*/  HMMA.16816.F32.BF16 R208, R4.reuse, R22, R60 ;  /* 0x0000001604d0723c */ /* 0x040ff0000004183c */
[C---:B----4-:R-:W-:Y:S08]  /*12a20*/  HMMA.16816.F32.BF16 R136, R4.reuse, R12, R56 ;  /* 0x0000000c0488723c */ /* 0x050ff00000041838 */
[----:B------:R-:W-:Y:S01]  /*12a30*/  HMMA.16816.F32.BF16 R64, R4, R14, R52 ;  /* 0x0000000e0440723c */ /* 0x000fe20000041834 */
[----:B------:R-:W-:Y:S07]  /*12a40*/  LDSM.16.M88.4 R4, [R19+0x6000] ;  /* 0x006000001304783b */ /* 0x000fee0000000200 */
[C---:B------:R-:W-:Y:S08]  /*12a50*/  HMMA.16816.F32.BF16 R60, R8.reuse, R28, R140 ;  /* 0x0000001c083c723c */ /* 0x040ff0000004188c */
[C---:B------:R-:W-:Y:S01]  /*12a60*/  HMMA.16816.F32.BF16 R56, R8.reuse, R30, R132 ;  /* 0x0000001e0838723c */ /* 0x040fe20000041884 */
[----:B------:R-:W1:Y:S07]  /*12a70*/  LDSM.16.M88.4 R28, [R3+0xa000] ;  /* 0x00a00000031c783b */ /* 0x000e6e0000000200 */
[----:B------:R-:W-:Y:S01]  /*12a80*/  HMMA.16816.F32.BF16 R52, R8, R24, R248 ;  /* 0x000000180834723c */ /* 0x000fe200000418f8 */
[----:B------:R-:W-:Y:S01]  /*12a90*/  IMAD.MOV.U32 R248, RZ, RZ, R51 ;  /* 0x000000fffff87224 */ /* 0x000fe200078e0033 */
[----:B------:R-:W-:Y:S01]  /*12aa0*/  MOV R249, R50 ;  /* 0x0000003200f97202 */ /* 0x000fe20000000f00 */
[----:B------:R-:W-:Y:S01]  /*12ab0*/  IMAD.MOV.U32 R250, RZ, RZ, R49 ;  /* 0x000000fffffa7224 */ /* 0x000fe200078e0031 */
[----:B------:R-:W-:-:S04]  /*12ac0*/  MOV R251, R48 ;  /* 0x0000003000fb7202 */ /* 0x000fc80000000f00 */
[C---:B------:R-:W-:Y:S01]  /*12ad0*/  HMMA.16816.F32.BF16 R48, R8.reuse, R26, R240 ;  /* 0x0000001a0830723c */ /* 0x040fe200000418f0 */
[----:B------:R-:W-:Y:S01]  /*12ae0*/  IMAD.MOV.U32 R240, RZ, RZ, R43 ;  /* 0x000000fffff07224 */ /* 0x000fe200078e002b */
[----:B------:R-:W-:Y:S01]  /*12af0*/  MOV R241, R42 ;  /* 0x0000002a00f17202 */ /* 0x000fe20000000f00 */
[----:B------:R-:W-:Y:S01]  /*12b00*/  IMAD.MOV.U32 R242, RZ, RZ, R41 ;  /* 0x000000fffff27224 */ /* 0x000fe200078e0029 */
[----:B------:R-:W-:Y:S01]  /*12b10*/  MOV R243, R40 ;  /* 0x0000002800f37202 */ /* 0x000fe20000000f00 */
        /* <DEDUP_REMOVED lines=8> */
[----:B------:R-:W-:Y:S01]  /*12ba0*/  IMAD.MOV.U32 R224, RZ, RZ, R47 ;  /* 0x000000ffffe07224 */ /* 0x000fe200078e002f */
[----:B------:R-:W-:Y:S01]  /*12bb0*/  MOV R225, R46 ;  /* 0x0000002e00e17202 */ /* 0x000fe20000000f00 */
[----:B------:R-:W-:Y:S01]  /*12bc0*/  IMAD.MOV.U32 R226, RZ, RZ, R45 ;  /* 0x000000ffffe27224 */ /* 0x000fe200078e002d */
[----:B------:R-:W-:-:S07]  /*12bd0*/  MOV R227, R16 ;  /* 0x0000001000e37202 */ /* 0x000fce0000000f00 */
[C---:B-1----:R-:W-:Y:S08]  /*12be0*/  HMMA.16816.F32.BF16 R224, R4.reuse, R28, R224 ;  /* 0x0000001c04e0723c */ /* 0x042ff000000418e0 */
[----:B------:R-:W-:Y:S11]  /*12bf0*/  HMMA.16816.F32.BF16 R248, R4, R30, R248 ;  /* 0x0000001e04f8723c */ /* 0x000ff600000418f8 */
[----:B------:R-:W-:Y:S01]  /*12c00*/  IMAD.MOV.U32 R45, RZ, RZ, R224 ;  /* 0x000000ffff2d7224 */ /* 0x000fe200078e00e0 */
[----:B----4-:R-:W-:Y:S01]  /*12c10*/  MOV R19, R225 ;  /* 0x000000e100137202 */ /* 0x010fe20000000f00 */
[----:B------:R-:W-:Y:S01]  /*12c20*/  IMAD.MOV.U32 R16, RZ, RZ, R226 ;  /* 0x000000ffff107224 */ /* 0x000fe200078e00e2 */
[----:B------:R-:W-:-:S02]  /*12c30*/  MOV R3, R227 ;  /* 0x000000e300037202 */ /* 0x000fc40000000f00 */
[C---:B--2---:R-:W-:Y:S08]  /*12c40*/  HMMA.16816.F32.BF16 R224, R4.reuse, R20, R220 ;  /* 0x0000001404e0723c */ /* 0x044ff000000418dc */
[C---:B------:R-:W-:Y:S08]  /*12c50*/  HMMA.16816.F32.BF16 R220, R4.reuse, R22, R208 ;  /* 0x0000001604dc723c */ /* 0x040ff000000418d0 */
[----:B---3--:R-:W-:Y:S08]  /*12c60*/  HMMA.16816.F32.BF16 R216, R4, R12, R136 ;  /* 0x0000000c04d8723c */ /* 0x008ff00000041888 */
[C---:B------:R-:W-:Y:S08]  /*12c70*/  HMMA.16816.F32.BF16 R208, R8.reuse, R28, R60 ;  /* 0x0000001c08d0723c */ /* 0x040ff0000004183c */
[----:B------:R-:W-:Y:S08]  /*12c80*/  HMMA.16816.F32.BF16 R136, R8, R30, R56 ;  /* 0x0000001e0888723c */ /* 0x000ff00000041838 */
        /* <DEDUP_REMOVED lines=10> */
[----:B------:R-:W-:-:S02]  /*12d30*/  MOV R134, R16 ;  /* 0x0000001000867202 */ /* 0x000fc40000000f00 */
[----:B------:R-:W-:-:S03]  /*12d40*/  MOV R135, R3 ;  /* 0x0000000300877202 */ /* 0x000fc60000000f00 */
[C---:B------:R-:W-:Y:S01]  /*12d50*/  HMMA.16816.F32.BF16 R52, R8.reuse, R20, R40 ;  /* 0x000000140834723c */ /* 0x040fe20000041828 */
[----:B------:R-:W2:Y:S04]  /*12d60*/  LDSM.16.M88.4 R20, [R0+0xa800] ;  /* 0x00a800000014783b */ /* 0x000ea80000000200 */
[----:B------:R-:W-:Y:S03]  /*12d70*/  LDSM.16.M88.4 R40, [R0+0xb800] ;  /* 0x00b800000028783b */ /* 0x000fe60000000200 */
[----:B------:R-:W-:Y:S08]  /*12d80*/  HMMA.16816.F32.BF16 R28, R8, R12, R140 ;  /* 0x0000000c081c723c */ /* 0x000ff0000004188c */
[----:B-1----:R-:W-:Y:S08]  /*12d90*/  HMMA.16816.F32.BF16 R132, R4, R24, R132 ;  /* 0x000000180484723c */ /* 0x002ff00000041884 */
[----:B------:R-:W-:Y:S01]  /*12da0*/  HMMA.16816.F32.BF16 R64, R8, R14, R36 ;  /* 0x0000000e0840723c */ /* 0x000fe20000041824 */
[----:B------:R1:W3:Y:S04]  /*12db0*/  LDSM.16.M88.4 R8, [R0+0xb000] ;  /* 0x00b000000008783b */ /* 0x0002e80000000200 */
[----:B------:R4:W3:Y:S06]  /*12dc0*/  LDSM.16.M88.4 R12, [R17+0x4000] ;  /* 0x00400000110c783b */ /* 0x0008ec0000000200 */
[----:B------:R-:W-:Y:S01]  /*12dd0*/  IMAD.MOV.U32 R16, RZ, RZ, R132 ;  /* 0x000000ffff107224 */ /* 0x000fe200078e0084 */
[----:B------:R-:W-:Y:S01]  /*12de0*/  MOV R3, R134 ;  /* 0x0000008600037202 */ /* 0x000fe20000000f00 */
[----:B-1----:R-:W-:Y:S01]  /*12df0*/  IMAD.MOV.U32 R0, RZ, RZ, R135 ;  /* 0x000000ffff007224 */ /* 0x002fe200078e0087 */
[----:B----4-:R-:W-:-:S02]  /*12e00*/  MOV R17, R133 ;  /* 0x0000008500117202 */ /* 0x010fc40000000f00 */
[----:B------:R-:W-:-:S15]  /*12e10*/  HMMA.16816.F32.BF16 R132, R4, R26, R248 ;  /* 0x0000001a0484723c */ /* 0x000fde00000418f8 */
[----:B------:R-:W-:-:S04]  /*12e20*/  NOP ;  /* 0x0000000000007918 */ /* 0x000fc80000000000 */
[----:B------:R-:W-:Y:S01]  /*12e30*/  MOV R38, R132 ;  /* 0x0000008400267202 */ /* 0x000fe20000000f00 */
[----:B------:R-:W-:Y:S01]  /*12e40*/  IMAD.MOV.U32 R36, RZ, RZ, R134 ;  /* 0x000000ffff247224 */ /* 0x000fe200078e0086 */
[----:B------:R-:W-:Y:S02]  /*12e50*/  MOV R37, R133 ;  /* 0x0000008500257202 */ /* 0x000fe40000000f00 */
[----:B------:R-:W-:Y:S02]  /*12e60*/  MOV R19, R135 ;  /* 0x0000008700137202 */ /* 0x000fe40000000f00 */
[C---:B--2---:R-:W-:Y:S08]  /*12e70*/  HMMA.16816.F32.BF16 R132, R4.reuse, R20, R240 ;  /* 0x000000140484723c */ /* 0x044ff000000418f0 */
[C---:B------:R-:W-:Y:S08]  /*12e80*/  HMMA.16816.F32.BF16 R248, R4.reuse, R22, R244 ;  /* 0x0000001604f8723c */ /* 0x040ff000000418f4 */
[----:B---3--:R-:W-:Y:S03]  /*12e90*/  HMMA.16816.F32.BF16 R244, R4, R8, R224 ;  /* 0x0000000804f4723c */ /* 0x008fe600000418e0 */
[----:B------:R-:W-:Y:S01]  /*12ea0*/  MOV R39, R135 ;  /* 0x0000008700277202 */ /* 0x000fe20000000f00 */
[----:B------:R-:W-:Y:S01]  /*12eb0*/  IMAD.MOV.U32 R46, RZ, RZ, R133 ;  /* 0x000000ffff2e7224 */ /* 0x000fe200078e0085 */
[----:B------:R-:W-:-:S02]  /*12ec0*/  MOV R47, R132 ;  /* 0x00000084002f7202 */ /* 0x000fc40000000f00 */
[----:B------:R-:W-:Y:S01]  /*12ed0*/  MOV R45, R134 ;  /* 0x00000086002d7202 */ /* 0x000fe20000000f00 */
[C---:B------:R-:W-:Y:S08]  /*12ee0*/  HMMA.16816.F32.BF16 R240, R4.reuse, R10, R220 ;  /* 0x0000000a04f0723c */ /* 0x040ff000000418dc */
[C---:B------:R-:W-:Y:S08]  /*12ef0*/  HMMA.16816.F32.BF16 R224, R4.reuse, R40, R216 ;  /* 0x0000002804e0723c */ /* 0x040ff000000418d8 */
[----:B------:R-:W-:Y:S01]  /*12f00*/  HMMA.16816.F32.BF16 R220, R4, R42, R212 ;  /* 0x0000002a04dc723c */ /* 0x000fe200000418d4 */
[----:B------:R-:W-:Y:S07]  /*12f10*/  LDSM.16.M88.4 R4, [R18+0x6000] ;  /* 0x006000001204783b */ /* 0x000fee0000000200 */
[C---:B------:R-:W-:Y:S08]  /*12f20*/  HMMA.16816.F32.BF16 R216, R12.reuse, R24, R208 ;  /* 0x000000180cd8723c */ /* 0x040ff000000418d0 */
[C---:B------:R-:W-:Y:S01]  /*12f30*/  HMMA.16816.F32.BF16 R212, R12.reuse, R26, R136 ;  /* 0x0000001a0cd4723c */ /* 0x040fe20000041888 */
[----:B------:R-:W-:Y:S07]  /*12f40*/  LDSM.16.M88.4 R24, [R2+0xb000] ;  /* 0x00b000000218783b */ /* 0x000fee0000000200 */
[----:B------:R-:W-:Y:S01]  /*12f50*/  HMMA.16816.F32.BF16 R208, R12, R20, R60 ;  /* 0x000000140cd0723c */ /* 0x000fe2000004183c */
[----:B------:R-:W-:-:S07]  /*12f60*/  IMAD.MOV.U32 R63, RZ, RZ, R39 ;  /* 0x000000ffff3f7224 */ /* 0x000fce00078e0027 */
[C---:B------:R-:W-:Y:S01]  /*12f70*/  HMMA.16816.F32.BF16 R132, R12.reuse, R10, R48 ;  /* 0x0000000a0c84723c */ /* 0x040fe20000041830 */
[----:B------:R-:W-:Y:S01]  /*12f80*/  MOV R48, R38 ;  /* 0x0000002600307202 */ /* 0x000fe20000000f00 */
[----:B------:R-:W-:Y:S01]  /*12f90*/  IMAD.MOV.U32 R50, RZ, RZ, R36 ;  /* 0x000000ffff327224 */ /* 0x000fe200078e0024 */
[----:B------:R-:W-:Y:S02]  /*12fa0*/  MOV R49, R37 ;  /* 0x0000002500317202 */ /* 0x000fe40000000f00 */
[----:B------:R-:W-:Y:S03]  /*12fb0*/  LDSM.16.M88.4 R36, [R2+0xa000] ;  /* 0x00a000000224783b */ /* 0x000fe60000000200 */
[C---:B------:R-:W-:Y:S01]  /*12fc0*/  HMMA.16816.F32.BF16 R136, R12.reuse, R8, R52 ;  /* 0x000000080c88723c */ /* 0x040fe20000041834 */
[----:B------:R1:W2:Y:S07]  /*12fd0*/  LDSM.16.M88.4 R8, [R18+0x4000] ;  /* 0x004000001208783b */ /* 0x0002ae0000000200 */
[C---:B------:R-:W-:Y:S01]  /*12fe0*/  HMMA.16816.F32.BF16 R140, R12.reuse, R22, R56 ;  /* 0x000000160c8c723c */ /* 0x040fe20000041838 */
[----:B------:R-:W-:Y:S01]  /*12ff0*/  MOV R51, R19 ;  /* 0x0000001300337202 */ /* 0x000fe20000000f00 */
[----:B------:R-:W-:Y:S06]  /*13000*/  LDSM.16.M88.4 R20, [R2+0xb800] ;  /* 0x00b800000214783b */ /* 0x000fec0000000200 */
[C---:B------:R-:W-:Y:S08]  /*13010*/  HMMA.16816.F32.BF16 R56, R12.reuse, R40, R28 ;  /* 0x000000280c38723c */ /* 0x040ff0000004181c */
[----:B------:R-:W-:Y:S01]  /*13020*/  HMMA.16816.F32.BF16 R52, R12, R42, R64 ;  /* 0x0000002a0c34723c */ /* 0x000fe20000041840 */
[----:B-1----:R-:W-:Y:S01]  /*13030*/  MOV R18, R3 ;  /* 0x0000000300127202 */ /* 0x002fe20000000f00 */
[----:B------:R-:W-:Y:S01]  /*13040*/  IMAD.MOV.U32 R19, RZ, RZ, R0 ;  /* 0x000000ffff137224 */ /* 0x000fe200078e0000 */
[----:B------:R-:W-:Y:S01]  /*13050*/  MOV R61, R46 ;  /* 0x0000002e003d7202 */ /* 0x000fe20000000f00 */
[----:B------:R-:W1:Y:S01]  /*13060*/  LDSM.16.M88.4 R28, [R2+0xa800] ;  /* 0x00a80000021c783b */ /* 0x000e620000000200 */
[----:B------:R-:W-:Y:S01]  /*13070*/  MOV R62, R45 ;  /* 0x0000002d003e7202 */ /* 0x000fe20000000f00 */
[----:B------:R-:W-:Y:S01]  /*13080*/  IMAD.MOV.U32 R60, RZ, RZ, R47 ;  /* 0x000000ffff3c7224 */ /* 0x000fe200078e002f */
[----:B------:R-:W-:-:S04]  /*13090*/  DEPBAR.LE SB0, 0x0 ;  /* 0x000080000000791a */ /* 0x000fc80000000000 */
[-C--:B--2---:R-:W-:Y:S08]  /*130a0*/  HMMA.16816.F32.BF16 R12, R8, R36.reuse, R216 ;  /* 0x00000024080c723c */ /* 0x084ff000000418d8 */
[----:B------:R-:W-:Y:S11]  /*130b0*/  HMMA.16816.F32.BF16 R40, R4, R36, R16 ;  /* 0x000000240428723c */ /* 0x000ff60000041810 */
[----:B------:R-:W-:-:S04]  /*130c0*/  FMUL.FTZ R0, R12, UR4 ;  /* 0x000000040c007c20 */ /* 0x000fc80008410000 */
[----:B------:R2:W3:Y:S01]  /*130d0*/  MUFU.TANH R46, R0 ;  /* 0x00000000002e7308 */ /* 0x0004e20000002400 */
[----:B------:R-:W-:Y:S01]  /*130e0*/  HMMA.16816.F32.BF16 R16, R4, R38, R48 ;  /* 0x000000260410723c */ /* 0x000fe20000041830 */
[----:B--2---:R-:W-:-:S06]  /*130f0*/  FMUL.FTZ R0, R13, UR4 ;  /* 0x000000040d007c20 */ /* 0x004fcc0008410000 */
[----:B------:R2:W4:Y:S01]  /*13100*/  MUFU.TANH R65, R0 ;  /* 0x0000000000417308 */ /* 0x0005220000002400 */
[----:B------:R-:W-:Y:S01]  /*13110*/  HMMA.16816.F32.BF16 R36, R8, R38, R212 ;  /* 0x000000260824723c */ /* 0x000fe200000418d4 */
[----:B--2---:R-:W-:-:S06]  /*13120*/  FMUL.FTZ R0, R14, UR4 ;  /* 0x000000040e007c20 */ /* 0x004fcc0008410000 */
[----:B------:R2:W1:Y:S02]  /*13130*/  MUFU.TANH R45, R0 ;  /* 0x00000000002d7308 */ /* 0x0004640000002400 */
        /* <DEDUP_REMOVED lines=9> */
[----:B------:R2:W2:Y:S01]  /*131d0*/  MUFU.TANH R42, R0 ;  /* 0x00000000002a7308 */ /* 0x0004a20000002400 */
[----:B-1----:R-:W-:Y:S01]  /*131e0*/  HMMA.16816.F32.BF16 R48, R4, R28, R60 ;  /* 0x0000001c0430723c */ /* 0x002fe2000004183c */
[----:B--2---:R-:W-:-:S06]  /*131f0*/  FMUL.FTZ R0, R36, UR4 ;  /* 0x0000000424007c20 */ /* 0x004fcc0008410000 */
[----:B------:R1:W2:Y:S01]  /*13200*/  MUFU.TANH R43, R0 ;  /* 0x00000000002b7308 */ /* 0x0002a20000002400 */
[----:B------:R-:W-:Y:S01]  /*13210*/  HMMA.16816.F32.BF16 R60, R4, R30, R248 ;  /* 0x0000001e043c723c */ /* 0x000fe200000418f8 */
[----:B-1----:R-:W-:-:S06]  /*13220*/  FMUL.FTZ R0, R37, UR4 ;  /* 0x0000000425007c20 */ /* 0x002fcc0008410000 */
[----:B------:R1:W1:Y:S01]  /*13230*/  MUFU.TANH R212, R0 ;  /* 0x0000000000d47308 */ /* 0x0002620000002400 */
[C---:B------:R-:W-:Y:S08]  /*13240*/  HMMA.16816.F32.BF16 R244, R4.reuse, R24, R244 ;  /* 0x0000001804f4723c */ /* 0x040ff000000418f4 */
[----:B------:R-:W-:Y:S01]  /*13250*/  HMMA.16816.F32.BF16 R240, R4, R26, R240 ;  /* 0x0000001a04f0723c */ /* 0x000fe200000418f0 */
[----:B-1----:R-:W-:-:S07]  /*13260*/  FMUL.FTZ R0, R38, UR4 ;  /* 0x0000000426007c20 */ /* 0x002fce0008410000 */
[C---:B------:R-:W-:Y:S01]  /*13270*/  HMMA.16816.F32.BF16 R224, R4.reuse, R20, R224 ;  /* 0x0000001404e0723c */ /* 0x040fe200000418e0 */
[----:B------:R1:W1:Y:S07]  /*13280*/  MUFU.TANH R37, R0 ;  /* 0x0000000000257308 */ /* 0x00026e0000002400 */
[----:B------:R-:W-:Y:S08]  /*13290*/  HMMA.16816.F32.BF16 R220, R4, R22, R220 ;  /* 0x0000001604dc723c */ /* 0x000ff000000418dc */
[----:B------:R-:W-:Y:S01]  /*132a0*/  HMMA.16816.F32.BF16 R4, R8, R28, R208 ;  /* 0x0000001c0804723c */ /* 0x000fe200000418d0 */
[----:B-1----:R-:W-:-:S04]  /*132b0*/  FMUL.FTZ R0, R39, UR4 ;  /* 0x0000000427007c20 */ /* 0x002fc80008410000 */
[----:B------:R1:W1:Y:S02]  /*132c0*/  MUFU.TANH R211, R0 ;  /* 0x0000000000d37308 */ /* 0x0002640000002400 */
[----:B-1----:R-:W-:-:S06]  /*132d0*/  FMUL.FTZ R0, R16, UR4 ;  /* 0x0000000410007c20 */ /* 0x002fcc0008410000 */
        /* <DEDUP_REMOVED lines=27> */
[----:B------:R-:W-:Y:S01]  /*13490*/  SHF.L.U32 R3, R234, 0x1, RZ ;  /* 0x00000001ea037819 */ /* 0x000fe200000006ff */
[----:B-1----:R-:W-:-:S05]  /*134a0*/  FMUL.FTZ R0, R29, UR4 ;  /* 0x000000041d007c20 */ /* 0x002fca0008410000 */
[----:B------:R1:W1:Y:S01]  /*134b0*/  MUFU.TANH R141, R0 ;  /* 0x00000000008d7308 */ /* 0x0002620000002400 */
[----:B------:R-:W-:Y:S01]  /*134c0*/  HMMA.16816.F32.BF16 R56, R8, R20, R56 ;  /* 0x000000140838723c */ /* 0x000fe20000041838 */
[----:B------:R-:W-:Y:S01]  /*134d0*/  LOP3.LUT R3, R3, 0x6, RZ, 0xc0, !PT ;  /* 0x0000000603037812 */ /* 0x000fe200078ec0ff */
[----:B-1----:R-:W-:-:S05]  /*134e0*/  FMUL.FTZ R0, R30, UR4 ;  /* 0x000000041e007c20 */ /* 0x002fca0008410000 */
[----:B------:R1:W1:Y:S01]  /*134f0*/  MUFU.TANH R49, R0 ;  /* 0x0000000000317308 */ /* 0x0002620000002400 */
[----:B------:R-:W-:Y:S01]  /*13500*/  HMMA.16816.F32.BF16 R52, R8, R22, R52 ;  /* 0x000000160834723c */ /* 0x000fe20000041834 */
[----:B------:R-:W-:Y:S01]  /*13510*/  UISETP.NE.AND UP0, UPT, UR20, 0x3, UPT ;  /* 0x000000031400788c */ /* 0x000fe2000bf05270 */
[----:B------:R-:W-:Y:S01]  /*13520*/  FMUL.FTZ R2, R61, UR4 ;  /* 0x000000043d027c20 */ /* 0x000fe20008410000 */
[----:B-1----:R-:W-:-:S04]  /*13530*/  FMUL.FTZ R0, R31, UR4 ;  /* 0x000000041f007c20 */ /* 0x002fc80008410000 */
[----:B------:R1:W1:Y:S01]  /*13540*/  MUFU.TANH R51, R0 ;  /* 0x0000000000337308 */ /* 0x0002620000002400 */
[----:B------:R-:W-:Y:S01]  /*13550*/  HMMA.16816.F32.BF16 R132, R8, R26, R132 ;  /* 0x0000001a0884723c */ /* 0x000fe20000041884 */
[----:B-1----:R-:W-:-:S06]  /*13560*/  FMUL.FTZ R0, R60, UR4 ;  /* 0x000000043c007c20 */ /* 0x002fcc0008410000 */
[----:B------:R1:W1:Y:S08]  /*13570*/  MUFU.TANH R29, R0 ;  /* 0x00000000001d7308 */ /* 0x0002700000002400 */
[----:B------:R3:W2:Y:S01]  /*13580*/  MUFU.TANH R31, R2 ;  /* 0x00000002001f7308 */ /* 0x0006a20000002400 */
[----:B-1----:R-:W-:-:S05]  /*13590*/  MOV R0, UR20 ;  /* 0x0000001400007c02 */ /* 0x002fca0008000f00 */
[----:B------:R-:W-:Y:S02]  /*135a0*/  IMAD R0, R0, 0x40, R3 ;  /* 0x0000004000007824 */ /* 0x000fe400078e0203 */
[----:B---3--:R-:W-:-:S03]  /*135b0*/  FMUL.FTZ R2, R62, UR4 ;  /* 0x000000043e027c20 */ /* 0x008fc60008410000 */
[----:B------:R-:W-:Y:S01]  /*135c0*/  IADD3 R3, PT, PT, R0, -0xc0, RZ ;  /* 0xffffff4000037810 */ /* 0x000fe20007ffe0ff */
[----:B------:R1:W3:Y:S01]  /*135d0*/  MUFU.TANH R26, R2 ;  /* 0x00000002001a7308 */ /* 0x0002e20000002400 */
[----:B------:R-:W-:Y:S02]  /*135e0*/  BAR.SYNC.DEFER_BLOCKING 0x0 ;  /* 0x0000000000007b1d */ /* 0x000fe40000010000 */
[C---:B------:R-:W-:Y:S02]  /*135f0*/  ISETP.GE.AND P6, PT, R3.reuse, R32, PT ;  /* 0x000000200300720c */ /* 0x040fe40003fc6270 */
[C---:B------:R-:W-:Y:S02]  /*13600*/  ISETP.GE.AND P5, PT, R3.reuse, R33, PT ;  /* 0x000000210300720c */ /* 0x040fe40003fa6270 */
[----:B------:R-:W-:Y:S02]  /*13610*/  ISETP.GE.AND P4, PT, R3, R34, PT ;  /* 0x000000220300720c */ /* 0x000fe40003f86270 */
[----:B------:R-:W-:-:S02]  /*13620*/  I2FP.F32.U32 R4, R3 ;  /* 0x0000000300047245 */ /* 0x000fc40000201000 */
[----:B-1----:R-:W-:Y:S01]  /*13630*/  IADD3 R2, PT, PT, R0, -0xbf, RZ ;  /* 0xffffff4100027810 */ /* 0x002fe20007ffe0ff */
[----:B--234-:R-:W-:Y:S08]  /*13640*/  BRA.U !UP0, `(.L_x_541) ;  /* 0x0000000508807547 */ /* 0x01cff0000b800000 */
[----:B------:R-:W2:Y:S04]  /*13650*/  LDL R252, [R1+0x14] ;  /* 0x0000140001fc7983 */ /* 0x000ea80000100800 */
[----:B------:R-:W3:Y:S01]  /*13660*/  LDL R237, [R1+0x10] ;  /* 0x0000100001ed7983 */ /* 0x000ee20000100800 */
        /* <DEDUP_REMOVED lines=21> */
[----:B------:R-:W-:Y:S01]  /*137c0*/  ULEA UR7, UP0, UR10, UR7, 0x4 ;  /* 0x000000070a077291 */ /* 0x000fe2000f8020ff */
[----:B------:R-:W-:Y:S02]  /*137d0*/  IMAD.U32 R6, RZ, RZ, UR8 ;  /* 0x00000008ff067e24 */ /* 0x000fe4000f8e00ff */
[----:B------:R-:W-:Y:S01]  /*137e0*/  IMAD.U32 R9, RZ, RZ, UR10 ;  /* 0x0000000aff097e24 */ /* 0x000fe2000f8e00ff */
[----:B------:R-:W-:Y:S02]  /*137f0*/  ULEA.HI.X UR8, UR10, UR8, UR11, 0x4, UP0 ;  /* 0x000000080a087291 */ /* 0x000fe400080f240b */
[----:B------:R-:W-:Y:S02]  /*13800*/  IMAD.U32 R10, RZ, RZ, UR7 ;  /* 0x00000007ff0a7e24 */ /* 0x000fe4000f8e00ff */
[----:B------:R-:W-:Y:S01]  /*13810*/  IMAD.U32 R11, RZ, RZ, UR7 ;  /* 0x00000007ff0b7e24 */ /* 0x000fe2000f8e00ff */
[----:B--2---:R-:W-:-:S04]  /*13820*/  @!P3 LEA R20, P1, R5, R252, 0x1 ;  /* 0x000000fc0514b211 */ /* 0x004fc800078208ff */
[CCC-:B---3--:R-:W-:Y:S02]  /*13830*/  @!P3 LEA.HI.X R21, R8.reuse, R237.reuse, R6.reuse, 0x1, P1 ;  /* 0x000000ed0815b211 */ /* 0x1c8fe400008f0c06 */
[----:B------:R-:W-:Y:S01]  /*13840*/  @!P2 LEA R12, P1, R5, R252, 0x1 ;  /* 0x000000fc050ca211 */ /* 0x000fe200078208ff */
[----:B------:R-:W-:Y:S02]  /*13850*/  IMAD.U32 R5, RZ, RZ, UR10 ;  /* 0x0000000aff057e24 */ /* 0x000fe4000f8e00ff */
[----:B------:R-:W-:Y:S01]  /*13860*/  @!PT LDS RZ, [RZ] ;  /* 0x00000000fffff984 */ /* 0x000fe20000000800 */
[----:B------:R-:W-:Y:S01]  /*13870*/  @!PT LDS RZ, [RZ] ;  /* 0x00000000fffff984 */ /* 0x000fe20000000800 */
[----:B------:R-:W-:Y:S01]  /*13880*/  @!PT LDS RZ, [RZ] ;  /* 0x00000000fffff984 */ /* 0x000fe20000000800 */
[----:B------:R1:W-:Y:S01]  /*13890*/  @!P3 LDGSTS.E.BYPASS.LTC128B.128 [R238+0x8000], desc[UR22][R20.64] ;  /* 0x0800000014eebfae */ /* 0x0003e2000b981a16 */
[----:B------:R-:W-:Y:S01]  /*138a0*/  @!P2 LEA.HI.X R13, R8, R237, R6, 0x1, P1 ;  /* 0x000000ed080da211 */ /* 0x000fe200008f0c06 */
[----:B------:R-:W-:Y:S01]  /*138b0*/  IMAD.U32 R8, RZ, RZ, UR10 ;  /* 0x0000000aff087e24 */ /* 0x000fe2000f8e00ff */
[----:B------:R-:W-:Y:S01]  /*138c0*/  @!P3 LEA R5, P1, R5, UR7, 0x4 ;  /* 0x000000070505bc11 */ /* 0x000fe2000f8220ff */
[----:B------:R-:W-:Y:S01]  /*138d0*/  IMAD.U32 R6, RZ, RZ, UR11 ;  /* 0x0000000bff067e24 */ /* 0x000fe2000f8e00ff */
[----:B------:R1:W-:Y:S04]  /*138e0*/  @P3 STS.128 [R238+0x8000], RZ ;  /* 0x008000ffee003388 */ /* 0x0003e80000000c00 */
[----:B------:R-:W-:Y:S01]  /*138f0*/  @!P3 LEA.HI.X R14, R8, UR8, R6, 0x4, P1 ;  /* 0x00000008080ebc11 */ /* 0x000fe200088f2406 */
[----:B------:R-:W-:Y:S01]  /*13900*/  IMAD.U32 R6, RZ, RZ, UR10 ;  /* 0x0000000aff067e24 */ /* 0x000fe2000f8e00ff */
[----:B------:R-:W-:Y:S01]  /*13910*/  @!PT LDS RZ, [RZ] ;  /* 0x00000000fffff984 */ /* 0x000fe20000000800 */
[----:B------:R-:W-:Y:S01]  /*13920*/  @!PT LDS RZ, [RZ] ;  /* 0x00000000fffff984 */ /* 0x000fe20000000800 */
[----:B------:R-:W-:Y:S01]  /*13930*/  @!PT LDS RZ, [RZ] ;  /* 0x00000000fffff984 */ /* 0x000fe20000000800 */
[----:B------:R1:W-:Y:S01]  /*13940*/  @!P2 LDGSTS.E.BYPASS.LTC128B.128 [R238+0xa000], desc[UR22][R12.64+0x80] ;  /* 0x0a0000800ceeafae */ /* 0x0003e2000b981a16 */
[----:B------:R-:W-:-:S03]  /*13950*/  IMAD.U32 R8, RZ, RZ, UR11 ;  /* 0x0000000bff087e24 */ /* 0x000fc6000f8e00ff */
[----:B------:R-:W-:Y:S01]  /*13960*/  @!P2 LEA R6, P1, R6, UR7, 0x4 ;  /* 0x000000070606ac11 */ /* 0x000fe2000f8220ff */
[----:B------:R1:W-:Y:S03]  /*13970*/  @P2 STS.128 [R238+0xa000], RZ ;  /* 0x00a000ffee002388 */ /* 0x0003e60000000c00 */
[----:B------:R-:W-:Y:S01]  /*13980*/  @!P2 LEA.HI.X R9, R9, UR8, R8, 0x4, P1 ;  /* 0x000000080909ac11 */ /* 0x000fe200088f2408 */
[----:B------:R-:W-:Y:S01]  /*13990*/  IMAD.U32 R8, RZ, RZ, UR8 ;  /* 0x00000008ff087e24 */ /* 0x000fe2000f8e00ff */
[----:B------:R-:W-:-:S04]  /*139a0*/  @!P3 LEA R18, P1, R10, R252, 0x1 ;  /* 0x000000fc0a12b211 */ /* 0x000fc800078208ff */
        /* <DEDUP_REMOVED lines=42> */
.L_x_541:
[C---:B------:R-:W-:Y:S01]  /*13c50*/  FFMA.FTZ R5, R4.reuse, UR5, R46 ;  /* 0x0000000504057c23 */ /* 0x040fe2000801002e */
[----:B------:R-:W-:Y:S01]  /*13c60*/  ISETP.GE.AND P1, PT, R3, R35, PT ;  /* 0x000000230300720c */ /* 0x000fe20003f26270 */
[----:B-1----:R-:W-:Y:S01]  /*13c70*/  FFMA.FTZ R6, R4, UR5, R45 ;  /* 0x0000000504067c23 */ /* 0x002fe2000801002d */
[----:B------:R-:W-:Y:S01]  /*13c80*/  FMUL.FTZ R3, R63, UR4 ;  /* 0x000000043f037c20 */ /* 0x000fe20008410000 */
[----:B------:R-:W-:Y:S01]  /*13c90*/  ISETP.GE.AND P2, PT, R2, R32, PT ;  /* 0x000000200200720c */ /* 0x000fe20003f46270 */
[----:B------:R-:W-:Y:S01]  /*13ca0*/  FMUL.FTZ R10, R247, UR4 ;  /* 0x00000004f70a7c20 */ /* 0x000fe20008410000 */
[----:B------:R-:W-:Y:S01]  /*13cb0*/  FSEL R15, R5, -INF , !P6 ;  /* 0xff800000050f7808 */ /* 0x000fe20007000000 */
[----:B------:R1:W2:Y:S01]  /*13cc0*/  MUFU.TANH R14, R3 ;  /* 0x00000003000e7308 */ /* 0x0002a20000002400 */
[----:B------:R-:W-:Y:S01]  /*13cd0*/  FFMA.FTZ R5, R4, UR5, R40 ;  /* 0x0000000504057c23 */ /* 0x000fe20008010028 */
[----:B------:R-:W-:Y:S01]  /*13ce0*/  FSEL R16, R6, -INF , !P5 ;  /* 0xff80000006107808 */ /* 0x000fe20006800000 */
[----:B------:R-:W-:Y:S01]  /*13cf0*/  FMUL.FTZ R6, R136, UR4 ;  /* 0x0000000488067c20 */ /* 0x000fe20008410000 */
[----:B------:R-:W-:Y:S01]  /*13d00*/  FFMA.FTZ R4, R4, UR5, R41 ;  /* 0x0000000504047c23 */ /* 0x000fe20008010029 */
[C---:B------:R-:W-:Y:S01]  /*13d10*/  ISETP.GE.AND P3, PT, R2.reuse, R33, PT ;  /* 0x000000210200720c */ /* 0x040fe20003f66270 */
[----:B------:R-:W-:Y:S01]  /*13d20*/  STL [R1+0xb8], R238 ;  /* 0x0000b8ee01007387 */ /* 0x000fe20000100800 */
[----:B------:R-:W-:Y:S01]  /*13d30*/  ISETP.GE.AND P5, PT, R2, R34, PT ;  /* 0x000000220200720c */ /* 0x000fe20003fa6270 */
[----:B------:R3:W4:Y:S01]  /*13d40*/  MUFU.TANH R61, R6 ;  /* 0x00000006003d7308 */ /* 0x0007220000002400 */
[----:B------:R-:W-:Y:S01]  /*13d50*/  FSEL R63, R4, -INF , !P1 ;  /* 0xff800000043f7808 */ /* 0x000fe20004800000 */
[----:B------:R-:W-:Y:S01]  /*13d60*/  FMUL.FTZ R4, R138, UR4 ;  /* 0x000000048a047c20 */ /* 0x000fe20008410000 */
[----:B------:R-:W-:Y:S01]  /*13d70*/  FSEL R17, R5, -INF , !P4 ;  /* 0xff80000005117808 */ /* 0x000fe20006000000 */
[----:B------:R-:W-:Y:S01]  /*13d80*/  FMUL.FTZ R5, R137, UR4 ;  /* 0x0000000489057c20 */ /* 0x000fe20008410000 */
[----:B------:R-:W-:Y:S01]  /*13d90*/  ISETP.GE.AND P4, PT, R2, R35, PT ;  /* 0x000000230200720c */ /* 0x000fe20003f86270 */
[----:B------:R-:W-:Y:S01]  /*13da0*/  STL [R1+0xb4], R233 ;  /* 0x0000b4e901007387 */ /* 0x000fe20000100800 */
[----:B------:R-:W-:Y:S01]  /*13db0*/  MOV R215, R229 ;  /* 0x000000e500d77202 */ /* 0x000fe20000000f00 */
[----:B------:R2:W4:Y:S01]  /*13dc0*/  MUFU.TANH R46, R4 ;  /* 0x00000004002e7308 */ /* 0x0005220000002400 */
[----:B-1----:R-:W-:Y:S01]  /*13dd0*/  I2FP.F32.U32 R3, R2 ;  /* 0x0000000200037245 */ /* 0x002fe20000201000 */
[----:B------:R1:W-:Y:S01]  /*13de0*/  STL [R1+0xb0], R232 ;  /* 0x0000b0e801007387 */ /* 0x0003e20000100800 */
[----:B------:R-:W-:-:S03]  /*13df0*/  IADD3 R2, PT, PT, R0, -0xb7, RZ ;  /* 0xffffff4900027810 */ /* 0x000fc60007ffe0ff */
[C---:B------:R-:W-:Y:S01]  /*13e00*/  FFMA.FTZ R7, R3.reuse, UR5, R65 ;  /* 0x0000000503077c23 */ /* 0x040fe20008010041 */
[C---:B------:R-:W-:Y:S01]  /*13e10*/  FFMA.FTZ R9, R3.reuse, UR5, R47 ;  /* 0x0000000503097c23 */ /* 0x040fe2000801002f */
[C---:B------:R-:W-:Y:S01]  /*13e20*/  FFMA.FTZ R8, R3.reuse, UR5, R42 ;  /* 0x0000000503087c23 */ /* 0x040fe2000801002a */
[----:B---3--:R-:W-:Y:S01]  /*13e30*/  FFMA.FTZ R6, R3, UR5, R64 ;  /* 0x0000000503067c23 */ /* 0x008fe20008010040 */
[----:B------:R-:W-:Y:S01]  /*13e40*/  VIADD R3, R0, 0xffffff48 ;  /* 0xffffff4800037836 */ /* 0x000fe20000000000 */
[----:B------:R-:W-:Y:S01]  /*13e50*/  FSEL R27, R7, -INF , !P2 ;  /* 0xff800000071b7808 */ /* 0x000fe20005000000 */
[----:B------:R3:W-:Y:S01]  /*13e60*/  MUFU.TANH R62, R5 ;  /* 0x00000005003e7308 */ /* 0x0007e20000002400 */
[----:B------:R-:W-:Y:S01]  /*13e70*/  FSEL R30, R9, -INF , !P5 ;  /* 0xff800000091e7808 */ /* 0x000fe20006800000 */
[----:B------:R-:W-:Y:S01]  /*13e80*/  FMUL.FTZ R9, R246, UR4 ;  /* 0x00000004f6097c20 */ /* 0x000fe20008410000 */
[----:B------:R-:W-:Y:S01]  /*13e90*/  FSEL R28, R6, -INF , !P3 ;  /* 0xff800000061c7808 */ /* 0x000fe20005800000 */
[----:B------:R-:W-:Y:S01]  /*13ea0*/  FMUL.FTZ R6, R244, UR4 ;  /* 0x00000004f4067c20 */ /* 0x000fe20008410000 */
[C---:B------:R-:W-:Y:S01]  /*13eb0*/  ISETP.GE.AND P1, PT, R3.reuse, R32, PT ;  /* 0x000000200300720c */ /* 0x040fe20003f26270 */
[----:B------:R1:W-:Y:S01]  /*13ec0*/  STL [R1+0xac], R230 ;  /* 0x0000ace601007387 */ /* 0x0003e20000100800 */
[C---:B------:R-:W-:Y:S01]  /*13ed0*/  ISETP.GE.AND P2, PT, R3.reuse, R33, PT ;  /* 0x000000210300720c */ /* 0x040fe20003f46270 */
[----:B------:R4:W-:Y:S01]  /*13ee0*/  MUFU.TANH R42, R10 ;  /* 0x0000000a002a7308 */ /* 0x0009e20000002400 */
[----:B------:R-:W-:-:S02]  /*13ef0*/  ISETP.GE.AND P3, PT, R3, R34, PT ;  /* 0x000000220300720c */ /* 0x000fc40003f66270 */
[----:B--2---:R-:W-:Y:S02]  /*13f00*/  I2FP.F32.U32 R4, R3 ;  /* 0x0000000300047245 */ /* 0x004fe40000201000 */
[----:B------:R-:W-:Y:S01]  /*13f10*/  ISETP.GE.AND P5, PT, R3, R35, PT ;  /* 0x000000230300720c */ /* 0x000fe20003fa6270 */
[----:B------:R-:W-:Y:S01]  /*13f20*/  FMUL.FTZ R3, R139, UR4 ;  /* 0x000000048b037c20 */ /* 0x000fe20008410000 */
[----:B------:R-:W-:Y:S01]  /*13f30*/  FSEL R40, R8, -INF , !P4 ;  /* 0xff80000008287808 */ /* 0x000fe20006000000 */
[----:B------:R-:W-:Y:S01]  /*13f40*/  FFMA.FTZ R7, R4, UR5, R43 ;  /* 0x0000000504077c23 */ /* 0x000fe2000801002b */
[----:B------:R-:W-:Y:S01]  /*13f50*/  ISETP.GE.AND P4, PT, R2, R32, PT ;  /* 0x000000200200720c */ /* 0x000fe20003f86270 */
[----:B------:R2:W-:Y:S01]  /*13f60*/  MUFU.TANH R60, R3 ;  /* 0x00000003003c7308 */ /* 0x0005e20000002400 */
[----:B---3--:R-:W-:Y:S02]  /*13f70*/  FFMA.FTZ R5, R4, UR5, R37 ;  /* 0x0000000504057c23 */ /* 0x008fe40008010025 */
[----:B------:R-:W-:-:S02]  /*13f80*/  FSEL R20, R7, -INF , !P1 ;  /* 0xff80000007147808 */ /* 0x000fc40004800000 */
[C---:B------:R-:W-:Y:S02]  /*13f90*/  ISETP.GE.AND P1, PT, R2.reuse, R33, PT ;  /* 0x000000210200720c */ /* 0x040fe40003f26270 */
[----:B------:R-:W-:Y:S01]  /*13fa0*/  FSEL R22, R5, -INF , !P2 ;  /* 0xff80000005167808 */ /* 0x000fe20005000000 */
[----:B------:R3:W1:Y:S01]  /*13fb0*/  MUFU.TANH R43, R6 ;  /* 0x00000006002b7308 */ /* 0x0006620000002400 */
[----:B------:R-:W-:Y:S01]  /*13fc0*/  ISETP.GE.AND P2, PT, R2, R34, PT ;  /* 0x000000220200720c */ /* 0x000fe20003f46270 */
[----:B----4-:R-:W-:-:S06]  /*13fd0*/  FMUL.FTZ R10, R134, UR4 ;  /* 0x00000004860a7c20 */ /* 0x010fcc0008410000 */
[----:B------:R-:W-:Y:S01]  /*13fe0*/  MUFU.TANH R37, R10 ;  /* 0x0000000a00257308 */ /* 0x000fe20000002400 */
[----:B--2---:R-:W-:-:S05]  /*13ff0*/  FFMA.FTZ R3, R4, UR5, R36 ;  /* 0x0000000504037c23 */ /* 0x004fca0008010024 */
[----:B------:R-:W-:Y:S02]  /*14000*/  FSEL R23, R3, -INF , !P3 ;  /* 0xff80000003177808 */ /* 0x000fe40005800000 */
[----:B------:R2:W4:Y:S01]  /*14010*/  MUFU.TANH R11, R9 ;  /* 0x00000009000b7308 */ /* 0x0005220000002400 */
[----:B------:R-:W-:Y:S01]  /*14020*/  ISETP.GE.AND P3, PT, R2, R35, PT ;  /* 0x000000230200720c */ /* 0x000fe20003f66270 */
[----:B---3--:R-:W-:Y:S01]  /*14030*/  FFMA.FTZ R6, R4, UR5, R38 ;  /* 0x0000000504067c23 */ /* 0x008fe20008010026 */
[----:B------:R-:W-:Y:S01]  /*14040*/  I2FP.F32.U32 R3, R2 ;  /* 0x0000000200037245 */ /* 0x000fe20000201000 */
[----:B------:R-:W-:-:S03]  /*14050*/  FMUL.FTZ R2, R245, UR4 ;  /* 0x00000004f5027c20 */ /* 0x000fc60008410000 */
[----:B------:R-:W-:Y:S01]  /*14060*/  FSEL R24, R6, -INF , !P5 ;  /* 0xff80000006187808 */ /* 0x000fe20006800000 */
[----:B------:R3:W4:Y:S01]  /*14070*/  MUFU.TANH R45, R2 ;  /* 0x00000002002d7308 */ /* 0x0007220000002400 */
[C---:B------:R-:W-:Y:S01]  /*14080*/  FFMA.FTZ R5, R3.reuse, UR5, R212 ;  /* 0x0000000503057c23 */ /* 0x040fe200080100d4 */
[C---:B------:R-:W-:Y:S01]  /*14090*/  FFMA.FTZ R4, R3.reuse, UR5, R211 ;  /* 0x0000000503047c23 */ /* 0x040fe200080100d3 */
[C---:B------:R-:W-:Y:S01]  /*140a0*/  FFMA.FTZ R7, R3.reuse, UR5, R208 ;  /* 0x0000000503077c23 */ /* 0x040fe200080100d0 */
[----:B------:R-:W-:Y:S01]  /*140b0*/  FFMA.FTZ R8, R3, UR5, R66 ;  /* 0x0000000503087c23 */ /* 0x000fe20008010042 */
[----:B------:R-:W-:Y:S01]  /*140c0*/  FMUL.FTZ R6, R132, UR4 ;  /* 0x0000000484067c20 */ /* 0x000fe20008410000 */
[----:B------:R-:W-:Y:S02]  /*140d0*/  FSEL R18, R5, -INF , !P4 ;  /* 0xff80000005127808 */ /* 0x000fe40006000000 */
[----:B------:R-:W-:Y:S02]  /*140e0*/  FSEL R19, R4, -INF , !P1 ;  /* 0xff80000004137808 */ /* 0x000fe40004800000 */
[----:B------:R-:W-:Y:S01]  /*140f0*/  FSEL R21, R7, -INF , !P2 ;  /* 0xff80000007157808 */ /* 0x000fe20005000000 */
[----:B--2---:R-:W-:Y:S01]  /*14100*/  FMUL.FTZ R9, R135, UR4 ;  /* 0x0000000487097c20 */ /* 0x004fe20008410000 */
[----:B------:R-:W-:-:S03]  /*14110*/  FSEL R25, R8, -INF , !P3 ;  /* 0xff80000008197808 */ /* 0x000fc60005800000 */
[----:B------:R-:W-:Y:S01]  /*14120*/  MUFU.TANH R38, R9 ;  /* 0x0000000900267308 */ /* 0x000fe20000002400 */
[----:B---3--:R-:W-:-:S05]  /*14130*/  VIADD R2, R0, 0xffffff50 ;  /* 0xffffff5000027836 */ /* 0x008fca0000000000 */
[----:B------:R-:W-:Y:S02]  /*14140*/  I2FP.F32.U32 R3, R2 ;  /* 0x0000000200037245 */ /* 0x000fe40000201000 */
[C---:B------:R-:W-:Y:S02]  /*14150*/  ISETP.GE.AND P5, PT, R2.reuse, R32, PT ;  /* 0x000000200200720c */ /* 0x040fe40003fa6270 */
[C---:B------:R-:W-:Y:S01]  /*14160*/  ISETP.GE.AND P4, PT, R2.reuse, R33, PT ;  /* 0x000000210200720c */ /* 0x040fe20003f86270 */
[C---:B------:R-:W-:Y:S01]  /*14170*/  FFMA.FTZ R4, R3.reuse, UR5, R210 ;  /* 0x0000000503047c23 */ /* 0x040fe200080100d2 */
[C---:B------:R-:W-:Y:S01]  /*14180*/  FFMA.FTZ R5, R3.reuse, UR5, R209 ;  /* 0x0000000503057c23 */ /* 0x040fe200080100d1 */
[C---:B------:R-:W-:Y:S02]  /*14190*/  ISETP.GE.AND P1, PT, R2.reuse, R34, PT ;  /* 0x000000220200720c */ /* 0x040fe40003f26270 */
[----:B------:R-:W-:Y:S02]  /*141a0*/  ISETP.GE.AND P2, PT, R2, R35, PT ;  /* 0x000000230200720c */ /* 0x000fe40003f46270 */
[----:B------:R-:W-:Y:S01]  /*141b0*/  FSEL R231, R4, -INF , !P5 ;  /* 0xff80000004e77808 */ /* 0x000fe20006800000 */
[----:B------:R-:W-:Y:S01]  /*141c0*/  FFMA.FTZ R4, R3, UR5, R39 ;  /* 0x0000000503047c23 */ /* 0x000fe20008010027 */
[----:B------:R-:W-:Y:S01]  /*141d0*/  IADD3 R2, PT, PT, R0, -0xaf, RZ ;  /* 0xffffff5100027810 */ /* 0x000fe20007ffe0ff */
[----:B------:R2:W-:Y:S01]  /*141e0*/  MUFU.TANH R39, R6 ;  /* 0x0000000600277308 */ /* 0x0005e20000002400 */
[----:B------:R-:W-:Y:S01]  /*141f0*/  FSEL R239, R5, -INF , !P4 ;  /* 0xff80000005ef7808 */ /* 0x000fe20006000000 */
[----:B------:R-:W-:Y:S01]  /*14200*/  FMUL.FTZ R5, R133, UR4 ;  /* 0x0000000485057c20 */ /* 0x000fe20008410000 */
[----:B------:R-:W-:Y:S01]  /*14210*/  FSEL R251, R4, -INF , !P1 ;  /* 0xff80000004fb7808 */ /* 0x000fe20004800000 */
[----:B------:R-:W-:Y:S01]  /*14220*/  FFMA.FTZ R4, R3, UR5, R48 ;  /* 0x0000000503047c23 */ /* 0x000fe20008010030 */
[----:B------:R-:W-:Y:S01]  /*14230*/  ISETP.GE.AND P3, PT, R2, R32, PT ;  /* 0x000000200200720c */ /* 0x000fe20003f66270 */
[----:B------:R-:W-:Y:S01]  /*14240*/  VIADD R3, R0, 0xffffff58 ;  /* 0xffffff5800037836 */ /* 0x000fe20000000000 */
[C---:B------:R-:W-:Y:S01]  /*14250*/  ISETP.GE.AND P5, PT, R2.reuse, R33, PT ;  /* 0x000000210200720c */ /* 0x040fe20003fa6270 */
[----:B------:R3:W-:Y:S01]  /*14260*/  MUFU.TANH R41, R5 ;  /* 0x0000000500297308 */ /* 0x0007e20000002400 */
[----:B------:R-:W-:-:S02]  /*14270*/  ISETP.GE.AND P4, PT, R2, R34, PT ;  /* 0x000000220200720c */ /* 0x000fc40003f86270 */
[----:B------:R-:W-:Y:S02]  /*14280*/  ISETP.GE.AND P1, PT, R2, R35, PT ;  /* 0x000000230200720c */ /* 0x000fe40003f26270 */
[----:B------:R-:W-:Y:S02]  /*14290*/  I2FP.F32.U32 R2, R2 ;  /* 0x0000000200027245 */ /* 0x000fe40000201000 */
[----:B------:R-:W-:Y:S02]  /*142a0*/  FSEL R250, R4, -INF , !P2 ;  /* 0xff80000004fa7808 */ /* 0x000fe40005000000 */
[----:B------:R-:W-:Y:S01]  /*142b0*/  ISETP.GE.AND P2, PT, R3, R32, PT ;  /* 0x000000200300720c */ /* 0x000fe20003f46270 */
[C---:B--2---:R-:W-:Y:S01]  /*142c0*/  FFMA.FTZ R6, R2.reuse, UR5, R214 ;  /* 0x0000000502067c23 */ /* 0x044fe200080100d6 */
[C---:B------:R-:W-:Y:S01]  /*142d0*/  FFMA.FTZ R8, R2.reuse, UR5, R140 ;  /* 0x0000000502087c23 */ /* 0x040fe2000801008c */
[----:B------:R-:W-:Y:S01]  /*142e0*/  FFMA.FTZ R7, R2, UR5, R50 ;  /* 0x0000000502077c23 */ /* 0x000fe20008010032 */
[----:B------:R-:W-:-:S02]  /*142f0*/  I2FP.F32.U32 R4, R3 ;  /* 0x0000000300047245 */ /* 0x000fc40000201000 */
[----:B------:R-:W-:Y:S01]  /*14300*/  FSEL R138, R6, -INF , !P3 ;  /* 0xff800000068a7808 */ /* 0x000fe20005800000 */
[----:B------:R-:W-:Y:S01]  /*14310*/  FMUL.FTZ R6, R241, UR4 ;  /* 0x00000004f1067c20 */ /* 0x000fe20008410000 */
[----:B------:R-:W-:Y:S01]  /*14320*/  FSEL R248, R8, -INF , !P4 ;  /* 0xff80000008f87808 */ /* 0x000fe20006000000 */
[----:B---3--:R-:W-:Y:S01]  /*14330*/  FFMA.FTZ R5, R2, UR5, R213 ;  /* 0x0000000502057c23 */ /* 0x008fe200080100d5 */
[C---:B------:R-:W-:Y:S01]  /*14340*/  ISETP.GE.AND P3, PT, R3.reuse, R33, PT ;  /* 0x000000210300720c */ /* 0x040fe20003f66270 */
[----:B------:R2:W-:Y:S01]  /*14350*/  MUFU.TANH R13, R6 ;  /* 0x00000006000d7308 */ /* 0x0005e20000002400 */
[----:B------:R-:W-:Y:S01]  /*14360*/  ISETP.GE.AND P4, PT, R3, R35, PT ;  /* 0x000000230300720c */ /* 0x000fe20003f86270 */
[----:B------:R-:W-:Y:S01]  /*14370*/  FMUL.FTZ R8, R243, UR4 ;  /* 0x00000004f3087c20 */ /* 0x000fe20008410000 */
[----:B------:R-:W-:Y:S01]  /*14380*/  FSEL R229, R5, -INF , !P5 ;  /* 0xff80000005e57808 */ /* 0x000fe20006800000 */
[----:B------:R-:W-:Y:S01]  /*14390*/  FFMA.FTZ R5, R4, UR5, R49 ;  /* 0x0000000504057c23 */ /* 0x000fe20008010031 */
[----:B------:R-:W-:Y:S01]  /*143a0*/  ISETP.GE.AND P5, PT, R3, R34, PT ;  /* 0x000000220300720c */ /* 0x000fe20003fa6270 */
[----:B------:R-:W-:Y:S01]  /*143b0*/  FMUL.FTZ R3, R240, UR4 ;  /* 0x00000004f0037c20 */ /* 0x000fe20008410000 */
[----:B------:R-:W-:Y:S01]  /*143c0*/  FSEL R249, R7, -INF , !P1 ;  /* 0xff80000007f97808 */ /* 0x000fe20004800000 */
[----:B------:R-:W-:Y:S01]  /*143d0*/  FFMA.FTZ R7, R4, UR5, R67 ;  /* 0x0000000504077c23 */ /* 0x000fe20008010043 */
[----:B------:R-:W-:Y:S01]  /*143e0*/  IADD3 R2, PT, PT, R0, -0xa7, RZ ;  /* 0xffffff5900027810 */ /* 0x000fe20007ffe0ff */
[----:B------:R3:W4:Y:S01]  /*143f0*/  MUFU.TANH R12, R3 ;  /* 0x00000003000c7308 */ /* 0x0007220000002400 */
[----:B------:R-:W-:-:S02]  /*14400*/  FSEL R228, R5, -INF , !P3 ;  /* 0xff80000005e47808 */ /* 0x000fc40005800000 */
[----:B------:R-:W-:Y:S02]  /*14410*/  FSEL R133, R7, -INF , !P2 ;  /* 0xff80000007857808 */ /* 0x000fe40005000000 */
[C---:B------:R-:W-:Y:S02]  /*14420*/  ISETP.GE.AND P1, PT, R2.reuse, R32, PT ;  /* 0x000000200200720c */ /* 0x040fe40003f26270 */
[----:B------:R-:W-:Y:S01]  /*14430*/  ISETP.GE.AND P2, PT, R2, R33, PT ;  /* 0x000000210200720c */ /* 0x000fe20003f46270 */
[----:B--2---:R-:W-:Y:S01]  /*14440*/  FFMA.FTZ R6, R4, UR5, R26 ;  /* 0x0000000504067c23 */ /* 0x004fe2000801001a */
[----:B------:R-:W-:Y:S01]  /*14450*/  ISETP.GE.AND P3, PT, R2, R34, PT ;  /* 0x000000220200720c */ /* 0x000fe20003f66270 */
[----:B------:R-:W-:Y:S03]  /*14460*/  MUFU.TANH R48, R8 ;  /* 0x0000000800307308 */ /* 0x000fe60000002400 */
[----:B------:R-:W-:Y:S01]  /*14470*/  FSEL R237, R6, -INF , !P4 ;  /* 0xff80000006ed7808 */ /* 0x000fe20006000000 */
[----:B---3--:R-:W-:Y:S01]  /*14480*/  FFMA.FTZ R3, R4, UR5, R29 ;  /* 0x0000000504037c23 */ /* 0x008fe2000801001d */
[----:B------:R-:W-:-:S04]  /*14490*/  VIADD R4, R0, 0xffffff60 ;  /* 0xffffff6000047836 */ /* 0x000fc80000000000 */
[----:B------:R-:W-:Y:S01]  /*144a0*/  FSEL R236, R3, -INF , !P5 ;  /* 0xff80000003ec7808 */ /* 0x000fe20006800000 */
[----:B------:R-:W-:Y:S01]  /*144b0*/  FMUL.FTZ R3, R242, UR4 ;  /* 0x00000004f2037c20 */ /* 0x000fe20008410000 */
[----:B------:R-:W-:Y:S02]  /*144c0*/  ISETP.GE.AND P5, PT, R2, R35, PT ;  /* 0x000000230200720c */ /* 0x000fe40003fa6270 */
[----:B------:R-:W-:Y:S01]  /*144d0*/  I2FP.F32.U32 R2, R2 ;  /* 0x0000000200027245 */ /* 0x000fe20000201000 */
[----:B------:R2:W3:Y:S01]  /*144e0*/  MUFU.TANH R10, R3 ;  /* 0x00000003000a7308 */ /* 0x0004e20000002400 */
[----:B------:R-:W-:-:S03]  /*144f0*/  ISETP.GE.AND P4, PT, R4, R32, PT ;  /* 0x000000200400720c */ /* 0x000fc60003f86270 */
[C---:B------:R-:W-:Y:S01]  /*14500*/  FFMA.FTZ R5, R2.reuse, UR5, R141 ;  /* 0x0000000502057c23 */ /* 0x040fe2000801008d */
[C---:B------:R-:W-:Y:S01]  /*14510*/  FFMA.FTZ R7, R2.reuse, UR5, R31 ;  /* 0x0000000502077c23 */ /* 0x040fe2000801001f */
[----:B------:R-:W-:-:S03]  /*14520*/  FFMA.FTZ R9, R2, UR5, R14 ;  /* 0x0000000502097c23 */ /* 0x000fc6000801000e */
[----:B------:R-:W-:Y:S01]  /*14530*/  FSEL R47, R5, -INF , !P1 ;  /* 0xff800000052f7808 */ /* 0x000fe20004800000 */
[----:B------:R-:W-:Y:S01]  /*14540*/  FMUL.FTZ R5, R56, UR4 ;  /* 0x0000000438057c20 */ /* 0x000fe20008410000 */
[----:B------:R-:W-:Y:S02]  /*14550*/  FSEL R139, R7, -INF , !P3 ;  /* 0xff800000078b7808 */ /* 0x000fe40005800000 */
[C---:B------:R-:W-:Y:S01]  /*14560*/  ISETP.GE.AND P1, PT, R4.reuse, R33, PT ;  /* 0x000000210400720c */ /* 0x040fe20003f26270 */
[----:B------:R1:W3:Y:S01]  /*14570*/  MUFU.TANH R14, R5 ;  /* 0x00000005000e7308 */ /* 0x0002e20000002400 */
[----:B------:R-:W-:Y:S02]  /*14580*/  ISETP.GE.AND P3, PT, R4, R35, PT ;  /* 0x000000230400720c */ /* 0x000fe40003f66270 */
[----:B------:R-:W-:Y:S01]  /*14590*/  FSEL R235, R9, -INF , !P5 ;  /* 0xff80000009eb7808 */ /* 0x000fe20006800000 */
[----:B--2---:R-:W-:Y:S01]  /*145a0*/  FFMA.FTZ R3, R2, UR5, R51 ;  /* 0x0000000502037c23 */ /* 0x004fe20008010033 */
[----:B------:R-:W-:-:S04]  /*145b0*/  IADD3 R2, PT, PT, R0, -0x9f, RZ ;  /* 0xffffff6100027810 */ /* 0x000fc80007ffe0ff */
[----:B------:R-:W-:Y:S02]  /*145c0*/  FSEL R132, R3, -INF , !P2 ;  /* 0xff80000003847808 */ /* 0x000fe40005000000 */
[----:B------:R-:W-:Y:S02]  /*145d0*/  I2FP.F32.U32 R3, R4 ;  /* 0x0000000400037245 */ /* 0x000fe40000201000 */
[----:B------:R-:W-:Y:S02]  /*145e0*/  ISETP.GE.AND P2, PT, R4, R34, PT ;  /* 0x000000220400720c */ /* 0x000fe40003f46270 */
[----:B------:R-:W-:Y:S01]  /*145f0*/  ISETP.GE.AND P5, PT, R2, R32, PT ;  /* 0x000000200200720c */ /* 0x000fe20003fa6270 */
[C---:B------:R-:W-:Y:S01]  /*14600*/  FFMA.FTZ R4, R3.reuse, UR5, R61 ;  /* 0x0000000503047c23 */ /* 0x040fe2000801003d */
[----:B------:R-:W-:Y:S01]  /*14610*/  FFMA.FTZ R6, R3, UR5, R46 ;  /* 0x0000000503067c23 */ /* 0x000fe2000801002e */
[----:B-1----:R-:W-:-:S03]  /*14620*/  FMUL.FTZ R5, R57, UR4 ;  /* 0x0000000439057c20 */ /* 0x002fc60008410000 */
[----:B------:R-:W-:Y:S01]  /*14630*/  FSEL R142, R4, -INF , !P4 ;  /* 0xff800000048e7808 */ /* 0x000fe20006000000 */
[----:B------:R1:W-:Y:S01]  /*14640*/  MUFU.TANH R36, R5 ;  /* 0x0000000500247308 */ /* 0x0003e20000002400 */
[----:B------:R-:W-:Y:S02]  /*14650*/  I2FP.F32.U32 R4, R2 ;  /* 0x0000000200047245 */ /* 0x000fe40000201000 */
[----:B------:R-:W-:Y:S01]  /*14660*/  FSEL R50, R6, -INF , !P1 ;  /* 0xff80000006327808 */ /* 0x000fe20004800000 */
[----:B------:R-:W-:Y:S01]  /*14670*/  FMUL.FTZ R6, R58, UR4 ;  /* 0x000000043a067c20 */ /* 0x000fe20008410000 */
[C---:B------:R-:W-:Y:S02]  /*14680*/  ISETP.GE.AND P4, PT, R2.reuse, R33, PT ;  /* 0x000000210200720c */ /* 0x040fe40003f86270 */
[----:B------:R-:W-:Y:S01]  /*14690*/  ISETP.GE.AND P1, PT, R2, R34, PT ;  /* 0x000000220200720c */ /* 0x000fe20003f26270 */
[----:B------:R2:W3:Y:S01]  /*146a0*/  MUFU.TANH R29, R6 ;  /* 0x00000006001d7308 */ /* 0x0004e20000002400 */
[C---:B-1----:R-:W-:Y:S01]  /*146b0*/  FFMA.FTZ R5, R3.reuse, UR5, R43 ;  /* 0x0000000503057c23 */ /* 0x042fe2000801002b */
[----:B----4-:R-:W-:-:S04]  /*146c0*/  FFMA.FTZ R3, R3, UR5, R11 ;  /* 0x0000000503037c23 */ /* 0x010fc8000801000b */
[----:B------:R-:W-:Y:S01]  /*146d0*/  FSEL R141, R5, -INF , !P2 ;  /* 0xff800000058d7808 */ /* 0x000fe20005000000 */
[C---:B------:R-:W-:Y:S01]  /*146e0*/  FFMA.FTZ R5, R4.reuse, UR5, R62 ;  /* 0x0000000504057c23 */ /* 0x040fe2000801003e */
[----:B------:R-:W-:Y:S01]  /*146f0*/  FSEL R232, R3, -INF , !P3 ;  /* 0xff80000003e87808 */ /* 0x000fe20005800000 */
[----:B------:R-:W-:Y:S01]  /*14700*/  FFMA.FTZ R3, R4, UR5, R60 ;  /* 0x0000000504037c23 */ /* 0x000fe2000801003c */
[----:B------:R-:W-:Y:S01]  /*14710*/  ISETP.GE.AND P2, PT, R2, R35, PT ;  /* 0x000000230200720c */ /* 0x000fe20003f46270 */
[----:B------:R-:W-:Y:S01]  /*14720*/  VIADD R2, R0, 0xffffff68 ;  /* 0xffffff6800027836 */ /* 0x000fe20000000000 */
[----:B------:R-:W-:Y:S01]  /*14730*/  FSEL R230, R5, -INF , !P5 ;  /* 0xff80000005e67808 */ /* 0x000fe20006800000 */
[----:B--2---:R-:W-:Y:S01]  /*14740*/  FMUL.FTZ R6, R59, UR4 ;  /* 0x000000043b067c20 */ /* 0x004fe20008410000 */
[C---:B------:R-:W-:Y:S01]  /*14750*/  FFMA.FTZ R5, R4.reuse, UR5, R45 ;  /* 0x0000000504057c23 */ /* 0x040fe2000801002d */
[----:B------:R-:W-:Y:S01]  /*14760*/  FSEL R216, R3, -INF , !P4 ;  /* 0xff80000003d87808 */ /* 0x000fe20006000000 */
[----:B------:R-:W-:Y:S01]  /*14770*/  FFMA.FTZ R4, R4, UR5, R42 ;  /* 0x0000000504047c23 */ /* 0x000fe2000801002a */
[----:B------:R-:W-:Y:S01]  /*14780*/  STL [R1], R230 ;  /* 0x000000e601007387 */ /* 0x000fe20000100800 */
[----:B------:R1:W-:Y:S01]  /*14790*/  MUFU.TANH R31, R6 ;  /* 0x00000006001f7308 */ /* 0x0003e20000002400 */
[----:B------:R-:W-:-:S02]  /*147a0*/  I2FP.F32.U32 R3, R2 ;  /* 0x0000000200037245 */ /* 0x000fc40000201000 */
[----:B------:R-:W2:Y:S01]  /*147b0*/  LDL.LU R64, [R1+0x30] ;  /* 0x0000300001407983 */ /* 0x000ea20000300800 */
[----:B------:R-:W-:Y:S02]  /*147c0*/  FSEL R218, R5, -INF , !P1 ;  /* 0xff80000005da7808 */ /* 0x000fe40004800000 */
[C---:B------:R-:W-:Y:S01]  /*147d0*/  FFMA.FTZ R5, R3.reuse, UR5, R37 ;  /* 0x0000000503057c23 */ /* 0x040fe20008010025 */
[----:B------:R-:W4:Y:S01]  /*147e0*/  LDL.LU R65, [R1+0x2c] ;  /* 0x00002c0001417983 */ /* 0x000f220000300800 */
[C---:B------:R-:W-:Y:S01]  /*147f0*/  FFMA.FTZ R7, R3.reuse, UR5, R12 ;  /* 0x0000000503077c23 */ /* 0x040fe2000801000c */
[----:B---3--:R-:W-:Y:S01]  /*14800*/  FFMA.FTZ R8, R3, UR5, R10 ;  /* 0x0000000503087c23 */ /* 0x008fe2000801000a */
[C---:B------:R-:W-:Y:S01]  /*14810*/  ISETP.GE.AND P3, PT, R2.reuse, R32, PT ;  /* 0x000000200200720c */ /* 0x040fe20003f66270 */
[----:B------:R-:W3:Y:S01]  /*14820*/  LDL.LU R219, [R1+0x18] ;  /* 0x0000180001db7983 */ /* 0x000ee20000300800 */
[C---:B------:R-:W-:Y:S02]  /*14830*/  ISETP.GE.AND P5, PT, R2.reuse, R33, PT ;  /* 0x000000210200720c */ /* 0x040fe40003fa6270 */
[----:B------:R-:W-:-:S02]  /*14840*/  ISETP.GE.AND P4, PT, R2, R34, PT ;  /* 0x000000220200720c */ /* 0x000fc40003f86270 */
[----:B------:R-:W-:Y:S01]  /*14850*/  ISETP.GE.AND P1, PT, R2, R35, PT ;  /* 0x000000230200720c */ /* 0x000fe20003f26270 */
[----:B-1----:R-:W-:Y:S01]  /*14860*/  FMUL.FTZ R6, R224, UR4 ;  /* 0x00000004e0067c20 */ /* 0x002fe20008410000 */
[----:B------:R-:W-:Y:S02]  /*14870*/  IADD3 R2, PT, PT, R0, -0x97, RZ ;  /* 0xffffff6900027810 */ /* 0x000fe40007ffe0ff */
[----:B------:R-:W-:Y:S01]  /*14880*/  FSEL R233, R4, -INF , !P2 ;  /* 0xff80000004e97808 */ /* 0x000fe20005000000 */
[----:B------:R1:W1:Y:S01]  /*14890*/  MUFU.TANH R11, R6 ;  /* 0x00000006000b7308 */ /* 0x0002620000002400 */
[----:B------:R-:W-:Y:S01]  /*148a0*/  I2FP.F32.U32 R10, R2 ;  /* 0x00000002000a7245 */ /* 0x000fe20000201000 */
[----:B------:R-:W-:Y:S01]  /*148b0*/  FMUL.FTZ R4, R52, UR4 ;  /* 0x0000000434047c20 */ /* 0x000fe20008410000 */
[----:B------:R-:W-:Y:S02]  /*148c0*/  ISETP.GE.AND P2, PT, R2, R32, PT ;  /* 0x000000200200720c */ /* 0x000fe40003f46270 */
[----:B------:R-:W-:Y:S01]  /*148d0*/  FSEL R217, R5, -INF , !P5 ;  /* 0xff80000005d97808 */ /* 0x000fe20006800000 */
[----:B------:R-:W-:Y:S01]  /*148e0*/  FFMA.FTZ R5, R10, UR5, R38 ;  /* 0x000000050a057c23 */ /* 0x000fe20008010026 */
[----:B------:R-:W-:Y:S01]  /*148f0*/  FSEL R143, R7, -INF , !P4 ;  /* 0xff800000078f7808 */ /* 0x000fe20006000000 */
[----:B------:R1:W-:Y:S01]  /*14900*/  MUFU.TANH R26, R4 ;  /* 0x00000004001a7308 */ /* 0x0003e20000002400 */
[----:B------:R-:W-:-:S02]  /*14910*/  ISETP.GE.AND P5, PT, R2, R34, PT ;  /* 0x000000220200720c */ /* 0x000fc40003fa6270 */
[----:B------:R-:W-:Y:S02]  /*14920*/  ISETP.GE.AND P4, PT, R2, R35, PT ;  /* 0x000000230200720c */ /* 0x000fe40003f86270 */
[----:B------:R-:W-:Y:S01]  /*14930*/  FSEL R252, R8, -INF , !P1 ;  /* 0xff80000008fc7808 */ /* 0x000fe20004800000 */
[----:B-1----:R-:W-:Y:S01]  /*14940*/  FFMA.FTZ R6, R3, UR5, R39 ;  /* 0x0000000503067c23 */ /* 0x002fe20008010027 */
[----:B------:R-:W-:-:S04]  /*14950*/  FMUL.FTZ R3, R225, UR4 ;  /* 0x00000004e1037c20 */ /* 0x000fc80008410000 */
[----:B------:R1:W1:Y:S01]  /*14960*/  MUFU.TANH R12, R3 ;  /* 0x00000003000c7308 */ /* 0x0002620000002400 */
[----:B------:R-:W-:Y:S01]  /*14970*/  FSEL R46, R6, -INF , !P3 ;  /* 0xff800000062e7808 */ /* 0x000fe20005800000 */
[----:B------:R-:W-:Y:S01]  /*14980*/  FMUL.FTZ R6, R55, UR4 ;  /* 0x0000000437067c20 */ /* 0x000fe20008410000 */
[----:B------:R-:W-:Y:S01]  /*14990*/  ISETP.GE.AND P3, PT, R2, R33, PT ;  /* 0x000000210200720c */ /* 0x000fe20003f66270 */
[----:B------:R-:W-:Y:S02]  /*149a0*/  VIADD R2, R0, 0xffffff70 ;  /* 0xffffff7000027836 */ /* 0x000fe40000000000 */
[----:B------:R-:W-:Y:S01]  /*149b0*/  FMUL.FTZ R4, R53, UR4 ;  /* 0x0000000435047c20 */ /* 0x000fe20008410000 */
[----:B------:R-:W-:Y:S01]  /*149c0*/  IMAD.MOV.U32 R55, RZ, RZ, R218 ;  /* 0x000000ffff377224 */ /* 0x000fe200078e00da */
[----:B------:R-:W-:Y:S01]  /*149d0*/  FSEL R45, R5, -INF , !P3 ;  /* 0xff800000052d7808 */ /* 0x000fe20005800000 */
[----:B-1----:R-:W-:Y:S01]  /*149e0*/  FMUL.FTZ R3, R226, UR4 ;  /* 0x00000004e2037c20 */ /* 0x002fe20008410000 */
[----:B------:R-:W-:Y:S01]  /*149f0*/  I2FP.F32.U32 R9, R2 ;  /* 0x0000000200097245 */ /* 0x000fe20000201000 */
[----:B------:R-:W-:Y:S01]  /*14a00*/  MUFU.TANH R7, R6 ;  /* 0x0000000600077308 */ /* 0x000fe20000002400 */
[C---:B------:R-:W-:Y:S01]  /*14a10*/  ISETP.GE.AND P1, PT, R2.reuse, R32, PT ;  /* 0x000000200200720c */ /* 0x040fe20003f26270 */
[----:B------:R-:W3:Y:S01]  /*14a20*/  LDL.LU R218, [R1+0xc] ;  /* 0x00000c0001da7983 */ /* 0x000ee20000300800 */
[----:B------:R-:W-:-:S05]  /*14a30*/  ISETP.GE.AND P3, PT, R2, R34, PT ;  /* 0x000000220200720c */ /* 0x000fca0003f66270 */
[----:B------:R1:W-:Y:S02]  /*14a40*/  MUFU.TANH R37, R3 ;  /* 0x0000000300257308 */ /* 0x0003e40000002400 */
[----:B-1----:R-:W-:-:S05]  /*14a50*/  FFMA.FTZ R3, R10, UR5, R41 ;  /* 0x000000050a037c23 */ /* 0x002fca0008010029 */
[----:B------:R-:W-:Y:S01]  /*14a60*/  FSEL R43, R3, -INF , !P2 ;  /* 0xff800000032b7808 */ /* 0x000fe20005000000 */
[----:B------:R-:W-:Y:S01]  /*14a70*/  FFMA.FTZ R3, R10, UR5, R13 ;  /* 0x000000050a037c23 */ /* 0x000fe2000801000d */
[C---:B------:R-:W-:Y:S01]  /*14a80*/  ISETP.GE.AND P2, PT, R2.reuse, R33, PT ;  /* 0x000000210200720c */ /* 0x040fe20003f46270 */
[----:B------:R1:W1:Y:S03]  /*14a90*/  MUFU.TANH R13, R4 ;  /* 0x00000004000d7308 */ /* 0x0002660000002400 */
[----:B------:R-:W-:Y:S01]  /*14aa0*/  FSEL R51, R3, -INF , !P5 ;  /* 0xff80000003337808 */ /* 0x000fe20006800000 */
[----:B------:R-:W-:Y:S01]  /*14ab0*/  FFMA.FTZ R3, R9, UR5, R14 ;  /* 0x0000000509037c23 */ /* 0x000fe2000801000e */
[----:B------:R-:W-:Y:S02]  /*14ac0*/  ISETP.GE.AND P5, PT, R2, R35, PT ;  /* 0x000000230200720c */ /* 0x000fe40003fa6270 */
[----:B------:R-:W-:-:S04]  /*14ad0*/  IADD3 R2, PT, PT, R0, -0x8f, RZ ;  /* 0xffffff7100027810 */ /* 0x000fc80007ffe0ff */
[----:B------:R-:W-:Y:S01]  /*14ae0*/  I2FP.F32.U32 R14, R2 ;  /* 0x00000002000e7245 */ /* 0x000fe20000201000 */
[----:B------:R-:W-:Y:S01]  /*14af0*/  FFMA.FTZ R5, R9, UR5, R29 ;  /* 0x0000000509057c23 */ /* 0x000fe2000801001d */
[----:B------:R-:W-:Y:S01]  /*14b00*/  FSEL R57, R3, -INF , !P1 ;  /* 0xff80000003397808 */ /* 0x000fe20004800000 */
[----:B-1----:R-:W-:Y:S01]  /*14b10*/  FMUL.FTZ R4, R54, UR4 ;  /* 0x0000000436047c20 */ /* 0x002fe20008410000 */
[----:B------:R-:W-:Y:S01]  /*14b20*/  FFMA.FTZ R3, R9, UR5, R11 ;  /* 0x0000000509037c23 */ /* 0x000fe2000801000b */
[----:B------:R-:W-:Y:S02]  /*14b30*/  ISETP.GE.AND P1, PT, R2, R32, PT ;  /* 0x000000200200720c */ /* 0x000fe40003f26270 */
[----:B------:R1:W1:Y:S01]  /*14b40*/  MUFU.TANH R8, R4 ;  /* 0x0000000400087308 */ /* 0x0002620000002400 */
[----:B------:R-:W-:Y:S02]  /*14b50*/  FSEL R41, R5, -INF , !P2 ;  /* 0xff80000005297808 */ /* 0x000fe40005000000 */
[----:B------:R-:W-:-:S02]  /*14b60*/  FSEL R54, R3, -INF , !P3 ;  /* 0xff80000003367808 */ /* 0x000fc40005800000 */
[C---:B------:R-:W-:Y:S02]  /*14b70*/  ISETP.GE.AND P2, PT, R2.reuse, R33, PT ;  /* 0x000000210200720c */ /* 0x040fe40003f46270 */
[----:B------:R-:W-:Y:S01]  /*14b80*/  ISETP.GE.AND P3, PT, R2, R34, PT ;  /* 0x000000220200720c */ /* 0x000fe20003f66270 */
[----:B-1----:R-:W-:-:S05]  /*14b90*/  FFMA.FTZ R4, R14, UR5, R36 ;  /* 0x000000050e047c23 */ /* 0x002fca0008010024 */
[----:B------:R-:W-:Y:S02]  /*14ba0*/  FSEL R53, R4, -INF , !P1 ;  /* 0xff80000004357808 */ /* 0x000fe40004800000 */
[----:B------:R-:W-:Y:S02]  /*14bb0*/  ISETP.GE.AND P1, PT, R2, R35, PT ;  /* 0x000000230200720c */ /* 0x000fe40003f26270 */
[----:B------:R-:W-:Y:S01]  /*14bc0*/  IADD3 R2, PT, PT, R0, -0x88, RZ ;  /* 0xffffff7800027810 */ /* 0x000fe20007ffe0ff */
[----:B------:R-:W-:Y:S01]  /*14bd0*/  FFMA.FTZ R4, R14, UR5, R31 ;  /* 0x000000050e047c23 */ /* 0x000fe2000801001f */
[----:B------:R-:W-:Y:S02]  /*14be0*/  FMUL.FTZ R3, R220, UR4 ;  /* 0x00000004dc037c20 */ /* 0x000fe40008410000 */
[----:B------:R-:W-:Y:S02]  /*14bf0*/  I2FP.F32.U32 R11, R2 ;  /* 0x00000002000b7245 */ /* 0x000fe40000201000 */
[----:B------:R1:W1:Y:S01]  /*14c00*/  MUFU.TANH R29, R3 ;  /* 0x00000003001d7308 */ /* 0x0002620000002400 */
[----:B------:R-:W-:Y:S01]  /*14c10*/  FSEL R42, R4, -INF , !P2 ;  /* 0xff800000042a7808 */ /* 0x000fe20005000000 */
[----:B------:R-:W-:Y:S01]  /*14c20*/  VIADD R6, R0, 0xffffff79 ;  /* 0xffffff7900067836 */ /* 0x000fe20000000000 */
[----:B------:R-:W-:Y:S01]  /*14c30*/  ISETP.GE.AND P2, PT, R2, R32, PT ;  /* 0x000000200200720c */ /* 0x000fe20003f46270 */
[----:B------:R-:W-:-:S03]  /*14c40*/  FFMA.FTZ R0, R14, UR5, R12 ;  /* 0x000000050e007c23 */ /* 0x000fc6000801000c */
[----:B------:R-:W-:Y:S01]  /*14c50*/  I2FP.F32.U32 R12, R6 ;  /* 0x00000006000c7245 */ /* 0x000fe20000201000 */
[----:B-1----:R-:W-:-:S05]  /*14c60*/  FFMA.FTZ R3, R11, UR5, R26 ;  /* 0x000000050b037c23 */ /* 0x002fca000801001a */
[----:B------:R-:W-:Y:S01]  /*14c70*/  FSEL R49, R3, -INF , !P2 ;  /* 0xff80000003317808 */ /* 0x000fe20005000000 */
[----:B------:R-:W-:Y:S01]  /*14c80*/  FFMA.FTZ R4, R12, UR5, R13 ;  /* 0x000000050c047c23 */ /* 0x000fe2000801000d */
[----:B------:R-:W-:Y:S01]  /*14c90*/  FSEL R38, R0, -INF , !P3 ;  /* 0xff80000000267808 */ /* 0x000fe20005800000 */
[----:B------:R-:W-:Y:S01]  /*14ca0*/  FMUL.FTZ R0, R221, UR4 ;  /* 0x00000004dd007c20 */ /* 0x000fe20008410000 */
[----:B------:R-:W-:-:S03]  /*14cb0*/  ISETP.GE.AND P3, PT, R6, R32, PT ;  /* 0x000000200600720c */ /* 0x000fc60003f66270 */
[----:B------:R1:W3:Y:S01]  /*14cc0*/  MUFU.TANH R13, R0 ;  /* 0x00000000000d7308 */ /* 0x0002e20000002400 */
[----:B------:R-:W-:Y:S02]  /*14cd0*/  FSEL R52, R4, -INF , !P3 ;  /* 0xff80000004347808 */ /* 0x000fe40005800000 */
[-C--:B------:R-:W-:Y:S01]  /*14ce0*/  ISETP.GE.AND P3, PT, R6, R33.reuse, PT ;  /* 0x000000210600720c */ /* 0x080fe20003f66270 */
[----:B------:R-:W-:Y:S01]  /*14cf0*/  FMUL.FTZ R4, R227, UR4 ;  /* 0x00000004e3047c20 */ /* 0x000fe20008410000 */
[----:B------:R-:W-:Y:S01]  /*14d00*/  FFMA.FTZ R5, R11, UR5, R8 ;  /* 0x000000050b057c23 */ /* 0x000fe20008010008 */
[----:B------:R-:W-:Y:S02]  /*14d10*/  ISETP.GE.AND P2, PT, R2, R33, PT ;  /* 0x000000210200720c */ /* 0x000fe40003f46270 */
[----:B------:R1:W-:Y:S02]  /*14d20*/  MUFU.TANH R32, R4 ;  /* 0x0000000400207308 */ /* 0x0003e40000002400 */
[----:B-1----:R-:W-:-:S05]  /*14d30*/  FFMA.FTZ R0, R12, UR5, R7 ;  /* 0x000000050c007c23 */ /* 0x002fca0008010007 */
[----:B------:R-:W-:Y:S01]  /*14d40*/  FSEL R238, R0, -INF , !P3 ;  /* 0xff80000000ee7808 */ /* 0x000fe20005800000 */
[----:B------:R-:W-:Y:S01]  /*14d50*/  FMUL.FTZ R4, R222, UR4 ;  /* 0x00000004de047c20 */ /* 0x000fe20008410000 */
[----:B------:R-:W-:-:S03]  /*14d60*/  FSEL R39, R5, -INF , !P2 ;  /* 0xff80000005277808 */ /* 0x000fc60005000000 */
[----:B------:R1:W-:Y:S01]  /*14d70*/  MUFU.TANH R31, R4 ;  /* 0x00000004001f7308 */ /* 0x0003e20000002400 */
[----:B------:R-:W-:Y:S01]  /*14d80*/  ISETP.GE.AND P2, PT, R2, R34, PT ;  /* 0x000000220200720c */ /* 0x000fe20003f46270 */
[----:B------:R-:W-:Y:S04]  /*14d90*/  STL [R1+0x74], R41 ;  /* 0x0000742901007387 */ /* 0x000fe80000100800 */
[----:B------:R-:W-:Y:S04]  /*14da0*/  STL [R1+0x40], R53 ;  /* 0x0000403501007387 */ /* 0x000fe80000100800 */
[----:B------:R-:W-:Y:S01]  /*14db0*/  STL [R1+0x70], R42 ;  /* 0x0000702a01007387 */ /* 0x000fe20000100800 */
[----:B-1----:R-:W-:-:S03]  /*14dc0*/  FFMA.FTZ R4, R11, UR5, R29 ;  /* 0x000000050b047c23 */ /* 0x002fc6000801001d */
[----:B------:R-:W-:Y:S02]  /*14dd0*/  STL [R1+0x5c], R38 ;  /* 0x00005c2601007387 */ /* 0x000fe40000100800 */
[----:B------:R-:W-:Y:S02]  /*14de0*/  FSEL R4, R4, -INF , !P2 ;  /* 0xff80000004047808 */ /* 0x000fe40005000000 */
[----:B------:R-:W-:Y:S04]  /*14df0*/  STL [R1+0x6c], R49 ;  /* 0x00006c3101007387 */ /* 0x000fe80000100800 */
[----:B------:R-:W-:Y:S04]  /*14e00*/  STL [R1+0x68], R52 ;  /* 0x0000683401007387 */ /* 0x000fe80000100800 */
[----:B------:R-:W-:Y:S04]  /*14e10*/  STL [R1+0x64], R39 ;  /* 0x0000642701007387 */ /* 0x000fe80000100800 */
[----:B------:R-:W-:Y:S04]  /*14e20*/  STL [R1+0x58], R4 ;  /* 0x0000580401007387 */ /* 0x000fe80000100800 */
[----:B------:R1:W-:Y:S01]  /*14e30*/  STL [R1+0xc8], R45 ;  /* 0x0000c82d01007387 */ /* 0x0003e20000100800 */
[----:B--2---:R-:W-:-:S04]  /*14e40*/  FMNMX3.FTZ R3, R64, R15, R27, !PT ;  /* 0x0000000f40037276 */ /* 0x004fc8000781001b */
[----:B------:R-:W-:-:S04]  /*14e50*/  FMNMX3.FTZ R3, R3, R20, R18, !PT ;  /* 0x0000001403037276 */ /* 0x000fc80007810012 */
[----:B------:R-:W-:-:S04]  /*14e60*/  FMNMX3.FTZ R3, R3, R231, R138, !PT ;  /* 0x000000e703037276 */ /* 0x000fc8000781008a */
[----:B------:R-:W-:Y:S02]  /*14e70*/  FMNMX3.FTZ R3, R3, R133, R47, !PT ;  /* 0x0000008503037276 */ /* 0x000fe4000781002f */
[----:B----4-:R-:W-:Y:S02]  /*14e80*/  FMNMX3.FTZ R0, R65, R16, R28, !PT ;  /* 0x0000001041007276 */ /* 0x010fe4000781001c */
[----:B------:R-:W-:-:S04]  /*14e90*/  FMNMX3.FTZ R3, R3, R142, R230, !PT ;  /* 0x0000008e03037276 */ /* 0x000fc800078100e6 */
[----:B------:R-:W-:Y:S02]  /*14ea0*/  FMNMX3.FTZ R136, R3, R46, R43, !PT ;  /* 0x0000002e03887276 */ /* 0x000fe4000781002b */
[----:B------:R-:W-:-:S04]  /*14eb0*/  FMNMX3.FTZ R3, R0, R22, R19, !PT ;  /* 0x0000001600037276 */ /* 0x000fc80007810013 */
[----:B------:R-:W-:-:S04]  /*14ec0*/  FMNMX3.FTZ R3, R3, R239, R229, !PT ;  /* 0x000000ef03037276 */ /* 0x000fc800078100e5 */
[----:B------:R-:W-:-:S04]  /*14ed0*/  FMNMX3.FTZ R3, R3, R228, R132, !PT ;  /* 0x000000e403037276 */ /* 0x000fc80007810084 */
[----:B------:R-:W-:-:S04]  /*14ee0*/  FMNMX3.FTZ R3, R3, R50, R216, !PT ;  /* 0x0000003203037276 */ /* 0x000fc800078100d8 */
[----:B------:R-:W-:Y:S02]  /*14ef0*/  FMNMX3.FTZ R3, R3, R217, R45, !PT ;  /* 0x000000d903037276 */ /* 0x000fe4000781002d */
[----:B-1----:R-:W2:Y:S01]  /*14f00*/  LDL.LU R45, [R1+0x58] ;  /* 0x00005800012d7983 */ /* 0x002ea20000300800 */
[----:B---3--:R-:W-:-:S04]  /*14f10*/  FMNMX3.FTZ R0, R219, R17, R30, !PT ;  /* 0x00000011db007276 */ /* 0x008fc8000781001e */
[----:B------:R-:W-:Y:S02]  /*14f20*/  FMNMX3.FTZ R0, R0, R23, R21, !PT ;  /* 0x0000001700007276 */ /* 0x000fe40007810015 */
[----:B------:R-:W-:Y:S02]  /*14f30*/  FMNMX3.FTZ R136, R136, R57, R53, !PT ;  /* 0x0000003988887276 */ /* 0x000fe40007810035 */
[----:B------:R-:W-:Y:S02]  /*14f40*/  FMNMX3.FTZ R0, R0, R251, R248, !PT ;  /* 0x000000fb00007276 */ /* 0x000fe400078100f8 */
[----:B------:R-:W-:Y:S02]  /*14f50*/  ISETP.GE.AND P2, PT, R2, R35, PT ;  /* 0x000000230200720c */ /* 0x000fe40003f46270 */
[----:B------:R-:W-:Y:S02]  /*14f60*/  FMNMX3.FTZ R2, R0, R236, R139, !PT ;  /* 0x000000ec00027276 */ /* 0x000fe4000781008b */
[----:B------:R-:W-:Y:S01]  /*14f70*/  FMNMX3.FTZ R136, R136, R49, R52, !PT ;  /* 0x0000003188887276 */ /* 0x000fe20007810034 */
[----:B------:R-:W-:Y:S01]  /*14f80*/  FFMA.FTZ R5, R12, UR5, R13 ;  /* 0x000000050c057c23 */ /* 0x000fe2000801000d */
[----:B------:R-:W-:Y:S01]  /*14f90*/  FMNMX3.FTZ R2, R2, R141, R55, !PT ;  /* 0x0000008d02027276 */ /* 0x000fe20007810037 */
[----:B------:R-:W-:Y:S01]  /*14fa0*/  FMUL.FTZ R7, R223, UR4 ;  /* 0x00000004df077c20 */ /* 0x000fe20008410000 */
[----:B------:R-:W-:Y:S01]  /*14fb0*/  FMNMX3.FTZ R4, R3, R41, R42, !PT ;  /* 0x0000002903047276 */ /* 0x000fe2000781002a */
[----:B------:R-:W1:Y:S01]  /*14fc0*/  SHFL.BFLY PT, R13, R136, 0x2, 0x1f ;  /* 0x0c401f00880d7f89 */ /* 0x000e6200000e0000 */
[----:B------:R-:W-:Y:S01]  /*14fd0*/  FMNMX3.FTZ R0, R218, R63, R40, !PT ;  /* 0x0000003fda007276 */ /* 0x000fe20007810028 */
[----:B------:R-:W-:Y:S01]  /*14fe0*/  FFMA.FTZ R8, R10, UR5, R48 ;  /* 0x000000050a087c23 */ /* 0x000fe20008010030 */
[----:B------:R-:W-:Y:S01]  /*14ff0*/  ISETP.GE.AND P3, PT, R6, R34, PT ;  /* 0x000000220600720c */ /* 0x000fe20003f66270 */
[----:B------:R-:W3:Y:S01]  /*15000*/  LDCU UR4, c[0x0][0x45c] ;  /* 0x00008b80ff0477ac */ /* 0x000ee20008000800 */
[----:B------:R-:W-:-:S02]  /*15010*/  FMNMX3.FTZ R0, R0, R24, R25, !PT ;  /* 0x0000001800007276 */ /* 0x000fc40007810019 */
[----:B------:R-:W-:Y:S01]  /*15020*/  FMNMX3.FTZ R3, R2, R143, R51, !PT ;  /* 0x0000008f02037276 */ /* 0x000fe20007810033 */
[----:B------:R-:W4:Y:S01]  /*15030*/  MUFU.TANH R26, R7 ;  /* 0x00000007001a7308 */ /* 0x000f220000002400 */
[----:B------:R-:W-:Y:S02]  /*15040*/  FMNMX3.FTZ R2, R4, R39, R238, !PT ;  /* 0x0000002704027276 */ /* 0x000fe400078100ee */
[----:B------:R-:W-:Y:S02]  /*15050*/  FMNMX3.FTZ R0, R0, R250, R249, !PT ;  /* 0x000000fa00007276 */ /* 0x000fe400078100f9 */
[----:B------:R-:W-:Y:S02]  /*15060*/  FSEL R52, R5, -INF , !P3 ;  /* 0xff80000005347808 */ /* 0x000fe40005800000 */
[----:B------:R-:W-:Y:S01]  /*15070*/  FMNMX3.FTZ R3, R3, R54, R38, !PT ;  /* 0x0000003603037276 */ /* 0x000fe20007810026 */
[----:B------:R-:W3:Y:S01]  /*15080*/  SHFL.BFLY PT, R10, R2, 0x2, 0x1f ;  /* 0x0c401f00020a7f89 */ /* 0x000ee200000e0000 */
[----:B------:R-:W-:-:S02]  /*15090*/  FMNMX3.FTZ R4, R0, R237, R235, !PT ;  /* 0x000000ed00047276 */ /* 0x000fc400078100eb */
[----:B------:R-:W-:Y:S02]  /*150a0*/  FSEL R41, R8, -INF , !P4 ;  /* 0xff80000008297808 */ /* 0x000fe40006000000 */
[----:B------:R-:W-:Y:S02]  /*150b0*/  ISETP.GE.AND P3, PT, R6, R35, PT ;  /* 0x000000230600720c */ /* 0x000fe40003f66270 */
[----:B-1----:R-:W-:Y:S01]  /*150c0*/  FMNMX.FTZ R136, R136, R13, !PT ;  /* 0x0000000d88887209 */ /* 0x002fe20007810000 */
[----:B----4-:R-:W-:-:S05]  /*150d0*/  FFMA.FTZ R5, R12, UR5, R26 ;  /* 0x000000050c057c23 */ /* 0x010fca000801001a */
[----:B------:R-:W-:Y:S02]  /*150e0*/  FSEL R53, R5, -INF , !P3 ;  /* 0xff80000005357808 */ /* 0x000fe40005800000 */
[----:B------:R-:W1:Y:S01]  /*150f0*/  SHFL.BFLY PT, R5, R136, 0x1, 0x1f ;  /* 0x0c201f0088057f89 */ /* 0x000e6200000e0000 */
[----:B---3--:R-:W-:-:S05]  /*15100*/  FMNMX.FTZ R2, R2, R10, !PT ;  /* 0x0000000a02027209 */ /* 0x008fca0007810000 */
[----:B------:R-:W3:Y:S01]  /*15110*/  SHFL.BFLY PT, R135, R2, 0x1, 0x1f ;  /* 0x0c201f0002877f89 */ /* 0x000ee200000e0000 */
[----:B-1----:R-:W-:-:S04]  /*15120*/  FMNMX.FTZ R136, R136, R5, !PT ;  /* 0x0000000588887209 */ /* 0x002fc80007810000 */
[C---:B------:R-:W-:Y:S01]  /*15130*/  FSETP.NEU.FTZ.AND P4, PT, R136.reuse, -INF , PT ;  /* 0xff8000008800780b */ /* 0x040fe20003f9d000 */
[----:B------:R-:W-:-:S05]  /*15140*/  FMUL.FTZ R35, R136, UR4 ;  /* 0x0000000488237c20 */ /* 0x000fca0008410000 */
[----:B------:R-:W-:Y:S02]  /*15150*/  FSEL R35, R35, RZ, P4 ;  /* 0x000000ff23237208 */ /* 0x000fe40002000000 */
[----:B---3--:R-:W-:Y:S01]  /*15160*/  FMNMX.FTZ R135, R2, R135, !PT ;  /* 0x0000008702877209 */ /* 0x008fe20007810000 */
[----:B------:R-:W-:Y:S02]  /*15170*/  FFMA.FTZ R7, R11, UR5, R31 ;  /* 0x000000050b077c23 */ /* 0x000fe4000801001f */
[----:B------:R-:W-:Y:S01]  /*15180*/  FFMA.FTZ R2, R15, UR4, -R35 ;  /* 0x000000040f027c23 */ /* 0x000fe20008010823 */
[C---:B------:R-:W-:Y:S01]  /*15190*/  FSETP.NEU.FTZ.AND P3, PT, R135.reuse, -INF , PT ;  /* 0xff8000008700780b */ /* 0x040fe20003f7d000 */
[----:B------:R-:W-:Y:S01]  /*151a0*/  FMUL.FTZ R34, R135, UR4 ;  /* 0x0000000487227c20 */ /* 0x000fe20008410000 */
[----:B------:R-:W-:Y:S01]  /*151b0*/  FFMA.FTZ R6, R14, UR5, R32 ;  /* 0x000000050e067c23 */ /* 0x000fe20008010020 */
[----:B------:R1:W-:Y:S01]  /*151c0*/  MUFU.EX2 R56, R2 ;  /* 0x0000000200387308 */ /* 0x0003e20000000800 */
[----:B------:R-:W-:-:S02]  /*151d0*/  FSEL R58, R7, -INF , !P2 ;  /* 0xff800000073a7808 */ /* 0x000fc40005000000 */
[----:B------:R-:W-:Y:S01]  /*151e0*/  FSEL R34, R34, RZ, P3 ;  /* 0x000000ff22227208 */ /* 0x000fe20001800000 */
[----:B------:R-:W-:Y:S02]  /*151f0*/  IMAD.MOV.U32 R26, RZ, RZ, R233 ;  /* 0x000000ffff1a7224 */ /* 0x000fe400078e00e9 */
[----:B-1----:R-:W-:-:S04]  /*15200*/  FFMA.FTZ R2, R18, UR4, -R35 ;  /* 0x0000000412027c23 */ /* 0x002fc80008010823 */
[----:B------:R1:W-:Y:S01]  /*15210*/  MUFU.EX2 R29, R2 ;  /* 0x00000002001d7308 */ /* 0x0003e20000000800 */
[----:B------:R-:W-:Y:S01]  /*15220*/  MOV R31, R232 ;  /* 0x000000e8001f7202 */ /* 0x000fe20000000f00 */
[----:B-1----:R-:W-:-:S04]  /*15230*/  FFMA.FTZ R2, R22, UR4, -R34 ;  /* 0x0000000416027c23 */ /* 0x002fc80008010822 */
[----:B------:R1:W-:Y:S01]  /*15240*/  MUFU.EX2 R233, R2 ;  /* 0x0000000200e97308 */ /* 0x0003e20000000800 */
[----:B------:R-:W-:Y:S01]  /*15250*/  STL [R1+0xbc], R238 ;  /* 0x0000bcee01007387 */ /* 0x000fe20000100800 */
[----:B------:R-:W-:Y:S02]  /*15260*/  FSEL R5, R135, RZ, P3 ;  /* 0x000000ff87057208 */ /* 0x000fe40001800000 */
[----:B------:R-:W-:Y:S02]  /*15270*/  LOP3.LUT P6, RZ, R234, 0x2, RZ, 0xc0, !PT ;  /* 0x00000002eaff7812 */ /* 0x000fe400078cc0ff */
[----:B--2---:R-:W-:-:S05]  /*15280*/  FMNMX3.FTZ R0, R3, R45, R52, !PT ;  /* 0x0000002d03007276 */ /* 0x004fca0007810034 */
[----:B------:R-:W2:Y:S02]  /*15290*/  SHFL.BFLY PT, R8, R0, 0x2, 0x1f ;  /* 0x0c401f0000087f89 */ /* 0x000ea400000e0000 */
[----:B--2---:R-:W-:-:S05]  /*152a0*/  FMNMX.FTZ R0, R0, R8, !PT ;  /* 0x0000000800007209 */ /* 0x004fca0007810000 */
[----:B------:R-:W2:Y:S02]  /*152b0*/  SHFL.BFLY PT, R137, R0, 0x1, 0x1f ;  /* 0x0c201f0000897f89 */ /* 0x000ea400000e0000 */
[----:B--2---:R-:W-:Y:S01]  /*152c0*/  FMNMX.FTZ R137, R0, R137, !PT ;  /* 0x0000008900897209 */ /* 0x004fe20007810000 */
[----:B------:R-:W-:-:S03]  /*152d0*/  FFMA.FTZ R0, R20, UR4, -R35 ;  /* 0x0000000414007c23 */ /* 0x000fc60008010823 */
[C---:B------:R-:W-:Y:S01]  /*152e0*/  FSETP.NEU.FTZ.AND P2, PT, R137.reuse, -INF , PT ;  /* 0xff8000008900780b */ /* 0x040fe20003f5d000 */
[----:B------:R-:W-:Y:S01]  /*152f0*/  FMUL.FTZ R32, R137, UR4 ;  /* 0x0000000489207c20 */ /* 0x000fe20008410000 */
[----:B------:R2:W-:Y:S04]  /*15300*/  MUFU.EX2 R49, R0 ;  /* 0x0000000000317308 */ /* 0x0005e80000000800 */
[----:B------:R-:W-:-:S05]  /*15310*/  FSEL R32, R32, RZ, P2 ;  /* 0x000000ff20207208 */ /* 0x000fca0001000000 */
[----:B-1----:R-:W-:Y:S01]  /*15320*/  FFMA.FTZ R2, R17, UR4, -R32 ;  /* 0x0000000411027c23 */ /* 0x002fe20008010820 */
[----:B--2---:R-:W-:-:S03]  /*15330*/  FFMA.FTZ R0, R16, UR4, -R34 ;  /* 0x0000000410007c23 */ /* 0x004fc60008010822 */
[----:B------:R1:W-:Y:S04]  /*15340*/  MUFU.EX2 R232, R2 ;  /* 0x0000000200e87308 */ /* 0x0003e80000000800 */
[----:B------:R2:W-:Y:S01]  /*15350*/  MUFU.EX2 R11, R0 ;  /* 0x00000000000b7308 */ /* 0x0005e20000000800 */
[----:B-1----:R-:W-:Y:S01]  /*15360*/  FFMA.FTZ R2, R23, UR4, -R32 ;  /* 0x0000000417027c23 */ /* 0x002fe20008010820 */
[----:B--2---:R-:W-:-:S05]  /*15370*/  FFMA.FTZ R0, R19, UR4, -R34 ;  /* 0x0000000413007c23 */ /* 0x004fca0008010822 */
[----:B------:R-:W-:Y:S04]  /*15380*/  MUFU.EX2 R2, R2 ;  /* 0x0000000200027308 */ /* 0x000fe80000000800 */
[----:B------:R-:W1:Y:S02]  /*15390*/  MUFU.EX2 R0, R0 ;  /* 0x0000000000007308 */ /* 0x000e640000000800 */
[----:B-1----:R-:W-:Y:S04]  /*153a0*/  STL [R1+0x34], R0 ;  /* 0x0000340001007387 */ /* 0x002fe80000100800 */
[----:B------:R-:W-:Y:S04]  /*153b0*/  STL [R1+0x24], R2 ;  /* 0x0000240201007387 */ /* 0x000fe80000100800 */
[----:B------:R-:W-:Y:S04]  /*153c0*/  STL [R1+0xc0], R136 ;  /* 0x0000c08801007387 */ /* 0x000fe80000100800 */
[----:B------:R1:W-:Y:S04]  /*153d0*/  STL [R1+0xc4], R135 ;  /* 0x0000c48701007387 */ /* 0x0003e80000100800 */
[----:B-1----:R-:W2:Y:S04]  /*153e0*/  LDL.LU R135, [R1+0x34] ;  /* 0x0000340001877983 */ /* 0x002ea80000300800 */
[----:B------:R-:W3:Y:S01]  /*153f0*/  LDL.LU R234, [R1+0x24] ;  /* 0x0000240001ea7983 */ /* 0x000ee20000300800 */
[----:B------:R-:W-:Y:S01]  /*15400*/  FFMA.FTZ R9, R9, UR5, R37 ;  /* 0x0000000509097c23 */ /* 0x000fe20008010025 */
[----:B------:R-:W-:-:S02]  /*15410*/  FMNMX3.FTZ R3, R4, R31, R26, !PT ;  /* 0x0000001f04037276 */ /* 0x000fc4000781001a */
[----:B------:R-:W-:Y:S02]  /*15420*/  FSEL R36, R6, -INF , !P1 ;  /* 0xff80000006247808 */ /* 0x000fe40004800000 */
[----:B------:R-:W-:Y:S02]  /*15430*/  FSEL R42, R9, -INF , !P5 ;  /* 0xff800000092a7808 */ /* 0x000fe40006800000 */
[----:B------:R-:W-:-:S04]  /*15440*/  FMNMX3.FTZ R3, R3, R252, R41, !PT ;  /* 0x000000fc03037276 */ /* 0x000fc80007810029 */
[----:B------:R-:W-:-:S04]  /*15450*/  FMNMX3.FTZ R3, R3, R42, R36, !PT ;  /* 0x0000002a03037276 */ /* 0x000fc80007810024 */
[----:B------:R-:W-:-:S05]  /*15460*/  FMNMX3.FTZ R3, R3, R58, R53, !PT ;  /* 0x0000003a03037276 */ /* 0x000fca0007810035 */
[----:B------:R-:W1:Y:S02]  /*15470*/  SHFL.BFLY PT, R4, R3, 0x2, 0x1f ;  /* 0x0c401f0003047f89 */ /* 0x000e6400000e0000 */
[----:B-1----:R-:W-:-:S05]  /*15480*/  FMNMX.FTZ R3, R3, R4, !PT ;  /* 0x0000000403037209 */ /* 0x002fca0007810000 */
[----:B------:R-:W1:Y:S01]  /*15490*/  SHFL.BFLY PT, R134, R3, 0x1, 0x1f ;  /* 0x0c201f0003867f89 */ /* 0x000e6200000e0000 */
[----:B------:R-:W-:-:S04]  /*154a0*/  FFMA.FTZ R4, R27, UR4, -R35 ;  /* 0x000000041b047c23 */ /* 0x000fc80008010823 */
[----:B------:R4:W1:Y:S01]  /*154b0*/  MUFU.EX2 R12, R4 ;  /* 0x00000004000c7308 */ /* 0x0008620000000800 */
[----:B------:R-:W-:Y:S01]  /*154c0*/  FFMA.FTZ R0, R30, UR4, -R32 ;  /* 0x000000041e007c23 */ /* 0x000fe20008010820 */
[----:B----4-:R-:W-:Y:S01]  /*154d0*/  FFMA.FTZ R4, R28, UR4, -R34 ;  /* 0x000000041c047c23 */ /* 0x010fe20008010822 */
[----:B-1----:R-:W-:-:S03]  /*154e0*/  FMNMX.FTZ R134, R3, R134, !PT ;  /* 0x0000008603867209 */ /* 0x002fc60007810000 */
[----:B------:R-:W1:Y:S01]  /*154f0*/  MUFU.EX2 R14, R4 ;  /* 0x00000004000e7308 */ /* 0x000e620000000800 */
[C---:B------:R-:W-:Y:S01]  /*15500*/  FSETP.NEU.FTZ.AND P1, PT, R134.reuse, -INF , PT ;  /* 0xff8000008600780b */ /* 0x040fe20003f3d000 */
[----:B------:R-:W-:Y:S02]  /*15510*/  FMUL.FTZ R33, R134, UR4 ;  /* 0x0000000486217c20 */ /* 0x000fe40008410000 */
[----:B------:R4:W-:Y:S03]  /*15520*/  MUFU.EX2 R48, R0 ;  /* 0x0000000000307308 */ /* 0x0009e60000000800 */
[----:B------:R-:W-:Y:S02]  /*15530*/  FSEL R33, R33, RZ, P1 ;  /* 0x000000ff21217208 */ /* 0x000fe40000800000 */
[----:B------:R-:W-:-:S03]  /*15540*/  MOV R28, R12 ;  /* 0x0000000c001c7202 */ /* 0x000fc60000000f00 */
[--C-:B------:R-:W-:Y:S01]  /*15550*/  FFMA.FTZ R2, R63, UR4, -R33.reuse ;  /* 0x000000043f027c23 */ /* 0x100fe20008010821 */
[----:B-1----:R-:W-:Y:S01]  /*15560*/  MOV R30, R14 ;  /* 0x0000000e001e7202 */ /* 0x002fe20000000f00 */
[----:B----4-:R-:W-:Y:S01]  /*15570*/  FFMA.FTZ R0, R21, UR4, -R32 ;  /* 0x0000000415007c23 */ /* 0x010fe20008010820 */
[----:B------:R-:W1:Y:S01]  /*15580*/  LDSM.16.MT88.4 R12, [R44+0xc000] ;  /* 0x00c000002c0c783b */ /* 0x000e620000004200 */
[----:B------:R4:W-:Y:S01]  /*15590*/  MUFU.EX2 R230, R2 ;  /* 0x0000000200e67308 */ /* 0x0009e20000000800 */
[----:B------:R-:W-:-:S03]  /*155a0*/  FFMA.FTZ R4, R40, UR4, -R33 ;  /* 0x0000000428047c23 */ /* 0x000fc60008010821 */
[----:B------:R4:W-:Y:S01]  /*155b0*/  MUFU.EX2 R140, R0 ;  /* 0x00000000008c7308 */ /* 0x0009e20000000800 */
[----:B------:R-:W-:-:S03]  /*155c0*/  FSEL R3, R136, RZ, P4 ;  /* 0x000000ff88037208 */ /* 0x000fc60002000000 */
[----:B------:R4:W-:Y:S02]  /*155d0*/  MUFU.EX2 R136, R4 ;  /* 0x0000000400887308 */ /* 0x0009e40000000800 */
[----:B----4-:R-:W-:Y:S01]  /*155e0*/  FSEL R2, R137, RZ, P2 ;  /* 0x000000ff89027208 */ /* 0x010fe20001000000 */
[----:B------:R-:W-:Y:S01]  /*155f0*/  FFMA.FTZ R0, R24, UR4, -R33 ;  /* 0x0000000418007c23 */ /* 0x000fe20008010821 */
[----:B------:R-:W-:-:S03]  /*15600*/  FADD.FTZ R6, R64, -R3 ;  /* 0x8000000340067221 */ /* 0x000fc60000010000 */
[----:B------:R4:W-:Y:S01]  /*15610*/  MUFU.EX2 R20, R0 ;  /* 0x0000000000147308 */ /* 0x0009e20000000800 */
[----:B------:R-:W-:Y:S01]  /*15620*/  FSEL R4, R134, RZ, P1 ;  /* 0x000000ff86047208 */ /* 0x000fe20000800000 */
[----:B------:R-:W-:Y:S01]  /*15630*/  FADD.FTZ R3, R65, -R5 ;  /* 0x8000000541037221 */ /* 0x000fe20000010000 */
[----:B------:R-:W-:-:S03]  /*15640*/  FMUL.FTZ R6, R6, UR4 ;  /* 0x0000000406067c20 */ /* 0x000fc60008410000 */
[----:B------:R-:W-:Y:S01]  /*15650*/  FMUL.FTZ R3, R3, UR4 ;  /* 0x0000000403037c20 */ /* 0x000fe20008410000 */
[----:B----4-:R-:W-:Y:S01]  /*15660*/  FADD.FTZ R0, R219, -R2 ;  /* 0x80000002db007221 */ /* 0x010fe20000010000 */
[----:B------:R-:W-:-:S03]  /*15670*/  FADD.FTZ R2, R218, -R4 ;  /* 0x80000004da027221 */ /* 0x000fc60000010000 */
[----:B------:R-:W-:Y:S01]  /*15680*/  FMUL.FTZ R0, R0, UR4 ;  /* 0x0000000400007c20 */ /* 0x000fe20008410000 */
[----:B------:R-:W-:-:S03]  /*15690*/  FMUL.FTZ R2, R2, UR4 ;  /* 0x0000000402027c20 */ /* 0x000fc60008410000 */
[----:B------:R4:W-:Y:S04]  /*156a0*/  MUFU.EX2 R38, R0 ;  /* 0x0000000000267308 */ /* 0x0009e80000000800 */
[----:B------:R-:W-:Y:S04]  /*156b0*/  MUFU.EX2 R39, R3 ;  /* 0x0000000300277308 */ /* 0x000fe80000000800 */
[----:B------:R-:W1:Y:S01]  /*156c0*/  MUFU.EX2 R40, R6 ;  /* 0x0000000600287308 */ /* 0x000e620000000800 */
[----:B----4-:R-:W-:-:S03]  /*156d0*/  FFMA.FTZ R0, R25, UR4, -R33 ;  /* 0x0000000419007c23 */ /* 0x010fc60008010821 */
[----:B------:R4:W4:Y:S04]  /*156e0*/  MUFU.EX2 R37, R2 ;  /* 0x0000000200257308 */ /* 0x0009280000000800 */
[----:B------:R-:W4:Y:S01]  /*156f0*/  MUFU.EX2 R3, R0 ;  /* 0x0000000000037308 */ /* 0x000f220000000800 */
[----:B------:R-:W-:Y:S01]  /*15700*/  IMAD.MOV.U32 R25, RZ, RZ, R11 ;  /* 0x000000ffff197224 */ /* 0x000fe200078e000b */
[----:B------:R-:W-:Y:S01]  /*15710*/  F2FP.BF16.F32.PACK_AB R8, R28, R56 ;  /* 0x000000381c08723e */ /* 0x000fe200000010ff */
[-C--:B-1----:R-:W-:Y:S01]  /*15720*/  FMUL.FTZ R148, R148, R40.reuse ;  /* 0x0000002894947220 */ /* 0x082fe20000410000 */
[----:B------:R-:W-:Y:S01]  /*15730*/  F2FP.BF16.F32.PACK_AB R10, R29, R49 ;  /* 0x000000311d0a723e */ /* 0x000fe200000010ff */
[----:B------:R-:W-:Y:S01]  /*15740*/  FMUL.FTZ R149, R149, R40 ;  /* 0x0000002895957220 */ /* 0x000fe20000410000 */
[----:B------:R-:W-:Y:S01]  /*15750*/  F2FP.BF16.F32.PACK_AB R9, R30, R25 ;  /* 0x000000191e09723e */ /* 0x000fe200000010ff */
[-C--:B------:R-:W-:Y:S01]  /*15760*/  FMUL.FTZ R150, R150, R39.reuse ;  /* 0x0000002796967220 */ /* 0x080fe20000410000 */
[----:B------:R-:W-:Y:S01]  /*15770*/  FMUL.FTZ R151, R151, R39 ;  /* 0x0000002797977220 */ /* 0x000fe20000410000 */
[----:B------:R-:W-:Y:S01]  /*15780*/  F2FP.BF16.F32.PACK_AB R4, R48, R232 ;  /* 0x000000e83004723e */ /* 0x000fe200000010ff */
[-C--:B------:R-:W-:Y:S01]  /*15790*/  FMUL.FTZ R144, R144, R38.reuse ;  /* 0x0000002690907220 */ /* 0x080fe20000410000 */
[----:B----4-:R-:W-:Y:S01]  /*157a0*/  IADD3 R2, PT, PT, R44, 0xc000, RZ ;  /* 0x0000c0002c027810 */ /* 0x010fe20007ffe0ff */
[----:B------:R-:W-:Y:S01]  /*157b0*/  FMUL.FTZ R145, R145, R38 ;  /* 0x0000002691917220 */ /* 0x000fe20000410000 */
[----:B------:R-:W-:Y:S01]  /*157c0*/  F2FP.BF16.F32.PACK_AB R5, R136, R230 ;  /* 0x000000e68805723e */ /* 0x000fe200000010ff */
[-C--:B------:R-:W-:Y:S01]  /*157d0*/  FMUL.FTZ R146, R146, R37.reuse ;  /* 0x0000002592927220 */ /* 0x080fe20000410000 */
[-C--:B------:R-:W-:Y:S01]  /*157e0*/  FMUL.FTZ R147, R147, R37.reuse ;  /* 0x0000002593937220 */ /* 0x080fe20000410000 */
        /* <DEDUP_REMOVED lines=9> */
[----:B------:R-:W-:Y:S01]  /*15880*/  MOV R218, 0x20 ;  /* 0x0000002000da7802 */ /* 0x000fe20000000f00 */
[----:B------:R-:W-:-:S02]  /*15890*/  IMAD.MOV.U32 R27, RZ, RZ, R36 ;  /* 0x000000ffff1b7224 */ /* 0x000fc400078e0024 */
[----:B------:R-:W-:Y:S01]  /*158a0*/  VIADD R36, R44, 0xc040 ;  /* 0x0000c0402c247836 */ /* 0x000fe20000000000 */
[----:B------:R-:W-:Y:S02]  /*158b0*/  @P0 IADD3 R36, PT, PT, R2, -0x40, RZ ;  /* 0xffffffc002240810 */ /* 0x000fe40007ffe0ff */
[----:B------:R-:W-:Y:S01]  /*158c0*/  SEL R0, R218, 0xffffffe0, !P6 ;  /* 0xffffffe0da007807 */ /* 0x000fe20007000000 */
        /* <DEDUP_REMOVED lines=12> */
[----:B------:R-:W-:-:S02]  /*15990*/  IMAD.MOV.U32 R238, RZ, RZ, R57 ;  /* 0x000000ffffee7224 */ /* 0x000fc400078e0039 */
[-C--:B------:R-:W-:Y:S01]  /*159a0*/  FMUL.FTZ R160, R160, R40.reuse ;  /* 0x00000028a0a07220 */ /* 0x080fe20000410000 */
[----:B------:R-:W-:Y:S01]  /*159b0*/  FMUL.FTZ R161, R161, R40 ;  /* 0x00000028a1a17220 */ /* 0x000fe20000410000 */
[-C--:B------:R-:W-:Y:S01]  /*159c0*/  FMUL.FTZ R162, R162, R39.reuse ;  /* 0x00000027a2a27220 */ /* 0x080fe20000410000 */
[----:B------:R-:W-:Y:S01]  /*159d0*/  FMUL.FTZ R163, R163, R39 ;  /* 0x00000027a3a37220 */ /* 0x000fe20000410000 */
[----:B------:R-:W-:Y:S02]  /*159e0*/  MOV R21, R26 ;  /* 0x0000001a00157202 */ /* 0x000fe40000000f00 */
[----:B------:R-:W-:Y:S02]  /*159f0*/  MOV R23, R55 ;  /* 0x0000003700177202 */ /* 0x000fe40000000f00 */
[----:B------:R-:W-:Y:S02]  /*15a00*/  MOV R22, R53 ;  /* 0x0000003500167202 */ /* 0x000fe40000000f00 */
[----:B------:R-:W-:Y:S01]  /*15a10*/  MOV R26, R51 ;  /* 0x00000033001a7202 */ /* 0x000fe20000000f00 */
[----:B------:R-:W-:-:S02]  /*15a20*/  IMAD.MOV.U32 R24, RZ, RZ, R27 ;  /* 0x000000ffff187224 */ /* 0x000fc400078e001b */
[----:B------:R-:W-:Y:S02]  /*15a30*/  IMAD.MOV.U32 R27, RZ, RZ, R41 ;  /* 0x000000ffff1b7224 */ /* 0x000fe400078e0029 */
[-C--:B------:R-:W-:Y:S01]  /*15a40*/  FMUL.FTZ R176, R176, R40.reuse ;  /* 0x00000028b0b07220 */ /* 0x080fe20000410000 */
[----:B------:R-:W-:Y:S01]  /*15a50*/  FMUL.FTZ R177, R177, R40 ;  /* 0x00000028b1b17220 */ /* 0x000fe20000410000 */
[----:B--2---:R-:W-:Y:S02]  /*15a60*/  F2FP.BF16.F32.PACK_AB R11, R135, R233 ;  /* 0x000000e9870b723e */ /* 0x004fe400000010ff */
[----:B---3--:R-:W-:-:S05]  /*15a70*/  F2FP.BF16.F32.PACK_AB R6, R140, R234 ;  /* 0x000000ea8c06723e */ /* 0x008fca00000010ff */
[-C--:B------:R-:W-:Y:S08]  /*15a80*/  HMMA.16816.F32.BF16 R240, R8, R12.reuse, R148 ;  /* 0x0000000c08f0723c */ /* 0x080ff00000041894 */
[----:B------:R-:W-:Y:S01]  /*15a90*/  HMMA.16816.F32.BF16 R244, R4, R12, R144 ;  /* 0x0000000c04f4723c */ /* 0x000fe20000041890 */
[----:B------:R-:W-:Y:S02]  /*15aa0*/  MOV R146, R42 ;  /* 0x0000002a00927202 */ /* 0x000fe40000000f00 */
[----:B------:R-:W-:-:S05]  /*15ab0*/  IADD3 R42, PT, PT, R0, R44, RZ ;  /* 0x0000002c002a7210 */ /* 0x000fca0007ffe0ff */
[-C--:B------:R-:W-:Y:S01]  /*15ac0*/  HMMA.16816.F32.BF16 R224, R4, R14.reuse, R152 ;  /* 0x0000000e04e0723c */ /* 0x080fe20000041898 */
[----:B------:R-:W1:Y:S07]  /*15ad0*/  LDSM.16.MT88.4 R16, [R42+0xc000] ;  /* 0x00c000002a10783b */ /* 0x000e6e0000004200 */
[----:B------:R-:W-:Y:S01]  /*15ae0*/  HMMA.16816.F32.BF16 R220, R8, R14, R156 ;  /* 0x0000000e08dc723c */ /* 0x000fe2000004189c */
[----:B------:R-:W2:Y:S01]  /*15af0*/  LDSM.16.MT88.4 R12, [R36] ;  /* 0x00000000240c783b */ /* 0x000ea20000004200 */
[----:B------:R-:W-:Y:S01]  /*15b00*/  MOV R151, R58 ;  /* 0x0000003a00977202 */ /* 0x000fe20000000f00 */
[----:B------:R-:W-:Y:S01]  /*15b10*/  IMAD.MOV.U32 R148, RZ, RZ, R56 ;  /* 0x000000ffff947224 */ /* 0x000fe200078e0038 */
[----:B------:R-:W-:-:S02]  /*15b20*/  MOV R149, R216 ;  /* 0x000000d800957202 */ /* 0x000fc40000000f00 */
[----:B------:R-:W-:Y:S02]  /*15b30*/  MOV R150, R217 ;  /* 0x000000d900967202 */ /* 0x000fe40000000f00 */
[----:B------:R-:W-:Y:S02]  /*15b40*/  MOV R159, R22 ;  /* 0x00000016009f7202 */ /* 0x000fe40000000f00 */
[----:B------:R-:W-:Y:S02]  /*15b50*/  MOV R155, R151 ;  /* 0x00000097009b7202 */ /* 0x000fe40000000f00 */
[----:B------:R-:W-:Y:S02]  /*15b60*/  MOV R152, R30 ;  /* 0x0000001e00987202 */ /* 0x000fe40000000f00 */
[----:B------:R-:W-:Y:S01]  /*15b70*/  MOV R151, R29 ;  /* 0x0000001d00977202 */ /* 0x000fe20000000f00 */
[----:B-1----:R-:W-:Y:S01]  /*15b80*/  HMMA.16816.F32.BF16 R216, R8, R16, R160 ;  /* 0x0000001008d8723c */ /* 0x002fe200000418a0 */
[----:B------:R-:W-:-:S07]  /*15b90*/  MOV R162, R20 ;  /* 0x0000001400a27202 */ /* 0x000fce0000000f00 */
[----:B--2---:R-:W-:Y:S01]  /*15ba0*/  HMMA.16816.F32.BF16 R56, R4, R12, R180 ;  /* 0x0000000c0438723c */ /* 0x004fe200000418b4 */
[----:B------:R-:W-:Y:S01]  /*15bb0*/  MOV R181, R28 ;  /* 0x0000001c00b57202 */ /* 0x000fe20000000f00 */
[----:B------:R-:W-:Y:S01]  /*15bc0*/  IMAD.MOV.U32 R180, RZ, RZ, R54 ;  /* 0x000000ffffb47224 */ /* 0x000fe200078e0036 */
[----:B------:R-:W-:-:S05]  /*15bd0*/  MOV R28, R52 ;  /* 0x00000034001c7202 */ /* 0x000fca0000000f00 */
[----:B------:R-:W-:Y:S01]  /*15be0*/  HMMA.16816.F32.BF16 R52, R4, R14, R184 ;  /* 0x0000000e0434723c */ /* 0x000fe200000418b8 */
[----:B------:R-:W-:Y:S01]  /*15bf0*/  IMAD.MOV.U32 R186, RZ, RZ, R49 ;  /* 0x000000ffffba7224 */ /* 0x000fe200078e0031 */
[----:B------:R-:W-:Y:S02]  /*15c00*/  MOV R185, R48 ;  /* 0x0000003000b97202 */ /* 0x000fe40000000f00 */
[----:B------:R-:W-:-:S04]  /*15c10*/  MOV R184, R50 ;  /* 0x0000003200b87202 */ /* 0x000fc80000000f00 */
[----:B------:R-:W-:Y:S01]  /*15c20*/  HMMA.16816.F32.BF16 R48, R8, R14, R188 ;  /* 0x0000000e0830723c */ /* 0x000fe200000418bc */
[----:B------:R-:W-:Y:S01]  /*15c30*/  IMAD.MOV.U32 R190, RZ, RZ, R149 ;  /* 0x000000ffffbe7224 */ /* 0x000fe200078e0095 */
[----:B------:R-:W-:Y:S01]  /*15c40*/  MOV R189, R150 ;  /* 0x0000009600bd7202 */ /* 0x000fe20000000f00 */
[----:B------:R-:W-:Y:S01]  /*15c50*/  IMAD.MOV.U32 R150, RZ, RZ, R23 ;  /* 0x000000ffff967224 */ /* 0x000fe200078e0017 */
[----:B------:R-:W-:Y:S02]  /*15c60*/  MOV R149, R21 ;  /* 0x0000001500957202 */ /* 0x000fe40000000f00 */
[----:B------:R-:W1:Y:S01]  /*15c70*/  LDSM.16.MT88.4 R20, [R44+0xe000] ;  /* 0x00e000002c14783b */ /* 0x000e620000004200 */
[----:B------:R-:W-:Y:S02]  /*15c80*/  IMAD.MOV.U32 R158, RZ, RZ, R28 ;  /* 0x000000ffff9e7224 */ /* 0x000fe400078e001c */
[----:B------:R-:W-:Y:S02]  /*15c90*/  IMAD.MOV.U32 R163, RZ, RZ, R31 ;  /* 0x000000ffffa37224 */ /* 0x000fe400078e001f */
[----:B------:R-:W2:Y:S01]  /*15ca0*/  LDSM.16.MT88.4 R28, [R36+0x2000] ;  /* 0x00200000241c783b */ /* 0x000ea20000004200 */
[----:B------:R-:W-:Y:S01]  /*15cb0*/  IMAD.MOV.U32 R154, RZ, RZ, R25 ;  /* 0x000000ffff9a7224 */ /* 0x000fe200078e0019 */
[----:B------:R-:W-:-:S02]  /*15cc0*/  MOV R153, R24 ;  /* 0x0000001800997202 */ /* 0x000fc40000000f00 */
[----:B------:R-:W-:Y:S02]  /*15cd0*/  MOV R157, R27 ;  /* 0x0000001b009d7202 */ /* 0x000fe40000000f00 */
[----:B------:R-:W-:Y:S02]  /*15ce0*/  MOV R156, R26 ;  /* 0x0000001a009c7202 */ /* 0x000fe40000000f00 */
[----:B------:R-:W3:Y:S01]  /*15cf0*/  LDSM.16.MT88.4 R24, [R42+0xe000] ;  /* 0x00e000002a18783b */ /* 0x000ee20000004200 */
[-C--:B------:R-:W-:Y:S01]  /*15d00*/  FMUL.FTZ R178, R178, R39.reuse ;  /* 0x00000027b2b27220 */ /* 0x080fe20000410000 */
[----:B------:R-:W-:Y:S01]  /*15d10*/  FMUL.FTZ R179, R179, R39 ;  /* 0x00000027b3b37220 */ /* 0x000fe20000410000 */
[----:B------:R-:W-:Y:S01]  /*15d20*/  IADD3 R41, PT, PT, R0, R36, RZ ;  /* 0x0000002400297210 */ /* 0x000fe20007ffe0ff */
[-C--:B------:R-:W-:Y:S01]  /*15d30*/  FMUL.FTZ R164, R164, R38.reuse ;  /* 0x00000026a4a47220 */ /* 0x080fe20000410000 */
[----:B------:R-:W-:-:S04]  /*15d40*/  FMUL.FTZ R165, R165, R38 ;  /* 0x00000026a5a57220 */ /* 0x000fc80000410000 */
[----:B------:R-:W-:Y:S01]  /*15d50*/  HMMA.16816.F32.BF16 R60, R8, R12, R176 ;  /* 0x0000000c083c723c */ /* 0x000fe200000418b0 */
[----:B------:R-:W4:Y:S01]  /*15d60*/  LDSM.16.MT88.4 R12, [R41+0x2000] ;  /* 0x00200000290c783b */ /* 0x000f220000004200 */
[-C--:B------:R-:W-:Y:S01]  /*15d70*/  FMUL.FTZ R166, R166, R37.reuse ;  /* 0x00000025a6a67220 */ /* 0x080fe20000410000 */
[-C--:B------:R-:W-:Y:S01]  /*15d80*/  FMUL.FTZ R167, R167, R37.reuse ;  /* 0x00000025a7a77220 */ /* 0x080fe20000410000 */
[-C--:B------:R-:W-:Y:S01]  /*15d90*/  FMUL.FTZ R76, R76, R38.reuse ;  /* 0x000000264c4c7220 */ /* 0x080fe20000410000 */
[-C--:B------:R-:W-:Y:S01]  /*15da0*/  FMUL.FTZ R77, R77, R38.reuse ;  /* 0x000000264d4d7220 */ /* 0x080fe20000410000 */
[-C--:B------:R-:W-:Y:S01]  /*15db0*/  FMUL.FTZ R78, R78, R37.reuse ;  /* 0x000000254e4e7220 */ /* 0x080fe20000410000 */
[----:B------:R-:W-:Y:S01]  /*15dc0*/  FMUL.FTZ R79, R79, R37 ;  /* 0x000000254f4f7220 */ /* 0x000fe20000410000 */
[----:B------:R-:W-:Y:S01]  /*15dd0*/  MOV R147, R215 ;  /* 0x000000d700937202 */ /* 0x000fe20000000f00 */
[----:B------:R-:W-:Y:S01]  /*15de0*/  FFMA.FTZ R2, R231, UR4, -R35 ;  /* 0x00000004e7027c23 */ /* 0x000fe20008010823 */
[----:B------:R-:W-:Y:S01]  /*15df0*/  HMMA.16816.F32.BF16 R212, R4, R16, R164 ;  /* 0x0000001004d4723c */ /* 0x000fe200000418a4 */
[-C--:B------:R-:W-:Y:S01]  /*15e00*/  FMUL.FTZ R168, R168, R38.reuse ;  /* 0x00000026a8a87220 */ /* 0x080fe20000410000 */
[----:B------:R-:W-:Y:S01]  /*15e10*/  FMUL.FTZ R169, R169, R38 ;  /* 0x00000026a9a97220 */ /* 0x000fe20000410000 */
[-C--:B------:R-:W-:Y:S01]  /*15e20*/  FMUL.FTZ R170, R170, R37.reuse ;  /* 0x00000025aaaa7220 */ /* 0x080fe20000410000 */
[----:B------:R-:W-:-:S04]  /*15e30*/  FMUL.FTZ R171, R171, R37 ;  /* 0x00000025abab7220 */ /* 0x000fc80000410000 */
[C---:B-1----:R-:W-:Y:S01]  /*15e40*/  HMMA.16816.F32.BF16 R164, R4.reuse, R22, R76 ;  /* 0x0000001604a4723c */ /* 0x042fe2000004184c */
[----:B------:R-:W-:Y:S02]  /*15e50*/  MOV R79, R238 ;  /* 0x000000ee004f7202 */ /* 0x000fe40000000f00 */
[----:B------:R1:W-:Y:S01]  /*15e60*/  MUFU.EX2 R238, R2 ;  /* 0x0000000200ee7308 */ /* 0x0003e20000000800 */
[-C--:B------:R-:W-:Y:S01]  /*15e70*/  FMUL.FTZ R108, R108, R38.reuse ;  /* 0x000000266c6c7220 */ /* 0x080fe20000410000 */
[----:B------:R-:W-:Y:S01]  /*15e80*/  FMUL.FTZ R109, R109, R38 ;  /* 0x000000266d6d7220 */ /* 0x000fe20000410000 */
[-C--:B------:R-:W-:Y:S01]  /*15e90*/  FMUL.FTZ R110, R110, R37.reuse ;  /* 0x000000256e6e7220 */ /* 0x080fe20000410000 */
[----:B------:R-:W-:Y:S01]  /*15ea0*/  FMUL.FTZ R111, R111, R37 ;  /* 0x000000256f6f7220 */ /* 0x000fe20000410000 */
[----:B------:R-:W-:Y:S01]  /*15eb0*/  HMMA.16816.F32.BF16 R208, R4, R18, R168 ;  /* 0x0000001204d0723c */ /* 0x000fe200000418a8 */
[--C-:B------:R-:W-:Y:S01]  /*15ec0*/  FFMA.FTZ R0, R138, UR4, -R35.reuse ;  /* 0x000000048a007c23 */ /* 0x100fe20008010823 */
[----:B-1----:R-:W-:-:S04]  /*15ed0*/  FFMA.FTZ R2, R47, UR4, -R35 ;  /* 0x000000042f027c23 */ /* 0x002fc80008010823 */
[----:B------:R1:W-:Y:S01]  /*15ee0*/  MUFU.EX2 R176, R2 ;  /* 0x0000000200b07308 */ /* 0x0003e20000000800 */
        /* <DEDUP_REMOVED lines=9> */
[----:B-1----:R-:W-:Y:S01]  /*15f80*/  FFMA.FTZ R2, R229, UR4, -R34 ;  /* 0x00000004e5027c23 */ /* 0x002fe20008010822 */
[-C--:B------:R-:W-:Y:S01]  /*15f90*/  FMUL.FTZ R72, R72, R38.reuse ;  /* 0x0000002648487220 */ /* 0x080fe20000410000 */
[-C--:B------:R-:W-:Y:S01]  /*15fa0*/  FMUL.FTZ R73, R73, R38.reuse ;  /* 0x0000002649497220 */ /* 0x080fe20000410000 */
[-C--:B------:R-:W-:Y:S01]  /*15fb0*/  FMUL.FTZ R74, R74, R37.reuse ;  /* 0x000000254a4a7220 */ /* 0x080fe20000410000 */
[----:B------:R-:W1:Y:S01]  /*15fc0*/  MUFU.EX2 R111, R2 ;  /* 0x00000002006f7308 */ /* 0x000e620000000800 */
[-C--:B------:R-:W-:Y:S01]  /*15fd0*/  FMUL.FTZ R75, R75, R37.reuse ;  /* 0x000000254b4b7220 */ /* 0x080fe20000410000 */
[-C--:B------:R-:W-:Y:S01]  /*15fe0*/  FMUL.FTZ R92, R92, R38.reuse ;  /* 0x000000265c5c7220 */ /* 0x080fe20000410000 */
[----:B------:R-:W-:Y:S01]  /*15ff0*/  FMUL.FTZ R93, R93, R38 ;  /* 0x000000265d5d7220 */ /* 0x000fe20000410000 */
[----:B------:R2:W-:Y:S01]  /*16000*/  MUFU.EX2 R177, R0 ;  /* 0x0000000000b17308 */ /* 0x0005e20000000800 */
[-C--:B------:R-:W-:Y:S01]  /*16010*/  FMUL.FTZ R94, R94, R37.reuse ;  /* 0x000000255e5e7220 */ /* 0x080fe20000410000 */
[----:B------:R-:W-:Y:S01]  /*16020*/  FMUL.FTZ R95, R95, R37 ;  /* 0x000000255f5f7220 */ /* 0x000fe20000410000 */
[----:B------:R-:W-:Y:S01]  /*16030*/  IMAD.MOV.U32 R191, RZ, RZ, R146 ;  /* 0x000000ffffbf7224 */ /* 0x000fe200078e0092 */
[----:B------:R-:W-:Y:S01]  /*16040*/  MOV R183, R147 ;  /* 0x0000009300b77202 */ /* 0x000fe20000000f00 */
[----:B------:R-:W-:Y:S01]  /*16050*/  HMMA.16816.F32.BF16 R64, R8, R18, R172 ;  /* 0x000000120840723c */ /* 0x000fe200000418ac */
[----:B------:R-:W-:Y:S01]  /*16060*/  MOV R182, R148 ;  /* 0x0000009400b67202 */ /* 0x000fe20000000f00 */
[-C--:B------:R-:W-:Y:S01]  /*16070*/  FMUL.FTZ R120, R120, R38.reuse ;  /* 0x0000002678787220 */ /* 0x080fe20000410000 */
[----:B------:R-:W-:Y:S01]  /*16080*/  FMUL.FTZ R121, R121, R38 ;  /* 0x0000002679797220 */ /* 0x000fe20000410000 */
[-C--:B------:R-:W-:Y:S01]  /*16090*/  FMUL.FTZ R122, R122, R37.reuse ;  /* 0x000000257a7a7220 */ /* 0x080fe20000410000 */
[----:B------:R-:W-:Y:S01]  /*160a0*/  FMUL.FTZ R123, R123, R37 ;  /* 0x000000257b7b7220 */ /* 0x000fe20000410000 */
[----:B------:R-:W1:Y:S01]  /*160b0*/  LDSM.16.MT88.4 R16, [R41] ;  /* 0x000000002910783b */ /* 0x000e620000004200 */
[----:B--2---:R-:W-:Y:S01]  /*160c0*/  FFMA.FTZ R0, R239, UR4, -R34 ;  /* 0x00000004ef007c23 */ /* 0x004fe20008010822 */
[----:B---3--:R-:W-:Y:S01]  /*160d0*/  HMMA.16816.F32.BF16 R144, R4, R24, R88 ;  /* 0x000000180490723c */ /* 0x008fe20000041858 */
[----:B------:R-:W-:-:S02]  /*160e0*/  MOV R88, R151 ;  /* 0x0000009700587202 */ /* 0x000fc40000000f00 */
[----:B------:R2:W-:Y:S01]  /*160f0*/  MUFU.EX2 R91, R0 ;  /* 0x00000000005b7308 */ /* 0x0005e20000000800 */
[-C--:B------:R-:W-:Y:S01]  /*16100*/  FMUL.FTZ R68, R68, R40.reuse ;  /* 0x0000002844447220 */ /* 0x080fe20000410000 */
[----:B------:R-:W-:-:S03]  /*16110*/  FMUL.FTZ R69, R69, R40 ;  /* 0x0000002845457220 */ /* 0x000fc60000410000 */
[C---:B------:R-:W-:Y:S01]  /*16120*/  HMMA.16816.F32.BF16 R172, R4.reuse, R20, R72 ;  /* 0x0000001404ac723c */ /* 0x040fe20000041848 */
[----:B------:R-:W-:Y:S01]  /*16130*/  IMAD.MOV.U32 R75, RZ, RZ, R149 ;  /* 0x000000ffff4b7224 */ /* 0x000fe200078e0095 */
[----:B------:R-:W-:Y:S01]  /*16140*/  MOV R74, R150 ;  /* 0x00000096004a7202 */ /* 0x000fe20000000f00 */
[-C--:B------:R-:W-:Y:S01]  /*16150*/  FMUL.FTZ R70, R70, R39.reuse ;  /* 0x0000002746467220 */ /* 0x080fe20000410000 */
[----:B------:R-:W-:Y:S01]  /*16160*/  FMUL.FTZ R71, R71, R39 ;  /* 0x0000002747477220 */ /* 0x000fe20000410000 */
[-C--:B------:R-:W-:Y:S01]  /*16170*/  FMUL.FTZ R80, R80, R40.reuse ;  /* 0x0000002850507220 */ /* 0x080fe20000410000 */
[----:B------:R-:W-:Y:S01]  /*16180*/  FMUL.FTZ R81, R81, R40 ;  /* 0x0000002851517220 */ /* 0x000fe20000410000 */
[----:B--2---:R-:W-:Y:S01]  /*16190*/  FFMA.FTZ R0, R228, UR4, -R34 ;  /* 0x00000004e4007c23 */ /* 0x004fe20008010822 */
[C---:B------:R-:W-:Y:S01]  /*161a0*/  HMMA.16816.F32.BF16 R148, R4.reuse, R26, R92 ;  /* 0x0000001a0494723c */ /* 0x040fe2000004185c */
[----:B------:R-:W-:Y:S01]  /*161b0*/  MOV R92, R153 ;  /* 0x00000099005c7202 */ /* 0x000fe20000000f00 */
[-C--:B------:R-:W-:Y:S01]  /*161c0*/  FMUL.FTZ R82, R82, R39.reuse ;  /* 0x0000002752527220 */ /* 0x080fe20000410000 */
[----:B------:R-:W-:Y:S01]  /*161d0*/  FMUL.FTZ R83, R83, R39 ;  /* 0x0000002753537220 */ /* 0x000fe20000410000 */
[----:B------:R-:W-:Y:S01]  /*161e0*/  IMAD.MOV.U32 R93, RZ, RZ, R152 ;  /* 0x000000ffff5d7224 */ /* 0x000fe200078e0098 */
        /* <DEDUP_REMOVED lines=9> */
[----:B----4-:R-:W-:Y:S01]  /*16280*/  HMMA.16816.F32.BF16 R156, R4, R12, R120 ;  /* 0x0000000c049c723c */ /* 0x010fe20000041878 */
[----:B------:R-:W-:Y:S01]  /*16290*/  MOV R178, R140 ;  /* 0x0000008c00b27202 */ /* 0x000fe20000000f00 */
[----:B--2---:R-:W-:Y:S01]  /*162a0*/  FFMA.FTZ R0, R251, UR4, -R32 ;  /* 0x00000004fb007c23 */ /* 0x004fe20008010820 */
[----:B-1----:R-:W-:-:S02]  /*162b0*/  MOV R251, R111 ;  /* 0x0000006f00fb7202 */ /* 0x002fc40000000f00 */
[----:B------:R-:W-:Y:S01]  /*162c0*/  MOV R111, R92 ;  /* 0x0000005c006f7202 */ /* 0x000fe20000000f00 */
[----:B------:R-:W-:Y:S01]  /*162d0*/  IMAD.MOV.U32 R92, RZ, RZ, R93 ;  /* 0x000000ffff5c7224 */ /* 0x000fe200078e005d */
[----:B------:R-:W-:Y:S01]  /*162e0*/  MOV R93, R94 ;  /* 0x0000005e005d7202 */ /* 0x000fe20000000f00 */
[----:B------:R-:W-:Y:S01]  /*162f0*/  HMMA.16816.F32.BF16 R140, R8, R20, R68 ;  /* 0x00000014088c723c */ /* 0x000fe20000041844 */
[----:B------:R-:W-:Y:S01]  /*16300*/  MOV R94, R95 ;  /* 0x0000005f005e7202 */ /* 0x000fe20000000f00 */
[----:B------:R-:W-:Y:S01]  /*16310*/  IMAD.MOV.U32 R95, RZ, RZ, R88 ;  /* 0x000000ffff5f7224 */ /* 0x000fe200078e0058 */
[----:B------:R-:W-:Y:S01]  /*16320*/  MOV R88, R191 ;  /* 0x000000bf00587202 */ /* 0x000fe20000000f00 */
[----:B------:R-:W-:Y:S01]  /*16330*/  FFMA.FTZ R2, R132, UR4, -R34 ;  /* 0x0000000484027c23 */ /* 0x000fe20008010822 */
[----:B------:R-:W-:-:S03]  /*16340*/  MOV R191, R184 ;  /* 0x000000b800bf7202 */ /* 0x000fc60000000f00 */
[----:B------:R-:W-:Y:S01]  /*16350*/  HMMA.16816.F32.BF16 R120, R8, R22, R80 ;  /* 0x000000160878723c */ /* 0x000fe20000041850 */
[----:B------:R-:W1:Y:S01]  /*16360*/  LDSM.16.MT88.4 R20, [R44+0xc800] ;  /* 0x00c800002c14783b */ /* 0x000e620000004200 */
[----:B------:R-:W-:Y:S01]  /*16370*/  IMAD.MOV.U32 R184, RZ, RZ, R185 ;  /* 0x000000ffffb87224 */ /* 0x000fe200078e00b9 */
[----:B------:R-:W-:Y:S01]  /*16380*/  MOV R185, R186 ;  /* 0x000000ba00b97202 */ /* 0x000fe20000000f00 */
[----:B------:R2:W-:Y:S01]  /*16390*/  MUFU.EX2 R231, R0 ;  /* 0x0000000000e77308 */ /* 0x0005e20000000800 */
[----:B------:R-:W-:-:S03]  /*163a0*/  MOV R186, R180 ;  /* 0x000000b400ba7202 */ /* 0x000fc60000000f00 */
[----:B------:R3:W-:Y:S01]  /*163b0*/  MUFU.EX2 R180, R2 ;  /* 0x0000000200b47308 */ /* 0x0007e20000000800 */
[----:B------:R-:W-:Y:S01]  /*163c0*/  MOV R90, R3 ;  /* 0x00000003005a7202 */ /* 0x000fe20000000f00 */
[----:B------:R-:W-:Y:S01]  /*163d0*/  FFMA.FTZ R3, R133, UR4, -R35 ;  /* 0x0000000485037c23 */ /* 0x000fe20008010823 */
[----:B------:R-:W-:Y:S01]  /*163e0*/  IMAD.MOV.U32 R89, RZ, RZ, R155 ;  /* 0x000000ffff597224 */ /* 0x000fe200078e009b */
[----:B------:R-:W-:Y:S01]  /*163f0*/  MOV R47, R93 ;  /* 0x0000005d002f7202 */ /* 0x000fe20000000f00 */
[--C-:B--2---:R-:W-:Y:S01]  /*16400*/  FFMA.FTZ R0, R236, UR4, -R32.reuse ;  /* 0x00000004ec007c23 */ /* 0x104fe20008010820 */
[----:B---3--:R-:W-:-:S03]  /*16410*/  FFMA.FTZ R2, R248, UR4, -R32 ;  /* 0x00000004f8027c23 */ /* 0x008fc60008010820 */
[----:B------:R2:W-:Y:S01]  /*16420*/  MUFU.EX2 R239, R0 ;  /* 0x0000000000ef7308 */ /* 0x0005e20000000800 */
[----:B------:R-:W-:-:S03]  /*16430*/  MOV R93, R94 ;  /* 0x0000005e005d7202 */ /* 0x000fc60000000f00 */
[----:B------:R3:W-:Y:S01]  /*16440*/  MUFU.EX2 R236, R2 ;  /* 0x0000000200ec7308 */ /* 0x0007e20000000800 */
[----:B------:R-:W-:Y:S01]  /*16450*/  IMAD.MOV.U32 R94, RZ, RZ, R95 ;  /* 0x000000ffff5e7224 */ /* 0x000fe200078e005f */
[----:B------:R-:W-:Y:S02]  /*16460*/  MOV R95, R88 ;  /* 0x00000058005f7202 */ /* 0x000fe40000000f00 */
[----:B------:R4:W1:Y:S01]  /*16470*/  MUFU.EX2 R109, R3 ;  /* 0x00000003006d7308 */ /* 0x0008620000000800 */
[----:B------:R-:W-:Y:S01]  /*16480*/  MOV R88, R89 ;  /* 0x0000005900587202 */ /* 0x000fe20000000f00 */
[--C-:B--2---:R-:W-:Y:S01]  /*16490*/  FFMA.FTZ R0, R249, UR4, -R33.reuse ;  /* 0x00000004f9007c23 */ /* 0x104fe20008010821 */
[----:B---3--:R-:W-:-:S03]  /*164a0*/  FFMA.FTZ R2, R250, UR4, -R33 ;  /* 0x00000004fa027c23 */ /* 0x008fc60008010821 */
[----:B------:R2:W-:Y:S01]  /*164b0*/  MUFU.EX2 R229, R0 ;  /* 0x0000000000e57308 */ /* 0x0005e20000000800 */
[----:B------:R-:W-:Y:S02]  /*164c0*/  IMAD.MOV.U32 R89, RZ, RZ, R90 ;  /* 0x000000ffff597224 */ /* 0x000fe400078e005a */
[----:B----4-:R-:W-:Y:S01]  /*164d0*/  FFMA.FTZ R3, R139, UR4, -R32 ;  /* 0x000000048b037c23 */ /* 0x010fe20008010820 */
[----:B------:R3:W4:Y:S01]  /*164e0*/  MUFU.EX2 R228, R2 ;  /* 0x0000000200e47308 */ /* 0x0007220000000800 */
[----:B------:R-:W-:Y:S02]  /*164f0*/  MOV R90, R79 ;  /* 0x0000004f005a7202 */ /* 0x000fe40000000f00 */
[----:B------:R-:W-:Y:S02]  /*16500*/  MOV R79, R252 ;  /* 0x000000fc004f7202 */ /* 0x000fe40000000f00 */
[----:B------:R-:W4:Y:S01]  /*16510*/  MUFU.EX2 R252, R3 ;  /* 0x0000000300fc7308 */ /* 0x000f220000000800 */
[--C-:B--2---:R-:W-:Y:S01]  /*16520*/  FFMA.FTZ R0, R235, UR4, -R33.reuse ;  /* 0x00000004eb007c23 */ /* 0x104fe20008010821 */
[----:B---3--:R-:W-:-:S03]  /*16530*/  FFMA.FTZ R2, R237, UR4, -R33 ;  /* 0x00000004ed027c23 */ /* 0x008fc60008010821 */
[----:B------:R-:W-:Y:S01]  /*16540*/  MUFU.EX2 R237, R0 ;  /* 0x0000000000ed7308 */ /* 0x000fe20000000800 */
[----:B------:R-:W-:-:S03]  /*16550*/  FMUL.FTZ R104, R104, R38 ;  /* 0x0000002668687220 */ /* 0x000fc60000410000 */
[----:B------:R2:W3:Y:S01]  /*16560*/  MUFU.EX2 R235, R2 ;  /* 0x0000000200eb7308 */ /* 0x0004e20000000800 */
        /* <DEDUP_REMOVED lines=47> */
[----:B-1----:R-:W-:Y:S01]  /*16860*/  IMAD.MOV.U32 R248, RZ, RZ, R109 ;  /* 0x000000fffff87224 */ /* 0x002fe200078e006d */
[----:B------:R-:W-:-:S02]  /*16870*/  MOV R250, R110 ;  /* 0x0000006e00fa7202 */ /* 0x000fc40000000f00 */
[----:B------:R-:W-:Y:S01]  /*16880*/  MOV R78, R163 ;  /* 0x000000a3004e7202 */ /* 0x000fe20000000f00 */
[----:B------:R-:W-:Y:S01]  /*16890*/  HMMA.16816.F32.BF16 R192, R8, R16, R192 ;  /* 0x0000001008c0723c */ /* 0x000fe200000418c0 */
[----:B------:R-:W-:-:S07]  /*168a0*/  MOV R188, R154 ;  /* 0x0000009a00bc7202 */ /* 0x000fce0000000f00 */
[----:B------:R-:W-:Y:S08]  /*168b0*/  HMMA.16816.F32.BF16 R160, R4, R28, R104 ;  /* 0x0000001c04a0723c */ /* 0x000ff00000041868 */
[C---:B------:R-:W-:Y:S08]  /*168c0*/  HMMA.16816.F32.BF16 R204, R8.reuse, R18, R204 ;  /* 0x0000001208cc723c */ /* 0x040ff000000418cc */
[C---:B------:R-:W-:Y:S08]  /*168d0*/  HMMA.16816.F32.BF16 R104, R8.reuse, R24, R84 ;  /* 0x000000180868723c */ /* 0x040ff00000041854 */
[C---:B------:R-:W-:Y:S08]  /*168e0*/  HMMA.16816.F32.BF16 R96, R8.reuse, R26, R96 ;  /* 0x0000001a0860723c */ /* 0x040ff00000041860 */
[C---:B------:R-:W-:Y:S08]  /*168f0*/  HMMA.16816.F32.BF16 R100, R8.reuse, R28, R100 ;  /* 0x0000001c0864723c */ /* 0x040ff00000041864 */
[C---:B------:R-:W-:Y:S01]  /*16900*/  HMMA.16816.F32.BF16 R112, R8.reuse, R30, R112 ;  /* 0x0000001e0870723c */ /* 0x040fe20000041870 */
[----:B------:R-:W-:Y:S01]  /*16910*/  IMAD.MOV.U32 R133, RZ, RZ, R92 ;  /* 0x000000ffff857224 */ /* 0x000fe200078e005c */
[----:B------:R-:W-:Y:S01]  /*16920*/  MOV R249, R90 ;  /* 0x0000005a00f97202 */ /* 0x000fe20000000f00 */
[----:B--2---:R-:W-:Y:S01]  /*16930*/  IMAD.MOV.U32 R2, RZ, RZ, R93 ;  /* 0x000000ffff027224 */ /* 0x004fe200078e005d */
[----:B------:R-:W-:Y:S01]  /*16940*/  MOV R138, R111 ;  /* 0x0000006f008a7202 */ /* 0x000fe20000000f00 */
[----:B------:R-:W-:Y:S01]  /*16950*/  IMAD.MOV.U32 R0, RZ, RZ, R187 ;  /* 0x000000ffff007224 */ /* 0x000fe200078e00bb */
[----:B------:R-:W-:Y:S02]  /*16960*/  LDSM.16.MT88.4 R28, [R41+0x2800] ;  /* 0x00280000291c783b */ /* 0x000fe40000004200 */
[C---:B------:R-:W-:Y:S08]  /*16970*/  HMMA.16816.F32.BF16 R116, R8.reuse, R12, R116 ;  /* 0x0000000c0874723c */ /* 0x040ff00000041874 */
[----:B------:R-:W-:Y:S01]  /*16980*/  HMMA.16816.F32.BF16 R128, R8, R14, R128 ;  /* 0x0000000e0880723c */ /* 0x000fe20000041880 */
[----:B------:R-:W-:-:S07]  /*16990*/  F2FP.BF16.F32.PACK_AB R8, R177, R238 ;  /* 0x000000eeb108723e */ /* 0x000fce00000010ff */
[----:B------:R-:W-:Y:S01]  /*169a0*/  HMMA.16816.F32.BF16 R196, R4, R16, R196 ;  /* 0x0000001004c4723c */ /* 0x000fe200000418c4 */
[----:B------:R-:W-:-:S07]  /*169b0*/  F2FP.BF16.F32.PACK_AB R9, R251, R91 ;  /* 0x0000005bfb09723e */ /* 0x000fce00000010ff */
[C---:B------:R-:W-:Y:S01]  /*169c0*/  HMMA.16816.F32.BF16 R200, R4.reuse, R18, R200 ;  /* 0x0000001204c8723c */ /* 0x040fe200000418c8 */
[----:B------:R-:W-:Y:S01]  /*169d0*/  F2FP.BF16.F32.PACK_AB R10, R176, R248 ;  /* 0x000000f8b00a723e */ /* 0x000fe200000010ff */
[----:B------:R-:W1:Y:S01]  /*169e0*/  LDSM.16.MT88.4 R16, [R42+0xc800] ;  /* 0x00c800002a10783b */ /* 0x000e620000004200 */
[----:B------:R-:W-:Y:S01]  /*169f0*/  F2FP.BF16.F32.PACK_AB R11, R180, R250 ;  /* 0x000000fab40b723e */ /* 0x000fe200000010ff */
[----:B------:R-:W-:Y:S01]  /*16a00*/  IMAD.MOV.U32 R139, RZ, RZ, R78 ;  /* 0x000000ffff8b7224 */ /* 0x000fe200078e004e */
[----:B------:R-:W-:Y:S01]  /*16a10*/  MOV R3, R77 ;  /* 0x0000004d00037202 */ /* 0x000fe20000000f00 */
[----:B------:R-:W-:Y:S02]  /*16a20*/  LDSM.16.MT88.4 R24, [R41+0x800] ;  /* 0x000800002918783b */ /* 0x000fe40000004200 */
[----:B------:R-:W-:Y:S01]  /*16a30*/  HMMA.16816.F32.BF16 R152, R4, R14, R124 ;  /* 0x0000000e0498723c */ /* 0x000fe2000004187c */
[----:B------:R-:W-:Y:S01]  /*16a40*/  F2FP.BF16.F32.PACK_AB R4, R236, R231 ;  /* 0x000000e7ec04723e */ /* 0x000fe200000010ff */
[----:B------:R-:W-:Y:S01]  /*16a50*/  FFMA.FTZ R0, R0, UR4, -R35 ;  /* 0x0000000400007c23 */ /* 0x000fe20008010823 */
[----:B----4-:R-:W-:Y:S01]  /*16a60*/  F2FP.BF16.F32.PACK_AB R5, R229, R228 ;  /* 0x000000e4e505723e */ /* 0x010fe200000010ff */
[----:B------:R-:W2:Y:S01]  /*16a70*/  LDSM.16.MT88.4 R12, [R36+0x800] ;  /* 0x00080000240c783b */ /* 0x000ea20000004200 */
[----:B------:R-:W-:-:S02]  /*16a80*/  F2FP.BF16.F32.PACK_AB R6, R252, R239 ;  /* 0x000000effc06723e */ /* 0x000fc400000010ff */
[----:B---3--:R-:W-:Y:S01]  /*16a90*/  F2FP.BF16.F32.PACK_AB R7, R237, R235 ;  /* 0x000000ebed07723e */ /* 0x008fe200000010ff */
[----:B------:R-:W-:Y:S01]  /*16aa0*/  HMMA.16816.F32.BF16 R84, R8, R20, R240 ;  /* 0x000000140854723c */ /* 0x000fe200000418f0 */
[----:B------:R-:W-:Y:S02]  /*16ab0*/  MOV R240, R94 ;  /* 0x0000005e00f07202 */ /* 0x000fe40000000f00 */
[----:B------:R-:W-:Y:S01]  /*16ac0*/  MOV R241, R95 ;  /* 0x0000005f00f17202 */ /* 0x000fe20000000f00 */
[----:B------:R-:W-:Y:S01]  /*16ad0*/  IMAD.MOV.U32 R242, RZ, RZ, R88 ;  /* 0x000000fffff27224 */ /* 0x000fe200078e0058 */
[----:B------:R-:W-:-:S03]  /*16ae0*/  MOV R243, R89 ;  /* 0x0000005900f37202 */ /* 0x000fc60000000f00 */
[----:B------:R-:W-:Y:S01]  /*16af0*/  HMMA.16816.F32.BF16 R92, R4, R20, R244 ;  /* 0x00000014045c723c */ /* 0x000fe200000418f4 */
[----:B------:R-:W-:-:S07]  /*16b00*/  IMAD.MOV.U32 R247, RZ, RZ, R91 ;  /* 0x000000fffff77224 */ /* 0x000fce00078e005b */
[----:B------:R-:W-:Y:S01]  /*16b10*/  HMMA.16816.F32.BF16 R80, R8, R22, R220 ;  /* 0x000000160850723c */ /* 0x000fe200000418dc */
[----:B------:R-:W-:Y:S01]  /*16b20*/  MOV R223, R191 ;  /* 0x000000bf00df7202 */ /* 0x000fe20000000f00 */
[----:B------:R-:W-:-:S06]  /*16b30*/  IMAD.MOV.U32 R244, RZ, RZ, R73 ;  /* 0x000000fffff47224 */ /* 0x000fcc00078e0049 */
        /* <DEDUP_REMOVED lines=24> */
[----:B------:R-:W4:Y:S01]  /*16cc0*/  LDL.LU R2, [R1] ;  /* 0x0000000001027983 */ /* 0x000f220000300800 */
        /* <DEDUP_REMOVED lines=9> */
[----:B------:R-:W2:Y:S01]  /*16d60*/  LDL.LU R188, [R1+0x94] ;  /* 0x0000940001bc7983 */ /* 0x000ea20000300800 */
[----:B-1----:R-:W-:Y:S01]  /*16d70*/  HMMA.16816.F32.BF16 R72, R4, R16, R212 ;  /* 0x000000100448723c */ /* 0x002fe200000418d4 */
[----:B------:R1:W-:Y:S02]  /*16d80*/  MUFU.EX2 R212, R0 ;  /* 0x0000000000d47308 */ /* 0x0003e40000000800 */
[----:B-1----:R-:W-:-:S04]  /*16d90*/  FFMA.FTZ R0, R46, UR4, -R35 ;  /* 0x000000042e007c23 */ /* 0x002fc80008010823 */
[----:B------:R1:W-:Y:S01]  /*16da0*/  MUFU.EX2 R214, R0 ;  /* 0x0000000000d67308 */ /* 0x0003e20000000800 */
[----:B------:R-:W-:Y:S01]  /*16db0*/  IMAD.MOV.U32 R189, RZ, RZ, R184 ;  /* 0x000000ffffbd7224 */ /* 0x000fe200078e00b8 */
[----:B------:R-:W-:Y:S01]  /*16dc0*/  MOV R190, R185 ;  /* 0x000000b900be7202 */ /* 0x000fe20000000f00 */
[----:B-1----:R-:W-:Y:S01]  /*16dd0*/  FFMA.FTZ R0, R221, UR4, -R34 ;  /* 0x00000004dd007c23 */ /* 0x002fe20008010822 */
        /* <DEDUP_REMOVED lines=13> */
[----:B--2---:R-:W-:Y:S01]  /*16eb0*/  MOV R138, R188 ;  /* 0x000000bc008a7202 */ /* 0x004fe20000000f00 */
[----:B------:R-:W-:Y:S01]  /*16ec0*/  IMAD.MOV.U32 R188, RZ, RZ, R189 ;  /* 0x000000ffffbc7224 */ /* 0x000fe200078e00bd */
[----:B------:R-:W-:-:S02]  /*16ed0*/  MOV R189, R190 ;  /* 0x000000be00bd7202 */ /* 0x000fc40000000f00 */
[----:B------:R-:W-:Y:S01]  /*16ee0*/  MOV R190, R191 ;  /* 0x000000bf00be7202 */ /* 0x000fe20000000f00 */
[----:B------:R-:W-:Y:S01]  /*16ef0*/  IMAD.MOV.U32 R191, RZ, RZ, R181 ;  /* 0x000000ffffbf7224 */ /* 0x000fe200078e00b5 */
[----:B------:R-:W-:Y:S02]  /*16f00*/  MOV R181, R178 ;  /* 0x000000b200b57202 */ /* 0x000fe40000000f00 */
[----:B------:R-:W-:Y:S02]  /*16f10*/  MOV R178, R45 ;  /* 0x0000002d00b27202 */ /* 0x000fe40000000f00 */
[----:B------:R-:W2:Y:S01]  /*16f20*/  LDL.LU R45, [R1+0xc8] ;  /* 0x0000c800012d7983 */ /* 0x000ea20000300800 */
[----:B------:R-:W-:Y:S01]  /*16f30*/  MOV R132, R79 ;  /* 0x0000004f00847202 */ /* 0x000fe20000000f00 */
[----:B------:R-:W-:Y:S08]  /*16f40*/  HMMA.16816.F32.BF16 R68, R4, R18, R208 ;  /* 0x000000120444723c */ /* 0x000ff000000418d0 */
[C---:B------:R-:W-:Y:S08]  /*16f50*/  HMMA.16816.F32.BF16 R76, R8.reuse, R16, R216 ;  /* 0x00000010084c723c */ /* 0x040ff000000418d8 */
[C---:B------:R-:W-:Y:S01]  /*16f60*/  HMMA.16816.F32.BF16 R64, R8.reuse, R18, R64 ;  /* 0x000000120840723c */ /* 0x040fe20000041840 */
[----:B------:R-:W1:Y:S07]  /*16f70*/  LDSM.16.MT88.4 R16, [R42+0xe800] ;  /* 0x00e800002a10783b */ /* 0x000e6e0000004200 */
[-C--:B------:R-:W-:Y:S08]  /*16f80*/  HMMA.16816.F32.BF16 R60, R8, R12.reuse, R60 ;  /* 0x0000000c083c723c */ /* 0x080ff0000004183c */
[C---:B------:R-:W-:Y:S08]  /*16f90*/  HMMA.16816.F32.BF16 R56, R4.reuse, R12, R56 ;  /* 0x0000000c0438723c */ /* 0x040ff00000041838 */
[-C--:B------:R-:W-:Y:S08]  /*16fa0*/  HMMA.16816.F32.BF16 R52, R4, R14.reuse, R52 ;  /* 0x0000000e0434723c */ /* 0x080ff00000041834 */
[----:B------:R-:W-:Y:S01]  /*16fb0*/  HMMA.16816.F32.BF16 R48, R8, R14, R48 ;  /* 0x0000000e0830723c */ /* 0x000fe20000041830 */
[----:B------:R-:W1:Y:S01]  /*16fc0*/  LDSM.16.MT88.4 R12, [R36+0x2800] ;  /* 0x00280000240c783b */ /* 0x000e620000004200 */
[----:B----4-:R-:W-:-:S06]  /*16fd0*/  FFMA.FTZ R2, R2, UR4, -R35 ;  /* 0x0000000402027c23 */ /* 0x010fcc0008010823 */
[C---:B---3--:R-:W-:Y:S01]  /*16fe0*/  HMMA.16816.F32.BF16 R108, R4.reuse, R20, R172 ;  /* 0x00000014046c723c */ /* 0x048fe200000418ac */
[----:B------:R3:W4:Y:S07]  /*16ff0*/  MUFU.EX2 R213, R2 ;  /* 0x0000000200d57308 */ /* 0x00072e0000000800 */
[C---:B------:R-:W-:Y:S08]  /*17000*/  HMMA.16816.F32.BF16 R184, R4.reuse, R28, R156 ;  /* 0x0000001c04b8723c */ /* 0x040ff0000004189c */
[----:B------:R-:W-:Y:S01]  /*17010*/  HMMA.16816.F32.BF16 R172, R4, R30, R152 ;  /* 0x0000001e04ac723c */ /* 0x000fe20000041898 */
[----:B---3--:R-:W-:-:S07]  /*17020*/  FFMA.FTZ R2, R43, UR4, -R35 ;  /* 0x000000042b027c23 */ /* 0x008fce0008010823 */
[----:B------:R-:W-:Y:S08]  /*17030*/  HMMA.16816.F32.BF16 R124, R4, R22, R164 ;  /* 0x00000016047c723c */ /* 0x000ff000000418a4 */
[C---:B------:R-:W-:Y:S08]  /*17040*/  HMMA.16816.F32.BF16 R156, R8.reuse, R20, R140 ;  /* 0x00000014089c723c */ /* 0x040ff0000004188c */
[----:B------:R-:W-:Y:S01]  /*17050*/  HMMA.16816.F32.BF16 R152, R8, R22, R120 ;  /* 0x000000160898723c */ /* 0x000fe20000041878 */
[----:B------:R-:W3:Y:S01]  /*17060*/  LDSM.16.MT88.4 R20, [R44+0xd000] ;  /* 0x00d000002c14783b */ /* 0x000ee20000004200 */
[----:B------:R4:W-:Y:S04]  /*17070*/  MUFU.EX2 R215, R2 ;  /* 0x0000000200d77308 */ /* 0x0009e80000000800 */
[----:B------:R1:W-:Y:S01]  /*17080*/  MUFU.EX2 R209, R0 ;  /* 0x0000000000d17308 */ /* 0x0003e20000000800 */
[----:B----4-:R-:W-:-:S04]  /*17090*/  FFMA.FTZ R2, R221, UR4, -R34 ;  /* 0x00000004dd027c23 */ /* 0x010fc80008010822 */
[----:B------:R-:W4:Y:S01]  /*170a0*/  MUFU.EX2 R210, R2 ;  /* 0x0000000200d27308 */ /* 0x000f220000000800 */
[----:B-1----:R-:W-:-:S04]  /*170b0*/  FFMA.FTZ R0, R222, UR4, -R34 ;  /* 0x00000004de007c23 */ /* 0x002fc80008010822 */
[----:B------:R1:W-:Y:S01]  /*170c0*/  MUFU.EX2 R211, R0 ;  /* 0x0000000000d37308 */ /* 0x0003e20000000800 */
[C---:B------:R-:W-:Y:S08]  /*170d0*/  HMMA.16816.F32.BF16 R144, R4.reuse, R16, R144 ;  /* 0x000000100490723c */ /* 0x040ff00000041890 */
[----:B------:R-:W-:Y:S01]  /*170e0*/  HMMA.16816.F32.BF16 R148, R4, R18, R148 ;  /* 0x000000120494723c */ /* 0x000fe20000041894 */
[----:B-1----:R-:W-:-:S07]  /*170f0*/  FFMA.FTZ R0, R223, UR4, -R32 ;  /* 0x00000004df007c23 */ /* 0x002fce0008010820 */
[C---:B------:R-:W-:Y:S01]  /*17100*/  HMMA.16816.F32.BF16 R140, R8.reuse, R16, R104 ;  /* 0x00000010088c723c */ /* 0x040fe20000041868 */
[----:B------:R1:W-:Y:S07]  /*17110*/  MUFU.EX2 R46, R0 ;  /* 0x00000000002e7308 */ /* 0x0003ee0000000800 */
[----:B------:R-:W-:Y:S01]  /*17120*/  HMMA.16816.F32.BF16 R96, R8, R18, R96 ;  /* 0x000000120860723c */ /* 0x000fe20000041860 */
[----:B------:R-:W3:Y:S01]  /*17130*/  LDSM.16.MT88.4 R16, [R42+0xd000] ;  /* 0x00d000002a10783b */ /* 0x000ee20000004200 */
[----:B-1----:R-:W-:Y:S01]  /*17140*/  FFMA.FTZ R0, R226, UR4, -R32 ;  /* 0x00000004e2007c23 */ /* 0x002fe20008010820 */
[----:B------:R-:W-:Y:S01]  /*17150*/  MOV R226, R227 ;  /* 0x000000e300e27202 */ /* 0x000fe20000000f00 */
[----:B------:R-:W-:Y:S01]  /*17160*/  IMAD.MOV.U32 R227, RZ, RZ, R244 ;  /* 0x000000ffffe37224 */ /* 0x000fe200078e00f4 */
[----:B------:R-:W-:-:S02]  /*17170*/  MOV R244, R245 ;  /* 0x000000f500f47202 */ /* 0x000fc40000000f00 */
[----:B------:R-:W-:Y:S01]  /*17180*/  MOV R245, R246 ;  /* 0x000000f600f57202 */ /* 0x000fe20000000f00 */
[----:B------:R-:W-:Y:S01]  /*17190*/  IMAD.MOV.U32 R246, RZ, RZ, R247 ;  /* 0x000000fffff67224 */ /* 0x000fe200078e00f7 */
[----:B------:R-:W-:Y:S01]  /*171a0*/  HMMA.16816.F32.BF16 R192, R8, R24, R192 ;  /* 0x0000001808c0723c */ /* 0x000fe200000418c0 */
[----:B------:R-:W-:Y:S02]  /*171b0*/  MOV R247, R240 ;  /* 0x000000f000f77202 */ /* 0x000fe40000000f00 */
[----:B------:R-:W-:Y:S01]  /*171c0*/  MOV R240, R47 ;  /* 0x0000002f00f07202 */ /* 0x000fe20000000f00 */
[----:B------:R-:W-:Y:S01]  /*171d0*/  IMAD.MOV.U32 R47, RZ, RZ, R133 ;  /* 0x000000ffff2f7224 */ /* 0x000fe200078e0085 */
[----:B------:R-:W-:-:S03]  /*171e0*/  MOV R133, R138 ;  /* 0x0000008a00857202 */ /* 0x000fc60000000f00 */
[C---:B------:R-:W-:Y:S01]  /*171f0*/  HMMA.16816.F32.BF16 R204, R8.reuse, R26, R204 ;  /* 0x0000001a08cc723c */ /* 0x040fe200000418cc */
[----:B------:R-:W-:Y:S07]  /*17200*/  MUFU.EX2 R138, R0 ;  /* 0x00000000008a7308 */ /* 0x000fee0000000800 */
[C---:B------:R-:W-:Y:S08]  /*17210*/  HMMA.16816.F32.BF16 R100, R8.reuse, R12, R100 ;  /* 0x0000000c0864723c */ /* 0x040ff00000041864 */
[C---:B------:R-:W-:Y:S08]  /*17220*/  HMMA.16816.F32.BF16 R112, R8.reuse, R14, R112 ;  /* 0x0000000e0870723c */ /* 0x040ff00000041870 */
[C---:B------:R-:W-:Y:S08]  /*17230*/  HMMA.16816.F32.BF16 R116, R8.reuse, R28, R116 ;  /* 0x0000001c0874723c */ /* 0x040ff00000041874 */
[----:B------:R-:W-:Y:S01]  /*17240*/  HMMA.16816.F32.BF16 R128, R8, R30, R128 ;  /* 0x0000001e0880723c */ /* 0x000fe20000041880 */
[----:B------:R-:W-:-:S02]  /*17250*/  F2FP.BF16.F32.PACK_AB R8, R213, R212 ;  /* 0x000000d4d508723e */ /* 0x000fc400000010ff */
[----:B----4-:R-:W-:Y:S02]  /*17260*/  F2FP.BF16.F32.PACK_AB R9, R210, R209 ;  /* 0x000000d1d209723e */ /* 0x010fe400000010ff */
[----:B------:R-:W-:-:S03]  /*17270*/  F2FP.BF16.F32.PACK_AB R10, R215, R214 ;  /* 0x000000d6d70a723e */ /* 0x000fc600000010ff */
[----:B------:R-:W-:Y:S01]  /*17280*/  HMMA.16816.F32.BF16 R196, R4, R24, R196 ;  /* 0x0000001804c4723c */ /* 0x000fe200000418c4 */
[----:B------:R-:W-:Y:S01]  /*17290*/  FFMA.FTZ R3, R3, UR4, -R32 ;  /* 0x0000000403037c23 */ /* 0x000fe20008010820 */
[----:B------:R-:W-:Y:S01]  /*172a0*/  MOV R221, R227 ;  /* 0x000000e300dd7202 */ /* 0x000fe20000000f00 */
[----:B------:R-:W-:-:S05]  /*172b0*/  IMAD.MOV.U32 R222, RZ, RZ, R244 ;  /* 0x000000ffffde7224 */ /* 0x000fca00078e00f4 */
[----:B------:R-:W-:Y:S01]  /*172c0*/  HMMA.16816.F32.BF16 R200, R4, R26, R200 ;  /* 0x0000001a04c8723c */ /* 0x000fe200000418c8 */
[----:B------:R-:W-:Y:S01]  /*172d0*/  MOV R227, R47 ;  /* 0x0000002f00e37202 */ /* 0x000fe20000000f00 */
[----:B------:R-:W-:-:S06]  /*172e0*/  IMAD.MOV.U32 R244, RZ, RZ, R133 ;  /* 0x000000fffff47224 */ /* 0x000fcc00078e0085 */
[C---:B------:R-:W-:Y:S08]  /*172f0*/  HMMA.16816.F32.BF16 R160, R4.reuse, R12, R160 ;  /* 0x0000000c04a0723c */ /* 0x040ff000000418a0 */
[----:B------:R-:W-:Y:S01]  /*17300*/  HMMA.16816.F32.BF16 R168, R4, R14, R168 ;  /* 0x0000000e04a8723c */ /* 0x000fe200000418a8 */
[----:B------:R-:W-:Y:S02]  /*17310*/  MOV R223, R245 ;  /* 0x000000f500df7202 */ /* 0x000fe40000000f00 */
        /* <DEDUP_REMOVED lines=8> */
[----:B------:R-:W-:Y:S01]  /*173a0*/  MOV R167, R245 ;  /* 0x000000f500a77202 */ /* 0x000fe20000000f00 */
[----:B--2---:R-:W-:-:S04]  /*173b0*/  FFMA.FTZ R2, R45, UR4, -R34 ;  /* 0x000000042d027c23 */ /* 0x004fc80008010822 */
[----:B------:R2:W4:Y:S02]  /*173c0*/  MUFU.EX2 R208, R2 ;  /* 0x0000000200d07308 */ /* 0x0005240000000800 */
[----:B--2---:R-:W-:Y:S01]  /*173d0*/  FFMA.FTZ R2, R224, UR4, -R32 ;  /* 0x00000004e0027c23 */ /* 0x004fe20008010820 */
[----:B------:R-:W-:Y:S01]  /*173e0*/  IMAD.MOV.U32 R224, RZ, RZ, R225 ;  /* 0x000000ffffe07224 */ /* 0x000fe200078e00e1 */
[----:B----4-:R-:W-:Y:S02]  /*173f0*/  F2FP.BF16.F32.PACK_AB R11, R208, R211 ;  /* 0x000000d3d00b723e */ /* 0x010fe400000010ff */
[----:B------:R-:W-:Y:S01]  /*17400*/  MOV R225, R132 ;  /* 0x0000008400e17202 */ /* 0x000fe20000000f00 */
[--C-:B------:R-:W-:Y:S01]  /*17410*/  FFMA.FTZ R0, R224, UR4, -R33.reuse ;  /* 0x00000004e0007c23 */ /* 0x100fe20008010821 */
[----:B------:R2:W4:Y:S03]  /*17420*/  MUFU.EX2 R132, R2 ;  /* 0x0000000200847308 */ /* 0x0005260000000800 */
[----:B---3--:R-:W-:Y:S01]  /*17430*/  HMMA.16816.F32.BF16 R4, R8, R20, R84 ;  /* 0x000000140804723c */ /* 0x008fe20000041854 */
[----:B------:R3:W-:Y:S01]  /*17440*/  MUFU.EX2 R45, R0 ;  /* 0x00000000002d7308 */ /* 0x0007e20000000800 */
[----:B--2---:R-:W-:-:S04]  /*17450*/  FFMA.FTZ R2, R139, UR4, -R33 ;  /* 0x000000048b027c23 */ /* 0x004fc80008010821 */
[----:B------:R2:W1:Y:S01]  /*17460*/  MUFU.EX2 R43, R2 ;  /* 0x00000002002b7308 */ /* 0x0004620000000800 */
[----:B---3--:R-:W-:-:S03]  /*17470*/  FFMA.FTZ R0, R226, UR4, -R33 ;  /* 0x00000004e2007c23 */ /* 0x008fc60008010821 */
[----:B------:R-:W3:Y:S04]  /*17480*/  MUFU.EX2 R139, R3 ;  /* 0x00000003008b7308 */ /* 0x000ee80000000800 */
[----:B------:R-:W-:Y:S01]  /*17490*/  MUFU.EX2 R133, R0 ;  /* 0x0000000000857308 */ /* 0x000fe20000000800 */
[----:B--2---:R-:W-:-:S04]  /*174a0*/  FFMA.FTZ R2, R225, UR4, -R33 ;  /* 0x00000004e1027c23 */ /* 0x004fc80008010821 */
[----:B------:R2:W3:Y:S01]  /*174b0*/  MUFU.EX2 R47, R2 ;  /* 0x00000002002f7308 */ /* 0x0004e20000000800 */
        /* <DEDUP_REMOVED lines=11> */
[----:B--2---:R-:W-:Y:S01]  /*17570*/  IMAD.MOV.U32 R2, RZ, RZ, R221 ;  /* 0x000000ffff027224 */ /* 0x004fe200078e00dd */
[----:B----4-:R-:W-:Y:S01]  /*17580*/  F2FP.BF16.F32.PACK_AB R4, R132, R46 ;  /* 0x0000002e8404723e */ /* 0x010fe200000010ff */
[----:B------:R-:W-:Y:S01]  /*17590*/  IMAD.MOV.U32 R221, RZ, RZ, R181 ;  /* 0x000000ffffdd7224 */ /* 0x000fe200078e00b5 */
[----:B-1----:R-:W-:Y:S02]  /*175a0*/  F2FP.BF16.F32.PACK_AB R5, R45, R43 ;  /* 0x0000002b2d05723e */ /* 0x002fe400000010ff */
[----:B---3--:R-:W-:Y:S02]  /*175b0*/  F2FP.BF16.F32.PACK_AB R6, R139, R138 ;  /* 0x0000008a8b06723e */ /* 0x008fe400000010ff */
[----:B------:R-:W-:Y:S02]  /*175c0*/  F2FP.BF16.F32.PACK_AB R7, R133, R47 ;  /* 0x0000002f8507723e */ /* 0x000fe400000010ff */
[----:B------:R-:W-:-:S02]  /*175d0*/  MOV R220, R240 ;  /* 0x000000f000dc7202 */ /* 0x000fc40000000f00 */
[----:B------:R-:W-:Y:S02]  /*175e0*/  MOV R164, R226 ;  /* 0x000000e200a47202 */ /* 0x000fe40000000f00 */
[----:B------:R-:W-:Y:S01]  /*175f0*/  MOV R240, R179 ;  /* 0x000000b300f07202 */ /* 0x000fe20000000f00 */
[----:B------:R-:W-:Y:S01]  /*17600*/  IMAD.MOV.U32 R86, RZ, RZ, R218 ;  /* 0x000000ffff567224 */ /* 0x000fe200078e00da */
[----:B------:R-:W-:Y:S01]  /*17610*/  MOV R219, R247 ;  /* 0x000000f700db7202 */ /* 0x000fe20000000f00 */
[----:B------:R-:W-:Y:S01]  /*17620*/  IMAD.MOV.U32 R24, RZ, RZ, R224 ;  /* 0x000000ffff187224 */ /* 0x000fe200078e00e0 */
[----:B------:R-:W-:Y:S01]  /*17630*/  MOV R25, R225 ;  /* 0x000000e100197202 */ /* 0x000fe20000000f00 */
        /* <DEDUP_REMOVED lines=18> */
[----:B------:R-:W1:Y:S06]  /*17760*/  LDSM.16.MT88.4 R20, [R44+0xf000] ;  /* 0x00f000002c14783b */ /* 0x000e6c0000004200 */
[-C--:B------:R-:W-:Y:S08]  /*17770*/  HMMA.16816.F32.BF16 R76, R8, R16.reuse, R76 ;  /* 0x00000010084c723c */ /* 0x080ff0000004184c */
[C---:B------:R-:W-:Y:S08]  /*17780*/  HMMA.16816.F32.BF16 R164, R4.reuse, R16, R72 ;  /* 0x0000001004a4723c */ /* 0x040ff00000041848 */
[-C--:B------:R-:W-:Y:S08]  /*17790*/  HMMA.16816.F32.BF16 R68, R4, R18.reuse, R68 ;  /* 0x000000120444723c */ /* 0x080ff00000041844 */
[----:B------:R-:W-:Y:S01]  /*177a0*/  HMMA.16816.F32.BF16 R240, R8, R18, R64 ;  /* 0x0000001208f0723c */ /* 0x000fe20000041840 */
        /* <DEDUP_REMOVED lines=16> */
[----:B------:R-:W-:-:S07]  /*178b0*/  MOV R67, R251 ;  /* 0x000000fb00437202 */ /* 0x000fce0000000f00 */
[C---:B------:R-:W-:Y:S08]  /*178c0*/  HMMA.16816.F32.BF16 R248, R8.reuse, R12, R60 ;  /* 0x0000000c08f8723c */ /* 0x040ff0000004183c */
[----:B------:R-:W-:Y:S01]  /*178d0*/  HMMA.16816.F32.BF16 R224, R8, R14, R48 ;  /* 0x0000000e08e0723c */ /* 0x000fe20000041830 */
[----:B------:R-:W3:Y:S07]  /*178e0*/  LDSM.16.MT88.4 R12, [R36+0x3000] ;  /* 0x00300000240c783b */ /* 0x000eee0000004200 */
[----:B-1----:R-:W-:Y:S01]  /*178f0*/  HMMA.16816.F32.BF16 R76, R4, R22, R124 ;  /* 0x00000016044c723c */ /* 0x002fe2000004187c */
[----:B------:R-:W-:Y:S01]  /*17900*/  MOV R124, R30 ;  /* 0x0000001e007c7202 */ /* 0x000fe20000000f00 */
[----:B------:R-:W-:-:S06]  /*17910*/  IMAD.MOV.U32 R125, RZ, RZ, R29 ;  /* 0x000000ffff7d7224 */ /* 0x000fcc00078e001d */
[C---:B--2---:R-:W-:Y:S01]  /*17920*/  HMMA.16816.F32.BF16 R88, R4.reuse, R16, R144 ;  /* 0x000000100458723c */ /* 0x044fe20000041890 */
[----:B------:R-:W-:Y:S02]  /*17930*/  MOV R147, R31 ;  /* 0x0000001f00937202 */ /* 0x000fe40000000f00 */
[----:B------:R-:W-:Y:S02]  /*17940*/  MOV R146, R28 ;  /* 0x0000001c00927202 */ /* 0x000fe40000000f00 */
[----:B------:R-:W1:Y:S01]  /*17950*/  LDSM.16.MT88.4 R28, [R41+0x3000] ;  /* 0x00300000291c783b */ /* 0x000e620000004200 */
[----:B------:R-:W-:Y:S01]  /*17960*/  IMAD.MOV.U32 R123, RZ, RZ, R24 ;  /* 0x000000ffff7b7224 */ /* 0x000fe200078e0018 */
[----:B------:R-:W-:Y:S01]  /*17970*/  MOV R122, R25 ;  /* 0x00000019007a7202 */ /* 0x000fe20000000f00 */
[C---:B------:R-:W-:Y:S08]  /*17980*/  HMMA.16816.F32.BF16 R72, R4.reuse, R20, R108 ;  /* 0x000000140448723c */ /* 0x040ff0000004186c */
[C---:B------:R-:W-:Y:S01]  /*17990*/  HMMA.16816.F32.BF16 R92, R4.reuse, R18, R148 ;  /* 0x00000012045c723c */ /* 0x040fe20000041894 */
[----:B------:R-:W-:Y:S01]  /*179a0*/  IMAD.MOV.U32 R150, RZ, RZ, R105 ;  /* 0x000000ffff967224 */ /* 0x000fe200078e0069 */
[----:B------:R-:W-:Y:S01]  /*179b0*/  MOV R149, R106 ;  /* 0x0000006a00957202 */ /* 0x000fe20000000f00 */
[----:B------:R-:W-:Y:S01]  /*179c0*/  FFMA.FTZ R0, R0, UR4, -R32 ;  /* 0x0000000400007c23 */ /* 0x000fe20008010820 */
[----:B------:R-:W-:Y:S01]  /*179d0*/  MOV R148, R107 ;  /* 0x0000006b00947202 */ /* 0x000fe20000000f00 */
[----:B------:R-:W2:Y:S03]  /*179e0*/  LDSM.16.MT88.4 R24, [R41+0x1000] ;  /* 0x001000002918783b */ /* 0x000ea60000004200 */
[----:B---3--:R-:W-:Y:S01]  /*179f0*/  HMMA.16816.F32.BF16 R108, R4, R14, R168 ;  /* 0x0000000e046c723c */ /* 0x008fe200000418a8 */
[----:B------:R-:W-:Y:S01]  /*17a00*/  MOV R170, R81 ;  /* 0x0000005100aa7202 */ /* 0x000fe20000000f00 */
[----:B------:R-:W-:Y:S01]  /*17a10*/  IMAD.MOV.U32 R169, RZ, RZ, R82 ;  /* 0x000000ffffa97224 */ /* 0x000fe200078e0052 */
[----:B------:R-:W-:Y:S01]  /*17a20*/  MOV R168, R123 ;  /* 0x0000007b00a87202 */ /* 0x000fe20000000f00 */
[----:B------:R-:W-:Y:S01]  /*17a30*/  IMAD.MOV.U32 R81, RZ, RZ, R3 ;  /* 0x000000ffff517224 */ /* 0x000fe200078e0003 */
[----:B------:R-:W-:Y:S01]  /*17a40*/  MOV R3, R121 ;  /* 0x0000007900037202 */ /* 0x000fe20000000f00 */
[----:B------:R-:W-:-:S02]  /*17a50*/  IMAD.MOV.U32 R82, RZ, RZ, R122 ;  /* 0x000000ffff527224 */ /* 0x000fc400078e007a */
[----:B------:R-:W-:Y:S01]  /*17a60*/  HMMA.16816.F32.BF16 R104, R4, R12, R160 ;  /* 0x0000000c0468723c */ /* 0x000fe200000418a0 */
[----:B------:R-:W-:Y:S02]  /*17a70*/  MOV R161, R83 ;  /* 0x0000005300a17202 */ /* 0x000fe40000000f00 */
[----:B------:R-:W-:Y:S01]  /*17a80*/  MOV R83, R120 ;  /* 0x0000007800537202 */ /* 0x000fe20000000f00 */
[----:B------:R-:W-:Y:S01]  /*17a90*/  IMAD.MOV.U32 R160, RZ, RZ, R67 ;  /* 0x000000ffffa07224 */ /* 0x000fe200078e0043 */
[----:B------:R-:W-:-:S03]  /*17aa0*/  MOV R171, R80 ;  /* 0x0000005000ab7202 */ /* 0x000fc60000000f00 */
[----:B-1----:R-:W-:Y:S01]  /*17ab0*/  HMMA.16816.F32.BF16 R120, R4, R28, R184 ;  /* 0x0000001c0478723c */ /* 0x002fe200000418b8 */
[----:B------:R-:W-:Y:S01]  /*17ac0*/  MOV R184, R220 ;  /* 0x000000dc00b87202 */ /* 0x000fe20000000f00 */
[----:B------:R-:W-:Y:S01]  /*17ad0*/  IMAD.MOV.U32 R186, RZ, RZ, R222 ;  /* 0x000000ffffba7224 */ /* 0x000fe200078e00de */
[----:B------:R-:W-:Y:S02]  /*17ae0*/  MOV R185, R221 ;  /* 0x000000dd00b97202 */ /* 0x000fe40000000f00 */
[----:B------:R-:W-:-:S03]  /*17af0*/  MOV R187, R223 ;  /* 0x000000df00bb7202 */ /* 0x000fc60000000f00 */
[----:B------:R-:W-:Y:S01]  /*17b00*/  HMMA.16816.F32.BF16 R48, R4, R30, R172 ;  /* 0x0000001e0430723c */ /* 0x000fe200000418ac */
        /* <DEDUP_REMOVED lines=49> */
[----:B------:R-:W-:Y:S01]  /*17e20*/  HMMA.16816.F32.BF16 R100, R8, R12, R100 ;  /* 0x0000000c0864723c */ /* 0x000fe20000041864 */
[----:B------:R4:W5:Y:S01]  /*17e30*/  LDL.LU R136, [R1+0xc0] ;  /* 0x0000c00001887983 */ /* 0x0009620000300800 */
[----:B---3--:R-:W-:-:S04]  /*17e40*/  FFMA.FTZ R2, R2, UR4, -R32 ;  /* 0x0000000402027c23 */ /* 0x008fc80008010820 */
[----:B------:R1:W3:Y:S02]  /*17e50*/  MUFU.EX2 R23, R2 ;  /* 0x0000000200177308 */ /* 0x0002e40000000800 */
        /* <DEDUP_REMOVED lines=17> */
[----:B------:R-:W-:Y:S01]  /*17f70*/  FFMA.FTZ R12, R155, UR4, -R35 ;  /* 0x000000049b0c7c23 */ /* 0x000fe20008010823 */
[----:B------:R-:W-:Y:S02]  /*17f80*/  MOV R80, R238 ;  /* 0x000000ee00507202 */ /* 0x000fe40000000f00 */
[----:B------:R-:W4:Y:S04]  /*17f90*/  LDL.LU R238, [R1+0xbc] ;  /* 0x0000bc0001ee7983 */ /* 0x000f280000300800 */
[----:B------:R-:W3:Y:S01]  /*17fa0*/  LDL.LU R155, [R1+0x40] ;  /* 0x00004000019b7983 */ /* 0x000ee20000300800 */
[----:B------:R-:W-:Y:S01]  /*17fb0*/  MOV R162, R84 ;  /* 0x0000005400a27202 */ /* 0x000fe20000000f00 */
[----:B------:R-:W-:Y:S01]  /*17fc0*/  IMAD.MOV.U32 R163, RZ, RZ, R85 ;  /* 0x000000ffffa37224 */ /* 0x000fe200078e0055 */
[----:B------:R-:W-:Y:S01]  /*17fd0*/  MOV R127, R216 ;  /* 0x000000d8007f7202 */ /* 0x000fe20000000f00 */
[----:B------:R-:W-:Y:S01]  /*17fe0*/  IMAD.MOV.U32 R126, RZ, RZ, R217 ;  /* 0x000000ffff7e7224 */ /* 0x000fe200078e00d9 */
[----:B------:R-:W-:Y:S01]  /*17ff0*/  MOV R145, R218 ;  /* 0x000000da00917202 */ /* 0x000fe20000000f00 */
[----:B------:R-:W-:Y:S01]  /*18000*/  IMAD.MOV.U32 R144, RZ, RZ, R219 ;  /* 0x000000ffff907224 */ /* 0x000fe200078e00db */
[C---:B--2---:R-:W-:Y:S08]  /*18010*/  HMMA.16816.F32.BF16 R220, R8.reuse, R24, R192 ;  /* 0x0000001808dc723c */ /* 0x044ff000000418c0 */
[C---:B------:R-:W-:Y:S08]  /*18020*/  HMMA.16816.F32.BF16 R84, R8.reuse, R16, R140 ;  /* 0x000000100854723c */ /* 0x040ff0000004188c */
[C---:B------:R-:W-:Y:S08]  /*18030*/  HMMA.16816.F32.BF16 R116, R8.reuse, R28, R116 ;  /* 0x0000001c0874723c */ /* 0x040ff00000041874 */
[C---:B------:R-:W-:Y:S08]  /*18040*/  HMMA.16816.F32.BF16 R216, R8.reuse, R26, R204 ;  /* 0x0000001a08d8723c */ /* 0x040ff000000418cc */
[C---:B------:R-:W-:Y:S01]  /*18050*/  HMMA.16816.F32.BF16 R64, R8.reuse, R20, R156 ;  /* 0x000000140840723c */ /* 0x040fe2000004189c */
[----:B------:R-:W-:Y:S01]  /*18060*/  FFMA.FTZ R3, R3, UR4, -R33 ;  /* 0x0000000403037c23 */ /* 0x000fe20008010821 */
[----:B------:R-:W1:Y:S06]  /*18070*/  LDSM.16.MT88.4 R156, [R44+0xd800] ;  /* 0x00d800002c9c783b */ /* 0x000e6c0000004200 */
[C---:B------:R-:W-:Y:S08]  /*18080*/  HMMA.16816.F32.BF16 R140, R8.reuse, R18, R96 ;  /* 0x00000012088c723c */ /* 0x040ff00000041860 */
[C---:B------:R-:W-:Y:S08]  /*18090*/  HMMA.16816.F32.BF16 R192, R8.reuse, R14, R112 ;  /* 0x0000000e08c0723c */ /* 0x040ff00000041870 */
[----:B------:R-:W-:Y:S01]  /*180a0*/  HMMA.16816.F32.BF16 R28, R8, R30, R128 ;  /* 0x0000001e081c723c */ /* 0x000fe20000041880 */
[----:B------:R2:W-:Y:S07]  /*180b0*/  MUFU.EX2 R21, R3 ;  /* 0x0000000300157308 */ /* 0x0005ee0000000800 */
[C---:B------:R-:W-:Y:S08]  /*180c0*/  HMMA.16816.F32.BF16 R196, R4.reuse, R24, R196 ;  /* 0x0000001804c4723c */ /* 0x040ff000000418c4 */
[----:B------:R-:W-:Y:S01]  /*180d0*/  HMMA.16816.F32.BF16 R200, R4, R26, R200 ;  /* 0x0000001a04c8723c */ /* 0x000fe200000418c8 */
[----:B------:R-:W-:Y:S01]  /*180e0*/  IMAD.MOV.U32 R185, RZ, RZ, R80 ;  /* 0x000000ffffb97224 */ /* 0x000fe200078e0050 */
[----:B------:R-:W-:Y:S04]  /*180f0*/  LDSM.16.MT88.4 R96, [R42+0xf800] ;  /* 0x00f800002a60783b */ /* 0x000fe80000004200 */
[----:B------:R-:W-:Y:S04]  /*18100*/  LDSM.16.MT88.4 R112, [R36+0x3800] ;  /* 0x003800002470783b */ /* 0x000fe80000004200 */
[----:B------:R-:W-:Y:S01]  /*18110*/  LDSM.16.MT88.4 R204, [R41+0x1800] ;  /* 0x0018000029cc783b */ /* 0x000fe20000004200 */
[----:B---3--:R-:W-:-:S03]  /*18120*/  FFMA.FTZ R11, R155, UR4, -R35 ;  /* 0x000000049b0b7c23 */ /* 0x008fc60008010823 */
[----:B------:R-:W3:Y:S02]  /*18130*/  LDL.LU R155, [R1+0x6c] ;  /* 0x00006c00019b7983 */ /* 0x000ee40000300800 */
[--C-:B---3--:R-:W-:Y:S02]  /*18140*/  FFMA.FTZ R10, R155, UR4, -R35.reuse ;  /* 0x000000049b0a7c23 */ /* 0x108fe40008010823 */
[----:B------:R-:W2:Y:S01]  /*18150*/  LDL.LU R155, [R1+0x68] ;  /* 0x00006800019b7983 */ /* 0x000ea20000300800 */
[----:B------:R3:W-:Y:S01]  /*18160*/  MUFU.EX2 R25, R2 ;  /* 0x0000000200197308 */ /* 0x0007e20000000800 */
[----:B--2---:R-:W-:Y:S02]  /*18170*/  FFMA.FTZ R3, R155, UR4, -R35 ;  /* 0x000000049b037c23 */ /* 0x004fe40008010823 */
[----:B------:R-:W2:Y:S01]  /*18180*/  LDL.LU R155, [R1+0x74] ;  /* 0x00007400019b7983 */ /* 0x000ea20000300800 */
[----:B---3--:R-:W-:-:S04]  /*18190*/  FFMA.FTZ R2, R175, UR4, -R33 ;  /* 0x00000004af027c23 */ /* 0x008fc80008010821 */
[----:B------:R2:W-:Y:S02]  /*181a0*/  MUFU.EX2 R19, R2 ;  /* 0x0000000200137308 */ /* 0x0005e40000000800 */
[----:B--2---:R-:W-:Y:S02]  /*181b0*/  FFMA.FTZ R2, R155, UR4, -R34 ;  /* 0x000000049b027c23 */ /* 0x004fe40008010822 */
[----:B------:R-:W2:Y:S01]  /*181c0*/  LDL.LU R155, [R1+0x70] ;  /* 0x00007000019b7983 */ /* 0x000ea20000300800 */
        /* <DEDUP_REMOVED lines=9> */
[----:B------:R-:W-:-:S02]  /*18260*/  MOV R171, R151 ;  /* 0x0000009700ab7202 */ /* 0x000fc40000000f00 */
[----:B------:R-:W-:Y:S02]  /*18270*/  MOV R148, R191 ;  /* 0x000000bf00947202 */ /* 0x000fe40000000f00 */
[----:B------:R-:W-:Y:S02]  /*18280*/  MOV R149, R190 ;  /* 0x000000be00957202 */ /* 0x000fe40000000f00 */
[----:B------:R-:W-:Y:S02]  /*18290*/  MOV R151, R188 ;  /* 0x000000bc00977202 */ /* 0x000fe40000000f00 */
[----:B------:R-:W4:Y:S01]  /*182a0*/  LDSM.16.MT88.4 R188, [R36+0x1800] ;  /* 0x0018000024bc783b */ /* 0x000f220000004200 */
[----:B---3--:R-:W-:-:S03]  /*182b0*/  FFMA.FTZ R0, R174, UR4, -R33 ;  /* 0x00000004ae007c23 */ /* 0x008fc60008010821 */
[----:B------:R3:W4:Y:S01]  /*182c0*/  LDSM.16.MT88.4 R172, [R42+0xd800] ;  /* 0x00d800002aac783b */ /* 0x0007220000004200 */
[----:B--2---:R-:W-:-:S03]  /*182d0*/  FFMA.FTZ R9, R155, UR4, -R34 ;  /* 0x000000049b097c23 */ /* 0x004fc60008010822 */
[----:B------:R-:W2:Y:S01]  /*182e0*/  LDL.LU R155, [R1+0x64] ;  /* 0x00006400019b7983 */ /* 0x000ea20000300800 */
[----:B------:R1:W4:Y:S02]  /*182f0*/  MUFU.EX2 R20, R0 ;  /* 0x0000000000147308 */ /* 0x0003240000000800 */
[----:B-1----:R-:W-:-:S04]  /*18300*/  FFMA.FTZ R0, R184, UR4, -R33 ;  /* 0x00000004b8007c23 */ /* 0x002fc80008010821 */
[----:B------:R-:W1:Y:S01]  /*18310*/  MUFU.EX2 R18, R0 ;  /* 0x0000000000127308 */ /* 0x000e620000000800 */
[----:B------:R-:W-:Y:S01]  /*18320*/  MOV R184, R160 ;  /* 0x000000a000b87202 */ /* 0x000fe20000000f00 */
[----:B------:R-:W-:Y:S01]  /*18330*/  IMAD.MOV.U32 R160, RZ, RZ, R83 ;  /* 0x000000ffffa07224 */ /* 0x000fe200078e0053 */
[----:B------:R-:W-:Y:S02]  /*18340*/  MOV R26, R186 ;  /* 0x000000ba001a7202 */ /* 0x000fe40000000f00 */
[----:B------:R-:W-:Y:S02]  /*18350*/  MOV R27, R187 ;  /* 0x000000bb001b7202 */ /* 0x000fe40000000f00 */
[----:B------:R-:W-:Y:S02]  /*18360*/  MOV R187, R81 ;  /* 0x0000005100bb7202 */ /* 0x000fe40000000f00 */
[----:B------:R-:W-:Y:S02]  /*18370*/  MOV R186, R82 ;  /* 0x0000005200ba7202 */ /* 0x000fe40000000f00 */
[----:B------:R-:W-:Y:S01]  /*18380*/  MOV R130, R5 ;  /* 0x0000000500827202 */ /* 0x000fe20000000f00 */
[----:B------:R1:W2:Y:S01]  /*18390*/  LDSM.16.MT88.4 R80, [R44+0xf800] ;  /* 0x00f800002c50783b */ /* 0x0002a20000004200 */
[----:B------:R-:W-:-:S02]  /*183a0*/  MOV R129, R184 ;  /* 0x000000b800817202 */ /* 0x000fc40000000f00 */
[----:B------:R-:W-:Y:S02]  /*183b0*/  MOV R5, R160 ;  /* 0x000000a000057202 */ /* 0x000fe40000000f00 */
[----:B------:R-:W-:Y:S02]  /*183c0*/  MOV R184, R163 ;  /* 0x000000a300b87202 */ /* 0x000fe40000000f00 */
[----:B------:R-:W-:Y:S02]  /*183d0*/  MOV R163, R124 ;  /* 0x0000007c00a37202 */ /* 0x000fe40000000f00 */
[----:B------:R-:W-:Y:S02]  /*183e0*/  MOV R160, R125 ;  /* 0x0000007d00a07202 */ /* 0x000fe40000000f00 */
[----:B---3--:R-:W-:Y:S02]  /*183f0*/  MOV R42, R127 ;  /* 0x0000007f002a7202 */ /* 0x008fe40000000f00 */
[----:B------:R-:W-:-:S02]  /*18400*/  F2FP.BF16.F32.PACK_AB R124, R23, R22 ;  /* 0x00000016177c723e */ /* 0x000fc400000010ff */
[----:B----4-:R-:W-:Y:S02]  /*18410*/  F2FP.BF16.F32.PACK_AB R125, R21, R20 ;  /* 0x00000014157d723e */ /* 0x010fe400000010ff */
[----:B-1----:R-:W-:Y:S01]  /*18420*/  F2FP.BF16.F32.PACK_AB R127, R18, R19 ;  /* 0x00000013127f723e */ /* 0x002fe200000010ff */
[----:B------:R-:W-:Y:S01]  /*18430*/  IMAD.MOV.U32 R32, RZ, RZ, R27 ;  /* 0x000000ffff207224 */ /* 0x000fe200078e001b */
[----:B------:R-:W-:Y:S01]  /*18440*/  MOV R131, R4 ;  /* 0x0000000400837202 */ /* 0x000fe20000000f00 */
[----:B------:R-:W-:Y:S01]  /*18450*/  IMAD.MOV.U32 R44, RZ, RZ, R126 ;  /* 0x000000ffff2c7224 */ /* 0x000fe200078e007e */
        /* <DEDUP_REMOVED lines=13> */
[--C-:B------:R-:W-:Y:S01]  /*18530*/  FFMA.FTZ R0, R238, UR4, -R34.reuse ;  /* 0x00000004ee007c23 */ /* 0x100fe20008010822 */
[----:B------:R-:W-:Y:S01]  /*18540*/  IMAD.MOV.U32 R35, RZ, RZ, R233 ;  /* 0x000000ffff237224 */ /* 0x000fe200078e00e9 */
[----:B------:R-:W-:Y:S01]  /*18550*/  MOV R36, R234 ;  /* 0x000000ea00247202 */ /* 0x000fe20000000f00 */
[----:B------:R3:W5:Y:S04]  /*18560*/  LDL.LU R238, [R1+0xb8] ;  /* 0x0000b80001ee7983 */ /* 0x0007680000300800 */
[----:B------:R-:W-:Y:S01]  /*18570*/  HMMA.16816.F32.BF16 R180, R124, R188, R56 ;  /* 0x000000bc7cb4723c */ /* 0x000fe20000041838 */
[----:B------:R-:W-:Y:S01]  /*18580*/  MOV R57, R185 ;  /* 0x000000b900397202 */ /* 0x000fe20000000f00 */
[----:B------:R-:W-:Y:S01]  /*18590*/  IMAD.MOV.U32 R59, RZ, RZ, R187 ;  /* 0x000000ffff3b7224 */ /* 0x000fe200078e00bb */
[----:B------:R-:W-:Y:S01]  /*185a0*/  MOV R58, R186 ;  /* 0x000000ba003a7202 */ /* 0x000fe20000000f00 */
[----:B------:R1:W-:Y:S01]  /*185b0*/  MUFU.EX2 R15, R0 ;  /* 0x00000000000f7308 */ /* 0x0003e20000000800 */
[----:B------:R3:W5:Y:S03]  /*185c0*/  LDL.LU R233, [R1+0xb4] ;  /* 0x0000b40001e97983 */ /* 0x0007660000300800 */
[----:B-1----:R-:W-:Y:S01]  /*185d0*/  FFMA.FTZ R0, R58, R40, R57 ;  /* 0x000000283a007223 */ /* 0x002fe20000010039 */
[----:B------:R-:W-:Y:S01]  /*185e0*/  MOV R58, R59 ;  /* 0x0000003b003a7202 */ /* 0x000fe20000000f00 */
[----:B--2---:R-:W-:-:S02]  /*185f0*/  FFMA.FTZ R8, R155, UR4, -R34 ;  /* 0x000000049b087c23 */ /* 0x004fc40008010822 */
[----:B------:R-:W-:Y:S01]  /*18600*/  HMMA.16816.F32.BF16 R152, R124, R158, R176 ;  /* 0x0000009e7c98723c */ /* 0x000fe200000418b0 */
[----:B------:R-:W-:Y:S01]  /*18610*/  MOV R179, R168 ;  /* 0x000000a800b37202 */ /* 0x000fe20000000f00 */
[----:B------:R-:W-:Y:S01]  /*18620*/  IMAD.MOV.U32 R177, RZ, RZ, R170 ;  /* 0x000000ffffb17224 */ /* 0x000fe200078e00aa */
[----:B------:R-:W-:Y:S02]  /*18630*/  MOV R178, R169 ;  /* 0x000000a900b27202 */ /* 0x000fe40000000f00 */
[----:B------:R-:W-:-:S03]  /*18640*/  MOV R176, R171 ;  /* 0x000000ab00b07202 */ /* 0x000fc60000000f00 */
[----:B------:R-:W-:Y:S01]  /*18650*/  HMMA.16816.F32.BF16 R168, R124, R174, R68 ;  /* 0x000000ae7ca8723c */ /* 0x000fe20000041844 */
        /* <DEDUP_REMOVED lines=20> */
[----:B------:R-:W2:Y:S04]  /*187a0*/  LDL.LU R130, [R1+0x88] ;  /* 0x0000880001827983 */ /* 0x000ea80000300800 */
[----:B------:R-:W4:Y:S01]  /*187b0*/  LDL.LU R131, [R1+0x8c] ;  /* 0x00008c0001837983 */ /* 0x000f220000300800 */
[----:B------:R-:W-:-:S03]  /*187c0*/  MOV R34, R6 ;  /* 0x0000000600227202 */ /* 0x000fc60000000f00 */
[----:B------:R1:W3:Y:S01]  /*187d0*/  LDSM.16.MT88.4 R4, [R41+0x3800] ;  /* 0x003800002904783b */ /* 0x0002e20000004200 */
[----:B------:R-:W-:Y:S04]  /*187e0*/  MUFU.EX2 R12, R12 ;  /* 0x0000000c000c7308 */ /* 0x000fe80000000800 */
[----:B------:R-:W1:Y:S04]  /*187f0*/  MUFU.EX2 R14, R11 ;  /* 0x0000000b000e7308 */ /* 0x000e680000000800 */
[----:B------:R-:W-:Y:S04]  /*18800*/  MUFU.EX2 R16, R10 ;  /* 0x0000000a00107308 */ /* 0x000fe80000000800 */
[----:B------:R1:W-:Y:S04]  /*18810*/  MUFU.EX2 R17, R3 ;  /* 0x0000000300117308 */ /* 0x0003e80000000800 */
[----:B------:R-:W-:Y:S04]  /*18820*/  MUFU.EX2 R2, R2 ;  /* 0x0000000200027308 */ /* 0x000fe80000000800 */
[----:B------:R-:W3:Y:S04]  /*18830*/  MUFU.EX2 R9, R9 ;  /* 0x0000000900097308 */ /* 0x000ee80000000800 */
[----:B------:R2:W4:Y:S01]  /*18840*/  MUFU.EX2 R13, R8 ;  /* 0x00000008000d7308 */ /* 0x0005220000000800 */
[----:B-1----:R-:W-:Y:S01]  /*18850*/  FFMA.FTZ R3, R58, R39, R57 ;  /* 0x000000273a037223 */ /* 0x002fe20000010039 */
        /* <DEDUP_REMOVED lines=11> */
[----:B------:R-:W-:Y:S01]  /*18910*/  HMMA.16816.F32.BF16 R184, R124, R190, R52 ;  /* 0x000000be7cb8723c */ /* 0x000fe20000041834 */
[----:B------:R-:W-:Y:S01]  /*18920*/  MOV R35, R42 ;  /* 0x0000002a00237202 */ /* 0x000fe20000000f00 */
[----:B------:R-:W-:Y:S01]  /*18930*/  IMAD.MOV.U32 R42, RZ, RZ, R128 ;  /* 0x000000ffff2a7224 */ /* 0x000fe200078e0080 */
[----:B------:R-:W-:Y:S02]  /*18940*/  MOV R36, R44 ;  /* 0x0000002c00247202 */ /* 0x000fe40000000f00 */
[----:B------:R-:W-:-:S03]  /*18950*/  MOV R44, R129 ;  /* 0x00000081002c7202 */ /* 0x000fc60000000f00 */
[----:B------:R-:W-:Y:S01]  /*18960*/  HMMA.16816.F32.BF16 R196, R124, R204, R196 ;  /* 0x000000cc7cc4723c */ /* 0x000fe200000418c4 */
[----:B------:R-:W-:Y:S02]  /*18970*/  F2FP.BF16.F32.PACK_AB R128, R14, R12 ;  /* 0x0000000c0e80723e */ /* 0x000fe400000010ff */
[----:B---3--:R-:W-:-:S05]  /*18980*/  F2FP.BF16.F32.PACK_AB R129, R9, R2 ;  /* 0x000000020981723e */ /* 0x008fca00000010ff */
[----:B------:R-:W-:Y:S01]  /*18990*/  HMMA.16816.F32.BF16 R200, R124, R206, R200 ;  /* 0x000000ce7cc8723c */ /* 0x000fe200000418c8 */
[----:B------:R-:W-:Y:S02]  /*189a0*/  MOV R41, R68 ;  /* 0x0000004400297202 */ /* 0x000fe40000000f00 */
[----:B------:R-:W-:-:S05]  /*189b0*/  MOV R52, R69 ;  /* 0x0000004500347202 */ /* 0x000fca0000000f00 */
[----:B------:R-:W-:Y:S01]  /*189c0*/  HMMA.16816.F32.BF16 R72, R124, R80, R72 ;  /* 0x000000507c48723c */ /* 0x000fe20000041848 */
[----:B------:R-:W-:-:S07]  /*189d0*/  IMAD.MOV.U32 R53, RZ, RZ, R70 ;  /* 0x000000ffff357224 */ /* 0x000fce00078e0046 */
[----:B------:R-:W-:Y:S01]  /*189e0*/  HMMA.16816.F32.BF16 R76, R124, R82, R76 ;  /* 0x000000527c4c723c */ /* 0x000fe2000004184c */
[----:B------:R-:W-:-:S07]  /*189f0*/  MOV R54, R176 ;  /* 0x000000b000367202 */ /* 0x000fce0000000f00 */
        /* <DEDUP_REMOVED lines=9> */
[----:B------:R-:W-:-:S02]  /*18a90*/  IMAD.MOV.U32 R55, RZ, RZ, R177 ;  /* 0x000000ffff377224 */ /* 0x000fc400078e00b1 */
[----:B------:R-:W-:Y:S01]  /*18aa0*/  FADD.FTZ R0, R50, R0 ;  /* 0x0000000032007221 */ /* 0x000fe20000010000 */
[----:B------:R-:W-:Y:S01]  /*18ab0*/  FADD.FTZ R3, R51, R3 ;  /* 0x0000000333037221 */ /* 0x000fe20000010000 */
[----:B------:R-:W-:Y:S02]  /*18ac0*/  MOV R57, R179 ;  /* 0x000000b300397202 */ /* 0x000fe40000000f00 */
[----:B------:R-:W-:Y:S01]  /*18ad0*/  MOV R58, R71 ;  /* 0x00000047003a7202 */ /* 0x000fe20000000f00 */
[----:B------:R-:W-:-:S04]  /*18ae0*/  FADD.FTZ R11, R53, R0 ;  /* 0x00000000350b7221 */ /* 0x000fc80000010000 */
[----:B------:R-:W-:Y:S01]  /*18af0*/  FADD.FTZ R11, R57, R11 ;  /* 0x0000000b390b7221 */ /* 0x000fe20000010000 */
[----:B------:R-:W3:Y:S01]  /*18b00*/  S2R R234, SR_TID.X ;  /* 0x0000000000ea7919 */ /* 0x000ee20000002100 */
[----:B------:R-:W-:Y:S01]  /*18b10*/  UIADD3 UR7, UPT, UPT, UR20, -0x4, URZ ;  /* 0xfffffffc14077890 */ /* 0x000fe2000fffe0ff */
[----:B--2---:R-:W-:Y:S01]  /*18b20*/  FFMA.FTZ R8, R130, R38, R232 ;  /* 0x0000002682087223 */ /* 0x004fe200000100e8 */
[----:B------:R-:W-:Y:S01]  /*18b30*/  F2FP.BF16.F32.PACK_AB R130, R17, R16 ;  /* 0x000000101182723e */ /* 0x000fe200000010ff */
[----:B------:R2:W5:Y:S01]  /*18b40*/  LDL.LU R232, [R1+0xb0] ;  /* 0x0000b00001e87983 */ /* 0x0005620000300800 */
[----:B----4-:R-:W-:Y:S01]  /*18b50*/  FFMA.FTZ R10, R131, R37, R230 ;  /* 0x00000025830a7223 */ /* 0x010fe200000100e6 */
[----:B------:R-:W-:Y:S01]  /*18b60*/  F2FP.BF16.F32.PACK_AB R131, R15, R13 ;  /* 0x0000000d0f83723e */ /* 0x000fe200000010ff */
[----:B------:R-:W-:Y:S01]  /*18b70*/  FADD.FTZ R8, R41, R8 ;  /* 0x0000000829087221 */ /* 0x000fe20000010000 */
[----:B------:R2:W5:Y:S01]  /*18b80*/  LDL.LU R230, [R1+0xac] ;  /* 0x0000ac0001e67983 */ /* 0x0005620000300800 */
[----:B------:R-:W-:-:S04]  /*18b90*/  FADD.FTZ R10, R52, R10 ;  /* 0x0000000a340a7221 */ /* 0x000fc80000010000 */
        /* <DEDUP_REMOVED lines=73> */
[----:B---3--:R2:W-:Y:S02]  /*19030*/  STL [R1+0x88], R2 ;  /* 0x0000880201007387 */ /* 0x0085e40000100800 */
.L_x_539:
[----:B------:R-:W-:-:S09]  /*19040*/  UISETP.GE.AND UP0, UPT, UR7, URZ, UPT ;  /* 0x000000ff0700728c */ /* 0x000fd2000bf06270 */
[----:B------:R-:W-:Y:S05]  /*19050*/  BRA.U !UP0, `(.L_x_542) ;  /* 0x0000005108bc7547 */ /* 0x000fea000b800000 */
[----:B------:R-:W3:Y:S01]  /*19060*/  LDL.LU R5, [R1+0xa8] ;  /* 0x0000a80001057983 */ /* 0x000ee20000300800 */
[----:B------:R-:W-:Y:S01]  /*19070*/  SHF.R.U32.HI R228, RZ, 0x1, R234 ;  /* 0x00000001ffe47819 */ /* 0x000fe200000116ea */
[----:B------:R-:W1:Y:S01]  /*19080*/  LDC.64 R6, c[0x0][0x3c0] ;  /* 0x0000f000ff067b82 */ /* 0x000e620000000a00 */
[----:B------:R-:W4:Y:S01]  /*19090*/  LDCU UR4, c[0x0][0x440] ;  /* 0x00008800ff0477ac */ /* 0x000f220008000800 */
[----:B------:R-:W1:Y:S01]  /*190a0*/  S2R R234, SR_TID.X ;  /* 0x0000000000ea7919 */ /* 0x000e620000002100 */
[----:B------:R-:W-:Y:S01]  /*190b0*/  IMAD.MOV.U32 R229, RZ, RZ, 0x20 ;  /* 0x00000020ffe57424 */ /* 0x000fe200078e00ff */
[----:B-----5:R-:W-:Y:S01]  /*190c0*/  MOV R143, R135 ;  /* 0x00000087008f7202 */ /* 0x020fe20000000f00 */
[----:B------:R-:W-:Y:S01]  /*190d0*/  IMAD.MOV.U32 R231, RZ, RZ, 0x20 ;  /* 0x00000020ffe77424 */ /* 0x000fe200078e00ff */
[----:B------:R-:W-:Y:S01]  /*190e0*/  MOV R237, 0x40 ;  /* 0x0000004000ed7802 */ /* 0x000fe20000000f00 */
[----:B------:R-:W-:Y:S01]  /*190f0*/  IMAD.MOV.U32 R133, RZ, RZ, R134 ;  /* 0x000000ffff857224 */ /* 0x000fe200078e0086 */
[----:B------:R-:W1:Y:S01]  /*19100*/  S2UR UR9, SR_CgaCtaId ;  /* 0x00000000000979c3 */ /* 0x000e620000008800 */
[----:B------:R-:W-:Y:S01]  /*19110*/  IMAD.MOV.U32 R132, RZ, RZ, R137 ;  /* 0x000000ffff847224 */ /* 0x000fe200078e0089 */
[----:B------:R-:W-:Y:S01]  /*19120*/  UMOV UR10, 0x400 ;  /* 0x00000400000a7882 */ /* 0x000fe20000000000 */
[----:B------:R-:W-:Y:S01]  /*19130*/  IMAD.MOV.U32 R142, RZ, RZ, R136 ;  /* 0x000000ffff8e7224 */ /* 0x000fe200078e0088 */
[----:B------:R-:W1:Y:S01]  /*19140*/  LDCU UR11, c[0x0][0x440] ;  /* 0x00008800ff0b77ac */ /* 0x000e620008000800 */
[----:B------:R-:W1:Y:S01]  /*19150*/  LDCU UR8, c[0x0][0x50c] ;  /* 0x0000a180ff0877ac */ /* 0x000e620008000800 */
[----:B----4-:R-:W-:Y:S01]  /*19160*/  ISETP.GE.AND P1, PT, R230, UR4, PT ;  /* 0x00000004e6007c0c */ /* 0x010fe2000bf26270 */
[----:B------:R-:W4:Y:S01]  /*19170*/  LDCU UR4, c[0x0][0x45c] ;  /* 0x00008b80ff0477ac */ /* 0x000f220008000800 */
[----:B-12---:R-:W-:Y:S01]  /*19180*/  IMAD.MOV.U32 R3, RZ, RZ, R7 ;  /* 0x000000ffff037224 */ /* 0x006fe200078e0007 */
[----:B------:R-:W-:Y:S01]  /*19190*/  STL.64 [R1+0x48], R6 ;  /* 0x0000480601007387 */ /* 0x000fe20000100a00 */
[----:B------:R-:W-:-:S04]  /*191a0*/  IMAD.MOV.U32 R2, RZ, RZ, R6 ;  /* 0x000000ffff027224 */ /* 0x000fc800078e0006 */
[C---:B------:R-:W-:Y:S01]  /*191b0*/  IMAD.SHL.U32 R0, R2.reuse, 0x10, RZ ;  /* 0x0000001002007824 */ /* 0x040fe200078e00ff */
[----:B------:R-:W-:Y:S01]  /*191c0*/  SHF.L.U64.HI R3, R2, 0x4, R3 ;  /* 0x0000000402037819 */ /* 0x000fe20000010203 */
[----:B------:R-:W-:Y:S01]  /*191d0*/  ULEA UR9, UR9, UR10, 0x18 ;  /* 0x0000000a09097291 */ /* 0x000fe2000f8ec0ff */
[C---:B------:R-:W-:Y:S01]  /*191e0*/  IMAD.SHL.U32 R4, R234.reuse, 0x40, RZ ;  /* 0x00000040ea047824 */ /* 0x040fe200078e00ff */
[C---:B------:R-:W-:Y:S02]  /*191f0*/  LOP3.LUT P2, RZ, R234.reuse, 0x2, RZ, 0xc0, !PT ;  /* 0x00000002eaff7812 */ /* 0x040fe4000784c0ff */
[----:B------:R-:W-:Y:S01]  /*19200*/  STL [R1+0xa4], R3 ;  /* 0x0000a40301007387 */ /* 0x000fe20000100800 */
[C---:B------:R-:W-:Y:S01]  /*19210*/  IMAD.SHL.U32 R235, R234.reuse, 0x40, RZ ;  /* 0x00000040eaeb7824 */ /* 0x040fe200078e00ff */
[----:B------:R-:W-:Y:S02]  /*19220*/  LOP3.LUT P0, RZ, R234, 0x2, RZ, 0xc0, !PT ;  /* 0x00000002eaff7812 */ /* 0x000fe4000780c0ff */
[----:B------:R1:W-:Y:S01]  /*19230*/  STL [R1+0xa0], R0 ;  /* 0x0000a00001007387 */ /* 0x0003e20000100800 */
[----:B------:R-:W-:-:S02]  /*19240*/  SEL R229, R229, 0xffffffe0, !P2 ;  /* 0xffffffe0e5e57807 */ /* 0x000fc40005000000 */
[----:B------:R-:W-:Y:S02]  /*19250*/  SEL R231, R231, 0xffffffe0, !P0 ;  /* 0xffffffe0e7e77807 */ /* 0x000fe40004000000 */
[----:B------:R-:W-:Y:S02]  /*19260*/  LOP3.LUT R236, R235, 0x400, RZ, 0xc0, !PT ;  /* 0x00000400ebec7812 */ /* 0x000fe400078ec0ff */
[----:B---3--:R-:W-:-:S04]  /*19270*/  LOP3.LUT R228, R5, 0x8, R228, 0x78, !PT ;  /* 0x0000000805e47812 */ /* 0x008fc800078e78e4 */
[----:B------:R-:W-:-:S04]  /*19280*/  LOP3.LUT R228, R228, 0x200, R4, 0xf8, !PT ;  /* 0x00000200e4e47812 */ /* 0x000fc800078ef804 */
[----:B------:R-:W-:-:S04]  /*19290*/  LEA R228, R228, UR6, 0x1 ;  /* 0x00000006e4e47c11 */ /* 0x000fc8000f8e08ff */
[C---:B------:R-:W-:Y:S01]  /*192a0*/  IADD3 R2, PT, PT, R228.reuse, 0xc000, RZ ;  /* 0x0000c000e4027810 */ /* 0x040fe20007ffe0ff */
[----:B-1----:R-:W-:Y:S02]  /*192b0*/  VIADD R0, R228, 0xc040 ;  /* 0x0000c040e4007836 */ /* 0x002fe40000000000 */
[----:B------:R-:W-:-:S03]  /*192c0*/  IMAD.IADD R229, R229, 0x1, R228 ;  /* 0x00000001e5e57824 */ /* 0x000fc600078e02e4 */
[----:B------:R1:W-:Y:S04]  /*192d0*/  STL [R1+0x98], R0 ;  /* 0x0000980001007387 */ /* 0x0003e80000100800 */
[----:B------:R1:W-:Y:S01]  /*192e0*/  STL [R1+0x9c], R2 ;  /* 0x00009c0201007387 */ /* 0x0003e20000100800 */
[----:B----4-:R-:W-:Y:S05]  /*192f0*/  BRA `(.L_x_543) ;  /* 0x0000000400447947 */ /* 0x010fea0003800000 */
.L_x_545:
[----:B------:R-:W2:Y:S01]  /*19300*/  LDL R11, [R1+0x80] ;  /* 0x00008000010b7983 */ /* 0x000ea20000100800 */
[----:B------:R-:W1:Y:S01]  /*19310*/  LDC.64 R2, c[0x0][0x3b8] ;  /* 0x0000ee00ff027b82 */ /* 0x000e620000000a00 */
[----:B------:R-:W-:Y:S02]  /*19320*/  UIADD3 UR10, UPT, UPT, UR7, -0x1, URZ ;  /* 0xffffffff070a7890 */ /* 0x000fe4000fffe0ff */
[----:B------:R-:W3:Y:S04]  /*19330*/  LDL R208, [R1+0x14] ;  /* 0x0000140001d07983 */ /* 0x000ee80000100800 */
[----:B------:R-:W4:Y:S01]  /*19340*/  LDL R209, [R1+0x10] ;  /* 0x0000100001d17983 */ /* 0x000f220000100800 */
[----:B-1----:R-:W-:Y:S04]  /*19350*/  IMAD.WIDE.U32 R4, R2, UR10, RZ ;  /* 0x0000000a02047c25 */ /* 0x002fe8000f8e00ff */
[----:B------:R-:W-:Y:S02]  /*19360*/  IMAD R7, R3, UR10, R5 ;  /* 0x0000000a03077c24 */ /* 0x000fe4000f8e0205 */
[----:B------:R-:W-:Y:S01]  /*19370*/  IMAD.SHL.U32 R5, R4, 0x40, RZ ;  /* 0x0000004004057824 */ /* 0x000fe200078e00ff */
[----:B--2---:R-:W-:Y:S04]  /*19380*/  LOP3.LUT R6, R11, 0x1f8, RZ, 0xc0, !PT ;  /* 0x000001f80b067812 */ /* 0x004fe800078ec0ff */
[----:B------:R-:W-:Y:S02]  /*19390*/  LOP3.LUT R9, R6, 0x38, R234, 0x78, !PT ;  /* 0x0000003806097812 */ /* 0x000fe400078e78ea */
[-C--:B---3--:R-:W-:Y:S02]  /*193a0*/  @!P1 LEA R14, P5, R5, R208.reuse, 0x1 ;  /* 0x000000d0050e9211 */ /* 0x088fe400078a08ff */
[----:B------:R-:W-:Y:S02]  /*193b0*/  SHF.L.U64.HI R6, R4, 0x6, R7 ;  /* 0x0000000604067819 */ /* 0x000fe40000010207 */
[----:B------:R-:W-:Y:S02]  /*193c0*/  LOP3.LUT R238, R9, 0x1e00, R11, 0xf8, !PT ;  /* 0x00001e0009ee7812 */ /* 0x000fe400078ef80b */
[C-C-:B----4-:R-:W-:Y:S02]  /*193d0*/  @!P1 LEA.HI.X R15, R5.reuse, R209, R6.reuse, 0x1, P5 ;  /* 0x000000d1050f9211 */ /* 0x150fe400028f0c06 */
[----:B------:R-:W-:Y:S02]  /*193e0*/  LEA R238, R238, UR6, 0x1 ;  /* 0x00000006eeee7c11 */ /* 0x000fe4000f8e08ff */
[C---:B------:R-:W-:Y:S02]  /*193f0*/  @!P4 LEA R8, P2, R5.reuse, R208, 0x1 ;  /* 0x000000d00508c211 */ /* 0x040fe400078408ff */
[C---:B------:R-:W-:Y:S01]  /*19400*/  LEA R4, P3, R2.reuse, R5, 0x4 ;  /* 0x0000000502047211 */ /* 0x040fe200078620ff */
[----:B------:R-:W-:Y:S01]  /*19410*/  @!PT LDS RZ, [RZ] ;  /* 0x00000000fffff984 */ /* 0x000fe20000000800 */
[----:B------:R-:W-:Y:S01]  /*19420*/  @!PT LDS RZ, [RZ] ;  /* 0x00000000fffff984 */ /* 0x000fe20000000800 */
[----:B------:R-:W-:Y:S01]  /*19430*/  @!PT LDS RZ, [RZ] ;  /* 0x00000000fffff984 */ /* 0x000fe20000000800 */
[----:B------:R-:W-:Y:S01]  /*19440*/  @!P1 LDGSTS.E.BYPASS.LTC128B.128 [R238+0x8000], desc[UR22][R14.64] ;  /* 0x080000000eee9fae */ /* 0x000fe2000b981a16 */
[-C--:B------:R-:W-:Y:S02]  /*19450*/  @!P4 LEA.HI.X R9, R5, R209.reuse, R6, 0x1, P2 ;  /* 0x000000d10509c211 */ /* 0x080fe400010f0c06 */
        /* <DEDUP_REMOVED lines=59> */
.L_x_543:
[----:B------:R-:W2:Y:S01]  /*19810*/  LDL R15, [R1+0x48] ;  /* 0x00004800010f7983 */ /* 0x000ea20000100800 */
[----:B-1----:R-:W-:Y:S01]  /*19820*/  SHF.L.U32 R0, R234, 0x3, RZ ;  /* 0x00000003ea007819 */ /* 0x002fe200000006ff */
[----:B------:R-:W-:Y:S04]  /*19830*/  DEPBAR.LE SB0, 0x0 ;  /* 0x000080000000791a */ /* 0x000fe80000000000 */
[----:B------:R-:W3:Y:S01]  /*19840*/  LDL R17, [R1+0x4c] ;  /* 0x00004c0001117983 */ /* 0x000ee20000100800 */
[----:B-----5:R-:W-:Y:S01]  /*19850*/  LOP3.LUT R230, R0, 0x38, RZ, 0xc0, !PT ;  /* 0x0000003800e67812 */ /* 0x020fe200078ec0ff */
[----:B------:R-:W-:Y:S01]  /*19860*/  UMOV UR6, UR9 ;  /* 0x0000000900067c82 */ /* 0x000fe20008000000 */
[C---:B------:R-:W-:Y:S01]  /*19870*/  SHF.L.U32 R7, R234.reuse, 0x5, RZ ;  /* 0x00000005ea077819 */ /* 0x040fe200000006ff */
[----:B------:R-:W4:Y:S01]  /*19880*/  LDL R12, [R1+0x7c] ;  /* 0x00007c00010c7983 */ /* 0x000f220000100800 */
[----:B------:R-:W-:Y:S01]  /*19890*/  SHF.R.U32.HI R232, RZ, 0x1, R234 ;  /* 0x00000001ffe87819 */ /* 0x000fe200000116ea */
[----:B------:R-:W-:Y:S01]  /*198a0*/  UISETP.NE.AND UP0, UPT, UR7, URZ, UPT ;  /* 0x000000ff0700728c */ /* 0x000fe2000bf05270 */
[----:B------:R-:W-:Y:S01]  /*198b0*/  LOP3.LUT R233, R7, 0x7c00, RZ, 0xc0, !PT ;  /* 0x00007c0007e97812 */ /* 0x000fe200078ec0ff */
[----:B------:R-:W5:Y:S01]  /*198c0*/  LDL R16, [R1+0x78] ;  /* 0x0000780001107983 */ /* 0x000f620000100800 */
[----:B------:R-:W-:Y:S03]  /*198d0*/  SHF.L.U32 R243, R234, 0x1, RZ ;  /* 0x00000001eaf37819 */ /* 0x000fe600000006ff */
[----:B------:R-:W5:Y:S01]  /*198e0*/  LDL R6, [R1+0xa0] ;  /* 0x0000a00001067983 */ /* 0x000f620000100800 */
[----:B------:R-:W-:Y:S03]  /*198f0*/  LOP3.LUT R243, R243, 0x6, RZ, 0xc0, !PT ;  /* 0x00000006f3f37812 */ /* 0x000fe600078ec0ff */
[----:B------:R-:W5:Y:S04]  /*19900*/  LDL R10, [R1+0xa4] ;  /* 0x0000a400010a7983 */ /* 0x000f680000100800 */
[----:B------:R1:W-:Y:S01]  /*19910*/  STL [R1+0x80], R0 ;  /* 0x0000800001007387 */ /* 0x0003e20000100800 */
[----:B------:R-:W-:Y:S01]  /*19920*/  BAR.SYNC.DEFER_BLOCKING 0x0 ;  /* 0x0000000000007b1d */ /* 0x000fe20000010000 */
[----:B-1----:R-:W-:Y:S04]  /*19930*/  LOP3.LUT R0, R230, 0x40, RZ, 0xfc, !PT ;  /* 0x00000040e6007812 */ /* 0x002fe800078efcff */
[----:B------:R-:W-:Y:S01]  /*19940*/  ISETP.GE.AND P4, PT, R0, UR11, PT ;  /* 0x0000000b00007c0c */ /* 0x000fe2000bf86270 */
[----:B------:R1:W-:Y:S02]  /*19950*/  STL [R1+0x84], R0 ;  /* 0x0000840001007387 */ /* 0x0003e40000100800 */
[----:B-1----:R-:W-:Y:S01]  /*19960*/  LOP3.LUT R0, R230, 0x1c0, R235, 0xf8, !PT ;  /* 0x000001c0e6007812 */ /* 0x002fe200078ef8eb */
[----:B--2---:R-:W-:Y:S04]  /*19970*/  IMAD.WIDE.U32 R2, R15, UR7, RZ ;  /* 0x000000070f027c25 */ /* 0x004fe8000f8e00ff */
[----:B---3--:R-:W-:Y:S01]  /*19980*/  IMAD R5, R17, UR7, R3 ;  /* 0x0000000711057c24 */ /* 0x008fe2000f8e0203 */
[----:B------:R-:W-:Y:S02]  /*19990*/  LOP3.LUT R3, R233, 0x200, R235, 0xf8, !PT ;  /* 0x00000200e9037812 */ /* 0x000fe400078ef8eb */
[C---:B----4-:R-:W-:Y:S04]  /*199a0*/  LEA R8, P2, R2.reuse, R12, 0x7 ;  /* 0x0000000c02087211 */ /* 0x050fe800078438ff */
[C-C-:B-----5:R-:W-:Y:S02]  /*199b0*/  LEA.HI.X R9, R2.reuse, R16, R5.reuse, 0x7, P2 ;  /* 0x0000001002097211 */ /* 0x160fe400010f3c05 */
[-C--:B------:R-:W-:Y:S03]  /*199c0*/  LEA R4, P0, R2, R6.reuse, 0x6 ;  /* 0x0000000602047211 */ /* 0x080fe600078030ff */
[----:B------:R-:W-:Y:S01]  /*199d0*/  @!PT LDS RZ, [RZ] ;  /* 0x00000000fffff984 */ /* 0x000fe20000000800 */
[----:B------:R-:W-:Y:S01]  /*199e0*/  @!PT LDS RZ, [RZ] ;  /* 0x00000000fffff984 */ /* 0x000fe20000000800 */
[----:B------:R-:W-:Y:S01]  /*199f0*/  @!PT LDS RZ, [RZ] ;  /* 0x00000000fffff984 */ /* 0x000fe20000000800 */
[----:B------:R-:W-:Y:S01]  /*19a00*/  @!P1 LDGSTS.E.BYPASS.LTC128B.128 [R238+0xc000], desc[UR22][R8.64] ;  /* 0x0c00000008ee9fae */ /* 0x000fe2000b981a16 */
[C---:B------:R-:W-:Y:S02]  /*19a10*/  IADD3 R11, P2, PT, R4.reuse, R6, RZ ;  /* 0x00000006040b7210 */ /* 0x040fe40007f5e0ff */
[----:B------:R-:W-:Y:S02]  /*19a20*/  LEA R6, P3, R4, R12, 0x1 ;  /* 0x0000000c04067211 */ /* 0x000fe400078608ff */
[----:B------:R-:W-:Y:S03]  /*19a30*/  LEA.HI.X R5, R2, R10, R5, 0x6, P0 ;  /* 0x0000000a02057211 */ /* 0x000fe600000f3405 */
[----:B------:R-:W-:Y:S01]  /*19a40*/  @P1 STS.128 [R238+0xc000], RZ ;  /* 0x00c000ffee001388 */ /* 0x000fe20000000c00 */
[----:B------:R-:W-:Y:S02]  /*19a50*/  ISETP.GE.AND P1, PT, R230, UR11, PT ;  /* 0x0000000be6007c0c */ /* 0x000fe4000bf26270 */
[----:B------:R-:W-:Y:S02]  /*19a60*/  LEA.HI.X R7, R4, R16, R5, 0x1, P3 ;  /* 0x0000001004077211 */ /* 0x000fe400018f0c05 */
[----:B------:R-:W-:Y:S02]  /*19a70*/  IADD3.X R14, PT, PT, R5, R10, RZ, P2, !PT ;  /* 0x0000000a050e7210 */ /* 0x000fe400017fe4ff */
[----:B------:R-:W-:Y:S01]  /*19a80*/  LEA R10, P2, R11, R12, 0x1 ;  /* 0x0000000c0b0a7211 */ /* 0x000fe200078408ff */
[----:B------:R-:W-:Y:S01]  /*19a90*/  @!PT LDS RZ, [RZ] ;  /* 0x00000000fffff984 */ /* 0x000fe20000000800 */
[----:B------:R-:W-:Y:S01]  /*19aa0*/  @!PT LDS RZ, [RZ] ;  /* 0x00000000fffff984 */ /* 0x000fe20000000800 */
[----:B------:R-:W-:Y:S01]  /*19ab0*/  @!PT LDS RZ, [RZ] ;  /* 0x00000000fffff984 */ /* 0x000fe20000000800 */
[----:B------:R-:W-:Y:S01]  /*19ac0*/  @!P4 LDGSTS.E.BYPASS.LTC128B.128 [R238+0xe000], desc[UR22][R8.64+0x80] ;  /* 0x0e00008008eecfae */ /* 0x000fe2000b981a16 */
[----:B------:R-:W-:Y:S02]  /*19ad0*/  LEA R13, P0, R15, R4, 0x5 ;  /* 0x000000040f0d7211 */ /* 0x000fe400078028ff */
[----:B------:R-:W-:Y:S02]  /*19ae0*/  LEA.HI.X R11, R11, R16, R14, 0x1, P2 ;  /* 0x000000100b0b7211 */ /* 0x000fe400010f0c0e */
[----:B------:R-:W-:Y:S02]  /*19af0*/  LEA.HI.X R15, R15, R5, R17, 0x5, P0 ;  /* 0x000000050f0f7211 */ /* 0x000fe400000f2c11 */
[C---:B------:R-:W-:Y:S01]  /*19b00*/  LEA R12, P0, R13.reuse, R12, 0x1 ;  /* 0x0000000c0d0c7211 */ /* 0x040fe200078008ff */
[----:B------:R-:W-:Y:S01]  /*19b10*/  @P4 STS.128 [R238+0xe000], RZ ;  /* 0x00e000ffee004388 */ /* 0x000fe20000000c00 */
[----:B------:R-:W-:Y:S02]  /*19b20*/  LOP3.LUT R2, R232, 0x8, RZ, 0xc0, !PT ;  /* 0x00000008e8027812 */ /* 0x000fe400078ec0ff */
[----:B------:R-:W-:Y:S02]  /*19b30*/  LEA.HI.X R13, R13, R16, R15, 0x1, P0 ;  /* 0x000000100d0d7211 */ /* 0x000fe400000f0c0f */
[----:B------:R-:W-:Y:S02]  /*19b40*/  LOP3.LUT R2, R3, R0, R2, 0xf6, !PT ;  /* 0x0000000003027212 */ /* 0x000fe400078ef602 */
[----:B------:R-:W-:Y:S01]  /*19b50*/  LOP3.LUT R0, R0, 0x8, R234, 0x78, !PT ;  /* 0x0000000800007812 */ /* 0x000fe200078e78ea */
[----:B------:R-:W-:Y:S01]  /*19b60*/  @!PT LDS RZ, [RZ] ;  /* 0x00000000fffff984 */ /* 0x000fe20000000800 */
[----:B------:R-:W-:Y:S01]  /*19b70*/  @!PT LDS RZ, [RZ] ;  /* 0x00000000fffff984 */ /* 0x000fe20000000800 */
[----:B------:R-:W-:Y:S01]  /*19b80*/  @!PT LDS RZ, [RZ] ;  /* 0x00000000fffff984 */ /* 0x000fe20000000800 */
[----:B------:R-:W-:Y:S01]  /*19b90*/  @!P1 LDGSTS.E.BYPASS.LTC128B.128 [R238+0xc800], desc[UR22][R6.64] ;  /* 0x0c80000006ee9fae */ /* 0x000fe2000b981a16 */
[----:B------:R-:W-:Y:S02]  /*19ba0*/  LEA R134, R2, UR6, 0x1 ;  /* 0x0000000602867c11 */ /* 0x000fe4000f8e08ff */
[----:B------:R-:W-:Y:S02]  /*19bb0*/  LEA R0, R0, R236, 0x1 ;  /* 0x000000ec00007211 */ /* 0x000fe400078e08ff */
[-C--:B------:R-:W-:Y:S02]  /*19bc0*/  IADD3 R141, PT, PT, R231, R134.reuse, RZ ;  /* 0x00000086e78d7210 */ /* 0x080fe40007ffe0ff */
[----:B------:R-:W-:Y:S01]  /*19bd0*/  IADD3 R3, PT, PT, R0, UR6, RZ ;  /* 0x0000000600037c10 */ /* 0x000fe2000fffe0ff */
[----:B------:R-:W-:Y:S01]  /*19be0*/  @P1 STS.128 [R238+0xc800], RZ ;  /* 0x00c800ffee001388 */ /* 0x000fe20000000c00 */
[----:B------:R-:W-:Y:S02]  /*19bf0*/  LOP3.LUT P0, RZ, R234, 0x4, RZ, 0xc0, !PT ;  /* 0x00000004eaff7812 */ /* 0x000fe4000780c0ff */
[----:B------:R-:W-:Y:S02]  /*19c00*/  IADD3 R2, PT, PT, R3, R231, RZ ;  /* 0x000000e703027210 */ /* 0x000fe40007ffe0ff */
[----:B------:R-:W-:Y:S03]  /*19c10*/  SEL R224, R237, 0xffffffc0, !P0 ;  /* 0xffffffc0ede07807 */ /* 0x000fe60004000000 */
[----:B------:R-:W-:Y:S01]  /*19c20*/  @!PT LDS RZ, [RZ] ;  /* 0x00000000fffff984 */ /* 0x000fe20000000800 */
[----:B------:R-:W-:Y:S01]  /*19c30*/  @!PT LDS RZ, [RZ] ;  /* 0x00000000fffff984 */ /* 0x000fe20000000800 */
[----:B------:R-:W-:Y:S01]  /*19c40*/  @!PT LDS RZ, [RZ] ;  /* 0x00000000fffff984 */ /* 0x000fe20000000800 */
[----:B------:R1:W-:Y:S01]  /*19c50*/  @!P4 LDGSTS.E.BYPASS.LTC128B.128 [R238+0xe800], desc[UR22][R6.64+0x80] ;  /* 0x0e80008006eecfae */ /* 0x0003e2000b981a16 */
[----:B------:R-:W-:Y:S02]  /*19c60*/  IADD3 R135, PT, PT, R224, R134, RZ ;  /* 0x00000086e0877210 */ /* 0x000fe40007ffe0ff */
[----:B------:R-:W-:Y:S02]  /*19c70*/  IADD3 R224, PT, PT, R3, R224, RZ ;  /* 0x000000e003e07210 */ /* 0x000fe40007ffe0ff */
[C---:B------:R-:W-:Y:S02]  /*19c80*/  IADD3 R140, PT, PT, R231.reuse, R135, RZ ;  /* 0x00000087e78c7210 */ /* 0x040fe40007ffe0ff */
[----:B------:R-:W-:Y:S01]  /*19c90*/  IADD3 R3, PT, PT, R231, R224, RZ ;  /* 0x000000e0e7037210 */ /* 0x000fe20007ffe0ff */
        /* <DEDUP_REMOVED lines=123> */
[----:B-1----:R-:W-:Y:S04]  /*1a450*/  MOV R0, UR7 ;  /* 0x0000000700007c02 */ /* 0x002fe80008000f00 */
[----:B------:R-:W-:Y:S03]  /*1a460*/  LEA R0, R0, R243, 0x6 ;  /* 0x000000f300007211 */ /* 0x000fe600078e30ff */
[C---:B------:R-:W-:Y:S01]  /*1a470*/  HMMA.16816.F32.BF16 R32, R136.reuse, R218, R32 ;  /* 0x000000da8820723c */ /* 0x040fe20000041820 */
[----:B------:R-:W-:Y:S07]  /*1a480*/  LDSM.16.M88.4 R216, [R2+0xa000] ;  /* 0x00a0000002d8783b */ /* 0x000fee0000000200 */
        /* <DEDUP_REMOVED lines=33> */
[----:B------:R-:W3:Y:S08]  /*1a6a0*/  LDSM.16.M88.4 R212, [R224+0xa800] ;  /* 0x00a80000e0d4783b */ /* 0x000ef00000000200 */
[----:B------:R-:W4:Y:S01]  /*1a6b0*/  LDSM.16.M88.4 R216, [R224+0xb000] ;  /* 0x00b00000e0d8783b */ /* 0x000f220000000200 */
[-C--:B-1----:R-:W-:Y:S07]  /*1a6c0*/  HMMA.16816.F32.BF16 R4, R136, R220.reuse, R4 ;  /* 0x000000dc8804723c */ /* 0x082fee0000041804 */
[----:B------:R-:W1:Y:S01]  /*1a6d0*/  LDSM.16.M88.4 R224, [R224+0xb800] ;  /* 0x00b80000e0e0783b */ /* 0x000e620000000200 */
[C---:B--2---:R-:W-:Y:S08]  /*1a6e0*/  HMMA.16816.F32.BF16 R8, R208.reuse, R220, R8 ;  /* 0x000000dcd008723c */ /* 0x044ff00000041808 */
        /* <DEDUP_REMOVED lines=13> */
[-C--:B-1----:R-:W-:Y:S08]  /*1a7c0*/  HMMA.16816.F32.BF16 R52, R136, R224.reuse, R52 ;  /* 0x000000e08834723c */ /* 0x082ff00000041834 */
[C---:B------:R-:W-:Y:S08]  /*1a7d0*/  HMMA.16816.F32.BF16 R56, R208.reuse, R224, R56 ;  /* 0x000000e0d038723c */ /* 0x040ff00000041838 */
[-C--:B------:R-:W-:Y:S08]  /*1a7e0*/  HMMA.16816.F32.BF16 R60, R208, R226.reuse, R60 ;  /* 0x000000e2d03c723c */ /* 0x080ff0000004183c */
[----:B------:R-:W-:Y:S08]  /*1a7f0*/  HMMA.16816.F32.BF16 R64, R136, R226, R64 ;  /* 0x000000e28840723c */ /* 0x000ff00000041840 */
[-C--:B--2---:R-:W-:Y:S08]  /*1a800*/  HMMA.16816.F32.BF16 R4, R212, R220.reuse, R4 ;  /* 0x000000dcd404723c */ /* 0x084ff00000041804 */
[C---:B---3--:R-:W-:Y:S08]  /*1a810*/  HMMA.16816.F32.BF16 R8, R216.reuse, R220, R8 ;  /* 0x000000dcd808723c */ /* 0x048ff00000041808 */
[-C--:B------:R-:W-:Y:S03]  /*1a820*/  HMMA.16816.F32.BF16 R12, R216, R222.reuse, R12 ;  /* 0x000000ded80c723c */ /* 0x080fe6000004180c */
[----:B------:R-:W-:Y:S01]  /*1a830*/  FMUL.FTZ R4, R4, UR8 ;  /* 0x0000000804047c20 */ /* 0x000fe20008410000 */
[----:B------:R-:W-:Y:S01]  /*1a840*/  FMUL.FTZ R6, R6, UR8 ;  /* 0x0000000806067c20 */ /* 0x000fe20008410000 */
[----:B------:R-:W-:Y:S01]  /*1a850*/  FMUL.FTZ R5, R5, UR8 ;  /* 0x0000000805057c20 */ /* 0x000fe20008410000 */
[----:B------:R-:W-:Y:S01]  /*1a860*/  FMUL.FTZ R7, R7, UR8 ;  /* 0x0000000807077c20 */ /* 0x000fe20008410000 */
[----:B------:R-:W1:Y:S01]  /*1a870*/  MUFU.TANH R242, R4 ;  /* 0x0000000400f27308 */ /* 0x000e620000002400 */
        /* <DEDUP_REMOVED lines=10> */
[----:B------:R-:W2:Y:S01]  /*1a920*/  MUFU.TANH R241, R5 ;  /* 0x0000000500f17308 */ /* 0x000ea20000002400 */
[----:B------:R-:W-:Y:S01]  /*1a930*/  FMUL.FTZ R16, R16, UR8 ;  /* 0x0000000810107c20 */ /* 0x000fe20008410000 */
[----:B------:R-:W-:Y:S01]  /*1a940*/  FMUL.FTZ R18, R18, UR8 ;  /* 0x0000000812127c20 */ /* 0x000fe20008410000 */
[----:B------:R-:W-:Y:S01]  /*1a950*/  FMUL.FTZ R17, R17, UR8 ;  /* 0x0000000811117c20 */ /* 0x000fe20008410000 */
[----:B------:R-:W-:Y:S06]  /*1a960*/  FMUL.FTZ R19, R19, UR8 ;  /* 0x0000000813137c20 */ /* 0x000fec0008410000 */
[----:B------:R3:W-:Y:S10]  /*1a970*/  MUFU.TANH R240, R7 ;  /* 0x0000000700f07308 */ /* 0x0007f40000002400 */
[----:B------:R-:W4:Y:S10]  /*1a980*/  MUFU.TANH R141, R8 ;  /* 0x00000008008d7308 */ /* 0x000f340000002400 */
[----:B------:R-:W-:Y:S01]  /*1a990*/  MUFU.TANH R140, R10 ;  /* 0x0000000a008c7308 */ /* 0x000fe20000002400 */
[----:B---3--:R-:W3:Y:S09]  /*1a9a0*/  LDSM.16.M88.4 R4, [R3+0xa800] ;  /* 0x00a800000304783b */ /* 0x008ef20000000200 */
[----:B------:R-:W5:Y:S10]  /*1a9b0*/  MUFU.TANH R209, R9 ;  /* 0x0000000900d17308 */ /* 0x000f740000002400 */
[----:B------:R1:W-:Y:S10]  /*1a9c0*/  MUFU.TANH R208, R11 ;  /* 0x0000000b00d07308 */ /* 0x0003f40000002400 */
[----:B------:R-:W-:Y:S10]  /*1a9d0*/  MUFU.TANH R137, R12 ;  /* 0x0000000c00897308 */ /* 0x000ff40000002400 */
[----:B------:R-:W-:Y:S01]  /*1a9e0*/  MUFU.TANH R224, R15 ;  /* 0x0000000f00e07308 */ /* 0x000fe20000002400 */
[----:B-1----:R-:W1:Y:S09]  /*1a9f0*/  LDSM.16.M88.4 R8, [R3+0xb000] ;  /* 0x00b000000308783b */ /* 0x002e720000000200 */
[----:B------:R-:W-:Y:S01]  /*1aa00*/  MUFU.TANH R139, R17 ;  /* 0x00000011008b7308 */ /* 0x000fe20000002400 */
[-C--:B---3--:R-:W-:Y:S09]  /*1aa10*/  HMMA.16816.F32.BF16 R20, R212, R4.reuse, R20 ;  /* 0x00000004d414723c */ /* 0x088ff20000041814 */
[----:B------:R-:W-:Y:S01]  /*1aa20*/  MUFU.TANH R135, R16 ;  /* 0x0000001000877308 */ /* 0x000fe20000002400 */
[C---:B------:R-:W-:Y:S09]  /*1aa30*/  HMMA.16816.F32.BF16 R24, R216.reuse, R4, R24 ;  /* 0x00000004d818723c */ /* 0x040ff20000041818 */
[----:B------:R-:W3:Y:S01]  /*1aa40*/  MUFU.TANH R136, R14 ;  /* 0x0000000e00887308 */ /* 0x000ee20000002400 */
[-C--:B------:R-:W-:Y:S03]  /*1aa50*/  HMMA.16816.F32.BF16 R28, R216, R6.reuse, R28 ;  /* 0x00000006d81c723c */ /* 0x080fe6000004181c */
[----:B------:R-:W-:Y:S01]  /*1aa60*/  FMUL.FTZ R22, R22, UR8 ;  /* 0x0000000816167c20 */ /* 0x000fe20008410000 */
[----:B------:R-:W-:Y:S01]  /*1aa70*/  FMUL.FTZ R20, R20, UR8 ;  /* 0x0000000814147c20 */ /* 0x000fe20008410000 */
[----:B------:R-:W-:Y:S04]  /*1aa80*/  FMUL.FTZ R23, R23, UR8 ;  /* 0x0000000817177c20 */ /* 0x000fe80008410000 */
[----:B------:R-:W3:Y:S01]  /*1aa90*/  MUFU.TANH R134, R18 ;  /* 0x0000001200867308 */ /* 0x000ee20000002400 */
[----:B------:R-:W-:Y:S01]  /*1aaa0*/  FMUL.FTZ R21, R21, UR8 ;  /* 0x0000000815157c20 */ /* 0x000fe20008410000 */
[C---:B------:R-:W-:Y:S01]  /*1aab0*/  HMMA.16816.F32.BF16 R32, R212.reuse, R6, R32 ;  /* 0x00000006d420723c */ /* 0x040fe20000041820 */
[----:B------:R2:W4:Y:S01]  /*1aac0*/  LDSM.16.M88.4 R4, [R3+0xb800] ;  /* 0x00b800000304783b */ /* 0x0005220000000200 */
[----:B------:R-:W-:Y:S06]  /*1aad0*/  DEPBAR.LE SB0, 0x0 ;  /* 0x000080000000791a */ /* 0x000fec0000000000 */
[----:B------:R-:W-:Y:S01]  /*1aae0*/  MUFU.TANH R220, R20 ;  /* 0x0000001400dc7308 */ /* 0x000fe20000002400 */
[----:B------:R-:W-:Y:S01]  /*1aaf0*/  FMUL.FTZ R24, R24, UR8 ;  /* 0x0000000818187c20 */ /* 0x000fe20008410000 */
[-C--:B-1----:R-:W-:Y:S05]  /*1ab00*/  HMMA.16816.F32.BF16 R36, R212, R8.reuse, R36 ;  /* 0x00000008d424723c */ /* 0x082fea0000041824 */
        /* <DEDUP_REMOVED lines=10> */
[----:B--2---:R-:W-:Y:S01]  /*1abb0*/  IADD3 R3, PT, PT, R0, 0x1, RZ ;  /* 0x0000000100037810 */ /* 0x004fe20007ffe0ff */
[----:B------:R-:W-:Y:S03]  /*1abc0*/  FMUL.FTZ R39, R39, UR8 ;  /* 0x0000000827277c20 */ /* 0x000fe60008410000 */
[----:B------:R1:W-:Y:S01]  /*1abd0*/  MUFU.TANH R210, R29 ;  /* 0x0000001d00d27308 */ /* 0x0003e20000002400 */
[----:B------:R-:W-:Y:S01]  /*1abe0*/  FMUL.FTZ R35, R35, UR8 ;  /* 0x0000000823237c20 */ /* 0x000fe20008410000 */
[C---:B------:R-:W-:Y:S04]  /*1abf0*/  HMMA.16816.F32.BF16 R48, R212.reuse, R10, R48 ;  /* 0x0000000ad430723c */ /* 0x040fe80000041830 */
[----:B------:R-:W-:Y:S01]  /*1ac00*/  I2FP.F32.U32 R3, R3 ;  /* 0x0000000300037245 */ /* 0x000fe20000201000 */
[----:B------:R-:W-:Y:S03]  /*1ac10*/  FMUL.FTZ R41, R41, UR8 ;  /* 0x0000000829297c20 */ /* 0x000fe60008410000 */
[----:B------:R2:W-:Y:S01]  /*1ac20*/  MUFU.TANH R225, R31 ;  /* 0x0000001f00e17308 */ /* 0x0005e20000002400 */
[----:B------:R-:W-:Y:S01]  /*1ac30*/  FMUL.FTZ R43, R43, UR8 ;  /* 0x000000082b2b7c20 */ /* 0x000fe20008410000 */
[----:B------:R-:W-:Y:S01]  /*1ac40*/  FMUL.FTZ R36, R36, UR8 ;  /* 0x0000000824247c20 */ /* 0x000fe20008410000 */
[-C--:B----4-:R-:W-:Y:S03]  /*1ac50*/  HMMA.16816.F32.BF16 R52, R212, R4.reuse, R52 ;  /* 0x00000004d434723c */ /* 0x090fe60000041834 */
[----:B------:R-:W-:Y:S01]  /*1ac60*/  FMUL.FTZ R45, R45, UR8 ;  /* 0x000000082d2d7c20 */ /* 0x000fe20008410000 */
[----:B------:R-:W-:Y:S03]  /*1ac70*/  FMUL.FTZ R47, R47, UR8 ;  /* 0x000000082f2f7c20 */ /* 0x000fe60008410000 */
[----:B------:R4:W-:Y:S01]  /*1ac80*/  MUFU.TANH R16, R33 ;  /* 0x0000002100107308 */ /* 0x0009e20000002400 */
[----:B------:R-:W-:Y:S01]  /*1ac90*/  FMUL.FTZ R44, R44, UR8 ;  /* 0x000000082c2c7c20 */ /* 0x000fe20008410000 */
[----:B-1----:R-:W-:Y:S01]  /*1aca0*/  FFMA.FTZ R29, R2, UR5, R242 ;  /* 0x00000005021d7c23 */ /* 0x002fe200080100f2 */
[C---:B------:R-:W-:Y:S04]  /*1acb0*/  HMMA.16816.F32.BF16 R56, R216.reuse, R4, R56 ;  /* 0x00000004d838723c */ /* 0x040fe80000041838 */
[----:B------:R-:W-:Y:S03]  /*1acc0*/  FMUL.FTZ R49, R49, UR8 ;  /* 0x0000000831317c20 */ /* 0x000fe60008410000 */
[----:B------:R-:W-:Y:S01]  /*1acd0*/  MUFU.TANH R14, R35 ;  /* 0x00000023000e7308 */ /* 0x000fe20000002400 */
[----:B------:R-:W-:Y:S01]  /*1ace0*/  FMUL.FTZ R51, R51, UR8 ;  /* 0x0000000833337c20 */ /* 0x000fe20008410000 */
[----:B--2---:R-:W-:Y:S01]  /*1acf0*/  FFMA.FTZ R31, R3, UR5, R241 ;  /* 0x00000005031f7c23 */ /* 0x004fe200080100f1 */
[-C--:B------:R-:W-:Y:S03]  /*1ad00*/  HMMA.16816.F32.BF16 R60, R216, R6.reuse, R60 ;  /* 0x00000006d83c723c */ /* 0x080fe6000004183c */
[----:B------:R-:W-:Y:S01]  /*1ad10*/  FMUL.FTZ R52, R52, UR8 ;  /* 0x0000000834347c20 */ /* 0x000fe20008410000 */
[----:B------:R-:W-:Y:S03]  /*1ad20*/  FMUL.FTZ R54, R54, UR8 ;  /* 0x0000000836367c20 */ /* 0x000fe60008410000 */
[----:B------:R-:W-:Y:S01]  /*1ad30*/  MUFU.TANH R18, R36 ;  /* 0x0000002400127308 */ /* 0x000fe20000002400 */
[----:B------:R-:W-:Y:S01]  /*1ad40*/  FMUL.FTZ R55, R55, UR8 ;  /* 0x0000000837377c20 */ /* 0x000fe20008410000 */
[----:B------:R-:W-:Y:S01]  /*1ad50*/  FMUL.FTZ R46, R46, UR8 ;  /* 0x000000082e2e7c20 */ /* 0x000fe20008410000 */
[----:B------:R-:W-:Y:S04]  /*1ad60*/  HMMA.16816.F32.BF16 R64, R212, R6, R64 ;  /* 0x00000006d440723c */ /* 0x000fe80000041840 */
[C---:B------:R-:W-:Y:S03]  /*1ad70*/  IADD3 R6, PT, PT, R0.reuse, 0x29, RZ ;  /* 0x0000002900067810 */ /* 0x040fe60007ffe0ff */
[----:B------:R-:W-:Y:S01]  /*1ad80*/  MUFU.TANH R8, R37 ;  /* 0x0000002500087308 */ /* 0x000fe20000002400 */
[----:B------:R-:W-:Y:S01]  /*1ad90*/  IADD3 R7, PT, PT, R0, 0x28, RZ ;  /* 0x0000002800077810 */ /* 0x000fe20007ffe0ff */
[----:B------:R-:W-:Y:S01]  /*1ada0*/  FMUL.FTZ R58, R58, UR8 ;  /* 0x000000083a3a7c20 */ /* 0x000fe20008410000 */
[----:B------:R-:W-:Y:S01]  /*1adb0*/  FMUL.FTZ R59, R59, UR8 ;  /* 0x000000083b3b7c20 */ /* 0x000fe20008410000 */
[----:B------:R-:W-:Y:S01]  /*1adc0*/  FMUL.FTZ R48, R48, UR8 ;  /* 0x0000000830307c20 */ /* 0x000fe20008410000 */
[----:B------:R-:W-:Y:S01]  /*1add0*/  FMUL.FTZ R50, R50, UR8 ;  /* 0x0000000832327c20 */ /* 0x000fe20008410000 */
[----:B------:R-:W-:Y:S01]  /*1ade0*/  IADD3 R4, PT, PT, R0, 0x8, RZ ;  /* 0x0000000800047810 */ /* 0x000fe20007ffe0ff */
[----:B------:R-:W-:Y:S03]  /*1adf0*/  FFMA.FTZ R24, R2, UR5, R141 ;  /* 0x0000000502187c23 */ /* 0x000fe6000801008d */
[----:B------:R-:W1:Y:S01]  /*1ae00*/  MUFU.TANH R227, R13 ;  /* 0x0000000d00e37308 */ /* 0x000e620000002400 */
[----:B------:R-:W-:Y:S01]  /*1ae10*/  FMUL.FTZ R38, R38, UR8 ;  /* 0x0000000826267c20 */ /* 0x000fe20008410000 */
[----:B------:R-:W-:Y:S01]  /*1ae20*/  FMUL.FTZ R40, R40, UR8 ;  /* 0x0000000828287c20 */ /* 0x000fe20008410000 */
[----:B------:R-:W-:Y:S01]  /*1ae30*/  FMUL.FTZ R42, R42, UR8 ;  /* 0x000000082a2a7c20 */ /* 0x000fe20008410000 */
[----:B------:R-:W-:Y:S01]  /*1ae40*/  IADD3 R5, PT, PT, R0, 0x10, RZ ;  /* 0x0000001000057810 */ /* 0x000fe20007ffe0ff */
[----:B------:R-:W-:Y:S01]  /*1ae50*/  FMUL.FTZ R26, R26, UR8 ;  /* 0x000000081a1a7c20 */ /* 0x000fe20008410000 */
[----:B------:R-:W-:Y:S01]  /*1ae60*/  FMUL.FTZ R34, R34, UR8 ;  /* 0x0000000822227c20 */ /* 0x000fe20008410000 */
[----:B------:R-:W-:Y:S03]  /*1ae70*/  FMUL.FTZ R28, R28, UR8 ;  /* 0x000000081c1c7c20 */ /* 0x000fe60008410000 */
[----:B------:R-:W-:Y:S01]  /*1ae80*/  MUFU.TANH R138, R19 ;  /* 0x00000013008a7308 */ /* 0x000fe20000002400 */
[----:B------:R-:W-:Y:S01]  /*1ae90*/  FMUL.FTZ R27, R27, UR8 ;  /* 0x000000081b1b7c20 */ /* 0x000fe20008410000 */
[----:B------:R-:W-:Y:S01]  /*1aea0*/  FMUL.FTZ R30, R30, UR8 ;  /* 0x000000081e1e7c20 */ /* 0x000fe20008410000 */
[C---:B----4-:R-:W-:Y:S01]  /*1aeb0*/  FFMA.FTZ R33, R3.reuse, UR5, R240 ;  /* 0x0000000503217c23 */ /* 0x050fe200080100f0 */
[----:B-----5:R-:W-:Y:S01]  /*1aec0*/  FFMA.FTZ R23, R3, UR5, R209 ;  /* 0x0000000503177c23 */ /* 0x020fe200080100d1 */
[----:B------:R-:W-:Y:S01]  /*1aed0*/  FMUL.FTZ R25, R25, UR8 ;  /* 0x0000000819197c20 */ /* 0x000fe20008410000 */
[----:B------:R-:W-:Y:S01]  /*1aee0*/  FMUL.FTZ R56, R56, UR8 ;  /* 0x0000000838387c20 */ /* 0x000fe20008410000 */
        /* <DEDUP_REMOVED lines=9> */
[----:B------:R4:W-:Y:S10]  /*1af80*/  MUFU.TANH R12, R34 ;  /* 0x00000022000c7308 */ /* 0x0009f40000002400 */
[----:B------:R5:W-:Y:S01]  /*1af90*/  MUFU.TANH R20, R25 ;  /* 0x0000001900147308 */ /* 0x000be20000002400 */
[C---:B--2---:R-:W-:Y:S09]  /*1afa0*/  FFMA.FTZ R26, R2.reuse, UR5, R140 ;  /* 0x00000005021a7c23 */ /* 0x044ff2000801008c */
[----:B------:R2:W-:Y:S01]  /*1afb0*/  MUFU.TANH R211, R28 ;  /* 0x0000001c00d37308 */ /* 0x0005e20000002400 */
[----:B----4-:R-:W-:Y:S01]  /*1afc0*/  FFMA.FTZ R34, R2, UR5, R239 ;  /* 0x0000000502227c23 */ /* 0x010fe200080100ef */
[----:B------:R-:W-:Y:S02]  /*1afd0*/  I2FP.F32.U32 R2, R4 ;  /* 0x0000000400027245 */ /* 0x000fe40000201000 */
[----:B------:R-:W-:Y:S06]  /*1afe0*/  IADD3 R4, PT, PT, R0, 0x11, RZ ;  /* 0x0000001100047810 */ /* 0x000fec0007ffe0ff */
[----:B------:R1:W4:Y:S01]  /*1aff0*/  MUFU.TANH R222, R22 ;  /* 0x0000001600de7308 */ /* 0x0003220000002400 */
[C---:B---3--:R-:W-:Y:S01]  /*1b000*/  FFMA.FTZ R37, R2.reuse, UR5, R136 ;  /* 0x0000000502257c23 */ /* 0x048fe20008010088 */
[C---:B------:R-:W-:Y:S01]  /*1b010*/  FFMA.FTZ R36, R2.reuse, UR5, R135 ;  /* 0x0000000502247c23 */ /* 0x040fe20008010087 */
[----:B------:R-:W-:Y:S01]  /*1b020*/  FFMA.FTZ R35, R2, UR5, R134 ;  /* 0x0000000502237c23 */ /* 0x000fe20008010086 */
[----:B-----5:R-:W-:Y:S01]  /*1b030*/  FFMA.FTZ R25, R3, UR5, R208 ;  /* 0x0000000503197c23 */ /* 0x020fe200080100d0 */
[----:B------:R-:W-:Y:S05]  /*1b040*/  IADD3 R3, PT, PT, R0, 0x9, RZ ;  /* 0x0000000900037810 */ /* 0x000fea0007ffe0ff */
[----:B------:R3:W-:Y:S01]  /*1b050*/  MUFU.TANH R19, R27 ;  /* 0x0000001b00137308 */ /* 0x0007e20000002400 */
[----:B--2---:R-:W-:Y:S01]  /*1b060*/  FFMA.FTZ R28, R2, UR5, R137 ;  /* 0x00000005021c7c23 */ /* 0x004fe20008010089 */
[----:B------:R-:W-:Y:S02]  /*1b070*/  I2FP.F32.U32 R2, R3 ;  /* 0x0000000300027245 */ /* 0x000fe40000201000 */
[----:B------:R-:W-:Y:S02]  /*1b080*/  I2FP.F32.U32 R3, R5 ;  /* 0x0000000500037245 */ /* 0x000fe40000201000 */
[----:B------:R-:W-:Y:S04]  /*1b090*/  IADD3 R5, PT, PT, R0, 0x20, RZ ;  /* 0x0000002000057810 */ /* 0x000fe80007ffe0ff */
[----:B------:R-:W2:Y:S01]  /*1b0a0*/  MUFU.TANH R223, R30 ;  /* 0x0000001e00df7308 */ /* 0x000ea20000002400 */
[----:B-1----:R-:W-:Y:S01]  /*1b0b0*/  FFMA.FTZ R22, R2, UR5, R227 ;  /* 0x0000000502167c23 */ /* 0x002fe200080100e3 */
[----:B------:R-:W-:Y:S01]  /*1b0c0*/  I2FP.F32.U32 R5, R5 ;  /* 0x0000000500057245 */ /* 0x000fe20000201000 */
[C---:B------:R-:W-:Y:S01]  /*1b0d0*/  FFMA.FTZ R220, R3.reuse, UR5, R220 ;  /* 0x0000000503dc7c23 */ /* 0x040fe200080100dc */
[C---:B----4-:R-:W-:Y:S01]  /*1b0e0*/  FFMA.FTZ R222, R3.reuse, UR5, R222 ;  /* 0x0000000503de7c23 */ /* 0x050fe200080100de */
[C---:B------:R-:W-:Y:S01]  /*1b0f0*/  FFMA.FTZ R217, R3.reuse, UR5, R17 ;  /* 0x0000000503d97c23 */ /* 0x040fe20008010011 */
[----:B------:R-:W-:Y:S04]  /*1b100*/  FFMA.FTZ R219, R3, UR5, R15 ;  /* 0x0000000503db7c23 */ /* 0x000fe8000801000f */
[----:B------:R1:W4:Y:S01]  /*1b110*/  MUFU.TANH R13, R32 ;  /* 0x00000020000d7308 */ /* 0x0003220000002400 */
[----:B------:R-:W-:Y:S01]  /*1b120*/  IADD3 R3, PT, PT, R0, 0x18, RZ ;  /* 0x0000001800037810 */ /* 0x000fe20007ffe0ff */
[C---:B---3--:R-:W-:Y:S03]  /*1b130*/  FFMA.FTZ R27, R2.reuse, UR5, R139 ;  /* 0x00000005021b7c23 */ /* 0x048fe6000801008b */
[----:B------:R-:W-:Y:S05]  /*1b140*/  I2FP.F32.U32 R3, R3 ;  /* 0x0000000300037245 */ /* 0x000fea0000201000 */
[----:B------:R-:W3:Y:S01]  /*1b150*/  MUFU.TANH R221, R21 ;  /* 0x0000001500dd7308 */ /* 0x000ee20000002400 */
[C---:B------:R-:W-:Y:S01]  /*1b160*/  FFMA.FTZ R211, R3.reuse, UR5, R211 ;  /* 0x0000000503d37c23 */ /* 0x040fe200080100d3 */
[C---:B--2---:R-:W-:Y:S01]  /*1b170*/  FFMA.FTZ R223, R3.reuse, UR5, R223 ;  /* 0x0000000503df7c23 */ /* 0x044fe200080100df */
[C---:B------:R-:W-:Y:S01]  /*1b180*/  FFMA.FTZ R215, R3.reuse, UR5, R12 ;  /* 0x0000000503d77c23 */ /* 0x040fe2000801000c */
[C---:B------:R-:W-:Y:S06]  /*1b190*/  FFMA.FTZ R30, R2.reuse, UR5, R138 ;  /* 0x00000005021e7c23 */ /* 0x040fec000801008a */
[----:B------:R-:W-:Y:S01]  /*1b1a0*/  MUFU.TANH R38, R38 ;  /* 0x0000002600267308 */ /* 0x000fe20000002400 */
[----:B-1----:R-:W-:Y:S01]  /*1b1b0*/  FFMA.FTZ R32, R2, UR5, R224 ;  /* 0x0000000502207c23 */ /* 0x002fe200080100e0 */
[----:B------:R-:W-:Y:S01]  /*1b1c0*/  I2FP.F32.U32 R2, R4 ;  /* 0x0000000400027245 */ /* 0x000fe20000201000 */
[----:B------:R-:W-:Y:S01]  /*1b1d0*/  FMUL.FTZ R4, R62, UR8 ;  /* 0x000000083e047c20 */ /* 0x000fe20008410000 */
[----:B----4-:R-:W-:Y:S01]  /*1b1e0*/  FFMA.FTZ R213, R3, UR5, R13 ;  /* 0x0000000503d57c23 */ /* 0x010fe2000801000d */
[----:B------:R-:W-:Y:S05]  /*1b1f0*/  IADD3 R3, PT, PT, R0, 0x21, RZ ;  /* 0x0000002100037810 */ /* 0x000fea0007ffe0ff */
[----:B------:R-:W1:Y:S01]  /*1b200*/  MUFU.TANH R40, R40 ;  /* 0x0000002800287308 */ /* 0x000e620000002400 */
[C---:B------:R-:W-:Y:S01]  /*1b210*/  FFMA.FTZ R226, R2.reuse, UR5, R226 ;  /* 0x0000000502e27c23 */ /* 0x040fe200080100e2 */
[C---:B---3--:R-:W-:Y:S01]  /*1b220*/  FFMA.FTZ R221, R2.reuse, UR5, R221 ;  /* 0x0000000502dd7c23 */ /* 0x048fe200080100dd */
[C---:B------:R-:W-:Y:S01]  /*1b230*/  FFMA.FTZ R216, R2.reuse, UR5, R20 ;  /* 0x0000000502d87c23 */ /* 0x040fe20008010014 */
[----:B------:R-:W-:Y:S01]  /*1b240*/  FFMA.FTZ R218, R2, UR5, R19 ;  /* 0x0000000502da7c23 */ /* 0x000fe20008010013 */
[----:B------:R-:W-:Y:S05]  /*1b250*/  IADD3 R2, PT, PT, R0, 0x19, RZ ;  /* 0x0000001900027810 */ /* 0x000fea0007ffe0ff */
[----:B------:R-:W2:Y:S01]  /*1b260*/  MUFU.TANH R42, R42 ;  /* 0x0000002a002a7308 */ /* 0x000ea20000002400 */
[----:B------:R-:W-:Y:S05]  /*1b270*/  I2FP.F32.U32 R2, R2 ;  /* 0x0000000200027245 */ /* 0x000fea0000201000 */
[C---:B------:R-:W-:Y:S01]  /*1b280*/  FFMA.FTZ R210, R2.reuse, UR5, R210 ;  /* 0x0000000502d27c23 */ /* 0x040fe200080100d2 */
[C---:B------:R-:W-:Y:S03]  /*1b290*/  FFMA.FTZ R225, R2.reuse, UR5, R225 ;  /* 0x0000000502e17c23 */ /* 0x040fe600080100e1 */
[----:B------:R3:W-:Y:S01]  /*1b2a0*/  MUFU.TANH R141, R58 ;  /* 0x0000003a008d7308 */ /* 0x0007e20000002400 */
[C---:B------:R-:W-:Y:S01]  /*1b2b0*/  FFMA.FTZ R212, R2.reuse, UR5, R16 ;  /* 0x0000000502d47c23 */ /* 0x040fe20008010010 */
[C---:B-1----:R-:W-:Y:S01]  /*1b2c0*/  FFMA.FTZ R247, R5.reuse, UR5, R40 ;  /* 0x0000000505f77c23 */ /* 0x042fe20008010028 */
[----:B------:R-:W-:Y:S01]  /*1b2d0*/  FFMA.FTZ R214, R2, UR5, R14 ;  /* 0x0000000502d67c23 */ /* 0x000fe2000801000e */
[----:B------:R-:W-:Y:S06]  /*1b2e0*/  I2FP.F32.U32 R2, R3 ;  /* 0x0000000300027245 */ /* 0x000fec0000201000 */
[----:B------:R1:W-:Y:S01]  /*1b2f0*/  MUFU.TANH R140, R59 ;  /* 0x0000003b008c7308 */ /* 0x0003e20000002400 */
[C---:B------:R-:W-:Y:S01]  /*1b300*/  FFMA.FTZ R224, R2.reuse, UR5, R8 ;  /* 0x0000000502e07c23 */ /* 0x040fe20008010008 */
[C---:B--2---:R-:W-:Y:S08]  /*1b310*/  FFMA.FTZ R249, R5.reuse, UR5, R42 ;  /* 0x0000000505f97c23 */ /* 0x044ff0000801002a */
[----:B------:R-:W2:Y:S01]  /*1b320*/  MUFU.TANH R39, R39 ;  /* 0x0000002700277308 */ /* 0x000ea20000002400 */
[C---:B---3--:R-:W-:Y:S09]  /*1b330*/  FFMA.FTZ R58, R5.reuse, UR5, R18 ;  /* 0x00000005053a7c23 */ /* 0x048ff20008010012 */
[----:B------:R-:W3:Y:S01]  /*1b340*/  MUFU.TANH R41, R41 ;  /* 0x0000002900297308 */ /* 0x000ee20000002400 */
[----:B-1----:R-:W-:Y:S01]  /*1b350*/  FFMA.FTZ R59, R5, UR5, R38 ;  /* 0x00000005053b7c23 */ /* 0x002fe20008010026 */
[----:B------:R-:W-:Y:S01]  /*1b360*/  I2FP.F32.U32 R5, R7 ;  /* 0x0000000700057245 */ /* 0x000fe20000201000 */
[----:B------:R-:W-:Y:S07]  /*1b370*/  FMUL.FTZ R7, R67, UR8 ;  /* 0x0000000843077c20 */ /* 0x000fee0008410000 */
[----:B------:R-:W1:Y:S01]  /*1b380*/  MUFU.TANH R43, R43 ;  /* 0x0000002b002b7308 */ /* 0x000e620000002400 */
[C---:B--2---:R-:W-:Y:S09]  /*1b390*/  FFMA.FTZ R62, R2.reuse, UR5, R39 ;  /* 0x00000005023e7c23 */ /* 0x044ff20008010027 */
[----:B------:R-:W2:Y:S01]  /*1b3a0*/  MUFU.TANH R45, R45 ;  /* 0x0000002d002d7308 */ /* 0x000ea20000002400 */
[C---:B---3--:R-:W-:Y:S09]  /*1b3b0*/  FFMA.FTZ R243, R2.reuse, UR5, R41 ;  /* 0x0000000502f37c23 */ /* 0x048ff20008010029 */
[----:B------:R-:W3:Y:S01]  /*1b3c0*/  MUFU.TANH R47, R47 ;  /* 0x0000002f002f7308 */ /* 0x000ee20000002400 */
[----:B-1----:R-:W-:Y:S01]  /*1b3d0*/  FFMA.FTZ R242, R2, UR5, R43 ;  /* 0x0000000502f27c23 */ /* 0x002fe2000801002b */
[----:B------:R-:W-:Y:S02]  /*1b3e0*/  I2FP.F32.U32 R2, R6 ;  /* 0x0000000600027245 */ /* 0x000fe40000201000 */
[----:B------:R-:W-:Y:S06]  /*1b3f0*/  IADD3 R6, PT, PT, R0, 0x30, RZ ;  /* 0x0000003000067810 */ /* 0x000fec0007ffe0ff */
[----:B------:R-:W1:Y:S01]  /*1b400*/  MUFU.TANH R49, R49 ;  /* 0x0000003100317308 */ /* 0x000e620000002400 */
[C---:B--2---:R-:W-:Y:S09]  /*1b410*/  FFMA.FTZ R241, R2.reuse, UR5, R45 ;  /* 0x0000000502f17c23 */ /* 0x044ff2000801002d */
[----:B------:R-:W2:Y:S01]  /*1b420*/  MUFU.TANH R51, R51 ;  /* 0x0000003300337308 */ /* 0x000ea20000002400 */
[C---:B---3--:R-:W-:Y:S09]  /*1b430*/  FFMA.FTZ R47, R2.reuse, UR5, R47 ;  /* 0x00000005022f7c23 */ /* 0x048ff2000801002f */
[----:B------:R-:W3:Y:S01]  /*1b440*/  MUFU.TANH R44, R44 ;  /* 0x0000002c002c7308 */ /* 0x000ee20000002400 */
[C---:B-1----:R-:W-:Y:S09]  /*1b450*/  FFMA.FTZ R252, R2.reuse, UR5, R49 ;  /* 0x0000000502fc7c23 */ /* 0x042ff20008010031 */
[----:B------:R-:W1:Y:S01]  /*1b460*/  MUFU.TANH R46, R46 ;  /* 0x0000002e002e7308 */ /* 0x000e620000002400 */
[----:B--2---:R-:W-:Y:S01]  /*1b470*/  FFMA.FTZ R51, R2, UR5, R51 ;  /* 0x0000000502337c23 */ /* 0x004fe20008010033 */
[----:B------:R-:W-:Y:S02]  /*1b480*/  I2FP.F32.U32 R2, R6 ;  /* 0x0000000600027245 */ /* 0x000fe40000201000 */
[----:B------:R-:W-:Y:S06]  /*1b490*/  IADD3 R6, PT, PT, R0, 0x38, RZ ;  /* 0x0000003800067810 */ /* 0x000fec0007ffe0ff */
[----:B------:R-:W2:Y:S01]  /*1b4a0*/  MUFU.TANH R48, R48 ;  /* 0x0000003000307308 */ /* 0x000ea20000002400 */
[----:B------:R-:W-:Y:S01]  /*1b4b0*/  FFMA.FTZ R141, R2, UR5, R141 ;  /* 0x00000005028d7c23 */ /* 0x000fe2000801008d */
[C---:B---3--:R-:W-:Y:S08]  /*1b4c0*/  FFMA.FTZ R245, R5.reuse, UR5, R44 ;  /* 0x0000000505f57c23 */ /* 0x048ff0000801002c */
[----:B------:R-:W3:Y:S01]  /*1b4d0*/  MUFU.TANH R50, R50 ;  /* 0x0000003200327308 */ /* 0x000ee20000002400 */
[C---:B-1----:R-:W-:Y:S09]  /*1b4e0*/  FFMA.FTZ R246, R5.reuse, UR5, R46 ;  /* 0x0000000505f67c23 */ /* 0x042ff2000801002e */
[----:B------:R-:W1:Y:S01]  /*1b4f0*/  MUFU.TANH R52, R52 ;  /* 0x0000003400347308 */ /* 0x000e620000002400 */
[C---:B--2---:R-:W-:Y:S09]  /*1b500*/  FFMA.FTZ R48, R5.reuse, UR5, R48 ;  /* 0x0000000505307c23 */ /* 0x044ff20008010030 */
[----:B------:R-:W2:Y:S01]  /*1b510*/  MUFU.TANH R54, R54 ;  /* 0x0000003600367308 */ /* 0x000ea20000002400 */
[----:B---3--:R-:W-:Y:S01]  /*1b520*/  FFMA.FTZ R50, R5, UR5, R50 ;  /* 0x0000000505327c23 */ /* 0x008fe20008010032 */
[C---:B------:R-:W-:Y:S02]  /*1b530*/  IADD3 R5, PT, PT, R0.reuse, 0x31, RZ ;  /* 0x0000003100057810 */ /* 0x040fe40007ffe0ff */
[----:B------:R-:W-:Y:S02]  /*1b540*/  IADD3 R0, PT, PT, R0, 0x39, RZ ;  /* 0x0000003900007810 */ /* 0x000fe40007ffe0ff */
[----:B------:R-:W-:Y:S04]  /*1b550*/  I2FP.F32.U32 R5, R5 ;  /* 0x0000000500057245 */ /* 0x000fe80000201000 */
[----:B------:R-:W3:Y:S01]  /*1b560*/  MUFU.TANH R56, R56 ;  /* 0x0000003800387308 */ /* 0x000ee20000002400 */
[----:B------:R-:W-:Y:S01]  /*1b570*/  I2FP.F32.U32 R0, R0 ;  /* 0x0000000000007245 */ /* 0x000fe20000201000 */
[C---:B-1----:R-:W-:Y:S01]  /*1b580*/  FFMA.FTZ R11, R2.reuse, UR5, R52 ;  /* 0x00000005020b7c23 */ /* 0x042fe20008010034 */
[----:B------:R-:W-:Y:S04]  /*1b590*/  FFMA.FTZ R140, R5, UR5, R140 ;  /* 0x00000005058c7c23 */ /* 0x000fe8000801008c */
[----:B------:R1:W-:Y:S03]  /*1b5a0*/  STL [R1+0x4], R11 ;  /* 0x0000040b01007387 */ /* 0x0003e60000100800 */
[----:B------:R-:W4:Y:S01]  /*1b5b0*/  MUFU.TANH R60, R60 ;  /* 0x0000003c003c7308 */ /* 0x000f220000002400 */
[C---:B--2---:R-:W-:Y:S05]  /*1b5c0*/  FFMA.FTZ R9, R2.reuse, UR5, R54 ;  /* 0x0000000502097c23 */ /* 0x044fea0008010036 */
[----:B------:R1:W-:Y:S04]  /*1b5d0*/  STL [R1+0xc], R9 ;  /* 0x00000c0901007387 */ /* 0x0003e80000100800 */
[----:B------:R-:W2:Y:S01]  /*1b5e0*/  MUFU.TANH R4, R4 ;  /* 0x0000000400047308 */ /* 0x000ea20000002400 */
[----:B---3--:R-:W-:Y:S01]  /*1b5f0*/  FFMA.FTZ R244, R2, UR5, R56 ;  /* 0x0000000502f47c23 */ /* 0x008fe20008010038 */
[----:B------:R-:W-:Y:S08]  /*1b600*/  I2FP.F32.U32 R2, R6 ;  /* 0x0000000600027245 */ /* 0x000ff00000201000 */
[----:B------:R-:W3:Y:S01]  /*1b610*/  MUFU.TANH R61, R61 ;  /* 0x0000003d003d7308 */ /* 0x000ee20000002400 */
[C---:B----4-:R-:W-:Y:S09]  /*1b620*/  FFMA.FTZ R239, R2.reuse, UR5, R60 ;  /* 0x0000000502ef7c23 */ /* 0x050ff2000801003c */
[----:B------:R-:W4:Y:S01]  /*1b630*/  MUFU.TANH R3, R63 ;  /* 0x0000003f00037308 */ /* 0x000f220000002400 */
[----:B--2---:R-:W-:Y:S01]  /*1b640*/  FFMA.FTZ R139, R2, UR5, R4 ;  /* 0x00000005028b7c23 */ /* 0x004fe20008010004 */
[----:B------:R-:W-:Y:S04]  /*1b650*/  FMNMX3.FTZ R4, R142, R29, R31, !PT ;  /* 0x0000001d8e047276 */ /* 0x000fe8000781001f */
[----:B------:R-:W-:Y:S04]  /*1b660*/  FMNMX3.FTZ R4, R4, R36, R27, !PT ;  /* 0x0000002404047276 */ /* 0x000fe8000781001b */
[----:B------:R-:W2:Y:S01]  /*1b670*/  MUFU.TANH R64, R64 ;  /* 0x0000004000407308 */ /* 0x000ea20000002400 */
[----:B---3--:R-:W-:Y:S01]  /*1b680*/  FFMA.FTZ R227, R0, UR5, R61 ;  /* 0x0000000500e37c23 */ /* 0x008fe2000801003d */
[----:B------:R-:W-:Y:S08]  /*1b690*/  FMNMX3.FTZ R4, R4, R220, R221, !PT ;  /* 0x000000dc04047276 */ /* 0x000ff000078100dd */
[----:B------:R-:W3:Y:S01]  /*1b6a0*/  MUFU.TANH R55, R55 ;  /* 0x0000003700377308 */ /* 0x000ee20000002400 */
[----:B----4-:R-:W-:Y:S01]  /*1b6b0*/  FFMA.FTZ R138, R0, UR5, R3 ;  /* 0x00000005008a7c23 */ /* 0x010fe20008010003 */
[----:B------:R-:W-:Y:S04]  /*1b6c0*/  FMNMX3.FTZ R3, R143, R34, R33, !PT ;  /* 0x000000228f037276 */ /* 0x000fe80007810021 */
[----:B------:R-:W-:Y:S04]  /*1b6d0*/  FMNMX3.FTZ R3, R3, R35, R30, !PT ;  /* 0x0000002303037276 */ /* 0x000fe8000781001e */
[----:B------:R-:W4:Y:S01]  /*1b6e0*/  MUFU.TANH R66, R66 ;  /* 0x0000004200427308 */ /* 0x000f220000002400 */
[C---:B--2---:R-:W-:Y:S09]  /*1b6f0*/  FFMA.FTZ R250, R2.reuse, UR5, R64 ;  /* 0x0000000502fa7c23 */ /* 0x044ff20008010040 */
[----:B------:R-:W2:Y:S01]  /*1b700*/  MUFU.TANH R65, R65 ;  /* 0x0000004100417308 */ /* 0x000ea20000002400 */
[----:B---3--:R-:W-:Y:S05]  /*1b710*/  FFMA.FTZ R10, R5, UR5, R55 ;  /* 0x00000005050a7c23 */ /* 0x008fea0008010037 */
[----:B------:R1:W-:Y:S04]  /*1b720*/  STL [R1+0x8], R10 ;  /* 0x0000080a01007387 */ /* 0x0003e80000100800 */
[----:B------:R-:W3:Y:S01]  /*1b730*/  MUFU.TANH R7, R7 ;  /* 0x0000000700077308 */ /* 0x000ee20000002400 */
[----:B----4-:R-:W-:Y:S01]  /*1b740*/  FFMA.FTZ R63, R2, UR5, R66 ;  /* 0x00000005023f7c23 */ /* 0x010fe20008010042 */
[----:B------:R-:W-:Y:S04]  /*1b750*/  FMNMX3.FTZ R2, R132, R24, R23, !PT ;  /* 0x0000001884027276 */ /* 0x000fe80007810017 */
[----:B------:R-:W-:Y:S04]  /*1b760*/  FMNMX3.FTZ R2, R2, R28, R22, !PT ;  /* 0x0000001c02027276 */ /* 0x000fe80007810016 */
[----:B------:R-:W4:Y:S01]  /*1b770*/  MUFU.TANH R57, R57 ;  /* 0x0000003900397308 */ /* 0x000f220000002400 */
[----:B--2---:R-:W-:Y:S01]  /*1b780*/  FFMA.FTZ R248, R0, UR5, R65 ;  /* 0x0000000500f87c23 */ /* 0x004fe20008010041 */
[----:B------:R-:W-:Y:S02]  /*1b790*/  FMNMX3.FTZ R137, R2, R217, R216, !PT ;  /* 0x000000d902897276 */ /* 0x000fe400078100d8 */
[----:B------:R-:W-:Y:S02]  /*1b7a0*/  FMNMX3.FTZ R2, R3, R222, R226, !PT ;  /* 0x000000de03027276 */ /* 0x000fe400078100e2 */
[----:B------:R-:W-:Y:S04]  /*1b7b0*/  FMNMX3.FTZ R137, R137, R211, R210, !PT ;  /* 0x000000d389897276 */ /* 0x000fe800078100d2 */
[----:B------:R-:W2:Y:S01]  /*1b7c0*/  MUFU.TANH R53, R53 ;  /* 0x0000003500357308 */ /* 0x000ea20000002400 */
[----:B------:R-:W-:Y:S01]  /*1b7d0*/  FMNMX3.FTZ R3, R4, R213, R212, !PT ;  /* 0x000000d504037276 */ /* 0x000fe200078100d4 */
[----:B---3--:R-:W-:Y:S01]  /*1b7e0*/  FFMA.FTZ R43, R0, UR5, R7 ;  /* 0x00000005002b7c23 */ /* 0x008fe20008010007 */
[----:B------:R-:W-:Y:S02]  /*1b7f0*/  FMNMX3.FTZ R0, R133, R26, R25, !PT ;  /* 0x0000001a85007276 */ /* 0x000fe40007810019 */
[----:B------:R-:W-:Y:S02]  /*1b800*/  FMNMX3.FTZ R2, R2, R215, R214, !PT ;  /* 0x000000d702027276 */ /* 0x000fe400078100d6 */
[----:B------:R-:W-:Y:S02]  /*1b810*/  FMNMX3.FTZ R0, R0, R37, R32, !PT ;  /* 0x0000002500007276 */ /* 0x000fe40007810020 */
[----:B------:R-:W-:Y:S01]  /*1b820*/  FMNMX3.FTZ R137, R137, R247, R243, !PT ;  /* 0x000000f789897276 */ /* 0x000fe200078100f3 */
[----:B----4-:R-:W-:Y:S01]  /*1b830*/  FFMA.FTZ R240, R5, UR5, R57 ;  /* 0x0000000505f07c23 */ /* 0x010fe20008010039 */
[----:B------:R-:W-:Y:S02]  /*1b840*/  FMNMX3.FTZ R0, R0, R219, R218, !PT ;  /* 0x000000db00007276 */ /* 0x000fe400078100da */
[----:B------:R-:W-:Y:S02]  /*1b850*/  FMNMX3.FTZ R3, R3, R58, R224, !PT ;  /* 0x0000003a03037276 */ /* 0x000fe400078100e0 */
[----:B------:R-:W-:Y:S02]  /*1b860*/  FMNMX3.FTZ R0, R0, R223, R225, !PT ;  /* 0x000000df00007276 */ /* 0x000fe400078100e1 */
[----:B------:R-:W-:Y:S01]  /*1b870*/  FMNMX3.FTZ R2, R2, R59, R62, !PT ;  /* 0x0000003b02027276 */ /* 0x000fe2000781003e */
[----:B--2---:R-:W-:Y:S01]  /*1b880*/  FFMA.FTZ R251, R5, UR5, R53 ;  /* 0x0000000505fb7c23 */ /* 0x004fe20008010035 */
        /* <DEDUP_REMOVED lines=11> */
[----:B-1----:R-:W-:Y:S06]  /*1b940*/  BRA.U.ANY UP0, `(.L_x_545) ;  /* 0xffffffd9006c7547 */ /* 0x002fec000b93ffff */
.L_x_544:
[----:B-1----:R-:W-:Y:S01]  /*1b950*/  FMNMX3.FTZ R3, R20, R63, R43, !PT ;  /* 0x0000003f14037276 */ /* 0x002fe2000781002b */
[----:B------:R-:W-:Y:S01]  /*1b960*/  SHFL.BFLY PT, R5, R137, 0x2, 0x1f ;  /* 0x0c401f0089057f89 */ /* 0x000fe200000e0000 */
[----:B------:R-:W-:Y:S01]  /*1b970*/  FMNMX3.FTZ R4, R21, R250, R248, !PT ;  /* 0x000000fa15047276 */ /* 0x000fe200078100f8 */
[----:B------:R-:W-:Y:S06]  /*1b980*/  UISETP.NE.AND UP0, UPT, UR7, URZ, UPT ;  /* 0x000000ff0700728c */ /* 0x000fec000bf05270 */
[----:B------:R-:W-:Y:S01]  /*1b990*/  SHFL.BFLY PT, R6, R3, 0x2, 0x1f ;  /* 0x0c401f0003067f89 */ /* 0x000fe200000e0000 */
[----:B------:R-:W-:Y:S07]  /*1b9a0*/  UIADD3 UR7, UPT, UPT, UR7, -0x1, URZ ;  /* 0xffffffff07077890 */ /* 0x000fee000fffe0ff */
[----:B------:R-:W-:Y:S08]  /*1b9b0*/  SHFL.BFLY PT, R2, R0, 0x2, 0x1f ;  /* 0x0c401f0000027f89 */ /* 0x000ff000000e0000 */
[----:B------:R-:W1:Y:S08]  /*1b9c0*/  SHFL.BFLY PT, R7, R4, 0x2, 0x1f ;  /* 0x0c401f0004077f89 */ /* 0x000e7000000e0000 */
[----:B------:R-:W-:Y:S04]  /*1b9d0*/  STL [R1+0xb8], R238 ;  /* 0x0000b8ee01007387 */ /* 0x000fe80000100800 */
[----:B------:R-:W-:Y:S04]  /*1b9e0*/  STL [R1+0xb4], R233 ;  /* 0x0000b4e901007387 */ /* 0x000fe80000100800 */
[----:B------:R-:W-:Y:S04]  /*1b9f0*/  STL [R1+0xb0], R232 ;  /* 0x0000b0e801007387 */ /* 0x000fe80000100800 */
[----:B------:R-:W-:Y:S01]  /*1ba00*/  STL [R1+0xac], R230 ;  /* 0x0000ace601007387 */ /* 0x000fe20000100800 */
[----:B-1----:R-:W-:Y:S02]  /*1ba10*/  FMNMX.FTZ R7, R4, R7, !PT ;  /* 0x0000000704077209 */ /* 0x002fe40007810000 */
[----:B------:R-:W-:Y:S02]  /*1ba20*/  FMNMX.FTZ R137, R137, R5, !PT ;  /* 0x0000000589897209 */ /* 0x000fe40007810000 */
[----:B------:R-:W-:Y:S01]  /*1ba30*/  FMNMX.FTZ R6, R3, R6, !PT ;  /* 0x0000000603067209 */ /* 0x000fe20007810000 */
[----:B------:R-:W1:Y:S01]  /*1ba40*/  SHFL.BFLY PT, R136, R7, 0x1, 0x1f ;  /* 0x0c201f0007887f89 */ /* 0x000e6200000e0000 */
[----:B------:R-:W-:Y:S07]  /*1ba50*/  FMNMX.FTZ R0, R0, R2, !PT ;  /* 0x0000000200007209 */ /* 0x000fee0007810000 */
[----:B------:R-:W2:Y:S08]  /*1ba60*/  SHFL.BFLY PT, R3, R137, 0x1, 0x1f ;  /* 0x0c201f0089037f89 */ /* 0x000eb000000e0000 */
[----:B------:R-:W3:Y:S08]  /*1ba70*/  SHFL.BFLY PT, R2, R0, 0x1, 0x1f ;  /* 0x0c201f0000027f89 */ /* 0x000ef000000e0000 */
[----:B------:R-:W4:Y:S01]  /*1ba80*/  SHFL.BFLY PT, R135, R6, 0x1, 0x1f ;  /* 0x0c201f0006877f89 */ /* 0x000f2200000e0000 */
[----:B-1----:R-:W-:Y:S02]  /*1ba90*/  FMNMX.FTZ R136, R7, R136, !PT ;  /* 0x0000008807887209 */ /* 0x002fe40007810000 */
[----:B--2---:R-:W-:Y:S03]  /*1baa0*/  FMNMX.FTZ R137, R137, R3, !PT ;  /* 0x0000000389897209 */ /* 0x004fe60007810000 */
[----:B------:R-:W-:Y:S01]  /*1bab0*/  FADD.FTZ R3, -R136, R142 ;  /* 0x0000008e88037221 */ /* 0x000fe20000010100 */
[----:B---3--:R-:W-:Y:S01]  /*1bac0*/  FMNMX.FTZ R134, R0, R2, !PT ;  /* 0x0000000200867209 */ /* 0x008fe20007810000 */
[C---:B------:R-:W-:Y:S01]  /*1bad0*/  FADD.FTZ R2, -R137.reuse, R132 ;  /* 0x0000008489027221 */ /* 0x040fe20000010100 */
[C---:B------:R-:W-:Y:S01]  /*1bae0*/  FMUL.FTZ R4, R137.reuse, UR4 ;  /* 0x0000000489047c20 */ /* 0x040fe20008410000 */
[----:B------:R-:W-:Y:S01]  /*1baf0*/  FSETP.NEU.FTZ.AND P3, PT, R137, -INF , PT ;  /* 0xff8000008900780b */ /* 0x000fe20003f7d000 */
[----:B------:R-:W-:Y:S01]  /*1bb00*/  STL [R1+0xbc], R137 ;  /* 0x0000bc8901007387 */ /* 0x000fe20000100800 */
[----:B------:R-:W-:Y:S01]  /*1bb10*/  FADD.FTZ R0, -R134, R133 ;  /* 0x0000008586007221 */ /* 0x000fe20000010100 */
[----:B------:R-:W-:Y:S01]  /*1bb20*/  FMUL.FTZ R2, R2, UR4 ;  /* 0x0000000402027c20 */ /* 0x000fe20008410000 */
[----:B----4-:R-:W-:Y:S01]  /*1bb30*/  FMNMX.FTZ R135, R6, R135, !PT ;  /* 0x0000008706877209 */ /* 0x010fe20007810000 */
[----:B------:R-:W-:Y:S01]  /*1bb40*/  STL [R1+0xc0], R134 ;  /* 0x0000c08601007387 */ /* 0x000fe20000100800 */
[----:B------:R-:W-:Y:S01]  /*1bb50*/  FMUL.FTZ R0, R0, UR4 ;  /* 0x0000000400007c20 */ /* 0x000fe20008410000 */
[----:B------:R1:W2:Y:S01]  /*1bb60*/  MUFU.EX2 R133, R2 ;  /* 0x0000000200857308 */ /* 0x0002a20000000800 */
[----:B------:R-:W-:Y:S01]  /*1bb70*/  FSEL R142, R4, RZ, P3 ;  /* 0x000000ff048e7208 */ /* 0x000fe20001800000 */
[C---:B------:R-:W-:Y:S01]  /*1bb80*/  FMUL.FTZ R208, R134.reuse, UR4 ;  /* 0x0000000486d07c20 */ /* 0x040fe20008410000 */
[----:B------:R-:W-:Y:S07]  /*1bb90*/  FSETP.NEU.FTZ.AND P2, PT, R134, -INF , PT ;  /* 0xff8000008600780b */ /* 0x000fee0003f5d000 */
[----:B------:R3:W4:Y:S01]  /*1bba0*/  MUFU.EX2 R132, R0 ;  /* 0x0000000000847308 */ /* 0x0007220000000800 */
[----:B------:R-:W-:Y:S01]  /*1bbb0*/  FSETP.NEU.FTZ.AND P3, PT, R136, -INF , PT ;  /* 0xff8000008800780b */ /* 0x000fe20003f7d000 */
[--C-:B------:R-:W-:Y:S01]  /*1bbc0*/  FFMA.FTZ R4, R24, UR4, -R142.reuse ;  /* 0x0000000418047c23 */ /* 0x100fe2000801088e */
[----:B------:R-:W-:Y:S01]  /*1bbd0*/  FSEL R208, R208, RZ, P2 ;  /* 0x000000ffd0d07208 */ /* 0x000fe20001000000 */
[C---:B------:R-:W-:Y:S01]  /*1bbe0*/  FMUL.FTZ R209, R135.reuse, UR4 ;  /* 0x0000000487d17c20 */ /* 0x040fe20008410000 */
[----:B------:R-:W-:Y:S05]  /*1bbf0*/  FSETP.NEU.FTZ.AND P2, PT, R135, -INF , PT ;  /* 0xff8000008700780b */ /* 0x000fea0003f5d000 */
[----:B------:R4:W-:Y:S01]  /*1bc00*/  MUFU.EX2 R42, R4 ;  /* 0x00000004002a7308 */ /* 0x0009e20000000800 */
[----:B------:R-:W-:Y:S01]  /*1bc10*/  FMUL.FTZ R3, R3, UR4 ;  /* 0x0000000403037c20 */ /* 0x000fe20008410000 */
[----:B------:R-:W-:Y:S01]  /*1bc20*/  FSEL R209, R209, RZ, P2 ;  /* 0x000000ffd1d17208 */ /* 0x000fe20001000000 */
[----:B-1----:R-:W-:Y:S01]  /*1bc30*/  FADD.FTZ R2, -R135, R143 ;  /* 0x0000008f87027221 */ /* 0x002fe20000010100 */
[----:B------:R-:W-:Y:S01]  /*1bc40*/  FMUL.FTZ R143, R136, UR4 ;  /* 0x00000004888f7c20 */ /* 0x000fe20008410000 */
[----:B--2---:R-:W-:Y:S05]  /*1bc50*/  FMUL.FTZ R8, R133, R144 ;  /* 0x0000009085087220 */ /* 0x004fea0000410000 */
[----:B------:R-:W1:Y:S01]  /*1bc60*/  MUFU.EX2 R3, R3 ;  /* 0x0000000300037308 */ /* 0x000e620000000800 */
[----:B---3--:R-:W-:Y:S01]  /*1bc70*/  FMUL.FTZ R0, R2, UR4 ;  /* 0x0000000402007c20 */ /* 0x008fe20008410000 */
[----:B------:R-:W-:Y:S01]  /*1bc80*/  FFMA.FTZ R2, R23, UR4, -R142 ;  /* 0x0000000417027c23 */ /* 0x000fe2000801088e */
[----:B------:R-:W-:Y:S01]  /*1bc90*/  FSEL R143, R143, RZ, P3 ;  /* 0x000000ff8f8f7208 */ /* 0x000fe20001800000 */
[----:B------:R-:W-:Y:S01]  /*1bca0*/  FFMA.FTZ R5, R35, UR4, -R209 ;  /* 0x0000000423057c23 */ /* 0x000fe200080108d1 */
[C---:B----4-:R-:W-:Y:S01]  /*1bcb0*/  FMUL.FTZ R10, R132.reuse, R146 ;  /* 0x00000092840a7220 */ /* 0x050fe20000410000 */
[----:B------:R-:W-:Y:S01]  /*1bcc0*/  FMUL.FTZ R11, R132, R147 ;  /* 0x00000093840b7220 */ /* 0x000fe20000410000 */
[----:B------:R-:W-:Y:S03]  /*1bcd0*/  FFMA.FTZ R4, R26, UR4, -R208 ;  /* 0x000000041a047c23 */ /* 0x000fe600080108d0 */
[----:B------:R-:W2:Y:S01]  /*1bce0*/  MUFU.EX2 R2, R2 ;  /* 0x0000000200027308 */ /* 0x000ea20000000800 */
[C---:B------:R-:W-:Y:S01]  /*1bcf0*/  FMUL.FTZ R12, R133.reuse, R152 ;  /* 0x00000098850c7220 */ /* 0x040fe20000410000 */
[----:B------:R-:W-:Y:S01]  /*1bd00*/  FMUL.FTZ R13, R133, R153 ;  /* 0x00000099850d7220 */ /* 0x000fe20000410000 */
[C---:B------:R-:W-:Y:S07]  /*1bd10*/  FMUL.FTZ R14, R132.reuse, R154 ;  /* 0x0000009a840e7220 */ /* 0x040fee0000410000 */
[----:B------:R3:W-:Y:S01]  /*1bd20*/  MUFU.EX2 R41, R4 ;  /* 0x0000000400297308 */ /* 0x0007e20000000800 */
[C---:B------:R-:W-:Y:S01]  /*1bd30*/  FMUL.FTZ R15, R132.reuse, R155 ;  /* 0x0000009b840f7220 */ /* 0x040fe20000410000 */
[C---:B-1----:R-:W-:Y:S01]  /*1bd40*/  FMUL.FTZ R16, R3.reuse, R156 ;  /* 0x0000009c03107220 */ /* 0x042fe20000410000 */
[----:B------:R-:W-:Y:S07]  /*1bd50*/  FMUL.FTZ R17, R3, R157 ;  /* 0x0000009d03117220 */ /* 0x000fee0000410000 */
[----:B------:R-:W1:Y:S01]  /*1bd60*/  MUFU.EX2 R0, R0 ;  /* 0x0000000000007308 */ /* 0x000e620000000800 */
[C---:B------:R-:W-:Y:S01]  /*1bd70*/  FMUL.FTZ R24, R133.reuse, R164 ;  /* 0x000000a485187220 */ /* 0x040fe20000410000 */
[C---:B------:R-:W-:Y:S01]  /*1bd80*/  FMUL.FTZ R26, R132.reuse, R166 ;  /* 0x000000a6841a7220 */ /* 0x040fe20000410000 */
[C---:B------:R-:W-:Y:S07]  /*1bd90*/  FMUL.FTZ R44, R133.reuse, R184 ;  /* 0x000000b8852c7220 */ /* 0x040fee0000410000 */
[----:B------:R4:W-:Y:S01]  /*1bda0*/  MUFU.EX2 R237, R5 ;  /* 0x0000000500ed7308 */ /* 0x0009e20000000800 */
[----:B------:R-:W-:Y:S01]  /*1bdb0*/  FMUL.FTZ R45, R133, R185 ;  /* 0x000000b9852d7220 */ /* 0x000fe20000410000 */
[----:B--2---:R2:W-:Y:S01]  /*1bdc0*/  STL [R1+0x58], R2 ;  /* 0x0000580201007387 */ /* 0x0045e20000100800 */
[----:B------:R-:W-:Y:S01]  /*1bdd0*/  FMUL.FTZ R46, R132, R186 ;  /* 0x000000ba842e7220 */ /* 0x000fe20000410000 */
[----:B------:R-:W-:Y:S01]  /*1bde0*/  MOV R166, R51 ;  /* 0x0000003300a67202 */ /* 0x000fe20000000f00 */
[----:B------:R-:W-:Y:S01]  /*1bdf0*/  FMUL.FTZ R49, R3, R189 ;  /* 0x000000bd03317220 */ /* 0x000fe20000410000 */
[----:B------:R2:W-:Y:S01]  /*1be00*/  STL [R1+0xc4], R136 ;  /* 0x0000c48801007387 */ /* 0x0005e20000100800 */
[----:B---3--:R-:W-:Y:S01]  /*1be10*/  FFMA.FTZ R4, R28, UR4, -R142 ;  /* 0x000000041c047c23 */ /* 0x008fe2000801088e */
[C---:B------:R-:W-:Y:S01]  /*1be20*/  FMUL.FTZ R56, R133.reuse, R196 ;  /* 0x000000c485387220 */ /* 0x040fe20000410000 */
[----:B------:R-:W-:Y:S01]  /*1be30*/  FMUL.FTZ R57, R133, R197 ;  /* 0x000000c585397220 */ /* 0x000fe20000410000 */
[C---:B-1----:R-:W-:Y:S01]  /*1be40*/  FMUL.FTZ R6, R0.reuse, R150 ;  /* 0x0000009600067220 */ /* 0x042fe20000410000 */
[----:B------:R1:W-:Y:S01]  /*1be50*/  MUFU.EX2 R233, R4 ;  /* 0x0000000400e97308 */ /* 0x0003e20000000800 */
[C---:B------:R-:W-:Y:S01]  /*1be60*/  FMUL.FTZ R7, R0.reuse, R151 ;  /* 0x0000009700077220 */ /* 0x040fe20000410000 */
[C---:B------:R-:W-:Y:S01]  /*1be70*/  FMUL.FTZ R18, R0.reuse, R158 ;  /* 0x0000009e00127220 */ /* 0x040fe20000410000 */
[----:B----4-:R-:W-:Y:S01]  /*1be80*/  FMUL.FTZ R5, R3, R149 ;  /* 0x0000009503057220 */ /* 0x010fe20000410000 */
[C---:B------:R-:W-:Y:S01]  /*1be90*/  FMUL.FTZ R19, R0.reuse, R159 ;  /* 0x0000009f00137220 */ /* 0x040fe20000410000 */
[C---:B------:R-:W-:Y:S01]  /*1bea0*/  FMUL.FTZ R35, R0.reuse, R175 ;  /* 0x000000af00237220 */ /* 0x040fe20000410000 */
[----:B------:R-:W-:Y:S01]  /*1beb0*/  FMUL.FTZ R51, R0, R191 ;  /* 0x000000bf00337220 */ /* 0x000fe20000410000 */
[----:B------:R-:W-:Y:S01]  /*1bec0*/  LDSM.16.MT88.4 R156, [R228+0xe000] ;  /* 0x00e00000e49c783b */ /* 0x000fe20000004200 */
[----:B------:R-:W-:Y:S01]  /*1bed0*/  MOV R164, R62 ;  /* 0x0000003e00a47202 */ /* 0x000fe20000000f00 */
[C---:B------:R-:W-:Y:S01]  /*1bee0*/  FMUL.FTZ R60, R133.reuse, R200 ;  /* 0x000000c8853c7220 */ /* 0x040fe20000410000 */
[----:B------:R-:W-:Y:S01]  /*1bef0*/  FMUL.FTZ R61, R133, R201 ;  /* 0x000000c9853d7220 */ /* 0x000fe20000410000 */
[----:B------:R-:W-:Y:S01]  /*1bf00*/  FMUL.FTZ R62, R132, R202 ;  /* 0x000000ca843e7220 */ /* 0x000fe20000410000 */
[----:B------:R-:W-:Y:S01]  /*1bf10*/  FMUL.FTZ R65, R3, R205 ;  /* 0x000000cd03417220 */ /* 0x000fe20000410000 */
[----:B------:R-:W-:Y:S01]  /*1bf20*/  FMUL.FTZ R66, R0, R206 ;  /* 0x000000ce00427220 */ /* 0x000fe20000410000 */
[----:B-1----:R-:W-:Y:S01]  /*1bf30*/  FFMA.FTZ R4, R29, UR4, -R143 ;  /* 0x000000041d047c23 */ /* 0x002fe2000801088f */
[----:B------:R-:W-:Y:S01]  /*1bf40*/  FMUL.FTZ R29, R133, R169 ;  /* 0x000000a9851d7220 */ /* 0x000fe20000410000 */
[----:B--2---:R-:W-:Y:S01]  /*1bf50*/  FFMA.FTZ R2, R25, UR4, -R208 ;  /* 0x0000000419027c23 */ /* 0x004fe200080108d0 */
[----:B------:R-:W-:Y:S01]  /*1bf60*/  FMUL.FTZ R25, R133, R165 ;  /* 0x000000a585197220 */ /* 0x000fe20000410000 */
[----:B------:R-:W1:Y:S01]  /*1bf70*/  MUFU.EX2 R9, R4 ;  /* 0x0000000400097308 */ /* 0x000e620000000800 */
[----:B------:R-:W-:Y:S01]  /*1bf80*/  MOV R165, R47 ;  /* 0x0000002f00a57202 */ /* 0x000fe20000000f00 */
[----:B------:R-:W2:Y:S01]  /*1bf90*/  LDL.LU R136, [R1+0x58] ;  /* 0x0000580001887983 */ /* 0x000ea20000300800 */
[C---:B------:R-:W-:Y:S07]  /*1bfa0*/  FMUL.FTZ R47, R132.reuse, R187 ;  /* 0x000000bb842f7220 */ /* 0x040fee0000410000 */
[----:B------:R3:W-:Y:S01]  /*1bfb0*/  MUFU.EX2 R134, R2 ;  /* 0x0000000200867308 */ /* 0x0007e20000000800 */
[----:B------:R-:W-:Y:S01]  /*1bfc0*/  MOV R169, R63 ;  /* 0x0000003f00a97202 */ /* 0x000fe20000000f00 */
[----:B------:R4:W-:Y:S01]  /*1bfd0*/  STL [R1+0xc8], R135 ;  /* 0x0000c88701007387 */ /* 0x0009e20000100800 */
[----:B------:R-:W-:Y:S01]  /*1bfe0*/  FMUL.FTZ R63, R132, R203 ;  /* 0x000000cb843f7220 */ /* 0x000fe20000410000 */
[C---:B------:R-:W-:Y:S01]  /*1bff0*/  FMUL.FTZ R67, R0.reuse, R207 ;  /* 0x000000cf00437220 */ /* 0x040fe20000410000 */
[C---:B------:R-:W-:Y:S01]  /*1c000*/  FMUL.FTZ R64, R3.reuse, R204 ;  /* 0x000000cc03407220 */ /* 0x040fe20000410000 */
[C---:B------:R-:W-:Y:S01]  /*1c010*/  FMUL.FTZ R68, R3.reuse, R68 ;  /* 0x0000004403447220 */ /* 0x040fe20000410000 */
[----:B------:R-:W-:Y:S01]  /*1c020*/  FMUL.FTZ R69, R3, R69 ;  /* 0x0000004503457220 */ /* 0x000fe20000410000 */
[C---:B------:R-:W-:Y:S01]  /*1c030*/  FMUL.FTZ R70, R0.reuse, R70 ;  /* 0x0000004600467220 */ /* 0x040fe20000410000 */
[----:B------:R-:W-:Y:S01]  /*1c040*/  FMUL.FTZ R71, R0, R71 ;  /* 0x0000004700477220 */ /* 0x000fe20000410000 */
[----:B-1----:R1:W-:Y:S01]  /*1c050*/  STL [R1+0x50], R9 ;  /* 0x0000500901007387 */ /* 0x0023e20000100800 */
[----:B------:R-:W-:Y:S01]  /*1c060*/  FFMA.FTZ R4, R34, UR4, -R209 ;  /* 0x0000000422047c23 */ /* 0x000fe200080108d1 */
[----:B------:R-:W-:Y:S01]  /*1c070*/  FMUL.FTZ R34, R0, R174 ;  /* 0x000000ae00227220 */ /* 0x000fe20000410000 */
[C---:B------:R-:W-:Y:S01]  /*1c080*/  FMUL.FTZ R72, R133.reuse, R72 ;  /* 0x0000004885487220 */ /* 0x040fe20000410000 */
[----:B---3--:R-:W-:Y:S01]  /*1c090*/  FFMA.FTZ R2, R22, UR4, -R142 ;  /* 0x0000000416027c23 */ /* 0x008fe2000801088e */
[----:B------:R-:W3:Y:S01]  /*1c0a0*/  LDL R28, [R1+0x9c] ;  /* 0x00009c00011c7983 */ /* 0x000ee20000100800 */
[C---:B------:R-:W-:Y:S01]  /*1c0b0*/  FMUL.FTZ R73, R133.reuse, R73 ;  /* 0x0000004985497220 */ /* 0x040fe20000410000 */
[C---:B------:R-:W-:Y:S01]  /*1c0c0*/  FMUL.FTZ R74, R132.reuse, R74 ;  /* 0x0000004a844a7220 */ /* 0x040fe20000410000 */
[----:B------:R1:W1:Y:S01]  /*1c0d0*/  MUFU.EX2 R236, R2 ;  /* 0x0000000200ec7308 */ /* 0x0002620000000800 */
[----:B------:R-:W1:Y:S01]  /*1c0e0*/  LDSM.16.MT88.4 R20, [R228+0xc000] ;  /* 0x00c00000e414783b */ /* 0x000e620000004200 */
[C---:B------:R-:W-:Y:S01]  /*1c0f0*/  FMUL.FTZ R75, R132.reuse, R75 ;  /* 0x0000004b844b7220 */ /* 0x040fe20000410000 */
[C---:B------:R-:W-:Y:S01]  /*1c100*/  FMUL.FTZ R76, R133.reuse, R76 ;  /* 0x0000004c854c7220 */ /* 0x040fe20000410000 */
[----:B------:R-:W-:Y:S01]  /*1c110*/  FMUL.FTZ R77, R133, R77 ;  /* 0x0000004d854d7220 */ /* 0x000fe20000410000 */
[C---:B------:R-:W-:Y:S01]  /*1c120*/  FMUL.FTZ R78, R132.reuse, R78 ;  /* 0x0000004e844e7220 */ /* 0x040fe20000410000 */
[----:B------:R-:W-:Y:S01]  /*1c130*/  FMUL.FTZ R79, R132, R79 ;  /* 0x0000004f844f7220 */ /* 0x000fe20000410000 */
[C---:B------:R-:W-:Y:S01]  /*1c140*/  FMUL.FTZ R80, R3.reuse, R80 ;  /* 0x0000005003507220 */ /* 0x040fe20000410000 */
[C---:B------:R-:W-:Y:S02]  /*1c150*/  FMUL.FTZ R81, R3.reuse, R81 ;  /* 0x0000005103517220 */ /* 0x040fe40000410000 */
[----:B----4-:R4:W-:Y:S01]  /*1c160*/  MUFU.EX2 R135, R4 ;  /* 0x0000000400877308 */ /* 0x0109e20000000800 */
[C---:B------:R-:W-:Y:S01]  /*1c170*/  FMUL.FTZ R82, R0.reuse, R82 ;  /* 0x0000005200527220 */ /* 0x040fe20000410000 */
[----:B------:R-:W-:Y:S01]  /*1c180*/  FMUL.FTZ R83, R0, R83 ;  /* 0x0000005300537220 */ /* 0x000fe20000410000 */
[C---:B------:R-:W-:Y:S01]  /*1c190*/  FMUL.FTZ R84, R3.reuse, R84 ;  /* 0x0000005403547220 */ /* 0x040fe20000410000 */
[----:B------:R-:W-:Y:S01]  /*1c1a0*/  FMUL.FTZ R85, R3, R85 ;  /* 0x0000005503557220 */ /* 0x000fe20000410000 */
[--C-:B-1----:R-:W-:Y:S01]  /*1c1b0*/  FFMA.FTZ R2, R31, UR4, -R143.reuse ;  /* 0x000000041f027c23 */ /* 0x102fe2000801088f */
[----:B------:R-:W-:Y:S01]  /*1c1c0*/  F2FP.BF16.F32.PACK_AB R146, R236, R233 ;  /* 0x000000e9ec92723e */ /* 0x000fe200000010ff */
[----:B------:R-:W-:Y:S01]  /*1c1d0*/  FMUL.FTZ R31, R132, R171 ;  /* 0x000000ab841f7220 */ /* 0x000fe20000410000 */
[----:B------:R-:W-:Y:S02]  /*1c1e0*/  MOV R171, R48 ;  /* 0x0000003000ab7202 */ /* 0x000fe40000000f00 */
[----:B------:R1:W-:Y:S01]  /*1c1f0*/  MUFU.EX2 R137, R2 ;  /* 0x0000000200897308 */ /* 0x0003e20000000800 */
[----:B------:R-:W-:Y:S01]  /*1c200*/  FMUL.FTZ R48, R3, R188 ;  /* 0x000000bc03307220 */ /* 0x000fe20000410000 */
[C---:B------:R-:W-:Y:S01]  /*1c210*/  FMUL.FTZ R86, R0.reuse, R86 ;  /* 0x0000005600567220 */ /* 0x040fe20000410000 */
[----:B------:R-:W-:Y:S01]  /*1c220*/  FMUL.FTZ R87, R0, R87 ;  /* 0x0000005700577220 */ /* 0x000fe20000410000 */
[C---:B------:R-:W-:Y:S01]  /*1c230*/  FMUL.FTZ R88, R133.reuse, R88 ;  /* 0x0000005885587220 */ /* 0x040fe20000410000 */
[----:B----4-:R-:W-:Y:S01]  /*1c240*/  FFMA.FTZ R4, R36, UR4, -R143 ;  /* 0x0000000424047c23 */ /* 0x010fe2000801088f */
[C---:B------:R-:W-:Y:S01]  /*1c250*/  FMUL.FTZ R89, R133.reuse, R89 ;  /* 0x0000005985597220 */ /* 0x040fe20000410000 */
[C---:B------:R-:W-:Y:S01]  /*1c260*/  FMUL.FTZ R90, R132.reuse, R90 ;  /* 0x0000005a845a7220 */ /* 0x040fe20000410000 */
[C---:B------:R-:W-:Y:S02]  /*1c270*/  FMUL.FTZ R91, R132.reuse, R91 ;  /* 0x0000005b845b7220 */ /* 0x040fe40000410000 */
[----:B------:R4:W-:Y:S01]  /*1c280*/  MUFU.EX2 R230, R4 ;  /* 0x0000000400e67308 */ /* 0x0009e20000000800 */
[C---:B------:R-:W-:Y:S01]  /*1c290*/  FMUL.FTZ R92, R133.reuse, R92 ;  /* 0x0000005c855c7220 */ /* 0x040fe20000410000 */
[----:B------:R-:W-:Y:S01]  /*1c2a0*/  FMUL.FTZ R93, R133, R93 ;  /* 0x0000005d855d7220 */ /* 0x000fe20000410000 */
[C---:B------:R-:W-:Y:S01]  /*1c2b0*/  FMUL.FTZ R94, R132.reuse, R94 ;  /* 0x0000005e845e7220 */ /* 0x040fe20000410000 */
[C---:B------:R-:W-:Y:S01]  /*1c2c0*/  FMUL.FTZ R95, R132.reuse, R95 ;  /* 0x0000005f845f7220 */ /* 0x040fe20000410000 */
[--C-:B-1----:R-:W-:Y:S01]  /*1c2d0*/  FFMA.FTZ R2, R33, UR4, -R209.reuse ;  /* 0x0000000421027c23 */ /* 0x102fe200080108d1 */
[C---:B------:R-:W-:Y:S01]  /*1c2e0*/  FMUL.FTZ R33, R3.reuse, R173 ;  /* 0x000000ad03217220 */ /* 0x040fe20000410000 */
[----:B------:R-:W-:Y:S01]  /*1c2f0*/  MOV R173, R58 ;  /* 0x0000003a00ad7202 */ /* 0x000fe20000000f00 */
[----:B------:R-:W-:Y:S02]  /*1c300*/  FMUL.FTZ R58, R132, R198 ;  /* 0x000000c6843a7220 */ /* 0x000fe40000410000 */
[----:B------:R1:W1:Y:S01]  /*1c310*/  MUFU.EX2 R238, R2 ;  /* 0x0000000200ee7308 */ /* 0x0002620000000800 */
[C---:B------:R-:W-:Y:S01]  /*1c320*/  FMUL.FTZ R96, R3.reuse, R96 ;  /* 0x0000006003607220 */ /* 0x040fe20000410000 */
[C---:B------:R-:W-:Y:S01]  /*1c330*/  FMUL.FTZ R97, R3.reuse, R97 ;  /* 0x0000006103617220 */ /* 0x040fe20000410000 */
[C---:B------:R-:W-:Y:S01]  /*1c340*/  FMUL.FTZ R98, R0.reuse, R98 ;  /* 0x0000006200627220 */ /* 0x040fe20000410000 */
[----:B------:R-:W-:Y:S01]  /*1c350*/  FMUL.FTZ R99, R0, R99 ;  /* 0x0000006300637220 */ /* 0x000fe20000410000 */
[----:B----4-:R-:W-:Y:S01]  /*1c360*/  FFMA.FTZ R4, R30, UR4, -R209 ;  /* 0x000000041e047c23 */ /* 0x010fe200080108d1 */
[C---:B------:R-:W-:Y:S01]  /*1c370*/  FMUL.FTZ R30, R132.reuse, R170 ;  /* 0x000000aa841e7220 */ /* 0x040fe20000410000 */
[----:B------:R-:W-:Y:S01]  /*1c380*/  MOV R170, R59 ;  /* 0x0000003b00aa7202 */ /* 0x000fe20000000f00 */
[----:B------:R-:W-:Y:S02]  /*1c390*/  FMUL.FTZ R59, R132, R199 ;  /* 0x000000c7843b7220 */ /* 0x000fe40000410000 */
[----:B------:R4:W4:Y:S01]  /*1c3a0*/  MUFU.EX2 R234, R4 ;  /* 0x0000000400ea7308 */ /* 0x0009220000000800 */
[C---:B------:R-:W-:Y:S01]  /*1c3b0*/  FMUL.FTZ R100, R3.reuse, R100 ;  /* 0x0000006403647220 */ /* 0x040fe20000410000 */
[----:B------:R-:W-:Y:S01]  /*1c3c0*/  FMUL.FTZ R101, R3, R101 ;  /* 0x0000006503657220 */ /* 0x000fe20000410000 */
[C---:B------:R-:W-:Y:S01]  /*1c3d0*/  FMUL.FTZ R102, R0.reuse, R102 ;  /* 0x0000006600667220 */ /* 0x040fe20000410000 */
[----:B------:R-:W-:Y:S01]  /*1c3e0*/  FMUL.FTZ R103, R0, R103 ;  /* 0x0000006700677220 */ /* 0x000fe20000410000 */
[----:B-1----:R-:W-:Y:S01]  /*1c3f0*/  FFMA.FTZ R2, R27, UR4, -R143 ;  /* 0x000000041b027c23 */ /* 0x002fe2000801088f */
[----:B------:R-:W-:Y:S01]  /*1c400*/  F2FP.BF16.F32.PACK_AB R149, R238, R135 ;  /* 0x00000087ee95723e */ /* 0x000fe200000010ff */
[----:B------:R-:W-:Y:S01]  /*1c410*/  FMUL.FTZ R27, R132, R167 ;  /* 0x000000a7841b7220 */ /* 0x000fe20000410000 */
[----:B------:R-:W-:Y:S02]  /*1c420*/  MOV R167, R50 ;  /* 0x0000003200a77202 */ /* 0x000fe40000000f00 */
[----:B------:R1:W1:Y:S01]  /*1c430*/  MUFU.EX2 R40, R2 ;  /* 0x0000000200287308 */ /* 0x0002620000000800 */
[----:B------:R-:W-:Y:S01]  /*1c440*/  FMUL.FTZ R50, R0, R190 ;  /* 0x000000be00327220 */ /* 0x000fe20000410000 */
[C---:B------:R-:W-:Y:S01]  /*1c450*/  FMUL.FTZ R104, R133.reuse, R104 ;  /* 0x0000006885687220 */ /* 0x040fe20000410000 */
[----:B------:R-:W-:Y:S01]  /*1c460*/  FMUL.FTZ R105, R133, R105 ;  /* 0x0000006985697220 */ /* 0x000fe20000410000 */
[----:B------:R-:W-:Y:S01]  /*1c470*/  FMUL.FTZ R106, R132, R106 ;  /* 0x0000006a846a7220 */ /* 0x000fe20000410000 */
[--C-:B----4-:R-:W-:Y:S01]  /*1c480*/  FFMA.FTZ R4, R32, UR4, -R208.reuse ;  /* 0x0000000420047c23 */ /* 0x110fe200080108d0 */
[----:B------:R-:W-:Y:S01]  /*1c490*/  F2FP.BF16.F32.PACK_AB R151, R234, R237 ;  /* 0x000000edea97723e */ /* 0x000fe200000010ff */
[----:B------:R-:W-:Y:S01]  /*1c4a0*/  FMUL.FTZ R32, R3, R172 ;  /* 0x000000ac03207220 */ /* 0x000fe20000410000 */
[----:B------:R-:W-:Y:S02]  /*1c4b0*/  MOV R172, R224 ;  /* 0x000000e000ac7202 */ /* 0x000fe40000000f00 */
[----:B------:R4:W-:Y:S01]  /*1c4c0*/  MUFU.EX2 R235, R4 ;  /* 0x0000000400eb7308 */ /* 0x0009e20000000800 */
[C---:B------:R-:W-:Y:S01]  /*1c4d0*/  FMUL.FTZ R107, R132.reuse, R107 ;  /* 0x0000006b846b7220 */ /* 0x040fe20000410000 */
[C---:B------:R-:W-:Y:S01]  /*1c4e0*/  FMUL.FTZ R108, R133.reuse, R108 ;  /* 0x0000006c856c7220 */ /* 0x040fe20000410000 */
[----:B------:R-:W-:Y:S01]  /*1c4f0*/  FMUL.FTZ R109, R133, R109 ;  /* 0x0000006d856d7220 */ /* 0x000fe20000410000 */
[----:B------:R-:W-:Y:S01]  /*1c500*/  FMUL.FTZ R110, R132, R110 ;  /* 0x0000006e846e7220 */ /* 0x000fe20000410000 */
[----:B-1----:R-:W-:Y:S01]  /*1c510*/  FFMA.FTZ R2, R37, UR4, -R208 ;  /* 0x0000000425027c23 */ /* 0x002fe200080108d0 */
[----:B------:R-:W-:Y:S01]  /*1c520*/  F2FP.BF16.F32.PACK_AB R150, R40, R230 ;  /* 0x000000e62896723e */ /* 0x000fe200000010ff */
[----:B------:R-:W1:Y:S01]  /*1c530*/  LDSM.16.MT88.4 R36, [R229+0xc000] ;  /* 0x00c00000e524783b */ /* 0x000e620000004200 */
[----:B------:R-:W-:Y:S02]  /*1c540*/  FMUL.FTZ R111, R132, R111 ;  /* 0x0000006f846f7220 */ /* 0x000fe40000410000 */
[----:B------:R4:W4:Y:S01]  /*1c550*/  MUFU.EX2 R232, R2 ;  /* 0x0000000200e87308 */ /* 0x0009220000000800 */
[C---:B------:R-:W-:Y:S01]  /*1c560*/  FMUL.FTZ R112, R3.reuse, R112 ;  /* 0x0000007003707220 */ /* 0x040fe20000410000 */
[C---:B------:R-:W-:Y:S01]  /*1c570*/  FMUL.FTZ R113, R3.reuse, R113 ;  /* 0x0000007103717220 */ /* 0x040fe20000410000 */
[C---:B------:R-:W-:Y:S01]  /*1c580*/  FMUL.FTZ R114, R0.reuse, R114 ;  /* 0x0000007200727220 */ /* 0x040fe20000410000 */
[----:B------:R-:W-:Y:S01]  /*1c590*/  FMUL.FTZ R115, R0, R115 ;  /* 0x0000007300737220 */ /* 0x000fe20000410000 */
[----:B----4-:R-:W-:Y:S01]  /*1c5a0*/  FMUL.FTZ R4, R3, R148 ;  /* 0x0000009403047220 */ /* 0x010fe20000410000 */
[----:B------:R-:W-:Y:S01]  /*1c5b0*/  F2FP.BF16.F32.PACK_AB R148, R137, R9 ;  /* 0x000000098994723e */ /* 0x000fe200000010ff */
[----:B------:R-:W-:Y:S01]  /*1c5c0*/  FMUL.FTZ R9, R133, R145 ;  /* 0x0000009185097220 */ /* 0x000fe20000410000 */
[----:B------:R-:W-:Y:S01]  /*1c5d0*/  F2FP.BF16.F32.PACK_AB R145, R134, R41 ;  /* 0x000000298691723e */ /* 0x000fe200000010ff */
[C---:B------:R-:W-:Y:S01]  /*1c5e0*/  FMUL.FTZ R116, R3.reuse, R116 ;  /* 0x0000007403747220 */ /* 0x040fe20000410000 */
[----:B------:R-:W-:Y:S01]  /*1c5f0*/  MOV R175, R169 ;  /* 0x000000a900af7202 */ /* 0x000fe20000000f00 */
[----:B------:R-:W-:Y:S01]  /*1c600*/  FMUL.FTZ R117, R3, R117 ;  /* 0x0000007503757220 */ /* 0x000fe20000410000 */
[C---:B------:R-:W-:Y:S01]  /*1c610*/  FMUL.FTZ R118, R0.reuse, R118 ;  /* 0x0000007600767220 */ /* 0x040fe20000410000 */
[-C--:B------:R-:W-:Y:S01]  /*1c620*/  HMMA.16816.F32.BF16 R4, R148, R20.reuse, R4 ;  /* 0x000000149404723c */ /* 0x080fe20000041804 */
[----:B------:R4:W3:Y:S04]  /*1c630*/  LDL R2, [R1+0x98] ;  /* 0x0000980001027983 */ /* 0x0008e80000100800 */
[----:B------:R-:W-:Y:S01]  /*1c640*/  F2FP.BF16.F32.PACK_AB R147, R235, R232 ;  /* 0x000000e8eb93723e */ /* 0x000fe200000010ff */
        /* <DEDUP_REMOVED lines=13> */
[----:B------:R-:W-:Y:S01]  /*1c720*/  FFMA.FTZ R169, R240, UR4, -R142 ;  /* 0x00000004f0a97c23 */ /* 0x000fe2000801088e */
[----:B--2---:R-:W-:Y:S07]  /*1c730*/  F2FP.BF16.F32.PACK_AB R144, R136, R42 ;  /* 0x0000002a8890723e */ /* 0x004fee00000010ff */
[C---:B------:R-:W-:Y:S04]  /*1c740*/  HMMA.16816.F32.BF16 R8, R144.reuse, R20, R8 ;  /* 0x000000149008723c */ /* 0x040fe80000041808 */
[C---:B------:R-:W-:Y:S01]  /*1c750*/  FMUL.FTZ R20, R3.reuse, R160 ;  /* 0x000000a003147220 */ /* 0x040fe20000410000 */
[----:B------:R-:W-:Y:S01]  /*1c760*/  FMUL.FTZ R21, R3, R161 ;  /* 0x000000a103157220 */ /* 0x000fe20000410000 */
[----:B------:R-:W-:Y:S01]  /*1c770*/  MOV R161, R40 ;  /* 0x0000002800a17202 */ /* 0x000fe20000000f00 */
[C---:B------:R-:W-:Y:S01]  /*1c780*/  FMUL.FTZ R40, R133.reuse, R180 ;  /* 0x000000b485287220 */ /* 0x040fe20000410000 */
[-C--:B------:R-:W-:Y:S03]  /*1c790*/  HMMA.16816.F32.BF16 R12, R144, R22.reuse, R12 ;  /* 0x00000016900c723c */ /* 0x080fe6000004180c */
[----:B------:R-:W-:Y:S04]  /*1c7a0*/  FFMA.FTZ R160, R222, UR4, -R209 ;  /* 0x00000004dea07c23 */ /* 0x000fe800080108d1 */
[----:B------:R2:W-:Y:S01]  /*1c7b0*/  MUFU.EX2 R200, R160 ;  /* 0x000000a000c87308 */ /* 0x0005e20000000800 */
[C---:B------:R-:W-:Y:S04]  /*1c7c0*/  HMMA.16816.F32.BF16 R16, R148.reuse, R22, R16 ;  /* 0x000000169410723c */ /* 0x040fe80000041810 */
[C---:B------:R-:W-:Y:S01]  /*1c7d0*/  FMUL.FTZ R22, R0.reuse, R162 ;  /* 0x000000a200167220 */ /* 0x040fe20000410000 */
[----:B------:R-:W-:Y:S01]  /*1c7e0*/  FMUL.FTZ R23, R0, R163 ;  /* 0x000000a300177220 */ /* 0x000fe20000410000 */
[----:B------:R-:W-:Y:S01]  /*1c7f0*/  MOV R163, R43 ;  /* 0x0000002b00a37202 */ /* 0x000fe20000000f00 */
[----:B------:R-:W-:Y:S01]  /*1c800*/  FMUL.FTZ R43, R132, R183 ;  /* 0x000000b7842b7220 */ /* 0x000fe20000410000 */
[----:B------:R-:W-:Y:S01]  /*1c810*/  MOV R162, R41 ;  /* 0x0000002900a27202 */ /* 0x000fe20000000f00 */
[----:B------:R-:W-:Y:S01]  /*1c820*/  FMUL.FTZ R41, R133, R181 ;  /* 0x000000b585297220 */ /* 0x000fe20000410000 */
[----:B------:R-:W-:Y:S02]  /*1c830*/  MOV R174, R163 ;  /* 0x000000a300ae7202 */ /* 0x000fe40000000f00 */
[-C--:B-1----:R-:W-:Y:S03]  /*1c840*/  HMMA.16816.F32.BF16 R20, R148, R36.reuse, R20 ;  /* 0x000000249414723c */ /* 0x082fe60000041814 */
[--C-:B--2---:R-:W-:Y:S05]  /*1c850*/  FFMA.FTZ R160, R212, UR4, -R143.reuse ;  /* 0x00000004d4a07c23 */ /* 0x104fea000801088f */
[C---:B------:R-:W-:Y:S04]  /*1c860*/  HMMA.16816.F32.BF16 R24, R144.reuse, R36, R24 ;  /* 0x000000249018723c */ /* 0x040fe80000041818 */
[C---:B------:R-:W-:Y:S01]  /*1c870*/  FMUL.FTZ R36, R3.reuse, R176 ;  /* 0x000000b003247220 */ /* 0x040fe20000410000 */
[----:B------:R-:W-:Y:S01]  /*1c880*/  FMUL.FTZ R37, R3, R177 ;  /* 0x000000b103257220 */ /* 0x000fe20000410000 */
[--C-:B------:R-:W-:Y:S01]  /*1c890*/  FFMA.FTZ R177, R248, UR4, -R143.reuse ;  /* 0x00000004f8b17c23 */ /* 0x100fe2000801088f */
[----:B---3--:R-:W-:Y:S01]  /*1c8a0*/  @P0 IADD3 R2, PT, PT, R28, -0x40, RZ ;  /* 0xffffffc01c020810 */ /* 0x008fe20007ffe0ff */
[----:B------:R-:W-:Y:S01]  /*1c8b0*/  FMUL.FTZ R28, R133, R168 ;  /* 0x000000a8851c7220 */ /* 0x000fe20000410000 */
[----:B------:R-:W-:Y:S01]  /*1c8c0*/  MOV R168, R42 ;  /* 0x0000002a00a87202 */ /* 0x000fe20000000f00 */
[----:B------:R-:W-:Y:S01]  /*1c8d0*/  FMUL.FTZ R42, R132, R182 ;  /* 0x000000b6842a7220 */ /* 0x000fe20000410000 */
[----:B------:R-:W-:Y:S01]  /*1c8e0*/  IADD3 R224, PT, PT, R231, R2, RZ ;  /* 0x00000002e7e07210 */ /* 0x000fe20007ffe0ff */
[----:B------:R-:W1:Y:S03]  /*1c8f0*/  LDSM.16.MT88.4 R52, [R2] ;  /* 0x000000000234783b */ /* 0x000e660000004200 */
[-C--:B------:R-:W-:Y:S05]  /*1c900*/  HMMA.16816.F32.BF16 R28, R144, R38.reuse, R28 ;  /* 0x00000026901c723c */ /* 0x080fea000004181c */
[----:B------:R-:W2:Y:S03]  /*1c910*/  LDSM.16.MT88.4 R152, [R224] ;  /* 0x00000000e098783b */ /* 0x000ea60000004200 */
[C---:B------:R-:W-:Y:S04]  /*1c920*/  HMMA.16816.F32.BF16 R32, R148.reuse, R38, R32 ;  /* 0x000000269420723c */ /* 0x040fe80000041820 */
[C---:B------:R-:W-:Y:S01]  /*1c930*/  FMUL.FTZ R38, R0.reuse, R178 ;  /* 0x000000b200267220 */ /* 0x040fe20000410000 */
[C---:B------:R-:W-:Y:S01]  /*1c940*/  FMUL.FTZ R39, R0.reuse, R179 ;  /* 0x000000b300277220 */ /* 0x040fe20000410000 */
[--C-:B------:R-:W-:Y:S06]  /*1c950*/  FFMA.FTZ R178, R139, UR4, -R208.reuse ;  /* 0x000000048bb27c23 */ /* 0x100fec00080108d0 */
[-C--:B-1----:R-:W-:Y:S08]  /*1c960*/  HMMA.16816.F32.BF16 R36, R148, R52.reuse, R36 ;  /* 0x000000349424723c */ /* 0x082ff00000041824 */
[C---:B------:R-:W-:Y:S04]  /*1c970*/  HMMA.16816.F32.BF16 R40, R144.reuse, R52, R40 ;  /* 0x000000349028723c */ /* 0x040fe80000041828 */
[C---:B------:R-:W-:Y:S01]  /*1c980*/  FMUL.FTZ R52, R3.reuse, R192 ;  /* 0x000000c003347220 */ /* 0x040fe20000410000 */
[----:B------:R-:W-:Y:S02]  /*1c990*/  FMUL.FTZ R53, R3, R193 ;  /* 0x000000c103357220 */ /* 0x000fe40000410000 */
[----:B------:R1:W-:Y:S01]  /*1c9a0*/  MUFU.EX2 R193, R160 ;  /* 0x000000a000c17308 */ /* 0x0003e20000000800 */
[-C--:B------:R-:W-:Y:S08]  /*1c9b0*/  HMMA.16816.F32.BF16 R44, R144, R54.reuse, R44 ;  /* 0x00000036902c723c */ /* 0x080ff0000004182c */
[C---:B------:R-:W-:Y:S04]  /*1c9c0*/  HMMA.16816.F32.BF16 R48, R148.reuse, R54, R48 ;  /* 0x000000369430723c */ /* 0x040fe80000041830 */
[C---:B------:R-:W-:Y:S01]  /*1c9d0*/  FMUL.FTZ R54, R0.reuse, R194 ;  /* 0x000000c200367220 */ /* 0x040fe20000410000 */
[----:B------:R-:W-:Y:S01]  /*1c9e0*/  FMUL.FTZ R55, R0, R195 ;  /* 0x000000c300377220 */ /* 0x000fe20000410000 */
[----:B-1----:R-:W-:Y:S04]  /*1c9f0*/  FFMA.FTZ R160, R242, UR4, -R208 ;  /* 0x00000004f2a07c23 */ /* 0x002fe800080108d0 */
[----:B------:R-:W-:Y:S02]  /*1ca00*/  MUFU.EX2 R182, R160 ;  /* 0x000000a000b67308 */ /* 0x000fe40000000800 */
        /* <DEDUP_REMOVED lines=28> */
[--C-:B---3--:R-:W-:Y:S06]  /*1cbd0*/  FFMA.FTZ R157, R218, UR4, -R208.reuse ;  /* 0x00000004da9d7c23 */ /* 0x108fec00080108d0 */
[----:B------:R1:W-:Y:S01]  /*1cbe0*/  MUFU.EX2 R180, R156 ;  /* 0x0000009c00b47308 */ /* 0x0003e20000000800 */
[C---:B------:R-:W-:Y:S09]  /*1cbf0*/  HMMA.16816.F32.BF16 R120, R144.reuse, R152, R120 ;  /* 0x000000989078723c */ /* 0x040ff20000041878 */
[----:B------:R2:W3:Y:S01]  /*1cc00*/  MUFU.EX2 R217, R157 ;  /* 0x0000009d00d97308 */ /* 0x0004e20000000800 */
[----:B------:R-:W-:Y:S01]  /*1cc10*/  FFMA.FTZ R153, R213, UR4, -R143 ;  /* 0x00000004d5997c23 */ /* 0x000fe2000801088f */
[----:B------:R-:W-:Y:S01]  /*1cc20*/  FFMA.FTZ R152, R226, UR4, -R209 ;  /* 0x00000004e2987c23 */ /* 0x000fe200080108d1 */
[-C--:B------:R-:W-:Y:S07]  /*1cc30*/  HMMA.16816.F32.BF16 R124, R144, R154.reuse, R124 ;  /* 0x0000009a907c723c */ /* 0x080fee000004187c */
[----:B------:R3:W3:Y:S01]  /*1cc40*/  MUFU.EX2 R222, R153 ;  /* 0x0000009900de7308 */ /* 0x0006e20000000800 */
[--C-:B-1----:R-:W-:Y:S01]  /*1cc50*/  FFMA.FTZ R156, R221, UR4, -R143.reuse ;  /* 0x00000004dd9c7c23 */ /* 0x102fe2000801088f */
[--C-:B------:R-:W-:Y:S08]  /*1cc60*/  FFMA.FTZ R145, R223, UR4, -R208.reuse ;  /* 0x00000004df917c23 */ /* 0x100ff000080108d0 */
[----:B------:R1:W-:Y:S01]  /*1cc70*/  MUFU.EX2 R210, R152 ;  /* 0x0000009800d27308 */ /* 0x0003e20000000800 */
[----:B------:R-:W-:Y:S01]  /*1cc80*/  FFMA.FTZ R144, R225, UR4, -R208 ;  /* 0x00000004e1907c23 */ /* 0x000fe200080108d0 */
[----:B--2---:R-:W-:Y:S01]  /*1cc90*/  FFMA.FTZ R157, R220, UR4, -R143 ;  /* 0x00000004dc9d7c23 */ /* 0x004fe2000801088f */
[----:B------:R-:W-:Y:S07]  /*1cca0*/  HMMA.16816.F32.BF16 R128, R148, R154, R128 ;  /* 0x0000009a9480723c */ /* 0x000fee0000041880 */
[----:B------:R-:W2:Y:S01]  /*1ccb0*/  MUFU.EX2 R220, R159 ;  /* 0x0000009f00dc7308 */ /* 0x000ea20000000800 */
[----:B----4-:R-:W-:Y:S09]  /*1ccc0*/  F2FP.BF16.F32.PACK_AB R148, R202, R194 ;  /* 0x000000c2ca94723e */ /* 0x010ff200000010ff */
[----:B------:R-:W-:Y:S01]  /*1ccd0*/  MUFU.EX2 R199, R157 ;  /* 0x0000009d00c77308 */ /* 0x000fe20000000800 */
[----:B---3--:R-:W-:Y:S01]  /*1cce0*/  F2FP.BF16.F32.PACK_AB R149, R217, R180 ;  /* 0x000000b4d995723e */ /* 0x008fe200000010ff */
[--C-:B------:R-:W-:Y:S01]  /*1ccf0*/  FFMA.FTZ R153, R214, UR4, -R209.reuse ;  /* 0x00000004d6997c23 */ /* 0x100fe200080108d1 */
[----:B------:R-:W-:Y:S07]  /*1cd00*/  F2FP.BF16.F32.PACK_AB R146, R193, R222 ;  /* 0x000000dec192723e */ /* 0x000fee00000010ff */
[----:B------:R3:W-:Y:S01]  /*1cd10*/  MUFU.EX2 R218, R156 ;  /* 0x0000009c00da7308 */ /* 0x0007e20000000800 */
[--C-:B-1----:R-:W-:Y:S09]  /*1cd20*/  FFMA.FTZ R152, R215, UR4, -R209.reuse ;  /* 0x00000004d7987c23 */ /* 0x102ff200080108d1 */
[----:B------:R-:W-:Y:S01]  /*1cd30*/  MUFU.EX2 R192, R153 ;  /* 0x0000009900c07308 */ /* 0x000fe20000000800 */
[----:B------:R-:W-:Y:S01]  /*1cd40*/  LDSM.16.MT88.4 R212, [R228+0xf800] ;  /* 0x00f80000e4d4783b */ /* 0x000fe20000004200 */
[----:B--2---:R-:W-:Y:S08]  /*1cd50*/  F2FP.BF16.F32.PACK_AB R150, R220, R211 ;  /* 0x000000d3dc96723e */ /* 0x004ff000000010ff */
[----:B------:R1:W2:Y:S10]  /*1cd60*/  MUFU.EX2 R221, R152 ;  /* 0x0000009800dd7308 */ /* 0x0002b40000000800 */
[----:B------:R4:W-:Y:S01]  /*1cd70*/  MUFU.EX2 R204, R145 ;  /* 0x0000009100cc7308 */ /* 0x0009e20000000800 */
[----:B---3--:R-:W3:Y:S09]  /*1cd80*/  LDSM.16.MT88.4 R156, [R228+0xc800] ;  /* 0x00c80000e49c783b */ /* 0x008ef20000004200 */
[----:B------:R4:W4:Y:S01]  /*1cd90*/  MUFU.EX2 R219, R144 ;  /* 0x0000009000db7308 */ /* 0x0009220000000800 */
[----:B-1----:R-:W1:Y:S01]  /*1cda0*/  LDSM.16.MT88.4 R152, [R229+0xc800] ;  /* 0x00c80000e598783b */ /* 0x002e620000004200 */
[----:B--2---:R-:W-:Y:S02]  /*1cdb0*/  F2FP.BF16.F32.PACK_AB R147, R192, R221 ;  /* 0x000000ddc093723e */ /* 0x004fe400000010ff */
[----:B----4-:R-:W-:Y:S02]  /*1cdc0*/  F2FP.BF16.F32.PACK_AB R145, R210, R200 ;  /* 0x000000c8d291723e */ /* 0x010fe400000010ff */
[----:B------:R-:W-:Y:S02]  /*1cdd0*/  F2FP.BF16.F32.PACK_AB R144, R218, R199 ;  /* 0x000000c7da90723e */ /* 0x000fe400000010ff */
[-C--:B------:R-:W-:Y:S05]  /*1cde0*/  F2FP.BF16.F32.PACK_AB R151, R219, R204.reuse ;  /* 0x000000ccdb97723e */ /* 0x080fea00000010ff */
        /* <DEDUP_REMOVED lines=38> */
[--C-:B------:R-:W-:Y:S01]  /*1d050*/  FFMA.FTZ R158, R246, UR4, -R208.reuse ;  /* 0x00000004f69e7c23 */ /* 0x100fe200080108d0 */
[----:B--2---:R-:W-:Y:S03]  /*1d060*/  FFMA.FTZ R156, R249, UR4, -R208 ;  /* 0x00000004f99c7c23 */ /* 0x004fe600080108d0 */
[-C--:B-1----:R-:W-:Y:S01]  /*1d070*/  HMMA.16816.F32.BF16 R116, R144, R152.reuse, R116 ;  /* 0x000000989074723c */ /* 0x082fe20000041874 */
[----:B------:R-:W-:Y:S02]  /*1d080*/  MUFU.EX2 R197, R158 ;  /* 0x0000009e00c57308 */ /* 0x000fe40000000800 */
[--C-:B---3--:R-:W-:Y:S08]  /*1d090*/  FFMA.FTZ R157, R245, UR4, -R142.reuse ;  /* 0x00000004f59d7c23 */ /* 0x108ff0000801088e */
[----:B------:R1:W-:Y:S01]  /*1d0a0*/  MUFU.EX2 R249, R169 ;  /* 0x000000a900f97308 */ /* 0x0003e20000000800 */
[C---:B------:R-:W-:Y:S09]  /*1d0b0*/  HMMA.16816.F32.BF16 R120, R148.reuse, R152, R120 ;  /* 0x000000989478723c */ /* 0x040ff20000041878 */
[----:B------:R2:W3:Y:S01]  /*1d0c0*/  MUFU.EX2 R186, R156 ;  /* 0x0000009c00ba7308 */ /* 0x0004e20000000800 */
[----:B------:R-:W-:Y:S09]  /*1d0d0*/  FFMA.FTZ R152, R164, UR4, -R209 ;  /* 0x00000004a4987c23 */ /* 0x000ff200080108d1 */
[----:B------:R4:W-:Y:S01]  /*1d0e0*/  MUFU.EX2 R196, R157 ;  /* 0x0000009d00c47308 */ /* 0x0009e20000000800 */
[----:B------:R-:W3:Y:S01]  /*1d0f0*/  LDL.LU R164, [R1+0x4] ;  /* 0x0000040001a47983 */ /* 0x000ee20000300800 */
[--C-:B------:R-:W-:Y:S01]  /*1d100*/  FFMA.FTZ R153, R171, UR4, -R143.reuse ;  /* 0x00000004ab997c23 */ /* 0x100fe2000801088f */
[-C--:B------:R-:W-:Y:S07]  /*1d110*/  HMMA.16816.F32.BF16 R124, R148, R154.reuse, R124 ;  /* 0x0000009a947c723c */ /* 0x080fee000004187c */
[----:B------:R4:W-:Y:S01]  /*1d120*/  MUFU.EX2 R179, R152 ;  /* 0x0000009800b37308 */ /* 0x0009e20000000800 */
[----:B------:R-:W3:Y:S01]  /*1d130*/  LDL.LU R188, [R1+0xc] ;  /* 0x00000c0001bc7983 */ /* 0x000ee20000300800 */
[--C-:B------:R-:W-:Y:S01]  /*1d140*/  FFMA.FTZ R171, R227, UR4, -R142.reuse ;  /* 0x00000004e3ab7c23 */ /* 0x100fe2000801088e */
[----:B-1----:R-:W-:Y:S07]  /*1d150*/  MOV R169, R204 ;  /* 0x000000cc00a97202 */ /* 0x002fee0000000f00 */
[----:B------:R-:W-:Y:S01]  /*1d160*/  MUFU.EX2 R198, R153 ;  /* 0x0000009900c67308 */ /* 0x000fe20000000800 */
[----:B------:R-:W3:Y:S01]  /*1d170*/  LDL.LU R176, [R1+0x8] ;  /* 0x0000080001b07983 */ /* 0x000ee20000300800 */
[--C-:B--2---:R-:W-:Y:S01]  /*1d180*/  FFMA.FTZ R156, R241, UR4, -R142.reuse ;  /* 0x00000004f19c7c23 */ /* 0x104fe2000801088e */
[----:B------:R-:W-:Y:S07]  /*1d190*/  HMMA.16816.F32.BF16 R128, R144, R154, R128 ;  /* 0x0000009a9080723c */ /* 0x000fee0000041880 */
[----:B------:R-:W-:Y:S01]  /*1d1a0*/  MUFU.EX2 R241, R177 ;  /* 0x000000b100f17308 */ /* 0x000fe20000000800 */
[----:B------:R-:W2:Y:S01]  /*1d1b0*/  LDL.LU R163, [R1+0x88] ;  /* 0x0000880001a37983 */ /* 0x000ea20000300800 */
[--C-:B----4-:R-:W-:Y:S08]  /*1d1c0*/  FFMA.FTZ R157, R173, UR4, -R143.reuse ;  /* 0x00000004ad9d7c23 */ /* 0x110ff0000801088f */
[----:B------:R1:W4:Y:S01]  /*1d1d0*/  MUFU.EX2 R201, R156 ;  /* 0x0000009c00c97308 */ /* 0x0003220000000800 */
[----:B------:R-:W2:Y:S01]  /*1d1e0*/  LDL.LU R160, [R1+0x8c] ;  /* 0x00008c0001a07983 */ /* 0x000ea20000300800 */
[--C-:B------:R-:W-:Y:S01]  /*1d1f0*/  FFMA.FTZ R152, R252, UR4, -R143.reuse ;  /* 0x00000004fc987c23 */ /* 0x100fe2000801088f */
[----:B------:R-:W-:Y:S07]  /*1d200*/  MOV R173, R168 ;  /* 0x000000a800ad7202 */ /* 0x000fee0000000f00 */
[----:B------:R4:W-:Y:S01]  /*1d210*/  MUFU.EX2 R185, R157 ;  /* 0x0000009d00b97308 */ /* 0x0009e20000000800 */
[----:B------:R-:W-:Y:S01]  /*1d220*/  LDSM.16.MT88.4 R148, [R229+0xd000] ;  /* 0x00d00000e594783b */ /* 0x000fe20000004200 */
[--C-:B------:R-:W-:Y:S01]  /*1d230*/  FFMA.FTZ R168, R250, UR4, -R143.reuse ;  /* 0x00000004faa87c23 */ /* 0x100fe2000801088f */
[----:B------:R-:W-:Y:S07]  /*1d240*/  F2FP.BF16.F32.PACK_AB R144, R183, R187 ;  /* 0x000000bbb790723e */ /* 0x000fee00000010ff */
[----:B------:R4:W-:Y:S01]  /*1d250*/  MUFU.EX2 R203, R152 ;  /* 0x0000009800cb7308 */ /* 0x0009e20000000800 */
[----:B---3--:R-:W-:Y:S09]  /*1d260*/  F2FP.BF16.F32.PACK_AB R145, R182, R186 ;  /* 0x000000bab691723e */ /* 0x008ff200000010ff */
[----:B------:R-:W-:Y:S01]  /*1d270*/  MUFU.EX2 R250, R171 ;  /* 0x000000ab00fa7308 */ /* 0x000fe20000000800 */
[----:B------:R-:W-:Y:S01]  /*1d280*/  LDSM.16.MT88.4 R204, [R224+0x1800] ;  /* 0x00180000e0cc783b */ /* 0x000fe20000004200 */
[----:B-1----:R-:W-:Y:S01]  /*1d290*/  FFMA.FTZ R156, R172, UR4, -R143 ;  /* 0x00000004ac9c7c23 */ /* 0x002fe2000801088f */
[--C-:B------:R-:W-:Y:S01]  /*1d2a0*/  FFMA.FTZ R172, R239, UR4, -R142.reuse ;  /* 0x00000004efac7c23 */ /* 0x100fe2000801088e */
[----:B----4-:R-:W-:Y:S06]  /*1d2b0*/  F2FP.BF16.F32.PACK_AB R146, R201, R196 ;  /* 0x000000c4c992723e */ /* 0x010fec00000010ff */
[----:B------:R-:W-:Y:S01]  /*1d2c0*/  MUFU.EX2 R243, R168 ;  /* 0x000000a800f37308 */ /* 0x000fe20000000800 */
[--C-:B------:R-:W-:Y:S01]  /*1d2d0*/  FFMA.FTZ R157, R170, UR4, -R209.reuse ;  /* 0x00000004aa9d7c23 */ /* 0x100fe200080108d1 */
[----:B------:R-:W-:Y:S01]  /*1d2e0*/  FFMA.FTZ R170, R244, UR4, -R142 ;  /* 0x00000004f4aa7c23 */ /* 0x000fe2000801088e */
[--C-:B------:R-:W-:Y:S07]  /*1d2f0*/  FFMA.FTZ R142, R167, UR4, -R209.reuse ;  /* 0x00000004a78e7c23 */ /* 0x100fee00080108d1 */
[----:B------:R-:W1:Y:S01]  /*1d300*/  MUFU.EX2 R181, R156 ;  /* 0x0000009c00b57308 */ /* 0x000e620000000800 */
[--C-:B------:R-:W-:Y:S01]  /*1d310*/  FFMA.FTZ R152, R165, UR4, -R208.reuse ;  /* 0x00000004a5987c23 */ /* 0x100fe200080108d0 */
[--C-:B------:R-:W-:Y:S01]  /*1d320*/  FFMA.FTZ R165, R141, UR4, -R208.reuse ;  /* 0x000000048da57c23 */ /* 0x100fe200080108d0 */
[----:B------:R-:W-:Y:S01]  /*1d330*/  FFMA.FTZ R141, R166, UR4, -R209 ;  /* 0x00000004a68d7c23 */ /* 0x000fe200080108d1 */
[--C-:B------:R-:W-:Y:S01]  /*1d340*/  FFMA.FTZ R166, R140, UR4, -R208.reuse ;  /* 0x000000048ca67c23 */ /* 0x100fe200080108d0 */
[----:B------:R-:W-:Y:S05]  /*1d350*/  FFMA.FTZ R208, R138, UR4, -R208 ;  /* 0x000000048ad07c23 */ /* 0x000fea00080108d0 */
[----:B------:R3:W4:Y:S01]  /*1d360*/  MUFU.EX2 R184, R157 ;  /* 0x0000009d00b87308 */ /* 0x0007220000000800 */
[--C-:B------:R-:W-:Y:S09]  /*1d370*/  FFMA.FTZ R167, R251, UR4, -R143.reuse ;  /* 0x00000004fba77c23 */ /* 0x100ff2000801088f */
[----:B------:R4:W4:Y:S10]  /*1d380*/  MUFU.EX2 R216, R141 ;  /* 0x0000008d00d87308 */ /* 0x0009340000000800 */
[----:B------:R4:W-:Y:S01]  /*1d390*/  MUFU.EX2 R252, R142 ;  /* 0x0000008e00fc7308 */ /* 0x0009e20000000800 */
[----:B-1----:R-:W-:Y:S09]  /*1d3a0*/  F2FP.BF16.F32.PACK_AB R140, R181, R185 ;  /* 0x000000b9b58c723e */ /* 0x002ff200000010ff */
[----:B------:R-:W1:Y:S01]  /*1d3b0*/  MUFU.EX2 R251, R152 ;  /* 0x0000009800fb7308 */ /* 0x000e620000000800 */
[----:B---3--:R-:W3:Y:S09]  /*1d3c0*/  LDSM.16.MT88.4 R156, [R228+0xd000] ;  /* 0x00d00000e49c783b */ /* 0x008ef20000004200 */
[----:B------:R-:W-:Y:S01]  /*1d3d0*/  MUFU.EX2 R248, R172 ;  /* 0x000000ac00f87308 */ /* 0x000fe20000000800 */
[----:B----4-:R-:W-:Y:S02]  /*1d3e0*/  F2FP.BF16.F32.PACK_AB R141, R179, R184 ;  /* 0x000000b8b38d723e */ /* 0x010fe400000010ff */
[----:B------:R-:W-:Y:S07]  /*1d3f0*/  MOV R177, R216 ;  /* 0x000000d800b17202 */ /* 0x000fee0000000f00 */
[----:B------:R4:W4:Y:S01]  /*1d400*/  MUFU.EX2 R246, R170 ;  /* 0x000000aa00f67308 */ /* 0x0009220000000800 */
[----:B------:R-:W-:Y:S09]  /*1d410*/  F2FP.BF16.F32.PACK_AB R142, R203, R198 ;  /* 0x000000c6cb8e723e */ /* 0x000ff200000010ff */
[----:B------:R4:W-:Y:S01]  /*1d420*/  MUFU.EX2 R225, R208 ;  /* 0x000000d000e17308 */ /* 0x0009e20000000800 */
[----:B-1----:R-:W-:Y:S01]  /*1d430*/  F2FP.BF16.F32.PACK_AB R147, R251, R197 ;  /* 0x000000c5fb93723e */ /* 0x002fe200000010ff */
[----:B------:R-:W1:Y:S08]  /*1d440*/  LDSM.16.MT88.4 R152, [R2+0x1000] ;  /* 0x001000000298783b */ /* 0x000e700000004200 */
[----:B------:R-:W-:Y:S10]  /*1d450*/  MUFU.EX2 R244, R167 ;  /* 0x000000a700f47308 */ /* 0x000ff40000000800 */
[----:B------:R-:W-:Y:S01]  /*1d460*/  MUFU.EX2 R245, R165 ;  /* 0x000000a500f57308 */ /* 0x000fe20000000800 */
[----:B----4-:R-:W-:Y:S09]  /*1d470*/  MOV R170, R220 ;  /* 0x000000dc00aa7202 */ /* 0x010ff20000000f00 */
[----:B------:R-:W4:Y:S01]  /*1d480*/  MUFU.EX2 R247, R166 ;  /* 0x000000a600f77308 */ /* 0x000f220000000800 */
[----:B------:R-:W-:Y:S01]  /*1d490*/  F2FP.BF16.F32.PACK_AB R208, R249, R246 ;  /* 0x000000f6f9d0723e */ /* 0x000fe200000010ff */
[----:B------:R-:W-:Y:S01]  /*1d4a0*/  FFMA.FTZ R164, R164, UR4, -R143 ;  /* 0x00000004a4a47c23 */ /* 0x000fe2000801088f */
[----:B------:R-:W-:Y:S01]  /*1d4b0*/  F2FP.BF16.F32.PACK_AB R143, R216, R252 ;  /* 0x000000fcd88f723e */ /* 0x000fe200000010ff */
[--C-:B------:R-:W-:Y:S01]  /*1d4c0*/  FFMA.FTZ R139, R188, UR4, -R209.reuse ;  /* 0x00000004bc8b7c23 */ /* 0x100fe200080108d1 */
[----:B------:R-:W-:Y:S05]  /*1d4d0*/  MOV R188, R161 ;  /* 0x000000a100bc7202 */ /* 0x000fea0000000f00 */
[----:B------:R-:W1:Y:S01]  /*1d4e0*/  MUFU.EX2 R242, R164 ;  /* 0x000000a400f27308 */ /* 0x000e620000000800 */
[-C--:B---3--:R-:W-:Y:S09]  /*1d4f0*/  HMMA.16816.F32.BF16 R4, R140, R156.reuse, R4 ;  /* 0x0000009c8c04723c */ /* 0x088ff20000041804 */
[----:B------:R-:W-:Y:S01]  /*1d500*/  MUFU.EX2 R239, R139 ;  /* 0x0000008b00ef7308 */ /* 0x000fe20000000800 */
[--C-:B------:R-:W-:Y:S01]  /*1d510*/  FFMA.FTZ R138, R176, UR4, -R209.reuse ;  /* 0x00000004b08a7c23 */ /* 0x100fe200080108d1 */
[--C-:B------:R-:W-:Y:S01]  /*1d520*/  FFMA.FTZ R176, R175, UR4, -R209.reuse ;  /* 0x00000004afb07c23 */ /* 0x100fe200080108d1 */
[----:B------:R-:W-:Y:S01]  /*1d530*/  FFMA.FTZ R209, R174, UR4, -R209 ;  /* 0x00000004aed17c23 */ /* 0x000fe200080108d1 */
[C---:B------:R-:W-:Y:S01]  /*1d540*/  HMMA.16816.F32.BF16 R8, R144.reuse, R156, R8 ;  /* 0x0000009c9008723c */ /* 0x040fe20000041808 */
[----:B------:R-:W3:Y:S05]  /*1d550*/  LDL.LU R175, [R1+0x50] ;  /* 0x0000500001af7983 */ /* 0x000eea0000300800 */
[----:B------:R-:W1:Y:S01]  /*1d560*/  MUFU.EX2 R240, R138 ;  /* 0x0000008a00f07308 */ /* 0x000e620000000800 */
[----:B--2---:R-:W-:Y:S01]  /*1d570*/  FFMA.FTZ R133, R133, R163, R173 ;  /* 0x000000a385857223 */ /* 0x004fe200000100ad */
[----:B------:R-:W3:Y:S01]  /*1d580*/  LDL.LU R174, [R1+0x90] ;  /* 0x0000900001ae7983 */ /* 0x000ee20000300800 */
[----:B------:R-:W-:Y:S01]  /*1d590*/  FFMA.FTZ R132, R132, R160, R162 ;  /* 0x000000a084847223 */ /* 0x000fe200000100a2 */
[----:B------:R-:W-:Y:S01]  /*1d5a0*/  MOV R195, R188 ;  /* 0x000000bc00c37202 */ /* 0x000fe20000000f00 */
[-C--:B------:R-:W-:Y:S01]  /*1d5b0*/  HMMA.16816.F32.BF16 R12, R144, R158.reuse, R12 ;  /* 0x0000009e900c723c */ /* 0x080fe2000004180c */
[----:B------:R-:W2:Y:S04]  /*1d5c0*/  LDL.LU R173, [R1+0x94] ;  /* 0x0000940001ad7983 */ /* 0x000ea80000300800 */
[----:B------:R4:W-:Y:S01]  /*1d5d0*/  MUFU.EX2 R227, R176 ;  /* 0x000000b000e37308 */ /* 0x0009e20000000800 */
[----:B------:R-:W-:Y:S01]  /*1d5e0*/  FADD.FTZ R133, R136, R133 ;  /* 0x0000008588857221 */ /* 0x000fe20000010000 */
[----:B------:R-:W-:Y:S01]  /*1d5f0*/  FADD.FTZ R132, R134, R132 ;  /* 0x0000008486847221 */ /* 0x000fe20000010000 */
[----:B------:R-:W1:Y:S07]  /*1d600*/  LDSM.16.MT88.4 R160, [R224+0x1000] ;  /* 0x00100000e0a0783b */ /* 0x000e6e0000004200 */
[----:B------:R4:W1:Y:S01]  /*1d610*/  MUFU.EX2 R226, R209 ;  /* 0x000000d100e27308 */ /* 0x0008620000000800 */
[C---:B------:R-:W-:Y:S01]  /*1d620*/  HMMA.16816.F32.BF16 R16, R140.reuse, R158, R16 ;  /* 0x0000009e8c10723c */ /* 0x040fe20000041810 */
[----:B------:R-:W1:Y:S07]  /*1d630*/  LDSM.16.MT88.4 R156, [R228+0xf000] ;  /* 0x00f00000e49c783b */ /* 0x000e6e0000004200 */
[-C--:B------:R-:W-:Y:S03]  /*1d640*/  HMMA.16816.F32.BF16 R20, R140, R148.reuse, R20 ;  /* 0x000000948c14723c */ /* 0x080fe60000041814 */
[----:B----4-:R-:W-:Y:S01]  /*1d650*/  MOV R176, R217 ;  /* 0x000000d900b07202 */ /* 0x010fe20000000f00 */
[----:B------:R-:W-:Y:S01]  /*1d660*/  LDSM.16.MT88.4 R188, [R2+0x1800] ;  /* 0x0018000002bc783b */ /* 0x000fe20000004200 */
[----:B------:R-:W-:Y:S03]  /*1d670*/  F2FP.BF16.F32.PACK_AB R209, R247, R245 ;  /* 0x000000f5f7d1723e */ /* 0x000fe600000010ff */
        /* <DEDUP_REMOVED lines=22> */
[C---:B------:R-:W-:Y:S08]  /*1d7e0*/  HMMA.16816.F32.BF16 R96, R140.reuse, R150, R96 ;  /* 0x000000968c60723c */ /* 0x040ff00000041860 */
[-C--:B-1----:R-:W-:Y:S08]  /*1d7f0*/  HMMA.16816.F32.BF16 R100, R140, R152.reuse, R100 ;  /* 0x000000988c64723c */ /* 0x082ff00000041864 */
[C---:B------:R-:W-:Y:S04]  /*1d800*/  HMMA.16816.F32.BF16 R104, R144.reuse, R152, R104 ;  /* 0x000000989068723c */ /* 0x040fe80000041868 */
[----:B------:R-:W-:Y:S02]  /*1d810*/  MOV R153, R222 ;  /* 0x000000de00997202 */ /* 0x000fe40000000f00 */
[----:B------:R-:W-:Y:S02]  /*1d820*/  MOV R152, R221 ;  /* 0x000000dd00987202 */ /* 0x000fe40000000f00 */
[-C--:B------:R-:W-:Y:S01]  /*1d830*/  HMMA.16816.F32.BF16 R108, R144, R154.reuse, R108 ;  /* 0x0000009a906c723c */ /* 0x080fe2000004186c */
[----:B------:R1:W-:Y:S07]  /*1d840*/  LDSM.16.MT88.4 R220, [R2+0x3800] ;  /* 0x0038000002dc783b */ /* 0x0003ee0000004200 */
[C---:B------:R-:W-:Y:S08]  /*1d850*/  HMMA.16816.F32.BF16 R112, R140.reuse, R154, R112 ;  /* 0x0000009a8c70723c */ /* 0x040ff00000041870 */
[-C--:B------:R-:W-:Y:S08]  /*1d860*/  HMMA.16816.F32.BF16 R116, R140, R160.reuse, R116 ;  /* 0x000000a08c74723c */ /* 0x080ff00000041874 */
[C---:B------:R-:W-:Y:S04]  /*1d870*/  HMMA.16816.F32.BF16 R120, R144.reuse, R160, R120 ;  /* 0x000000a09078723c */ /* 0x040fe80000041878 */
[----:B-1----:R-:W-:Y:S02]  /*1d880*/  MOV R2, R210 ;  /* 0x000000d200027202 */ /* 0x002fe40000000f00 */
[----:B------:R-:W-:Y:S02]  /*1d890*/  F2FP.BF16.F32.PACK_AB R210, R250, R248 ;  /* 0x000000f8fad2723e */ /* 0x000fe400000010ff */
[-C--:B------:R-:W-:Y:S08]  /*1d8a0*/  HMMA.16816.F32.BF16 R124, R144, R162.reuse, R124 ;  /* 0x000000a2907c723c */ /* 0x080ff0000004187c */
[----:B------:R-:W-:Y:S04]  /*1d8b0*/  HMMA.16816.F32.BF16 R128, R140, R162, R128 ;  /* 0x000000a28c80723c */ /* 0x000fe80000041880 */
[----:B------:R-:W-:Y:S02]  /*1d8c0*/  F2FP.BF16.F32.PACK_AB R140, R244, R242 ;  /* 0x000000f2f48c723e */ /* 0x000fe400000010ff */
[----:B------:R-:W-:Y:S02]  /*1d8d0*/  F2FP.BF16.F32.PACK_AB R141, R240, R239 ;  /* 0x000000eff08d723e */ /* 0x000fe400000010ff */
[----:B------:R-:W-:Y:S02]  /*1d8e0*/  F2FP.BF16.F32.PACK_AB R142, R241, R243 ;  /* 0x000000f3f18e723e */ /* 0x000fe400000010ff */
[----:B------:R-:W-:Y:S07]  /*1d8f0*/  F2FP.BF16.F32.PACK_AB R143, R226, R227 ;  /* 0x000000e3e28f723e */ /* 0x000fee00000010ff */
[-C--:B------:R-:W-:Y:S03]  /*1d900*/  HMMA.16816.F32.BF16 R148, R140, R156.reuse, R4 ;  /* 0x0000009c8c94723c */ /* 0x080fe60000041804 */
[----:B------:R-:W-:Y:S02]  /*1d910*/  MOV R7, R211 ;  /* 0x000000d300077202 */ /* 0x000fe40000000f00 */
[----:B------:R-:W-:Y:S01]  /*1d920*/  MOV R6, R169 ;  /* 0x000000a900067202 */ /* 0x000fe20000000f00 */
[----:B---3--:R-:W-:Y:S01]  /*1d930*/  FFMA.FTZ R3, R3, R174, R175 ;  /* 0x000000ae03037223 */ /* 0x008fe200000100af */
[----:B--2---:R-:W-:Y:S03]  /*1d940*/  FFMA.FTZ R0, R0, R173, R135 ;  /* 0x000000ad00007223 */ /* 0x004fe60000010087 */
[----:B------:R-:W-:Y:S01]  /*1d950*/  FADD.FTZ R139, R137, R3 ;  /* 0x00000003898b7221 */ /* 0x000fe20000010000 */
[----:B------:R-:W2:Y:S01]  /*1d960*/  LDL.LU R135, [R1+0xc8] ;  /* 0x0000c80001877983 */ /* 0x000ea20000300800 */
[----:B------:R-:W-:Y:S01]  /*1d970*/  FADD.FTZ R3, R233, R133 ;  /* 0x00000085e9037221 */ /* 0x000fe20000010000 */
[----:B------:R-:W-:Y:S01]  /*1d980*/  FADD.FTZ R138, R238, R0 ;  /* 0x00000000ee8a7221 */ /* 0x000fe20000010000 */
[----:B------:R-:W-:Y:S01]  /*1d990*/  FADD.FTZ R0, R232, R132 ;  /* 0x00000084e8007221 */ /* 0x000fe20000010000 */
[----:B------:R-:W3:Y:S01]  /*1d9a0*/  LDL.LU R136, [R1+0xc4] ;  /* 0x0000c40001887983 */ /* 0x000ee20000300800 */
[----:B------:R-:W-:Y:S01]  /*1d9b0*/  FADD.FTZ R139, R230, R139 ;  /* 0x0000008be68b7221 */ /* 0x000fe20000010000 */
[----:B------:R-:W1:Y:S01]  /*1d9c0*/  MUFU.EX2 R133, R178 ;  /* 0x000000b200857308 */ /* 0x000e620000000800 */
[----:B------:R-:W-:Y:S01]  /*1d9d0*/  FADD.FTZ R132, R236, R3 ;  /* 0x00000003ec847221 */ /* 0x000fe20000010000 */
[----:B------:R-:W4:Y:S01]  /*1d9e0*/  LDL.LU R134, [R1+0xc0] ;  /* 0x0000c00001867983 */ /* 0x000f220000300800 */
[----:B------:R-:W-:Y:S01]  /*1d9f0*/  MOV R3, R219 ;  /* 0x000000db00037202 */ /* 0x000fe20000000f00 */
[----:B------:R-:W-:Y:S01]  /*1da00*/  FADD.FTZ R138, R237, R138 ;  /* 0x0000008aed8a7221 */ /* 0x000fe20000010000 */
[----:B------:R-:W-:Y:S01]  /*1da10*/  FADD.FTZ R0, R235, R0 ;  /* 0x00000000eb007221 */ /* 0x000fe20000010000 */
[----:B------:R-:W4:Y:S01]  /*1da20*/  LDL.LU R137, [R1+0xbc] ;  /* 0x0000bc0001897983 */ /* 0x000f220000300800 */
[----:B------:R-:W-:Y:S03]  /*1da30*/  MOV R237, 0x40 ;  /* 0x0000004000ed7802 */ /* 0x000fe60000000f00 */
[----:B------:R2:W5:Y:S04]  /*1da40*/  LDL.LU R238, [R1+0xb8] ;  /* 0x0000b80001ee7983 */ /* 0x0005680000300800 */
[----:B------:R2:W5:Y:S01]  /*1da50*/  LDL.LU R233, [R1+0xb4] ;  /* 0x0000b40001e97983 */ /* 0x0005620000300800 */
[----:B-1----:R-:W-:Y:S02]  /*1da60*/  F2FP.BF16.F32.PACK_AB R211, R225, R133 ;  /* 0x00000085e1d3723e */ /* 0x002fe400000010ff */
[----:B------:R-:W-:Y:S01]  /*1da70*/  MOV R178, R218 ;  /* 0x000000da00b27202 */ /* 0x000fe20000000f00 */
[----:B------:R1:W5:Y:S04]  /*1da80*/  LDL.LU R232, [R1+0xb0] ;  /* 0x0000b00001e87983 */ /* 0x0003680000300800 */
[C---:B------:R-:W-:Y:S01]  /*1da90*/  HMMA.16816.F32.BF16 R144, R208.reuse, R156, R8 ;  /* 0x0000009cd090723c */ /* 0x040fe20000041808 */
[----:B------:R1:W5:Y:S03]  /*1daa0*/  LDL.LU R230, [R1+0xac] ;  /* 0x0000ac0001e67983 */ /* 0x0003660000300800 */
[----:B------:R-:W-:Y:S01]  /*1dab0*/  MOV R10, R152 ;  /* 0x00000098000a7202 */ /* 0x000fe20000000f00 */
[----:B------:R-:W1:Y:S01]  /*1dac0*/  LDSM.16.MT88.4 R172, [R229+0xd800] ;  /* 0x00d80000e5ac783b */ /* 0x000e620000004200 */
[----:B------:R-:W-:Y:S02]  /*1dad0*/  MOV R8, R153 ;  /* 0x0000009900087202 */ /* 0x000fe40000000f00 */
[-C--:B------:R-:W-:Y:S03]  /*1dae0*/  HMMA.16816.F32.BF16 R152, R208, R158.reuse, R12 ;  /* 0x0000009ed098723c */ /* 0x080fe6000004180c */
[----:B------:R-:W-:Y:S02]  /*1daf0*/  MOV R9, R170 ;  /* 0x000000aa00097202 */ /* 0x000fe40000000f00 */
[----:B------:R-:W1:Y:S01]  /*1db00*/  LDSM.16.MT88.4 R216, [R229+0xf800] ;  /* 0x00f80000e5d8783b */ /* 0x000e620000004200 */
[----:B------:R-:W-:Y:S02]  /*1db10*/  MOV R15, R177 ;  /* 0x000000b1000f7202 */ /* 0x000fe40000000f00 */
[C---:B------:R-:W-:Y:S04]  /*1db20*/  HMMA.16816.F32.BF16 R156, R140.reuse, R158, R16 ;  /* 0x0000009e8c9c723c */ /* 0x040fe80000041810 */
[----:B------:R-:W-:Y:S01]  /*1db30*/  MOV R14, R203 ;  /* 0x000000cb000e7202 */ /* 0x000fe20000000f00 */
[----:B------:R-:W1:Y:S01]  /*1db40*/  S2R R236, SR_TID.X ;  /* 0x0000000000ec7919 */ /* 0x000e620000002100 */
[----:B------:R-:W-:Y:S02]  /*1db50*/  MOV R17, R179 ;  /* 0x000000b300117202 */ /* 0x000fe40000000f00 */
[----:B------:R-:W-:Y:S01]  /*1db60*/  MOV R12, R198 ;  /* 0x000000c6000c7202 */ /* 0x000fe20000000f00 */
[----:B------:R-:W1:Y:S01]  /*1db70*/  S2R R235, SR_TID.X ;  /* 0x0000000000eb7919 */ /* 0x000e620000002100 */
[----:B------:R-:W-:Y:S02]  /*1db80*/  MOV R18, R196 ;  /* 0x000000c400127202 */ /* 0x000fe40000000f00 */
[----:B------:R-:W-:Y:S02]  /*1db90*/  MOV R13, R201 ;  /* 0x000000c9000d7202 */ /* 0x000fe40000000f00 */
[----:B------:R-:W-:Y:S02]  /*1dba0*/  MOV R16, R181 ;  /* 0x000000b500107202 */ /* 0x000fe40000000f00 */
[----:B------:R-:W-:Y:S02]  /*1dbb0*/  MOV R19, R197 ;  /* 0x000000c500137202 */ /* 0x000fe40000000f00 */
[----:B------:R-:W-:Y:S01]  /*1dbc0*/  MOV R11, R178 ;  /* 0x000000b2000b7202 */ /* 0x000fe20000000f00 */
[-C--:B-1----:R-:W-:Y:S03]  /*1dbd0*/  HMMA.16816.F32.BF16 R160, R140, R172.reuse, R20 ;  /* 0x000000ac8ca0723c */ /* 0x082fe60000041814 */
        /* <DEDUP_REMOVED lines=9> */
[----:B------:R-:W1:Y:S01]  /*1dc70*/  LDSM.16.MT88.4 R4, [R224+0x3800] ;  /* 0x00380000e004783b */ /* 0x000e620000004200 */
        /* <DEDUP_REMOVED lines=15> */
[----:B------:R-:W-:Y:S01]  /*1dd70*/  MOV R3, R195 ;  /* 0x000000c300037202 */ /* 0x000fe20000000f00 */
[----:B------:R-:W-:Y:S01]  /*1dd80*/  FADD.FTZ R2, R2, R132 ;  /* 0x0000008402027221 */ /* 0x000fe20000010000 */
[----:B------:R-:W-:Y:S02]  /*1dd90*/  MOV R33, R200 ;  /* 0x000000c800217202 */ /* 0x000fe40000000f00 */
[-C--:B------:R-:W-:Y:S03]  /*1dda0*/  HMMA.16816.F32.BF16 R192, R140, R204.reuse, R52 ;  /* 0x000000cc8cc0723c */ /* 0x080fe60000041834 */
[----:B------:R-:W-:Y:S01]  /*1ddb0*/  MOV R38, R39 ;  /* 0x0000002700267202 */ /* 0x000fe20000000f00 */
[----:B------:R-:W-:Y:S01]  /*1ddc0*/  FADD.FTZ R3, R3, R139 ;  /* 0x0000008b03037221 */ /* 0x000fe20000010000 */
[----:B------:R-:W-:Y:S02]  /*1ddd0*/  MOV R39, R32 ;  /* 0x0000002000277202 */ /* 0x000fe40000000f00 */
[----:B------:R-:W-:Y:S01]  /*1dde0*/  MOV R32, R33 ;  /* 0x0000002100207202 */ /* 0x000fe20000000f00 */
[C---:B------:R-:W-:Y:S04]  /*1ddf0*/  HMMA.16816.F32.BF16 R196, R208.reuse, R204, R56 ;  /* 0x000000ccd0c4723c */ /* 0x040fe80000041838 */
[----:B------:R-:W-:Y:S01]  /*1de00*/  MOV R33, R34 ;  /* 0x0000002200217202 */ /* 0x000fe20000000f00 */
[----:B------:R-:W-:Y:S01]  /*1de10*/  FADD.FTZ R3, R39, R3 ;  /* 0x0000000327037221 */ /* 0x000fe20000010000 */
[----:B------:R-:W-:Y:S01]  /*1de20*/  MOV R34, R35 ;  /* 0x0000002300227202 */ /* 0x000fe20000000f00 */
[----:B------:R-:W-:Y:S01]  /*1de30*/  FADD.FTZ R0, R38, R0 ;  /* 0x0000000026007221 */ /* 0x000fe20000010000 */
[-C--:B------:R-:W-:Y:S03]  /*1de40*/  HMMA.16816.F32.BF16 R200, R208, R206.reuse, R60 ;  /* 0x000000ced0c8723c */ /* 0x080fe6000004183c */
[----:B------:R-:W-:Y:S01]  /*1de50*/  FADD.FTZ R2, R33, R2 ;  /* 0x0000000221027221 */ /* 0x000fe20000010000 */
[----:B------:R-:W-:Y:S01]  /*1de60*/  FADD.FTZ R0, R34, R0 ;  /* 0x0000000022007221 */ /* 0x000fe20000010000 */
[----:B------:R-:W-:Y:S01]  /*1de70*/  MOV R35, R28 ;  /* 0x0000001c00237202 */ /* 0x000fe20000000f00 */
[----:B------:R-:W-:Y:S01]  /*1de80*/  FADD.FTZ R11, R11, R3 ;  /* 0x000000030b0b7221 */ /* 0x000fe20000010000 */
[----:B------:R-:W-:Y:S01]  /*1de90*/  MOV R28, R29 ;  /* 0x0000001d001c7202 */ /* 0x000fe20000000f00 */
[C---:B------:R-:W-:Y:S04]  /*1dea0*/  HMMA.16816.F32.BF16 R204, R140.reuse, R206, R64 ;  /* 0x000000ce8ccc723c */ /* 0x040fe80000041840 */
[----:B------:R-:W-:Y:S01]  /*1deb0*/  FADD.FTZ R2, R28, R2 ;  /* 0x000000021c027221 */ /* 0x000fe20000010000 */
[----:B------:R-:W-:Y:S02]  /*1dec0*/  MOV R29, R30 ;  /* 0x0000001e001d7202 */ /* 0x000fe40000000f00 */
[----:B------:R-:W-:Y:S01]  /*1ded0*/  MOV R30, R8 ;  /* 0x00000008001e7202 */ /* 0x000fe20000000f00 */
[-C--:B------:R-:W-:Y:S03]  /*1dee0*/  HMMA.16816.F32.BF16 R68, R140, R212.reuse, R68 ;  /* 0x000000d48c44723c */ /* 0x080fe60000041844 */
[----:B------:R-:W-:Y:S01]  /*1def0*/  FADD.FTZ R9, R9, R2 ;  /* 0x0000000209097221 */ /* 0x000fe20000010000 */
[----:B------:R-:W-:Y:S01]  /*1df00*/  FADD.FTZ R0, R29, R0 ;  /* 0x000000001d007221 */ /* 0x000fe20000010000 */
[----:B------:R-:W-:Y:S01]  /*1df10*/  FADD.FTZ R8, R234, R138 ;  /* 0x0000008aea087221 */ /* 0x000fe20000010000 */
[----:B------:R-:W-:Y:S01]  /*1df20*/  FADD.FTZ R11, R30, R11 ;  /* 0x0000000b1e0b7221 */ /* 0x000fe20000010000 */
[----:B------:R-:W1:Y:S01]  /*1df30*/  S2R R234, SR_TID.X ;  /* 0x0000000000ea7919 */ /* 0x000e620000002100 */
[C---:B------:R-:W-:Y:S04]  /*1df40*/  HMMA.16816.F32.BF16 R72, R208.reuse, R212, R72 ;  /* 0x000000d4d048723c */ /* 0x040fe80000041848 */
[----:B------:R-:W-:Y:S01]  /*1df50*/  FADD.FTZ R8, R32, R8 ;  /* 0x0000000820087221 */ /* 0x000fe20000010000 */
[----:B------:R-:W-:Y:S02]  /*1df60*/  SHF.L.U32 R236, R236, 0x6, RZ ;  /* 0x00000006ecec7819 */ /* 0x000fe400000006ff */
[----:B------:R-:W-:Y:S01]  /*1df70*/  SHF.L.U32 R235, R235, 0x6, RZ ;  /* 0x00000006ebeb7819 */ /* 0x000fe200000006ff */
[-C--:B------:R-:W-:Y:S03]  /*1df80*/  HMMA.16816.F32.BF16 R76, R208, R214.reuse, R76 ;  /* 0x000000d6d04c723c */ /* 0x080fe6000004184c */
[----:B------:R-:W-:Y:S01]  /*1df90*/  FADD.FTZ R3, R35, R8 ;  /* 0x0000000823037221 */ /* 0x000fe20000010000 */
[----:B------:R-:W-:Y:S01]  /*1dfa0*/  FADD.FTZ R8, R31, R0 ;  /* 0x000000001f087221 */ /* 0x000fe20000010000 */
[----:B------:R-:W-:Y:S01]  /*1dfb0*/  FADD.FTZ R0, R26, R9 ;  /* 0x000000091a007221 */ /* 0x000fe20000010000 */
[----:B------:R-:W-:Y:S01]  /*1dfc0*/  LOP3.LUT R236, R236, 0x400, RZ, 0xc0, !PT ;  /* 0x00000400ecec7812 */ /* 0x000fe200078ec0ff */
        /* <DEDUP_REMOVED lines=20> */
[----:B------:R-:W-:Y:S02]  /*1e110*/  FADD.FTZ R0, R251, R0 ;  /* 0x00000000fb007221 */ /* 0x000fe40000010000 */
[----:B------:R-:W-:Y:S01]  /*1e120*/  FADD.FTZ R2, R249, R2 ;  /* 0x00000002f9027221 */ /* 0x000fe20000010000 */
[C---:B------:R-:W-:Y:S04]  /*1e130*/  HMMA.16816.F32.BF16 R96, R140.reuse, R218, R96 ;  /* 0x000000da8c60723c */ /* 0x040fe80000041860 */
[----:B------:R-:W-:Y:S01]  /*1e140*/  FADD.FTZ R3, R14, R3 ;  /* 0x000000030e037221 */ /* 0x000fe20000010000 */
[----:B------:R-:W-:Y:S03]  /*1e150*/  FADD.FTZ R0, R245, R0 ;  /* 0x00000000f5007221 */ /* 0x000fe60000010000 */
[-C--:B------:R-:W-:Y:S03]  /*1e160*/  HMMA.16816.F32.BF16 R100, R140, R220.reuse, R100 ;  /* 0x000000dc8c64723c */ /* 0x080fe60000041864 */
[----:B------:R-:W-:Y:S01]  /*1e170*/  FADD.FTZ R0, R247, R0 ;  /* 0x00000000f7007221 */ /* 0x000fe20000010000 */
[----:B------:R-:W-:Y:S04]  /*1e180*/  FADD.FTZ R8, R242, R3 ;  /* 0x00000003f2087221 */ /* 0x000fe80000010000 */
[C---:B------:R-:W-:Y:S04]  /*1e190*/  HMMA.16816.F32.BF16 R104, R208.reuse, R220, R104 ;  /* 0x000000dcd068723c */ /* 0x040fe80000041868 */
[----:B------:R-:W-:Y:S04]  /*1e1a0*/  FADD.FTZ R8, R244, R8 ;  /* 0x00000008f4087221 */ /* 0x000fe80000010000 */
[-C--:B------:R-:W-:Y:S08]  /*1e1b0*/  HMMA.16816.F32.BF16 R108, R208, R222.reuse, R108 ;  /* 0x000000ded06c723c */ /* 0x080ff0000004186c */
[C---:B------:R-:W-:Y:S08]  /*1e1c0*/  HMMA.16816.F32.BF16 R112, R140.reuse, R222, R112 ;  /* 0x000000de8c70723c */ /* 0x040ff00000041870 */
        /* <DEDUP_REMOVED lines=13> */
[----:B------:R1:W-:Y:S03]  /*1e2a0*/  STL [R1+0x88], R4 ;  /* 0x0000880401007387 */ /* 0x0003e60000100800 */
[----:B------:R-:W-:Y:S01]  /*1e2b0*/  FADD.FTZ R3, R225, R3 ;  /* 0x00000003e1037221 */ /* 0x000fe20000010000 */
[----:B------:R-:W-:Y:S01]  /*1e2c0*/  FADD.FTZ R0, R226, R0 ;  /* 0x00000000e2007221 */ /* 0x000fe20000010000 */
[----:B--2---:R-:W-:Y:S03]  /*1e2d0*/  MOV R143, R135 ;  /* 0x00000087008f7202 */ /* 0x004fe60000000f00 */
[----:B------:R1:W-:Y:S01]  /*1e2e0*/  STL [R1+0x8c], R3 ;  /* 0x00008c0301007387 */ /* 0x0003e20000100800 */
[----:B---3--:R-:W-:Y:S03]  /*1e2f0*/  MOV R142, R136 ;  /* 0x00000088008e7202 */ /* 0x008fe60000000f00 */
[----:B------:R1:W-:Y:S01]  /*1e300*/  STL [R1+0x90], R2 ;  /* 0x0000900201007387 */ /* 0x0003e20000100800 */
[----:B----4-:R-:W-:Y:S03]  /*1e310*/  MOV R133, R134 ;  /* 0x0000008600857202 */ /* 0x010fe60000000f00 */
[----:B------:R1:W-:Y:S01]  /*1e320*/  STL [R1+0x94], R0 ;  /* 0x0000940001007387 */ /* 0x0003e20000100800 */
[----:B------:R-:W-:Y:S01]  /*1e330*/  MOV R132, R137 ;  /* 0x0000008900847202 */ /* 0x000fe20000000f00 */
[----:B------:R-:W-:Y:S06]  /*1e340*/  BRA.U UP0, `(.L_x_543) ;  /* 0xffffffb500307547 */ /* 0x000fec000b83ffff */
.L_x_542:
[----:B-12---:R-:W2:Y:S01]  /*1e350*/  LDL.LU R3, [R1+0x90] ;  /* 0x0000900001037983 */ /* 0x006ea20000300800 */
        /* <DEDUP_REMOVED lines=39> */
[----:B------:R-:W3:Y:S01]  /*1e5d0*/  SHFL.BFLY PT, R133, R2, 0x1, 0x1f ;  /* 0x0c201f0002857f89 */ /* 0x000ee200000e0000 */
[----:B----4-:R-:W-:-:S03]  /*1e5e0*/  FADD.FTZ R4, R4, R7 ;  /* 0x0000000704047221 */ /* 0x010fc60000010000 */
[----:B------:R-:W4:Y:S04]  /*1e5f0*/  SHFL.BFLY PT, R138, R0, 0x1, 0x1f ;  /* 0x0c201f00008a7f89 */ /* 0x000f2800000e0000 */
[----:B------:R-:W1:Y:S01]  /*1e600*/  SHFL.BFLY PT, R132, R4, 0x1, 0x1f ;  /* 0x0c201f0004847f89 */ /* 0x000e6200000e0000 */
[----:B--2---:R-:W-:Y:S01]  /*1e610*/  FADD.FTZ R3, R3, R6 ;  /* 0x0000000603037221 */ /* 0x004fe20000010000 */
[----:B---3--:R-:W-:-:S04]  /*1e620*/  FADD.FTZ R133, R2, R133 ;  /* 0x0000008502857221 */ /* 0x008fc80000010000 */
[----:B------:R-:W2:Y:S01]  /*1e630*/  SHFL.BFLY PT, R139, R3, 0x1, 0x1f ;  /* 0x0c201f00038b7f89 */ /* 0x000ea200000e0000 */
[----:B------:R-:W3:Y:S01]  /*1e640*/  MUFU.RCP R2, R133 ;  /* 0x0000008500027308 */ /* 0x000ee20000001000 */
[----:B----4-:R-:W-:Y:S01]  /*1e650*/  FADD.FTZ R138, R0, R138 ;  /* 0x0000008a008a7221 */ /* 0x010fe20000010000 */
[----:B------:R-:W-:Y:S02]  /*1e660*/  SHF.L.U32 R0, R234, 0x4, RZ ;  /* 0x00000004ea007819 */ /* 0x000fe400000006ff */
[----:B------:R-:W-:Y:S01]  /*1e670*/  FSETP.NE.FTZ.AND P4, PT, R133, RZ, PT ;  /* 0x000000ff8500720b */ /* 0x000fe20003f95000 */
[----:B-1----:R-:W-:Y:S01]  /*1e680*/  FADD.FTZ R132, R4, R132 ;  /* 0x0000008404847221 */ /* 0x002fe20000010000 */
[----:B------:R-:W-:Y:S02]  /*1e690*/  LOP3.LUT R0, R0, 0x1c0, RZ, 0xc0, !PT ;  /* 0x000001c000007812 */ /* 0x000fe400078ec0ff */
[----:B------:R-:W1:Y:S01]  /*1e6a0*/  MUFU.RCP R6, R138 ;  /* 0x0000008a00067308 */ /* 0x000e620000001000 */
[----:B------:R-:W-:-:S02]  /*1e6b0*/  FSETP.NE.FTZ.AND P3, PT, R138, RZ, PT ;  /* 0x000000ff8a00720b */ /* 0x000fc40003f75000 */
[----:B------:R-:W-:Y:S02]  /*1e6c0*/  LOP3.LUT R5, R0, 0x38, R5, 0xf8, !PT ;  /* 0x0000003800057812 */ /* 0x000fe400078ef805 */
[----:B------:R-:W-:Y:S02]  /*1e6d0*/  FSETP.NE.FTZ.AND P2, PT, R132, RZ, PT ;  /* 0x000000ff8400720b */ /* 0x000fe40003f55000 */
[----:B------:R-:W-:Y:S02]  /*1e6e0*/  LOP3.LUT R5, R233, R5, RZ, 0xfc, !PT ;  /* 0x00000005e9057212 */ /* 0x000fe400078efcff */
[----:B---3--:R-:W-:Y:S02]  /*1e6f0*/  FSEL R0, R2, 1, P4 ;  /* 0x3f80000002007808 */ /* 0x008fe40002000000 */
[----:B------:R-:W3:Y:S01]  /*1e700*/  MUFU.RCP R2, R132 ;  /* 0x0000008400027308 */ /* 0x000ee20000001000 */
[----:B--2---:R-:W-:Y:S01]  /*1e710*/  FADD.FTZ R139, R3, R139 ;  /* 0x0000008b038b7221 */ /* 0x004fe20000010000 */
[----:B------:R-:W-:Y:S01]  /*1e720*/  LEA R5, R5, UR6, 0x1 ;  /* 0x0000000605057c11 */ /* 0x000fe2000f8e08ff */
[C---:B------:R-:W-:Y:S01]  /*1e730*/  FMUL.FTZ R148, R0.reuse, R148 ;  /* 0x0000009400947220 */ /* 0x040fe20000410000 */
[C---:B------:R-:W-:Y:S01]  /*1e740*/  FMUL.FTZ R156, R0.reuse, R156 ;  /* 0x0000009c009c7220 */ /* 0x040fe20000410000 */
[----:B------:R-:W-:Y:S01]  /*1e750*/  FMUL.FTZ R157, R0, R157 ;  /* 0x0000009d009d7220 */ /* 0x000fe20000410000 */
        /* <DEDUP_REMOVED lines=31> */
[----:B------:R-:W1:Y:S01]  /*1e950*/  MUFU.RCP R0, R139 ;  /* 0x0000008b00007308 */ /* 0x000e620000001000 */
[----:B------:R-:W-:Y:S01]  /*1e960*/  F2FP.BF16.F32.PACK_AB R56, R56, R68 ;  /* 0x000000443838723e */ /* 0x000fe200000010ff */
[C---:B------:R-:W-:Y:S01]  /*1e970*/  FMUL.FTZ R150, R3.reuse, R150 ;  /* 0x0000009603967220 */ /* 0x040fe20000410000 */
[----:B------:R-:W-:Y:S01]  /*1e980*/  MOV R68, 0x20 ;  /* 0x0000002000447802 */ /* 0x000fe20000000f00 */
[----:B------:R-:W-:Y:S01]  /*1e990*/  FMUL.FTZ R151, R3, R151 ;  /* 0x0000009703977220 */ /* 0x000fe20000410000 */
[----:B------:R-:W-:Y:S01]  /*1e9a0*/  FSETP.NE.FTZ.AND P1, PT, R139, RZ, PT ;  /* 0x000000ff8b00720b */ /* 0x000fe20003f35000 */
[----:B------:R2:W-:Y:S01]  /*1e9b0*/  STS [R5], R6 ;  /* 0x0000000605007388 */ /* 0x0005e20000000800 */
[----:B---3--:R-:W-:Y:S01]  /*1e9c0*/  FSEL R2, R2, 1, P2 ;  /* 0x3f80000002027808 */ /* 0x008fe20001000000 */
        /* <DEDUP_REMOVED lines=23> */
[----:B--2---:R-:W-:Y:S01]  /*1eb40*/  SEL R6, R68, 0xffffffe0, !P0 ;  /* 0xffffffe044067807 */ /* 0x004fe20004000000 */
        /* <DEDUP_REMOVED lines=223> */
.L_x_546:
        /* <DEDUP_REMOVED lines=70> */
.L_x_548:
[----:B------:R-:W-:Y:S05]  /*1fda0*/  BSYNC.RECONVERGENT B0 ;  /* 0x0000000000007941 */ /* 0x000fea0003800200 */
.L_x_547:
        /* <DEDUP_REMOVED lines=42> */
.L_x_550:
[----:B------:R-:W-:Y:S05]  /*20050*/  BSYNC.RECONVERGENT B0 ;  /* 0x0000000000007941 */ /* 0x000fea0003800200 */
.L_x_549:
        /* <DEDUP_REMOVED lines=23> */
.L_x_552:
[----:B------:R-:W-:Y:S05]  /*201d0*/  BSYNC.RECONVERGENT B0 ;  /* 0x0000000000007941 */ /* 0x000fea0003800200 */
.L_x_551:
        /* <DEDUP_REMOVED lines=22> */
.L_x_554:
[----:B------:R-:W-:Y:S05]  /*20340*/  BSYNC.RECONVERGENT B0 ;  /* 0x0000000000007941 */ /* 0x000fea0003800200 */
.L_x_553:
        /* <DEDUP_REMOVED lines=21> */
.L_x_556:
[----:B------:R-:W-:Y:S05]  /*204a0*/  BSYNC.RECONVERGENT B0 ;  /* 0x0000000000007941 */ /* 0x000fea0003800200 */
.L_x_555:
        /* <DEDUP_REMOVED lines=21> */
.L_x_558:
[----:B------:R-:W-:Y:S05]  /*20600*/  BSYNC.RECONVERGENT B0 ;  /* 0x0000000000007941 */ /* 0x000fea0003800200 */
.L_x_557:
        /* <DEDUP_REMOVED lines=21> */
.L_x_560:
[----:B------:R-:W-:Y:S05]  /*20760*/  BSYNC.RECONVERGENT B0 ;  /* 0x0000000000007941 */ /* 0x000fea0003800200 */
.L_x_559:
        /* <DEDUP_REMOVED lines=21> */
.L_x_562:
[----:B------:R-:W-:Y:S05]  /*208c0*/  BSYNC.RECONVERGENT B0 ;  /* 0x0000000000007941 */ /* 0x000fea0003800200 */
.L_x_561:
        /* <DEDUP_REMOVED lines=21> */
.L_x_563:
        /* <DEDUP_REMOVED lines=14> */
.L_x_1661:


//--------------------- .text._ZN5flash16flash_fwd_kernelI23Flash_fwd_kernel_traitsILi128ELi64ELi64ELi4ELb0ELb0EN7cutlass10bfloat16_tE19Flash_kernel_traitsILi128ELi64ELi64ELi4ES3_EELb0ELb1ELb0ELb0ELb1ELb1ELb0ELb0EEEvNS_16Flash_fwd_paramsE --------------------------
	.section	.text._ZN5flash16flash_fwd_kernelI23Flash_fwd_kernel_traitsILi128ELi64ELi64ELi4ELb0ELb0EN7cutlass10bfloat16_tE19Flash_kernel_traitsILi128ELi64ELi64ELi4ES3_EELb0ELb1ELb0ELb0ELb1ELb1ELb0ELb0EEEvNS_16Flash_fwd_paramsE,"ax",@progbits
	.align	128
        .global         _ZN5flash16flash_fwd_kernelI23Flash_fwd_kernel_traitsILi128ELi64ELi64ELi4ELb0ELb0EN7cutlass10bfloat16_tE19Flash_kernel_traitsILi128ELi64ELi64ELi4ES3_EELb0ELb1ELb0ELb0ELb1ELb1ELb0ELb0EEEvNS_16Flash_fwd_paramsE
        .type           _ZN5flash16flash_fwd_kernelI23Flash_fwd_kernel_traitsILi128ELi64ELi64ELi4ELb0ELb0EN7cutlass10bfloat16_tE19Flash_kernel_traitsILi128ELi64ELi64ELi4ES3_EELb0ELb1ELb0ELb0ELb1ELb1ELb0ELb0EEEvNS_16Flash_fwd_paramsE,@function
        .size           _ZN5flash16flash_fwd_kernelI23Flash_fwd_kernel_traitsILi128ELi64ELi64ELi4ELb0ELb0EN7cutlass10bfloat16_tE19Flash_kernel_traitsILi128ELi64ELi64ELi4ES3_EELb0ELb1ELb0ELb0ELb1ELb1ELb0ELb0EEEvNS_16Flash_fwd_paramsE,(.L_x_1662 - _ZN5flash16flash_fwd_kernelI23Flash_fwd_kernel_traitsILi128ELi64ELi64ELi4ELb0ELb0EN7cutlass10bfloat16_tE19Flash_kernel_traitsILi128ELi64ELi64ELi4ES3_EELb0ELb1ELb0ELb0ELb1ELb1ELb0ELb0EEEvNS_16Flash_fwd_paramsE)
        .other          _ZN5flash16flash_fwd_kernelI23Flash_fwd_kernel_traitsILi128ELi64ELi64ELi4ELb0ELb0EN7cutlass10bfloat16_tE19Flash_kernel_traitsILi128ELi64ELi64ELi4ES3_EELb0ELb1ELb0ELb0ELb1ELb1ELb0ELb0EEEvNS_16Flash_fwd_paramsE,@"STO_CUDA_ENTRY STV_DEFAULT"
_ZN5flash16flash_fwd_kernelI23Flash_fwd_kernel_traitsILi128ELi64ELi64ELi4ELb0ELb0EN7cutlass10bfloat16_tE19Flash_kernel_traitsILi128ELi64ELi64ELi4ES3_EELb0ELb1ELb0ELb0ELb1ELb1ELb0ELb0EEEvNS_16Flash_fwd_paramsE:
.text._ZN5flash16flash_fwd_kernelI23Flash_fwd_kernel_traitsILi128ELi64ELi64ELi4ELb0ELb0EN7cutlass10bfloat16_tE19Flash_kernel_traitsILi128ELi64ELi64ELi4ES3_EELb0ELb1ELb0ELb0ELb1ELb1ELb0ELb0EEEvNS_16Flash_fwd_paramsE:
[----:B------:R-:W-:Y:S08]  /*0000*/  LDC R1, c[0x0][0x37c] ;  /* 0x0000df00ff017b82 */ /* 0x000ff00000000800 */
[----:B------:R-:W1:Y:S01]  /*0010*/  LDC.64 R2, c[0x0][0x478] ;  /* 0x00011e00ff027b82 */ /* 0x000e620000000a00 */
[----:B------:R-:W2:Y:S01]  /*0020*/  S2R R35, SR_CTAID.Y ;  /* 0x0000000000237919 */ /* 0x000ea20000002600 */
[----:B------:R-:W3:Y:S01]  /*0030*/  LDCU.64 UR30, c[0x0][0x358] ;  /* 0x00006b00ff1e77ac */ /* 0x000ee20008000a00 */
[----:B------:R-:W-:-:S05]  /*0040*/  IMAD.MOV.U32 R101, RZ, RZ, RZ ;  /* 0x000000ffff657224 */ /* 0x000fca00078e00ff */
[----:B------:R-:W4:Y:S01]  /*0050*/  LDC.64 R4, c[0x0][0x470] ;  /* 0x00011c00ff047b82 */ /* 0x000f220000000a00 */
[----:B------:R-:W3:Y:S07]  /*0060*/  S2R R158, SR_CTAID.X ;  /* 0x00000000009e7919 */ /* 0x000eee0000002500 */
[----:B------:R-:W3:Y:S01]  /*0070*/  LDC R7, c[0x0][0x434] ;  /* 0x00010d00ff077b82 */ /* 0x000ee20000000800 */
[----:B-1----:R-:W-:-:S04]  /*0080*/  ISETP.NE.U32.AND P2, PT, R2, RZ, PT ;  /* 0x000000ff0200720c */ /* 0x002fc80003f45070 */
[----:B------:R-:W-:Y:S02]  /*0090*/  ISETP.NE.AND.EX P2, PT, R3, RZ, PT, P2 ;  /* 0x000000ff0300720c */ /* 0x000fe40003f45320 */
[----:B----4-:R-:W-:-:S04]  /*00a0*/  ISETP.NE.U32.AND P0, PT, R4, RZ, PT ;  /* 0x000000ff0400720c */ /* 0x010fc80003f05070 */
[----:B------:R-:W-:-:S07]  /*00b0*/  ISETP.NE.AND.EX P0, PT, R5, RZ, PT, P0 ;  /* 0x000000ff0500720c */ /* 0x000fce0003f05300 */
[----:B------:R-:W2:Y:S08]  /*00c0*/  @P2 LDC.64 R2, c[0x0][0x478] ;  /* 0x00011e00ff022b82 */ /* 0x000eb00000000a00 */
[----:B------:R-:W1:Y:S01]  /*00d0*/  @P0 LDC.64 R4, c[0x0][0x470] ;  /* 0x00011c00ff040b82 */ /* 0x000e620000000a00 */
[----:B--2---:R-:W-:-:S07]  /*00e0*/  @P2 IMAD.WIDE.U32 R92, R35, 0x4, R2 ;  /* 0x00000004235c2825 */ /* 0x004fce00078e0002 */
[----:B------:R-:W2:Y:S01]  /*00f0*/  @!P2 LDC.64 R2, c[0x0][0x438] ;  /* 0x00010e00ff02ab82 */ /* 0x000ea20000000a00 */
[----:B---3--:R3:W5:Y:S01]  /*0100*/  @P2 LDG.E R92, desc[UR30][R92.64] ;  /* 0x0000001e5c5c2981 */ /* 0x008762000c1e1900 */
[----:B-1----:R-:W-:-:S06]  /*0110*/  @P0 IMAD.WIDE.U32 R8, R35, 0x4, R4 ;  /* 0x0000000423080825 */ /* 0x002fcc00078e0004 */
[----:B------:R-:W1:Y:S01]  /*0120*/  @!P2 LDC.64 R4, c[0x0][0x488] ;  /* 0x00012200ff04ab82 */ /* 0x000e620000000a00 */
[----:B------:R-:W-:Y:S01]  /*0130*/  IMAD.SHL.U32 R160, R158, 0x40, RZ ;  /* 0x000000409ea07824 */ /* 0x000fe200078e00ff */
[----:B------:R3:W5:Y:S04]  /*0140*/  @P0 LDG.E R101, desc[UR30][R8.64] ;  /* 0x0000001e08650981 */ /* 0x000768000c1e1900 */
[----:B------:R-:W-:Y:S02]  /*0150*/  ISETP.GE.AND P1, PT, R160, R7, PT ;  /* 0x00000007a000720c */ /* 0x000fe40003f26270 */
[----:B-1----:R-:W-:-:S11]  /*0160*/  @!P2 ISETP.NE.U32.AND P0, PT, R4, RZ, PT ;  /* 0x000000ff0400a20c */ /* 0x002fd60003f05070 */
[----:B--23--:R-:W-:Y:S05]  /*0170*/  @P1 EXIT ;  /* 0x000000000000194d */ /* 0x00cfea0003800000 */
[----:B------:R-:W1:Y:S01]  /*0180*/  LDCU UR28, c[0x0][0x508] ;  /* 0x0000a100ff1c77ac */ /* 0x000e620008000800 */
[----:B------:R-:W-:Y:S01]  /*0190*/  @!P2 ISETP.NE.AND.EX P0, PT, R5, RZ, PT, P0 ;  /* 0x000000ff0500a20c */ /* 0x000fe20003f05300 */
[----:B-----5:R-:W-:Y:S01]  /*01a0*/  @P2 IMAD.IADD R92, R92, 0x1, -R101 ;  /* 0x000000015c5c2824 */ /* 0x020fe200078e0a65 */
[----:B------:R-:W2:Y:S01]  /*01b0*/  S2R R22, SR_CTAID.Z ;  /* 0x0000000000167919 */ /* 0x000ea20000002700 */
[----:B------:R-:W-:Y:S01]  /*01c0*/  VIADD R0, R158, 0x1 ;  /* 0x000000019e007836 */ /* 0x000fe20000000000 */
[----:B------:R-:W-:Y:S01]  /*01d0*/  @!P2 SEL R3, R3, RZ, P0 ;  /* 0x000000ff0303a207 */ /* 0x000fe20000000000 */
[----:B------:R-:W3:Y:S02]  /*01e0*/  S2R R6, SR_TID.X ;  /* 0x0000000000067919 */ /* 0x000ee40000002100 */
[----:B------:R-:W-:Y:S01]  /*01f0*/  IMAD R0, R0, 0x40, -R7 ;  /* 0x0000004000007824 */ /* 0x000fe200078e0a07 */
[----:B------:R-:W-:-:S05]  /*0200*/  @!P2 IADD3 R92, PT, PT, R3, R2, -R101 ;  /* 0x00000002035ca210 */ /* 0x000fca0007ffe865 */
[----:B------:R-:W-:-:S05]  /*0210*/  VIADD R5, R92, 0x3f ;  /* 0x0000003f5c057836 */ /* 0x000fca0000000000 */
[----:B-1----:R-:W-:Y:S02]  /*0220*/  IADD3 R3, PT, PT, R5, UR28, R0 ;  /* 0x0000001c05037c10 */ /* 0x002fe4000fffe000 */
[----:B------:R-:W-:Y:S02]  /*0230*/  SHF.R.S32.HI R2, RZ, 0x1f, R5 ;  /* 0x0000001fff027819 */ /* 0x000fe40000011405 */
[----:B------:R-:W-:Y:S02]  /*0240*/  SHF.R.S32.HI R0, RZ, 0x1f, R3 ;  /* 0x0000001fff007819 */ /* 0x000fe40000011403 */
[----:B------:R-:W-:Y:S02]  /*0250*/  LEA.HI R2, R2, R5, RZ, 0x6 ;  /* 0x0000000502027211 */ /* 0x000fe400078f30ff */
[----:B------:R-:W-:Y:S02]  /*0260*/  LEA.HI R0, R0, R3, RZ, 0x6 ;  /* 0x0000000300007211 */ /* 0x000fe400078f30ff */
[----:B------:R-:W-:-:S02]  /*0270*/  SHF.R.S32.HI R2, RZ, 0x6, R2 ;  /* 0x00000006ff027819 */ /* 0x000fc40000011402 */
[----:B------:R-:W-:-:S04]  /*0280*/  SHF.R.S32.HI R3, RZ, 0x6, R0 ;  /* 0x00000006ff037819 */ /* 0x000fc80000011400 */
[----:B------:R-:W-:-:S04]  /*0290*/  VIMNMX R32, PT, PT, R2, R3, PT ;  /* 0x0000000302207248 */ /* 0x000fc80003fe0100 */
[----:B------:R-:W-:-:S13]  /*02a0*/  ISETP.GT.AND P0, PT, R32, RZ, PT ;  /* 0x000000ff2000720c */ /* 0x000fda0003f04270 */
[----:B--23--:R-:W-:Y:S05]  /*02b0*/  @P0 BRA `(.L_x_564) ;  /* 0x0000000400e00947 */ /* 0x00cfea0003800000 */
[----:B------:R-:W1:Y:S01]  /*02c0*/  LDCU.U8 UR4, c[0x0][0x549] ;  /* 0x0000a920ff0477ac */ /* 0x000e620008000000 */
[----:B------:R-:W2:Y:S01]  /*02d0*/  LDC.64 R4, c[0x0][0x400] ;  /* 0x00010000ff047b82 */ /* 0x000ea20000000a00 */
[----:B------:R-:W-:Y:S01]  /*02e0*/  IMAD.SHL.U32 R12, R6, 0x8, RZ ;  /* 0x00000008060c7824 */ /* 0x000fe200078e00ff */
[----:B------:R-:W3:Y:S04]  /*02f0*/  LDCU.U8 UR6, c[0x0][0x548] ;  /* 0x0000a900ff0677ac */ /* 0x000ee80008000000 */
[----:B------:R-:W-:Y:S02]  /*0300*/  LOP3.LUT R12, R12, 0x38, RZ, 0xc0, !PT ;  /* 0x000000380c0c7812 */ /* 0x000fe400078ec0ff */
[----:B-1----:R-:W-:-:S13]  /*0310*/  ISETP.NE.AND P1, PT, RZ, UR4, PT ;  /* 0x00000004ff007c0c */ /* 0x002fda000bf25270 */
[----:B------:R-:W1:Y:S01]  /*0320*/  @P1 LDC R2, c[0x0][0x430] ;  /* 0x00010c00ff021b82 */ /* 0x000e620000000800 */
[----:B------:R-:W-:-:S07]  /*0330*/  @P1 MOV R0, 0x1 ;  /* 0x0000000100001802 */ /* 0x000fce0000000f00 */
[----:B------:R-:W4:Y:S01]  /*0340*/  @P1 LDC R9, c[0x0][0x430] ;  /* 0x00010c00ff091b82 */ /* 0x000f220000000800 */
[----:B-1----:R-:W-:Y:S01]  /*0350*/  @P1 IMAD R11, R7, R2, RZ ;  /* 0x00000002070b1224 */ /* 0x002fe200078e02ff */
[----:B--23--:R-:W-:Y:S06]  /*0360*/  @P1 BRA `(.L_x_565) ;  /* 0x0000000000241947 */ /* 0x00cfec0003800000 */
[----:B------:R-:W-:Y:S01]  /*0370*/  ISETP.NE.AND P0, PT, RZ, UR6, PT ;  /* 0x00000006ff007c0c */ /* 0x000fe2000bf05270 */
[----:B------:R-:W1:-:S12]  /*0380*/  LDC R2, c[0x0][0x3e0] ;  /* 0x0000f800ff027b82 */ /* 0x000e580000000800 */
[----:B------:R-:W2:Y:S01]  /*0390*/  @P0 LDC R11, c[0x0][0x454] ;  /* 0x00011500ff0b0b82 */ /* 0x000ea20000000800 */
[----:B----4-:R-:W-:Y:S02]  /*03a0*/  @P0 MOV R9, 0x1 ;  /* 0x0000000100090802 */ /* 0x010fe40000000f00 */
[----:B------:R-:W-:-:S05]  /*03b0*/  @!P0 MOV R9, 0x1 ;  /* 0x0000000100098802 */ /* 0x000fca0000000f00 */
[----:B------:R-:W1:Y:S08]  /*03c0*/  @P0 LDC R3, c[0x0][0x454] ;  /* 0x00011500ff030b82 */ /* 0x000e700000000800 */
[----:B------:R-:W3:Y:S01]  /*03d0*/  @!P0 LDC R11, c[0x0][0x434] ;  /* 0x00010d00ff0b8b82 */ /* 0x000ee20000000800 */
[-C--:B-1----:R-:W-:Y:S02]  /*03e0*/  @P0 IMAD R0, R3, R2.reuse, RZ ;  /* 0x0000000203000224 */ /* 0x082fe400078e02ff */
[----:B--2---:R-:W-:-:S07]  /*03f0*/  @!P0 IMAD R0, R7, R2, RZ ;  /* 0x0000000207008224 */ /* 0x004fce00078e02ff */
.L_x_565:
[----:B------:R-:W1:Y:S01]  /*0400*/  LDCU.64 UR4, c[0x0][0x410] ;  /* 0x00008200ff0477ac */ /* 0x000e620008000a00 */
[----:B------:R-:W-:Y:S01]  /*0410*/  IMAD.MOV.U32 R13, RZ, RZ, RZ ;  /* 0x000000ffff0d7224 */ /* 0x000fe200078e00ff */
[----:B------:R-:W2:Y:S01]  /*0420*/  LDC.64 R2, c[0x0][0x408] ;  /* 0x00010200ff027b82 */ /* 0x000ea20000000a00 */
[----:B------:R-:W-:Y:S01]  /*0430*/  ISETP.NE.AND P0, PT, RZ, UR6, !P1 ;  /* 0x00000006ff007c0c */ /* 0x000fe2000cf05270 */
[----:B---3--:R-:W-:Y:S01]  /*0440*/  IMAD R8, R22, R11, RZ ;  /* 0x0000000b16087224 */ /* 0x008fe200078e02ff */
[----:B------:R-:W-:Y:S01]  /*0450*/  BSSY.RECONVERGENT B0, `(.L_x_566) ;  /* 0x000003e000007945 */ /* 0x000fe20003800200 */
[----:B------:R-:W-:-:S04]  /*0460*/  IMAD.WIDE.U32 R12, R35, R4, R12 ;  /* 0x00000004230c7225 */ /* 0x000fc800078e000c */
[C---:B------:R-:W-:Y:S01]  /*0470*/  IMAD R13, R35.reuse, R5, R13 ;  /* 0x00000005230d7224 */ /* 0x040fe200078e020d */
[----:B------:R-:W-:Y:S01]  /*0480*/  SHF.R.U32.HI R5, RZ, 0x3, R6 ;  /* 0x00000003ff057819 */ /* 0x000fe20000011606 */
[----:B----4-:R-:W-:Y:S01]  /*0490*/  IMAD R15, R160, R9, RZ ;  /* 0x00000009a00f7224 */ /* 0x010fe200078e02ff */
[----:B------:R-:W-:Y:S02]  /*04a0*/  LOP3.LUT P6, R6, R6, 0x7, RZ, 0xc0, !PT ;  /* 0x0000000706067812 */ /* 0x000fe400078cc0ff */
[----:B------:R-:W-:Y:S01]  /*04b0*/  LEA R4, P1, R158, R5, 0x6 ;  /* 0x000000059e047211 */ /* 0x000fe200078230ff */
[----:B------:R-:W-:Y:S02]  /*04c0*/  @!P0 IMAD R8, R35, R0, R8 ;  /* 0x0000000023088224 */ /* 0x000fe400078e0208 */
[----:B-1----:R-:W-:Y:S01]  /*04d0*/  IMAD.WIDE.U32 R10, R22, UR4, R12 ;  /* 0x00000004160a7c25 */ /* 0x002fe2000f8e000c */
[----:B------:R-:W-:-:S03]  /*04e0*/  LEA.HI.X R13, R158, RZ, RZ, 0x6, P1 ;  /* 0x000000ff9e0d7211 */ /* 0x000fc600008f34ff */
[----:B------:R-:W-:Y:S01]  /*04f0*/  IMAD R11, R22, UR5, R11 ;  /* 0x00000005160b7c24 */ /* 0x000fe2000f8e020b */
[----:B------:R-:W1:Y:S01]  /*0500*/  LDCU.64 UR4, c[0x0][0x3f0] ;  /* 0x00007e00ff0477ac */ /* 0x000e620008000a00 */
[----:B------:R-:W-:Y:S02]  /*0510*/  IMAD R35, R35, R7, RZ ;  /* 0x0000000723237224 */ /* 0x000fe400078e02ff */
[----:B------:R-:W-:Y:S02]  /*0520*/  IMAD.IADD R0, R7, 0x1, -R160 ;  /* 0x0000000107007824 */ /* 0x000fe400078e0aa0 */
[-C--:B--2---:R-:W-:Y:S02]  /*0530*/  IMAD R7, R13, R2.reuse, RZ ;  /* 0x000000020d077224 */ /* 0x084fe400078e02ff */
[----:B------:R-:W-:Y:S01]  /*0540*/  IMAD.WIDE.U32 R12, R4, R2, R10 ;  /* 0x00000002040c7225 */ /* 0x000fe200078e000a */
[----:B------:R-:W-:-:S03]  /*0550*/  ISETP.GE.OR P6, PT, R5, R0, P6 ;  /* 0x000000000500720c */ /* 0x000fc600037c6670 */
[----:B------:R-:W-:Y:S01]  /*0560*/  IMAD R7, R4, R3, R7 ;  /* 0x0000000304077224 */ /* 0x000fe200078e0207 */
[----:B------:R-:W-:Y:S01]  /*0570*/  SHF.R.S32.HI R4, RZ, 0x1f, R35 ;  /* 0x0000001fff047819 */ /* 0x000fe20000011423 */
[----:B------:R-:W-:Y:S01]  /*0580*/  VIADD R11, R5, 0x10 ;  /* 0x00000010050b7836 */ /* 0x000fe20000000000 */
[----:B------:R-:W-:Y:S01]  /*0590*/  SEL R35, R35, RZ, P0 ;  /* 0x000000ff23237207 */ /* 0x000fe20000000000 */
[----:B------:R-:W-:Y:S01]  /*05a0*/  IMAD.IADD R7, R13, 0x1, R7 ;  /* 0x000000010d077824 */ /* 0x000fe200078e0207 */
[----:B------:R-:W-:Y:S01]  /*05b0*/  SEL R4, R4, RZ, P0 ;  /* 0x000000ff04047207 */ /* 0x000fe20000000000 */
[----:B------:R-:W-:Y:S01]  /*05c0*/  IMAD.SHL.U32 R13, R2, 0x20, RZ ;  /* 0x00000020020d7824 */ /* 0x000fe200078e00ff */
[----:B-1----:R-:W-:Y:S01]  /*05d0*/  LEA R16, P0, R12, UR4, 0x1 ;  /* 0x000000040c107c11 */ /* 0x002fe2000f8008ff */
[----:B------:R-:W-:Y:S01]  /*05e0*/  VIADD R10, R5, 0x20 ;  /* 0x00000020050a7836 */ /* 0x000fe20000000000 */
[----:B------:R-:W-:Y:S01]  /*05f0*/  IADD3 R35, P2, P1, R15, R35, R8 ;  /* 0x000000230f237210 */ /* 0x000fe2000795e008 */
[----:B------:R-:W-:Y:S01]  /*0600*/  VIADD R14, R5, 0x30 ;  /* 0x00000030050e7836 */ /* 0x000fe20000000000 */
[----:B------:R-:W-:-:S02]  /*0610*/  SHF.R.S32.HI R15, RZ, 0x1f, R15 ;  /* 0x0000001fff0f7819 */ /* 0x000fc4000001140f */
[----:B------:R-:W-:Y:S02]  /*0620*/  SHF.R.S32.HI R8, RZ, 0x1f, R8 ;  /* 0x0000001fff087819 */ /* 0x000fe40000011408 */
[----:B------:R-:W-:Y:S02]  /*0630*/  LEA.HI.X R17, R12, UR5, R7, 0x1, P0 ;  /* 0x000000050c117c11 */ /* 0x000fe400080f0c07 */
[C---:B------:R-:W-:Y:S02]  /*0640*/  LEA R18, P0, R2.reuse, R16, 0x6 ;  /* 0x0000001002127211 */ /* 0x040fe400078030ff */
[----:B------:R-:W-:Y:S01]  /*0650*/  IADD3.X R4, PT, PT, R15, R4, R8, P2, P1 ;  /* 0x000000040f047210 */ /* 0x000fe200017e2408 */
[----:B------:R1:W-:Y:S01]  /*0660*/  STG.E.128 desc[UR30][R16.64], RZ ;  /* 0x000000ff10007986 */ /* 0x0003e2000c101d1e */
[C-C-:B------:R-:W-:Y:S02]  /*0670*/  SHF.L.U64.HI R7, R2.reuse, 0x5, R3.reuse ;  /* 0x0000000502077819 */ /* 0x140fe40000010203 */
[----:B------:R-:W-:Y:S01]  /*0680*/  IADD3 R20, P1, PT, R13, R16, RZ ;  /* 0x000000100d147210 */ /* 0x000fe20007f3e0ff */
[----:B------:R1:W-:Y:S01]  /*0690*/  STG.E.128 desc[UR30][R16.64+0x80], RZ ;  /* 0x000080ff10007986 */ /* 0x0003e2000c101d1e */
[----:B------:R-:W-:-:S02]  /*06a0*/  LEA.HI.X R19, R2, R17, R3, 0x6, P0 ;  /* 0x0000001102137211 */ /* 0x000fc400000f3403 */
[----:B------:R-:W-:Y:S01]  /*06b0*/  IADD3 R2, P0, PT, R18, R13, RZ ;  /* 0x0000000d12027210 */ /* 0x000fe20007f1e0ff */
[----:B------:R-:W-:Y:S01]  /*06c0*/  IMAD.X R21, R7, 0x1, R17, P1 ;  /* 0x0000000107157824 */ /* 0x000fe200008e0611 */
[-C--:B------:R-:W-:Y:S02]  /*06d0*/  ISETP.GE.AND P5, PT, R11, R0.reuse, PT ;  /* 0x000000000b00720c */ /* 0x080fe40003fa6270 */
[-C--:B------:R-:W-:Y:S01]  /*06e0*/  ISETP.GE.AND P4, PT, R10, R0.reuse, PT ;  /* 0x000000000a00720c */ /* 0x080fe20003f86270 */
[----:B------:R-:W-:Y:S01]  /*06f0*/  IMAD.X R3, R19, 0x1, R7, P0 ;  /* 0x0000000113037824 */ /* 0x000fe200000e0607 */
[----:B------:R1:W-:Y:S01]  /*0700*/  STG.E.128 desc[UR30][R20.64], RZ ;  /* 0x000000ff14007986 */ /* 0x0003e2000c101d1e */
[----:B------:R-:W-:Y:S02]  /*0710*/  ISETP.GE.AND P3, PT, R14, R0, PT ;  /* 0x000000000e00720c */ /* 0x000fe40003f66270 */
[C---:B------:R-:W-:Y:S01]  /*0720*/  ISETP.NE.OR P5, PT, R6.reuse, RZ, P5 ;  /* 0x000000ff0600720c */ /* 0x040fe20002fa5670 */
[----:B------:R1:W-:Y:S01]  /*0730*/  STG.E.128 desc[UR30][R20.64+0x80], RZ ;  /* 0x000080ff14007986 */ /* 0x0003e2000c101d1e */
[----:B------:R-:W-:-:S02]  /*0740*/  ISETP.NE.OR P4, PT, R6, RZ, P4 ;  /* 0x000000ff0600720c */ /* 0x000fc40002785670 */
[----:B------:R-:W-:Y:S01]  /*0750*/  ISETP.NE.OR P3, PT, R6, RZ, P3 ;  /* 0x000000ff0600720c */ /* 0x000fe20001f65670 */
[----:B------:R1:W-:Y:S04]  /*0760*/  STG.E.128 desc[UR30][R18.64], RZ ;  /* 0x000000ff12007986 */ /* 0x0003e8000c101d1e */
[----:B------:R1:W-:Y:S04]  /*0770*/  STG.E.128 desc[UR30][R18.64+0x80], RZ ;  /* 0x000080ff12007986 */ /* 0x0003e8000c101d1e */
[----:B------:R1:W-:Y:S04]  /*0780*/  STG.E.128 desc[UR30][R2.64], RZ ;  /* 0x000000ff02007986 */ /* 0x0003e8000c101d1e */
[----:B------:R1:W-:Y:S01]  /*0790*/  STG.E.128 desc[UR30][R2.64+0x80], RZ ;  /* 0x000080ff02007986 */ /* 0x0003e2000c101d1e */
[----:B------:R-:W-:Y:S05]  /*07a0*/  @P6 BRA `(.L_x_567) ;  /* 0x0000000000206947 */ /* 0x000fea0003800000 */
[----:B------:R-:W2:Y:S01]  /*07b0*/  LDCU.64 UR4, c[0x0][0x420] ;  /* 0x00008400ff0477ac */ /* 0x000ea20008000a00 */
[----:B------:R-:W-:Y:S02]  /*07c0*/  IMAD R0, R5, R9, RZ ;  /* 0x0000000905007224 */ /* 0x000fe400078e02ff */
[----:B------:R-:W-:-:S03]  /*07d0*/  IMAD.MOV.U32 R5, RZ, RZ, 0x7f800000 ;  /* 0x7f800000ff057424 */ /* 0x000fc600078e00ff */
[----:B-1----:R-:W-:-:S04]  /*07e0*/  IADD3 R3, P0, PT, R0, R35, RZ ;  /* 0x0000002300037210 */ /* 0x002fc80007f1e0ff */
[----:B------:R-:W-:Y:S02]  /*07f0*/  LEA.HI.X.SX32 R0, R0, R4, 0x1, P0 ;  /* 0x0000000400007211 */ /* 0x000fe400000f0eff */
[----:B--2---:R-:W-:-:S04]  /*0800*/  LEA R2, P0, R3, UR4, 0x2 ;  /* 0x0000000403027c11 */ /* 0x004fc8000f8010ff */
[----:B------:R-:W-:-:S05]  /*0810*/  LEA.HI.X R3, R3, UR5, R0, 0x2, P0 ;  /* 0x0000000503037c11 */ /* 0x000fca00080f1400 */
[----:B------:R2:W-:Y:S04]  /*0820*/  STG.E desc[UR30][R2.64], R5 ;  /* 0x0000000502007986 */ /* 0x0005e8000c10191e */
.L_x_567:
[----:B------:R-:W-:Y:S05]  /*0830*/  BSYNC.RECONVERGENT B0 ;  /* 0x0000000000007941 */ /* 0x000fea0003800200 */
.L_x_566:
[----:B------:R-:W-:Y:S04]  /*0840*/  BSSY.RECONVERGENT B0, `(.L_x_568) ;  /* 0x000000a000007945 */ /* 0x000fe80003800200 */
[----:B------:R-:W-:Y:S05]  /*0850*/  @P5 BRA `(.L_x_569) ;  /* 0x0000000000205947 */ /* 0x000fea0003800000 */
[----:B------:R-:W3:Y:S01]  /*0860*/  LDCU.64 UR4, c[0x0][0x420] ;  /* 0x00008400ff0477ac */ /* 0x000ee20008000a00 */
[----:B------:R-:W-:Y:S02]  /*0870*/  IMAD R0, R11, R9, RZ ;  /* 0x000000090b007224 */ /* 0x000fe400078e02ff */
[----:B--2---:R-:W-:-:S03]  /*0880*/  IMAD.MOV.U32 R5, RZ, RZ, 0x7f800000 ;  /* 0x7f800000ff057424 */ /* 0x004fc600078e00ff */
[----:B-1----:R-:W-:-:S04]  /*0890*/  IADD3 R3, P0, PT, R0, R35, RZ ;  /* 0x0000002300037210 */ /* 0x002fc80007f1e0ff */
[----:B------:R-:W-:Y:S02]  /*08a0*/  LEA.HI.X.SX32 R0, R0, R4, 0x1, P0 ;  /* 0x0000000400007211 */ /* 0x000fe400000f0eff */
[----:B---3--:R-:W-:-:S04]  /*08b0*/  LEA R2, P0, R3, UR4, 0x2 ;  /* 0x0000000403027c11 */ /* 0x008fc8000f8010ff */
[----:B------:R-:W-:-:S05]  /*08c0*/  LEA.HI.X R3, R3, UR5, R0, 0x2, P0 ;  /* 0x0000000503037c11 */ /* 0x000fca00080f1400 */
[----:B------:R3:W-:Y:S04]  /*08d0*/  STG.E desc[UR30][R2.64], R5 ;  /* 0x0000000502007986 */ /* 0x0007e8000c10191e */
.L_x_569:
[----:B------:R-:W-:Y:S05]  /*08e0*/  BSYNC.RECONVERGENT B0 ;  /* 0x0000000000007941 */ /* 0x000fea0003800200 */
.L_x_568:
[----:B------:R-:W-:Y:S04]  /*08f0*/  BSSY.RECONVERGENT B0, `(.L_x_570) ;  /* 0x000000a000007945 */ /* 0x000fe80003800200 */
[----:B------:R-:W-:Y:S05]  /*0900*/  @P4 BRA `(.L_x_571) ;  /* 0x0000000000204947 */ /* 0x000fea0003800000 */
[----:B------:R-:W4:Y:S01]  /*0910*/  LDCU.64 UR4, c[0x0][0x420] ;  /* 0x00008400ff0477ac */ /* 0x000f220008000a00 */
[----:B------:R-:W-:Y:S02]  /*0920*/  IMAD R0, R10, R9, RZ ;  /* 0x000000090a007224 */ /* 0x000fe400078e02ff */
[----:B--23--:R-:W-:-:S03]  /*0930*/  IMAD.MOV.U32 R5, RZ, RZ, 0x7f800000 ;  /* 0x7f800000ff057424 */ /* 0x00cfc600078e00ff */
[----:B-1----:R-:W-:-:S04]  /*0940*/  IADD3 R3, P0, PT, R0, R35, RZ ;  /* 0x0000002300037210 */ /* 0x002fc80007f1e0ff */
[----:B------:R-:W-:Y:S02]  /*0950*/  LEA.HI.X.SX32 R0, R0, R4, 0x1, P0 ;  /* 0x0000000400007211 */ /* 0x000fe400000f0eff */
[----:B----4-:R-:W-:-:S04]  /*0960*/  LEA R2, P0, R3, UR4, 0x2 ;  /* 0x0000000403027c11 */ /* 0x010fc8000f8010ff */
[----:B------:R-:W-:-:S05]  /*0970*/  LEA.HI.X R3, R3, UR5, R0, 0x2, P0 ;  /* 0x0000000503037c11 */ /* 0x000fca00080f1400 */
[----:B------:R4:W-:Y:S04]  /*0980*/  STG.E desc[UR30][R2.64], R5 ;  /* 0x0000000502007986 */ /* 0x0009e8000c10191e */
.L_x_571:
[----:B------:R-:W-:Y:S05]  /*0990*/  BSYNC.RECONVERGENT B0 ;  /* 0x0000000000007941 */ /* 0x000fea0003800200 */
.L_x_570:
[----:B------:R-:W-:Y:S05]  /*09a0*/  @P3 EXIT ;  /* 0x000000000000394d */ /* 0x000fea0003800000 */
[----:B------:R-:W1:Y:S01]  /*09b0*/  LDCU.64 UR4, c[0x0][0x420] ;  /* 0x00008400ff0477ac */ /* 0x000e620008000a00 */
[----:B------:R-:W-:Y:S02]  /*09c0*/  IMAD R9, R14, R9, RZ ;  /* 0x000000090e097224 */ /* 0x000fe400078e02ff */
[----:B--234-:R-:W-:-:S03]  /*09d0*/  IMAD.MOV.U32 R5, RZ, RZ, 0x7f800000 ;  /* 0x7f800000ff057424 */ /* 0x01cfc600078e00ff */
[----:B------:R-:W-:-:S04]  /*09e0*/  IADD3 R35, P0, PT, R9, R35, RZ ;  /* 0x0000002309237210 */ /* 0x000fc80007f1e0ff */
[----:B------:R-:W-:Y:S02]  /*09f0*/  LEA.HI.X.SX32 R4, R9, R4, 0x1, P0 ;  /* 0x0000000409047211 */ /* 0x000fe400000f0eff */
[----:B-1----:R-:W-:-:S04]  /*0a00*/  LEA R2, P0, R35, UR4, 0x2 ;  /* 0x0000000423027c11 */ /* 0x002fc8000f8010ff */
[----:B------:R-:W-:-:S05]  /*0a10*/  LEA.HI.X R3, R35, UR5, R4, 0x2, P0 ;  /* 0x0000000523037c11 */ /* 0x000fca00080f1404 */
[----:B------:R-:W-:Y:S01]  /*0a20*/  STG.E desc[UR30][R2.64], R5 ;  /* 0x0000000502007986 */ /* 0x000fe2000c10191e */
[----:B------:R-:W-:Y:S05]  /*0a30*/  EXIT ;  /* 0x000000000000794d */ /* 0x000fea0003800000 */
.L_x_564:
[----:B------:R-:W1:Y:S01]  /*0a40*/  LDC R5, c[0x0][0x3e8] ;  /* 0x0000fa00ff057b82 */ /* 0x000e620000000800 */
[----:B------:R-:W2:Y:S01]  /*0a50*/  LDCU.128 UR4, c[0x0][0x3b0] ;  /* 0x00007600ff0477ac */ /* 0x000ea20008000c00 */
[----:B------:R-:W-:Y:S01]  /*0a60*/  SHF.R.S32.HI R14, RZ, 0x1f, R101 ;  /* 0x0000001fff0e7819 */ /* 0x000fe20000011465 */
[C---:B------:R-:W-:Y:S01]  /*0a70*/  IMAD.SHL.U32 R159, R6.reuse, 0x8, RZ ;  /* 0x00000008069f7824 */ /* 0x040fe200078e00ff */
[----:B------:R-:W-:Y:S01]  /*0a80*/  SHF.R.U32.HI R93, RZ, 0x1, R6 ;  /* 0x00000001ff5d7819 */ /* 0x000fe20000011606 */
[----:B------:R-:W3:Y:S01]  /*0a90*/  LDCU.128 UR12, c[0x0][0x3c0] ;  /* 0x00007800ff0c77ac */ /* 0x000ee20008000c00 */
[----:B------:R-:W-:Y:S02]  /*0aa0*/  IMAD.MOV.U32 R163, RZ, RZ, RZ ;  /* 0x000000ffffa37224 */ /* 0x000fe400078e00ff */
[----:B------:R-:W-:Y:S01]  /*0ab0*/  LOP3.LUT R162, R159, 0x38, RZ, 0xc0, !PT ;  /* 0x000000389fa27812 */ /* 0x000fe200078ec0ff */
[----:B------:R-:W4:Y:S01]  /*0ac0*/  LDCU.128 UR20, c[0x0][0x390] ;  /* 0x00007200ff1477ac */ /* 0x000f220008000c00 */
[----:B------:R-:W-:-:S02]  /*0ad0*/  IMAD.SHL.U32 R4, R6, 0x40, RZ ;  /* 0x0000004006047824 */ /* 0x000fc400078e00ff */
[----:B------:R-:W-:Y:S01]  /*0ae0*/  IMAD.SHL.U32 R0, R6, 0x20, RZ ;  /* 0x0000002006007824 */ /* 0x000fe200078e00ff */
[----:B------:R-:W5:Y:S01]  /*0af0*/  LDCU.128 UR16, c[0x0][0x3a0] ;  /* 0x00007400ff1077ac */ /* 0x000f620008000c00 */
[----:B------:R-:W-:Y:S01]  /*0b00*/  VIADD R34, R32, 0xffffffff ;  /* 0xffffffff20227836 */ /* 0x000fe20000000000 */
[C---:B------:R-:W-:Y:S01]  /*0b10*/  LOP3.LUT R11, R4.reuse, 0x200, RZ, 0xc0, !PT ;  /* 0x00000200040b7812 */ /* 0x040fe200078ec0ff */
[----:B------:R-:W5:Y:S01]  /*0b20*/  LDCU.128 UR24, c[0x0][0x3d0] ;  /* 0x00007a00ff1877ac */ /* 0x000f620008000c00 */
[----:B------:R-:W-:Y:S01]  /*0b30*/  LOP3.LUT R154, R4, 0x400, RZ, 0xc0, !PT ;  /* 0x00000400049a7812 */ /* 0x000fe200078ec0ff */
[----:B--2---:R-:W-:Y:S01]  /*0b40*/  IMAD R28, R14, UR6, RZ ;  /* 0x000000060e1c7c24 */ /* 0x004fe2000f8e02ff */
[----:B------:R-:W-:Y:S01]  /*0b50*/  LOP3.LUT R0, R11, 0x7c00, R0, 0xf8, !PT ;  /* 0x00007c000b007812 */ /* 0x000fe200078ef800 */
[----:B------:R-:W-:Y:S01]  /*0b60*/  USHF.L.U32 UR9, UR4, 0x5, URZ ;  /* 0x0000000504097899 */ /* 0x000fe200080006ff */
[----:B------:R-:W-:Y:S01]  /*0b70*/  IMAD.WIDE.U32 R18, R101, UR6, R162 ;  /* 0x0000000665127c25 */ /* 0x000fe2000f8e00a2 */
[----:B------:R-:W-:Y:S01]  /*0b80*/  USHF.L.U64.HI UR8, UR4, 0x5, UR5 ;  /* 0x0000000504087899 */ /* 0x000fe20008010205 */
[----:B-1----:R-:W-:-:S02]  /*0b90*/  IABS R8, R5 ;  /* 0x0000000500087213 */ /* 0x002fc40000000000 */
[----:B---3--:R-:W-:Y:S02]  /*0ba0*/  IMAD R14, R14, UR12, RZ ;  /* 0x0000000c0e0e7c24 */ /* 0x008fe4000f8e02ff */
[----:B------:R-:W1:Y:S01]  /*0bb0*/  I2F.RP R10, R8 ;  /* 0x00000008000a7306 */ /* 0x000e620000209400 */
[----:B------:R-:W-:-:S04]  /*0bc0*/  IMAD.WIDE.U32 R16, R101, UR12, R162 ;  /* 0x0000000c65107c25 */ /* 0x000fc8000f8e00a2 */
[----:B------:R-:W-:Y:S02]  /*0bd0*/  IMAD R14, R101, UR13, R14 ;  /* 0x0000000d650e7c24 */ /* 0x000fe4000f8e020e */
[----:B----4-:R-:W-:Y:S01]  /*0be0*/  IMAD.WIDE.U32 R30, R35, UR22, R162 ;  /* 0x00000016231e7c25 */ /* 0x010fe2000f8e00a2 */
[----:B------:R-:W-:-:S03]  /*0bf0*/  USHF.L.U64.HI UR22, UR4, 0x4, UR5 ;  /* 0x0000000404167899 */ /* 0x000fc60008010205 */
[----:B------:R-:W-:Y:S02]  /*0c00*/  IMAD.IADD R15, R17, 0x1, R14 ;  /* 0x00000001110f7824 */ /* 0x000fe400078e020e */
[----:B------:R-:W-:Y:S01]  /*0c10*/  IMAD R31, R35, UR23, R31 ;  /* 0x00000017231f7c24 */ /* 0x000fe2000f8e021f */
[----:B------:R-:W-:Y:S01]  /*0c20*/  USHF.L.U32 UR23, UR4, 0x4, URZ ;  /* 0x0000000404177899 */ /* 0x000fe200080006ff */
[----:B-1----:R1:W2:Y:S01]  /*0c30*/  MUFU.RCP R2, R10 ;  /* 0x0000000a00027308 */ /* 0x0022a20000001000 */
[----:B------:R-:W-:Y:S02]  /*0c40*/  IMAD R28, R101, UR7, R28 ;  /* 0x00000007651c7c24 */ /* 0x000fe4000f8e021c */
[----:B------:R-:W-:Y:S02]  /*0c50*/  IMAD.U32 R20, RZ, RZ, UR9 ;  /* 0x00000009ff147e24 */ /* 0x000fe4000f8e00ff */
[----:B------:R-:W-:Y:S02]  /*0c60*/  IMAD.IADD R29, R19, 0x1, R28 ;  /* 0x00000001131d7824 */ /* 0x000fe400078e021c */
[----:B------:R-:W-:-:S02]  /*0c70*/  IMAD.MOV.U32 R28, RZ, RZ, R18 ;  /* 0x000000ffff1c7224 */ /* 0x000fc400078e0012 */
[----:B------:R-:W-:Y:S01]  /*0c80*/  IMAD.U32 R21, RZ, RZ, UR8 ;  /* 0x00000008ff157e24 */ /* 0x000fe2000f8e00ff */
[----:B------:R-:W3:Y:S01]  /*0c90*/  LDCU.128 UR8, c[0x0][0x380] ;  /* 0x00007000ff0877ac */ /* 0x000ee20008000c00 */
[----:B------:R-:W-:Y:S02]  /*0ca0*/  IMAD.U32 R18, RZ, RZ, UR23 ;  /* 0x00000017ff127e24 */ /* 0x000fe4000f8e00ff */
[----:B------:R-:W-:Y:S02]  /*0cb0*/  IMAD.U32 R19, RZ, RZ, UR22 ;  /* 0x00000016ff137e24 */ /* 0x000fe4000f8e00ff */
[----:B------:R-:W-:Y:S01]  /*0cc0*/  IMAD.WIDE.U32 R30, R22, UR14, R30 ;  /* 0x0000000e161e7c25 */ /* 0x000fe2000f8e001e */
[----:B------:R-:W-:Y:S01]  /*0cd0*/  USHF.L.U64.HI UR14, UR6, 0x6, UR7 ;  /* 0x00000006060e7899 */ /* 0x000fe20008010207 */
[----:B-1----:R-:W-:Y:S02]  /*0ce0*/  LOP3.LUT R10, R4, 0x1c0, RZ, 0xc0, !PT ;  /* 0x000001c0040a7812 */ /* 0x002fe400078ec0ff */
[----:B--2---:R-:W-:-:S02]  /*0cf0*/  VIADD R2, R2, 0xffffffe ;  /* 0x0ffffffe02027836 */ /* 0x004fc40000000000 */
[----:B------:R-:W-:Y:S01]  /*0d00*/  IMAD.MOV.U32 R14, RZ, RZ, R16 ;  /* 0x000000ffff0e7224 */ /* 0x000fe200078e0010 */
[----:B------:R-:W-:Y:S01]  /*0d10*/  LOP3.LUT R10, R10, 0x38, R159, 0xf8, !PT ;  /* 0x000000380a0a7812 */ /* 0x000fe200078ef89f */
[----:B------:R-:W1:Y:S01]  /*0d20*/  F2I.FTZ.U32.TRUNC.NTZ R3, R2 ;  /* 0x0000000200037305 */ /* 0x000e62000021f000 */
[----:B------:R-:W-:Y:S01]  /*0d30*/  IMAD R31, R22, UR15, R31 ;  /* 0x0000000f161f7c24 */ /* 0x000fe2000f8e021f */
[----:B------:R-:W-:Y:S01]  /*0d40*/  USHF.L.U32 UR15, UR6, 0x6, URZ ;  /* 0x00000006060f7899 */ /* 0x000fe200080006ff */
[----:B-----5:R-:W-:Y:S01]  /*0d50*/  IMAD.WIDE.U32 R28, R35, UR16, R28 ;  /* 0x00000010231c7c25 */ /* 0x020fe2000f8e001c */
[----:B------:R-:W-:-:S03]  /*0d60*/  USHF.L.U64.HI UR16, UR6, 0x4, UR7 ;  /* 0x0000000406107899 */ /* 0x000fc60008010207 */
[C---:B------:R-:W-:Y:S01]  /*0d70*/  IMAD R29, R35.reuse, UR17, R29 ;  /* 0x00000011231d7c24 */ /* 0x040fe2000f8e021d */
[----:B------:R-:W-:Y:S01]  /*0d80*/  USHF.L.U32 UR17, UR6, 0x4, URZ ;  /* 0x0000000406117899 */ /* 0x000fe200080006ff */
[C---:B------:R-:W-:Y:S01]  /*0d90*/  IMAD R33, R35.reuse, UR19, RZ ;  /* 0x0000001323217c24 */ /* 0x040fe2000f8e02ff */
[----:B------:R-:W-:Y:S01]  /*0da0*/  USHF.L.U64.HI UR19, UR6, 0x5, UR7 ;  /* 0x0000000506137899 */ /* 0x000fe20008010207 */
[----:B------:R-:W-:-:S04]  /*0db0*/  IMAD.WIDE.U32 R14, R35, UR18, R14 ;  /* 0x00000012230e7c25 */ /* 0x000fc8000f8e000e */
[----:B-1----:R-:W-:Y:S02]  /*0dc0*/  IMAD.MOV R9, RZ, RZ, -R3 ;  /* 0x000000ffff097224 */ /* 0x002fe400078e0a03 */
[----:B------:R-:W-:Y:S02]  /*0dd0*/  IMAD.MOV.U32 R2, RZ, RZ, RZ ;  /* 0x000000ffff027224 */ /* 0x000fe400078e00ff */
[----:B------:R-:W-:Y:S01]  /*0de0*/  IMAD R12, R9, R8, RZ ;  /* 0x00000008090c7224 */ /* 0x000fe200078e02ff */
[----:B------:R-:W-:Y:S01]  /*0df0*/  LOP3.LUT R9, R159, 0x1f8, RZ, 0xc0, !PT ;  /* 0x000001f89f097812 */ /* 0x000fe200078ec0ff */
[----:B------:R-:W-:Y:S02]  /*0e00*/  IMAD.IADD R15, R15, 0x1, R33 ;  /* 0x000000010f0f7824 */ /* 0x000fe400078e0221 */
[----:B------:R-:W-:Y:S01]  /*0e10*/  IMAD.HI.U32 R12, R3, R12, R2 ;  /* 0x0000000c030c7227 */ /* 0x000fe200078e0002 */
[----:B------:R-:W-:Y:S02]  /*0e20*/  IABS R3, R22 ;  /* 0x0000001600037213 */ /* 0x000fe40000000000 */
[----:B------:R-:W-:-:S02]  /*0e30*/  LOP3.LUT R2, R9, 0x38, R6, 0x78, !PT ;  /* 0x0000003809027812 */ /* 0x000fc400078e7806 */
[----:B------:R-:W-:Y:S01]  /*0e40*/  LOP3.LUT R22, R22, R5, RZ, 0x3c, !PT ;  /* 0x0000000516167212 */ /* 0x000fe200078e3cff */
[----:B------:R-:W-:Y:S01]  /*0e50*/  IMAD.HI.U32 R12, R12, R3, RZ ;  /* 0x000000030c0c7227 */ /* 0x000fe200078e00ff */
[----:B------:R-:W-:Y:S02]  /*0e60*/  LOP3.LUT R159, R2, 0x1e00, R159, 0xf8, !PT ;  /* 0x00001e00029f7812 */ /* 0x000fe400078ef89f */
[----:B------:R-:W-:Y:S01]  /*0e70*/  SHF.R.U32.HI R2, RZ, 0x3, R6 ;  /* 0x00000003ff027819 */ /* 0x000fe20000011606 */
[----:B------:R-:W-:-:S04]  /*0e80*/  IMAD.MOV R17, RZ, RZ, -R12 ;  /* 0x000000ffff117224 */ /* 0x000fc800078e0a0c */
[----:B------:R-:W-:Y:S02]  /*0e90*/  IMAD R17, R8, R17, R3 ;  /* 0x0000001108117224 */ /* 0x000fe400078e0203 */
[----:B------:R-:W-:Y:S02]  /*0ea0*/  IMAD.MOV.U32 R3, RZ, RZ, RZ ;  /* 0x000000ffff037224 */ /* 0x000fe400078e00ff */
[----:B------:R-:W-:Y:S01]  /*0eb0*/  IMAD.WIDE.U32 R14, R2, UR12, R14 ;  /* 0x0000000c020e7c25 */ /* 0x000fe2000f8e000e */
[----:B------:R-:W-:-:S03]  /*0ec0*/  ISETP.GT.U32.AND P4, PT, R8, R17, PT ;  /* 0x000000110800720c */ /* 0x000fc60003f84070 */
[----:B------:R-:W-:-:S04]  /*0ed0*/  IMAD.WIDE.U32 R24, R158, 0x40, R2 ;  /* 0x000000409e187825 */ /* 0x000fc800078e0002 */
[----:B------:R-:W-:Y:S02]  /*0ee0*/  IMAD R3, R25, UR4, RZ ;  /* 0x0000000419037c24 */ /* 0x000fe4000f8e02ff */
[----:B------:R-:W-:-:S04]  /*0ef0*/  IMAD.WIDE.U32 R18, R24, UR4, R18 ;  /* 0x0000000418127c25 */ /* 0x000fc8000f8e0012 */
[----:B------:R-:W-:Y:S01]  /*0f00*/  IMAD.WIDE.U32 R20, R24, UR4, R20 ;  /* 0x0000000418147c25 */ /* 0x000fe2000f8e0014 */
[----:B------:R-:W-:-:S03]  /*0f10*/  IADD3 R16, P3, PT, R30, R18, RZ ;  /* 0x000000121e107210 */ /* 0x000fc60007f7e0ff */
[----:B------:R-:W-:Y:S01]  /*0f20*/  IMAD R3, R24, UR5, R3 ;  /* 0x0000000518037c24 */ /* 0x000fe2000f8e0203 */
[C---:B------:R-:W-:Y:S01]  /*0f30*/  IADD3 R18, P2, PT, R30.reuse, R20, RZ ;  /* 0x000000141e127210 */ /* 0x040fe20007f5e0ff */
[----:B------:R-:W-:Y:S01]  /*0f40*/  @!P4 IMAD.IADD R17, R17, 0x1, -R8 ;  /* 0x000000011111c824 */ /* 0x000fe200078e0a08 */
[----:B------:R-:W-:Y:S01]  /*0f50*/  IADD3 R20, P1, P0, R30, UR23, R20 ;  /* 0x000000171e147c10 */ /* 0x000fe2000f83e014 */
[----:B------:R-:W-:Y:S01]  /*0f60*/  IMAD.IADD R13, R3, 0x1, R21 ;  /* 0x00000001030d7824 */ /* 0x000fe200078e0215 */
[----:B------:R-:W-:Y:S01]  /*0f70*/  IADD3.X R9, PT, PT, R31, R3, R19, P3, !PT ;  /* 0x000000031f097210 */ /* 0x000fe20001ffe413 */
[----:B------:R-:W1:Y:S01]  /*0f80*/  S2UR UR5, SR_CgaCtaId ;  /* 0x00000000000579c3 */ /* 0x000e620000008800 */
[----:B---3--:R-:W-:Y:S01]  /*0f90*/  LEA R26, P3, R16, UR8, 0x1 ;  /* 0x00000008101a7c11 */ /* 0x008fe2000f8608ff */
[----:B------:R-:W-:Y:S01]  /*0fa0*/  IMAD.X R11, R13, 0x1, R31, P2 ;  /* 0x000000010d0b7824 */ /* 0x000fe200010e061f */
[----:B------:R-:W-:Y:S01]  /*0fb0*/  IADD3.X R13, PT, PT, R31, UR22, R13, P1, P0 ;  /* 0x000000161f0d7c10 */ /* 0x000fe20008fe040d */
[----:B------:R-:W-:Y:S01]  /*0fc0*/  IMAD.WIDE.U32 R30, R24, UR4, R30 ;  /* 0x00000004181e7c25 */ /* 0x000fe2000f8e001e */
[----:B------:R-:W-:Y:S01]  /*0fd0*/  LEA R24, P0, R18, UR8, 0x1 ;  /* 0x0000000812187c11 */ /* 0x000fe2000f8008ff */
[----:B------:R-:W-:Y:S01]  /*0fe0*/  UMOV UR4, 0x400 ;  /* 0x0000040000047882 */ /* 0x000fe20000000000 */
[----:B------:R-:W-:Y:S01]  /*0ff0*/  LEA.HI.X R27, R16, UR9, R9, 0x1, P3 ;  /* 0x00000009101b7c11 */ /* 0x000fe200098f0c09 */
[----:B------:R-:W-:Y:S01]  /*1000*/  IMAD.IADD R3, R31, 0x1, R3 ;  /* 0x000000011f037824 */ /* 0x000fe200078e0203 */
[----:B------:R-:W-:Y:S01]  /*1010*/  LEA.HI.X R25, R18, UR9, R11, 0x1, P0 ;  /* 0x0000000912197c11 */ /* 0x000fe200080f0c0b */
[----:B------:R-:W-:Y:S01]  /*1020*/  @!P4 VIADD R12, R12, 0x1 ;  /* 0x000000010c0cc836 */ /* 0x000fe20000000000 */
[----:B------:R-:W-:Y:S01]  /*1030*/  LEA R16, P0, R20, UR8, 0x1 ;  /* 0x0000000814107c11 */ /* 0x000fe2000f8008ff */
[C---:B------:R-:W-:Y:S01]  /*1040*/  IMAD R9, R34.reuse, UR14, RZ ;  /* 0x0000000e22097c24 */ /* 0x040fe2000f8e02ff */
[----:B------:R-:W-:Y:S01]  /*1050*/  ISETP.GE.U32.AND P2, PT, R17, R8, PT ;  /* 0x000000081100720c */ /* 0x000fe20003f46070 */
[----:B------:R-:W-:Y:S01]  /*1060*/  IMAD.WIDE.U32 R18, R34, UR15, RZ ;  /* 0x0000000f22127c25 */ /* 0x000fe2000f8e00ff */
[----:B------:R-:W-:Y:S01]  /*1070*/  LEA.HI.X R17, R20, UR9, R13, 0x1, P0 ;  /* 0x0000000914117c11 */ /* 0x000fe200080f0c0d */
[----:B------:R-:W-:Y:S01]  /*1080*/  USHF.L.U32 UR22, UR6, 0x5, URZ ;  /* 0x0000000506167899 */ /* 0x000fe200080006ff */
[----:B------:R-:W-:Y:S01]  /*1090*/  ISETP.GE.AND P1, PT, R22, RZ, PT ;  /* 0x000000ff1600720c */ /* 0x000fe20003f26270 */
[----:B------:R-:W-:Y:S01]  /*10a0*/  IMAD.WIDE.U32 R20, R2, UR6, R28 ;  /* 0x0000000602147c25 */ /* 0x000fe2000f8e001c */
[----:B------:R-:W-:Y:S01]  /*10b0*/  LEA R22, P0, R30, UR8, 0x1 ;  /* 0x000000081e167c11 */ /* 0x000fe2000f8008ff */
[----:B------:R-:W-:-:S02]  /*10c0*/  USHF.L.U32 UR8, UR12, 0x4, URZ ;  /* 0x000000040c087899 */ /* 0x000fc400080006ff */
[----:B------:R-:W-:Y:S01]  /*10d0*/  IMAD R21, R2, UR7, R21 ;  /* 0x0000000702157c24 */ /* 0x000fe2000f8e0215 */
[----:B------:R-:W-:Y:S01]  /*10e0*/  LEA.HI.X R23, R30, UR9, R3, 0x1, P0 ;  /* 0x000000091e177c11 */ /* 0x000fe200080f0c03 */
[----:B-1----:R-:W-:Y:S01]  /*10f0*/  ULEA UR5, UR5, UR4, 0x18 ;  /* 0x0000000405057291 */ /* 0x002fe2000f8ec0ff */
[----:B------:R-:W-:Y:S01]  /*1100*/  ISETP.NE.AND P0, PT, R5, RZ, PT ;  /* 0x000000ff0500720c */ /* 0x000fe20003f05270 */
[----:B------:R-:W-:Y:S01]  /*1110*/  @P2 VIADD R12, R12, 0x1 ;  /* 0x000000010c0c2836 */ /* 0x000fe20000000000 */
[----:B------:R-:W-:Y:S01]  /*1120*/  USHF.L.U64.HI UR4, UR12, 0x4, UR13 ;  /* 0x000000040c047899 */ /* 0x000fe2000801020d */
[----:B------:R-:W-:Y:S01]  /*1130*/  IMAD.IADD R9, R19, 0x1, R9 ;  /* 0x0000000113097824 */ /* 0x000fe200078e0209 */
[----:B------:R-:W-:Y:S01]  /*1140*/  USHF.L.U32 UR7, UR12, 0x5, URZ ;  /* 0x000000050c077899 */ /* 0x000fe200080006ff */
[----:B------:R-:W-:Y:S01]  /*1150*/  @!P1 IMAD.MOV R12, RZ, RZ, -R12 ;  /* 0x000000ffff0c9224 */ /* 0x000fe200078e0a0c */
[----:B------:R-:W-:Y:S01]  /*1160*/  LEA R159, R159, UR5, 0x1 ;  /* 0x000000059f9f7c11 */ /* 0x000fe2000f8e08ff */
[----:B------:R-:W-:-:S04]  /*1170*/  USHF.L.U64.HI UR6, UR12, 0x5, UR13 ;  /* 0x000000050c067899 */ /* 0x000fc8000801020d */
[----:B------:R-:W-:Y:S01]  /*1180*/  @!PT LDS RZ, [RZ] ;  /* 0x00000000fffff984 */ /* 0x000fe20000000800 */
[----:B------:R-:W-:Y:S01]  /*1190*/  @!PT LDS RZ, [RZ] ;  /* 0x00000000fffff984 */ /* 0x000fe20000000800 */
[----:B------:R-:W-:Y:S01]  /*11a0*/  @!PT LDS RZ, [RZ] ;  /* 0x00000000fffff984 */ /* 0x000fe20000000800 */
[----:B------:R-:W-:Y:S02]  /*11b0*/  LDGSTS.E.BYPASS.LTC128B.128 [R159], desc[UR30][R22.64] ;  /* 0x00000000169f7fae */ /* 0x000fe4000b981a1e */
[----:B------:R-:W-:Y:S02]  /*11c0*/  @!P0 LOP3.LUT R12, RZ, R5, RZ, 0x33, !PT ;  /* 0x00000005ff0c8212 */ /* 0x000fe400078e33ff */
[----:B------:R-:W-:Y:S01]  /*11d0*/  LDGSTS.E.BYPASS.LTC128B.128 [R159+0x2000], desc[UR30][R22.64+0x80] ;  /* 0x02000080169f7fae */ /* 0x000fe2000b981a1e */
[----:B------:R-:W-:Y:S02]  /*11e0*/  IADD3 R8, P0, PT, R18, UR17, RZ ;  /* 0x0000001112087c10 */ /* 0x000fe4000ff1e0ff */
[----:B------:R-:W-:Y:S01]  /*11f0*/  SHF.R.S32.HI R105, RZ, 0x1f, R12 ;  /* 0x0000001fff697819 */ /* 0x000fe2000001140c */
[----:B------:R-:W-:Y:S01]  /*1200*/  IMAD.WIDE.U32 R20, R12, UR24, R20 ;  /* 0x000000180c147c25 */ /* 0x000fe2000f8e0014 */
[----:B------:R-:W-:Y:S01]  /*1210*/  LDGSTS.E.BYPASS.LTC128B.128 [R159+0x800], desc[UR30][R26.64] ;  /* 0x008000001a9f7fae */ /* 0x000fe2000b981a1e */
[----:B------:R-:W-:-:S02]  /*1220*/  IADD3.X R5, PT, PT, R9, UR16, RZ, P0, !PT ;  /* 0x0000001009057c10 */ /* 0x000fc400087fe4ff */
[----:B------:R-:W-:Y:S01]  /*1230*/  IMAD R3, R105, UR24, RZ ;  /* 0x0000001869037c24 */ /* 0x000fe2000f8e02ff */
[----:B------:R-:W-:Y:S01]  /*1240*/  LEA R157, P1, R20, UR10, 0x1 ;  /* 0x0000000a149d7c11 */ /* 0x000fe2000f8208ff */
[C---:B------:R-:W-:Y:S01]  /*1250*/  IMAD.WIDE.U32 R102, R12.reuse, UR26, RZ ;  /* 0x0000001a0c667c25 */ /* 0x040fe2000f8e00ff */
[----:B------:R-:W-:Y:S03]  /*1260*/  LDGSTS.E.BYPASS.LTC128B.128 [R159+0x2800], desc[UR30][R26.64+0x80] ;  /* 0x028000801a9f7fae */ /* 0x000fe6000b981a1e */
[----:B------:R-:W-:Y:S01]  /*1270*/  IMAD R156, R12, UR25, R3 ;  /* 0x000000190c9c7c24 */ /* 0x000fe2000f8e0203 */
[----:B------:R-:W-:Y:S01]  /*1280*/  LDGSTS.E.BYPASS.LTC128B.128 [R159+0x1000], desc[UR30][R24.64] ;  /* 0x01000000189f7fae */ /* 0x000fe2000b981a1e */
[----:B------:R-:W-:Y:S01]  /*1290*/  IMAD R3, R2, UR13, R15 ;  /* 0x0000000d02037c24 */ /* 0x000fe2000f8e020f */
[----:B------:R-:W-:Y:S01]  /*12a0*/  IADD3 R2, P4, PT, R102, R14, RZ ;  /* 0x0000000e66027210 */ /* 0x000fe20007f9e0ff */
[----:B------:R-:W-:Y:S01]  /*12b0*/  IMAD.IADD R156, R21, 0x1, R156 ;  /* 0x00000001159c7824 */ /* 0x000fe200078e029c */
[----:B------:R1:W-:Y:S01]  /*12c0*/  LDGSTS.E.BYPASS.LTC128B.128 [R159+0x3000], desc[UR30][R24.64+0x80] ;  /* 0x03000080189f7fae */ /* 0x0003e2000b981a1e */
[----:B------:R-:W-:-:S03]  /*12d0*/  IMAD R105, R105, UR26, RZ ;  /* 0x0000001a69697c24 */ /* 0x000fc6000f8e02ff */
[----:B------:R-:W-:Y:S01]  /*12e0*/  LEA.HI.X R156, R20, UR11, R156, 0x1, P1 ;  /* 0x0000000b149c7c11 */ /* 0x000fe200088f0c9c */
[----:B------:R-:W-:Y:S01]  /*12f0*/  LDGSTS.E.BYPASS.LTC128B.128 [R159+0x1800], desc[UR30][R16.64] ;  /* 0x01800000109f7fae */ /* 0x000fe2000b981a1e */
[----:B------:R-:W-:Y:S01]  /*1300*/  IADD3 R14, P1, PT, R8, UR17, RZ ;  /* 0x00000011080e7c10 */ /* 0x000fe2000ff3e0ff */
[----:B------:R-:W-:Y:S01]  /*1310*/  IMAD R105, R12, UR27, R105 ;  /* 0x0000001b0c697c24 */ /* 0x000fe2000f8e0269 */
[----:B------:R-:W-:Y:S01]  /*1320*/  LEA R12, P3, R2, UR20, 0x1 ;  /* 0x00000014020c7c11 */ /* 0x000fe2000f8608ff */
[----:B------:R2:W-:Y:S02]  /*1330*/  LDGSTS.E.BYPASS.LTC128B.128 [R159+0x3800], desc[UR30][R16.64+0x80] ;  /* 0x03800080109f7fae */ /* 0x0005e4000b981a1e */
[----:B------:R-:W-:-:S04]  /*1340*/  IMAD.IADD R105, R103, 0x1, R105 ;  /* 0x0000000167697824 */ /* 0x000fc800078e0269 */
[----:B------:R-:W-:-:S05]  /*1350*/  IMAD.X R3, R3, 0x1, R105, P4 ;  /* 0x0000000103037824 */ /* 0x000fca00020e0669 */
[----:B------:R-:W-:Y:S02]  /*1360*/  LEA.HI.X R2, R2, UR21, R3, 0x1, P3 ;  /* 0x0000001502027c11 */ /* 0x000fe400098f0c03 */
[----:B------:R-:W-:Y:S02]  /*1370*/  LOP3.LUT R3, R10, 0x8, R6, 0x78, !PT ;  /* 0x000000080a037812 */ /* 0x000fe400078e7806 */
[----:B-1----:R-:W-:-:S03]  /*1380*/  LEA R24, P2, R18, R157, 0x1 ;  /* 0x0000009d12187211 */ /* 0x002fc600078408ff */
[----:B------:R-:W-:Y:S01]  /*1390*/  IMAD R154, R3, 0x2, R154 ;  /* 0x00000002039a7824 */ /* 0x000fe200078e029a */
[----:B------:R-:W-:Y:S02]  /*13a0*/  LEA.HI.X R25, R18, R156, R9, 0x1, P2 ;  /* 0x0000009c12197211 */ /* 0x000fe400010f0c09 */
[CC--:B------:R-:W-:Y:S02]  /*13b0*/  LEA R22, P2, R8.reuse, R157.reuse, 0x1 ;  /* 0x0000009d08167211 */ /* 0x0c0fe400078408ff */
[C---:B------:R-:W-:Y:S01]  /*13c0*/  IADD3.X R9, PT, PT, R5.reuse, UR16, RZ, P1, !PT ;  /* 0x0000001005097c10 */ /* 0x040fe20008ffe4ff */
[----:B------:R-:W-:Y:S01]  /*13d0*/  LDGSTS.E.BYPASS.LTC128B.128 [R159+0x4000], desc[UR30][R24.64] ;  /* 0x04000000189f7fae */ /* 0x000fe2000b981a1e */
[----:B--2---:R-:W-:Y:S02]  /*13e0*/  IADD3 R16, P0, PT, R8, UR22, RZ ;  /* 0x0000001608107c10 */ /* 0x004fe4000ff1e0ff */
[----:B------:R-:W-:Y:S01]  /*13f0*/  LEA R20, P1, R14, R157, 0x1 ;  /* 0x0000009d0e147211 */ /* 0x000fe200078208ff */
[----:B------:R-:W-:Y:S01]  /*1400*/  LDGSTS.E.BYPASS.LTC128B.128 [R159+0x6000], desc[UR30][R24.64+0x80] ;  /* 0x06000080189f7fae */ /* 0x000fe2000b981a1e */
[----:B------:R-:W-:-:S02]  /*1410*/  IADD3.X R11, PT, PT, R5, UR19, RZ, P0, !PT ;  /* 0x00000013050b7c10 */ /* 0x000fc400087fe4ff */
[----:B------:R-:W-:Y:S02]  /*1420*/  LEA R18, P0, R16, R157, 0x1 ;  /* 0x0000009d10127211 */ /* 0x000fe400078008ff */
[-C--:B------:R-:W-:Y:S02]  /*1430*/  LEA.HI.X R23, R8, R156.reuse, R5, 0x1, P2 ;  /* 0x0000009c08177211 */ /* 0x080fe400010f0c05 */
[-C--:B------:R-:W-:Y:S01]  /*1440*/  LEA.HI.X R21, R14, R156.reuse, R9, 0x1, P1 ;  /* 0x0000009c0e157211 */ /* 0x080fe200008f0c09 */
[----:B------:R-:W-:Y:S01]  /*1450*/  IMAD.WIDE.U32 R14, R34, UR12, RZ ;  /* 0x0000000c220e7c25 */ /* 0x000fe2000f8e00ff */
[----:B------:R-:W-:Y:S01]  /*1460*/  LEA.HI.X R19, R16, R156, R11, 0x1, P0 ;  /* 0x0000009c10137211 */ /* 0x000fe200000f0c0b */
[----:B------:R-:W-:Y:S02]  /*1470*/  LDGSTS.E.BYPASS.LTC128B.128 [R159+0x4800], desc[UR30][R22.64] ;  /* 0x04800000169f7fae */ /* 0x000fe4000b981a1e */
[----:B------:R-:W-:Y:S01]  /*1480*/  IMAD R13, R34, UR13, R15 ;  /* 0x0000000d220d7c24 */ /* 0x000fe2000f8e020f */
[C---:B------:R-:W-:Y:S01]  /*1490*/  LEA R8, P0, R14.reuse, UR8, 0x6 ;  /* 0x000000080e087c11 */ /* 0x040fe2000f8030ff */
[----:B------:R-:W-:Y:S03]  /*14a0*/  LDGSTS.E.BYPASS.LTC128B.128 [R159+0x6800], desc[UR30][R22.64+0x80] ;  /* 0x06800080169f7fae */ /* 0x000fe6000b981a1e */
[----:B------:R-:W-:Y:S01]  /*14b0*/  LEA.HI.X R5, R14, UR4, R13, 0x6, P0 ;  /* 0x000000040e057c11 */ /* 0x000fe200080f340d */
[----:B------:R-:W-:Y:S01]  /*14c0*/  LDGSTS.E.BYPASS.LTC128B.128 [R159+0x5000], desc[UR30][R20.64] ;  /* 0x05000000149f7fae */ /* 0x000fe2000b981a1e */
[----:B------:R-:W-:-:S02]  /*14d0*/  IADD3 R9, P1, PT, R8, UR8, RZ ;  /* 0x0000000808097c10 */ /* 0x000fc4000ff3e0ff */
[----:B------:R-:W-:Y:S01]  /*14e0*/  IADD3 R11, P0, PT, R8, UR7, RZ ;  /* 0x00000007080b7c10 */ /* 0x000fe2000ff1e0ff */
[----:B------:R1:W-:Y:S01]  /*14f0*/  LDGSTS.E.BYPASS.LTC128B.128 [R159+0x7000], desc[UR30][R20.64+0x80] ;  /* 0x07000080149f7fae */ /* 0x0003e2000b981a1e */
[----:B------:R-:W-:-:S03]  /*1500*/  IADD3.X R3, PT, PT, R5, UR4, RZ, P1, !PT ;  /* 0x0000000405037c10 */ /* 0x000fc60008ffe4ff */
[----:B------:R-:W-:Y:S04]  /*1510*/  LDGSTS.E.BYPASS.LTC128B.128 [R159+0x5800], desc[UR30][R18.64] ;  /* 0x05800000129f7fae */ /* 0x000fe8000b981a1e */
[----:B------:R2:W-:Y:S04]  /*1520*/  LDGSTS.E.BYPASS.LTC128B.128 [R159+0x7800], desc[UR30][R18.64+0x80] ;  /* 0x07800080129f7fae */ /* 0x0005e8000b981a1e */
[----:B------:R-:W0:Y:S01]  /*1530*/  LDGDEPBAR ;  /* 0x00000000000079af */ /* 0x000e220000000000 */
[----:B-1----:R-:W-:-:S04]  /*1540*/  LEA R20, P2, R14, R12, 0x7 ;  /* 0x0000000c0e147211 */ /* 0x002fc800078438ff */
[----:B------:R-:W-:Y:S02]  /*1550*/  LEA.HI.X R21, R14, R2, R13, 0x7, P2 ;  /* 0x000000020e157211 */ /* 0x000fe400010f3c0d */
[-C--:B------:R-:W-:Y:S02]  /*1560*/  LEA R14, P1, R9, R12.reuse, 0x1 ;  /* 0x0000000c090e7211 */ /* 0x080fe400078208ff */
[----:B------:R-:W-:Y:S01]  /*1570*/  LEA R22, P2, R8, R12, 0x1 ;  /* 0x0000000c08167211 */ /* 0x000fe200078408ff */
[----:B------:R-:W-:-:S04]  /*1580*/  DEPBAR.LE SB0, 0x0 ;  /* 0x000080000000791a */ /* 0x000fc80000000000 */
[----:B------:R-:W-:Y:S01]  /*1590*/  BAR.SYNC.DEFER_BLOCKING 0x0 ;  /* 0x0000000000007b1d */ /* 0x000fe20000010000 */
[----:B------:R-:W-:Y:S02]  /*15a0*/  LEA.HI.X R15, R9, R2, R3, 0x1, P1 ;  /* 0x00000002090f7211 */ /* 0x000fe400008f0c03 */
[----:B------:R-:W-:Y:S02]  /*15b0*/  LOP3.LUT R3, R10, 0x8, R93, 0x78, !PT ;  /* 0x000000080a037812 */ /* 0x000fe400078e785d */
[----:B------:R-:W-:Y:S02]  /*15c0*/  IADD3.X R13, PT, PT, R5, UR6, RZ, P0, !PT ;  /* 0x00000006050d7c10 */ /* 0x000fe400087fe4ff */
[C---:B------:R-:W-:Y:S02]  /*15d0*/  LEA R12, P0, R11.reuse, R12, 0x1 ;  /* 0x0000000c0b0c7211 */ /* 0x040fe400078008ff */
[-C--:B------:R-:W-:Y:S01]  /*15e0*/  LEA.HI.X R23, R8, R2.reuse, R5, 0x1, P2 ;  /* 0x0000000208177211 */ /* 0x080fe200010f0c05 */
[----:B------:R-:W-:Y:S01]  /*15f0*/  IMAD.MOV.U32 R5, RZ, RZ, 0x20 ;  /* 0x00000020ff057424 */ /* 0x000fe200078e00ff */
[----:B------:R-:W-:Y:S01]  /*1600*/  LOP3.LUT R155, R0, R3, RZ, 0xfc, !PT ;  /* 0x00000003009b7212 */ /* 0x000fe200078efcff */
[----:B------:R-:W-:Y:S01]  /*1610*/  IMAD.MOV.U32 R0, RZ, RZ, 0x40 ;  /* 0x00000040ff007424 */ /* 0x000fe200078e00ff */
[----:B------:R-:W-:Y:S01]  /*1620*/  LEA.HI.X R13, R11, R2, R13, 0x1, P0 ;  /* 0x000000020b0d7211 */ /* 0x000fe200000f0c0d */
[----:B------:R-:W-:Y:S01]  /*1630*/  VIADD R2, R154, UR5 ;  /* 0x000000059a027c36 */ /* 0x000fe20008000000 */
[----:B------:R-:W-:-:S02]  /*1640*/  LEA R155, R155, UR5, 0x1 ;  /* 0x000000059b9b7c11 */ /* 0x000fc4000f8e08ff */
[----:B------:R-:W-:Y:S02]  /*1650*/  R2P PR, R6, 0x6 ;  /* 0x0000000606007804 */ /* 0x000fe40000000000 */
[----:B------:R-:W-:-:S03]  /*1660*/  LOP3.LUT R93, R93, 0x1f0, RZ, 0xc0, !PT ;  /* 0x000001f05d5d7812 */ /* 0x000fc600078ec0ff */
[----:B------:R-:W-:Y:S01]  /*1670*/  SEL R5, R5, 0xffffffe0, !P1 ;  /* 0xffffffe005057807 */ /* 0x000fe20004800000 */
[----:B------:R-:W-:Y:S01]  /*1680*/  @!PT LDS RZ, [RZ] ;  /* 0x00000000fffff984 */ /* 0x000fe20000000800 */
[----:B------:R-:W-:Y:S01]  /*1690*/  @!PT LDS RZ, [RZ] ;  /* 0x00000000fffff984 */ /* 0x000fe20000000800 */
[----:B------:R-:W-:Y:S01]  /*16a0*/  @!PT LDS RZ, [RZ] ;  /* 0x00000000fffff984 */ /* 0x000fe20000000800 */
[----:B------:R-:W-:Y:S01]  /*16b0*/  LDGSTS.E.BYPASS.LTC128B.128 [R159+0x8000], desc[UR30][R20.64] ;  /* 0x08000000149f7fae */ /* 0x000fe2000b981a1e */
[----:B------:R-:W-:-:S03]  /*16c0*/  SEL R0, R0, 0xffffffc0, !P2 ;  /* 0xffffffc000007807 */ /* 0x000fc60005000000 */
[C-C-:B------:R-:W-:Y:S01]  /*16d0*/  IMAD.IADD R153, R5.reuse, 0x1, R155.reuse ;  /* 0x0000000105997824 */ /* 0x140fe200078e029b */
[----:B------:R-:W-:Y:S01]  /*16e0*/  LDGSTS.E.BYPASS.LTC128B.128 [R159+0xa000], desc[UR30][R20.64+0x80] ;  /* 0x0a000080149f7fae */ /* 0x000fe2000b981a1e */
[--C-:B------:R-:W-:Y:S02]  /*16f0*/  IMAD.IADD R149, R5, 0x1, R2.reuse ;  /* 0x0000000105957824 */ /* 0x100fe400078e0202 */
[C---:B------:R-:W-:Y:S01]  /*1700*/  IMAD.IADD R152, R0.reuse, 0x1, R155 ;  /* 0x0000000100987824 */ /* 0x040fe200078e029b */
[----:B------:R-:W-:Y:S01]  /*1710*/  LDGSTS.E.BYPASS.LTC128B.128 [R159+0x8800], desc[UR30][R22.64] ;  /* 0x08800000169f7fae */ /* 0x000fe2000b981a1e */
[----:B------:R-:W-:Y:S01]  /*1720*/  IMAD.IADD R148, R0, 0x1, R2 ;  /* 0x0000000100947824 */ /* 0x000fe200078e0202 */
[----:B------:R-:W-:Y:S01]  /*1730*/  IADD3 R2, PT, PT, R93, 0x1, R160 ;  /* 0x000000015d027810 */ /* 0x000fe20007ffe0a0 */
[C---:B------:R-:W-:Y:S01]  /*1740*/  IMAD.IADD R151, R5.reuse, 0x1, R152 ;  /* 0x0000000105977824 */ /* 0x040fe200078e0298 */
[----:B------:R1:W-:Y:S01]  /*1750*/  LDGSTS.E.BYPASS.LTC128B.128 [R159+0xa800], desc[UR30][R22.64+0x80] ;  /* 0x0a800080169f7fae */ /* 0x0003e2000b981a1e */
[----:B------:R-:W-:-:S03]  /*1760*/  IMAD.IADD R147, R5, 0x1, R148 ;  /* 0x0000000105937824 */ /* 0x000fc600078e0294 */
[----:B------:R-:W-:Y:S04]  /*1770*/  LDGSTS.E.BYPASS.LTC128B.128 [R159+0x9000], desc[UR30][R14.64] ;  /* 0x090000000e9f7fae */ /* 0x000fe8000b981a1e */
[----:B------:R-:W-:Y:S04]  /*1780*/  LDGSTS.E.BYPASS.LTC128B.128 [R159+0xb000], desc[UR30][R14.64+0x80] ;  /* 0x0b0000800e9f7fae */ /* 0x000fe8000b981a1e */
[----:B------:R-:W-:Y:S04]  /*1790*/  LDGSTS.E.BYPASS.LTC128B.128 [R159+0x9800], desc[UR30][R12.64] ;  /* 0x098000000c9f7fae */ /* 0x000fe8000b981a1e */
[----:B------:R3:W-:Y:S04]  /*17a0*/  LDGSTS.E.BYPASS.LTC128B.128 [R159+0xb800], desc[UR30][R12.64+0x80] ;  /* 0x0b8000800c9f7fae */ /* 0x0007e8000b981a1e */
[----:B------:R-:W-:Y:S04]  /*17b0*/  LDSM.16.M88.4 R28, [R155] ;  /* 0x000000009b1c783b */ /* 0x000fe80000000200 */
[----:B--2---:R-:W1:Y:S04]  /*17c0*/  LDSM.16.M88.4 R16, [R154+UR5+0x4000] ;  /* 0x004000059a10783b */ /* 0x004e680008000200 */
[----:B------:R-:W2:Y:S04]  /*17d0*/  LDSM.16.M88.4 R64, [R154+UR5+0x4800] ;  /* 0x004800059a40783b */ /* 0x000ea80008000200 */
[----:B------:R-:W4:Y:S04]  /*17e0*/  LDSM.16.M88.4 R56, [R154+UR5+0x5000] ;  /* 0x005000059a38783b */ /* 0x000f280008000200 */
[----:B------:R-:W5:Y:S04]  /*17f0*/  LDSM.16.M88.4 R8, [R154+UR5+0x5800] ;  /* 0x005800059a08783b */ /* 0x000f680008000200 */
[----:B------:R-:W-:Y:S04]  /*1800*/  LDSM.16.M88.4 R48, [R153] ;  /* 0x000000009930783b */ /* 0x000fe80000000200 */
[----:B------:R-:W5:Y:S04]  /*1810*/  LDSM.16.M88.4 R72, [R149+0x4000] ;  /* 0x004000009548783b */ /* 0x000f680000000200 */
[----:B------:R-:W5:Y:S04]  /*1820*/  LDSM.16.M88.4 R44, [R149+0x4800] ;  /* 0x00480000952c783b */ /* 0x000f680000000200 */
[----:B------:R-:W5:Y:S04]  /*1830*/  LDSM.16.M88.4 R40, [R149+0x5000] ;  /* 0x005000009528783b */ /* 0x000f680000000200 */
[----:B------:R-:W5:Y:S04]  /*1840*/  LDSM.16.M88.4 R36, [R149+0x5800] ;  /* 0x005800009524783b */ /* 0x000f680000000200 */
[----:B------:R-:W-:Y:S01]  /*1850*/  LDSM.16.M88.4 R24, [R152] ;  /* 0x000000009818783b */ /* 0x000fe20000000200 */
[C---:B-1----:R-:W-:Y:S03]  /*1860*/  HMMA.16816.F32.BF16 R20, R28.reuse, R16, RZ ;  /* 0x000000101c14723c */ /* 0x042fe600000418ff */
[----:B---3--:R-:W1:Y:S04]  /*1870*/  LDSM.16.M88.4 R12, [R148+0x4000] ;  /* 0x00400000940c783b */ /* 0x008e680000000200 */
[----:B------:R-:W-:Y:S01]  /*1880*/  LDSM.16.M88.4 R80, [R148+0x5000] ;  /* 0x005000009450783b */ /* 0x000fe20000000200 */
[C---:B--2---:R-:W-:Y:S03]  /*1890*/  HMMA.16816.F32.BF16 R68, R28.reuse, R64, RZ ;  /* 0x000000401c44723c */ /* 0x044fe600000418ff */
[----:B------:R-:W-:Y:S04]  /*18a0*/  LDSM.16.M88.4 R76, [R147+0x4000] ;  /* 0x00400000934c783b */ /* 0x000fe80000000200 */
[----:B------:R-:W-:Y:S01]  /*18b0*/  LDSM.16.M88.4 R84, [R153+0x2000] ;  /* 0x002000009954783b */ /* 0x000fe20000000200 */
[C---:B----4-:R-:W-:Y:S03]  /*18c0*/  HMMA.16816.F32.BF16 R60, R28.reuse, R56, RZ ;  /* 0x000000381c3c723c */ /* 0x050fe600000418ff */
[----:B------:R-:W-:Y:S04]  /*18d0*/  LDSM.16.M88.4 R88, [R149+0x6000] ;  /* 0x006000009558783b */ /* 0x000fe80000000200 */
[----:B------:R-:W0:Y:S01]  /*18e0*/  LDGDEPBAR ;  /* 0x00000000000079af */ /* 0x000e220000000000 */
[C---:B------:R-:W-:Y:S08]  /*18f0*/  HMMA.16816.F32.BF16 R16, R28.reuse, R18, RZ ;  /* 0x000000121c10723c */ /* 0x040ff000000418ff */
[C---:B------:R-:W-:Y:S08]  /*1900*/  HMMA.16816.F32.BF16 R64, R28.reuse, R66, RZ ;  /* 0x000000421c40723c */ /* 0x040ff000000418ff */
[C---:B------:R-:W-:Y:S08]  /*1910*/  HMMA.16816.F32.BF16 R56, R28.reuse, R58, RZ ;  /* 0x0000003a1c38723c */ /* 0x040ff000000418ff */
[C---:B-----5:R-:W-:Y:S08]  /*1920*/  HMMA.16816.F32.BF16 R52, R28.reuse, R8, RZ ;  /* 0x000000081c34723c */ /* 0x060ff000000418ff */
[----:B------:R-:W-:Y:S01]  /*1930*/  HMMA.16816.F32.BF16 R28, R28, R10, RZ ;  /* 0x0000000a1c1c723c */ /* 0x000fe200000418ff */
[----:B------:R-:W2:Y:S07]  /*1940*/  LDSM.16.M88.4 R8, [R148+0x4800] ;  /* 0x004800009408783b */ /* 0x000eae0000000200 */
[C---:B------:R-:W-:Y:S08]  /*1950*/  HMMA.16816.F32.BF16 R20, R48.reuse, R72, R20 ;  /* 0x000000483014723c */ /* 0x040ff00000041814 */
[C---:B------:R-:W-:Y:S01]  /*1960*/  HMMA.16816.F32.BF16 R16, R48.reuse, R74, R16 ;  /* 0x0000004a3010723c */ /* 0x040fe20000041810 */
[----:B------:R-:W-:Y:S07]  /*1970*/  LDSM.16.M88.4 R72, [R147+0x4800] ;  /* 0x004800009348783b */ /* 0x000fee0000000200 */
[C---:B------:R-:W-:Y:S08]  /*1980*/  HMMA.16816.F32.BF16 R68, R48.reuse, R44, R68 ;  /* 0x0000002c3044723c */ /* 0x040ff00000041844 */
[C---:B------:R-:W-:Y:S01]  /*1990*/  HMMA.16816.F32.BF16 R64, R48.reuse, R46, R64 ;  /* 0x0000002e3040723c */ /* 0x040fe20000041840 */
[----:B------:R-:W-:Y:S07]  /*19a0*/  LDSM.16.M88.4 R44, [R147+0x5000] ;  /* 0x00500000932c783b */ /* 0x000fee0000000200 */
[C---:B------:R-:W-:Y:S08]  /*19b0*/  HMMA.16816.F32.BF16 R60, R48.reuse, R40, R60 ;  /* 0x00000028303c723c */ /* 0x040ff0000004183c */
[C---:B------:R-:W-:Y:S01]  /*19c0*/  HMMA.16816.F32.BF16 R56, R48.reuse, R42, R56 ;  /* 0x0000002a3038723c */ /* 0x040fe20000041838 */
[----:B------:R-:W-:Y:S07]  /*19d0*/  LDSM.16.M88.4 R40, [R147+0x5800] ;  /* 0x005800009328783b */ /* 0x000fee0000000200 */
[C---:B------:R-:W-:Y:S08]  /*19e0*/  HMMA.16816.F32.BF16 R52, R48.reuse, R36, R52 ;  /* 0x000000243034723c */ /* 0x040ff00000041834 */
[----:B------:R-:W-:Y:S01]  /*19f0*/  HMMA.16816.F32.BF16 R48, R48, R38, R28 ;  /* 0x000000263030723c */ /* 0x000fe2000004181c */
[----:B------:R-:W3:Y:S04]  /*1a00*/  LDSM.16.M88.4 R28, [R148+0x5800] ;  /* 0x00580000941c783b */ /* 0x000ee80000000200 */
[----:B------:R-:W-:Y:S03]  /*1a10*/  LDSM.16.M88.4 R36, [R154+UR5+0x6000] ;  /* 0x006000059a24783b */ /* 0x000fe60008000200 */
[C---:B-1----:R-:W-:Y:S08]  /*1a20*/  HMMA.16816.F32.BF16 R20, R24.reuse, R12, R20 ;  /* 0x0000000c1814723c */ /* 0x042ff00000041814 */
[C---:B------:R-:W-:Y:S01]  /*1a30*/  HMMA.16816.F32.BF16 R16, R24.reuse, R14, R16 ;  /* 0x0000000e1810723c */ /* 0x040fe20000041810 */
[----:B------:R-:W1:Y:S07]  /*1a40*/  LDSM.16.M88.4 R12, [R151] ;  /* 0x00000000970c783b */ /* 0x000e6e0000000200 */
[C---:B--2---:R-:W-:Y:S08]  /*1a50*/  HMMA.16816.F32.BF16 R68, R24.reuse, R8, R68 ;  /* 0x000000081844723c */ /* 0x044ff00000041844 */
[C---:B------:R-:W-:Y:S01]  /*1a60*/  HMMA.16816.F32.BF16 R64, R24.reuse, R10, R64 ;  /* 0x0000000a1840723c */ /* 0x040fe20000041840 */
[----:B------:R-:W2:Y:S07]  /*1a70*/  LDSM.16.M88.4 R8, [R155+0x2000] ;  /* 0x002000009b08783b */ /* 0x000eae0000000200 */
[C---:B------:R-:W-:Y:S08]  /*1a80*/  HMMA.16816.F32.BF16 R60, R24.reuse, R80, R60 ;  /* 0x00000050183c723c */ /* 0x040ff0000004183c */
[C---:B------:R-:W-:Y:S01]  /*1a90*/  HMMA.16816.F32.BF16 R56, R24.reuse, R82, R56 ;  /* 0x000000521838723c */ /* 0x040fe20000041838 */
[----:B------:R-:W-:Y:S07]  /*1aa0*/  LDSM.16.M88.4 R80, [R149+0x6800] ;  /* 0x006800009550783b */ /* 0x000fee0000000200 */
[C---:B---3--:R-:W-:Y:S08]  /*1ab0*/  HMMA.16816.F32.BF16 R52, R24.reuse, R28, R52 ;  /* 0x0000001c1834723c */ /* 0x048ff00000041834 */
[----:B------:R-:W-:Y:S01]  /*1ac0*/  HMMA.16816.F32.BF16 R48, R24, R30, R48 ;  /* 0x0000001e1830723c */ /* 0x000fe20000041830 */
[----:B------:R-:W3:Y:S04]  /*1ad0*/  LDSM.16.M88.4 R24, [R154+UR5+0x7000] ;  /* 0x007000059a18783b */ /* 0x000ee80008000200 */
[----:B------:R-:W4:Y:S03]  /*1ae0*/  LDSM.16.M88.4 R28, [R154+UR5+0x6800] ;  /* 0x006800059a1c783b */ /* 0x000f260008000200 */
[C---:B-1----:R-:W-:Y:S08]  /*1af0*/  HMMA.16816.F32.BF16 R20, R12.reuse, R76, R20 ;  /* 0x0000004c0c14723c */ /* 0x042ff00000041814 */
        /* <DEDUP_REMOVED lines=10> */
[----:B------:R-:W1:Y:S04]  /*1ba0*/  LDSM.16.M88.4 R12, [R154+UR5+0x7800] ;  /* 0x007800059a0c783b */ /* 0x000e680008000200 */
[----:B------:R-:W5:Y:S03]  /*1bb0*/  LDSM.16.M88.4 R40, [R148+0x6000] ;  /* 0x006000009428783b */ /* 0x000f660000000200 */
[C---:B--2---:R-:W-:Y:S08]  /*1bc0*/  HMMA.16816.F32.BF16 R20, R8.reuse, R36, R20 ;  /* 0x000000240814723c */ /* 0x044ff00000041814 */
[C---:B------:R-:W-:Y:S01]  /*1bd0*/  HMMA.16816.F32.BF16 R16, R8.reuse, R38, R16 ;  /* 0x000000260810723c */ /* 0x040fe20000041810 */
[----:B------:R-:W-:Y:S07]  /*1be0*/  LDSM.16.M88.4 R36, [R148+0x6800] ;  /* 0x006800009424783b */ /* 0x000fee0000000200 */
[C---:B---3--:R-:W-:Y:S08]  /*1bf0*/  HMMA.16816.F32.BF16 R60, R8.reuse, R24, R60 ;  /* 0x00000018083c723c */ /* 0x048ff0000004183c */
[C---:B------:R-:W-:Y:S01]  /*1c00*/  HMMA.16816.F32.BF16 R56, R8.reuse, R26, R56 ;  /* 0x0000001a0838723c */ /* 0x040fe20000041838 */
[----:B------:R-:W2:Y:S07]  /*1c10*/  LDSM.16.M88.4 R24, [R148+0x7800] ;  /* 0x007800009418783b */ /* 0x000eae0000000200 */
[C---:B----4-:R-:W-:Y:S08]  /*1c20*/  HMMA.16816.F32.BF16 R68, R8.reuse, R28, R68 ;  /* 0x0000001c0844723c */ /* 0x050ff00000041844 */
[C---:B-1----:R-:W-:Y:S08]  /*1c30*/  HMMA.16816.F32.BF16 R52, R8.reuse, R12, R52 ;  /* 0x0000000c0834723c */ /* 0x042ff00000041834 */
[C---:B------:R-:W-:Y:S01]  /*1c40*/  HMMA.16816.F32.BF16 R64, R8.reuse, R30, R64 ;  /* 0x0000001e0840723c */ /* 0x040fe20000041840 */
[----:B------:R-:W-:Y:S07]  /*1c50*/  LDSM.16.M88.4 R28, [R148+0x7000] ;  /* 0x00700000941c783b */ /* 0x000fee0000000200 */
[----:B------:R-:W-:Y:S01]  /*1c60*/  HMMA.16816.F32.BF16 R48, R8, R14, R48 ;  /* 0x0000000e0830723c */ /* 0x000fe20000041830 */
[----:B------:R-:W-:Y:S04]  /*1c70*/  LDSM.16.M88.4 R12, [R151+0x2000] ;  /* 0x00200000970c783b */ /* 0x000fe80000000200 */
[----:B------:R-:W1:Y:S03]  /*1c80*/  LDSM.16.M88.4 R8, [R147+0x6000] ;  /* 0x006000009308783b */ /* 0x000e660000000200 */
[C---:B------:R-:W-:Y:S08]  /*1c90*/  HMMA.16816.F32.BF16 R20, R84.reuse, R88, R20 ;  /* 0x000000585414723c */ /* 0x040ff00000041814 */
[C---:B------:R-:W-:Y:S08]  /*1ca0*/  HMMA.16816.F32.BF16 R16, R84.reuse, R90, R16 ;  /* 0x0000005a5410723c */ /* 0x040ff00000041810 */
[----:B------:R-:W-:Y:S08]  /*1cb0*/  HMMA.16816.F32.BF16 R52, R84, R72, R52 ;  /* 0x000000485434723c */ /* 0x000ff00000041834 */
[----:B-----5:R-:W-:Y:S08]  /*1cc0*/  HMMA.16816.F32.BF16 R20, R44, R40, R20 ;  /* 0x000000282c14723c */ /* 0x020ff00000041814 */
[C---:B------:R-:W-:Y:S08]  /*1cd0*/  HMMA.16816.F32.BF16 R60, R84.reuse, R76, R60 ;  /* 0x0000004c543c723c */ /* 0x040ff0000004183c */
[----:B------:R-:W-:Y:S08]  /*1ce0*/  HMMA.16816.F32.BF16 R56, R84, R78, R56 ;  /* 0x0000004e5438723c */ /* 0x000ff00000041838 */
[----:B------:R-:W-:Y:S08]  /*1cf0*/  HMMA.16816.F32.BF16 R16, R44, R42, R16 ;  /* 0x0000002a2c10723c */ /* 0x000ff00000041810 */
[C---:B------:R-:W-:Y:S01]  /*1d00*/  HMMA.16816.F32.BF16 R72, R84.reuse, R74, R48 ;  /* 0x0000004a5448723c */ /* 0x040fe20000041830 */
[----:B------:R-:W3:Y:S07]  /*1d10*/  LDSM.16.M88.4 R48, [R147+0x6800] ;  /* 0x006800009330783b */ /* 0x000eee0000000200 */
[----:B------:R-:W-:Y:S08]  /*1d20*/  HMMA.16816.F32.BF16 R68, R84, R80, R68 ;  /* 0x000000505444723c */ /* 0x000ff00000041844 */
[----:B--2---:R-:W-:Y:S01]  /*1d30*/  HMMA.16816.F32.BF16 R52, R44, R24, R52 ;  /* 0x000000182c34723c */ /* 0x004fe20000041834 */
[----:B------:R-:W-:Y:S01]  /*1d40*/  SHF.R.U32.HI R24, RZ, 0x2, R6 ;  /* 0x00000002ff187819 */ /* 0x000fe20000011606 */
[----:B------:R-:W-:-:S03]  /*1d50*/  IMAD.SHL.U32 R6, R6, 0x2, RZ ;  /* 0x0000000206067824 */ /* 0x000fc600078e00ff */
[----:B------:R-:W-:-:S03]  /*1d60*/  LOP3.LUT R24, R24, 0x7, RZ, 0xc0, !PT ;  /* 0x0000000718187812 */ /* 0x000fc600078ec0ff */
[----:B------:R-:W-:Y:S01]  /*1d70*/  HMMA.16816.F32.BF16 R64, R84, R82, R64 ;  /* 0x000000525440723c */ /* 0x000fe20000041840 */
[----:B------:R-:W-:-:S07]  /*1d80*/  IADD3 R25, PT, PT, R2, -R7, R24 ;  /* 0x8000000702197210 */ /* 0x000fce0007ffe018 */
[----:B-1----:R-:W-:Y:S01]  /*1d90*/  HMMA.16816.F32.BF16 R20, R12, R8, R20 ;  /* 0x000000080c14723c */ /* 0x002fe20000041814 */
[----:B------:R-:W-:-:S05]  /*1da0*/  LOP3.LUT R9, R6, 0x6, RZ, 0xc0, !PT ;  /* 0x0000000606097812 */ /* 0x000fca00078ec0ff */
[----:B------:R-:W-:Y:S01]  /*1db0*/  IMAD R7, R34, 0x40, R9 ;  /* 0x0000004022077824 */ /* 0x000fe200078e0209 */
[--C-:B------:R-:W-:Y:S01]  /*1dc0*/  IADD3 R9, PT, PT, R25, UR28, R92.reuse ;  /* 0x0000001c19097c10 */ /* 0x100fe2000fffe05c */
[C---:B------:R-:W-:Y:S02]  /*1dd0*/  HMMA.16816.F32.BF16 R60, R44.reuse, R28, R60 ;  /* 0x0000001c2c3c723c */ /* 0x040fe4000004183c */
[----:B------:R-:W-:Y:S01]  /*1de0*/  VIADD R25, R7, 0x9 ;  /* 0x0000000907197836 */ /* 0x000fe20000000000 */
[C---:B------:R-:W-:Y:S02]  /*1df0*/  VIMNMX R78, PT, PT, R9.reuse, R92, PT ;  /* 0x0000005c094e7248 */ /* 0x040fe40003fe0100 */
[----:B------:R-:W-:Y:S01]  /*1e00*/  VIADDMNMX R92, R9, 0x8, R92, PT ;  /* 0x00000008095c7846 */ /* 0x000fe2000380015c */
[----:B------:R-:W-:Y:S01]  /*1e10*/  VIADD R9, R7, 0x8 ;  /* 0x0000000807097836 */ /* 0x000fe20000000000 */
[C---:B------:R-:W-:Y:S01]  /*1e20*/  ISETP.GE.AND P3, PT, R25.reuse, R78, PT ;  /* 0x0000004e1900720c */ /* 0x040fe20003f66270 */
[----:B------:R-:W-:Y:S01]  /*1e30*/  HMMA.16816.F32.BF16 R56, R44, R30, R56 ;  /* 0x0000001e2c38723c */ /* 0x000fe20000041838 */
[----:B------:R-:W1:Y:S01]  /*1e40*/  LDSM.16.M88.4 R28, [R147+0x7000] ;  /* 0x00700000931c783b */ /* 0x000e620000000200 */
[----:B------:R-:W-:Y:S01]  /*1e50*/  ISETP.GE.AND P0, PT, R25, R92, PT ;  /* 0x0000005c1900720c */ /* 0x000fe20003f06270 */
[----:B------:R-:W-:Y:S01]  /*1e60*/  VIADD R25, R7, 0x18 ;  /* 0x0000001807197836 */ /* 0x000fe20000000000 */
[----:B------:R-:W-:-:S02]  /*1e70*/  ISETP.GE.AND P1, PT, R9, R78, PT ;  /* 0x0000004e0900720c */ /* 0x000fc40003f26270 */
[----:B------:R-:W-:Y:S02]  /*1e80*/  ISETP.GE.AND P6, PT, R9, R92, PT ;  /* 0x0000005c0900720c */ /* 0x000fe40003fc6270 */
[----:B------:R-:W-:Y:S01]  /*1e90*/  HMMA.16816.F32.BF16 R16, R12, R10, R16 ;  /* 0x0000000a0c10723c */ /* 0x000fe20000041810 */
[----:B------:R-:W-:-:S05]  /*1ea0*/  VIADD R11, R7, 0x1 ;  /* 0x00000001070b7836 */ /* 0x000fca0000000000 */
[C---:B------:R-:W-:Y:S02]  /*1eb0*/  ISETP.GE.AND P2, PT, R11.reuse, R78, PT ;  /* 0x0000004e0b00720c */ /* 0x040fe40003f46270 */
[----:B------:R-:W-:Y:S01]  /*1ec0*/  HMMA.16816.F32.BF16 R68, R44, R36, R68 ;  /* 0x000000242c44723c */ /* 0x000fe20000041844 */
[----:B------:R-:W-:Y:S01]  /*1ed0*/  ISETP.GE.AND P4, PT, R11, R92, PT ;  /* 0x0000005c0b00720c */ /* 0x000fe20003f86270 */
[----:B------:R-:W-:Y:S01]  /*1ee0*/  VIADD R11, R7, 0x10 ;  /* 0x00000010070b7836 */ /* 0x000fe20000000000 */
[----:B------:R-:W-:Y:S01]  /*1ef0*/  FSEL R40, R21, -INF , !P2 ;  /* 0xff80000015287808 */ /* 0x000fe20005000000 */
[----:B------:R-:W-:-:S03]  /*1f00*/  VIADD R21, R7, 0x11 ;  /* 0x0000001107157836 */ /* 0x000fc60000000000 */
[C---:B------:R-:W-:Y:S01]  /*1f10*/  ISETP.GE.AND P5, PT, R11.reuse, R78, PT ;  /* 0x0000004e0b00720c */ /* 0x040fe20003fa6270 */
[C---:B------:R-:W-:Y:S01]  /*1f20*/  HMMA.16816.F32.BF16 R64, R44.reuse, R38, R64 ;  /* 0x000000262c40723c */ /* 0x040fe20000041840 */
[----:B------:R-:W-:Y:S02]  /*1f30*/  ISETP.GE.AND P2, PT, R11, R92, PT ;  /* 0x0000005c0b00720c */ /* 0x000fe40003f46270 */
[----:B------:R-:W2:Y:S01]  /*1f40*/  LDSM.16.M88.4 R8, [R147+0x7800] ;  /* 0x007800009308783b */ /* 0x000ea20000000200 */
[----:B------:R-:W-:Y:S01]  /*1f50*/  FSEL R42, R17, -INF , !P3 ;  /* 0xff800000112a7808 */ /* 0x000fe20005800000 */
[----:B------:R-:W-:Y:S01]  /*1f60*/  VIADD R17, R7, 0x19 ;  /* 0x0000001907117836 */ /* 0x000fe20000000000 */
[----:B------:R-:W-:Y:S01]  /*1f70*/  FSEL R6, R19, -INF , !P0 ;  /* 0xff80000013067808 */ /* 0x000fe20004000000 */
[----:B------:R-:W-:Y:S01]  /*1f80*/  VIADD R19, R7, 0x20 ;  /* 0x0000002007137836 */ /* 0x000fe20000000000 */
[----:B------:R-:W-:Y:S01]  /*1f90*/  FSEL R36, R18, -INF , !P6 ;  /* 0xff80000012247808 */ /* 0x000fe20007000000 */
[----:B------:R-:W-:Y:S01]  /*1fa0*/  HMMA.16816.F32.BF16 R72, R44, R26, R72 ;  /* 0x0000001a2c48723c */ /* 0x000fe20000041848 */
[----:B------:R-:W-:Y:S01]  /*1fb0*/  ISETP.GE.AND P0, PT, R17, R78, PT ;  /* 0x0000004e1100720c */ /* 0x000fe20003f06270 */
[----:B------:R-:W-:-:S04]  /*1fc0*/  DEPBAR.LE SB0, 0x0 ;  /* 0x000080000000791a */ /* 0x000fc80000000000 */
[----:B------:R-:W-:Y:S02]  /*1fd0*/  ISETP.GE.AND P6, PT, R25, R78, PT ;  /* 0x0000004e1900720c */ /* 0x000fe40003fc6270 */
[C---:B---3--:R-:W-:Y:S01]  /*1fe0*/  HMMA.16816.F32.BF16 R68, R12.reuse, R48, R68 ;  /* 0x000000300c44723c */ /* 0x048fe20000041844 */
[----:B------:R-:W-:Y:S02]  /*1ff0*/  FSEL R48, R16, -INF , !P1 ;  /* 0xff80000010307808 */ /* 0x000fe40004800000 */
[----:B------:R-:W-:Y:S02]  /*2000*/  ISETP.GE.AND P1, PT, R21, R92, PT ;  /* 0x0000005c1500720c */ /* 0x000fe40003f26270 */
[----:B------:R-:W-:Y:S02]  /*2010*/  FSEL R38, R23, -INF , !P4 ;  /* 0xff80000017267808 */ /* 0x000fe40006000000 */
[----:B------:R-:W-:Y:S01]  /*2020*/  ISETP.GE.AND P4, PT, R21, R78, PT ;  /* 0x0000004e1500720c */ /* 0x000fe20003f86270 */
[----:B------:R-:W-:Y:S01]  /*2030*/  HMMA.16816.F32.BF16 R64, R12, R50, R64 ;  /* 0x000000320c40723c */ /* 0x000fe20000041840 */
[----:B------:R-:W-:-:S07]  /*2040*/  ISETP.GE.AND P3, PT, R25, R92, PT ;  /* 0x0000005c1900720c */ /* 0x000fce0003f66270 */
[C---:B-1----:R-:W-:Y:S03]  /*2050*/  HMMA.16816.F32.BF16 R60, R12.reuse, R28, R60 ;  /* 0x0000001c0c3c723c */ /* 0x042fe6000004183c */
[----:B------:R-:W-:Y:S02]  /*2060*/  FSEL R34, R68, -INF , !P5 ;  /* 0xff80000044227808 */ /* 0x000fe40006800000 */
[----:B------:R-:W-:Y:S01]  /*2070*/  ISETP.GE.AND P5, PT, R17, R92, PT ;  /* 0x0000005c1100720c */ /* 0x000fe20003fa6270 */
[----:B------:R-:W-:Y:S01]  /*2080*/  VIADD R17, R7, 0x21 ;  /* 0x0000002107117836 */ /* 0x000fe20000000000 */
[----:B------:R-:W-:Y:S01]  /*2090*/  FSEL R18, R71, -INF , !P1 ;  /* 0xff80000047127808 */ /* 0x000fe20004800000 */
[----:B------:R-:W-:Y:S01]  /*20a0*/  HMMA.16816.F32.BF16 R56, R12, R30, R56 ;  /* 0x0000001e0c38723c */ /* 0x000fe20000041838 */
[----:B------:R-:W-:Y:S02]  /*20b0*/  FSEL R2, R70, -INF , !P2 ;  /* 0xff80000046027808 */ /* 0x000fe40005000000 */
[----:B------:R-:W-:-:S02]  /*20c0*/  FSEL R76, R64, -INF , !P6 ;  /* 0xff800000404c7808 */ /* 0x000fc40007000000 */
[C---:B------:R-:W-:Y:S02]  /*20d0*/  ISETP.GE.AND P6, PT, R17.reuse, R92, PT ;  /* 0x0000005c1100720c */ /* 0x040fe40003fc6270 */
[-C--:B------:R-:W-:Y:S01]  /*20e0*/  ISETP.GE.AND P1, PT, R17, R78.reuse, PT ;  /* 0x0000004e1100720c */ /* 0x080fe20003f26270 */
[----:B------:R-:W-:Y:S01]  /*20f0*/  VIADD R17, R7, 0x29 ;  /* 0x0000002907117836 */ /* 0x000fe20000000000 */
[C---:B--2---:R-:W-:Y:S01]  /*2100*/  HMMA.16816.F32.BF16 R52, R12.reuse, R8, R52 ;  /* 0x000000080c34723c */ /* 0x044fe20000041834 */
[----:B------:R-:W-:Y:S01]  /*2110*/  FSEL R28, R69, -INF , !P4 ;  /* 0xff800000451c7808 */ /* 0x000fe20006000000 */
[----:B------:R-:W-:Y:S01]  /*2120*/  VIADD R9, R7, 0x38 ;  /* 0x0000003807097836 */ /* 0x000fe20000000000 */
[----:B------:R-:W-:Y:S02]  /*2130*/  FSEL R132, R63, -INF , !P6 ;  /* 0xff8000003f847808 */ /* 0x000fe40007000000 */
[-C--:B------:R-:W-:Y:S02]  /*2140*/  ISETP.GE.AND P6, PT, R7, R78.reuse, PT ;  /* 0x0000004e0700720c */ /* 0x080fe40003fc6270 */
[C---:B------:R-:W-:Y:S01]  /*2150*/  ISETP.GE.AND P2, PT, R19.reuse, R78, PT ;  /* 0x0000004e1300720c */ /* 0x040fe20003f46270 */
[----:B------:R-:W-:Y:S01]  /*2160*/  HMMA.16816.F32.BF16 R72, R12, R10, R72 ;  /* 0x0000000a0c48723c */ /* 0x000fe20000041848 */
[----:B------:R-:W-:Y:S01]  /*2170*/  BAR.SYNC.DEFER_BLOCKING 0x0 ;  /* 0x0000000000007b1d */ /* 0x000fe20000010000 */
[----:B------:R-:W-:Y:S01]  /*2180*/  ISETP.GE.AND P4, PT, R19, R92, PT ;  /* 0x0000005c1300720c */ /* 0x000fe20003f86270 */
[----:B------:R-:W-:Y:S01]  /*2190*/  VIADD R19, R7, 0x28 ;  /* 0x0000002807137836 */ /* 0x000fe20000000000 */
[----:B------:R-:W-:-:S02]  /*21a0*/  FSEL R26, R67, -INF , !P5 ;  /* 0xff800000431a7808 */ /* 0x000fc40006800000 */
[----:B------:R-:W-:Y:S02]  /*21b0*/  ISETP.GE.AND P5, PT, R17, R78, PT ;  /* 0x0000004e1100720c */ /* 0x000fe40003fa6270 */
[----:B------:R-:W-:Y:S02]  /*21c0*/  FSEL R20, R20, -INF , !P6 ;  /* 0xff80000014147808 */ /* 0x000fe40007000000 */
[----:B------:R-:W-:Y:S02]  /*21d0*/  FSEL R124, R60, -INF , !P2 ;  /* 0xff8000003c7c7808 */ /* 0x000fe40005000000 */
[----:B------:R-:W-:Y:S02]  /*21e0*/  FSEL R16, R66, -INF , !P3 ;  /* 0xff80000042107808 */ /* 0x000fe40005800000 */
[----:B------:R-:W-:Y:S02]  /*21f0*/  FSEL R24, R65, -INF , !P0 ;  /* 0xff80000041187808 */ /* 0x000fe40004000000 */
[----:B------:R-:W-:Y:S01]  /*2200*/  ISETP.GE.AND P2, PT, R17, R92, PT ;  /* 0x0000005c1100720c */ /* 0x000fe20003f46270 */
[----:B------:R-:W-:Y:S01]  /*2210*/  VIADD R17, R7, 0x31 ;  /* 0x0000003107117836 */ /* 0x000fe20000000000 */
[----:B------:R-:W-:-:S02]  /*2220*/  FSEL R142, R57, -INF , !P5 ;  /* 0xff800000398e7808 */ /* 0x000fc40006800000 */
[C---:B------:R-:W-:Y:S02]  /*2230*/  ISETP.GE.AND P3, PT, R19.reuse, R78, PT ;  /* 0x0000004e1300720c */ /* 0x040fe40003f66270 */
[----:B------:R-:W-:Y:S01]  /*2240*/  ISETP.GE.AND P0, PT, R19, R92, PT ;  /* 0x0000005c1300720c */ /* 0x000fe20003f06270 */
[----:B------:R-:W-:Y:S01]  /*2250*/  VIADD R19, R7, 0x30 ;  /* 0x0000003007137836 */ /* 0x000fe20000000000 */
[C---:B------:R-:W-:Y:S02]  /*2260*/  ISETP.GE.AND P6, PT, R9.reuse, R78, PT ;  /* 0x0000004e0900720c */ /* 0x040fe40003fc6270 */
[----:B------:R-:W-:Y:S02]  /*2270*/  ISETP.GE.AND P5, PT, R9, R92, PT ;  /* 0x0000005c0900720c */ /* 0x000fe40003fa6270 */
[----:B------:R-:W-:Y:S02]  /*2280*/  FMNMX3.FTZ R9, R20, R40, R48, !PT ;  /* 0x0000002814097276 */ /* 0x000fe40007810030 */
[----:B------:R-:W-:-:S02]  /*2290*/  FSEL R138, R59, -INF , !P2 ;  /* 0xff8000003b8a7808 */ /* 0x000fc40005000000 */
[C---:B------:R-:W-:Y:S01]  /*22a0*/  ISETP.GE.AND P2, PT, R7.reuse, R92, PT ;  /* 0x0000005c0700720c */ /* 0x040fe20003f46270 */
[----:B------:R-:W-:Y:S01]  /*22b0*/  VIADD R7, R7, 0x39 ;  /* 0x0000003907077836 */ /* 0x000fe20000000000 */
[----:B------:R-:W-:Y:S02]  /*22c0*/  FSEL R126, R62, -INF , !P4 ;  /* 0xff8000003e7e7808 */ /* 0x000fe40006000000 */
[----:B------:R-:W-:Y:S02]  /*22d0*/  FMNMX3.FTZ R9, R9, R42, R34, !PT ;  /* 0x0000002a09097276 */ /* 0x000fe40007810022 */
[----:B------:R-:W-:Y:S02]  /*22e0*/  ISETP.GE.AND P4, PT, R19, R78, PT ;  /* 0x0000004e1300720c */ /* 0x000fe40003f86270 */
[----:B------:R-:W-:Y:S02]  /*22f0*/  FSEL R136, R58, -INF , !P0 ;  /* 0xff8000003a887808 */ /* 0x000fe40004000000 */
[----:B------:R-:W-:-:S02]  /*2300*/  FSEL R22, R22, -INF , !P2 ;  /* 0xff80000016167808 */ /* 0x000fc40005000000 */
[----:B------:R-:W-:Y:S02]  /*2310*/  ISETP.GE.AND P0, PT, R17, R92, PT ;  /* 0x0000005c1100720c */ /* 0x000fe40003f06270 */
[----:B------:R-:W-:Y:S02]  /*2320*/  FMNMX3.FTZ R9, R9, R28, R76, !PT ;  /* 0x0000001c09097276 */ /* 0x000fe4000781004c */
[----:B------:R-:W-:Y:S02]  /*2330*/  FSEL R134, R52, -INF , !P4 ;  /* 0xff80000034867808 */ /* 0x000fe40006000000 */
[C---:B------:R-:W-:Y:S02]  /*2340*/  ISETP.GE.AND P4, PT, R7.reuse, R78, PT ;  /* 0x0000004e0700720c */ /* 0x040fe40003f86270 */
[----:B------:R-:W-:Y:S02]  /*2350*/  ISETP.GE.AND P2, PT, R7, R92, PT ;  /* 0x0000005c0700720c */ /* 0x000fe40003f46270 */
[----:B------:R-:W-:-:S02]  /*2360*/  FMNMX3.FTZ R7, R22, R38, R36, !PT ;  /* 0x0000002616077276 */ /* 0x000fc40007810024 */
[----:B------:R-:W-:Y:S02]  /*2370*/  FSEL R140, R61, -INF , !P1 ;  /* 0xff8000003d8c7808 */ /* 0x000fe40004800000 */
[----:B------:R-:W-:Y:S02]  /*2380*/  FSEL R164, R56, -INF , !P3 ;  /* 0xff80000038a47808 */ /* 0x000fe40005800000 */
[----:B------:R-:W-:Y:S02]  /*2390*/  FMNMX3.FTZ R9, R9, R24, R124, !PT ;  /* 0x0000001809097276 */ /* 0x000fe4000781007c */
[----:B------:R-:W-:Y:S02]  /*23a0*/  FSEL R120, R55, -INF , !P0 ;  /* 0xff80000037787808 */ /* 0x000fe40004000000 */
[----:B------:R-:W-:Y:S02]  /*23b0*/  ISETP.NE.AND P0, PT, R32, 0x1, PT ;  /* 0x000000012000780c */ /* 0x000fe40003f05270 */
[----:B------:R-:W-:-:S02]  /*23c0*/  FMNMX3.FTZ R7, R7, R6, R2, !PT ;  /* 0x0000000607077276 */ /* 0x000fc40007810002 */
[----:B------:R-:W-:Y:S02]  /*23d0*/  ISETP.GE.AND P3, PT, R17, R78, PT ;  /* 0x0000004e1100720c */ /* 0x000fe40003f66270 */
[----:B------:R-:W-:Y:S02]  /*23e0*/  FMNMX3.FTZ R9, R9, R140, R164, !PT ;  /* 0x0000008c09097276 */ /* 0x000fe400078100a4 */
[----:B------:R-:W-:Y:S02]  /*23f0*/  FMNMX3.FTZ R7, R7, R18, R16, !PT ;  /* 0x0000001207077276 */ /* 0x000fe40007810010 */
[----:B------:R-:W-:Y:S02]  /*2400*/  FSEL R130, R53, -INF , !P3 ;  /* 0xff80000035827808 */ /* 0x000fe40005800000 */
[----:B------:R-:W-:Y:S02]  /*2410*/  FSEL R129, R72, -INF , !P6 ;  /* 0xff80000048817808 */ /* 0x000fe40007000000 */
[----:B------:R-:W-:-:S02]  /*2420*/  FMNMX3.FTZ R9, R9, R142, R134, !PT ;  /* 0x0000008e09097276 */ /* 0x000fc40007810086 */
[----:B------:R-:W-:Y:S02]  /*2430*/  FMNMX3.FTZ R15, R7, R26, R126, !PT ;  /* 0x0000001a070f7276 */ /* 0x000fe4000781007e */
[----:B------:R-:W-:Y:S02]  /*2440*/  ISETP.GE.AND P1, PT, R19, R92, PT ;  /* 0x0000005c1300720c */ /* 0x000fe40003f26270 */
[----:B------:R-:W-:Y:S02]  /*2450*/  FSEL R128, R73, -INF , !P4 ;  /* 0xff80000049807808 */ /* 0x000fe40006000000 */
[----:B------:R-:W-:Y:S02]  /*2460*/  FMNMX3.FTZ R7, R9, R130, R129, !PT ;  /* 0x0000008209077276 */ /* 0x000fe40007810081 */
[----:B------:R-:W-:Y:S02]  /*2470*/  FSEL R122, R54, -INF , !P1 ;  /* 0xff800000367a7808 */ /* 0x000fe40004800000 */
[----:B------:R-:W-:-:S02]  /*2480*/  FSEL R118, R74, -INF , !P5 ;  /* 0xff8000004a767808 */ /* 0x000fc40006800000 */
[----:B------:R-:W-:Y:S02]  /*2490*/  FMNMX3.FTZ R15, R15, R132, R136, !PT ;  /* 0x000000840f0f7276 */ /* 0x000fe40007810088 */
[----:B------:R-:W-:Y:S01]  /*24a0*/  FMNMX.FTZ R7, R128, R7, !PT ;  /* 0x0000000780077209 */ /* 0x000fe20007810000 */
[----:B------:R-:W-:Y:S06]  /*24b0*/  @!P0 BRA `(.L_x_572) ;  /* 0x0000000000788947 */ /* 0x000fec0003800000 */
[----:B------:R-:W-:-:S04]  /*24c0*/  VIADD R44, R32, 0xfffffffe ;  /* 0xfffffffe202c7836 */ /* 0x000fc80000000000 */
[C---:B------:R-:W-:Y:S02]  /*24d0*/  IMAD R11, R44.reuse, UR14, RZ ;  /* 0x0000000e2c0b7c24 */ /* 0x040fe4000f8e02ff */
[----:B------:R-:W-:-:S04]  /*24e0*/  IMAD.WIDE.U32 R44, R44, UR15, RZ ;  /* 0x0000000f2c2c7c25 */ /* 0x000fc8000f8e00ff */
[----:B------:R-:W-:Y:S01]  /*24f0*/  IMAD.IADD R11, R45, 0x1, R11 ;  /* 0x000000012d0b7824 */ /* 0x000fe200078e020b */
[C---:B------:R-:W-:Y:S02]  /*2500*/  IADD3 R8, P1, PT, R44.reuse, UR17, RZ ;  /* 0x000000112c087c10 */ /* 0x040fe4000ff3e0ff */
[----:B------:R-:W-:Y:S02]  /*2510*/  LEA R30, P4, R44, R157, 0x1 ;  /* 0x0000009d2c1e7211 */ /* 0x000fe400078808ff */
[----:B------:R-:W-:Y:S02]  /*2520*/  IADD3.X R9, PT, PT, R11, UR16, RZ, P1, !PT ;  /* 0x000000100b097c10 */ /* 0x000fe40008ffe4ff */
[C---:B------:R-:W-:Y:S02]  /*2530*/  IADD3 R10, P3, PT, R8.reuse, UR17, RZ ;  /* 0x00000011080a7c10 */ /* 0x040fe4000ff7e0ff */
[----:B------:R-:W-:Y:S02]  /*2540*/  IADD3 R12, P1, PT, R8, UR22, RZ ;  /* 0x00000016080c7c10 */ /* 0x000fe4000ff3e0ff */
[----:B------:R-:W-:-:S02]  /*2550*/  LEA.HI.X R31, R44, R156, R11, 0x1, P4 ;  /* 0x0000009c2c1f7211 */ /* 0x000fc400020f0c0b */
[-C--:B------:R-:W-:Y:S02]  /*2560*/  LEA R50, P4, R8, R157.reuse, 0x1 ;  /* 0x0000009d08327211 */ /* 0x080fe400078808ff */
[C---:B------:R-:W-:Y:S01]  /*2570*/  IADD3.X R11, PT, PT, R9.reuse, UR16, RZ, P3, !PT ;  /* 0x00000010090b7c10 */ /* 0x040fe20009ffe4ff */
[----:B------:R-:W-:Y:S01]  /*2580*/  @!PT LDS RZ, [RZ] ;  /* 0x00000000fffff984 */ /* 0x000fe20000000800 */
[----:B------:R-:W-:Y:S01]  /*2590*/  @!PT LDS RZ, [RZ] ;  /* 0x00000000fffff984 */ /* 0x000fe20000000800 */
[----:B------:R-:W-:Y:S01]  /*25a0*/  @!PT LDS RZ, [RZ] ;  /* 0x00000000fffff984 */ /* 0x000fe20000000800 */
[----:B------:R1:W-:Y:S01]  /*25b0*/  LDGSTS.E.BYPASS.LTC128B.128 [R159+0x4000], desc[UR30][R30.64] ;  /* 0x040000001e9f7fae */ /* 0x0003e2000b981a1e */
[-C--:B------:R-:W-:Y:S02]  /*25c0*/  LEA R46, P3, R10, R157.reuse, 0x1 ;  /* 0x0000009d0a2e7211 */ /* 0x080fe400078608ff */
[----:B------:R-:W-:Y:S01]  /*25d0*/  IADD3.X R13, PT, PT, R9, UR19, RZ, P1, !PT ;  /* 0x00000013090d7c10 */ /* 0x000fe20008ffe4ff */
[----:B------:R1:W-:Y:S01]  /*25e0*/  LDGSTS.E.BYPASS.LTC128B.128 [R159+0x6000], desc[UR30][R30.64+0x80] ;  /* 0x060000801e9f7fae */ /* 0x0003e2000b981a1e */
[----:B------:R-:W-:Y:S02]  /*25f0*/  LEA R44, P1, R12, R157, 0x1 ;  /* 0x0000009d0c2c7211 */ /* 0x000fe400078208ff */
[----:B------:R-:W-:-:S02]  /*2600*/  LEA.HI.X R51, R8, R156, R9, 0x1, P4 ;  /* 0x0000009c08337211 */ /* 0x000fc400020f0c09 */
        /* <DEDUP_REMOVED lines=9> */
.L_x_572:
[----:B------:R-:W-:Y:S01]  /*26a0*/  FMNMX3.FTZ R15, R15, R138, R122, !PT ;  /* 0x0000008a0f0f7276 */ /* 0x000fe2000781007a */
[----:B------:R-:W2:Y:S01]  /*26b0*/  SHFL.BFLY PT, R8, R7, 0x2, 0x1f ;  /* 0x0c401f0007087f89 */ /* 0x000ea200000e0000 */
[----:B------:R-:W-:Y:S01]  /*26c0*/  FSEL R116, R75, -INF , !P2 ;  /* 0xff8000004b747808 */ /* 0x000fe20005000000 */
[----:B------:R-:W3:Y:S01]  /*26d0*/  LDCU UR4, c[0x0][0x45c] ;  /* 0x00008b80ff0477ac */ /* 0x000ee20008000800 */
[----:B------:R-:W-:Y:S02]  /*26e0*/  FMNMX3.FTZ R15, R15, R120, R118, !PT ;  /* 0x000000780f0f7276 */ /* 0x000fe40007810076 */
[----:B------:R-:W-:Y:S02]  /*26f0*/  LOP3.LUT R150, R3, 0x200, R4, 0xf8, !PT ;  /* 0x0000020003967812 */ /* 0x000fe400078ef804 */
[----:B------:R-:W-:Y:S02]  /*2700*/  FMNMX.FTZ R10, R116, R15, !PT ;  /* 0x0000000f740a7209 */ /* 0x000fe40007810000 */
[----:B------:R-:W-:-:S03]  /*2710*/  LEA R150, R150, UR5, 0x1 ;  /* 0x0000000596967c11 */ /* 0x000fc6000f8e08ff */
[----:B------:R-:W4:Y:S01]  /*2720*/  SHFL.BFLY PT, R9, R10, 0x2, 0x1f ;  /* 0x0c401f000a097f89 */ /* 0x000f2200000e0000 */
[CC--:B------:R-:W-:Y:S02]  /*2730*/  IADD3 R146, PT, PT, R5.reuse, R150.reuse, RZ ;  /* 0x0000009605927210 */ /* 0x0c0fe40007ffe0ff */
[----:B------:R-:W-:Y:S01]  /*2740*/  IADD3 R145, PT, PT, R0, R150, RZ ;  /* 0x0000009600917210 */ /* 0x000fe20007ffe0ff */
[----:B------:R-:W-:Y:S03]  /*2750*/  LDSM.16.MT88.4 R92, [R150+0x8000] ;  /* 0x00800000965c783b */ /* 0x000fe60000004200 */
[----:B------:R-:W-:Y:S01]  /*2760*/  IADD3 R144, PT, PT, R5, R145, RZ ;  /* 0x0000009105907210 */ /* 0x000fe20007ffe0ff */
[----:B------:R-:W-:Y:S01]  /*2770*/  LDSM.16.MT88.4 R64, [R150+0xa000] ;  /* 0x00a000009640783b */ /* 0x000fe20000004200 */
[----:B--2---:R-:W-:-:S03]  /*2780*/  FMNMX.FTZ R11, R7, R8, !PT ;  /* 0x00000008070b7209 */ /* 0x004fc60007810000 */
[----:B------:R-:W-:Y:S04]  /*2790*/  LDSM.16.MT88.4 R56, [R144+0x8000] ;  /* 0x008000009038783b */ /* 0x000fe80000004200 */
[----:B------:R-:W2:Y:S04]  /*27a0*/  SHFL.BFLY PT, R100, R11, 0x1, 0x1f ;  /* 0x0c201f000b647f89 */ /* 0x000ea800000e0000 */
[----:B------:R-:W-:Y:S01]  /*27b0*/  LDSM.16.MT88.4 R72, [R146+0xa000] ;  /* 0x00a000009248783b */ /* 0x000fe20000004200 */
[----:B----4-:R-:W-:-:S03]  /*27c0*/  FMNMX.FTZ R9, R10, R9, !PT ;  /* 0x000000090a097209 */ /* 0x010fc60007810000 */
[----:B------:R-:W-:Y:S04]  /*27d0*/  LDSM.16.MT88.4 R80, [R145+0xa000] ;  /* 0x00a000009150783b */ /* 0x000fe80000004200 */
[----:B------:R-:W4:Y:S04]  /*27e0*/  SHFL.BFLY PT, R8, R9, 0x1, 0x1f ;  /* 0x0c201f0009087f89 */ /* 0x000f2800000e0000 */
[----:B------:R-:W-:Y:S01]  /*27f0*/  LDSM.16.MT88.4 R12, [R144+0x8800] ;  /* 0x00880000900c783b */ /* 0x000fe20000004200 */
[----:B--2---:R-:W-:-:S04]  /*2800*/  FMNMX.FTZ R100, R11, R100, !PT ;  /* 0x000000640b647209 */ /* 0x004fc80007810000 */
[C---:B------:R-:W-:Y:S01]  /*2810*/  FSETP.NEU.FTZ.AND P1, PT, R100.reuse, -INF , PT ;  /* 0xff8000006400780b */ /* 0x040fe20003f3d000 */
[----:B---3--:R-:W-:-:S05]  /*2820*/  FMUL.FTZ R131, R100, UR4 ;  /* 0x0000000464837c20 */ /* 0x008fca0008410000 */
[----:B------:R-:W-:Y:S02]  /*2830*/  FSEL R131, R131, RZ, P1 ;  /* 0x000000ff83837208 */ /* 0x000fe40000800000 */
[----:B----4-:R-:W-:Y:S02]  /*2840*/  FMNMX.FTZ R3, R9, R8, !PT ;  /* 0x0000000809037209 */ /* 0x010fe40007810000 */
[----:B------:R-:W-:Y:S01]  /*2850*/  LDSM.16.MT88.4 R8, [R150+0xa800] ;  /* 0x00a800009608783b */ /* 0x000fe20000004200 */
[--C-:B------:R-:W-:Y:S01]  /*2860*/  FFMA.FTZ R112, R40, UR4, -R131.reuse ;  /* 0x0000000428707c23 */ /* 0x100fe20008010883 */
[--C-:B------:R-:W-:Y:S01]  /*2870*/  FFMA.FTZ R113, R42, UR4, -R131.reuse ;  /* 0x000000042a717c23 */ /* 0x100fe20008010883 */
[C---:B------:R-:W-:Y:S01]  /*2880*/  FMUL.FTZ R123, R3.reuse, UR4 ;  /* 0x00000004037b7c20 */ /* 0x040fe20008410000 */
[----:B------:R-:W2:Y:S01]  /*2890*/  LDSM.16.MT88.4 R40, [R146+0x8000] ;  /* 0x008000009228783b */ /* 0x000ea20000004200 */
[----:B------:R-:W-:Y:S01]  /*28a0*/  FSETP.NEU.FTZ.AND P1, PT, R3, -INF , PT ;  /* 0xff8000000300780b */ /* 0x000fe20003f3d000 */
[--C-:B------:R-:W-:Y:S01]  /*28b0*/  FFMA.FTZ R108, R48, UR4, -R131.reuse ;  /* 0x00000004306c7c23 */ /* 0x100fe20008010883 */
[--C-:B------:R-:W-:Y:S01]  /*28c0*/  FFMA.FTZ R119, R20, UR4, -R131.reuse ;  /* 0x0000000414777c23 */ /* 0x100fe20008010883 */
[----:B-1----:R-:W1:Y:S01]  /*28d0*/  LDSM.16.MT88.4 R48, [R145+0x8000] ;  /* 0x008000009130783b */ /* 0x002e620000004200 */
[----:B------:R-:W-:Y:S01]  /*28e0*/  FSEL R123, R123, RZ, P1 ;  /* 0x000000ff7b7b7208 */ /* 0x000fe20000800000 */
[----:B------:R-:W-:Y:S01]  /*28f0*/  MUFU.EX2 R112, R112 ;  /* 0x0000007000707308 */ /* 0x000fe20000000800 */
[--C-:B------:R-:W-:Y:S01]  /*2900*/  FFMA.FTZ R111, R34, UR4, -R131.reuse ;  /* 0x00000004226f7c23 */ /* 0x100fe20008010883 */
[--C-:B------:R-:W-:Y:S01]  /*2910*/  FFMA.FTZ R34, R28, UR4, -R131.reuse ;  /* 0x000000041c227c23 */ /* 0x100fe20008010883 */
[----:B------:R-:W-:Y:S01]  /*2920*/  FFMA.FTZ R107, R76, UR4, -R131 ;  /* 0x000000044c6b7c23 */ /* 0x000fe20008010883 */
[--C-:B------:R-:W-:Y:S01]  /*2930*/  FFMA.FTZ R110, R6, UR4, -R123.reuse ;  /* 0x00000004066e7c23 */ /* 0x100fe2000801087b */
[--C-:B------:R-:W-:Y:S01]  /*2940*/  FFMA.FTZ R121, R22, UR4, -R123.reuse ;  /* 0x0000000416797c23 */ /* 0x100fe2000801087b */
[----:B------:R-:W3:Y:S01]  /*2950*/  LDSM.16.MT88.4 R4, [R144+0xa000] ;  /* 0x00a000009004783b */ /* 0x000ee20000004200 */
[--C-:B------:R-:W-:Y:S01]  /*2960*/  FFMA.FTZ R114, R38, UR4, -R123.reuse ;  /* 0x0000000426727c23 */ /* 0x100fe2000801087b */
[--C-:B------:R-:W-:Y:S01]  /*2970*/  FFMA.FTZ R117, R36, UR4, -R123.reuse ;  /* 0x0000000424757c23 */ /* 0x100fe2000801087b */
[----:B------:R-:W4:Y:S01]  /*2980*/  MUFU.EX2 R119, R119 ;  /* 0x0000007700777308 */ /* 0x000f220000000800 */
[--C-:B------:R-:W-:Y:S01]  /*2990*/  FFMA.FTZ R115, R18, UR4, -R123.reuse ;  /* 0x0000000412737c23 */ /* 0x100fe2000801087b */
[--C-:B------:R-:W-:Y:S01]  /*29a0*/  FFMA.FTZ R0, R16, UR4, -R123.reuse ;  /* 0x0000000410007c23 */ /* 0x100fe2000801087b */
[--C-:B------:R-:W-:Y:S01]  /*29b0*/  FFMA.FTZ R106, R2, UR4, -R123.reuse ;  /* 0x00000004026a7c23 */ /* 0x100fe2000801087b */
[----:B------:R-:W-:Y:S01]  /*29c0*/  MUFU.EX2 R108, R108 ;  /* 0x0000006c006c7308 */ /* 0x000fe20000000800 */
[----:B------:R-:W5:Y:S01]  /*29d0*/  LDSM.16.MT88.4 R16, [R146+0x8800] ;  /* 0x008800009210783b */ /* 0x000f620000004200 */
[----:B------:R-:W-:Y:S01]  /*29e0*/  FFMA.FTZ R109, R26, UR4, -R123 ;  /* 0x000000041a6d7c23 */ /* 0x000fe2000801087b */
[--C-:B------:R-:W-:Y:S01]  /*29f0*/  FFMA.FTZ R24, R24, UR4, -R131.reuse ;  /* 0x0000000418187c23 */ /* 0x100fe20008010883 */
[----:B------:R-:W2:Y:S01]  /*2a00*/  MUFU.EX2 R113, R113 ;  /* 0x0000007100717308 */ /* 0x000ea20000000800 */
[----:B------:R-:W5:Y:S01]  /*2a10*/  LDSM.16.MT88.4 R20, [R146+0xa800] ;  /* 0x00a800009214783b */ /* 0x000f620000004200 */
[----:B------:R-:W-:Y:S01]  /*2a20*/  FFMA.FTZ R125, R124, UR4, -R131 ;  /* 0x000000047c7d7c23 */ /* 0x000fe20008010883 */
[----:B------:R-:W-:Y:S01]  /*2a30*/  FFMA.FTZ R133, R136, UR4, -R123 ;  /* 0x0000000488857c23 */ /* 0x000fe2000801087b */
[----:B------:R-:W-:Y:S01]  /*2a40*/  MUFU.EX2 R121, R121 ;  /* 0x0000007900797308 */ /* 0x000fe20000000800 */
[----:B------:R-:W-:Y:S01]  /*2a50*/  LDSM.16.MT88.4 R28, [R150+0x8800] ;  /* 0x00880000961c783b */ /* 0x000fe20000004200 */
[----:B----4-:R-:W-:Y:S01]  /*2a60*/  F2FP.BF16.F32.PACK_AB R84, R112, R119 ;  /* 0x000000777054723e */ /* 0x010fe200000010ff */
[--C-:B------:R-:W-:Y:S01]  /*2a70*/  FFMA.FTZ R124, R140, UR4, -R131.reuse ;  /* 0x000000048c7c7c23 */ /* 0x100fe20008010883 */
[----:B------:R-:W4:Y:S01]  /*2a80*/  MUFU.EX2 R114, R114 ;  /* 0x0000007200727308 */ /* 0x000f220000000800 */
[----:B------:R-:W-:Y:S01]  /*2a90*/  FFMA.FTZ R127, R164, UR4, -R131 ;  /* 0x00000004a47f7c23 */ /* 0x000fe20008010883 */
[--C-:B------:R-:W-:Y:S01]  /*2aa0*/  FFMA.FTZ R135, R132, UR4, -R123.reuse ;  /* 0x0000000484877c23 */ /* 0x100fe2000801087b */
[----:B------:R-:W-:Y:S01]  /*2ab0*/  FFMA.FTZ R136, R138, UR4, -R123 ;  /* 0x000000048a887c23 */ /* 0x000fe2000801087b */
[----:B------:R-:W-:Y:S01]  /*2ac0*/  MUFU.EX2 R117, R117 ;  /* 0x0000007500757308 */ /* 0x000fe20000000800 */
[--C-:B------:R-:W-:Y:S01]  /*2ad0*/  FFMA.FTZ R142, R142, UR4, -R131.reuse ;  /* 0x000000048e8e7c23 */ /* 0x100fe20008010883 */
[----:B--2---:R-:W-:Y:S01]  /*2ae0*/  F2FP.BF16.F32.PACK_AB R86, R113, R108 ;  /* 0x0000006c7156723e */ /* 0x004fe200000010ff */
[----:B------:R-:W-:Y:S01]  /*2af0*/  FFMA.FTZ R169, R128, UR4, -R131 ;  /* 0x0000000480a97c23 */ /* 0x000fe20008010883 */
[----:B------:R-:W2:Y:S01]  /*2b00*/  MUFU.EX2 R110, R110 ;  /* 0x0000006e006e7308 */ /* 0x000ea20000000800 */
[--C-:B------:R-:W-:Y:S01]  /*2b10*/  FFMA.FTZ R167, R116, UR4, -R123.reuse ;  /* 0x0000000474a77c23 */ /* 0x100fe2000801087b */
[--C-:B------:R-:W-:Y:S01]  /*2b20*/  FFMA.FTZ R122, R122, UR4, -R123.reuse ;  /* 0x000000047a7a7c23 */ /* 0x100fe2000801087b */
[----:B------:R-:W-:Y:S01]  /*2b30*/  FFMA.FTZ R118, R118, UR4, -R123 ;  /* 0x0000000476767c23 */ /* 0x000fe2000801087b */
[----:B------:R-:W-:Y:S01]  /*2b40*/  MUFU.EX2 R111, R111 ;  /* 0x0000006f006f7308 */ /* 0x000fe20000000800 */
[----:B------:R-:W-:Y:S01]  /*2b50*/  FADD.FTZ R119, R119, R112 ;  /* 0x0000007077777221 */ /* 0x000fe20000010000 */
[----:B----4-:R-:W-:Y:S01]  /*2b60*/  F2FP.BF16.F32.PACK_AB R85, R114, R121 ;  /* 0x000000797255723e */ /* 0x010fe200000010ff */
[----:B------:R-:W-:Y:S01]  /*2b70*/  FADD.FTZ R114, R121, R114 ;  /* 0x0000007279727221 */ /* 0x000fe20000010000 */
[----:B------:R-:W4:Y:S04]  /*2b80*/  MUFU.EX2 R34, R34 ;  /* 0x0000002200227308 */ /* 0x000f280000000800 */
[----:B------:R-:W-:Y:S01]  /*2b90*/  MUFU.EX2 R107, R107 ;  /* 0x0000006b006b7308 */ /* 0x000fe20000000800 */
[----:B--2---:R-:W-:-:S03]  /*2ba0*/  F2FP.BF16.F32.PACK_AB R87, R110, R117 ;  /* 0x000000756e57723e */ /* 0x004fc600000010ff */
[----:B------:R2:W-:Y:S04]  /*2bb0*/  MUFU.EX2 R2, R24 ;  /* 0x0000001800027308 */ /* 0x0005e80000000800 */
[----:B------:R-:W-:Y:S01]  /*2bc0*/  MUFU.EX2 R106, R106 ;  /* 0x0000006a006a7308 */ /* 0x000fe20000000800 */
[C---:B------:R-:W-:Y:S03]  /*2bd0*/  HMMA.16816.F32.BF16 R36, R84.reuse, R40, RZ ;  /* 0x000000285424723c */ /* 0x040fe600000418ff */
[----:B------:R-:W5:Y:S04]  /*2be0*/  MUFU.EX2 R115, R115 ;  /* 0x0000007300737308 */ /* 0x000f680000000800 */
[----:B------:R-:W-:Y:S01]  /*2bf0*/  MUFU.EX2 R0, R0 ;  /* 0x0000000000007308 */ /* 0x000fe20000000800 */
[C---:B------:R-:W-:Y:S01]  /*2c00*/  HMMA.16816.F32.BF16 R40, R84.reuse, R42, RZ ;  /* 0x0000002a5428723c */ /* 0x040fe200000418ff */
[----:B--2---:R-:W-:Y:S02]  /*2c10*/  LDSM.16.MT88.4 R24, [R145+0x8800] ;  /* 0x008800009118783b */ /* 0x004fe40000004200 */
[----:B------:R-:W2:Y:S04]  /*2c20*/  MUFU.EX2 R109, R109 ;  /* 0x0000006d006d7308 */ /* 0x000ea80000000800 */
[----:B------:R-:W-:Y:S01]  /*2c30*/  MUFU.EX2 R125, R125 ;  /* 0x0000007d007d7308 */ /* 0x000fe20000000800 */
[C---:B------:R-:W-:Y:S03]  /*2c40*/  HMMA.16816.F32.BF16 R96, R84.reuse, R92, RZ ;  /* 0x0000005c5460723c */ /* 0x040fe600000418ff */
[----:B------:R-:W2:Y:S04]  /*2c50*/  MUFU.EX2 R124, R124 ;  /* 0x0000007c007c7308 */ /* 0x000ea80000000800 */
[----:B------:R-:W-:Y:S01]  /*2c60*/  MUFU.EX2 R127, R127 ;  /* 0x0000007f007f7308 */ /* 0x000fe20000000800 */
[C---:B-1----:R-:W-:Y:S03]  /*2c70*/  HMMA.16816.F32.BF16 R44, R84.reuse, R48, RZ ;  /* 0x00000030542c723c */ /* 0x042fe600000418ff */
[----:B------:R-:W-:Y:S04]  /*2c80*/  MUFU.EX2 R135, R135 ;  /* 0x0000008700877308 */ /* 0x000fe80000000800 */
[----:B------:R-:W-:Y:S01]  /*2c90*/  MUFU.EX2 R133, R133 ;  /* 0x0000008500857308 */ /* 0x000fe20000000800 */
[C---:B------:R-:W-:Y:S03]  /*2ca0*/  HMMA.16816.F32.BF16 R52, R84.reuse, R56, RZ ;  /* 0x000000385434723c */ /* 0x040fe600000418ff */
[----:B------:R-:W-:Y:S04]  /*2cb0*/  MUFU.EX2 R136, R136 ;  /* 0x0000008800887308 */ /* 0x000fe80000000800 */
        /* <DEDUP_REMOVED lines=12> */
[----:B---3--:R-:W-:Y:S01]  /*2d80*/  HMMA.16816.F32.BF16 R88, R84, R4, RZ ;  /* 0x000000045458723c */ /* 0x008fe200000418ff */
[----:B----4-:R-:W-:-:S02]  /*2d90*/  F2FP.BF16.F32.PACK_AB R4, R34, R111 ;  /* 0x0000006f2204723e */ /* 0x010fc400000010ff */
[----:B-----5:R-:W-:-:S05]  /*2da0*/  F2FP.BF16.F32.PACK_AB R5, R115, R106 ;  /* 0x0000006a7305723e */ /* 0x020fca00000010ff */
[----:B------:R-:W-:Y:S01]  /*2db0*/  HMMA.16816.F32.BF16 R84, R84, R6, RZ ;  /* 0x000000065454723c */ /* 0x000fe200000418ff */
[----:B------:R-:W-:Y:S02]  /*2dc0*/  F2FP.BF16.F32.PACK_AB R6, R2, R107 ;  /* 0x0000006b0206723e */ /* 0x000fe400000010ff */
[----:B--2---:R-:W-:-:S07]  /*2dd0*/  F2FP.BF16.F32.PACK_AB R7, R109, R0 ;  /* 0x000000006d07723e */ /* 0x004fce00000010ff */
        /* <DEDUP_REMOVED lines=9> */
[----:B------:R-:W-:Y:S01]  /*2e70*/  HMMA.16816.F32.BF16 R68, R4, R20, R68 ;  /* 0x000000140444723c */ /* 0x000fe20000041844 */
[----:B------:R-:W-:-:S02]  /*2e80*/  FFMA.FTZ R20, R126, UR4, -R123 ;  /* 0x000000047e147c23 */ /* 0x000fc4000801087b */
[----:B------:R-:W-:Y:S04]  /*2e90*/  MUFU.EX2 R126, R142 ;  /* 0x0000008e007e7308 */ /* 0x000fe80000000800 */
[----:B------:R4:W5:Y:S01]  /*2ea0*/  MUFU.EX2 R132, R20 ;  /* 0x0000001400847308 */ /* 0x0009620000000800 */
[C---:B-1----:R-:W-:Y:S08]  /*2eb0*/  HMMA.16816.F32.BF16 R76, R4.reuse, R16, R76 ;  /* 0x00000010044c723c */ /* 0x042ff0000004184c */
[C---:B------:R-:W-:Y:S01]  /*2ec0*/  HMMA.16816.F32.BF16 R80, R4.reuse, R18, R80 ;  /* 0x000000120450723c */ /* 0x040fe20000041850 */
[----:B------:R-:W1:Y:S07]  /*2ed0*/  LDSM.16.MT88.4 R16, [R145+0x9000] ;  /* 0x009000009110783b */ /* 0x000e6e0000004200 */
[C---:B------:R-:W-:Y:S08]  /*2ee0*/  HMMA.16816.F32.BF16 R96, R4.reuse, R28, R96 ;  /* 0x0000001c0460723c */ /* 0x040ff00000041860 */
[C---:B------:R-:W-:Y:S01]  /*2ef0*/  HMMA.16816.F32.BF16 R92, R4.reuse, R30, R92 ;  /* 0x0000001e045c723c */ /* 0x040fe2000004185c */
[----:B------:R-:W-:Y:S07]  /*2f00*/  LDSM.16.MT88.4 R28, [R146+0x9000] ;  /* 0x00900000921c783b */ /* 0x000fee0000004200 */
[C---:B------:R-:W-:Y:S08]  /*2f10*/  HMMA.16816.F32.BF16 R44, R4.reuse, R24, R44 ;  /* 0x00000018042c723c */ /* 0x040ff0000004182c */
[C---:B------:R-:W-:Y:S01]  /*2f20*/  HMMA.16816.F32.BF16 R48, R4.reuse, R26, R48 ;  /* 0x0000001a0430723c */ /* 0x040fe20000041830 */
[----:B------:R-:W-:Y:S07]  /*2f30*/  LDSM.16.MT88.4 R24, [R144+0x9000] ;  /* 0x009000009018783b */ /* 0x000fee0000004200 */
[C---:B------:R-:W-:Y:S01]  /*2f40*/  HMMA.16816.F32.BF16 R72, R4.reuse, R22, R72 ;  /* 0x000000160448723c */ /* 0x040fe20000041848 */
[----:B----4-:R-:W-:Y:S07]  /*2f50*/  LDSM.16.MT88.4 R20, [R150+0xb000] ;  /* 0x00b000009614783b */ /* 0x010fee0000004200 */
[C---:B--2---:R-:W-:Y:S08]  /*2f60*/  HMMA.16816.F32.BF16 R88, R4.reuse, R12, R88 ;  /* 0x0000000c0458723c */ /* 0x044ff00000041858 */
[----:B------:R-:W-:Y:S01]  /*2f70*/  HMMA.16816.F32.BF16 R84, R4, R14, R84 ;  /* 0x0000000e0454723c */ /* 0x000fe20000041854 */
[----:B------:R-:W-:Y:S01]  /*2f80*/  F2FP.BF16.F32.PACK_AB R4, R124, R125 ;  /* 0x0000007d7c04723e */ /* 0x000fe200000010ff */
[----:B------:R-:W2:Y:S01]  /*2f90*/  LDSM.16.MT88.4 R12, [R146+0xb000] ;  /* 0x00b00000920c783b */ /* 0x000ea20000004200 */
[----:B-----5:R-:W-:-:S02]  /*2fa0*/  F2FP.BF16.F32.PACK_AB R5, R135, R132 ;  /* 0x000000848705723e */ /* 0x020fc400000010ff */
[----:B------:R-:W-:Y:S02]  /*2fb0*/  F2FP.BF16.F32.PACK_AB R6, R126, R127 ;  /* 0x0000007f7e06723e */ /* 0x000fe400000010ff */
[----:B------:R-:W-:-:S07]  /*2fc0*/  F2FP.BF16.F32.PACK_AB R7, R136, R133 ;  /* 0x000000858807723e */ /* 0x000fce00000010ff */
[C---:B---3--:R-:W-:Y:S08]  /*2fd0*/  HMMA.16816.F32.BF16 R96, R4.reuse, R8, R96 ;  /* 0x000000080460723c */ /* 0x048ff00000041860 */
[C---:B------:R-:W-:Y:S01]  /*2fe0*/  HMMA.16816.F32.BF16 R92, R4.reuse, R10, R92 ;  /* 0x0000000a045c723c */ /* 0x040fe2000004185c */
[----:B------:R-:W3:Y:S07]  /*2ff0*/  LDSM.16.MT88.4 R8, [R145+0xb000] ;  /* 0x00b000009108783b */ /* 0x000eee0000004200 */
[C---:B-1----:R-:W-:Y:S08]  /*3000*/  HMMA.16816.F32.BF16 R44, R4.reuse, R16, R44 ;  /* 0x00000010042c723c */ /* 0x042ff0000004182c */
[C---:B------:R-:W-:Y:S01]  /*3010*/  HMMA.16816.F32.BF16 R48, R4.reuse, R18, R48 ;  /* 0x000000120430723c */ /* 0x040fe20000041830 */
[----:B------:R-:W1:Y:S07]  /*3020*/  LDSM.16.MT88.4 R16, [R144+0xb000] ;  /* 0x00b000009010783b */ /* 0x000e6e0000004200 */
[C---:B--2---:R-:W-:Y:S08]  /*3030*/  HMMA.16816.F32.BF16 R68, R4.reuse, R12, R68 ;  /* 0x0000000c0444723c */ /* 0x044ff00000041844 */
[C---:B------:R-:W-:Y:S01]  /*3040*/  HMMA.16816.F32.BF16 R72, R4.reuse, R14, R72 ;  /* 0x0000000e0448723c */ /* 0x040fe20000041848 */
[----:B------:R-:W2:Y:S07]  /*3050*/  LDSM.16.MT88.4 R12, [R150+0x9800] ;  /* 0x00980000960c783b */ /* 0x000eae0000004200 */
[C---:B------:R-:W-:Y:S01]  /*3060*/  HMMA.16816.F32.BF16 R60, R4.reuse, R20, R60 ;  /* 0x00000014043c723c */ /* 0x040fe2000004183c */
[--C-:B------:R-:W-:Y:S01]  /*3070*/  FFMA.FTZ R20, R134, UR4, -R131.reuse ;  /* 0x0000000486147c23 */ /* 0x100fe20008010883 */
[--C-:B------:R-:W-:Y:S01]  /*3080*/  FFMA.FTZ R21, R130, UR4, -R131.reuse ;  /* 0x0000000482157c23 */ /* 0x100fe20008010883 */
[----:B------:R-:W-:Y:S01]  /*3090*/  FFMA.FTZ R134, R129, UR4, -R131 ;  /* 0x0000000481867c23 */ /* 0x000fe20008010883 */
[----:B------:R-:W-:Y:S01]  /*30a0*/  FFMA.FTZ R131, R120, UR4, -R123 ;  /* 0x0000000478837c23 */ /* 0x000fe2000801087b */
[----:B------:R-:W-:Y:S03]  /*30b0*/  MUFU.EX2 R130, R20 ;  /* 0x0000001400827308 */ /* 0x000fe60000000800 */
[C---:B---3--:R-:W-:Y:S01]  /*30c0*/  HMMA.16816.F32.BF16 R76, R4.reuse, R8, R76 ;  /* 0x00000008044c723c */ /* 0x048fe2000004184c */
[----:B------:R3:W4:Y:S04]  /*30d0*/  MUFU.EX2 R129, R21 ;  /* 0x0000001500817308 */ /* 0x0007280000000800 */
[----:B------:R-:W-:Y:S03]  /*30e0*/  MUFU.EX2 R128, R134 ;  /* 0x0000008600807308 */ /* 0x000fe60000000800 */
[C---:B------:R-:W-:Y:S01]  /*30f0*/  HMMA.16816.F32.BF16 R80, R4.reuse, R10, R80 ;  /* 0x0000000a0450723c */ /* 0x040fe20000041850 */
[----:B------:R-:W5:Y:S01]  /*3100*/  LDSM.16.MT88.4 R8, [R150+0xb800] ;  /* 0x00b800009608783b */ /* 0x000f620000004200 */
[----:B------:R-:W-:Y:S04]  /*3110*/  MUFU.EX2 R120, R122 ;  /* 0x0000007a00787308 */ /* 0x000fe80000000800 */
[----:B------:R-:W2:Y:S02]  /*3120*/  MUFU.EX2 R131, R131 ;  /* 0x0000008300837308 */ /* 0x000ea40000000800 */
[C---:B-1----:R-:W-:Y:S08]  /*3130*/  HMMA.16816.F32.BF16 R88, R4.reuse, R16, R88 ;  /* 0x000000100458723c */ /* 0x042ff00000041858 */
[C---:B------:R-:W-:Y:S01]  /*3140*/  HMMA.16816.F32.BF16 R84, R4.reuse, R18, R84 ;  /* 0x000000120454723c */ /* 0x040fe20000041854 */
[----:B------:R-:W1:Y:S07]  /*3150*/  LDSM.16.MT88.4 R16, [R146+0xb800] ;  /* 0x00b800009210783b */ /* 0x000e6e0000004200 */
[C---:B------:R-:W-:Y:S01]  /*3160*/  HMMA.16816.F32.BF16 R64, R4.reuse, R22, R64 ;  /* 0x000000160440723c */ /* 0x040fe20000041840 */
[----:B---3--:R-:W-:Y:S07]  /*3170*/  LDSM.16.MT88.4 R20, [R144+0x9800] ;  /* 0x009800009014783b */ /* 0x008fee0000004200 */
[C---:B------:R-:W-:Y:S08]  /*3180*/  HMMA.16816.F32.BF16 R36, R4.reuse, R28, R36 ;  /* 0x0000001c0424723c */ /* 0x040ff00000041824 */
[C---:B------:R-:W-:Y:S01]  /*3190*/  HMMA.16816.F32.BF16 R40, R4.reuse, R30, R40 ;  /* 0x0000001e0428723c */ /* 0x040fe20000041828 */
[----:B------:R-:W3:Y:S07]  /*31a0*/  LDSM.16.MT88.4 R28, [R146+0x9800] ;  /* 0x00980000921c783b */ /* 0x000eee0000004200 */
[C---:B------:R-:W-:Y:S08]  /*31b0*/  HMMA.16816.F32.BF16 R52, R4.reuse, R24, R52 ;  /* 0x000000180434723c */ /* 0x040ff00000041834 */
[----:B------:R-:W-:Y:S01]  /*31c0*/  HMMA.16816.F32.BF16 R56, R4, R26, R56 ;  /* 0x0000001a0438723c */ /* 0x000fe20000041838 */
[----:B----4-:R-:W-:Y:S01]  /*31d0*/  F2FP.BF16.F32.PACK_AB R4, R129, R130 ;  /* 0x000000828104723e */ /* 0x010fe200000010ff */
[----:B------:R-:W-:Y:S01]  /*31e0*/  LDSM.16.MT88.4 R24, [R145+0x9800] ;  /* 0x009800009118783b */ /* 0x000fe20000004200 */
[----:B--2---:R-:W-:-:S02]  /*31f0*/  F2FP.BF16.F32.PACK_AB R5, R131, R120 ;  /* 0x000000788305723e */ /* 0x004fc400000010ff */
[----:B------:R-:W-:Y:S02]  /*3200*/  F2FP.BF16.F32.PACK_AB R6, R169, R128 ;  /* 0x00000080a906723e */ /* 0x000fe400000010ff */
[----:B------:R-:W-:-:S07]  /*3210*/  F2FP.BF16.F32.PACK_AB R7, R167, R116 ;  /* 0x00000074a707723e */ /* 0x000fce00000010ff */
[C---:B------:R-:W-:Y:S08]  /*3220*/  HMMA.16816.F32.BF16 R96, R4.reuse, R12, R96 ;  /* 0x0000000c0460723c */ /* 0x040ff00000041860 */
[C---:B------:R-:W-:Y:S01]  /*3230*/  HMMA.16816.F32.BF16 R92, R4.reuse, R14, R92 ;  /* 0x0000000e045c723c */ /* 0x040fe2000004185c */
[----:B------:R-:W2:Y:S07]  /*3240*/  LDSM.16.MT88.4 R12, [R145+0xb800] ;  /* 0x00b80000910c783b */ /* 0x000eae0000004200 */
[C---:B-----5:R-:W-:Y:S08]  /*3250*/  HMMA.16816.F32.BF16 R60, R4.reuse, R8, R60 ;  /* 0x00000008043c723c */ /* 0x060ff0000004183c */
[C---:B------:R-:W-:Y:S01]  /*3260*/  HMMA.16816.F32.BF16 R64, R4.reuse, R10, R64 ;  /* 0x0000000a0440723c */ /* 0x040fe20000041840 */
[----:B------:R-:W4:Y:S07]  /*3270*/  LDSM.16.MT88.4 R8, [R144+0xb800] ;  /* 0x00b800009008783b */ /* 0x000f2e0000004200 */
[----:B-1----:R-:W-:Y:S01]  /*3280*/  HMMA.16816.F32.BF16 R68, R4, R16, R68 ;  /* 0x000000100444723c */ /* 0x002fe20000041844 */
[----:B------:R-:W-:Y:S01]  /*3290*/  FADD.FTZ R16, R108, R119 ;  /* 0x000000776c107221 */ /* 0x000fe20000010000 */
[----:B------:R-:W-:-:S03]  /*32a0*/  FADD.FTZ R17, R117, R114 ;  /* 0x0000007275117221 */ /* 0x000fc60000010000 */
[----:B------:R-:W-:Y:S01]  /*32b0*/  FADD.FTZ R16, R113, R16 ;  /* 0x0000001071107221 */ /* 0x000fe20000010000 */
[----:B------:R-:W-:Y:S02]  /*32c0*/  FADD.FTZ R17, R110, R17 ;  /* 0x000000116e117221 */ /* 0x000fe40000010000 */
[----:B---3--:R-:W-:Y:S01]  /*32d0*/  HMMA.16816.F32.BF16 R36, R4, R28, R36 ;  /* 0x0000001c0424723c */ /* 0x008fe20000041824 */
[----:B------:R-:W-:Y:S01]  /*32e0*/  FADD.FTZ R111, R111, R16 ;  /* 0x000000106f6f7221 */ /* 0x000fe20000010000 */
[----:B------:R-:W-:-:S03]  /*32f0*/  FADD.FTZ R106, R106, R17 ;  /* 0x000000116a6a7221 */ /* 0x000fc60000010000 */
[----:B------:R-:W-:Y:S01]  /*3300*/  FADD.FTZ R34, R34, R111 ;  /* 0x0000006f22227221 */ /* 0x000fe20000010000 */
[----:B------:R-:W-:Y:S02]  /*3310*/  FADD.FTZ R115, R115, R106 ;  /* 0x0000006a73737221 */ /* 0x000fe40000010000 */
[----:B------:R-:W-:Y:S01]  /*3320*/  HMMA.16816.F32.BF16 R40, R4, R30, R40 ;  /* 0x0000001e0428723c */ /* 0x000fe20000041828 */
[----:B------:R-:W-:Y:S01]  /*3330*/  FADD.FTZ R107, R107, R34 ;  /* 0x000000226b6b7221 */ /* 0x000fe20000010000 */
[----:B------:R-:W-:-:S03]  /*3340*/  FADD.FTZ R0, R0, R115 ;  /* 0x0000007300007221 */ /* 0x000fc60000010000 */
[----:B------:R-:W-:Y:S01]  /*3350*/  FADD.FTZ R2, R2, R107 ;  /* 0x0000006b02027221 */ /* 0x000fe20000010000 */
[----:B------:R-:W-:Y:S02]  /*3360*/  FADD.FTZ R109, R109, R0 ;  /* 0x000000006d6d7221 */ /* 0x000fe40000010000 */
[----:B--2---:R-:W-:Y:S01]  /*3370*/  HMMA.16816.F32.BF16 R76, R4, R12, R76 ;  /* 0x0000000c044c723c */ /* 0x004fe2000004184c */
[----:B------:R-:W-:Y:S01]  /*3380*/  FADD.FTZ R125, R125, R2 ;  /* 0x000000027d7d7221 */ /* 0x000fe20000010000 */
[----:B------:R-:W-:-:S03]  /*3390*/  FADD.FTZ R0, R132, R109 ;  /* 0x0000006d84007221 */ /* 0x000fc60000010000 */
[----:B------:R-:W-:Y:S01]  /*33a0*/  FADD.FTZ R124, R124, R125 ;  /* 0x0000007d7c7c7221 */ /* 0x000fe20000010000 */
[----:B------:R-:W-:Y:S02]  /*33b0*/  FADD.FTZ R0, R135, R0 ;  /* 0x0000000087007221 */ /* 0x000fe40000010000 */
[----:B------:R-:W-:Y:S02]  /*33c0*/  HMMA.16816.F32.BF16 R44, R4, R24, R44 ;  /* 0x00000018042c723c */ /* 0x000fe4000004182c */
[----:B------:R-:W-:-:S04]  /*33d0*/  FADD.FTZ R13, R133, R0 ;  /* 0x00000000850d7221 */ /* 0x000fc80000010000 */
[----:B------:R-:W-:Y:S02]  /*33e0*/  FADD.FTZ R13, R136, R13 ;  /* 0x0000000d880d7221 */ /* 0x000fe40000010000 */
[----:B----4-:R-:W-:Y:S01]  /*33f0*/  HMMA.16816.F32.BF16 R88, R4, R8, R88 ;  /* 0x000000080458723c */ /* 0x010fe20000041858 */
        /* <DEDUP_REMOVED lines=9> */
[----:B------:R-:W-:Y:S01]  /*3490*/  HMMA.16816.F32.BF16 R52, R4, R20, R52 ;  /* 0x000000140434723c */ /* 0x000fe20000041834 */
[----:B------:R-:W-:-:S04]  /*34a0*/  FADD.FTZ R128, R128, R129 ;  /* 0x0000008180807221 */ /* 0x000fc80000010000 */
[----:B------:R-:W-:-:S03]  /*34b0*/  FADD.FTZ R169, R169, R128 ;  /* 0x00000080a9a97221 */ /* 0x000fc60000010000 */
[C---:B------:R-:W-:Y:S08]  /*34c0*/  HMMA.16816.F32.BF16 R56, R4.reuse, R22, R56 ;  /* 0x000000160438723c */ /* 0x040ff00000041838 */
[C---:B------:R-:W-:Y:S08]  /*34d0*/  HMMA.16816.F32.BF16 R72, R4.reuse, R18, R72 ;  /* 0x000000120448723c */ /* 0x040ff00000041848 */
[C---:B------:R-:W-:Y:S08]  /*34e0*/  HMMA.16816.F32.BF16 R80, R4.reuse, R14, R80 ;  /* 0x0000000e0450723c */ /* 0x040ff00000041850 */
[----:B------:R-:W-:Y:S01]  /*34f0*/  HMMA.16816.F32.BF16 R84, R4, R10, R84 ;  /* 0x0000000a0454723c */ /* 0x000fe20000041854 */
[----:B------:R-:W-:-:S04]  /*3500*/  NOP ;  /* 0x0000000000007918 */ /* 0x000fc80000000000 */
[----:B------:R-:W-:-:S15]  /*3510*/  @!P0 BRA `(.L_x_573) ;  /* 0x0000001c00e48947 */ /* 0x000fde0003800000 */
[----:B------:R-:W1:Y:S01]  /*3520*/  S2R R0, SR_TID.X ;  /* 0x0000000000007919 */ /* 0x000e620000002100 */
[----:B------:R-:W-:Y:S01]  /*3530*/  SHF.R.S32.HI R2, RZ, 0x1f, R101 ;  /* 0x0000001fff027819 */ /* 0x000fe20000011465 */
[----:B------:R-:W-:Y:S01]  /*3540*/  IMAD.MOV.U32 R104, RZ, RZ, R102 ;  /* 0x000000ffff687224 */ /* 0x000fe200078e0066 */
[----:B------:R-:W-:Y:S01]  /*3550*/  UIADD3 UR8, UP0, UPT, UR7, -0x80, URZ ;  /* 0xffffff8007087890 */ /* 0x000fe2000ff1e0ff */
[----:B------:R-:W-:Y:S01]  /*3560*/  IADD3 R166, PT, PT, R32, -0x3, RZ ;  /* 0xfffffffd20a67810 */ /* 0x000fe20007ffe0ff */
[----:B------:R-:W2:Y:S02]  /*3570*/  LDCU UR4, c[0x0][0x45c] ;  /* 0x00008b80ff0477ac */ /* 0x000ea40008000800 */
[----:B------:R-:W-:Y:S01]  /*3580*/  UIADD3.X UR9, UPT, UPT, UR6, -0x1, URZ, UP0, !UPT ;  /* 0xffffffff06097890 */ /* 0x000fe200087fe4ff */
[----:B-1----:R-:W-:-:S04]  /*3590*/  SHF.R.U32.HI R0, RZ, 0x3, R0 ;  /* 0x00000003ff007819 */ /* 0x002fc80000011600 */
[----:B------:R-:W-:-:S05]  /*35a0*/  IADD3 R101, P0, PT, R0, R101, RZ ;  /* 0x0000006500657210 */ /* 0x000fca0007f1e0ff */
[----:B------:R-:W-:Y:S02]  /*35b0*/  IMAD.X R0, RZ, RZ, R2, P0 ;  /* 0x000000ffff007224 */ /* 0x000fe400000e0602 */
[----:B------:R-:W-:-:S04]  /*35c0*/  IMAD.WIDE.U32 R104, R101, UR12, R104 ;  /* 0x0000000c65687c25 */ /* 0x000fc8000f8e0068 */
[----:B------:R-:W-:-:S04]  /*35d0*/  IMAD R0, R0, UR12, RZ ;  /* 0x0000000c00007c24 */ /* 0x000fc8000f8e02ff */
[----:B------:R-:W-:Y:S01]  /*35e0*/  IMAD R0, R101, UR13, R0 ;  /* 0x0000000d65007c24 */ /* 0x000fe2000f8e0200 */
[----:B------:R-:W-:-:S04]  /*35f0*/  MOV R101, R100 ;  /* 0x0000006400657202 */ /* 0x000fc80000000f00 */
[----:B------:R-:W-:Y:S01]  /*3600*/  IADD3 R105, PT, PT, R105, R0, RZ ;  /* 0x0000000069697210 */ /* 0x000fe20007ffe0ff */
[----:B------:R-:W-:Y:S02]  /*3610*/  VIADD R0, R32, 0xfffffffe ;  /* 0xfffffffe20007836 */ /* 0x000fe40000000000 */
[----:B------:R-:W-:-:S04]  /*3620*/  IMAD.WIDE.U32 R4, R35, UR18, R104 ;  /* 0x0000001223047c25 */ /* 0x000fc8000f8e0068 */
[----:B------:R-:W-:Y:S01]  /*3630*/  IMAD.WIDE.U32 R6, R0, UR12, RZ ;  /* 0x0000000c00067c25 */ /* 0x000fe2000f8e00ff */
[----:B------:R-:W-:-:S04]  /*3640*/  IADD3 R2, P0, PT, R162, R4, RZ ;  /* 0x00000004a2027210 */ /* 0x000fc80007f1e0ff */
[----:B------:R-:W-:Y:S01]  /*3650*/  IADD3.X R33, PT, PT, R33, R5, RZ, P0, !PT ;  /* 0x0000000521217210 */ /* 0x000fe200007fe4ff */
[----:B------:R-:W-:Y:S02]  /*3660*/  IMAD.SHL.U32 R4, R2, 0x2, RZ ;  /* 0x0000000202047824 */ /* 0x000fe400078e00ff */
[----:B------:R-:W-:Y:S01]  /*3670*/  IMAD R5, R0, UR13, R7 ;  /* 0x0000000d00057c24 */ /* 0x000fe2000f8e0207 */
[----:B------:R-:W-:Y:S01]  /*3680*/  SHF.L.U64.HI R33, R2, 0x1, R33 ;  /* 0x0000000102217819 */ /* 0x000fe20000010221 */
[----:B------:R-:W-:Y:S01]  /*3690*/  IMAD.MOV.U32 R0, RZ, RZ, R3 ;  /* 0x000000ffff007224 */ /* 0x000fe200078e0003 */
[----:B------:R-:W-:-:S04]  /*36a0*/  LEA R4, P0, R6, R4, 0x7 ;  /* 0x0000000406047211 */ /* 0x000fc800078038ff */
[----:B------:R-:W-:Y:S02]  /*36b0*/  LEA.HI.X R5, R6, R33, R5, 0x7, P0 ;  /* 0x0000002106057211 */ /* 0x000fe400000f3c05 */
[----:B------:R-:W-:-:S04]  /*36c0*/  IADD3 R164, P0, PT, R4, UR20, RZ ;  /* 0x0000001404a47c10 */ /* 0x000fc8000ff1e0ff */
[----:B------:R-:W-:Y:S01]  /*36d0*/  IADD3.X R161, PT, PT, R5, UR21, RZ, P0, !PT ;  /* 0x0000001505a17c10 */ /* 0x000fe200087fe4ff */
[----:B--2---:R-:W-:Y:S08]  /*36e0*/  BRA `(.L_x_574) ;  /* 0x0000000000787947 */ /* 0x004ff00003800000 */
.L_x_576:
[C---:B------:R-:W-:Y:S04]  /*36f0*/  IMAD.WIDE.U32 R104, R166.reuse, UR15, RZ ;  /* 0x0000000fa6687c25 */ /* 0x040fe8000f8e00ff */
[----:B------:R-:W-:Y:S01]  /*3700*/  IMAD R3, R166, UR14, RZ ;  /* 0x0000000ea6037c24 */ /* 0x000fe2000f8e02ff */
[CC--:B------:R-:W-:Y:S02]  /*3710*/  LEA R112, P0, R104.reuse, R157.reuse, 0x1 ;  /* 0x0000009d68707211 */ /* 0x0c0fe400078008ff */
[----:B------:R-:W-:Y:S01]  /*3720*/  IADD3 R2, P1, PT, R104, UR17, RZ ;  /* 0x0000001168027c10 */ /* 0x000fe2000ff3e0ff */
[----:B------:R-:W-:Y:S03]  /*3730*/  IMAD.IADD R105, R105, 0x1, R3 ;  /* 0x0000000169697824 */ /* 0x000fe600078e0203 */
[-C--:B------:R-:W-:Y:S02]  /*3740*/  LEA R110, P2, R2, R157.reuse, 0x1 ;  /* 0x0000009d026e7211 */ /* 0x080fe400078408ff */
[-C--:B------:R-:W-:Y:S02]  /*3750*/  LEA.HI.X R113, R104, R156.reuse, R105, 0x1, P0 ;  /* 0x0000009c68717211 */ /* 0x080fe400000f0c69 */
[----:B------:R-:W-:Y:S02]  /*3760*/  IADD3.X R3, PT, PT, R105, UR16, RZ, P1, !PT ;  /* 0x0000001069037c10 */ /* 0x000fe40008ffe4ff */
[C---:B------:R-:W-:Y:S01]  /*3770*/  IADD3 R100, P1, PT, R2.reuse, UR17, RZ ;  /* 0x0000001102647c10 */ /* 0x040fe2000ff3e0ff */
[----:B------:R-:W-:Y:S01]  /*3780*/  @!PT LDS RZ, [RZ] ;  /* 0x00000000fffff984 */ /* 0x000fe20000000800 */
[----:B------:R-:W-:Y:S01]  /*3790*/  @!PT LDS RZ, [RZ] ;  /* 0x00000000fffff984 */ /* 0x000fe20000000800 */
[----:B------:R-:W-:Y:S01]  /*37a0*/  @!PT LDS RZ, [RZ] ;  /* 0x00000000fffff984 */ /* 0x000fe20000000800 */
[----:B------:R1:W-:Y:S01]  /*37b0*/  LDGSTS.E.BYPASS.LTC128B.128 [R159+0x4000], desc[UR30][R112.64] ;  /* 0x04000000709f7fae */ /* 0x0003e2000b981a1e */
[-C--:B------:R-:W-:Y:S02]  /*37c0*/  LEA.HI.X R111, R2, R156.reuse, R3, 0x1, P2 ;  /* 0x0000009c026f7211 */ /* 0x080fe400010f0c03 */
[C---:B------:R-:W-:Y:S01]  /*37d0*/  IADD3.X R105, PT, PT, R3.reuse, UR16, RZ, P1, !PT ;  /* 0x0000001003697c10 */ /* 0x040fe20008ffe4ff */
[----:B------:R1:W-:Y:S01]  /*37e0*/  LDGSTS.E.BYPASS.LTC128B.128 [R159+0x6000], desc[UR30][R112.64+0x80] ;  /* 0x06000080709f7fae */ /* 0x0003e2000b981a1e */
[-C--:B------:R-:W-:Y:S02]  /*37f0*/  LEA R108, P1, R100, R157.reuse, 0x1 ;  /* 0x0000009d646c7211 */ /* 0x080fe400078208ff */
[----:B------:R-:W-:Y:S01]  /*3800*/  IADD3 R102, P0, PT, R2, UR22, RZ ;  /* 0x0000001602667c10 */ /* 0x000fe2000ff1e0ff */
[----:B------:R1:W-:Y:S01]  /*3810*/  LDGSTS.E.BYPASS.LTC128B.128 [R159+0x4800], desc[UR30][R110.64] ;  /* 0x048000006e9f7fae */ /* 0x0003e2000b981a1e */
[-C--:B------:R-:W-:Y:S02]  /*3820*/  LEA.HI.X R109, R100, R156.reuse, R105, 0x1, P1 ;  /* 0x0000009c646d7211 */ /* 0x080fe400008f0c69 */
[----:B------:R-:W-:Y:S01]  /*3830*/  IADD3.X R107, PT, PT, R3, UR19, RZ, P0, !PT ;  /* 0x00000013036b7c10 */ /* 0x000fe200087fe4ff */
[----:B------:R1:W-:Y:S01]  /*3840*/  LDGSTS.E.BYPASS.LTC128B.128 [R159+0x6800], desc[UR30][R110.64+0x80] ;  /* 0x068000806e9f7fae */ /* 0x0003e2000b981a1e */
[C---:B------:R-:W-:Y:S03]  /*3850*/  LEA R104, P0, R102.reuse, R157, 0x1 ;  /* 0x0000009d66687211 */ /* 0x040fe600078008ff */
[----:B------:R1:W-:Y:S01]  /*3860*/  LDGSTS.E.BYPASS.LTC128B.128 [R159+0x5000], desc[UR30][R108.64] ;  /* 0x050000006c9f7fae */ /* 0x0003e2000b981a1e */
[----:B------:R-:W-:Y:S03]  /*3870*/  LEA.HI.X R105, R102, R156, R107, 0x1, P0 ;  /* 0x0000009c66697211 */ /* 0x000fe600000f0c6b */
[----:B------:R1:W-:Y:S04]  /*3880*/  LDGSTS.E.BYPASS.LTC128B.128 [R159+0x7000], desc[UR30][R108.64+0x80] ;  /* 0x070000806c9f7fae */ /* 0x0003e8000b981a1e */
[----:B------:R1:W-:Y:S04]  /*3890*/  LDGSTS.E.BYPASS.LTC128B.128 [R159+0x5800], desc[UR30][R104.64] ;  /* 0x05800000689f7fae */ /* 0x0003e8000b981a1e */
[----:B------:R1:W-:Y:S04]  /*38a0*/  LDGSTS.E.BYPASS.LTC128B.128 [R159+0x7800], desc[UR30][R104.64+0x80] ;  /* 0x07800080689f7fae */ /* 0x0003e8000b981a1e */
[----:B------:R-:W0:Y:S01]  /*38b0*/  LDGDEPBAR ;  /* 0x00000000000079af */ /* 0x000e220000000000 */
[----:B------:R-:W-:Y:S05]  /*38c0*/  BRA `(.L_x_575) ;  /* 0x0000000800447947 */ /* 0x000fea0003800000 */
.L_x_574:
[----:B------:R-:W-:Y:S04]  /*38d0*/  DEPBAR.LE SB0, 0x0 ;  /* 0x000080000000791a */ /* 0x000fe80000000000 */
[----:B------:R-:W-:Y:S01]  /*38e0*/  BAR.SYNC.DEFER_BLOCKING 0x0 ;  /* 0x0000000000007b1d */ /* 0x000fe20000010000 */
[----:B------:R-:W-:Y:S01]  /*38f0*/  IMAD.MOV.U32 R165, RZ, RZ, R161 ;  /* 0x000000ffffa57224 */ /* 0x000fe200078e00a1 */
[----:B------:R-:W-:Y:S04]  /*3900*/  IADD3 R102, P0, PT, R164, UR7, RZ ;  /* 0x00000007a4667c10 */ /* 0x000fe8000ff1e0ff */
[----:B------:R-:W-:Y:S02]  /*3910*/  IADD3.X R103, PT, PT, R161, UR6, RZ, P0, !PT ;  /* 0x00000006a1677c10 */ /* 0x000fe400087fe4ff */
[----:B------:R-:W-:Y:S04]  /*3920*/  IADD3 R2, P0, PT, R102, UR8, RZ ;  /* 0x0000000866027c10 */ /* 0x000fe8000ff1e0ff */
[----:B------:R-:W-:Y:S02]  /*3930*/  IADD3.X R3, PT, PT, R103, UR9, RZ, P0, !PT ;  /* 0x0000000967037c10 */ /* 0x000fe400087fe4ff */
[----:B------:R-:W-:Y:S04]  /*3940*/  IADD3 R170, P0, PT, R2, UR8, RZ ;  /* 0x0000000802aa7c10 */ /* 0x000fe8000ff1e0ff */
[----:B------:R-:W-:Y:S02]  /*3950*/  IADD3.X R171, PT, PT, R3, UR9, RZ, P0, !PT ;  /* 0x0000000903ab7c10 */ /* 0x000fe400087fe4ff */
[----:B------:R-:W-:Y:S01]  /*3960*/  ISETP.NE.AND P0, PT, R166, -0x1, PT ;  /* 0xffffffffa600780c */ /* 0x000fe20003f05270 */
        /* <DEDUP_REMOVED lines=9> */
[----:B------:R2:W-:Y:S04]  /*3a00*/  LDGSTS.E.BYPASS.LTC128B.128 [R159+0x9800], desc[UR30][R170.64+0x100] ;  /* 0x09800100aa9f7fae */ /* 0x0005e8000b981a1e */
[----:B------:R2:W-:Y:S04]  /*3a10*/  LDGSTS.E.BYPASS.LTC128B.128 [R159+0xb800], desc[UR30][R170.64+0x180] ;  /* 0x0b800180aa9f7fae */ /* 0x0005e8000b981a1e */
[----:B------:R-:W-:Y:S04]  /*3a20*/  LDSM.16.M88.4 R104, [R155] ;  /* 0x000000009b68783b */ /* 0x000fe80000000200 */
[----:B------:R-:W3:Y:S04]  /*3a30*/  LDSM.16.M88.4 R108, [R154+UR5+0x4000] ;  /* 0x004000059a6c783b */ /* 0x000ee80008000200 */
[----:B------:R-:W4:Y:S04]  /*3a40*/  LDSM.16.M88.4 R112, [R154+UR5+0x4800] ;  /* 0x004800059a70783b */ /* 0x000f280008000200 */
[----:B------:R-:W5:Y:S04]  /*3a50*/  LDSM.16.M88.4 R116, [R154+UR5+0x5000] ;  /* 0x005000059a74783b */ /* 0x000f680008000200 */
[----:B------:R-:W0:Y:S04]  /*3a60*/  LDGDEPBAR ;  /* 0x00000000000079af */ /* 0x000e280000000000 */
[----:B------:R-:W1:Y:S04]  /*3a70*/  LDSM.16.M88.4 R120, [R154+UR5+0x5800] ;  /* 0x005800059a78783b */ /* 0x000e680008000200 */
[----:B------:R-:W-:Y:S04]  /*3a80*/  LDSM.16.M88.4 R124, [R153] ;  /* 0x00000000997c783b */ /* 0x000fe80000000200 */
[----:B------:R-:W2:Y:S04]  /*3a90*/  LDSM.16.M88.4 R128, [R149+0x4000] ;  /* 0x004000009580783b */ /* 0x000ea80000000200 */
[----:B------:R-:W2:Y:S04]  /*3aa0*/  LDSM.16.M88.4 R132, [R149+0x4800] ;  /* 0x004800009584783b */ /* 0x000ea80000000200 */
[----:B------:R-:W-:Y:S04]  /*3ab0*/  LDSM.16.M88.4 R136, [R147+0x4000] ;  /* 0x004000009388783b */ /* 0x000fe80000000200 */
[----:B------:R-:W-:Y:S01]  /*3ac0*/  LDSM.16.M88.4 R140, [R149+0x6800] ;  /* 0x00680000958c783b */ /* 0x000fe20000000200 */
[C---:B---3--:R-:W-:Y:S08]  /*3ad0*/  HMMA.16816.F32.BF16 R4, R104.reuse, R108, RZ ;  /* 0x0000006c6804723c */ /* 0x048ff000000418ff */
[C---:B------:R-:W-:Y:S01]  /*3ae0*/  HMMA.16816.F32.BF16 R8, R104.reuse, R110, RZ ;  /* 0x0000006e6808723c */ /* 0x040fe200000418ff */
[----:B------:R-:W3:Y:S07]  /*3af0*/  LDSM.16.M88.4 R108, [R149+0x5000] ;  /* 0x00500000956c783b */ /* 0x000eee0000000200 */
[C---:B----4-:R-:W-:Y:S08]  /*3b00*/  HMMA.16816.F32.BF16 R12, R104.reuse, R112, RZ ;  /* 0x00000070680c723c */ /* 0x050ff000000418ff */
[C---:B------:R-:W-:Y:S01]  /*3b10*/  HMMA.16816.F32.BF16 R16, R104.reuse, R114, RZ ;  /* 0x000000726810723c */ /* 0x040fe200000418ff */
[----:B------:R-:W4:Y:S07]  /*3b20*/  LDSM.16.M88.4 R112, [R149+0x5800] ;  /* 0x005800009570783b */ /* 0x000f2e0000000200 */
[C---:B-----5:R-:W-:Y:S08]  /*3b30*/  HMMA.16816.F32.BF16 R20, R104.reuse, R116, RZ ;  /* 0x000000746814723c */ /* 0x060ff000000418ff */
[C---:B------:R-:W-:Y:S01]  /*3b40*/  HMMA.16816.F32.BF16 R24, R104.reuse, R118, RZ ;  /* 0x000000766818723c */ /* 0x040fe200000418ff */
[----:B------:R-:W-:Y:S07]  /*3b50*/  LDSM.16.M88.4 R116, [R148+0x4000] ;  /* 0x004000009474783b */ /* 0x000fee0000000200 */
[C---:B-1----:R-:W-:Y:S08]  /*3b60*/  HMMA.16816.F32.BF16 R28, R104.reuse, R120, RZ ;  /* 0x00000078681c723c */ /* 0x042ff000000418ff */
[----:B------:R-:W-:Y:S01]  /*3b70*/  HMMA.16816.F32.BF16 R32, R104, R122, RZ ;  /* 0x0000007a6820723c */ /* 0x000fe200000418ff */
[----:B------:R-:W1:Y:S04]  /*3b80*/  LDSM.16.M88.4 R104, [R152] ;  /* 0x000000009868783b */ /* 0x000e680000000200 */
[----:B------:R-:W5:Y:S03]  /*3b90*/  LDSM.16.M88.4 R120, [R148+0x4800] ;  /* 0x004800009478783b */ /* 0x000f660000000200 */
[C---:B--2---:R-:W-:Y:S08]  /*3ba0*/  HMMA.16816.F32.BF16 R4, R124.reuse, R128, R4 ;  /* 0x000000807c04723c */ /* 0x044ff00000041804 */
[C---:B------:R-:W-:Y:S01]  /*3bb0*/  HMMA.16816.F32.BF16 R8, R124.reuse, R130, R8 ;  /* 0x000000827c08723c */ /* 0x040fe20000041808 */
[----:B------:R-:W2:Y:S07]  /*3bc0*/  LDSM.16.M88.4 R128, [R148+0x5000] ;  /* 0x005000009480783b */ /* 0x000eae0000000200 */
[C---:B------:R-:W-:Y:S08]  /*3bd0*/  HMMA.16816.F32.BF16 R12, R124.reuse, R132, R12 ;  /* 0x000000847c0c723c */ /* 0x040ff0000004180c */
[C---:B------:R-:W-:Y:S01]  /*3be0*/  HMMA.16816.F32.BF16 R16, R124.reuse, R134, R16 ;  /* 0x000000867c10723c */ /* 0x040fe20000041810 */
[----:B------:R-:W-:Y:S07]  /*3bf0*/  LDSM.16.M88.4 R132, [R151] ;  /* 0x000000009784783b */ /* 0x000fee0000000200 */
[C---:B---3--:R-:W-:Y:S08]  /*3c00*/  HMMA.16816.F32.BF16 R20, R124.reuse, R108, R20 ;  /* 0x0000006c7c14723c */ /* 0x048ff00000041814 */
[C---:B------:R-:W-:Y:S01]  /*3c10*/  HMMA.16816.F32.BF16 R24, R124.reuse, R110, R24 ;  /* 0x0000006e7c18723c */ /* 0x040fe20000041818 */
[----:B------:R-:W3:Y:S07]  /*3c20*/  LDSM.16.M88.4 R108, [R148+0x5800] ;  /* 0x00580000946c783b */ /* 0x000eee0000000200 */
[C---:B----4-:R-:W-:Y:S08]  /*3c30*/  HMMA.16816.F32.BF16 R28, R124.reuse, R112, R28 ;  /* 0x000000707c1c723c */ /* 0x050ff0000004181c */
[----:B------:R-:W-:Y:S01]  /*3c40*/  HMMA.16816.F32.BF16 R32, R124, R114, R32 ;  /* 0x000000727c20723c */ /* 0x000fe20000041820 */
[----:B------:R-:W4:Y:S04]  /*3c50*/  LDSM.16.M88.4 R112, [R147+0x4800] ;  /* 0x004800009370783b */ /* 0x000f280000000200 */
[----:B------:R-:W-:Y:S03]  /*3c60*/  LDSM.16.M88.4 R124, [R154+UR5+0x7000] ;  /* 0x007000059a7c783b */ /* 0x000fe60008000200 */
[C---:B-1----:R-:W-:Y:S08]  /*3c70*/  HMMA.16816.F32.BF16 R4, R104.reuse, R116, R4 ;  /* 0x000000746804723c */ /* 0x042ff00000041804 */
[C---:B------:R-:W-:Y:S01]  /*3c80*/  HMMA.16816.F32.BF16 R8, R104.reuse, R118, R8 ;  /* 0x000000766808723c */ /* 0x040fe20000041808 */
[----:B------:R-:W1:Y:S07]  /*3c90*/  LDSM.16.M88.4 R116, [R147+0x5000] ;  /* 0x005000009374783b */ /* 0x000e6e0000000200 */
[C---:B-----5:R-:W-:Y:S08]  /*3ca0*/  HMMA.16816.F32.BF16 R12, R104.reuse, R120, R12 ;  /* 0x00000078680c723c */ /* 0x060ff0000004180c */
[C---:B------:R-:W-:Y:S01]  /*3cb0*/  HMMA.16816.F32.BF16 R16, R104.reuse, R122, R16 ;  /* 0x0000007a6810723c */ /* 0x040fe20000041810 */
[----:B------:R-:W5:Y:S07]  /*3cc0*/  LDSM.16.M88.4 R120, [R147+0x5800] ;  /* 0x005800009378783b */ /* 0x000f6e0000000200 */
[C---:B--2---:R-:W-:Y:S08]  /*3cd0*/  HMMA.16816.F32.BF16 R20, R104.reuse, R128, R20 ;  /* 0x000000806814723c */ /* 0x044ff00000041814 */
[C---:B------:R-:W-:Y:S01]  /*3ce0*/  HMMA.16816.F32.BF16 R24, R104.reuse, R130, R24 ;  /* 0x000000826818723c */ /* 0x040fe20000041818 */
[----:B------:R-:W-:Y:S07]  /*3cf0*/  LDSM.16.M88.4 R128, [R154+UR5+0x7800] ;  /* 0x007800059a80783b */ /* 0x000fee0008000200 */
[C---:B---3--:R-:W-:Y:S08]  /*3d00*/  HMMA.16816.F32.BF16 R28, R104.reuse, R108, R28 ;  /* 0x0000006c681c723c */ /* 0x048ff0000004181c */
[----:B------:R-:W-:Y:S01]  /*3d10*/  HMMA.16816.F32.BF16 R32, R104, R110, R32 ;  /* 0x0000006e6820723c */ /* 0x000fe20000041820 */
[----:B------:R-:W-:Y:S04]  /*3d20*/  LDSM.16.M88.4 R104, [R155+0x2000] ;  /* 0x002000009b68783b */ /* 0x000fe80000000200 */
[----:B------:R-:W2:Y:S03]  /*3d30*/  LDSM.16.M88.4 R108, [R154+UR5+0x6000] ;  /* 0x006000059a6c783b */ /* 0x000ea60008000200 */
[C---:B------:R-:W-:Y:S08]  /*3d40*/  HMMA.16816.F32.BF16 R4, R132.reuse, R136, R4 ;  /* 0x000000888404723c */ /* 0x040ff00000041804 */
[C---:B------:R-:W-:Y:S01]  /*3d50*/  HMMA.16816.F32.BF16 R8, R132.reuse, R138, R8 ;  /* 0x0000008a8408723c */ /* 0x040fe20000041808 */
[----:B------:R-:W-:Y:S07]  /*3d60*/  LDSM.16.M88.4 R136, [R149+0x6000] ;  /* 0x006000009588783b */ /* 0x000fee0000000200 */
[C---:B----4-:R-:W-:Y:S08]  /*3d70*/  HMMA.16816.F32.BF16 R12, R132.reuse, R112, R12 ;  /* 0x00000070840c723c */ /* 0x050ff0000004180c */
[C---:B------:R-:W-:Y:S01]  /*3d80*/  HMMA.16816.F32.BF16 R16, R132.reuse, R114, R16 ;  /* 0x000000728410723c */ /* 0x040fe20000041810 */
[----:B------:R-:W3:Y:S07]  /*3d90*/  LDSM.16.M88.4 R112, [R154+UR5+0x6800] ;  /* 0x006800059a70783b */ /* 0x000eee0008000200 */
[C---:B-1----:R-:W-:Y:S08]  /*3da0*/  HMMA.16816.F32.BF16 R20, R132.reuse, R116, R20 ;  /* 0x000000748414723c */ /* 0x042ff00000041814 */
[C---:B------:R-:W-:Y:S01]  /*3db0*/  HMMA.16816.F32.BF16 R24, R132.reuse, R118, R24 ;  /* 0x000000768418723c */ /* 0x040fe20000041818 */
[----:B------:R-:W1:Y:S07]  /*3dc0*/  LDSM.16.M88.4 R116, [R153+0x2000] ;  /* 0x002000009974783b */ /* 0x000e6e0000000200 */
[C---:B-----5:R-:W-:Y:S08]  /*3dd0*/  HMMA.16816.F32.BF16 R28, R132.reuse, R120, R28 ;  /* 0x00000078841c723c */ /* 0x060ff0000004181c */
[----:B------:R-:W-:Y:S01]  /*3de0*/  HMMA.16816.F32.BF16 R32, R132, R122, R32 ;  /* 0x0000007a8420723c */ /* 0x000fe20000041820 */
[----:B------:R-:W4:Y:S04]  /*3df0*/  LDSM.16.M88.4 R120, [R149+0x7000] ;  /* 0x007000009578783b */ /* 0x000f280000000200 */
[----:B------:R-:W-:Y:S03]  /*3e00*/  LDSM.16.M88.4 R132, [R151+0x2000] ;  /* 0x002000009784783b */ /* 0x000fe60000000200 */
[C---:B--2---:R-:W-:Y:S08]  /*3e10*/  HMMA.16816.F32.BF16 R4, R104.reuse, R108, R4 ;  /* 0x0000006c6804723c */ /* 0x044ff00000041804 */
[C---:B------:R-:W-:Y:S01]  /*3e20*/  HMMA.16816.F32.BF16 R8, R104.reuse, R110, R8 ;  /* 0x0000006e6808723c */ /* 0x040fe20000041808 */
[----:B------:R-:W2:Y:S07]  /*3e30*/  LDSM.16.M88.4 R108, [R149+0x7800] ;  /* 0x00780000956c783b */ /* 0x000eae0000000200 */
[C---:B---3--:R-:W-:Y:S08]  /*3e40*/  HMMA.16816.F32.BF16 R12, R104.reuse, R112, R12 ;  /* 0x00000070680c723c */ /* 0x048ff0000004180c */
        /* <DEDUP_REMOVED lines=10> */
[C---:B------:R-:W-:Y:S01]  /*3ef0*/  HMMA.16816.F32.BF16 R8, R116.reuse, R138, R8 ;  /* 0x0000008a7408723c */ /* 0x040fe20000041808 */
[----:B------:R-:W-:Y:S07]  /*3f00*/  LDSM.16.M88.4 R136, [R147+0x6000] ;  /* 0x006000009388783b */ /* 0x000fee0000000200 */
[C---:B------:R-:W-:Y:S08]  /*3f10*/  HMMA.16816.F32.BF16 R12, R116.reuse, R140, R12 ;  /* 0x0000008c740c723c */ /* 0x040ff0000004180c */
[C---:B------:R-:W-:Y:S08]  /*3f20*/  HMMA.16816.F32.BF16 R16, R116.reuse, R142, R16 ;  /* 0x0000008e7410723c */ /* 0x040ff00000041810 */
[C---:B----4-:R-:W-:Y:S08]  /*3f30*/  HMMA.16816.F32.BF16 R20, R116.reuse, R120, R20 ;  /* 0x000000787414723c */ /* 0x050ff00000041814 */
[C---:B------:R-:W-:Y:S01]  /*3f40*/  HMMA.16816.F32.BF16 R24, R116.reuse, R122, R24 ;  /* 0x0000007a7418723c */ /* 0x040fe20000041818 */
[----:B------:R-:W1:Y:S07]  /*3f50*/  LDSM.16.M88.4 R120, [R148+0x7000] ;  /* 0x007000009478783b */ /* 0x000e6e0000000200 */
[C---:B--2---:R-:W-:Y:S08]  /*3f60*/  HMMA.16816.F32.BF16 R28, R116.reuse, R108, R28 ;  /* 0x0000006c741c723c */ /* 0x044ff0000004181c */
[----:B------:R-:W-:Y:S01]  /*3f70*/  HMMA.16816.F32.BF16 R32, R116, R110, R32 ;  /* 0x0000006e7420723c */ /* 0x000fe20000041820 */
[----:B------:R-:W2:Y:S04]  /*3f80*/  LDSM.16.M88.4 R108, [R147+0x6800] ;  /* 0x00680000936c783b */ /* 0x000ea80000000200 */
[----:B------:R-:W4:Y:S03]  /*3f90*/  LDSM.16.M88.4 R116, [R147+0x7000] ;  /* 0x007000009374783b */ /* 0x000f260000000200 */
[C---:B---3--:R-:W-:Y:S08]  /*3fa0*/  HMMA.16816.F32.BF16 R4, R104.reuse, R112, R4 ;  /* 0x000000706804723c */ /* 0x048ff00000041804 */
[C---:B------:R-:W-:Y:S01]  /*3fb0*/  HMMA.16816.F32.BF16 R8, R104.reuse, R114, R8 ;  /* 0x000000726808723c */ /* 0x040fe20000041808 */
[----:B------:R-:W3:Y:S01]  /*3fc0*/  LDSM.16.M88.4 R112, [R147+0x7800] ;  /* 0x007800009370783b */ /* 0x000ee20000000200 */
[----:B------:R-:W-:Y:S04]  /*3fd0*/  DEPBAR.LE SB0, 0x0 ;  /* 0x000080000000791a */ /* 0x000fe80000000000 */
[----:B------:R-:W-:Y:S02]  /*3fe0*/  BAR.SYNC.DEFER_BLOCKING 0x0 ;  /* 0x0000000000007b1d */ /* 0x000fe40000010000 */
        /* <DEDUP_REMOVED lines=8> */
[C---:B--2---:R-:W-:Y:S03]  /*4070*/  HMMA.16816.F32.BF16 R12, R132.reuse, R108, R12 ;  /* 0x0000006c840c723c */ /* 0x044fe6000004180c */
[----:B------:R-:W-:Y:S02]  /*4080*/  FMNMX3.FTZ R3, R101, R4, R5, !PT ;  /* 0x0000000465037276 */ /* 0x000fe40007810005 */
[----:B------:R-:W-:Y:S03]  /*4090*/  FMNMX3.FTZ R2, R0, R6, R7, !PT ;  /* 0x0000000600027276 */ /* 0x000fe60007810007 */
[C---:B------:R-:W-:Y:S03]  /*40a0*/  HMMA.16816.F32.BF16 R16, R132.reuse, R110, R16 ;  /* 0x0000006e8410723c */ /* 0x040fe60000041810 */
[----:B------:R-:W-:Y:S02]  /*40b0*/  FMNMX3.FTZ R3, R3, R8, R9, !PT ;  /* 0x0000000803037276 */ /* 0x000fe40007810009 */
[----:B------:R-:W-:Y:S03]  /*40c0*/  FMNMX3.FTZ R2, R2, R10, R11, !PT ;  /* 0x0000000a02027276 */ /* 0x000fe6000781000b */
[C---:B----4-:R-:W-:Y:S03]  /*40d0*/  HMMA.16816.F32.BF16 R20, R132.reuse, R116, R20 ;  /* 0x000000748414723c */ /* 0x050fe60000041814 */
[----:B------:R-:W-:Y:S02]  /*40e0*/  FMNMX3.FTZ R3, R3, R12, R13, !PT ;  /* 0x0000000c03037276 */ /* 0x000fe4000781000d */
[----:B------:R-:W-:Y:S03]  /*40f0*/  FMNMX3.FTZ R2, R2, R14, R15, !PT ;  /* 0x0000000e02027276 */ /* 0x000fe6000781000f */
[C---:B------:R-:W-:Y:S03]  /*4100*/  HMMA.16816.F32.BF16 R24, R132.reuse, R118, R24 ;  /* 0x000000768418723c */ /* 0x040fe60000041818 */
[----:B------:R-:W-:Y:S02]  /*4110*/  FMNMX3.FTZ R3, R3, R16, R17, !PT ;  /* 0x0000001003037276 */ /* 0x000fe40007810011 */
[----:B------:R-:W-:Y:S03]  /*4120*/  FMNMX3.FTZ R2, R2, R18, R19, !PT ;  /* 0x0000001202027276 */ /* 0x000fe60007810013 */
[C---:B---3--:R-:W-:Y:S03]  /*4130*/  HMMA.16816.F32.BF16 R28, R132.reuse, R112, R28 ;  /* 0x00000070841c723c */ /* 0x048fe6000004181c */
[----:B------:R-:W-:Y:S02]  /*4140*/  FMNMX3.FTZ R165, R3, R20, R21, !PT ;  /* 0x0000001403a57276 */ /* 0x000fe40007810015 */
[----:B------:R-:W-:Y:S03]  /*4150*/  FMNMX3.FTZ R103, R2, R22, R23, !PT ;  /* 0x0000001602677276 */ /* 0x000fe60007810017 */
[----:B------:R-:W-:Y:S03]  /*4160*/  HMMA.16816.F32.BF16 R32, R132, R114, R32 ;  /* 0x000000728420723c */ /* 0x000fe60000041820 */
[----:B------:R-:W-:Y:S02]  /*4170*/  FMNMX3.FTZ R165, R165, R24, R25, !PT ;  /* 0x00000018a5a57276 */ /* 0x000fe40007810019 */
[----:B------:R-:W-:Y:S06]  /*4180*/  FMNMX3.FTZ R103, R103, R26, R27, !PT ;  /* 0x0000001a67677276 */ /* 0x000fec000781001b */
[----:B------:R-:W-:Y:S02]  /*4190*/  FMNMX3.FTZ R165, R165, R28, R29, !PT ;  /* 0x0000001ca5a57276 */ /* 0x000fe4000781001d */
[----:B------:R-:W-:Y:S06]  /*41a0*/  FMNMX3.FTZ R103, R103, R30, R31, !PT ;  /* 0x0000001e67677276 */ /* 0x000fec000781001f */
[----:B------:R-:W-:Y:S02]  /*41b0*/  FMNMX3.FTZ R165, R165, R32, R33, !PT ;  /* 0x00000020a5a57276 */ /* 0x000fe40007810021 */
[----:B------:R-:W-:Y:S01]  /*41c0*/  FMNMX3.FTZ R103, R103, R34, R35, !PT ;  /* 0x0000002267677276 */ /* 0x000fe20007810023 */
[----:B------:R-:W-:Y:S06]  /*41d0*/  @P0 BRA `(.L_x_576) ;  /* 0xfffffff400440947 */ /* 0x000fec000383ffff */
.L_x_575:
[----:B------:R-:W2:Y:S01]  /*41e0*/  SHFL.BFLY PT, R100, R165, 0x2, 0x1f ;  /* 0x0c401f00a5647f89 */ /* 0x000ea200000e0000 */
[----:B------:R-:W-:Y:S07]  /*41f0*/  IADD3 R166, PT, PT, R166, -0x1, RZ ;  /* 0xffffffffa6a67810 */ /* 0x000fee0007ffe0ff */
[----:B------:R-:W3:Y:S08]  /*4200*/  SHFL.BFLY PT, R2, R103, 0x2, 0x1f ;  /* 0x0c401f0067027f89 */ /* 0x000ef000000e0000 */
[----:B-1----:R-:W-:Y:S08]  /*4210*/  LDSM.16.MT88.4 R108, [R146+0x8000] ;  /* 0x00800000926c783b */ /* 0x002ff00000004200 */
[----:B------:R-:W-:Y:S08]  /*4220*/  LDSM.16.MT88.4 R112, [R145+0x8000] ;  /* 0x008000009170783b */ /* 0x000ff00000004200 */
[----:B------:R-:W-:Y:S08]  /*4230*/  LDSM.16.MT88.4 R116, [R144+0x8800] ;  /* 0x008800009074783b */ /* 0x000ff00000004200 */
[----:B------:R-:W-:Y:S08]  /*4240*/  LDSM.16.MT88.4 R120, [R146+0xa800] ;  /* 0x00a800009278783b */ /* 0x000ff00000004200 */
[----:B------:R-:W-:Y:S01]  /*4250*/  LDSM.16.MT88.4 R124, [R145+0xa800] ;  /* 0x00a80000917c783b */ /* 0x000fe20000004200 */
[----:B--2---:R-:W-:Y:S02]  /*4260*/  FMNMX.FTZ R105, R165, R100, !PT ;  /* 0x00000064a5697209 */ /* 0x004fe40007810000 */
[----:B---3--:R-:W-:Y:S05]  /*4270*/  FMNMX.FTZ R104, R103, R2, !PT ;  /* 0x0000000267687209 */ /* 0x008fea0007810000 */
[----:B------:R-:W1:Y:S08]  /*4280*/  SHFL.BFLY PT, R100, R105, 0x1, 0x1f ;  /* 0x0c201f0069647f89 */ /* 0x000e7000000e0000 */
[----:B------:R-:W2:Y:S01]  /*4290*/  SHFL.BFLY PT, R3, R104, 0x1, 0x1f ;  /* 0x0c201f0068037f89 */ /* 0x000ea200000e0000 */
[----:B-1----:R-:W-:Y:S02]  /*42a0*/  FMNMX.FTZ R100, R105, R100, !PT ;  /* 0x0000006469647209 */ /* 0x002fe40007810000 */
[----:B--2---:R-:W-:Y:S03]  /*42b0*/  FMNMX.FTZ R3, R104, R3, !PT ;  /* 0x0000000368037209 */ /* 0x004fe60007810000 */
[C---:B------:R-:W-:Y:S02]  /*42c0*/  FMUL.FTZ R134, R100.reuse, UR4 ;  /* 0x0000000464867c20 */ /* 0x040fe40008410000 */
[----:B------:R-:W1:Y:S01]  /*42d0*/  LDSM.16.MT88.4 R104, [R150+0x8000] ;  /* 0x008000009668783b */ /* 0x000e620000004200 */
[C---:B------:R-:W-:Y:S01]  /*42e0*/  FSETP.NEU.FTZ.AND P1, PT, R100.reuse, -INF , PT ;  /* 0xff8000006400780b */ /* 0x040fe20003f3d000 */
[----:B------:R-:W-:Y:S01]  /*42f0*/  FADD.FTZ R102, -R100, R101 ;  /* 0x0000006564667221 */ /* 0x000fe20000010100 */
[C---:B------:R-:W-:Y:S01]  /*4300*/  FMUL.FTZ R133, R3.reuse, UR4 ;  /* 0x0000000403857c20 */ /* 0x040fe20008410000 */
[C---:B------:R-:W-:Y:S01]  /*4310*/  FSETP.NEU.FTZ.AND P0, PT, R3.reuse, -INF , PT ;  /* 0xff8000000300780b */ /* 0x040fe20003f1d000 */
[----:B------:R-:W-:Y:S01]  /*4320*/  FADD.FTZ R101, -R3, R0 ;  /* 0x0000000003657221 */ /* 0x000fe20000010100 */
[----:B------:R-:W-:Y:S01]  /*4330*/  FSEL R134, R134, RZ, P1 ;  /* 0x000000ff86867208 */ /* 0x000fe20000800000 */
[----:B------:R-:W-:Y:S01]  /*4340*/  FMUL.FTZ R2, R102, UR4 ;  /* 0x0000000466027c20 */ /* 0x000fe20008410000 */
[----:B------:R-:W-:Y:S01]  /*4350*/  FSEL R133, R133, RZ, P0 ;  /* 0x000000ff85857208 */ /* 0x000fe20000000000 */
[----:B------:R-:W-:Y:S01]  /*4360*/  FMUL.FTZ R0, R101, UR4 ;  /* 0x0000000465007c20 */ /* 0x000fe20008410000 */
[----:B------:R-:W-:Y:S01]  /*4370*/  ISETP.NE.AND P1, PT, R166, -0x2, PT ;  /* 0xfffffffea600780c */ /* 0x000fe20003f25270 */
[--C-:B------:R-:W-:Y:S01]  /*4380*/  FFMA.FTZ R103, R4, UR4, -R134.reuse ;  /* 0x0000000404677c23 */ /* 0x100fe20008010886 */
[--C-:B------:R-:W-:Y:S01]  /*4390*/  FFMA.FTZ R128, R5, UR4, -R134.reuse ;  /* 0x0000000405807c23 */ /* 0x100fe20008010886 */
[--C-:B------:R-:W-:Y:S01]  /*43a0*/  FFMA.FTZ R131, R6, UR4, -R133.reuse ;  /* 0x0000000406837c23 */ /* 0x100fe20008010885 */
[--C-:B------:R-:W-:Y:S01]  /*43b0*/  FFMA.FTZ R132, R7, UR4, -R133.reuse ;  /* 0x0000000407847c23 */ /* 0x100fe20008010885 */
[--C-:B------:R-:W-:Y:S01]  /*43c0*/  FFMA.FTZ R101, R8, UR4, -R134.reuse ;  /* 0x0000000408657c23 */ /* 0x100fe20008010886 */
[--C-:B------:R-:W-:Y:S01]  /*43d0*/  FFMA.FTZ R102, R9, UR4, -R134.reuse ;  /* 0x0000000409667c23 */ /* 0x100fe20008010886 */
[--C-:B------:R-:W-:Y:S01]  /*43e0*/  FFMA.FTZ R130, R10, UR4, -R133.reuse ;  /* 0x000000040a827c23 */ /* 0x100fe20008010885 */
[--C-:B------:R-:W-:Y:S01]  /*43f0*/  FFMA.FTZ R129, R11, UR4, -R133.reuse ;  /* 0x000000040b817c23 */ /* 0x100fe20008010885 */
[----:B------:R-:W2:Y:S01]  /*4400*/  MUFU.EX2 R2, R2 ;  /* 0x0000000200027308 */ /* 0x000ea20000000800 */
[--C-:B------:R-:W-:Y:S01]  /*4410*/  FFMA.FTZ R135, R12, UR4, -R134.reuse ;  /* 0x000000040c877c23 */ /* 0x100fe20008010886 */
[--C-:B------:R-:W-:Y:S01]  /*4420*/  FFMA.FTZ R136, R13, UR4, -R134.reuse ;  /* 0x000000040d887c23 */ /* 0x100fe20008010886 */
[--C-:B------:R-:W-:Y:S07]  /*4430*/  FFMA.FTZ R137, R14, UR4, -R133.reuse ;  /* 0x000000040e897c23 */ /* 0x100fee0008010885 */
[----:B------:R-:W3:Y:S01]  /*4440*/  MUFU.EX2 R0, R0 ;  /* 0x0000000000007308 */ /* 0x000ee20000000800 */
[--C-:B------:R-:W-:Y:S01]  /*4450*/  FFMA.FTZ R140, R15, UR4, -R133.reuse ;  /* 0x000000040f8c7c23 */ /* 0x100fe20008010885 */
[--C-:B------:R-:W-:Y:S01]  /*4460*/  FFMA.FTZ R138, R16, UR4, -R134.reuse ;  /* 0x00000004108a7c23 */ /* 0x100fe20008010886 */
[----:B------:R-:W-:Y:S07]  /*4470*/  FFMA.FTZ R139, R17, UR4, -R134 ;  /* 0x00000004118b7c23 */ /* 0x000fee0008010886 */
[----:B------:R-:W-:Y:S01]  /*4480*/  MUFU.EX2 R103, R103 ;  /* 0x0000006700677308 */ /* 0x000fe20000000800 */
[--C-:B------:R-:W-:Y:S01]  /*4490*/  FFMA.FTZ R141, R18, UR4, -R133.reuse ;  /* 0x00000004128d7c23 */ /* 0x100fe20008010885 */
[----:B------:R-:W-:Y:S08]  /*44a0*/  FFMA.FTZ R142, R19, UR4, -R133 ;  /* 0x00000004138e7c23 */ /* 0x000ff00008010885 */
[----:B------:R-:W4:Y:S01]  /*44b0*/  MUFU.EX2 R128, R128 ;  /* 0x0000008000807308 */ /* 0x000f220000000800 */
[C---:B--2---:R-:W-:Y:S01]  /*44c0*/  FMUL.FTZ R4, R2.reuse, R96 ;  /* 0x0000006002047220 */ /* 0x044fe20000410000 */
[C---:B------:R-:W-:Y:S08]  /*44d0*/  FMUL.FTZ R5, R2.reuse, R97 ;  /* 0x0000006102057220 */ /* 0x040ff00000410000 */
[----:B------:R-:W-:Y:S01]  /*44e0*/  MUFU.EX2 R131, R131 ;  /* 0x0000008300837308 */ /* 0x000fe20000000800 */
[----:B------:R-:W-:Y:S01]  /*44f0*/  FMUL.FTZ R8, R2, R92 ;  /* 0x0000005c02087220 */ /* 0x000fe20000410000 */
[C---:B---3--:R-:W-:Y:S01]  /*4500*/  FMUL.FTZ R6, R0.reuse, R98 ;  /* 0x0000006200067220 */ /* 0x048fe20000410000 */
[----:B------:R-:W-:Y:S07]  /*4510*/  FMUL.FTZ R7, R0, R99 ;  /* 0x0000006300077220 */ /* 0x000fee0000410000 */
[----:B------:R-:W2:Y:S01]  /*4520*/  MUFU.EX2 R132, R132 ;  /* 0x0000008400847308 */ /* 0x000ea20000000800 */
[----:B------:R-:W-:Y:S01]  /*4530*/  FMUL.FTZ R9, R2, R93 ;  /* 0x0000005d02097220 */ /* 0x000fe20000410000 */
[C---:B------:R-:W-:Y:S01]  /*4540*/  FMUL.FTZ R10, R0.reuse, R94 ;  /* 0x0000005e000a7220 */ /* 0x040fe20000410000 */
[----:B------:R-:W-:Y:S07]  /*4550*/  FMUL.FTZ R11, R0, R95 ;  /* 0x0000005f000b7220 */ /* 0x000fee0000410000 */
[----:B------:R-:W-:Y:S01]  /*4560*/  MUFU.EX2 R101, R101 ;  /* 0x0000006500657308 */ /* 0x000fe20000000800 */
[----:B------:R-:W3:Y:S01]  /*4570*/  LDSM.16.MT88.4 R92, [R144+0x8000] ;  /* 0x00800000905c783b */ /* 0x000ee20000004200 */
[----:B----4-:R-:W-:Y:S01]  /*4580*/  F2FP.BF16.F32.PACK_AB R96, R128, R103 ;  /* 0x000000678060723e */ /* 0x010fe200000010ff */
[C---:B------:R-:W-:Y:S07]  /*4590*/  FMUL.FTZ R36, R2.reuse, R36 ;  /* 0x0000002402247220 */ /* 0x040fee0000410000 */
[----:B------:R-:W4:Y:S01]  /*45a0*/  MUFU.EX2 R102, R102 ;  /* 0x0000006600667308 */ /* 0x000f220000000800 */
[----:B------:R-:W-:Y:S01]  /*45b0*/  FMUL.FTZ R37, R2, R37 ;  /* 0x0000002502257220 */ /* 0x000fe20000410000 */
[C---:B------:R-:W-:Y:S01]  /*45c0*/  FMUL.FTZ R38, R0.reuse, R38 ;  /* 0x0000002600267220 */ /* 0x040fe20000410000 */
[----:B------:R-:W-:Y:S07]  /*45d0*/  FMUL.FTZ R39, R0, R39 ;  /* 0x0000002700277220 */ /* 0x000fee0000410000 */
[----:B------:R-:W-:Y:S01]  /*45e0*/  MUFU.EX2 R130, R130 ;  /* 0x0000008200827308 */ /* 0x000fe20000000800 */
[----:B------:R-:W-:Y:S01]  /*45f0*/  FMUL.FTZ R40, R2, R40 ;  /* 0x0000002802287220 */ /* 0x000fe20000410000 */
[----:B--2---:R-:W-:Y:S01]  /*4600*/  F2FP.BF16.F32.PACK_AB R97, R132, R131 ;  /* 0x000000838461723e */ /* 0x004fe200000010ff */
[----:B------:R-:W-:Y:S07]  /*4610*/  FMUL.FTZ R41, R2, R41 ;  /* 0x0000002902297220 */ /* 0x000fee0000410000 */
[----:B------:R-:W2:Y:S01]  /*4620*/  MUFU.EX2 R129, R129 ;  /* 0x0000008100817308 */ /* 0x000ea20000000800 */
[C---:B------:R-:W-:Y:S01]  /*4630*/  FMUL.FTZ R42, R0.reuse, R42 ;  /* 0x0000002a002a7220 */ /* 0x040fe20000410000 */
[----:B------:R-:W-:Y:S01]  /*4640*/  FMUL.FTZ R43, R0, R43 ;  /* 0x0000002b002b7220 */ /* 0x000fe20000410000 */
[C---:B------:R-:W-:Y:S01]  /*4650*/  FMUL.FTZ R44, R2.reuse, R44 ;  /* 0x0000002c022c7220 */ /* 0x040fe20000410000 */
[----:B------:R-:W-:Y:S01]  /*4660*/  FMUL.FTZ R45, R2, R45 ;  /* 0x0000002d022d7220 */ /* 0x000fe20000410000 */
[----:B------:R-:W-:Y:S01]  /*4670*/  FMUL.FTZ R46, R0, R46 ;  /* 0x0000002e002e7220 */ /* 0x000fe20000410000 */
[----:B----4-:R-:W-:Y:S01]  /*4680*/  F2FP.BF16.F32.PACK_AB R98, R102, R101 ;  /* 0x000000656662723e */ /* 0x010fe200000010ff */
[----:B------:R-:W-:Y:S01]  /*4690*/  FMUL.FTZ R47, R0, R47 ;  /* 0x0000002f002f7220 */ /* 0x000fe20000410000 */
[C---:B------:R-:W-:Y:S01]  /*46a0*/  FMUL.FTZ R12, R2.reuse, R88 ;  /* 0x00000058020c7220 */ /* 0x040fe20000410000 */
[----:B------:R-:W-:Y:S01]  /*46b0*/  FMUL.FTZ R13, R2, R89 ;  /* 0x00000059020d7220 */ /* 0x000fe20000410000 */
[C---:B------:R-:W-:Y:S01]  /*46c0*/  FMUL.FTZ R14, R0.reuse, R90 ;  /* 0x0000005a000e7220 */ /* 0x040fe20000410000 */
[----:B------:R-:W-:Y:S01]  /*46d0*/  FMUL.FTZ R15, R0, R91 ;  /* 0x0000005b000f7220 */ /* 0x000fe20000410000 */
[C---:B------:R-:W-:Y:S01]  /*46e0*/  FMUL.FTZ R48, R2.reuse, R48 ;  /* 0x0000003002307220 */ /* 0x040fe20000410000 */
[----:B------:R-:W-:Y:S01]  /*46f0*/  LDSM.16.MT88.4 R88, [R150+0xa800] ;  /* 0x00a800009658783b */ /* 0x000fe20000004200 */
[----:B--2---:R-:W-:Y:S01]  /*4700*/  F2FP.BF16.F32.PACK_AB R99, R129, R130 ;  /* 0x000000828163723e */ /* 0x004fe200000010ff */
[----:B------:R-:W-:Y:S01]  /*4710*/  FMUL.FTZ R49, R2, R49 ;  /* 0x0000003102317220 */ /* 0x000fe20000410000 */
[C---:B------:R-:W-:Y:S01]  /*4720*/  FMUL.FTZ R50, R0.reuse, R50 ;  /* 0x0000003200327220 */ /* 0x040fe20000410000 */
[----:B------:R-:W-:Y:S01]  /*4730*/  FMUL.FTZ R51, R0, R51 ;  /* 0x0000003300337220 */ /* 0x000fe20000410000 */
[C---:B------:R-:W-:Y:S01]  /*4740*/  FMUL.FTZ R52, R2.reuse, R52 ;  /* 0x0000003402347220 */ /* 0x040fe20000410000 */
[----:B------:R-:W-:Y:S01]  /*4750*/  FMUL.FTZ R53, R2, R53 ;  /* 0x0000003502357220 */ /* 0x000fe20000410000 */
[C---:B------:R-:W-:Y:S01]  /*4760*/  FMUL.FTZ R54, R0.reuse, R54 ;  /* 0x0000003600367220 */ /* 0x040fe20000410000 */
[C---:B-1----:R-:W-:Y:S01]  /*4770*/  HMMA.16816.F32.BF16 R4, R96.reuse, R104, R4 ;  /* 0x000000686004723c */ /* 0x042fe20000041804 */
[----:B------:R-:W-:Y:S04]  /*4780*/  MUFU.EX2 R135, R135 ;  /* 0x0000008700877308 */ /* 0x000fe80000000800 */
[----:B------:R-:W-:Y:S01]  /*4790*/  FMUL.FTZ R55, R0, R55 ;  /* 0x0000003700377220 */ /* 0x000fe20000410000 */
[C---:B------:R-:W-:Y:S01]  /*47a0*/  FMUL.FTZ R56, R2.reuse, R56 ;  /* 0x0000003802387220 */ /* 0x040fe20000410000 */
[----:B------:R-:W-:Y:S01]  /*47b0*/  FMUL.FTZ R57, R2, R57 ;  /* 0x0000003902397220 */ /* 0x000fe20000410000 */
[C---:B------:R-:W-:Y:S01]  /*47c0*/  HMMA.16816.F32.BF16 R8, R96.reuse, R106, R8 ;  /* 0x0000006a6008723c */ /* 0x040fe20000041808 */
[----:B------:R-:W1:Y:S02]  /*47d0*/  LDSM.16.MT88.4 R104, [R150+0xa000] ;  /* 0x00a000009668783b */ /* 0x000e640000004200 */
[----:B------:R-:W2:Y:S01]  /*47e0*/  MUFU.EX2 R136, R136 ;  /* 0x0000008800887308 */ /* 0x000ea20000000800 */
[C---:B------:R-:W-:Y:S01]  /*47f0*/  FMUL.FTZ R58, R0.reuse, R58 ;  /* 0x0000003a003a7220 */ /* 0x040fe20000410000 */
[----:B------:R-:W-:Y:S01]  /*4800*/  FMUL.FTZ R59, R0, R59 ;  /* 0x0000003b003b7220 */ /* 0x000fe20000410000 */
[C---:B------:R-:W-:Y:S01]  /*4810*/  FMUL.FTZ R60, R2.reuse, R60 ;  /* 0x0000003c023c7220 */ /* 0x040fe20000410000 */
[----:B------:R-:W-:Y:S01]  /*4820*/  FMUL.FTZ R61, R2, R61 ;  /* 0x0000003d023d7220 */ /* 0x000fe20000410000 */
[C---:B------:R-:W-:Y:S01]  /*4830*/  FMUL.FTZ R62, R0.reuse, R62 ;  /* 0x0000003e003e7220 */ /* 0x040fe20000410000 */
[C---:B------:R-:W-:Y:S04]  /*4840*/  HMMA.16816.F32.BF16 R36, R96.reuse, R108, R36 ;  /* 0x0000006c6024723c */ /* 0x040fe80000041824 */
[----:B------:R-:W-:Y:S01]  /*4850*/  MUFU.EX2 R137, R137 ;  /* 0x0000008900897308 */ /* 0x000fe20000000800 */
[----:B------:R-:W-:Y:S01]  /*4860*/  FMUL.FTZ R63, R0, R63 ;  /* 0x0000003f003f7220 */ /* 0x000fe20000410000 */
[C---:B------:R-:W-:Y:S01]  /*4870*/  FMUL.FTZ R64, R2.reuse, R64 ;  /* 0x0000004002407220 */ /* 0x040fe20000410000 */
[----:B------:R-:W-:Y:S01]  /*4880*/  FMUL.FTZ R65, R2, R65 ;  /* 0x0000004102417220 */ /* 0x000fe20000410000 */
[C---:B------:R-:W-:Y:S01]  /*4890*/  FMUL.FTZ R66, R0.reuse, R66 ;  /* 0x0000004200427220 */ /* 0x040fe20000410000 */
[----:B------:R-:W-:Y:S01]  /*48a0*/  FMUL.FTZ R67, R0, R67 ;  /* 0x0000004300437220 */ /* 0x000fe20000410000 */
[C---:B------:R-:W-:Y:S01]  /*48b0*/  HMMA.16816.F32.BF16 R40, R96.reuse, R110, R40 ;  /* 0x0000006e6028723c */ /* 0x040fe20000041828 */
[----:B------:R-:W4:Y:S03]  /*48c0*/  LDSM.16.MT88.4 R108, [R146+0xa000] ;  /* 0x00a00000926c783b */ /* 0x000f260000004200 */
[----:B------:R-:W5:Y:S01]  /*48d0*/  MUFU.EX2 R140, R140 ;  /* 0x0000008c008c7308 */ /* 0x000f620000000800 */
        /* <DEDUP_REMOVED lines=13> */
[----:B------:R-:W-:Y:S03]  /*49b0*/  LDSM.16.MT88.4 R112, [R145+0x8800] ;  /* 0x008800009170783b */ /* 0x000fe60000004200 */
[----:B------:R-:W1:Y:S01]  /*49c0*/  MUFU.EX2 R139, R139 ;  /* 0x0000008b008b7308 */ /* 0x000e620000000800 */
[C---:B------:R-:W-:Y:S01]  /*49d0*/  FMUL.FTZ R78, R0.reuse, R78 ;  /* 0x0000004e004e7220 */ /* 0x040fe20000410000 */
[----:B------:R-:W-:Y:S01]  /*49e0*/  FMUL.FTZ R79, R0, R79 ;  /* 0x0000004f004f7220 */ /* 0x000fe20000410000 */
[C---:B------:R-:W-:Y:S01]  /*49f0*/  FMUL.FTZ R80, R2.reuse, R80 ;  /* 0x0000005002507220 */ /* 0x040fe20000410000 */
[----:B------:R-:W-:Y:S01]  /*4a00*/  FMUL.FTZ R81, R2, R81 ;  /* 0x0000005102517220 */ /* 0x000fe20000410000 */
[C---:B------:R-:W-:Y:S01]  /*4a10*/  FMUL.FTZ R82, R0.reuse, R82 ;  /* 0x0000005200527220 */ /* 0x040fe20000410000 */
[C---:B---3--:R-:W-:Y:S04]  /*4a20*/  HMMA.16816.F32.BF16 R52, R96.reuse, R92, R52 ;  /* 0x0000005c6034723c */ /* 0x048fe80000041834 */
[----:B------:R-:W-:Y:S01]  /*4a30*/  MUFU.EX2 R141, R141 ;  /* 0x0000008d008d7308 */ /* 0x000fe20000000800 */
[----:B------:R-:W-:Y:S01]  /*4a40*/  FMUL.FTZ R83, R0, R83 ;  /* 0x0000005300537220 */ /* 0x000fe20000410000 */
[----:B------:R-:W-:Y:S01]  /*4a50*/  FMUL.FTZ R16, R2, R84 ;  /* 0x0000005402107220 */ /* 0x000fe20000410000 */
[----:B--2---:R-:W-:Y:S07]  /*4a60*/  F2FP.BF16.F32.PACK_AB R84, R136, R135 ;  /* 0x000000878854723e */ /* 0x004fee00000010ff */
[----:B------:R-:W2:Y:S01]  /*4a70*/  MUFU.EX2 R142, R142 ;  /* 0x0000008e008e7308 */ /* 0x000ea20000000800 */
[----:B------:R-:W-:Y:S01]  /*4a80*/  FMUL.FTZ R17, R2, R85 ;  /* 0x0000005502117220 */ /* 0x000fe20000410000 */
[C---:B------:R-:W-:Y:S01]  /*4a90*/  HMMA.16816.F32.BF16 R56, R96.reuse, R94, R56 ;  /* 0x0000005e6038723c */ /* 0x040fe20000041838 */
[----:B------:R-:W3:Y:S02]  /*4aa0*/  LDSM.16.MT88.4 R92, [R145+0xa000] ;  /* 0x00a00000915c783b */ /* 0x000ee40000004200 */
[----:B-----5:R-:W-:Y:S01]  /*4ab0*/  F2FP.BF16.F32.PACK_AB R85, R140, R137 ;  /* 0x000000898c55723e */ /* 0x020fe200000010ff */
[C---:B------:R-:W-:Y:S01]  /*4ac0*/  FMUL.FTZ R18, R0.reuse, R86 ;  /* 0x0000005600127220 */ /* 0x040fe20000410000 */
[----:B-1----:R-:W-:Y:S01]  /*4ad0*/  F2FP.BF16.F32.PACK_AB R86, R139, R138 ;  /* 0x0000008a8b56723e */ /* 0x002fe200000010ff */
[----:B------:R-:W-:Y:S01]  /*4ae0*/  FMUL.FTZ R19, R0, R87 ;  /* 0x0000005700137220 */ /* 0x000fe20000410000 */
[----:B------:R-:W-:Y:S01]  /*4af0*/  FFMA.FTZ R103, R2, R169, R103 ;  /* 0x000000a902677223 */ /* 0x000fe20000010067 */
[C---:B------:R-:W-:Y:S03]  /*4b00*/  HMMA.16816.F32.BF16 R60, R96.reuse, R104, R60 ;  /* 0x00000068603c723c */ /* 0x040fe6000004183c */
[----:B------:R-:W-:Y:S01]  /*4b10*/  FFMA.FTZ R131, R0, R167, R131 ;  /* 0x000000a700837223 */ /* 0x000fe20000010083 */
[----:B--2---:R-:W-:Y:S01]  /*4b20*/  F2FP.BF16.F32.PACK_AB R87, R142, R141 ;  /* 0x0000008d8e57723e */ /* 0x004fe200000010ff */
[----:B------:R-:W-:Y:S02]  /*4b30*/  FADD.FTZ R128, R128, R103 ;  /* 0x0000006780807221 */ /* 0x000fe40000010000 */
[----:B------:R-:W-:Y:S01]  /*4b40*/  FADD.FTZ R131, R132, R131 ;  /* 0x0000008384837221 */ /* 0x000fe20000010000 */
[C---:B------:R-:W-:Y:S01]  /*4b50*/  HMMA.16816.F32.BF16 R64, R96.reuse, R106, R64 ;  /* 0x0000006a6040723c */ /* 0x040fe20000041840 */
[----:B------:R-:W1:Y:S02]  /*4b60*/  LDSM.16.MT88.4 R104, [R144+0xa000] ;  /* 0x00a000009068783b */ /* 0x000e640000004200 */
[----:B------:R-:W-:Y:S01]  /*4b70*/  FADD.FTZ R101, R101, R128 ;  /* 0x0000008065657221 */ /* 0x000fe20000010000 */
[----:B------:R-:W-:Y:S03]  /*4b80*/  FADD.FTZ R0, R130, R131 ;  /* 0x0000008382007221 */ /* 0x000fe60000010000 */
[----:B------:R-:W-:Y:S01]  /*4b90*/  FADD.FTZ R102, R102, R101 ;  /* 0x0000006566667221 */ /* 0x000fe20000010000 */
[C---:B----4-:R-:W-:Y:S03]  /*4ba0*/  HMMA.16816.F32.BF16 R68, R96.reuse, R108, R68 ;  /* 0x0000006c6044723c */ /* 0x050fe60000041844 */
[----:B------:R-:W-:Y:S01]  /*4bb0*/  MOV R101, R100 ;  /* 0x0000006400657202 */ /* 0x000fe20000000f00 */
[----:B------:R-:W-:Y:S04]  /*4bc0*/  FADD.FTZ R0, R129, R0 ;  /* 0x0000000081007221 */ /* 0x000fe80000010000 */
[C---:B------:R-:W-:Y:S01]  /*4bd0*/  HMMA.16816.F32.BF16 R72, R96.reuse, R110, R72 ;  /* 0x0000006e6048723c */ /* 0x040fe20000041848 */
[----:B------:R-:W-:Y:S02]  /*4be0*/  LDSM.16.MT88.4 R108, [R146+0x8800] ;  /* 0x00880000926c783b */ /* 0x000fe40000004200 */
[----:B------:R-:W-:Y:S04]  /*4bf0*/  FADD.FTZ R137, R137, R0 ;  /* 0x0000000089897221 */ /* 0x000fe80000010000 */
[----:B------:R-:W-:Y:S01]  /*4c00*/  FADD.FTZ R140, R140, R137 ;  /* 0x000000898c8c7221 */ /* 0x000fe20000010000 */
[C---:B---3--:R-:W-:Y:S03]  /*4c10*/  HMMA.16816.F32.BF16 R76, R96.reuse, R92, R76 ;  /* 0x0000005c604c723c */ /* 0x048fe6000004184c */
[----:B------:R-:W-:Y:S04]  /*4c20*/  FADD.FTZ R141, R141, R140 ;  /* 0x0000008c8d8d7221 */ /* 0x000fe80000010000 */
[----:B------:R-:W-:Y:S01]  /*4c30*/  FADD.FTZ R142, R142, R141 ;  /* 0x0000008d8e8e7221 */ /* 0x000fe20000010000 */
[C---:B------:R-:W-:Y:S01]  /*4c40*/  HMMA.16816.F32.BF16 R80, R96.reuse, R94, R80 ;  /* 0x0000005e6050723c */ /* 0x040fe20000041850 */
[----:B------:R-:W2:Y:S07]  /*4c50*/  LDSM.16.MT88.4 R92, [R150+0x8800] ;  /* 0x00880000965c783b */ /* 0x000eae0000004200 */
[C---:B-1----:R-:W-:Y:S08]  /*4c60*/  HMMA.16816.F32.BF16 R12, R96.reuse, R104, R12 ;  /* 0x00000068600c723c */ /* 0x042ff0000004180c */
[----:B------:R-:W-:Y:S01]  /*4c70*/  HMMA.16816.F32.BF16 R16, R96, R106, R16 ;  /* 0x0000006a6010723c */ /* 0x000fe20000041810 */
[----:B------:R-:W-:Y:S08]  /*4c80*/  LDSM.16.MT88.4 R96, [R146+0x9000] ;  /* 0x009000009260783b */ /* 0x000ff00000004200 */
[----:B------:R-:W-:Y:S01]  /*4c90*/  LDSM.16.MT88.4 R104, [R145+0x9000] ;  /* 0x009000009168783b */ /* 0x000fe20000004200 */
[C---:B--2---:R-:W-:Y:S08]  /*4ca0*/  HMMA.16816.F32.BF16 R4, R84.reuse, R92, R4 ;  /* 0x0000005c5404723c */ /* 0x044ff00000041804 */
        /* <DEDUP_REMOVED lines=8> */
[C---:B------:R-:W-:Y:S03]  /*4d30*/  HMMA.16816.F32.BF16 R52, R84.reuse, R116, R52 ;  /* 0x000000745434723c */ /* 0x040fe60000041834 */
[--C-:B------:R-:W-:Y:S01]  /*4d40*/  FFMA.FTZ R116, R20, UR4, -R134.reuse ;  /* 0x0000000414747c23 */ /* 0x100fe20008010886 */
[--C-:B------:R-:W-:Y:S04]  /*4d50*/  FFMA.FTZ R117, R21, UR4, -R134.reuse ;  /* 0x0000000415757c23 */ /* 0x100fe80008010886 */
[C---:B------:R-:W-:Y:S01]  /*4d60*/  HMMA.16816.F32.BF16 R56, R84.reuse, R118, R56 ;  /* 0x000000765438723c */ /* 0x040fe20000041838 */
[----:B------:R-:W-:Y:S02]  /*4d70*/  MUFU.EX2 R116, R116 ;  /* 0x0000007400747308 */ /* 0x000fe40000000800 */
[--C-:B------:R-:W-:Y:S01]  /*4d80*/  FFMA.FTZ R118, R24, UR4, -R134.reuse ;  /* 0x0000000418767c23 */ /* 0x100fe20008010886 */
[--C-:B------:R-:W-:Y:S07]  /*4d90*/  FFMA.FTZ R119, R22, UR4, -R133.reuse ;  /* 0x0000000416777c23 */ /* 0x100fee0008010885 */
[----:B------:R-:W2:Y:S01]  /*4da0*/  MUFU.EX2 R117, R117 ;  /* 0x0000007500757308 */ /* 0x000ea20000000800 */
[C---:B------:R-:W-:Y:S09]  /*4db0*/  HMMA.16816.F32.BF16 R60, R84.reuse, R88, R60 ;  /* 0x00000058543c723c */ /* 0x040ff2000004183c */
[----:B------:R-:W-:Y:S10]  /*4dc0*/  MUFU.EX2 R118, R118 ;  /* 0x0000007600767308 */ /* 0x000ff40000000800 */
[----:B------:R-:W-:Y:S01]  /*4dd0*/  MUFU.EX2 R119, R119 ;  /* 0x0000007700777308 */ /* 0x000fe20000000800 */
[C---:B------:R-:W-:Y:S01]  /*4de0*/  HMMA.16816.F32.BF16 R64, R84.reuse, R90, R64 ;  /* 0x0000005a5440723c */ /* 0x040fe20000041840 */
[----:B------:R-:W3:Y:S02]  /*4df0*/  LDSM.16.MT88.4 R88, [R150+0x9000] ;  /* 0x009000009658783b */ /* 0x000ee40000004200 */
[----:B--2---:R-:W-:Y:S05]  /*4e00*/  F2FP.BF16.F32.PACK_AB R20, R117, R116 ;  /* 0x000000747514723e */ /* 0x004fea00000010ff */
[C---:B------:R-:W-:Y:S03]  /*4e10*/  HMMA.16816.F32.BF16 R68, R84.reuse, R120, R68 ;  /* 0x000000785444723c */ /* 0x040fe60000041844 */
[----:B------:R-:W-:Y:S01]  /*4e20*/  FFMA.FTZ R121, R25, UR4, -R134 ;  /* 0x0000000419797c23 */ /* 0x000fe20008010886 */
[--C-:B------:R-:W-:Y:S04]  /*4e30*/  FFMA.FTZ R120, R23, UR4, -R133.reuse ;  /* 0x0000000417787c23 */ /* 0x100fe80008010885 */
[C---:B------:R-:W-:Y:S01]  /*4e40*/  HMMA.16816.F32.BF16 R72, R84.reuse, R122, R72 ;  /* 0x0000007a5448723c */ /* 0x040fe20000041848 */
[----:B------:R-:W2:Y:S02]  /*4e50*/  MUFU.EX2 R121, R121 ;  /* 0x0000007900797308 */ /* 0x000ea40000000800 */
[--C-:B------:R-:W-:Y:S01]  /*4e60*/  FFMA.FTZ R123, R26, UR4, -R133.reuse ;  /* 0x000000041a7b7c23 */ /* 0x100fe20008010885 */
[----:B------:R-:W-:Y:S07]  /*4e70*/  FFMA.FTZ R122, R27, UR4, -R133 ;  /* 0x000000041b7a7c23 */ /* 0x000fee0008010885 */
[----:B------:R-:W4:Y:S01]  /*4e80*/  MUFU.EX2 R120, R120 ;  /* 0x0000007800787308 */ /* 0x000f220000000800 */
[----:B------:R-:W5:Y:S01]  /*4e90*/  LDSM.16.MT88.4 R24, [R144+0x9000] ;  /* 0x009000009018783b */ /* 0x000f620000004200 */
[C---:B------:R-:W-:Y:S08]  /*4ea0*/  HMMA.16816.F32.BF16 R76, R84.reuse, R124, R76 ;  /* 0x0000007c544c723c */ /* 0x040ff0000004184c */
[----:B------:R-:W-:Y:S10]  /*4eb0*/  MUFU.EX2 R123, R123 ;  /* 0x0000007b007b7308 */ /* 0x000ff40000000800 */
[----:B------:R-:W3:Y:S01]  /*4ec0*/  MUFU.EX2 R122, R122 ;  /* 0x0000007a007a7308 */ /* 0x000ee20000000800 */
[----:B--2---:R-:W-:Y:S01]  /*4ed0*/  F2FP.BF16.F32.PACK_AB R22, R121, R118 ;  /* 0x000000767916723e */ /* 0x004fe200000010ff */
[C---:B------:R-:W-:Y:S03]  /*4ee0*/  HMMA.16816.F32.BF16 R80, R84.reuse, R126, R80 ;  /* 0x0000007e5450723c */ /* 0x040fe60000041850 */
[----:B----4-:R-:W-:Y:S01]  /*4ef0*/  F2FP.BF16.F32.PACK_AB R21, R120, R119 ;  /* 0x000000777815723e */ /* 0x010fe200000010ff */
[----:B------:R-:W-:Y:S04]  /*4f00*/  FADD.FTZ R119, R119, R142 ;  /* 0x0000008e77777221 */ /* 0x000fe80000010000 */
[C---:B-1----:R-:W-:Y:S03]  /*4f10*/  HMMA.16816.F32.BF16 R12, R84.reuse, R92, R12 ;  /* 0x0000005c540c723c */ /* 0x042fe6000004180c */
[----:B---3--:R-:W-:Y:S01]  /*4f20*/  F2FP.BF16.F32.PACK_AB R23, R122, R123 ;  /* 0x0000007b7a17723e */ /* 0x008fe200000010ff */
[----:B------:R-:W-:Y:S04]  /*4f30*/  FADD.FTZ R120, R120, R119 ;  /* 0x0000007778787221 */ /* 0x000fe80000010000 */
[----:B------:R-:W-:Y:S01]  /*4f40*/  HMMA.16816.F32.BF16 R16, R84, R94, R16 ;  /* 0x0000005e5410723c */ /* 0x000fe20000041810 */
[----:B------:R-:W1:Y:S02]  /*4f50*/  LDSM.16.MT88.4 R84, [R145+0xb000] ;  /* 0x00b000009154783b */ /* 0x000e640000004200 */
[----:B------:R-:W-:Y:S04]  /*4f60*/  FADD.FTZ R123, R123, R120 ;  /* 0x000000787b7b7221 */ /* 0x000fe80000010000 */
[----:B------:R-:W-:Y:S01]  /*4f70*/  FADD.FTZ R122, R122, R123 ;  /* 0x0000007b7a7a7221 */ /* 0x000fe20000010000 */
[C---:B------:R-:W-:Y:S01]  /*4f80*/  HMMA.16816.F32.BF16 R4, R20.reuse, R88, R4 ;  /* 0x000000581404723c */ /* 0x040fe20000041804 */
[----:B------:R-:W-:Y:S07]  /*4f90*/  LDSM.16.MT88.4 R92, [R150+0x9800] ;  /* 0x00980000965c783b */ /* 0x000fee0000004200 */
[C---:B------:R-:W-:Y:S01]  /*4fa0*/  HMMA.16816.F32.BF16 R8, R20.reuse, R90, R8 ;  /* 0x0000005a1408723c */ /* 0x040fe20000041808 */
[----:B------:R-:W-:Y:S07]  /*4fb0*/  LDSM.16.MT88.4 R88, [R145+0x9800] ;  /* 0x009800009158783b */ /* 0x000fee0000004200 */
[C---:B------:R-:W-:Y:S08]  /*4fc0*/  HMMA.16816.F32.BF16 R36, R20.reuse, R96, R36 ;  /* 0x000000601424723c */ /* 0x040ff00000041824 */
[C---:B------:R-:W-:Y:S08]  /*4fd0*/  HMMA.16816.F32.BF16 R40, R20.reuse, R98, R40 ;  /* 0x000000621428723c */ /* 0x040ff00000041828 */
[C---:B------:R-:W-:Y:S08]  /*4fe0*/  HMMA.16816.F32.BF16 R44, R20.reuse, R104, R44 ;  /* 0x00000068142c723c */ /* 0x040ff0000004182c */
[C---:B------:R-:W-:Y:S01]  /*4ff0*/  HMMA.16816.F32.BF16 R48, R20.reuse, R106, R48 ;  /* 0x0000006a1430723c */ /* 0x040fe20000041830 */
[----:B------:R-:W-:Y:S07]  /*5000*/  LDSM.16.MT88.4 R104, [R144+0x9800] ;  /* 0x009800009068783b */ /* 0x000fee0000004200 */
[C---:B-----5:R-:W-:Y:S08]  /*5010*/  HMMA.16816.F32.BF16 R52, R20.reuse, R24, R52 ;  /* 0x000000181434723c */ /* 0x060ff00000041834 */
[C---:B------:R-:W-:Y:S01]  /*5020*/  HMMA.16816.F32.BF16 R56, R20.reuse, R26, R56 ;  /* 0x0000001a1438723c */ /* 0x040fe20000041838 */
[----:B------:R-:W2:Y:S07]  /*5030*/  LDSM.16.MT88.4 R24, [R144+0xb000] ;  /* 0x00b000009018783b */ /* 0x000eae0000004200 */
[C---:B------:R-:W-:Y:S03]  /*5040*/  HMMA.16816.F32.BF16 R60, R20.reuse, R108, R60 ;  /* 0x0000006c143c723c */ /* 0x040fe6000004183c */
[--C-:B------:R-:W-:Y:S01]  /*5050*/  FFMA.FTZ R108, R28, UR4, -R134.reuse ;  /* 0x000000041c6c7c23 */ /* 0x100fe20008010886 */
[--C-:B------:R-:W-:Y:S04]  /*5060*/  FFMA.FTZ R109, R29, UR4, -R134.reuse ;  /* 0x000000041d6d7c23 */ /* 0x100fe80008010886 */
[C---:B------:R-:W-:Y:S01]  /*5070*/  HMMA.16816.F32.BF16 R64, R20.reuse, R110, R64 ;  /* 0x0000006e1440723c */ /* 0x040fe20000041840 */
[----:B------:R-:W-:Y:S02]  /*5080*/  MUFU.EX2 R108, R108 ;  /* 0x0000006c006c7308 */ /* 0x000fe40000000800 */
[--C-:B------:R-:W-:Y:S01]  /*5090*/  FFMA.FTZ R111, R30, UR4, -R133.reuse ;  /* 0x000000041e6f7c23 */ /* 0x100fe20008010885 */
[--C-:B------:R-:W-:Y:S01]  /*50a0*/  FFMA.FTZ R110, R32, UR4, -R134.reuse ;  /* 0x00000004206e7c23 */ /* 0x100fe20008010886 */
[----:B------:R-:W-:Y:S06]  /*50b0*/  FFMA.FTZ R134, R33, UR4, -R134 ;  /* 0x0000000421867c23 */ /* 0x000fec0008010886 */
[----:B------:R-:W3:Y:S01]  /*50c0*/  MUFU.EX2 R109, R109 ;  /* 0x0000006d006d7308 */ /* 0x000ee20000000800 */
[C---:B------:R-:W-:Y:S09]  /*50d0*/  HMMA.16816.F32.BF16 R68, R20.reuse, R112, R68 ;  /* 0x000000701444723c */ /* 0x040ff20000041844 */
[----:B------:R-:W-:Y:S01]  /*50e0*/  MUFU.EX2 R111, R111 ;  /* 0x0000006f006f7308 */ /* 0x000fe20000000800 */
[--C-:B------:R-:W-:Y:S02]  /*50f0*/  FFMA.FTZ R112, R31, UR4, -R133.reuse ;  /* 0x000000041f707c23 */ /* 0x100fe40008010885 */
[----:B------:R-:W4:Y:S07]  /*5100*/  LDSM.16.MT88.4 R28, [R146+0x9800] ;  /* 0x00980000921c783b */ /* 0x000f2e0000004200 */
[----:B------:R-:W-:Y:S01]  /*5110*/  MUFU.EX2 R110, R110 ;  /* 0x0000006e006e7308 */ /* 0x000fe20000000800 */
[C---:B------:R-:W-:Y:S09]  /*5120*/  HMMA.16816.F32.BF16 R72, R20.reuse, R114, R72 ;  /* 0x000000721448723c */ /* 0x040ff20000041848 */
[----:B------:R-:W5:Y:S01]  /*5130*/  MUFU.EX2 R112, R112 ;  /* 0x0000007000707308 */ /* 0x000f620000000800 */
[--C-:B------:R-:W-:Y:S01]  /*5140*/  FFMA.FTZ R114, R34, UR4, -R133.reuse ;  /* 0x0000000422727c23 */ /* 0x100fe20008010885 */
[----:B------:R-:W-:Y:S02]  /*5150*/  FFMA.FTZ R133, R35, UR4, -R133 ;  /* 0x0000000423857c23 */ /* 0x000fe40008010885 */
[----:B------:R-:W4:Y:S06]  /*5160*/  LDSM.16.MT88.4 R32, [R150+0xb800] ;  /* 0x00b800009620783b */ /* 0x000f2c0000004200 */
[----:B------:R-:W2:Y:S01]  /*5170*/  MUFU.EX2 R113, R134 ;  /* 0x0000008600717308 */ /* 0x000ea20000000800 */
[C---:B-1----:R-:W-:Y:S03]  /*5180*/  HMMA.16816.F32.BF16 R76, R20.reuse, R84, R76 ;  /* 0x00000054144c723c */ /* 0x042fe6000004184c */
[----:B---3--:R-:W-:Y:S06]  /*5190*/  F2FP.BF16.F32.PACK_AB R84, R109, R108 ;  /* 0x0000006c6d54723e */ /* 0x008fec00000010ff */
[----:B------:R-:W-:Y:S01]  /*51a0*/  MUFU.EX2 R114, R114 ;  /* 0x0000007200727308 */ /* 0x000fe20000000800 */
[C---:B------:R-:W-:Y:S09]  /*51b0*/  HMMA.16816.F32.BF16 R80, R20.reuse, R86, R80 ;  /* 0x000000561450723c */ /* 0x040ff20000041850 */
[----:B------:R-:W1:Y:S01]  /*51c0*/  MUFU.EX2 R133, R133 ;  /* 0x0000008500857308 */ /* 0x000e620000000800 */
[----:B-----5:R-:W-:Y:S02]  /*51d0*/  F2FP.BF16.F32.PACK_AB R85, R112, R111 ;  /* 0x0000006f7055723e */ /* 0x020fe400000010ff */
[----:B--2---:R-:W-:Y:S01]  /*51e0*/  F2FP.BF16.F32.PACK_AB R86, R113, R110 ;  /* 0x0000006e7156723e */ /* 0x004fe200000010ff */
[C---:B------:R-:W-:Y:S03]  /*51f0*/  HMMA.16816.F32.BF16 R12, R20.reuse, R24, R12 ;  /* 0x00000018140c723c */ /* 0x040fe6000004180c */
[----:B-1----:R-:W-:Y:S05]  /*5200*/  F2FP.BF16.F32.PACK_AB R87, R133, R114 ;  /* 0x000000728557723e */ /* 0x002fea00000010ff */
[----:B------:R-:W-:Y:S01]  /*5210*/  HMMA.16816.F32.BF16 R16, R20, R26, R16 ;  /* 0x0000001a1410723c */ /* 0x000fe20000041810 */
[----:B------:R-:W1:Y:S07]  /*5220*/  LDSM.16.MT88.4 R20, [R146+0xb800] ;  /* 0x00b800009214783b */ /* 0x000e6e0000004200 */
[C---:B------:R-:W-:Y:S01]  /*5230*/  HMMA.16816.F32.BF16 R96, R84.reuse, R92, R4 ;  /* 0x0000005c5460723c */ /* 0x040fe20000041804 */
[----:B------:R-:W2:Y:S07]  /*5240*/  LDSM.16.MT88.4 R4, [R145+0xb800] ;  /* 0x00b800009104783b */ /* 0x000eae0000004200 */
[C---:B------:R-:W-:Y:S01]  /*5250*/  HMMA.16816.F32.BF16 R92, R84.reuse, R94, R8 ;  /* 0x0000005e545c723c */ /* 0x040fe20000041808 */
[----:B------:R-:W3:Y:S07]  /*5260*/  LDSM.16.MT88.4 R8, [R144+0xb800] ;  /* 0x00b800009008783b */ /* 0x000eee0000004200 */
        /* <DEDUP_REMOVED lines=8> */
[C---:B-1----:R-:W-:Y:S03]  /*52f0*/  HMMA.16816.F32.BF16 R68, R84.reuse, R20, R68 ;  /* 0x000000145444723c */ /* 0x042fe60000041844 */
[----:B------:R-:W-:Y:S04]  /*5300*/  FADD.FTZ R21, R135, R102 ;  /* 0x0000006687157221 */ /* 0x000fe80000010000 */
[----:B------:R-:W-:Y:S01]  /*5310*/  FADD.FTZ R21, R136, R21 ;  /* 0x0000001588157221 */ /* 0x000fe20000010000 */
[C---:B------:R-:W-:Y:S03]  /*5320*/  HMMA.16816.F32.BF16 R72, R84.reuse, R22, R72 ;  /* 0x000000165448723c */ /* 0x040fe60000041848 */
[----:B------:R-:W-:Y:S04]  /*5330*/  FADD.FTZ R138, R138, R21 ;  /* 0x000000158a8a7221 */ /* 0x000fe80000010000 */
[----:B------:R-:W-:Y:S01]  /*5340*/  FADD.FTZ R139, R139, R138 ;  /* 0x0000008a8b8b7221 */ /* 0x000fe20000010000 */
[C---:B--2---:R-:W-:Y:S01]  /*5350*/  HMMA.16816.F32.BF16 R76, R84.reuse, R4, R76 ;  /* 0x00000004544c723c */ /* 0x044fe2000004184c */
[----:B------:R-:W1:Y:S02]  /*5360*/  LDC.64 R4, c[0x0][0x3c0] ;  /* 0x0000f000ff047b82 */ /* 0x000e640000000a00 */
[----:B------:R-:W-:Y:S04]  /*5370*/  FADD.FTZ R116, R116, R139 ;  /* 0x0000008b74747221 */ /* 0x000fe80000010000 */
[----:B------:R-:W-:Y:S01]  /*5380*/  FADD.FTZ R117, R117, R116 ;  /* 0x0000007475757221 */ /* 0x000fe20000010000 */
[C---:B------:R-:W-:Y:S03]  /*5390*/  HMMA.16816.F32.BF16 R80, R84.reuse, R6, R80 ;  /* 0x000000065450723c */ /* 0x040fe60000041850 */
[----:B------:R-:W-:Y:S01]  /*53a0*/  FADD.FTZ R118, R118, R117 ;  /* 0x0000007576767221 */ /* 0x000fe20000010000 */
[----:B------:R-:W-:Y:S03]  /*53b0*/  FADD.FTZ R7, R111, R122 ;  /* 0x0000007a6f077221 */ /* 0x000fe60000010000 */
[----:B------:R-:W-:Y:S01]  /*53c0*/  FADD.FTZ R121, R121, R118 ;  /* 0x0000007679797221 */ /* 0x000fe20000010000 */
[C---:B---3--:R-:W-:Y:S03]  /*53d0*/  HMMA.16816.F32.BF16 R88, R84.reuse, R8, R12 ;  /* 0x000000085458723c */ /* 0x048fe6000004180c */
[----:B------:R-:W-:Y:S01]  /*53e0*/  FADD.FTZ R108, R108, R121 ;  /* 0x000000796c6c7221 */ /* 0x000fe20000010000 */
[----:B------:R-:W-:Y:S03]  /*53f0*/  FADD.FTZ R7, R112, R7 ;  /* 0x0000000770077221 */ /* 0x000fe60000010000 */
[----:B------:R-:W-:Y:S01]  /*5400*/  FADD.FTZ R109, R109, R108 ;  /* 0x0000006c6d6d7221 */ /* 0x000fe20000010000 */
[----:B------:R-:W-:Y:S03]  /*5410*/  HMMA.16816.F32.BF16 R84, R84, R10, R16 ;  /* 0x0000000a5454723c */ /* 0x000fe60000041810 */
[----:B-1----:R-:W-:Y:S01]  /*5420*/  SHF.L.U64.HI R0, R4, 0x7, R5 ;  /* 0x0000000704007819 */ /* 0x002fe20000010205 */
[----:B------:R-:W-:Y:S01]  /*5430*/  FADD.FTZ R110, R110, R109 ;  /* 0x0000006d6e6e7221 */ /* 0x000fe20000010000 */
[----:B------:R-:W-:Y:S01]  /*5440*/  LEA R164, P0, -R4, R164, 0x7 ;  /* 0x000000a404a47211 */ /* 0x000fe200078039ff */
[----:B------:R-:W-:Y:S02]  /*5450*/  FADD.FTZ R114, R114, R7 ;  /* 0x0000000772727221 */ /* 0x000fe40000010000 */
[----:B------:R-:W-:Y:S01]  /*5460*/  FADD.FTZ R169, R113, R110 ;  /* 0x0000006e71a97221 */ /* 0x000fe20000010000 */
[----:B------:R-:W-:Y:S01]  /*5470*/  IADD3.X R161, PT, PT, R161, ~R0, RZ, P0, !PT ;  /* 0x80000000a1a17210 */ /* 0x000fe200007fe4ff */
[----:B------:R-:W-:Y:S01]  /*5480*/  FADD.FTZ R167, R133, R114 ;  /* 0x0000007285a77221 */ /* 0x000fe20000010000 */
[----:B------:R-:W-:Y:S01]  /*5490*/  MOV R0, R3 ;  /* 0x0000000300007202 */ /* 0x000fe20000000f00 */
[----:B------:R-:W-:Y:S08]  /*54a0*/  @P1 BRA `(.L_x_574) ;  /* 0xffffffe400081947 */ /* 0x000ff0000383ffff */
.L_x_573:
[----:B------:R-:W1:Y:S01]  /*54b0*/  SHFL.BFLY PT, R12, R169, 0x2, 0x1f ;  /* 0x0c401f00a90c7f89 */ /* 0x000e6200000e0000 */
[----:B------:R-:W2:Y:S01]  /*54c0*/  S2UR UR4, SR_CgaCtaId ;  /* 0x00000000000479c3 */ /* 0x000ea20000008800 */
[----:B------:R-:W-:Y:S02]  /*54d0*/  UMOV UR5, 0x400 ;  /* 0x0000040000057882 */ /* 0x000fe40000000000 */
[----:B------:R-:W3:Y:S01]  /*54e0*/  SHFL.BFLY PT, R0, R167, 0x2, 0x1f ;  /* 0x0c401f00a7007f89 */ /* 0x000ee200000e0000 */
[----:B------:R-:W4:Y:S04]  /*54f0*/  S2R R4, SR_TID.X ;  /* 0x0000000000047919 */ /* 0x000f280000002100 */
[----:B------:R-:W4:Y:S08]  /*5500*/  LDC R25, c[0x0][0x434] ;  /* 0x00010d00ff197b82 */ /* 0x000f300000000800 */
[----:B------:R-:W4:Y:S01]  /*5510*/  S2UR UR6, SR_CTAID.Z ;  /* 0x00000000000679c3 */ /* 0x000f220000002700 */
[----:B-1----:R-:W-:Y:S01]  /*5520*/  FADD.FTZ R12, R12, R169 ;  /* 0x000000a90c0c7221 */ /* 0x002fe20000010000 */
[----:B--2---:R-:W-:-:S06]  /*5530*/  ULEA UR4, UR4, UR5, 0x18 ;  /* 0x0000000504047291 */ /* 0x004fcc000f8ec0ff */
[----:B------:R-:W1:Y:S01]  /*5540*/  S2UR UR7, SR_CTAID.Y ;  /* 0x00000000000779c3 */ /* 0x000e620000002600 */
[----:B---3--:R-:W-:Y:S01]  /*5550*/  FADD.FTZ R11, R0, R167 ;  /* 0x000000a7000b7221 */ /* 0x008fe20000010000 */
[----:B------:R-:W2:Y:S04]  /*5560*/  SHFL.BFLY PT, R7, R12, 0x1, 0x1f ;  /* 0x0c201f000c077f89 */ /* 0x000ea800000e0000 */
[----:B------:R-:W3:Y:S01]  /*5570*/  SHFL.BFLY PT, R6, R11, 0x1, 0x1f ;  /* 0x0c201f000b067f89 */ /* 0x000ee200000e0000 */
[C---:B----4-:R-:W-:Y:S02]  /*5580*/  SHF.L.U32 R2, R4.reuse, 0x1, RZ ;  /* 0x0000000104027819 */ /* 0x050fe400000006ff */
[C---:B------:R-:W-:Y:S02]  /*5590*/  SHF.L.U32 R9, R4.reuse, 0x4, RZ ;  /* 0x0000000404097819 */ /* 0x040fe400000006ff */
[----:B------:R-:W-:-:S02]  /*55a0*/  SHF.L.U32 R0, R4, 0x5, RZ ;  /* 0x0000000504007819 */ /* 0x000fc400000006ff */
[----:B------:R-:W-:Y:S02]  /*55b0*/  LOP3.LUT R5, R2, 0x6, RZ, 0xc0, !PT ;  /* 0x0000000602057812 */ /* 0x000fe400078ec0ff */
[----:B------:R-:W-:Y:S02]  /*55c0*/  LOP3.LUT R9, R9, 0x1c0, RZ, 0xc0, !PT ;  /* 0x000001c009097812 */ /* 0x000fe400078ec0ff */
[----:B------:R-:W-:Y:S02]  /*55d0*/  LOP3.LUT R0, R5, 0x7c00, R0, 0xf8, !PT ;  /* 0x00007c0005007812 */ /* 0x000fe400078ef800 */
[----:B------:R-:W-:Y:S01]  /*55e0*/  LOP3.LUT R9, R9, 0x38, R2, 0xf8, !PT ;  /* 0x0000003809097812 */ /* 0x000fe200078ef802 */
[----:B--2---:R-:W-:Y:S01]  /*55f0*/  FADD.FTZ R7, R12, R7 ;  /* 0x000000070c077221 */ /* 0x004fe20000010000 */
[----:B------:R-:W-:Y:S02]  /*5600*/  MOV R2, 0x20 ;  /* 0x0000002000027802 */ /* 0x000fe40000000f00 */
[----:B------:R-:W-:Y:S01]  /*5610*/  LOP3.LUT R0, R0, R9, RZ, 0xfc, !PT ;  /* 0x0000000900007212 */ /* 0x000fe200078efcff */
[----:B---3--:R-:W-:Y:S01]  /*5620*/  FADD.FTZ R6, R11, R6 ;  /* 0x000000060b067221 */ /* 0x008fe20000010000 */
[----:B------:R-:W2:Y:S01]  /*5630*/  MUFU.RCP R10, R7 ;  /* 0x00000007000a7308 */ /* 0x000ea20000001000 */
[----:B------:R-:W-:-:S02]  /*5640*/  FSETP.NE.FTZ.AND P1, PT, R7, RZ, PT ;  /* 0x000000ff0700720b */ /* 0x000fc40003f35000 */
[----:B------:R-:W-:Y:S01]  /*5650*/  LEA R9, R0, UR4, 0x1 ;  /* 0x0000000400097c11 */ /* 0x000fe2000f8e08ff */
[----:B------:R-:W3:Y:S01]  /*5660*/  LDCU.U8 UR4, c[0x0][0x549] ;  /* 0x0000a920ff0477ac */ /* 0x000ee20008000000 */
[----:B------:R-:W-:Y:S02]  /*5670*/  FSETP.NE.FTZ.AND P0, PT, R6, RZ, PT ;  /* 0x000000ff0600720b */ /* 0x000fe40003f15000 */
[----:B------:R-:W-:Y:S01]  /*5680*/  MOV R5, 0x10 ;  /* 0x0000001000057802 */ /* 0x000fe20000000f00 */
[----:B------:R-:W4:Y:S01]  /*5690*/  MUFU.RCP R8, R6 ;  /* 0x0000000600087308 */ /* 0x000f220000001000 */
[----:B------:R-:W-:Y:S02]  /*56a0*/  R2P PR, R4, 0x1c ;  /* 0x0000001c04007804 */ /* 0x000fe40000000000 */
[----:B------:R-:W-:-:S03]  /*56b0*/  IADD3 R11, PT, PT, R9, 0x40, RZ ;  /* 0x00000040090b7810 */ /* 0x000fc60007ffe0ff */
[----:B------:R-:W-:Y:S02]  /*56c0*/  SEL R2, R2, 0xffffffe0, !P3 ;  /* 0xffffffe002027807 */ /* 0x000fe40005800000 */
[----:B------:R-:W-:Y:S01]  /*56d0*/  SEL R0, R5, 0xfffffff0, !P2 ;  /* 0xfffffff005007807 */ /* 0x000fe20005000000 */
[----:B------:R-:W1:Y:S01]  /*56e0*/  @P1 MUFU.LG2 R7, R7 ;  /* 0x0000000700071308 */ /* 0x000e620000000c00 */
[----:B--2---:R-:W-:Y:S02]  /*56f0*/  FSEL R10, R10, 1, P1 ;  /* 0x3f8000000a0a7808 */ /* 0x004fe40000800000 */
[----:B------:R-:W-:Y:S02]  /*5700*/  IADD3 R13, PT, PT, R2, R9, RZ ;  /* 0x00000009020d7210 */ /* 0x000fe40007ffe0ff */
[----:B------:R-:W-:Y:S01]  /*5710*/  @P4 IADD3 R11, PT, PT, R9, -0x40, RZ ;  /* 0xffffffc0090b4810 */ /* 0x000fe20007ffe0ff */
[C---:B------:R-:W-:Y:S01]  /*5720*/  FMUL.FTZ R96, R10.reuse, R96 ;  /* 0x000000600a607220 */ /* 0x040fe20000410000 */
[C---:B------:R-:W-:Y:S01]  /*5730*/  FMUL.FTZ R97, R10.reuse, R97 ;  /* 0x000000610a617220 */ /* 0x040fe20000410000 */
[----:B------:R-:W-:Y:S01]  /*5740*/  FMUL.FTZ R92, R10, R92 ;  /* 0x0000005c0a5c7220 */ /* 0x000fe20000410000 */
[----:B----4-:R-:W-:Y:S01]  /*5750*/  FSEL R8, R8, 1, P0 ;  /* 0x3f80000008087808 */ /* 0x010fe20000000000 */
        /* <DEDUP_REMOVED lines=21> */
[----:B------:R-:W-:Y:S01]  /*58b0*/  F2FP.BF16.F32.PACK_AB R96, R97, R96 ;  /* 0x000000606160723e */ /* 0x000fe200000010ff */
[C---:B------:R-:W-:Y:S01]  /*58c0*/  FMUL.FTZ R52, R10.reuse, R52 ;  /* 0x000000340a347220 */ /* 0x040fe20000410000 */
        /* <DEDUP_REMOVED lines=8> */
[----:B------:R-:W-:Y:S01]  /*5950*/  IADD3 R5, PT, PT, R0, R9, RZ ;  /* 0x0000000900057210 */ /* 0x000fe20007ffe0ff */
        /* <DEDUP_REMOVED lines=13> */
[----:B------:R-:W-:Y:S01]  /*5a30*/  FMUL.FTZ R66, R8, R66 ;  /* 0x0000004208427220 */ /* 0x000fe20000410000 */
[----:B------:R-:W-:Y:S01]  /*5a40*/  IADD3 R21, PT, PT, R2, R11, RZ ;  /* 0x0000000b02157210 */ /* 0x000fe20007ffe0ff */
[----:B------:R-:W-:Y:S01]  /*5a50*/  FMUL.FTZ R67, R8, R67 ;  /* 0x0000004308437220 */ /* 0x000fe20000410000 */
[----:B---3--:R-:W-:Y:S01]  /*5a60*/  ISETP.NE.AND P3, PT, RZ, UR4, PT ;  /* 0x00000004ff007c0c */ /* 0x008fe2000bf65270 */
[C---:B------:R-:W-:Y:S01]  /*5a70*/  FMUL.FTZ R68, R10.reuse, R68 ;  /* 0x000000440a447220 */ /* 0x040fe20000410000 */
[----:B------:R-:W-:Y:S01]  /*5a80*/  F2FP.BF16.F32.PACK_AB R44, R45, R44 ;  /* 0x0000002c2d2c723e */ /* 0x000fe200000010ff */
[----:B------:R-:W-:Y:S01]  /*5a90*/  FMUL.FTZ R69, R10, R69 ;  /* 0x000000450a457220 */ /* 0x000fe20000410000 */
[----:B------:R-:W-:Y:S01]  /*5aa0*/  F2FP.BF16.F32.PACK_AB R46, R47, R46 ;  /* 0x0000002e2f2e723e */ /* 0x000fe200000010ff */
[C---:B------:R-:W-:Y:S01]  /*5ab0*/  FMUL.FTZ R70, R8.reuse, R70 ;  /* 0x0000004608467220 */ /* 0x040fe20000410000 */
[----:B------:R-:W-:Y:S01]  /*5ac0*/  FMUL.FTZ R71, R8, R71 ;  /* 0x0000004708477220 */ /* 0x000fe20000410000 */
[----:B------:R-:W-:Y:S01]  /*5ad0*/  F2FP.BF16.F32.PACK_AB R48, R49, R48 ;  /* 0x000000303130723e */ /* 0x000fe200000010ff */
[----:B------:R-:W-:Y:S01]  /*5ae0*/  STS [R9], R96 ;  /* 0x0000006009007388 */ /* 0x000fe20000000800 */
[----:B------:R-:W-:Y:S01]  /*5af0*/  F2FP.BF16.F32.PACK_AB R50, R51, R50 ;  /* 0x000000323332723e */ /* 0x000fe200000010ff */
[----:B------:R-:W-:Y:S01]  /*5b00*/  FMUL.FTZ R72, R10, R72 ;  /* 0x000000480a487220 */ /* 0x000fe20000410000 */
[----:B------:R-:W-:Y:S01]  /*5b10*/  IADD3 R17, PT, PT, R0, R11, RZ ;  /* 0x0000000b00117210 */ /* 0x000fe20007ffe0ff */
[----:B------:R-:W-:Y:S01]  /*5b20*/  STS [R9+0x400], R98 ;  /* 0x0004006209007388 */ /* 0x000fe20000000800 */
[----:B------:R-:W-:Y:S01]  /*5b30*/  FMUL.FTZ R73, R10, R73 ;  /* 0x000000490a497220 */ /* 0x000fe20000410000 */
[C---:B------:R-:W-:Y:S01]  /*5b40*/  FMUL.FTZ R74, R8.reuse, R74 ;  /* 0x0000004a084a7220 */ /* 0x040fe20000410000 */
[----:B------:R-:W-:Y:S01]  /*5b50*/  FMUL.FTZ R75, R8, R75 ;  /* 0x0000004b084b7220 */ /* 0x000fe20000410000 */
[----:B------:R-:W-:Y:S01]  /*5b60*/  F2FP.BF16.F32.PACK_AB R52, R53, R52 ;  /* 0x000000343534723e */ /* 0x000fe200000010ff */
[----:B------:R-:W-:Y:S01]  /*5b70*/  STS [R5], R92 ;  /* 0x0000005c05007388 */ /* 0x000fe20000000800 */
[----:B------:R-:W-:Y:S01]  /*5b80*/  F2FP.BF16.F32.PACK_AB R54, R55, R54 ;  /* 0x000000363736723e */ /* 0x000fe200000010ff */
[C---:B------:R-:W-:Y:S01]  /*5b90*/  FMUL.FTZ R76, R10.reuse, R76 ;  /* 0x0000004c0a4c7220 */ /* 0x040fe20000410000 */
[----:B------:R-:W-:Y:S01]  /*5ba0*/  FMUL.FTZ R77, R10, R77 ;  /* 0x0000004d0a4d7220 */ /* 0x000fe20000410000 */
[----:B------:R-:W-:Y:S01]  /*5bb0*/  STS [R5+0x400], R94 ;  /* 0x0004005e05007388 */ /* 0x000fe20000000800 */
        /* <DEDUP_REMOVED lines=30> */
[----:B------:R-:W2:Y:S01]  /*5da0*/  @P3 LDC.64 R18, c[0x0][0x430] ;  /* 0x00010c00ff123b82 */ /* 0x000ea20000000a00 */
[----:B------:R-:W-:Y:S01]  /*5db0*/  F2FP.BF16.F32.PACK_AB R72, R73, R72 ;  /* 0x000000484948723e */ /* 0x000fe200000010ff */
[----:B------:R-:W-:Y:S01]  /*5dc0*/  STS [R17+0x400], R50 ;  /* 0x0004003211007388 */ /* 0x000fe20000000800 */
[----:B------:R-:W-:Y:S01]  /*5dd0*/  F2FP.BF16.F32.PACK_AB R74, R75, R74 ;  /* 0x0000004a4b4a723e */ /* 0x000fe200000010ff */
[----:B------:R-:W3:Y:S01]  /*5de0*/  LDCU.U8 UR4, c[0x0][0x548] ;  /* 0x0000a900ff0477ac */ /* 0x000ee20008000000 */
        /* <DEDUP_REMOVED lines=11> */
[----:B------:R-:W-:-:S03]  /*5ea0*/  F2FP.BF16.F32.PACK_AB R86, R87, R86 ;  /* 0x000000565756723e */ /* 0x000fc600000010ff */
[----:B------:R-:W-:Y:S01]  /*5eb0*/  STS [R9+0x2000], R60 ;  /* 0x0020003c09007388 */ /* 0x000fe20000000800 */
[----:B--2---:R-:W-:-:S03]  /*5ec0*/  @P3 IMAD R20, R19, R18, RZ ;  /* 0x0000001213143224 */ /* 0x004fc600078e02ff */
[----:B------:R2:W-:Y:S04]  /*5ed0*/  STS [R9+0x2400], R62 ;  /* 0x0024003e09007388 */ /* 0x0005e80000000800 */
[----:B------:R-:W-:Y:S04]  /*5ee0*/  STS [R5+0x2000], R64 ;  /* 0x0020004005007388 */ /* 0x000fe80000000800 */
[----:B------:R4:W-:Y:S04]  /*5ef0*/  STS [R5+0x2400], R66 ;  /* 0x0024004205007388 */ /* 0x0009e80000000800 */
[----:B------:R-:W-:Y:S04]  /*5f00*/  STS [R13+0x2000], R68 ;  /* 0x002000440d007388 */ /* 0x000fe80000000800 */
[----:B------:R-:W-:Y:S04]  /*5f10*/  STS [R13+0x2400], R70 ;  /* 0x002400460d007388 */ /* 0x000fe80000000800 */
[----:B------:R-:W-:Y:S04]  /*5f20*/  STS [R15+0x2000], R72 ;  /* 0x002000480f007388 */ /* 0x000fe80000000800 */
[----:B------:R-:W-:Y:S01]  /*5f30*/  STS [R15+0x2400], R74 ;  /* 0x0024004a0f007388 */ /* 0x000fe20000000800 */
[----:B--2---:R-:W2:Y:S03]  /*5f40*/  LDC.64 R8, c[0x0][0x400] ;  /* 0x00010000ff087b82 */ /* 0x004ea60000000a00 */
[----:B------:R-:W-:Y:S04]  /*5f50*/  STS [R11+0x2000], R76 ;  /* 0x0020004c0b007388 */ /* 0x000fe80000000800 */
[----:B------:R5:W-:Y:S01]  /*5f60*/  STS [R11+0x2400], R78 ;  /* 0x0024004e0b007388 */ /* 0x000be20000000800 */
[----:B----4-:R-:W-:-:S03]  /*5f70*/  @P3 MOV R5, 0x1 ;  /* 0x0000000100053802 */ /* 0x010fc60000000f00 */
[----:B------:R-:W-:Y:S04]  /*5f80*/  STS [R17+0x2000], R80 ;  /* 0x0020005011007388 */ /* 0x000fe80000000800 */
[----:B------:R-:W-:Y:S04]  /*5f90*/  STS [R17+0x2400], R82 ;  /* 0x0024005211007388 */ /* 0x000fe80000000800 */
[----:B------:R-:W-:Y:S04]  /*5fa0*/  STS [R21+0x2000], R88 ;  /* 0x0020005815007388 */ /* 0x000fe80000000800 */
[----:B------:R4:W-:Y:S01]  /*5fb0*/  STS [R21+0x2400], R90 ;  /* 0x0024005a15007388 */ /* 0x0009e20000000800 */
[----:B------:R-:W1:Y:S03]  /*5fc0*/  S2R R0, SR_TID.X ;  /* 0x0000000000007919 */ /* 0x000e660000002100 */
[----:B------:R1:W-:Y:S01]  /*5fd0*/  STS [R23+0x2000], R84 ;  /* 0x0020005417007388 */ /* 0x0003e20000000800 */
[----:B-----5:R-:W-:-:S03]  /*5fe0*/  SHF.R.U32.HI R11, RZ, 0x1, R4 ;  /* 0x00000001ff0b7819 */ /* 0x020fc60000011604 */
[----:B------:R1:W-:Y:S01]  /*5ff0*/  STS [R23+0x2400], R86 ;  /* 0x0024005617007388 */ /* 0x0003e20000000800 */
[----:B----4-:R-:W4:Y:S01]  /*6000*/  @P3 LDC R21, c[0x0][0x430] ;  /* 0x00010c00ff153b82 */ /* 0x010f220000000800 */
[----:B--23--:R-:W-:Y:S05]  /*6010*/  @P3 BRA `(.L_x_577) ;  /* 0x0000000000283947 */ /* 0x00cfea0003800000 */
[----:B------:R-:W-:Y:S01]  /*6020*/  ISETP.NE.AND P2, PT, RZ, UR4, PT ;  /* 0x00000004ff007c0c */ /* 0x000fe2000bf45270 */
[----:B------:R-:W2:-:S12]  /*6030*/  LDC R13, c[0x0][0x3e0] ;  /* 0x0000f800ff0d7b82 */ /* 0x000e980000000800 */
[----:B------:R-:W3:Y:S01]  /*6040*/  @P2 LDC R20, c[0x0][0x454] ;  /* 0x00011500ff142b82 */ /* 0x000ee20000000800 */
[----:B----4-:R-:W-:Y:S02]  /*6050*/  @P2 MOV R21, 0x1 ;  /* 0x0000000100152802 */ /* 0x010fe40000000f00 */
[----:B------:R-:W-:-:S05]  /*6060*/  @!P2 MOV R21, 0x1 ;  /* 0x000000010015a802 */ /* 0x000fca0000000f00 */
[----:B------:R-:W2:Y:S08]  /*6070*/  @P2 LDC R10, c[0x0][0x454] ;  /* 0x00011500ff0a2b82 */ /* 0x000eb00000000800 */
[----:B------:R-:W4:Y:S08]  /*6080*/  @!P2 LDC R2, c[0x0][0x434] ;  /* 0x00010d00ff02ab82 */ /* 0x000f300000000800 */
[----:B------:R-:W1:Y:S01]  /*6090*/  @!P2 LDC R20, c[0x0][0x434] ;  /* 0x00010d00ff14ab82 */ /* 0x000e620000000800 */
[----:B--2---:R-:W-:-:S02]  /*60a0*/  @P2 IMAD R5, R10, R13, RZ ;  /* 0x0000000d0a052224 */ /* 0x004fc400078e02ff */
[----:B---34-:R-:W-:-:S07]  /*60b0*/  @!P2 IMAD R5, R2, R13, RZ ;  /* 0x0000000d0205a224 */ /* 0x018fce00078e02ff */
.L_x_577:
[----:B------:R-:W-:Y:S01]  /*60c0*/  BAR.SYNC.DEFER_BLOCKING 0x0 ;  /* 0x0000000000007b1d */ /* 0x000fe20000010000 */
[----:B------:R-:W-:Y:S01]  /*60d0*/  ISETP.NE.AND P2, PT, RZ, UR4, !P3 ;  /* 0x00000004ff007c0c */ /* 0x000fe2000df45270 */
[----:B-1----:R-:W-:Y:S01]  /*60e0*/  IMAD R20, R20, UR6, RZ ;  /* 0x0000000614147c24 */ /* 0x002fe2000f8e02ff */
[----:B------:R-:W-:Y:S01]  /*60f0*/  SHF.R.U32.HI R44, RZ, 0x3, R0 ;  /* 0x00000003ff2c7819 */ /* 0x000fe20000011600 */
[----:B------:R-:W-:Y:S01]  /*6100*/  IMAD R28, R25, UR7, RZ ;  /* 0x00000007191c7c24 */ /* 0x000fe2000f8e02ff */
[----:B------:R-:W-:-:S03]  /*6110*/  LOP3.LUT R11, R11, 0x30, RZ, 0xc0, !PT ;  /* 0x000000300b0b7812 */ /* 0x000fc600078ec0ff */
[----:B------:R-:W1:Y:S01]  /*6120*/  @P1 LDC R23, c[0x0][0x458] ;  /* 0x00011600ff171b82 */ /* 0x000e620000000800 */
[----:B------:R-:W-:Y:S01]  /*6130*/  SHF.R.U32.HI R0, RZ, 0x2, R4 ;  /* 0x00000002ff007819 */ /* 0x000fe20000011604 */
[----:B------:R-:W2:Y:S01]  /*6140*/  @P0 MUFU.LG2 R6, R6 ;  /* 0x0000000600060308 */ /* 0x000ea20000000c00 */
[----:B------:R-:W-:Y:S01]  /*6150*/  LOP3.LUT P5, RZ, R4, 0x3, RZ, 0xc0, !PT ;  /* 0x0000000304ff7812 */ /* 0x000fe200078ac0ff */
[----:B----4-:R-:W-:Y:S01]  /*6160*/  IMAD R29, R160, R21, RZ ;  /* 0x00000015a01d7224 */ /* 0x010fe200078e02ff */
[----:B------:R-:W-:Y:S01]  /*6170*/  LOP3.LUT R0, R11, 0x7, R0, 0xf8, !PT ;  /* 0x000000070b007812 */ /* 0x000fe200078ef800 */
[----:B------:R-:W-:Y:S01]  /*6180*/  IMAD.MOV.U32 R27, RZ, RZ, RZ ;  /* 0x000000ffff1b7224 */ /* 0x000fe200078e00ff */
[----:B------:R-:W-:Y:S01]  /*6190*/  MOV R26, R162 ;  /* 0x000000a2001a7202 */ /* 0x000fe20000000f00 */
[----:B------:R-:W3:Y:S01]  /*61a0*/  @P0 LDC R2, c[0x0][0x458] ;  /* 0x00011600ff020b82 */ /* 0x000ee20000000800 */
[----:B------:R-:W-:Y:S01]  /*61b0*/  @!P2 IMAD R20, R5, UR7, R20 ;  /* 0x000000070514ac24 */ /* 0x000fe2000f8e0214 */
[----:B------:R-:W-:Y:S01]  /*61c0*/  SEL R24, R28, RZ, P2 ;  /* 0x000000ff1c187207 */ /* 0x000fe20001000000 */
[----:B------:R-:W-:Y:S01]  /*61d0*/  IMAD.MOV.U32 R45, RZ, RZ, RZ ;  /* 0x000000ffff2d7224 */ /* 0x000fe200078e00ff */
[----:B------:R-:W-:Y:S01]  /*61e0*/  SHF.R.S32.HI R28, RZ, 0x1f, R28 ;  /* 0x0000001fff1c7819 */ /* 0x000fe2000001141c */
[----:B------:R-:W-:Y:S01]  /*61f0*/  IMAD.WIDE.U32 R26, R8, UR7, R26 ;  /* 0x00000007081a7c25 */ /* 0x000fe2000f8e001a */
[----:B------:R-:W-:-:S03]  /*6200*/  IADD3 R24, P4, P3, R29, R24, R20 ;  /* 0x000000181d187210 */ /* 0x000fc60007b9e014 */
[----:B------:R-:W-:Y:S01]  /*6210*/  @P1 FMUL.FTZ R7, R7, 0.69314718246459960938 ;  /* 0x3f31721807071820 */ /* 0x000fe20000410000 */
[----:B------:R-:W4:Y:S01]  /*6220*/  LDC.64 R10, c[0x0][0x410] ;  /* 0x00010400ff0a7b82 */ /* 0x000f220000000a00 */
[----:B------:R-:W-:Y:S01]  /*6230*/  SHF.R.S32.HI R29, RZ, 0x1f, R29 ;  /* 0x0000001fff1d7819 */ /* 0x000fe2000001141d */
[----:B------:R1:W4:Y:S01]  /*6240*/  LDS.128 R16, [R159] ;  /* 0x000000009f107984 */ /* 0x0003220000000c00 */
[----:B------:R-:W-:Y:S01]  /*6250*/  SEL R28, R28, RZ, P2 ;  /* 0x000000ff1c1c7207 */ /* 0x000fe20001000000 */
[----:B--2---:R-:W-:Y:S01]  /*6260*/  @P0 FMUL.FTZ R6, R6, 0.69314718246459960938 ;  /* 0x3f31721806060820 */ /* 0x004fe20000410000 */
[----:B------:R-:W-:Y:S01]  /*6270*/  SHF.R.S32.HI R20, RZ, 0x1f, R20 ;  /* 0x0000001fff147819 */ /* 0x000fe20000011414 */
[----:B------:R2:W2:Y:S01]  /*6280*/  LDS.128 R12, [R159+0x2000] ;  /* 0x002000009f0c7984 */ /* 0x0004a20000000c00 */
[----:B------:R-:W-:Y:S01]  /*6290*/  BSSY.RECONVERGENT B0, `(.L_x_578) ;  /* 0x000001c000007945 */ /* 0x000fe20003800200 */
[----:B------:R-:W2:Y:S01]  /*62a0*/  LDC.64 R4, c[0x0][0x408] ;  /* 0x00010200ff047b82 */ /* 0x000ea20000000a00 */
[----:B------:R-:W-:Y:S01]  /*62b0*/  MOV R22, 0x7f800000 ;  /* 0x7f80000000167802 */ /* 0x000fe20000000f00 */
[----:B------:R-:W-:-:S02]  /*62c0*/  IMAD.MOV.U32 R8, RZ, RZ, 0x7f800000 ;  /* 0x7f800000ff087424 */ /* 0x000fc400078e00ff */
[----:B-1----:R-:W-:Y:S01]  /*62d0*/  @P1 FFMA.FTZ R22, R100, R23, R7 ;  /* 0x0000001764161223 */ /* 0x002fe20000010007 */
[----:B------:R-:W-:Y:S01]  /*62e0*/  IMAD.WIDE.U32 R44, R158, 0x40, R44 ;  /* 0x000000409e2c7825 */ /* 0x000fe200078e002c */
[----:B------:R-:W-:-:S03]  /*62f0*/  IADD3.X R20, PT, PT, R29, R28, R20, P4, P3 ;  /* 0x0000001c1d147210 */ /* 0x000fc600027e6414 */
[----:B---3--:R-:W-:Y:S01]  /*6300*/  @P0 FFMA.FTZ R8, R3, R2, R6 ;  /* 0x0000000203080223 */ /* 0x008fe20000010006 */
[----:B------:R-:W-:Y:S01]  /*6310*/  IMAD R9, R9, UR7, R27 ;  /* 0x0000000709097c24 */ /* 0x000fe2000f8e021b */
[----:B------:R-:W-:Y:S06]  /*6320*/  @P5 BRA `(.L_x_579) ;  /* 0x0000000000485947 */ /* 0x000fec0003800000 */
[----:B------:R-:W-:Y:S02]  /*6330*/  IMAD.IADD R25, R25, 0x1, -R160 ;  /* 0x0000000119197824 */ /* 0x000fe400078e0aa0 */
[----:B------:R-:W-:-:S03]  /*6340*/  VIADD R28, R0, 0x8 ;  /* 0x00000008001c7836 */ /* 0x000fc60000000000 */
[-C--:B------:R-:W-:Y:S02]  /*6350*/  ISETP.GE.AND P3, PT, R0, R25.reuse, PT ;  /* 0x000000190000720c */ /* 0x080fe40003f66270 */
[----:B------:R-:W-:-:S11]  /*6360*/  ISETP.GE.AND P2, PT, R28, R25, PT ;  /* 0x000000191c00720c */ /* 0x000fd60003f46270 */
[----:B------:R-:W1:Y:S01]  /*6370*/  @!P3 LDC.64 R6, c[0x0][0x420] ;  /* 0x00010800ff06bb82 */ /* 0x000e620000000a00 */
[-C--:B------:R-:W-:Y:S02]  /*6380*/  @!P3 IMAD R23, R0, R21.reuse, RZ ;  /* 0x000000150017b224 */ /* 0x080fe400078e02ff */
[----:B------:R-:W-:-:S03]  /*6390*/  @!P2 IMAD R21, R28, R21, RZ ;  /* 0x000000151c15a224 */ /* 0x000fc600078e02ff */
[-C--:B------:R-:W-:Y:S02]  /*63a0*/  @!P3 IADD3 R0, P1, PT, R23, R24.reuse, RZ ;  /* 0x000000181700b210 */ /* 0x080fe40007f3e0ff */
[----:B------:R-:W3:Y:S01]  /*63b0*/  @!P2 LDC.64 R2, c[0x0][0x420] ;  /* 0x00010800ff02ab82 */ /* 0x000ee20000000a00 */
[----:B------:R-:W-:Y:S02]  /*63c0*/  @!P2 IADD3 R24, P0, PT, R21, R24, RZ ;  /* 0x000000181518a210 */ /* 0x000fe40007f1e0ff */
[-C--:B------:R-:W-:Y:S02]  /*63d0*/  @!P3 LEA.HI.X.SX32 R23, R23, R20.reuse, 0x1, P1 ;  /* 0x000000141717b211 */ /* 0x080fe400008f0eff */
[----:B------:R-:W-:Y:S02]  /*63e0*/  @!P2 LEA.HI.X.SX32 R20, R21, R20, 0x1, P0 ;  /* 0x000000141514a211 */ /* 0x000fe400000f0eff */
[----:B-1----:R-:W-:-:S04]  /*63f0*/  @!P3 LEA R6, P1, R0, R6, 0x2 ;  /* 0x000000060006b211 */ /* 0x002fc800078210ff */
[----:B------:R-:W-:Y:S02]  /*6400*/  @!P3 LEA.HI.X R7, R0, R7, R23, 0x2, P1 ;  /* 0x000000070007b211 */ /* 0x000fe400008f1417 */
[----:B---3--:R-:W-:-:S03]  /*6410*/  @!P2 LEA R2, P0, R24, R2, 0x2 ;  /* 0x000000021802a211 */ /* 0x008fc600078010ff */
[----:B------:R1:W-:Y:S01]  /*6420*/  @!P3 STG.E desc[UR30][R6.64], R22 ;  /* 0x000000160600b986 */ /* 0x0003e2000c10191e */
[----:B------:R-:W-:-:S05]  /*6430*/  @!P2 LEA.HI.X R3, R24, R3, R20, 0x2, P0 ;  /* 0x000000031803a211 */ /* 0x000fca00000f1414 */
[----:B------:R1:W-:Y:S04]  /*6440*/  @!P2 STG.E desc[UR30][R2.64], R8 ;  /* 0x000000080200a986 */ /* 0x0003e8000c10191e */
.L_x_579:
[----:B------:R-:W-:Y:S05]  /*6450*/  BSYNC.RECONVERGENT B0 ;  /* 0x0000000000007941 */ /* 0x000fea0003800200 */
.L_x_578:
[----:B-1----:R-:W-:Y:S01]  /*6460*/  IMAD.MOV.U32 R8, RZ, RZ, R26 ;  /* 0x000000ffff087224 */ /* 0x002fe200078e001a */
[----:B------:R-:W1:Y:S01]  /*6470*/  LDS.128 R32, [R159+0x800] ;  /* 0x000800009f207984 */ /* 0x000e620000000c00 */
[----:B------:R-:W3:Y:S01]  /*6480*/  LDCU.64 UR4, c[0x0][0x3f0] ;  /* 0x00007e00ff0477ac */ /* 0x000ee20008000a00 */
[----:B--2---:R-:W-:Y:S02]  /*6490*/  IMAD R2, R45, R4, RZ ;  /* 0x000000042d027224 */ /* 0x004fe400078e02ff */
[----:B------:R-:W2:Y:S01]  /*64a0*/  LDS.128 R24, [R159+0x2800] ;  /* 0x002800009f187984 */ /* 0x000ea20000000c00 */
[----:B----4-:R-:W-:-:S03]  /*64b0*/  IMAD.WIDE.U32 R8, R10, UR6, R8 ;  /* 0x000000060a087c25 */ /* 0x010fc6000f8e0008 */
[----:B------:R-:W4:Y:S01]  /*64c0*/  LDS.128 R28, [R159+0x1000] ;  /* 0x001000009f1c7984 */ /* 0x000f220000000c00 */
[----:B------:R-:W-:Y:S02]  /*64d0*/  IMAD R9, R11, UR6, R9 ;  /* 0x000000060b097c24 */ /* 0x000fe4000f8e0209 */
[C---:B------:R-:W-:Y:S01]  /*64e0*/  IMAD R2, R44.reuse, R5, R2 ;  /* 0x000000052c027224 */ /* 0x040fe200078e0202 */
[----:B------:R-:W5:Y:S01]  /*64f0*/  LDS.128 R20, [R159+0x3000] ;  /* 0x003000009f147984 */ /* 0x000f620000000c00 */
[----:B------:R-:W-:-:S03]  /*6500*/  IMAD.WIDE.U32 R44, R44, R4, R8 ;  /* 0x000000042c2c7225 */ /* 0x000fc600078e0008 */
[----:B------:R-:W5:Y:S01]  /*6510*/  LDS.128 R36, [R159+0x1800] ;  /* 0x001800009f247984 */ /* 0x000f620000000c00 */
[----:B------:R-:W-:Y:S01]  /*6520*/  IMAD.SHL.U32 R0, R4, 0x20, RZ ;  /* 0x0000002004007824 */ /* 0x000fe200078e00ff */
[----:B------:R-:W-:Y:S02]  /*6530*/  IADD3 R2, PT, PT, R45, R2, RZ ;  /* 0x000000022d027210 */ /* 0x000fe40007ffe0ff */
[----:B------:R-:W5:Y:S01]  /*6540*/  LDS.128 R40, [R159+0x3800] ;  /* 0x003800009f287984 */ /* 0x000f620000000c00 */
[----:B---3--:R-:W-:-:S04]  /*6550*/  LEA R6, P0, R44, UR4, 0x1 ;  /* 0x000000042c067c11 */ /* 0x008fc8000f8008ff */
[----:B------:R-:W-:Y:S02]  /*6560*/  LEA.HI.X R7, R44, UR5, R2, 0x1, P0 ;  /* 0x000000052c077c11 */ /* 0x000fe400080f0c02 */
[C---:B------:R-:W-:Y:S02]  /*6570*/  LEA R8, P0, R4.reuse, R6, 0x6 ;  /* 0x0000000604087211 */ /* 0x040fe400078030ff */
[--C-:B------:R-:W-:Y:S01]  /*6580*/  SHF.L.U64.HI R2, R4, 0x5, R5.reuse ;  /* 0x0000000504027819 */ /* 0x100fe20000010205 */
[----:B------:R-:W-:Y:S01]  /*6590*/  STG.E.128 desc[UR30][R6.64], R16 ;  /* 0x0000001006007986 */ /* 0x000fe2000c101d1e */
[-C--:B------:R-:W-:Y:S02]  /*65a0*/  IADD3 R10, P1, PT, R6, R0.reuse, RZ ;  /* 0x00000000060a7210 */ /* 0x080fe40007f3e0ff */
[----:B------:R-:W-:Y:S01]  /*65b0*/  LEA.HI.X R9, R4, R7, R5, 0x6, P0 ;  /* 0x0000000704097211 */ /* 0x000fe200000f3405 */
[----:B------:R-:W-:Y:S01]  /*65c0*/  STG.E.128 desc[UR30][R6.64+0x80], R12 ;  /* 0x0000800c06007986 */ /* 0x000fe2000c101d1e */
[----:B------:R-:W-:-:S02]  /*65d0*/  IADD3 R4, P0, PT, R8, R0, RZ ;  /* 0x0000000008047210 */ /* 0x000fc40007f1e0ff */
[----:B------:R-:W-:-:S03]  /*65e0*/  IADD3.X R11, PT, PT, R7, R2, RZ, P1, !PT ;  /* 0x00000002070b7210 */ /* 0x000fc60000ffe4ff */
[----:B------:R-:W-:Y:S02]  /*65f0*/  IMAD.X R5, R9, 0x1, R2, P0 ;  /* 0x0000000109057824 */ /* 0x000fe400000e0602 */
[----:B-1----:R-:W-:Y:S04]  /*6600*/  STG.E.128 desc[UR30][R10.64], R32 ;  /* 0x000000200a007986 */ /* 0x002fe8000c101d1e */
[----:B--2---:R-:W-:Y:S04]  /*6610*/  STG.E.128 desc[UR30][R10.64+0x80], R24 ;  /* 0x000080180a007986 */ /* 0x004fe8000c101d1e */
[----:B----4-:R-:W-:Y:S04]  /*6620*/  STG.E.128 desc[UR30][R8.64], R28 ;  /* 0x0000001c08007986 */ /* 0x010fe8000c101d1e */
[----:B-----5:R-:W-:Y:S04]  /*6630*/  STG.E.128 desc[UR30][R8.64+0x80], R20 ;  /* 0x0000801408007986 */ /* 0x020fe8000c101d1e */
[----:B------:R-:W-:Y:S04]  /*6640*/  STG.E.128 desc[UR30][R4.64], R36 ;  /* 0x0000002404007986 */ /* 0x000fe8000c101d1e */
[----:B------:R-:W-:Y:S01]  /*6650*/  STG.E.128 desc[UR30][R4.64+0x80], R40 ;  /* 0x0000802804007986 */ /* 0x000fe2000c101d1e */
[----:B------:R-:W-:Y:S05]  /*6660*/  EXIT ;  /* 0x000000000000794d */ /* 0x000fea0003800000 */
.L_x_580:
        /* <DEDUP_REMOVED lines=9> */
.L_x_1662:


//--------------------- .text._ZN5flash16flash_fwd_kernelI23Flash_fwd_kernel_traitsILi128ELi64ELi64ELi4ELb0ELb0EN7cutlass10bfloat16_tE19Flash_kernel_traitsILi128ELi64ELi64ELi4ES3_EELb0ELb1ELb0ELb0ELb1ELb1ELb1ELb0EEEvNS_16Flash_fwd_paramsE --------------------------
	.section	.text._ZN5flash16flash_fwd_kernelI23Flash_fwd_kernel_traitsILi128ELi64ELi64ELi4ELb0ELb0EN7cutlass10bfloat16_tE19Flash_kernel_traitsILi128ELi64ELi64ELi4ES3_EELb0ELb1ELb0ELb0ELb1ELb1ELb1ELb0EEEvNS_16Flash_fwd_paramsE,"ax",@progbits
	.align	128
        .global         _ZN5flash16flash_fwd_kernelI23Flash_fwd_kernel_traitsILi128ELi64ELi64ELi4ELb0ELb0EN7cutlass10bfloat16_tE19Flash_kernel_traitsILi128ELi64ELi64ELi4ES3_EELb0ELb1ELb0ELb0ELb1ELb1ELb1ELb0EEEvNS_16Flash_fwd_paramsE
        .type           _ZN5flash16flash_fwd_kernelI23Flash_fwd_kernel_traitsILi128ELi64ELi64ELi4ELb0ELb0EN7cutlass10bfloat16_tE19Flash_kernel_traitsILi128ELi64ELi64ELi4ES3_EELb0ELb1ELb0ELb0ELb1ELb1ELb1ELb0EEEvNS_16Flash_fwd_paramsE,@function
        .size           _ZN5flash16flash_fwd_kernelI23Flash_fwd_kernel_traitsILi128ELi64ELi64ELi4ELb0ELb0EN7cutlass10bfloat16_tE19Flash_kernel_traitsILi128ELi64ELi64ELi4ES3_EELb0ELb1ELb0ELb0ELb1ELb1ELb1ELb0EEEvNS_16Flash_fwd_paramsE,(.L_x_1663 - _ZN5flash16flash_fwd_kernelI23Flash_fwd_kernel_traitsILi128ELi64ELi64ELi4ELb0ELb0EN7cutlass10bfloat16_tE19Flash_kernel_traitsILi128ELi64ELi64ELi4ES3_EELb0ELb1ELb0ELb0ELb1ELb1ELb1ELb0EEEvNS_16Flash_fwd_paramsE)
        .other          _ZN5flash16flash_fwd_kernelI23Flash_fwd_kernel_traitsILi128ELi64ELi64ELi4ELb0ELb0EN7cutlass10bfloat16_tE19Flash_kernel_traitsILi128ELi64ELi64ELi4ES3_EELb0ELb1ELb0ELb0ELb1ELb1ELb1ELb0EEEvNS_16Flash_fwd_paramsE,@"STO_CUDA_ENTRY STV_DEFAULT"
_ZN5flash16flash_fwd_kernelI23Flash_fwd_kernel_traitsILi128ELi64ELi64ELi4ELb0ELb0EN7cutlass10bfloat16_tE19Flash_kernel_traitsILi128ELi64ELi64ELi4ES3_EELb0ELb1ELb0ELb0ELb1ELb1ELb1ELb0EEEvNS_16Flash_fwd_paramsE:
.text._ZN5flash16flash_fwd_kernelI23Flash_fwd_kernel_traitsILi128ELi64ELi64ELi4ELb0ELb0EN7cutlass10bfloat16_tE19Flash_kernel_traitsILi128ELi64ELi64ELi4ES3_EELb0ELb1ELb0ELb0ELb1ELb1ELb1ELb0EEEvNS_16Flash_fwd_paramsE:
        /* <DEDUP_REMOVED lines=64> */
.L_x_582:
        /* <DEDUP_REMOVED lines=67> */
.L_x_584:
[----:B------:R-:W-:Y:S05]  /*0830*/  BSYNC.RECONVERGENT B0 ;  /* 0x0000000000007941 */ /* 0x000fea0003800200 */
.L_x_583:
        /* <DEDUP_REMOVED lines=10> */
.L_x_586:
[----:B------:R-:W-:Y:S05]  /*08e0*/  BSYNC.RECONVERGENT B0 ;  /* 0x0000000000007941 */ /* 0x000fea0003800200 */
.L_x_585:
        /* <DEDUP_REMOVED lines=10> */
.L_x_588:
[----:B------:R-:W-:Y:S05]  /*0990*/  BSYNC.RECONVERGENT B0 ;  /* 0x0000000000007941 */ /* 0x000fea0003800200 */
.L_x_587:
        /* <DEDUP_REMOVED lines=10> */
.L_x_581:
        /* <DEDUP_REMOVED lines=160> */
[-C--:B------:R-:W-:Y:S02]  /*1440*/  LEA.HI.X R21, R14, R160.reuse, R9, 0x1, P1 ;  /* 0x000000a00e157211 */ /* 0x080fe400008f0c09 */
[----:B------:R-:W-:Y:S01]  /*1450*/  LEA.HI.X R19, R16, R160, R11, 0x1, P0 ;  /* 0x000000a010137211 */ /* 0x000fe200000f0c0b */
[----:B------:R-:W-:Y:S01]  /*1460*/  LDGSTS.E.BYPASS.LTC128B.128 [R163+0x4800], desc[UR30][R22.64] ;  /* 0x0480000016a37fae */ /* 0x000fe2000b981a1e */
[----:B------:R-:W-:-:S03]  /*1470*/  IMAD.WIDE.U32 R16, R34, UR12, RZ ;  /* 0x0000000c22107c25 */ /* 0x000fc6000f8e00ff */
[----:B------:R-:W-:Y:S01]  /*1480*/  LDGSTS.E.BYPASS.LTC128B.128 [R163+0x6800], desc[UR30][R22.64+0x80] ;  /* 0x0680008016a37fae */ /* 0x000fe2000b981a1e */
[----:B------:R-:W-:Y:S01]  /*1490*/  IMAD R13, R34, UR13, R17 ;  /* 0x0000000d220d7c24 */ /* 0x000fe2000f8e0211 */
[C---:B------:R-:W-:Y:S02]  /*14a0*/  LEA R8, P0, R16.reuse, UR8, 0x6 ;  /* 0x0000000810087c11 */ /* 0x040fe4000f8030ff */
[----:B------:R-:W-:Y:S01]  /*14b0*/  LDGSTS.E.BYPASS.LTC128B.128 [R163+0x5000], desc[UR30][R20.64] ;  /* 0x0500000014a37fae */ /* 0x000fe2000b981a1e */
[C---:B------:R-:W-:Y:S02]  /*14c0*/  LEA R14, P2, R16.reuse, R12, 0x7 ;  /* 0x0000000c100e7211 */ /* 0x040fe400078438ff */
[--C-:B------:R-:W-:Y:S01]  /*14d0*/  LEA.HI.X R5, R16, UR4, R13.reuse, 0x6, P0 ;  /* 0x0000000410057c11 */ /* 0x100fe200080f340d */
[----:B------:R1:W-:Y:S01]  /*14e0*/  LDGSTS.E.BYPASS.LTC128B.128 [R163+0x7000], desc[UR30][R20.64+0x80] ;  /* 0x0700008014a37fae */ /* 0x0003e2000b981a1e */
[----:B------:R-:W-:Y:S02]  /*14f0*/  IADD3 R9, P1, PT, R8, UR8, RZ ;  /* 0x0000000808097c10 */ /* 0x000fe4000ff3e0ff */
[----:B------:R-:W-:Y:S01]  /*1500*/  LEA.HI.X R15, R16, R2, R13, 0x7, P2 ;  /* 0x00000002100f7211 */ /* 0x000fe200010f3c0d */
[----:B------:R-:W-:Y:S01]  /*1510*/  LDGSTS.E.BYPASS.LTC128B.128 [R163+0x5800], desc[UR30][R18.64] ;  /* 0x0580000012a37fae */ /* 0x000fe2000b981a1e */
[----:B------:R-:W-:Y:S01]  /*1520*/  IADD3.X R3, PT, PT, R5, UR4, RZ, P1, !PT ;  /* 0x0000000405037c10 */ /* 0x000fe20008ffe4ff */
[----:B------:R-:W2:Y:S01]  /*1530*/  LDCU UR4, c[0x0][0x50c] ;  /* 0x0000a180ff0477ac */ /* 0x000ea20008000800 */
[----:B------:R-:W-:Y:S01]  /*1540*/  LEA R16, P1, R9, R12, 0x1 ;  /* 0x0000000c09107211 */ /* 0x000fe200078208ff */
[----:B------:R3:W-:Y:S01]  /*1550*/  LDGSTS.E.BYPASS.LTC128B.128 [R163+0x7800], desc[UR30][R18.64+0x80] ;  /* 0x0780008012a37fae */ /* 0x0007e2000b981a1e */
[----:B------:R-:W-:-:S02]  /*1560*/  IADD3 R11, P0, PT, R8, UR7, RZ ;  /* 0x00000007080b7c10 */ /* 0x000fc4000ff1e0ff */
[----:B------:R-:W-:Y:S01]  /*1570*/  LEA.HI.X R17, R9, R2, R3, 0x1, P1 ;  /* 0x0000000209117211 */ /* 0x000fe200008f0c03 */
[----:B------:R-:W0:Y:S01]  /*1580*/  LDGDEPBAR ;  /* 0x00000000000079af */ /* 0x000e220000000000 */
[----:B------:R-:W-:Y:S02]  /*1590*/  LOP3.LUT R3, R10, 0x8, R89, 0x78, !PT ;  /* 0x000000080a037812 */ /* 0x000fe400078e7859 */
[----:B------:R-:W-:Y:S02]  /*15a0*/  IADD3.X R13, PT, PT, R5, UR6, RZ, P0, !PT ;  /* 0x00000006050d7c10 */ /* 0x000fe400087fe4ff */
[----:B------:R-:W-:Y:S01]  /*15b0*/  LOP3.LUT R159, R0, R3, RZ, 0xfc, !PT ;  /* 0x00000003009f7212 */ /* 0x000fe200078efcff */
[----:B------:R-:W-:Y:S01]  /*15c0*/  IMAD.MOV.U32 R0, RZ, RZ, 0x40 ;  /* 0x00000040ff007424 */ /* 0x000fe200078e00ff */
[----:B------:R-:W-:Y:S02]  /*15d0*/  LOP3.LUT R89, R89, 0x1f0, RZ, 0xc0, !PT ;  /* 0x000001f059597812 */ /* 0x000fe400078ec0ff */
[----:B------:R-:W-:-:S02]  /*15e0*/  LEA R159, R159, UR5, 0x1 ;  /* 0x000000059f9f7c11 */ /* 0x000fc4000f8e08ff */
[----:B------:R-:W-:Y:S02]  /*15f0*/  IADD3 R89, PT, PT, R89, 0x1, R164 ;  /* 0x0000000159597810 */ /* 0x000fe40007ffe0a4 */
[----:B-1----:R-:W-:-:S04]  /*1600*/  LEA R20, P0, R11, R12, 0x1 ;  /* 0x0000000c0b147211 */ /* 0x002fc800078008ff */
[----:B------:R-:W-:Y:S02]  /*1610*/  LEA.HI.X R21, R11, R2, R13, 0x1, P0 ;  /* 0x000000020b157211 */ /* 0x000fe400000f0c0d */
[----:B---3--:R-:W-:Y:S01]  /*1620*/  LEA R18, P2, R8, R12, 0x1 ;  /* 0x0000000c08127211 */ /* 0x008fe200078408ff */
[----:B------:R-:W-:-:S04]  /*1630*/  DEPBAR.LE SB0, 0x0 ;  /* 0x000080000000791a */ /* 0x000fc80000000000 */
[----:B------:R-:W-:Y:S01]  /*1640*/  BAR.SYNC.DEFER_BLOCKING 0x0 ;  /* 0x0000000000007b1d */ /* 0x000fe20000010000 */
[----:B------:R-:W-:Y:S01]  /*1650*/  LEA.HI.X R19, R8, R2, R5, 0x1, P2 ;  /* 0x0000000208137211 */ /* 0x000fe200010f0c05 */
[----:B------:R-:W-:Y:S01]  /*1660*/  IMAD.MOV.U32 R5, RZ, RZ, 0x20 ;  /* 0x00000020ff057424 */ /* 0x000fe200078e00ff */
[----:B------:R-:W-:Y:S01]  /*1670*/  R2P PR, R6, 0x6 ;  /* 0x0000000606007804 */ /* 0x000fe20000000000 */
[----:B------:R-:W-:-:S04]  /*1680*/  VIADD R2, R158, UR5 ;  /* 0x000000059e027c36 */ /* 0x000fc80008000000 */
[----:B------:R-:W-:Y:S02]  /*1690*/  SEL R5, R5, 0xffffffe0, !P1 ;  /* 0xffffffe005057807 */ /* 0x000fe40004800000 */
[----:B------:R-:W-:-:S03]  /*16a0*/  SEL R0, R0, 0xffffffc0, !P2 ;  /* 0xffffffc000007807 */ /* 0x000fc60005000000 */
[C-C-:B------:R-:W-:Y:S02]  /*16b0*/  IMAD.IADD R157, R5.reuse, 0x1, R159.reuse ;  /* 0x00000001059d7824 */ /* 0x140fe400078e029f */
[C-C-:B------:R-:W-:Y:S02]  /*16c0*/  IMAD.IADD R153, R5.reuse, 0x1, R2.reuse ;  /* 0x0000000105997824 */ /* 0x140fe400078e0202 */
[C---:B------:R-:W-:Y:S02]  /*16d0*/  IMAD.IADD R156, R0.reuse, 0x1, R159 ;  /* 0x00000001009c7824 */ /* 0x040fe400078e029f */
[----:B------:R-:W-:Y:S02]  /*16e0*/  IMAD.IADD R152, R0, 0x1, R2 ;  /* 0x0000000100987824 */ /* 0x000fe400078e0202 */
[C---:B------:R-:W-:Y:S02]  /*16f0*/  IMAD.IADD R155, R5.reuse, 0x1, R156 ;  /* 0x00000001059b7824 */ /* 0x040fe400078e029c */
[----:B------:R-:W-:Y:S01]  /*1700*/  IMAD.IADD R151, R5, 0x1, R152 ;  /* 0x0000000105977824 */ /* 0x000fe200078e0298 */
[----:B------:R-:W-:Y:S01]  /*1710*/  @!PT LDS RZ, [RZ] ;  /* 0x00000000fffff984 */ /* 0x000fe20000000800 */
[----:B------:R-:W-:Y:S01]  /*1720*/  @!PT LDS RZ, [RZ] ;  /* 0x00000000fffff984 */ /* 0x000fe20000000800 */
[----:B------:R-:W-:Y:S01]  /*1730*/  @!PT LDS RZ, [RZ] ;  /* 0x00000000fffff984 */ /* 0x000fe20000000800 */
[----:B------:R-:W-:Y:S04]  /*1740*/  LDGSTS.E.BYPASS.LTC128B.128 [R163+0x8000], desc[UR30][R14.64] ;  /* 0x080000000ea37fae */ /* 0x000fe8000b981a1e */
[----:B------:R1:W-:Y:S04]  /*1750*/  LDGSTS.E.BYPASS.LTC128B.128 [R163+0xa000], desc[UR30][R14.64+0x80] ;  /* 0x0a0000800ea37fae */ /* 0x0003e8000b981a1e */
[----:B------:R-:W-:Y:S04]  /*1760*/  LDGSTS.E.BYPASS.LTC128B.128 [R163+0x8800], desc[UR30][R18.64] ;  /* 0x0880000012a37fae */ /* 0x000fe8000b981a1e */
[----:B------:R-:W-:Y:S04]  /*1770*/  LDGSTS.E.BYPASS.LTC128B.128 [R163+0xa800], desc[UR30][R18.64+0x80] ;  /* 0x0a80008012a37fae */ /* 0x000fe8000b981a1e */
[----:B------:R-:W-:Y:S04]  /*1780*/  LDGSTS.E.BYPASS.LTC128B.128 [R163+0x9000], desc[UR30][R16.64] ;  /* 0x0900000010a37fae */ /* 0x000fe8000b981a1e */
[----:B------:R-:W-:Y:S04]  /*1790*/  LDGSTS.E.BYPASS.LTC128B.128 [R163+0xb000], desc[UR30][R16.64+0x80] ;  /* 0x0b00008010a37fae */ /* 0x000fe8000b981a1e */
[----:B------:R-:W-:Y:S04]  /*17a0*/  LDGSTS.E.BYPASS.LTC128B.128 [R163+0x9800], desc[UR30][R20.64] ;  /* 0x0980000014a37fae */ /* 0x000fe8000b981a1e */
[----:B------:R3:W-:Y:S04]  /*17b0*/  LDGSTS.E.BYPASS.LTC128B.128 [R163+0xb800], desc[UR30][R20.64+0x80] ;  /* 0x0b80008014a37fae */ /* 0x0007e8000b981a1e */
[----:B------:R-:W-:Y:S04]  /*17c0*/  LDSM.16.M88.4 R24, [R159] ;  /* 0x000000009f18783b */ /* 0x000fe80000000200 */
[----:B------:R-:W4:Y:S04]  /*17d0*/  LDSM.16.M88.4 R48, [R158+UR5+0x5000] ;  /* 0x005000059e30783b */ /* 0x000f280008000200 */
[----:B------:R-:W5:Y:S04]  /*17e0*/  LDSM.16.M88.4 R28, [R158+UR5+0x4000] ;  /* 0x004000059e1c783b */ /* 0x000f680008000200 */
[----:B------:R-:W2:Y:S04]  /*17f0*/  LDSM.16.M88.4 R56, [R158+UR5+0x4800] ;  /* 0x004800059e38783b */ /* 0x000ea80008000200 */
[----:B-1----:R-:W1:Y:S04]  /*1800*/  LDSM.16.M88.4 R12, [R158+UR5+0x5800] ;  /* 0x005800059e0c783b */ /* 0x002e680008000200 */
[----:B------:R-:W-:Y:S04]  /*1810*/  LDSM.16.M88.4 R72, [R157] ;  /* 0x000000009d48783b */ /* 0x000fe80000000200 */
[----:B------:R-:W1:Y:S04]  /*1820*/  LDSM.16.M88.4 R8, [R153+0x5000] ;  /* 0x005000009908783b */ /* 0x000e680000000200 */
[----:B------:R-:W1:Y:S04]  /*1830*/  LDSM.16.M88.4 R40, [R153+0x4000] ;  /* 0x004000009928783b */ /* 0x000e680000000200 */
[----:B------:R-:W1:Y:S04]  /*1840*/  LDSM.16.M88.4 R64, [R153+0x4800] ;  /* 0x004800009940783b */ /* 0x000e680000000200 */
[----:B------:R-:W1:Y:S04]  /*1850*/  LDSM.16.M88.4 R36, [R153+0x5800] ;  /* 0x005800009924783b */ /* 0x000e680000000200 */
[----:B---3--:R-:W-:Y:S01]  /*1860*/  LDSM.16.M88.4 R20, [R156] ;  /* 0x000000009c14783b */ /* 0x008fe20000000200 */
[C---:B----4-:R-:W-:Y:S03]  /*1870*/  HMMA.16816.F32.BF16 R52, R24.reuse, R48, RZ ;  /* 0x000000301834723c */ /* 0x050fe600000418ff */
[----:B------:R-:W-:Y:S04]  /*1880*/  LDSM.16.M88.4 R76, [R155] ;  /* 0x000000009b4c783b */ /* 0x000fe80000000200 */
[----:B------:R-:W-:Y:S01]  /*1890*/  LDSM.16.M88.4 R68, [R159+0x2000] ;  /* 0x002000009f44783b */ /* 0x000fe20000000200 */
[C---:B-----5:R-:W-:Y:S03]  /*18a0*/  HMMA.16816.F32.BF16 R16, R24.reuse, R28, RZ ;  /* 0x0000001c1810723c */ /* 0x060fe600000418ff */
[----:B------:R-:W-:Y:S04]  /*18b0*/  LDSM.16.M88.4 R84, [R153+0x6000] ;  /* 0x006000009954783b */ /* 0x000fe80000000200 */
[----:B------:R-:W-:Y:S01]  /*18c0*/  LDSM.16.M88.4 R80, [R151+0x5800] ;  /* 0x005800009750783b */ /* 0x000fe20000000200 */
[C---:B--2---:R-:W-:Y:S03]  /*18d0*/  HMMA.16816.F32.BF16 R60, R24.reuse, R56, RZ ;  /* 0x00000038183c723c */ /* 0x044fe600000418ff */
[----:B------:R-:W0:Y:S05]  /*18e0*/  LDGDEPBAR ;  /* 0x00000000000079af */ /* 0x000e2a0000000000 */
[C---:B------:R-:W-:Y:S08]  /*18f0*/  HMMA.16816.F32.BF16 R48, R24.reuse, R50, RZ ;  /* 0x000000321830723c */ /* 0x040ff000000418ff */
[C---:B------:R-:W-:Y:S08]  /*1900*/  HMMA.16816.F32.BF16 R28, R24.reuse, R30, RZ ;  /* 0x0000001e181c723c */ /* 0x040ff000000418ff */
[C---:B------:R-:W-:Y:S08]  /*1910*/  HMMA.16816.F32.BF16 R56, R24.reuse, R58, RZ ;  /* 0x0000003a1838723c */ /* 0x040ff000000418ff */
[C---:B-1----:R-:W-:Y:S08]  /*1920*/  HMMA.16816.F32.BF16 R44, R24.reuse, R12, RZ ;  /* 0x0000000c182c723c */ /* 0x042ff000000418ff */
[----:B------:R-:W-:Y:S01]  /*1930*/  HMMA.16816.F32.BF16 R24, R24, R14, RZ ;  /* 0x0000000e1818723c */ /* 0x000fe200000418ff */
        /* <DEDUP_REMOVED lines=8> */
[C---:B------:R-:W-:Y:S01]  /*19c0*/  HMMA.16816.F32.BF16 R56, R72.reuse, R66, R56 ;  /* 0x000000424838723c */ /* 0x040fe20000041838 */
[----:B------:R-:W4:Y:S07]  /*19d0*/  LDSM.16.M88.4 R64, [R151+0x4000] ;  /* 0x004000009740783b */ /* 0x000f2e0000000200 */
[C---:B------:R-:W-:Y:S08]  /*19e0*/  HMMA.16816.F32.BF16 R44, R72.reuse, R36, R44 ;  /* 0x00000024482c723c */ /* 0x040ff0000004182c */
[----:B------:R-:W-:Y:S01]  /*19f0*/  HMMA.16816.F32.BF16 R72, R72, R38, R24 ;  /* 0x000000264848723c */ /* 0x000fe20000041818 */
[----:B------:R-:W5:Y:S04]  /*1a00*/  LDSM.16.M88.4 R24, [R152+0x5800] ;  /* 0x005800009818783b */ /* 0x000f680000000200 */
[----:B------:R-:W5:Y:S03]  /*1a10*/  LDSM.16.M88.4 R36, [R158+UR5+0x6000] ;  /* 0x006000059e24783b */ /* 0x000f660008000200 */
[C---:B-1----:R-:W-:Y:S08]  /*1a20*/  HMMA.16816.F32.BF16 R16, R20.reuse, R12, R16 ;  /* 0x0000000c1410723c */ /* 0x042ff00000041810 */
[C---:B------:R-:W-:Y:S01]  /*1a30*/  HMMA.16816.F32.BF16 R28, R20.reuse, R14, R28 ;  /* 0x0000000e141c723c */ /* 0x040fe2000004181c */
[----:B------:R-:W1:Y:S07]  /*1a40*/  LDSM.16.M88.4 R12, [R151+0x4800] ;  /* 0x00480000970c783b */ /* 0x000e6e0000000200 */
[C---:B--2---:R-:W-:Y:S08]  /*1a50*/  HMMA.16816.F32.BF16 R52, R20.reuse, R8, R52 ;  /* 0x000000081434723c */ /* 0x044ff00000041834 */
[C---:B------:R-:W-:Y:S01]  /*1a60*/  HMMA.16816.F32.BF16 R48, R20.reuse, R10, R48 ;  /* 0x0000000a1430723c */ /* 0x040fe20000041830 */
[----:B------:R-:W2:Y:S07]  /*1a70*/  LDSM.16.M88.4 R8, [R151+0x5000] ;  /* 0x005000009708783b */ /* 0x000eae0000000200 */
[C---:B---3--:R-:W-:Y:S08]  /*1a80*/  HMMA.16816.F32.BF16 R60, R20.reuse, R40, R60 ;  /* 0x00000028143c723c */ /* 0x048ff0000004183c */
[----:B------:R-:W-:Y:S01]  /*1a90*/  HMMA.16816.F32.BF16 R56, R20, R42, R56 ;  /* 0x0000002a1438723c */ /* 0x000fe20000041838 */
[----:B------:R-:W3:Y:S07]  /*1aa0*/  LDSM.16.M88.4 R40, [R157+0x2000] ;  /* 0x002000009d28783b */ /* 0x000eee0000000200 */
[C---:B----4-:R-:W-:Y:S08]  /*1ab0*/  HMMA.16816.F32.BF16 R16, R76.reuse, R64, R16 ;  /* 0x000000404c10723c */ /* 0x050ff00000041810 */
[----:B------:R-:W-:Y:S01]  /*1ac0*/  HMMA.16816.F32.BF16 R28, R76, R66, R28 ;  /* 0x000000424c1c723c */ /* 0x000fe2000004181c */
[----:B------:R-:W-:Y:S07]  /*1ad0*/  LDSM.16.M88.4 R64, [R158+UR5+0x6800] ;  /* 0x006800059e40783b */ /* 0x000fee0008000200 */
[C---:B-----5:R-:W-:Y:S08]  /*1ae0*/  HMMA.16816.F32.BF16 R44, R20.reuse, R24, R44 ;  /* 0x00000018142c723c */ /* 0x060ff0000004182c */
[----:B------:R-:W-:Y:S01]  /*1af0*/  HMMA.16816.F32.BF16 R72, R20, R26, R72 ;  /* 0x0000001a1448723c */ /* 0x000fe20000041848 */
[----:B------:R-:W-:Y:S04]  /*1b00*/  LDSM.16.M88.4 R24, [R156+0x2000] ;  /* 0x002000009c18783b */ /* 0x000fe80000000200 */
[----:B------:R-:W4:Y:S03]  /*1b10*/  LDSM.16.M88.4 R20, [R152+0x6000] ;  /* 0x006000009814783b */ /* 0x000f260000000200 */
[C---:B------:R-:W-:Y:S08]  /*1b20*/  HMMA.16816.F32.BF16 R16, R68.reuse, R36, R16 ;  /* 0x000000244410723c */ /* 0x040ff00000041810 */
[----:B------:R-:W-:Y:S01]  /*1b30*/  HMMA.16816.F32.BF16 R28, R68, R38, R28 ;  /* 0x00000026441c723c */ /* 0x000fe2000004181c */
[----:B------:R-:W-:Y:S07]  /*1b40*/  LDSM.16.M88.4 R36, [R153+0x6800] ;  /* 0x006800009924783b */ /* 0x000fee0000000200 */
[C---:B-1----:R-:W-:Y:S08]  /*1b50*/  HMMA.16816.F32.BF16 R60, R76.reuse, R12, R60 ;  /* 0x0000000c4c3c723c */ /* 0x042ff0000004183c */
[C---:B------:R-:W-:Y:S01]  /*1b60*/  HMMA.16816.F32.BF16 R56, R76.reuse, R14, R56 ;  /* 0x0000000e4c38723c */ /* 0x040fe20000041838 */
[----:B------:R-:W-:Y:S07]  /*1b70*/  LDSM.16.M88.4 R12, [R155+0x2000] ;  /* 0x002000009b0c783b */ /* 0x000fee0000000200 */
[C---:B--2---:R-:W-:Y:S08]  /*1b80*/  HMMA.16816.F32.BF16 R52, R76.reuse, R8, R52 ;  /* 0x000000084c34723c */ /* 0x044ff00000041834 */
[----:B------:R-:W-:Y:S01]  /*1b90*/  HMMA.16816.F32.BF16 R48, R76, R10, R48 ;  /* 0x0000000a4c30723c */ /* 0x000fe20000041830 */
[----:B------:R-:W1:Y:S07]  /*1ba0*/  LDSM.16.M88.4 R8, [R151+0x6000] ;  /* 0x006000009708783b */ /* 0x000e6e0000000200 */
[C---:B---3--:R-:W-:Y:S08]  /*1bb0*/  HMMA.16816.F32.BF16 R16, R40.reuse, R84, R16 ;  /* 0x000000542810723c */ /* 0x048ff00000041810 */
[----:B------:R-:W-:Y:S08]  /*1bc0*/  HMMA.16816.F32.BF16 R28, R40, R86, R28 ;  /* 0x00000056281c723c */ /* 0x000ff0000004181c */
[----:B------:R-:W-:Y:S08]  /*1bd0*/  HMMA.16816.F32.BF16 R44, R76, R80, R44 ;  /* 0x000000504c2c723c */ /* 0x000ff0000004182c */
[C---:B----4-:R-:W-:Y:S08]  /*1be0*/  HMMA.16816.F32.BF16 R16, R24.reuse, R20, R16 ;  /* 0x000000141810723c */ /* 0x050ff00000041810 */
[----:B------:R-:W-:Y:S01]  /*1bf0*/  HMMA.16816.F32.BF16 R28, R24, R22, R28 ;  /* 0x00000016181c723c */ /* 0x000fe2000004181c */
[----:B------:R-:W2:Y:S07]  /*1c00*/  LDSM.16.M88.4 R20, [R158+UR5+0x7000] ;  /* 0x007000059e14783b */ /* 0x000eae0008000200 */
[----:B------:R-:W-:Y:S08]  /*1c10*/  HMMA.16816.F32.BF16 R72, R76, R82, R72 ;  /* 0x000000524c48723c */ /* 0x000ff00000041848 */
[C---:B------:R-:W-:Y:S01]  /*1c20*/  HMMA.16816.F32.BF16 R76, R68.reuse, R64, R60 ;  /* 0x00000040444c723c */ /* 0x040fe2000004183c */
[----:B------:R-:W3:Y:S07]  /*1c30*/  LDSM.16.M88.4 R60, [R152+0x6800] ;  /* 0x00680000983c783b */ /* 0x000eee0000000200 */
[----:B------:R-:W-:Y:S08]  /*1c40*/  HMMA.16816.F32.BF16 R56, R68, R66, R56 ;  /* 0x000000424438723c */ /* 0x000ff00000041838 */
[C---:B-1----:R-:W-:Y:S08]  /*1c50*/  HMMA.16816.F32.BF16 R16, R12.reuse, R8, R16 ;  /* 0x000000080c10723c */ /* 0x042ff00000041810 */
[----:B------:R-:W-:Y:S01]  /*1c60*/  HMMA.16816.F32.BF16 R28, R12, R10, R28 ;  /* 0x0000000a0c1c723c */ /* 0x000fe2000004181c */
[----:B------:R-:W1:Y:S07]  /*1c70*/  LDSM.16.M88.4 R8, [R153+0x7000] ;  /* 0x007000009908783b */ /* 0x000e6e0000000200 */
[----:B------:R-:W-:Y:S01]  /*1c80*/  HMMA.16816.F32.BF16 R80, R40, R36, R76 ;  /* 0x000000242850723c */ /* 0x000fe2000004184c */
[----:B------:R-:W-:Y:S02]  /*1c90*/  LDSM.16.M88.4 R76, [R151+0x6800] ;  /* 0x00680000974c783b */ /* 0x000fe40000000200 */
[----:B------:R-:W-:Y:S01]  /*1ca0*/  FMUL.FTZ R2, R16, UR4 ;  /* 0x0000000410027c20 */ /* 0x000fe20008410000 */
[----:B------:R-:W-:Y:S01]  /*1cb0*/  FMUL.FTZ R65, R17, UR4 ;  /* 0x0000000411417c20 */ /* 0x000fe20008410000 */
[----:B------:R-:W-:Y:S01]  /*1cc0*/  FMUL.FTZ R64, R18, UR4 ;  /* 0x0000000412407c20 */ /* 0x000fe20008410000 */
[----:B------:R-:W-:-:S02]  /*1cd0*/  FMUL.FTZ R66, R19, UR4 ;  /* 0x0000000413427c20 */ /* 0x000fc40008410000 */
[----:B------:R-:W-:Y:S01]  /*1ce0*/  HMMA.16816.F32.BF16 R56, R40, R38, R56 ;  /* 0x000000262838723c */ /* 0x000fe20000041838 */
[----:B------:R-:W4:Y:S01]  /*1cf0*/  LDSM.16.M88.4 R36, [R158+UR5+0x7800] ;  /* 0x007800059e24783b */ /* 0x000f220008000200 */
[----:B------:R-:W5:Y:S01]  /*1d00*/  MUFU.TANH R65, R65 ;  /* 0x0000004100417308 */ /* 0x000f620000002400 */
[----:B------:R-:W-:Y:S01]  /*1d10*/  FMUL.FTZ R28, R28, UR4 ;  /* 0x000000041c1c7c20 */ /* 0x000fe20008410000 */
[----:B------:R-:W-:Y:S01]  /*1d20*/  FMUL.FTZ R29, R29, UR4 ;  /* 0x000000041d1d7c20 */ /* 0x000fe20008410000 */
[----:B------:R-:W5:Y:S01]  /*1d30*/  LDSM.16.M88.4 R16, [R152+0x7000] ;  /* 0x007000009810783b */ /* 0x000f620000000200 */
[----:B------:R-:W-:Y:S01]  /*1d40*/  FMUL.FTZ R30, R30, UR4 ;  /* 0x000000041e1e7c20 */ /* 0x000fe20008410000 */
[----:B------:R-:W-:Y:S01]  /*1d50*/  FMUL.FTZ R31, R31, UR4 ;  /* 0x000000041f1f7c20 */ /* 0x000fe20008410000 */
[C---:B--2---:R-:W-:Y:S02]  /*1d60*/  HMMA.16816.F32.BF16 R52, R68.reuse, R20, R52 ;  /* 0x000000144434723c */ /* 0x044fe40000041834 */
[----:B------:R-:W2:Y:S06]  /*1d70*/  MUFU.TANH R66, R66 ;  /* 0x0000004200427308 */ /* 0x000eac0000002400 */
[----:B------:R-:W-:Y:S01]  /*1d80*/  HMMA.16816.F32.BF16 R48, R68, R22, R48 ;  /* 0x000000164430723c */ /* 0x000fe20000041830 */
[----:B------:R-:W2:Y:S01]  /*1d90*/  LDSM.16.M88.4 R20, [R153+0x7800] ;  /* 0x007800009914783b */ /* 0x000ea20000000200 */
[----:B------:R-:W2:Y:S06]  /*1da0*/  MUFU.TANH R28, R28 ;  /* 0x0000001c001c7308 */ /* 0x000eac0000002400 */
[C---:B---3--:R-:W-:Y:S02]  /*1db0*/  HMMA.16816.F32.BF16 R80, R24.reuse, R60, R80 ;  /* 0x0000003c1850723c */ /* 0x048fe40000041850 */
[----:B------:R-:W-:Y:S06]  /*1dc0*/  MUFU.TANH R29, R29 ;  /* 0x0000001d001d7308 */ /* 0x000fec0000002400 */
[----:B------:R-:W-:Y:S02]  /*1dd0*/  HMMA.16816.F32.BF16 R56, R24, R62, R56 ;  /* 0x0000003e1838723c */ /* 0x000fe40000041838 */
[----:B------:R-:W3:Y:S06]  /*1de0*/  MUFU.TANH R30, R30 ;  /* 0x0000001e001e7308 */ /* 0x000eec0000002400 */
[C---:B-1----:R-:W-:Y:S01]  /*1df0*/  HMMA.16816.F32.BF16 R60, R40.reuse, R8, R52 ;  /* 0x00000008283c723c */ /* 0x042fe20000041834 */
[----:B------:R-:W1:Y:S01]  /*1e00*/  LDSM.16.M88.4 R52, [R151+0x7000] ;  /* 0x007000009734783b */ /* 0x000e620000000200 */
[----:B------:R-:W3:Y:S06]  /*1e10*/  MUFU.TANH R31, R31 ;  /* 0x0000001f001f7308 */ /* 0x000eec0000002400 */
[----:B------:R-:W-:Y:S01]  /*1e20*/  HMMA.16816.F32.BF16 R48, R40, R10, R48 ;  /* 0x0000000a2830723c */ /* 0x000fe20000041830 */
[----:B------:R-:W3:Y:S01]  /*1e30*/  LDSM.16.M88.4 R8, [R152+0x7800] ;  /* 0x007800009808783b */ /* 0x000ee20000000200 */
[----:B------:R-:W-:Y:S06]  /*1e40*/  MUFU.TANH R2, R2 ;  /* 0x0000000200027308 */ /* 0x000fec0000002400 */
[----:B----4-:R-:W-:Y:S02]  /*1e50*/  HMMA.16816.F32.BF16 R44, R68, R36, R44 ;  /* 0x00000024442c723c */ /* 0x010fe4000004182c */
[----:B------:R-:W-:Y:S06]  /*1e60*/  MUFU.TANH R64, R64 ;  /* 0x0000004000407308 */ /* 0x000fec0000002400 */
[----:B-----5:R-:W-:Y:S01]  /*1e70*/  HMMA.16816.F32.BF16 R60, R24, R16, R60 ;  /* 0x00000010183c723c */ /* 0x020fe2000004183c */
[----:B------:R-:W-:Y:S01]  /*1e80*/  SHF.R.U32.HI R16, RZ, 0x2, R6 ;  /* 0x00000002ff107819 */ /* 0x000fe20000011606 */
[----:B------:R-:W-:-:S03]  /*1e90*/  IMAD.SHL.U32 R6, R6, 0x2, RZ ;  /* 0x0000000206067824 */ /* 0x000fc600078e00ff */
[----:B------:R-:W-:-:S03]  /*1ea0*/  LOP3.LUT R16, R16, 0x7, RZ, 0xc0, !PT ;  /* 0x0000000710107812 */ /* 0x000fc600078ec0ff */
[----:B------:R-:W-:Y:S01]  /*1eb0*/  HMMA.16816.F32.BF16 R48, R24, R18, R48 ;  /* 0x000000121830723c */ /* 0x000fe20000041830 */
[----:B------:R-:W-:Y:S02]  /*1ec0*/  IADD3 R7, PT, PT, R89, -R7, R16 ;  /* 0x8000000759077210 */ /* 0x000fe40007ffe010 */
[----:B------:R-:W4:Y:S01]  /*1ed0*/  LDSM.16.M88.4 R16, [R151+0x7800] ;  /* 0x007800009710783b */ /* 0x000f220000000200 */
[----:B------:R-:W-:-:S04]  /*1ee0*/  DEPBAR.LE SB0, 0x0 ;  /* 0x000080000000791a */ /* 0x000fc80000000000 */
[----:B--2---:R-:W-:Y:S01]  /*1ef0*/  HMMA.16816.F32.BF16 R44, R40, R20, R44 ;  /* 0x00000014282c723c */ /* 0x004fe2000004182c */
[----:B------:R-:W-:-:S04]  /*1f00*/  IADD3 R21, PT, PT, R7, UR28, R88 ;  /* 0x0000001c07157c10 */ /* 0x000fc8000fffe058 */
[C---:B------:R-:W-:Y:S02]  /*1f10*/  VIMNMX R7, PT, PT, R21.reuse, R88, PT ;  /* 0x0000005815077248 */ /* 0x040fe40003fe0100 */
[----:B------:R-:W-:Y:S01]  /*1f20*/  VIADDMNMX R88, R21, 0x8, R88, PT ;  /* 0x0000000815587846 */ /* 0x000fe20003800158 */
[----:B------:R-:W-:Y:S08]  /*1f30*/  HMMA.16816.F32.BF16 R72, R68, R38, R72 ;  /* 0x000000264448723c */ /* 0x000ff00000041848 */
[C---:B------:R-:W-:Y:S08]  /*1f40*/  HMMA.16816.F32.BF16 R80, R12.reuse, R76, R80 ;  /* 0x0000004c0c50723c */ /* 0x040ff00000041850 */
[C---:B------:R-:W-:Y:S08]  /*1f50*/  HMMA.16816.F32.BF16 R56, R12.reuse, R78, R56 ;  /* 0x0000004e0c38723c */ /* 0x040ff00000041838 */
[----:B-1----:R-:W-:Y:S01]  /*1f60*/  HMMA.16816.F32.BF16 R60, R12, R52, R60 ;  /* 0x000000340c3c723c */ /* 0x002fe2000004183c */
[----:B------:R-:W-:-:S02]  /*1f70*/  LOP3.LUT R53, R6, 0x6, RZ, 0xc0, !PT ;  /* 0x0000000606357812 */ /* 0x000fc400078ec0ff */
[----:B------:R-:W-:Y:S01]  /*1f80*/  FMUL.FTZ R67, R80, UR4 ;  /* 0x0000000450437c20 */ /* 0x000fe20008410000 */
[----:B------:R-:W-:Y:S01]  /*1f90*/  FMUL.FTZ R76, R81, UR4 ;  /* 0x00000004514c7c20 */ /* 0x000fe20008410000 */
[----:B------:R-:W-:Y:S01]  /*1fa0*/  FMUL.FTZ R77, R82, UR4 ;  /* 0x00000004524d7c20 */ /* 0x000fe20008410000 */
[----:B------:R-:W-:Y:S02]  /*1fb0*/  IMAD R34, R34, 0x40, R53 ;  /* 0x0000004022227824 */ /* 0x000fe400078e0235 */
[----:B------:R-:W-:Y:S01]  /*1fc0*/  FMUL.FTZ R78, R83, UR4 ;  /* 0x00000004534e7c20 */ /* 0x000fe20008410000 */
[----:B---3--:R-:W-:Y:S01]  /*1fd0*/  HMMA.16816.F32.BF16 R44, R24, R8, R44 ;  /* 0x00000008182c723c */ /* 0x008fe2000004182c */
[----:B------:R-:W1:Y:S01]  /*1fe0*/  MUFU.TANH R67, R67 ;  /* 0x0000004300437308 */ /* 0x000e620000002400 */
[----:B------:R-:W-:Y:S02]  /*1ff0*/  VIADD R6, R34, 0x1 ;  /* 0x0000000122067836 */ /* 0x000fe40000000000 */
[----:B------:R-:W-:Y:S01]  /*2000*/  FMUL.FTZ R36, R56, UR4 ;  /* 0x0000000438247c20 */ /* 0x000fe20008410000 */
[----:B------:R-:W-:-:S02]  /*2010*/  VIADD R8, R34, 0x10 ;  /* 0x0000001022087836 */ /* 0x000fc40000000000 */
[----:B------:R-:W-:Y:S01]  /*2020*/  FMUL.FTZ R37, R57, UR4 ;  /* 0x0000000439257c20 */ /* 0x000fe20008410000 */
[----:B------:R-:W-:Y:S01]  /*2030*/  VIADD R20, R34, 0x8 ;  /* 0x0000000822147836 */ /* 0x000fe20000000000 */
[CC--:B------:R-:W-:Y:S01]  /*2040*/  ISETP.GE.AND P0, PT, R6.reuse, R7.reuse, PT ;  /* 0x000000070600720c */ /* 0x0c0fe20003f06270 */
[----:B------:R-:W-:Y:S01]  /*2050*/  HMMA.16816.F32.BF16 R72, R40, R22, R72 ;  /* 0x000000162848723c */ /* 0x000fe20000041848 */
[----:B------:R-:W-:Y:S01]  /*2060*/  MUFU.TANH R76, R76 ;  /* 0x0000004c004c7308 */ /* 0x000fe20000002400 */
[-C--:B------:R-:W-:Y:S01]  /*2070*/  ISETP.GE.AND P5, PT, R6, R88.reuse, PT ;  /* 0x000000580600720c */ /* 0x080fe20003fa6270 */
[----:B------:R-:W-:Y:S01]  /*2080*/  FMUL.FTZ R52, R58, UR4 ;  /* 0x000000043a347c20 */ /* 0x000fe20008410000 */
[----:B------:R-:W-:Y:S01]  /*2090*/  VIADD R6, R34, 0x9 ;  /* 0x0000000922067836 */ /* 0x000fe20000000000 */
[----:B------:R-:W-:Y:S01]  /*20a0*/  FSEL R38, R65, -INF , !P0 ;  /* 0xff80000041267808 */ /* 0x000fe20004000000 */
[----:B------:R-:W-:Y:S01]  /*20b0*/  FMUL.FTZ R39, R59, UR4 ;  /* 0x000000043b277c20 */ /* 0x000fe20008410000 */
[CC--:B------:R-:W-:Y:S01]  /*20c0*/  ISETP.GE.AND P2, PT, R8.reuse, R7.reuse, PT ;  /* 0x000000070800720c */ /* 0x0c0fe20003f46270 */
[C---:B------:R-:W-:Y:S01]  /*20d0*/  HMMA.16816.F32.BF16 R48, R12.reuse, R54, R48 ;  /* 0x000000360c30723c */ /* 0x040fe20000041830 */
[----:B------:R-:W2:Y:S01]  /*20e0*/  MUFU.TANH R77, R77 ;  /* 0x0000004d004d7308 */ /* 0x000ea20000002400 */
[-C--:B------:R-:W-:Y:S01]  /*20f0*/  ISETP.GE.AND P0, PT, R8, R88.reuse, PT ;  /* 0x000000580800720c */ /* 0x080fe20003f06270 */
[----:B------:R-:W-:Y:S01]  /*2100*/  VIADD R8, R34, 0x11 ;  /* 0x0000001122087836 */ /* 0x000fe20000000000 */
[-C--:B------:R-:W-:Y:S01]  /*2110*/  ISETP.GE.AND P4, PT, R20, R7.reuse, PT ;  /* 0x000000071400720c */ /* 0x080fe20003f86270 */
[----:B------:R-:W-:Y:S01]  /*2120*/  FMUL.FTZ R60, R60, UR4 ;  /* 0x000000043c3c7c20 */ /* 0x000fe20008410000 */
[CC--:B------:R-:W-:Y:S01]  /*2130*/  ISETP.GE.AND P3, PT, R6.reuse, R7.reuse, PT ;  /* 0x000000070600720c */ /* 0x0c0fe20003f66270 */
[----:B------:R-:W-:Y:S01]  /*2140*/  FMUL.FTZ R61, R61, UR4 ;  /* 0x000000043d3d7c20 */ /* 0x000fe20008410000 */
[----:B----4-:R-:W-:Y:S01]  /*2150*/  HMMA.16816.F32.BF16 R44, R12, R16, R44 ;  /* 0x000000100c2c723c */ /* 0x010fe2000004182c */
[----:B------:R-:W3:Y:S01]  /*2160*/  MUFU.TANH R78, R78 ;  /* 0x0000004e004e7308 */ /* 0x000ee20000002400 */
[-C--:B------:R-:W-:Y:S01]  /*2170*/  ISETP.GE.AND P6, PT, R6, R88.reuse, PT ;  /* 0x000000580600720c */ /* 0x080fe20003fc6270 */
[----:B------:R-:W-:Y:S01]  /*2180*/  VIADD R6, R34, 0x18 ;  /* 0x0000001822067836 */ /* 0x000fe20000000000 */
[-C--:B------:R-:W-:Y:S01]  /*2190*/  ISETP.GE.AND P1, PT, R20, R88.reuse, PT ;  /* 0x000000581400720c */ /* 0x080fe20003f26270 */
[----:B------:R-:W-:Y:S01]  /*21a0*/  FMUL.FTZ R62, R62, UR4 ;  /* 0x000000043e3e7c20 */ /* 0x000fe20008410000 */
[----:B------:R-:W-:Y:S01]  /*21b0*/  FSEL R66, R66, -INF , !P5 ;  /* 0xff80000042427808 */ /* 0x000fe20006800000 */
[----:B------:R-:W-:Y:S01]  /*21c0*/  VIADD R9, R34, 0x20 ;  /* 0x0000002022097836 */ /* 0x000fe20000000000 */
[----:B------:R-:W-:Y:S01]  /*21d0*/  HMMA.16816.F32.BF16 R72, R24, R10, R72 ;  /* 0x0000000a1848723c */ /* 0x000fe20000041848 */
[----:B------:R-:W4:Y:S01]  /*21e0*/  MUFU.TANH R36, R36 ;  /* 0x0000002400247308 */ /* 0x000f220000002400 */
[----:B------:R-:W-:Y:S01]  /*21f0*/  FSEL R42, R28, -INF , !P4 ;  /* 0xff8000001c2a7808 */ /* 0x000fe20006000000 */
[----:B------:R-:W-:Y:S01]  /*2200*/  FMUL.FTZ R51, R51, UR4 ;  /* 0x0000000433337c20 */ /* 0x000fe20008410000 */
[CC--:B------:R-:W-:Y:S01]  /*2210*/  ISETP.GE.AND P5, PT, R8.reuse, R7.reuse, PT ;  /* 0x000000070800720c */ /* 0x0c0fe20003fa6270 */
[----:B------:R-:W-:Y:S01]  /*2220*/  FMUL.FTZ R49, R49, UR4 ;  /* 0x0000000431317c20 */ /* 0x000fe20008410000 */
[-C--:B------:R-:W-:Y:S01]  /*2230*/  ISETP.GE.AND P4, PT, R8, R88.reuse, PT ;  /* 0x000000580800720c */ /* 0x080fe20003f86270 */
[----:B------:R-:W-:Y:S01]  /*2240*/  VIADD R8, R34, 0x19 ;  /* 0x0000001922087836 */ /* 0x000fe20000000000 */
[----:B------:R-:W-:Y:S01]  /*2250*/  FSEL R30, R30, -INF , !P1 ;  /* 0xff8000001e1e7808 */ /* 0x000fe20004800000 */
[----:B------:R-:W-:Y:S01]  /*2260*/  MUFU.TANH R37, R37 ;  /* 0x0000002500257308 */ /* 0x000fe20000002400 */
[----:B------:R-:W-:Y:S01]  /*2270*/  FSEL R40, R29, -INF , !P3 ;  /* 0xff8000001d287808 */ /* 0x000fe20005800000 */
[----:B------:R-:W-:Y:S01]  /*2280*/  FMUL.FTZ R50, R50, UR4 ;  /* 0x0000000432327c20 */ /* 0x000fe20008410000 */
[-C--:B------:R-:W-:Y:S01]  /*2290*/  ISETP.GE.AND P1, PT, R6, R7.reuse, PT ;  /* 0x000000070600720c */ /* 0x080fe20003f26270 */
[----:B------:R-:W-:Y:S01]  /*22a0*/  VIADD R10, R34, 0x28 ;  /* 0x00000028220a7836 */ /* 0x000fe20000000000 */
[-C--:B------:R-:W-:Y:S01]  /*22b0*/  ISETP.GE.AND P3, PT, R6, R88.reuse, PT ;  /* 0x000000580600720c */ /* 0x080fe20003f66270 */
[----:B------:R-:W-:Y:S01]  /*22c0*/  FMUL.FTZ R63, R63, UR4 ;  /* 0x000000043f3f7c20 */ /* 0x000fe20008410000 */
[----:B------:R-:W-:Y:S01]  /*22d0*/  FSEL R6, R31, -INF , !P6 ;  /* 0xff8000001f067808 */ /* 0x000fe20007000000 */
[----:B------:R-:W5:Y:S01]  /*22e0*/  MUFU.TANH R52, R52 ;  /* 0x0000003400347308 */ /* 0x000f620000002400 */
[----:B-1----:R-:W-:Y:S01]  /*22f0*/  FSEL R28, R67, -INF , !P2 ;  /* 0xff800000431c7808 */ /* 0x002fe20005000000 */
[----:B------:R-:W-:Y:S01]  /*2300*/  FMUL.FTZ R44, R44, UR4 ;  /* 0x000000042c2c7c20 */ /* 0x000fe20008410000 */
[CC--:B------:R-:W-:Y:S01]  /*2310*/  ISETP.GE.AND P6, PT, R8.reuse, R7.reuse, PT ;  /* 0x000000070800720c */ /* 0x0c0fe20003fc6270 */
[----:B------:R-:W-:Y:S01]  /*2320*/  HMMA.16816.F32.BF16 R72, R12, R18, R72 ;  /* 0x000000120c48723c */ /* 0x000fe20000041848 */
[-C--:B------:R-:W-:Y:S01]  /*2330*/  ISETP.GE.AND P2, PT, R8, R88.reuse, PT ;  /* 0x000000580800720c */ /* 0x080fe20003f46270 */
[----:B------:R-:W-:Y:S01]  /*2340*/  FMUL.FTZ R48, R48, UR4 ;  /* 0x0000000430307c20 */ /* 0x000fe20008410000 */
[----:B--2---:R-:W-:Y:S01]  /*2350*/  FSEL R8, R77, -INF , !P0 ;  /* 0xff8000004d087808 */ /* 0x004fe20004000000 */
[----:B------:R-:W1:Y:S01]  /*2360*/  MUFU.TANH R39, R39 ;  /* 0x0000002700277308 */ /* 0x000e620000002400 */
[----:B------:R-:W-:Y:S01]  /*2370*/  FSEL R22, R76, -INF , !P5 ;  /* 0xff8000004c167808 */ /* 0x000fe20006800000 */
[C---:B------:R-:W-:Y:S01]  /*2380*/  VIADD R11, R34.reuse, 0x31 ;  /* 0x00000031220b7836 */ /* 0x040fe20000000000 */
[-C--:B------:R-:W-:Y:S01]  /*2390*/  ISETP.GE.AND P0, PT, R9, R7.reuse, PT ;  /* 0x000000070900720c */ /* 0x080fe20003f06270 */
[----:B------:R-:W-:Y:S01]  /*23a0*/  FMUL.FTZ R45, R45, UR4 ;  /* 0x000000042d2d7c20 */ /* 0x000fe20008410000 */
[-C--:B------:R-:W-:Y:S01]  /*23b0*/  ISETP.GE.AND P5, PT, R9, R88.reuse, PT ;  /* 0x000000580900720c */ /* 0x080fe20003fa6270 */
[----:B------:R-:W-:Y:S01]  /*23c0*/  VIADD R9, R34, 0x21 ;  /* 0x0000002122097836 */ /* 0x000fe20000000000 */
[----:B---3--:R-:W-:Y:S01]  /*23d0*/  FSEL R20, R78, -INF , !P4 ;  /* 0xff8000004e147808 */ /* 0x008fe20006000000 */
[----:B------:R-:W2:Y:S01]  /*23e0*/  MUFU.TANH R124, R60 ;  /* 0x0000003c007c7308 */ /* 0x000ea20000002400 */
[----:B----4-:R-:W-:Y:S01]  /*23f0*/  FSEL R26, R36, -INF , !P1 ;  /* 0xff800000241a7808 */ /* 0x010fe20004800000 */
[----:B------:R-:W-:Y:S01]  /*2400*/  FMUL.FTZ R46, R46, UR4 ;  /* 0x000000042e2e7c20 */ /* 0x000fe20008410000 */
[-C--:B------:R-:W-:Y:S01]  /*2410*/  ISETP.GE.AND P4, PT, R9, R7.reuse, PT ;  /* 0x000000070900720c */ /* 0x080fe20003f86270 */
[----:B------:R-:W-:Y:S01]  /*2420*/  FMUL.FTZ R47, R47, UR4 ;  /* 0x000000042f2f7c20 */ /* 0x000fe20008410000 */
[-C--:B------:R-:W-:Y:S01]  /*2430*/  ISETP.GE.AND P1, PT, R9, R88.reuse, PT ;  /* 0x000000580900720c */ /* 0x080fe20003f26270 */
[----:B------:R-:W-:Y:S01]  /*2440*/  VIADD R9, R34, 0x29 ;  /* 0x0000002922097836 */ /* 0x000fe20000000000 */
[----:B-----5:R-:W-:Y:S01]  /*2450*/  FSEL R16, R52, -INF , !P3 ;  /* 0xff80000034107808 */ /* 0x020fe20005800000 */
[----:B------:R-:W3:Y:S01]  /*2460*/  MUFU.TANH R144, R61 ;  /* 0x0000003d00907308 */ /* 0x000ee20000002400 */
[----:B------:R-:W-:Y:S01]  /*2470*/  FSEL R24, R37, -INF , !P6 ;  /* 0xff80000025187808 */ /* 0x000fe20007000000 */
[----:B------:R-:W-:Y:S01]  /*2480*/  FMUL.FTZ R72, R72, UR4 ;  /* 0x0000000448487c20 */ /* 0x000fe20008410000 */
[CC--:B------:R-:W-:Y:S01]  /*2490*/  ISETP.GE.AND P3, PT, R10.reuse, R7.reuse, PT ;  /* 0x000000070a00720c */ /* 0x0c0fe20003f66270 */
[----:B------:R-:W-:Y:S01]  /*24a0*/  FMUL.FTZ R73, R73, UR4 ;  /* 0x0000000449497c20 */ /* 0x000fe20008410000 */
[----:B------:R-:W-:Y:S01]  /*24b0*/  ISETP.GE.AND P6, PT, R10, R88, PT ;  /* 0x000000580a00720c */ /* 0x000fe20003fc6270 */
[----:B------:R-:W-:Y:S01]  /*24c0*/  FMUL.FTZ R74, R74, UR4 ;  /* 0x000000044a4a7c20 */ /* 0x000fe20008410000 */
[----:B-1----:R-:W-:Y:S01]  /*24d0*/  FSEL R10, R39, -INF , !P2 ;  /* 0xff800000270a7808 */ /* 0x002fe20005000000 */
[----:B------:R-:W1:Y:S01]  /*24e0*/  MUFU.TANH R126, R62 ;  /* 0x0000003e007e7308 */ /* 0x000e620000002400 */
[----:B------:R-:W-:Y:S01]  /*24f0*/  ISETP.GE.AND P2, PT, R9, R7, PT ;  /* 0x000000070900720c */ /* 0x000fe20003f46270 */
[----:B------:R-:W-:Y:S01]  /*2500*/  FMUL.FTZ R75, R75, UR4 ;  /* 0x000000044b4b7c20 */ /* 0x000fe20008410000 */
[----:B--2---:R-:W-:-:S02]  /*2510*/  FSEL R124, R124, -INF , !P0 ;  /* 0xff8000007c7c7808 */ /* 0x004fc40004000000 */
[-C--:B------:R-:W-:Y:S01]  /*2520*/  ISETP.GE.AND P0, PT, R9, R88.reuse, PT ;  /* 0x000000580900720c */ /* 0x080fe20003f06270 */
[----:B------:R-:W-:Y:S02]  /*2530*/  VIADD R9, R34, 0x30 ;  /* 0x0000003022097836 */ /* 0x000fe40000000000 */
[----:B------:R-:W2:Y:S01]  /*2540*/  MUFU.TANH R136, R51 ;  /* 0x0000003300887308 */ /* 0x000ea20000002400 */
[----:B---3--:R-:W-:Y:S02]  /*2550*/  FSEL R144, R144, -INF , !P4 ;  /* 0xff80000090907808 */ /* 0x008fe40006000000 */
[----:B------:R-:W-:-:S05]  /*2560*/  ISETP.GE.AND P4, PT, R9, R88, PT ;  /* 0x000000580900720c */ /* 0x000fca0003f86270 */
[----:B------:R-:W3:Y:S01]  /*2570*/  MUFU.TANH R140, R49 ;  /* 0x00000031008c7308 */ /* 0x000ee20000002400 */
[----:B-1----:R-:W-:Y:S02]  /*2580*/  FSEL R126, R126, -INF , !P5 ;  /* 0xff8000007e7e7808 */ /* 0x002fe40006800000 */
[----:B------:R-:W-:Y:S01]  /*2590*/  ISETP.GE.AND P5, PT, R9, R7, PT ;  /* 0x000000070900720c */ /* 0x000fe20003fa6270 */
[----:B------:R-:W-:-:S04]  /*25a0*/  VIADD R9, R34, 0x38 ;  /* 0x0000003822097836 */ /* 0x000fc80000000000 */
[----:B------:R-:W1:Y:S01]  /*25b0*/  MUFU.TANH R138, R50 ;  /* 0x00000032008a7308 */ /* 0x000e620000002400 */
[----:B--2---:R-:W-:Y:S02]  /*25c0*/  FSEL R136, R136, -INF , !P0 ;  /* 0xff80000088887808 */ /* 0x004fe40004000000 */
[----:B------:R-:W-:-:S05]  /*25d0*/  ISETP.GE.AND P0, PT, R34, R7, PT ;  /* 0x000000072200720c */ /* 0x000fca0003f06270 */
[----:B------:R-:W2:Y:S01]  /*25e0*/  MUFU.TANH R132, R63 ;  /* 0x0000003f00847308 */ /* 0x000ea20000002400 */
[----:B------:R-:W-:Y:S02]  /*25f0*/  FSEL R2, R2, -INF , !P0 ;  /* 0xff80000002027808 */ /* 0x000fe40004000000 */
[----:B---3--:R-:W-:Y:S02]  /*2600*/  FSEL R140, R140, -INF , !P2 ;  /* 0xff8000008c8c7808 */ /* 0x008fe40005000000 */
[CC--:B------:R-:W-:Y:S02]  /*2610*/  ISETP.GE.AND P2, PT, R9.reuse, R88.reuse, PT ;  /* 0x000000580900720c */ /* 0x0c0fe40003f46270 */
[----:B------:R-:W-:Y:S01]  /*2620*/  ISETP.GE.AND P0, PT, R34, R88, PT ;  /* 0x000000582200720c */ /* 0x000fe20003f06270 */
[----:B------:R-:W3:Y:S01]  /*2630*/  MUFU.TANH R134, R44 ;  /* 0x0000002c00867308 */ /* 0x000ee20000002400 */
[----:B-1----:R-:W-:Y:S02]  /*2640*/  FSEL R138, R138, -INF , !P6 ;  /* 0xff8000008a8a7808 */ /* 0x002fe40007000000 */
[----:B------:R-:W-:Y:S01]  /*2650*/  ISETP.GE.AND P6, PT, R9, R7, PT ;  /* 0x000000070900720c */ /* 0x000fe20003fc6270 */
[----:B------:R-:W-:Y:S01]  /*2660*/  VIADD R9, R34, 0x39 ;  /* 0x0000003922097836 */ /* 0x000fe20000000000 */
[----:B------:R-:W-:-:S03]  /*2670*/  FSEL R64, R64, -INF , !P0 ;  /* 0xff80000040407808 */ /* 0x000fc60004000000 */
[----:B------:R-:W1:Y:S01]  /*2680*/  MUFU.TANH R142, R48 ;  /* 0x00000030008e7308 */ /* 0x000e620000002400 */
[----:B------:R-:W-:Y:S02]  /*2690*/  ISETP.NE.AND P0, PT, R32, 0x1, PT ;  /* 0x000000012000780c */ /* 0x000fe40003f05270 */
[----:B--2---:R-:W-:Y:S02]  /*26a0*/  FSEL R132, R132, -INF , !P1 ;  /* 0xff80000084847808 */ /* 0x004fe40004800000 */
[-C--:B------:R-:W-:Y:S02]  /*26b0*/  ISETP.GE.AND P1, PT, R11, R7.reuse, PT ;  /* 0x000000070b00720c */ /* 0x080fe40003f26270 */
[----:B------:R-:W-:Y:S01]  /*26c0*/  FMNMX3.FTZ R15, R64, R66, R30, !PT ;  /* 0x00000042400f7276 */ /* 0x000fe2000781001e */
[----:B------:R-:W2:Y:S01]  /*26d0*/  MUFU.TANH R130, R45 ;  /* 0x0000002d00827308 */ /* 0x000ea20000002400 */
[----:B---3--:R-:W-:Y:S02]  /*26e0*/  FSEL R134, R134, -INF , !P5 ;  /* 0xff80000086867808 */ /* 0x008fe40006800000 */
[----:B------:R-:W-:-:S02]  /*26f0*/  ISETP.GE.AND P5, PT, R9, R7, PT ;  /* 0x000000070900720c */ /* 0x000fc40003fa6270 */
[----:B------:R-:W-:-:S03]  /*2700*/  FMNMX3.FTZ R7, R2, R38, R42, !PT ;  /* 0x0000002602077276 */ /* 0x000fc6000781002a */
[----:B------:R-:W3:Y:S01]  /*2710*/  MUFU.TANH R129, R72 ;  /* 0x0000004800817308 */ /* 0x000ee20000002400 */
[----:B------:R-:W-:Y:S02]  /*2720*/  FMNMX3.FTZ R15, R15, R6, R8, !PT ;  /* 0x000000060f0f7276 */ /* 0x000fe40007810008 */
[----:B------:R-:W-:Y:S02]  /*2730*/  FMNMX3.FTZ R7, R7, R40, R28, !PT ;  /* 0x0000002807077276 */ /* 0x000fe4000781001c */
[----:B-1----:R-:W-:Y:S02]  /*2740*/  FSEL R142, R142, -INF , !P3 ;  /* 0xff8000008e8e7808 */ /* 0x002fe40005800000 */
[----:B------:R-:W-:Y:S01]  /*2750*/  FMNMX3.FTZ R7, R7, R22, R26, !PT ;  /* 0x0000001607077276 */ /* 0x000fe2000781001a */
[----:B------:R-:W1:Y:S01]  /*2760*/  MUFU.TANH R128, R73 ;  /* 0x0000004900807308 */ /* 0x000e620000002400 */
[----:B------:R-:W-:Y:S02]  /*2770*/  FMNMX3.FTZ R15, R15, R20, R16, !PT ;  /* 0x000000140f0f7276 */ /* 0x000fe40007810010 */
[----:B------:R-:W-:-:S02]  /*2780*/  FMNMX3.FTZ R7, R7, R24, R124, !PT ;  /* 0x0000001807077276 */ /* 0x000fc4000781007c */
[----:B--2---:R-:W-:Y:S02]  /*2790*/  FSEL R130, R130, -INF , !P1 ;  /* 0xff80000082827808 */ /* 0x004fe40004800000 */
[----:B------:R-:W-:Y:S01]  /*27a0*/  FMNMX3.FTZ R7, R7, R144, R142, !PT ;  /* 0x0000009007077276 */ /* 0x000fe2000781008e */
[----:B------:R-:W2:Y:S01]  /*27b0*/  MUFU.TANH R122, R46 ;  /* 0x0000002e007a7308 */ /* 0x000ea20000002400 */
[----:B------:R-:W-:Y:S02]  /*27c0*/  ISETP.GE.AND P3, PT, R11, R88, PT ;  /* 0x000000580b00720c */ /* 0x000fe40003f66270 */
[----:B---3--:R-:W-:Y:S02]  /*27d0*/  FSEL R129, R129, -INF , !P6 ;  /* 0xff80000081817808 */ /* 0x008fe40007000000 */
[----:B------:R-:W-:Y:S02]  /*27e0*/  FMNMX3.FTZ R7, R7, R140, R134, !PT ;  /* 0x0000008c07077276 */ /* 0x000fe40007810086 */
[----:B------:R-:W-:Y:S01]  /*27f0*/  FMNMX3.FTZ R15, R15, R10, R126, !PT ;  /* 0x0000000a0f0f7276 */ /* 0x000fe2000781007e */
[----:B------:R-:W3:Y:S01]  /*2800*/  MUFU.TANH R120, R47 ;  /* 0x0000002f00787308 */ /* 0x000ee20000002400 */
[----:B------:R-:W-:-:S02]  /*2810*/  FMNMX3.FTZ R7, R7, R130, R129, !PT ;  /* 0x0000008207077276 */ /* 0x000fc40007810081 */
[----:B-1----:R-:W-:Y:S01]  /*2820*/  FSEL R128, R128, -INF , !P5 ;  /* 0xff80000080807808 */ /* 0x002fe20006800000 */
[----:B------:R-:W-:Y:S01]  /*2830*/  BAR.SYNC.DEFER_BLOCKING 0x0 ;  /* 0x0000000000007b1d */ /* 0x000fe20000010000 */
[----:B------:R-:W-:Y:S02]  /*2840*/  ISETP.GE.AND P1, PT, R9, R88, PT ;  /* 0x000000580900720c */ /* 0x000fe40003f26270 */
[----:B------:R-:W-:Y:S02]  /*2850*/  FMNMX3.FTZ R15, R15, R132, R138, !PT ;  /* 0x000000840f0f7276 */ /* 0x000fe4000781008a */
[----:B------:R-:W-:Y:S01]  /*2860*/  FMNMX.FTZ R7, R128, R7, !PT ;  /* 0x0000000780077209 */ /* 0x000fe20007810000 */
[----:B------:R-:W1:Y:S01]  /*2870*/  MUFU.TANH R118, R74 ;  /* 0x0000004a00767308 */ /* 0x000e620000002400 */
[----:B--2---:R-:W-:-:S07]  /*2880*/  FSEL R122, R122, -INF , !P4 ;  /* 0xff8000007a7a7808 */ /* 0x004fce0006000000 */
[----:B------:R2:W4:Y:S01]  /*2890*/  MUFU.TANH R116, R75 ;  /* 0x0000004b00747308 */ /* 0x0005220000002400 */
[----:B---3--:R-:W-:Y:S02]  /*28a0*/  FSEL R120, R120, -INF , !P3 ;  /* 0xff80000078787808 */ /* 0x008fe40005800000 */
[----:B-1----:R-:W-:Y:S01]  /*28b0*/  FSEL R118, R118, -INF , !P2 ;  /* 0xff80000076767808 */ /* 0x002fe20005000000 */
        /* <DEDUP_REMOVED lines=31> */
.L_x_589:
[----:B------:R-:W-:Y:S01]  /*2ab0*/  FMNMX3.FTZ R15, R15, R136, R122, !PT ;  /* 0x000000880f0f7276 */ /* 0x000fe2000781007a */
[----:B------:R-:W3:Y:S01]  /*2ac0*/  SHFL.BFLY PT, R14, R7, 0x2, 0x1f ;  /* 0x0c401f00070e7f89 */ /* 0x000ee200000e0000 */
[----:B----4-:R-:W-:Y:S01]  /*2ad0*/  FSEL R116, R116, -INF , !P1 ;  /* 0xff80000074747808 */ /* 0x010fe20004800000 */
[----:B------:R-:W4:Y:S01]  /*2ae0*/  LDCU UR4, c[0x0][0x45c] ;  /* 0x00008b80ff0477ac */ /* 0x000f220008000800 */
[----:B------:R-:W-:Y:S02]  /*2af0*/  FMNMX3.FTZ R13, R15, R120, R118, !PT ;  /* 0x000000780f0d7276 */ /* 0x000fe40007810076 */
[----:B------:R-:W-:Y:S02]  /*2b00*/  LOP3.LUT R154, R3, 0x200, R4, 0xf8, !PT ;  /* 0x00000200039a7812 */ /* 0x000fe400078ef804 */
[----:B------:R-:W-:Y:S02]  /*2b10*/  FMNMX.FTZ R13, R116, R13, !PT ;  /* 0x0000000d740d7209 */ /* 0x000fe40007810000 */
[----:B------:R-:W-:-:S03]  /*2b20*/  LEA R154, R154, UR5, 0x1 ;  /* 0x000000059a9a7c11 */ /* 0x000fc6000f8e08ff */
[----:B------:R-:W5:Y:S01]  /*2b30*/  SHFL.BFLY PT, R12, R13, 0x2, 0x1f ;  /* 0x0c401f000d0c7f89 */ /* 0x000f6200000e0000 */
[CC--:B------:R-:W-:Y:S02]  /*2b40*/  IADD3 R150, PT, PT, R5.reuse, R154.reuse, RZ ;  /* 0x0000009a05967210 */ /* 0x0c0fe40007ffe0ff */
[----:B------:R-:W-:Y:S01]  /*2b50*/  IADD3 R149, PT, PT, R0, R154, RZ ;  /* 0x0000009a00957210 */ /* 0x000fe20007ffe0ff */
[----:B------:R-:W-:Y:S03]  /*2b60*/  LDSM.16.MT88.4 R92, [R154+0x8000] ;  /* 0x008000009a5c783b */ /* 0x000fe60000004200 */
[----:B------:R-:W-:Y:S01]  /*2b70*/  IADD3 R148, PT, PT, R5, R149, RZ ;  /* 0x0000009505947210 */ /* 0x000fe20007ffe0ff */
[----:B------:R-:W-:Y:S01]  /*2b80*/  LDSM.16.MT88.4 R84, [R150+0x8000] ;  /* 0x008000009654783b */ /* 0x000fe20000004200 */
[----:B---3--:R-:W-:-:S03]  /*2b90*/  FMNMX.FTZ R11, R7, R14, !PT ;  /* 0x0000000e070b7209 */ /* 0x008fc60007810000 */
[----:B------:R-:W-:Y:S04]  /*2ba0*/  LDSM.16.MT88.4 R76, [R149+0x8000] ;  /* 0x00800000954c783b */ /* 0x000fe80000004200 */
[----:B------:R-:W3:Y:S04]  /*2bb0*/  SHFL.BFLY PT, R100, R11, 0x1, 0x1f ;  /* 0x0c201f000b647f89 */ /* 0x000ee800000e0000 */
[----:B------:R-:W-:Y:S01]  /*2bc0*/  LDSM.16.MT88.4 R68, [R148+0x8000] ;  /* 0x008000009444783b */ /* 0x000fe20000004200 */
[----:B-----5:R-:W-:-:S03]  /*2bd0*/  FMNMX.FTZ R12, R13, R12, !PT ;  /* 0x0000000c0d0c7209 */ /* 0x020fc60007810000 */
[----:B-1----:R-:W-:Y:S04]  /*2be0*/  LDSM.16.MT88.4 R48, [R150+0xa000] ;  /* 0x00a000009630783b */ /* 0x002fe80000004200 */
[----:B------:R-:W1:Y:S04]  /*2bf0*/  SHFL.BFLY PT, R9, R12, 0x1, 0x1f ;  /* 0x0c201f000c097f89 */ /* 0x000e6800000e0000 */
[----:B------:R-:W-:Y:S01]  /*2c00*/  LDSM.16.MT88.4 R56, [R149+0xa000] ;  /* 0x00a000009538783b */ /* 0x000fe20000004200 */
[----:B---3--:R-:W-:-:S04]  /*2c10*/  FMNMX.FTZ R100, R11, R100, !PT ;  /* 0x000000640b647209 */ /* 0x008fc80007810000 */
[C---:B------:R-:W-:Y:S01]  /*2c20*/  FSETP.NEU.FTZ.AND P1, PT, R100.reuse, -INF , PT ;  /* 0xff8000006400780b */ /* 0x040fe20003f3d000 */
[----:B----4-:R-:W-:-:S05]  /*2c30*/  FMUL.FTZ R131, R100, UR4 ;  /* 0x0000000464837c20 */ /* 0x010fca0008410000 */
[----:B------:R-:W-:Y:S02]  /*2c40*/  FSEL R131, R131, RZ, P1 ;  /* 0x000000ff83837208 */ /* 0x000fe40000800000 */
[----:B-1----:R-:W-:Y:S02]  /*2c50*/  FMNMX.FTZ R3, R12, R9, !PT ;  /* 0x000000090c037209 */ /* 0x002fe40007810000 */
[----:B------:R-:W-:Y:S01]  /*2c60*/  LDSM.16.MT88.4 R12, [R148+0x8800] ;  /* 0x00880000940c783b */ /* 0x000fe20000004200 */
[--C-:B------:R-:W-:Y:S01]  /*2c70*/  FFMA.FTZ R108, R42, UR4, -R131.reuse ;  /* 0x000000042a6c7c23 */ /* 0x100fe20008010883 */
[C---:B------:R-:W-:Y:S01]  /*2c80*/  FSETP.NEU.FTZ.AND P1, PT, R3.reuse, -INF , PT ;  /* 0xff8000000300780b */ /* 0x040fe20003f3d000 */
[----:B------:R-:W-:Y:S01]  /*2c90*/  FMUL.FTZ R123, R3, UR4 ;  /* 0x00000004037b7c20 */ /* 0x000fe20008410000 */
[--C-:B------:R-:W-:Y:S01]  /*2ca0*/  FFMA.FTZ R113, R40, UR4, -R131.reuse ;  /* 0x0000000428717c23 */ /* 0x100fe20008010883 */
[--C-:B------:R-:W-:Y:S01]  /*2cb0*/  FFMA.FTZ R119, R2, UR4, -R131.reuse ;  /* 0x0000000402777c23 */ /* 0x100fe20008010883 */
[----:B------:R-:W1:Y:S01]  /*2cc0*/  LDSM.16.MT88.4 R40, [R154+0xa000] ;  /* 0x00a000009a28783b */ /* 0x000e620000004200 */
[--C-:B------:R-:W-:Y:S01]  /*2cd0*/  FFMA.FTZ R112, R38, UR4, -R131.reuse ;  /* 0x0000000426707c23 */ /* 0x100fe20008010883 */
        /* <DEDUP_REMOVED lines=10> */
[----:B------:R-:W-:Y:S01]  /*2d80*/  MUFU.EX2 R119, R119 ;  /* 0x0000007700777308 */ /* 0x000fe20000000800 */
[----:B------:R-:W-:Y:S01]  /*2d90*/  FFMA.FTZ R0, R16, UR4, -R123 ;  /* 0x0000000410007c23 */ /* 0x000fe2000801087b */
[----:B------:R-:W-:Y:S01]  /*2da0*/  FFMA.FTZ R2, R24, UR4, -R131 ;  /* 0x0000000418027c23 */ /* 0x000fe20008010883 */
[----:B------:R-:W4:Y:S01]  /*2db0*/  LDSM.16.MT88.4 R16, [R150+0x8800] ;  /* 0x008800009610783b */ /* 0x000f220000004200 */
[----:B------:R-:W5:Y:S01]  /*2dc0*/  MUFU.EX2 R112, R112 ;  /* 0x0000007000707308 */ /* 0x000f620000000800 */
[--C-:B------:R-:W-:Y:S01]  /*2dd0*/  FFMA.FTZ R106, R8, UR4, -R123.reuse ;  /* 0x00000004086a7c23 */ /* 0x100fe2000801087b */
[--C-:B------:R-:W-:Y:S01]  /*2de0*/  FFMA.FTZ R115, R20, UR4, -R123.reuse ;  /* 0x0000000414737c23 */ /* 0x100fe2000801087b */
[----:B------:R-:W-:Y:S01]  /*2df0*/  FFMA.FTZ R109, R10, UR4, -R123 ;  /* 0x000000040a6d7c23 */ /* 0x000fe2000801087b */
[----:B------:R-:W2:Y:S01]  /*2e00*/  MUFU.EX2 R113, R113 ;  /* 0x0000007100717308 */ /* 0x000ea20000000800 */
[----:B------:R-:W4:Y:S01]  /*2e10*/  LDSM.16.MT88.4 R8, [R154+0xa800] ;  /* 0x00a800009a08783b */ /* 0x000f220000004200 */
[--C-:B------:R-:W-:Y:S01]  /*2e20*/  FFMA.FTZ R125, R124, UR4, -R131.reuse ;  /* 0x000000047c7d7c23 */ /* 0x100fe20008010883 */
[--C-:B------:R-:W-:Y:S01]  /*2e30*/  FFMA.FTZ R124, R144, UR4, -R131.reuse ;  /* 0x00000004907c7c23 */ /* 0x100fe20008010883 */
[----:B------:R-:W-:Y:S01]  /*2e40*/  MUFU.EX2 R121, R121 ;  /* 0x0000007900797308 */ /* 0x000fe20000000800 */
[----:B------:R-:W4:Y:S01]  /*2e50*/  LDSM.16.MT88.4 R20, [R150+0xa800] ;  /* 0x00a800009614783b */ /* 0x000f220000004200 */
[----:B------:R-:W-:Y:S01]  /*2e60*/  FFMA.FTZ R127, R142, UR4, -R131 ;  /* 0x000000048e7f7c23 */ /* 0x000fe20008010883 */
[--C-:B------:R-:W-:Y:S01]  /*2e70*/  FFMA.FTZ R135, R132, UR4, -R123.reuse ;  /* 0x0000000484877c23 */ /* 0x100fe2000801087b */
[----:B------:R-:W1:Y:S01]  /*2e80*/  MUFU.EX2 R114, R114 ;  /* 0x0000007200727308 */ /* 0x000e620000000800 */
[----:B------:R-:W-:Y:S01]  /*2e90*/  LDSM.16.MT88.4 R28, [R154+0x8800] ;  /* 0x008800009a1c783b */ /* 0x000fe20000004200 */
[----:B-----5:R-:W-:Y:S01]  /*2ea0*/  F2FP.BF16.F32.PACK_AB R64, R112, R119 ;  /* 0x000000777040723e */ /* 0x020fe200000010ff */
[--C-:B------:R-:W-:Y:S01]  /*2eb0*/  FFMA.FTZ R133, R138, UR4, -R123.reuse ;  /* 0x000000048a857c23 */ /* 0x100fe2000801087b */
[----:B------:R-:W-:Y:S01]  /*2ec0*/  MUFU.EX2 R117, R117 ;  /* 0x0000007500757308 */ /* 0x000fe20000000800 */
[----:B------:R-:W-:Y:S01]  /*2ed0*/  LDSM.16.MT88.4 R24, [R149+0x8800] ;  /* 0x008800009518783b */ /* 0x000fe20000004200 */
[----:B--2---:R-:W-:Y:S01]  /*2ee0*/  F2FP.BF16.F32.PACK_AB R66, R113, R108 ;  /* 0x0000006c7142723e */ /* 0x004fe200000010ff */
[----:B------:R-:W-:Y:S01]  /*2ef0*/  FFMA.FTZ R136, R136, UR4, -R123 ;  /* 0x0000000488887c23 */ /* 0x000fe2000801087b */
[----:B------:R-:W2:Y:S01]  /*2f00*/  MUFU.EX2 R110, R110 ;  /* 0x0000006e006e7308 */ /* 0x000ea20000000800 */
[--C-:B------:R-:W-:Y:S01]  /*2f10*/  FFMA.FTZ R140, R140, UR4, -R131.reuse ;  /* 0x000000048c8c7c23 */ /* 0x100fe20008010883 */
[----:B------:R-:W-:Y:S01]  /*2f20*/  FFMA.FTZ R173, R128, UR4, -R131 ;  /* 0x0000000480ad7c23 */ /* 0x000fe20008010883 */
[--C-:B------:R-:W-:Y:S01]  /*2f30*/  FFMA.FTZ R171, R116, UR4, -R123.reuse ;  /* 0x0000000474ab7c23 */ /* 0x100fe2000801087b */
[----:B------:R-:W-:Y:S01]  /*2f40*/  MUFU.EX2 R111, R111 ;  /* 0x0000006f006f7308 */ /* 0x000fe20000000800 */
[--C-:B------:R-:W-:Y:S01]  /*2f50*/  FFMA.FTZ R122, R122, UR4, -R123.reuse ;  /* 0x000000047a7a7c23 */ /* 0x100fe2000801087b */
[----:B-1----:R-:W-:Y:S01]  /*2f60*/  F2FP.BF16.F32.PACK_AB R65, R114, R121 ;  /* 0x000000797241723e */ /* 0x002fe200000010ff */
[----:B------:R-:W-:Y:S01]  /*2f70*/  FFMA.FTZ R118, R118, UR4, -R123 ;  /* 0x0000000476767c23 */ /* 0x000fe2000801087b */
[----:B------:R-:W1:Y:S01]  /*2f80*/  MUFU.EX2 R34, R34 ;  /* 0x0000002200227308 */ /* 0x000e620000000800 */
[----:B------:R-:W-:Y:S01]  /*2f90*/  FADD.FTZ R119, R119, R112 ;  /* 0x0000007077777221 */ /* 0x000fe20000010000 */
[----:B------:R-:W-:-:S02]  /*2fa0*/  FADD.FTZ R114, R121, R114 ;  /* 0x0000007279727221 */ /* 0x000fc40000010000 */
[----:B------:R-:W-:Y:S01]  /*2fb0*/  MUFU.EX2 R107, R107 ;  /* 0x0000006b006b7308 */ /* 0x000fe20000000800 */
[----:B--2---:R-:W-:-:S03]  /*2fc0*/  F2FP.BF16.F32.PACK_AB R67, R110, R117 ;  /* 0x000000756e43723e */ /* 0x004fc600000010ff */
[----:B------:R-:W-:Y:S04]  /*2fd0*/  MUFU.EX2 R2, R2 ;  /* 0x0000000200027308 */ /* 0x000fe80000000800 */
[----:B------:R-:W-:Y:S01]  /*2fe0*/  MUFU.EX2 R106, R106 ;  /* 0x0000006a006a7308 */ /* 0x000fe20000000800 */
[C---:B------:R-:W-:Y:S03]  /*2ff0*/  HMMA.16816.F32.BF16 R88, R64.reuse, R84, RZ ;  /* 0x000000544058723c */ /* 0x040fe600000418ff */
[----:B------:R-:W2:Y:S04]  /*3000*/  MUFU.EX2 R115, R115 ;  /* 0x0000007300737308 */ /* 0x000ea80000000800 */
[----:B------:R-:W-:Y:S01]  /*3010*/  MUFU.EX2 R0, R0 ;  /* 0x0000000000007308 */ /* 0x000fe20000000800 */
[C---:B------:R-:W-:Y:S03]  /*3020*/  HMMA.16816.F32.BF16 R84, R64.reuse, R86, RZ ;  /* 0x000000564054723c */ /* 0x040fe600000418ff */
[----:B------:R-:W5:Y:S04]  /*3030*/  MUFU.EX2 R109, R109 ;  /* 0x0000006d006d7308 */ /* 0x000f680000000800 */
[----:B------:R-:W-:Y:S01]  /*3040*/  MUFU.EX2 R125, R125 ;  /* 0x0000007d007d7308 */ /* 0x000fe20000000800 */
[C---:B------:R-:W-:Y:S03]  /*3050*/  HMMA.16816.F32.BF16 R96, R64.reuse, R92, RZ ;  /* 0x0000005c4060723c */ /* 0x040fe600000418ff */
[----:B------:R-:W4:Y:S04]  /*3060*/  MUFU.EX2 R124, R124 ;  /* 0x0000007c007c7308 */ /* 0x000f280000000800 */
[----:B------:R-:W-:Y:S01]  /*3070*/  MUFU.EX2 R127, R127 ;  /* 0x0000007f007f7308 */ /* 0x000fe20000000800 */
[C---:B------:R-:W-:Y:S03]  /*3080*/  HMMA.16816.F32.BF16 R80, R64.reuse, R76, RZ ;  /* 0x0000004c4050723c */ /* 0x040fe600000418ff */
        /* <DEDUP_REMOVED lines=17> */
[----:B-1----:R-:W-:-:S02]  /*31a0*/  F2FP.BF16.F32.PACK_AB R4, R34, R111 ;  /* 0x0000006f2204723e */ /* 0x002fc400000010ff */
[----:B--2---:R-:W-:-:S05]  /*31b0*/  F2FP.BF16.F32.PACK_AB R5, R115, R106 ;  /* 0x0000006a7305723e */ /* 0x004fca00000010ff */
[----:B------:R-:W-:Y:S01]  /*31c0*/  HMMA.16816.F32.BF16 R64, R64, R6, RZ ;  /* 0x000000064040723c */ /* 0x000fe200000418ff */
[----:B------:R-:W-:Y:S02]  /*31d0*/  F2FP.BF16.F32.PACK_AB R6, R2, R107 ;  /* 0x0000006b0206723e */ /* 0x000fe400000010ff */
[----:B-----5:R-:W-:-:S07]  /*31e0*/  F2FP.BF16.F32.PACK_AB R7, R109, R0 ;  /* 0x000000006d07723e */ /* 0x020fce00000010ff */
[C---:B----4-:R-:W-:Y:S08]  /*31f0*/  HMMA.16816.F32.BF16 R88, R4.reuse, R16, R88 ;  /* 0x000000100458723c */ /* 0x050ff00000041858 */
        /* <DEDUP_REMOVED lines=120> */
[----:B------:R-:W2:Y:S01]  /*3980*/  LDCU UR8, c[0x0][0x50c] ;  /* 0x0000a180ff0877ac */ /* 0x000ea20008000800 */
[----:B------:R-:W3:Y:S01]  /*3990*/  LDCU UR4, c[0x0][0x45c] ;  /* 0x00008b80ff0477ac */ /* 0x000ee20008000800 */
[----:B------:R-:W-:Y:S01]  /*39a0*/  UIADD3.X UR10, UPT, UPT, UR6, -0x1, URZ, UP0, !UPT ;  /* 0xffffffff060a7890 */ /* 0x000fe200087fe4ff */
[----:B-1----:R-:W-:-:S04]  /*39b0*/  SHF.R.U32.HI R0, RZ, 0x3, R0 ;  /* 0x00000003ff007819 */ /* 0x002fc80000011600 */
[----:B------:R-:W-:-:S05]  /*39c0*/  IADD3 R101, P0, PT, R0, R101, RZ ;  /* 0x0000006500657210 */ /* 0x000fca0007f1e0ff */
[----:B------:R-:W-:Y:S02]  /*39d0*/  IMAD.X R0, RZ, RZ, R2, P0 ;  /* 0x000000ffff007224 */ /* 0x000fe400000e0602 */
[----:B------:R-:W-:-:S04]  /*39e0*/  IMAD.WIDE.U32 R104, R101, UR12, R104 ;  /* 0x0000000c65687c25 */ /* 0x000fc8000f8e0068 */
[----:B------:R-:W-:-:S04]  /*39f0*/  IMAD R0, R0, UR12, RZ ;  /* 0x0000000c00007c24 */ /* 0x000fc8000f8e02ff */
[----:B------:R-:W-:-:S05]  /*3a00*/  IMAD R0, R101, UR13, R0 ;  /* 0x0000000d65007c24 */ /* 0x000fca000f8e0200 */
[----:B------:R-:W-:Y:S01]  /*3a10*/  IADD3 R105, PT, PT, R105, R0, RZ ;  /* 0x0000000069697210 */ /* 0x000fe20007ffe0ff */
[----:B------:R-:W-:Y:S02]  /*3a20*/  VIADD R0, R32, 0xfffffffe ;  /* 0xfffffffe20007836 */ /* 0x000fe40000000000 */
[----:B------:R-:W-:Y:S01]  /*3a30*/  IMAD.WIDE.U32 R4, R35, UR18, R104 ;  /* 0x0000001223047c25 */ /* 0x000fe2000f8e0068 */
[----:B------:R-:W-:-:S03]  /*3a40*/  MOV R105, R100 ;  /* 0x0000006400697202 */ /* 0x000fc60000000f00 */
        /* <DEDUP_REMOVED lines=11> */
[----:B--23--:R-:W-:Y:S08]  /*3b00*/  BRA `(.L_x_591) ;  /* 0x0000000000787947 */ /* 0x00cff00003800000 */
.L_x_593:
        /* <DEDUP_REMOVED lines=30> */
.L_x_591:
[----:B------:R-:W-:Y:S04]  /*3cf0*/  DEPBAR.LE SB0, 0x0 ;  /* 0x000080000000791a */ /* 0x000fe80000000000 */
[----:B------:R-:W-:Y:S01]  /*3d00*/  BAR.SYNC.DEFER_BLOCKING 0x0 ;  /* 0x0000000000007b1d */ /* 0x000fe20000010000 */
[----:B------:R-:W-:Y:S02]  /*3d10*/  MOV R169, R165 ;  /* 0x000000a500a97202 */ /* 0x000fe40000000f00 */
        /* <DEDUP_REMOVED lines=10> */
[----:B------:R-:W-:Y:S06]  /*3dc0*/  LDGSTS.E.BYPASS.LTC128B.128 [R163+0x8000], desc[UR30][R168.64] ;  /* 0x08000000a8a37fae */ /* 0x000fec000b981a1e */
[----:B------:R-:W-:Y:S06]  /*3dd0*/  LDGSTS.E.BYPASS.LTC128B.128 [R163+0xa000], desc[UR30][R168.64+0x80] ;  /* 0x0a000080a8a37fae */ /* 0x000fec000b981a1e */
[----:B------:R-:W-:Y:S06]  /*3de0*/  LDGSTS.E.BYPASS.LTC128B.128 [R163+0x8800], desc[UR30][R100.64] ;  /* 0x0880000064a37fae */ /* 0x000fec000b981a1e */
[----:B------:R-:W-:Y:S06]  /*3df0*/  LDGSTS.E.BYPASS.LTC128B.128 [R163+0xa800], desc[UR30][R100.64+0x80] ;  /* 0x0a80008064a37fae */ /* 0x000fec000b981a1e */
[----:B------:R-:W-:Y:S06]  /*3e00*/  LDGSTS.E.BYPASS.LTC128B.128 [R163+0x9000], desc[UR30][R2.64+0x80] ;  /* 0x0900008002a37fae */ /* 0x000fec000b981a1e */
[----:B------:R-:W-:Y:S06]  /*3e10*/  LDGSTS.E.BYPASS.LTC128B.128 [R163+0xb000], desc[UR30][R2.64+0x100] ;  /* 0x0b00010002a37fae */ /* 0x000fec000b981a1e */
[----:B------:R-:W-:Y:S06]  /*3e20*/  LDGSTS.E.BYPASS.LTC128B.128 [R163+0x9800], desc[UR30][R102.64+0x100] ;  /* 0x0980010066a37fae */ /* 0x000fec000b981a1e */
[----:B------:R1:W-:Y:S06]  /*3e30*/  LDGSTS.E.BYPASS.LTC128B.128 [R163+0xb800], desc[UR30][R102.64+0x180] ;  /* 0x0b80018066a37fae */ /* 0x0003ec000b981a1e */
[----:B------:R-:W-:Y:S06]  /*3e40*/  LDSM.16.M88.4 R108, [R159] ;  /* 0x000000009f6c783b */ /* 0x000fec0000000200 */
[----:B------:R-:W2:Y:S06]  /*3e50*/  LDSM.16.M88.4 R112, [R158+UR5+0x4000] ;  /* 0x004000059e70783b */ /* 0x000eac0008000200 */
[----:B------:R-:W3:Y:S06]  /*3e60*/  LDSM.16.M88.4 R116, [R158+UR5+0x4800] ;  /* 0x004800059e74783b */ /* 0x000eec0008000200 */
[----:B------:R-:W4:Y:S06]  /*3e70*/  LDSM.16.M88.4 R120, [R158+UR5+0x5000] ;  /* 0x005000059e78783b */ /* 0x000f2c0008000200 */
[----:B------:R-:W0:Y:S06]  /*3e80*/  LDGDEPBAR ;  /* 0x00000000000079af */ /* 0x000e2c0000000000 */
[----:B------:R-:W5:Y:S06]  /*3e90*/  LDSM.16.M88.4 R124, [R158+UR5+0x5800] ;  /* 0x005800059e7c783b */ /* 0x000f6c0008000200 */
[----:B------:R-:W-:Y:S06]  /*3ea0*/  LDSM.16.M88.4 R128, [R157] ;  /* 0x000000009d80783b */ /* 0x000fec0000000200 */
[----:B------:R-:W5:Y:S01]  /*3eb0*/  LDSM.16.M88.4 R132, [R153+0x4000] ;  /* 0x004000009984783b */ /* 0x000f620000000200 */
[C---:B--2---:R-:W-:Y:S05]  /*3ec0*/  HMMA.16816.F32.BF16 R4, R108.reuse, R112, RZ ;  /* 0x000000706c04723c */ /* 0x044fea00000418ff */
[----:B------:R-:W2:Y:S06]  /*3ed0*/  LDSM.16.M88.4 R136, [R153+0x4800] ;  /* 0x004800009988783b */ /* 0x000eac0000000200 */
[----:B------:R-:W-:Y:S01]  /*3ee0*/  LDSM.16.M88.4 R140, [R151+0x4000] ;  /* 0x00400000978c783b */ /* 0x000fe20000000200 */
[C---:B------:R-:W-:Y:S05]  /*3ef0*/  HMMA.16816.F32.BF16 R8, R108.reuse, R114, RZ ;  /* 0x000000726c08723c */ /* 0x040fea00000418ff */
[----:B------:R-:W2:Y:S03]  /*3f00*/  LDSM.16.M88.4 R112, [R153+0x5000] ;  /* 0x005000009970783b */ /* 0x000ea60000000200 */
[C---:B---3--:R-:W-:Y:S03]  /*3f10*/  HMMA.16816.F32.BF16 R12, R108.reuse, R116, RZ ;  /* 0x000000746c0c723c */ /* 0x048fe600000418ff */
[----:B------:R-:W-:Y:S05]  /*3f20*/  LDSM.16.M88.4 R144, [R151+0x4800] ;  /* 0x004800009790783b */ /* 0x000fea0000000200 */
[C---:B------:R-:W-:Y:S01]  /*3f30*/  HMMA.16816.F32.BF16 R16, R108.reuse, R118, RZ ;  /* 0x000000766c10723c */ /* 0x040fe200000418ff */
[----:B------:R-:W-:Y:S06]  /*3f40*/  LDSM.16.M88.4 R116, [R156] ;  /* 0x000000009c74783b */ /* 0x000fec0000000200 */
[----:B-1----:R-:W-:Y:S01]  /*3f50*/  LDSM.16.M88.4 R100, [R159+0x2000] ;  /* 0x002000009f64783b */ /* 0x002fe20000000200 */
[C---:B----4-:R-:W-:Y:S08]  /*3f60*/  HMMA.16816.F32.BF16 R20, R108.reuse, R120, RZ ;  /* 0x000000786c14723c */ /* 0x050ff000000418ff */
[C---:B------:R-:W-:Y:S01]  /*3f70*/  HMMA.16816.F32.BF16 R24, R108.reuse, R122, RZ ;  /* 0x0000007a6c18723c */ /* 0x040fe200000418ff */
[----:B------:R-:W-:Y:S07]  /*3f80*/  LDSM.16.M88.4 R120, [R152+0x4000] ;  /* 0x004000009878783b */ /* 0x000fee0000000200 */
[C---:B-----5:R-:W-:Y:S08]  /*3f90*/  HMMA.16816.F32.BF16 R28, R108.reuse, R124, RZ ;  /* 0x0000007c6c1c723c */ /* 0x060ff000000418ff */
[----:B------:R-:W-:Y:S01]  /*3fa0*/  HMMA.16816.F32.BF16 R32, R108, R126, RZ ;  /* 0x0000007e6c20723c */ /* 0x000fe200000418ff */
[----:B------:R-:W1:Y:S06]  /*3fb0*/  LDSM.16.M88.4 R108, [R153+0x5800] ;  /* 0x00580000996c783b */ /* 0x000e6c0000000200 */
[----:B------:R-:W3:Y:S01]  /*3fc0*/  LDSM.16.M88.4 R124, [R152+0x4800] ;  /* 0x00480000987c783b */ /* 0x000ee20000000200 */
[C---:B------:R-:W-:Y:S08]  /*3fd0*/  HMMA.16816.F32.BF16 R4, R128.reuse, R132, R4 ;  /* 0x000000848004723c */ /* 0x040ff00000041804 */
[C---:B------:R-:W-:Y:S01]  /*3fe0*/  HMMA.16816.F32.BF16 R8, R128.reuse, R134, R8 ;  /* 0x000000868008723c */ /* 0x040fe20000041808 */
[----:B------:R-:W4:Y:S07]  /*3ff0*/  LDSM.16.M88.4 R132, [R152+0x5000] ;  /* 0x005000009884783b */ /* 0x000f2e0000000200 */
[C---:B--2---:R-:W-:Y:S08]  /*4000*/  HMMA.16816.F32.BF16 R12, R128.reuse, R136, R12 ;  /* 0x00000088800c723c */ /* 0x044ff0000004180c */
[C---:B------:R-:W-:Y:S01]  /*4010*/  HMMA.16816.F32.BF16 R16, R128.reuse, R138, R16 ;  /* 0x0000008a8010723c */ /* 0x040fe20000041810 */
[----:B------:R-:W-:Y:S07]  /*4020*/  LDSM.16.M88.4 R136, [R155] ;  /* 0x000000009b88783b */ /* 0x000fee0000000200 */
[C---:B------:R-:W-:Y:S08]  /*4030*/  HMMA.16816.F32.BF16 R20, R128.reuse, R112, R20 ;  /* 0x000000708014723c */ /* 0x040ff00000041814 */
[C---:B------:R-:W-:Y:S01]  /*4040*/  HMMA.16816.F32.BF16 R24, R128.reuse, R114, R24 ;  /* 0x000000728018723c */ /* 0x040fe20000041818 */
[----:B------:R-:W2:Y:S07]  /*4050*/  LDSM.16.M88.4 R112, [R152+0x5800] ;  /* 0x005800009870783b */ /* 0x000eae0000000200 */
[C---:B-1----:R-:W-:Y:S08]  /*4060*/  HMMA.16816.F32.BF16 R28, R128.reuse, R108, R28 ;  /* 0x0000006c801c723c */ /* 0x042ff0000004181c */
[----:B------:R-:W-:Y:S01]  /*4070*/  HMMA.16816.F32.BF16 R32, R128, R110, R32 ;  /* 0x0000006e8020723c */ /* 0x000fe20000041820 */
[----:B------:R-:W1:Y:S06]  /*4080*/  LDSM.16.M88.4 R108, [R151+0x5000] ;  /* 0x00500000976c783b */ /* 0x000e6c0000000200 */
[----:B------:R-:W-:Y:S01]  /*4090*/  LDSM.16.M88.4 R128, [R157+0x2000] ;  /* 0x002000009d80783b */ /* 0x000fe20000000200 */
[C---:B------:R-:W-:Y:S08]  /*40a0*/  HMMA.16816.F32.BF16 R4, R116.reuse, R120, R4 ;  /* 0x000000787404723c */ /* 0x040ff00000041804 */
[C---:B------:R-:W-:Y:S01]  /*40b0*/  HMMA.16816.F32.BF16 R8, R116.reuse, R122, R8 ;  /* 0x0000007a7408723c */ /* 0x040fe20000041808 */
[----:B------:R-:W5:Y:S07]  /*40c0*/  LDSM.16.M88.4 R120, [R151+0x5800] ;  /* 0x005800009778783b */ /* 0x000f6e0000000200 */
[C---:B---3--:R-:W-:Y:S08]  /*40d0*/  HMMA.16816.F32.BF16 R12, R116.reuse, R124, R12 ;  /* 0x0000007c740c723c */ /* 0x048ff0000004180c */
[C---:B------:R-:W-:Y:S01]  /*40e0*/  HMMA.16816.F32.BF16 R16, R116.reuse, R126, R16 ;  /* 0x0000007e7410723c */ /* 0x040fe20000041810 */
[----:B------:R-:W-:Y:S07]  /*40f0*/  LDSM.16.M88.4 R124, [R158+UR5+0x7000] ;  /* 0x007000059e7c783b */ /* 0x000fee0008000200 */
[C---:B----4-:R-:W-:Y:S08]  /*4100*/  HMMA.16816.F32.BF16 R20, R116.reuse, R132, R20 ;  /* 0x000000847414723c */ /* 0x050ff00000041814 */
[C---:B------:R-:W-:Y:S01]  /*4110*/  HMMA.16816.F32.BF16 R24, R116.reuse, R134, R24 ;  /* 0x000000867418723c */ /* 0x040fe20000041818 */
[----:B------:R-:W-:Y:S07]  /*4120*/  LDSM.16.M88.4 R132, [R153+0x6000] ;  /* 0x006000009984783b */ /* 0x000fee0000000200 */
[C---:B--2---:R-:W-:Y:S08]  /*4130*/  HMMA.16816.F32.BF16 R28, R116.reuse, R112, R28 ;  /* 0x00000070741c723c */ /* 0x044ff0000004181c */
[----:B------:R-:W-:Y:S01]  /*4140*/  HMMA.16816.F32.BF16 R32, R116, R114, R32 ;  /* 0x000000727420723c */ /* 0x000fe20000041820 */
[----:B------:R-:W2:Y:S06]  /*4150*/  LDSM.16.M88.4 R112, [R158+UR5+0x6000] ;  /* 0x006000059e70783b */ /* 0x000eac0008000200 */
[----:B------:R-:W3:Y:S01]  /*4160*/  LDSM.16.M88.4 R116, [R158+UR5+0x6800] ;  /* 0x006800059e74783b */ /* 0x000ee20008000200 */
[C---:B------:R-:W-:Y:S08]  /*4170*/  HMMA.16816.F32.BF16 R4, R136.reuse, R140, R4 ;  /* 0x0000008c8804723c */ /* 0x040ff00000041804 */
[C---:B------:R-:W-:Y:S01]  /*4180*/  HMMA.16816.F32.BF16 R8, R136.reuse, R142, R8 ;  /* 0x0000008e8808723c */ /* 0x040fe20000041808 */
[----:B------:R-:W-:Y:S07]  /*4190*/  LDSM.16.M88.4 R140, [R153+0x6800] ;  /* 0x00680000998c783b */ /* 0x000fee0000000200 */
[C---:B------:R-:W-:Y:S08]  /*41a0*/  HMMA.16816.F32.BF16 R12, R136.reuse, R144, R12 ;  /* 0x00000090880c723c */ /* 0x040ff0000004180c */
[C---:B------:R-:W-:Y:S08]  /*41b0*/  HMMA.16816.F32.BF16 R16, R136.reuse, R146, R16 ;  /* 0x000000928810723c */ /* 0x040ff00000041810 */
[C---:B-1----:R-:W-:Y:S08]  /*41c0*/  HMMA.16816.F32.BF16 R20, R136.reuse, R108, R20 ;  /* 0x0000006c8814723c */ /* 0x042ff00000041814 */
[C---:B------:R-:W-:Y:S01]  /*41d0*/  HMMA.16816.F32.BF16 R24, R136.reuse, R110, R24 ;  /* 0x0000006e8818723c */ /* 0x040fe20000041818 */
[----:B------:R-:W1:Y:S07]  /*41e0*/  LDSM.16.M88.4 R108, [R158+UR5+0x7800] ;  /* 0x007800059e6c783b */ /* 0x000e6e0008000200 */
[C---:B-----5:R-:W-:Y:S08]  /*41f0*/  HMMA.16816.F32.BF16 R28, R136.reuse, R120, R28 ;  /* 0x00000078881c723c */ /* 0x060ff0000004181c */
[----:B------:R-:W-:Y:S01]  /*4200*/  HMMA.16816.F32.BF16 R32, R136, R122, R32 ;  /* 0x0000007a8820723c */ /* 0x000fe20000041820 */
[----:B------:R-:W4:Y:S06]  /*4210*/  LDSM.16.M88.4 R120, [R153+0x7000] ;  /* 0x007000009978783b */ /* 0x000f2c0000000200 */
[----:B------:R-:W-:Y:S01]  /*4220*/  LDSM.16.M88.4 R136, [R155+0x2000] ;  /* 0x002000009b88783b */ /* 0x000fe20000000200 */
        /* <DEDUP_REMOVED lines=8> */
[----:B------:R-:W3:Y:S07]  /*42b0*/  LDSM.16.M88.4 R124, [R152+0x6000] ;  /* 0x00600000987c783b */ /* 0x000eee0000000200 */
[C---:B-1----:R-:W-:Y:S08]  /*42c0*/  HMMA.16816.F32.BF16 R28, R100.reuse, R108, R28 ;  /* 0x0000006c641c723c */ /* 0x042ff0000004181c */
[----:B------:R-:W-:Y:S01]  /*42d0*/  HMMA.16816.F32.BF16 R32, R100, R110, R32 ;  /* 0x0000006e6420723c */ /* 0x000fe20000041820 */
[----:B------:R-:W1:Y:S06]  /*42e0*/  LDSM.16.M88.4 R100, [R152+0x6800] ;  /* 0x006800009864783b */ /* 0x000e6c0000000200 */
[----:B------:R-:W5:Y:S01]  /*42f0*/  LDSM.16.M88.4 R108, [R152+0x7000] ;  /* 0x00700000986c783b */ /* 0x000f620000000200 */
[C---:B------:R-:W-:Y:S08]  /*4300*/  HMMA.16816.F32.BF16 R4, R128.reuse, R132, R4 ;  /* 0x000000848004723c */ /* 0x040ff00000041804 */
[C---:B------:R-:W-:Y:S01]  /*4310*/  HMMA.16816.F32.BF16 R8, R128.reuse, R134, R8 ;  /* 0x000000868008723c */ /* 0x040fe20000041808 */
[----:B------:R-:W5:Y:S07]  /*4320*/  LDSM.16.M88.4 R132, [R152+0x7800] ;  /* 0x007800009884783b */ /* 0x000f6e0000000200 */
[C---:B------:R-:W-:Y:S08]  /*4330*/  HMMA.16816.F32.BF16 R12, R128.reuse, R140, R12 ;  /* 0x0000008c800c723c */ /* 0x040ff0000004180c */
[C---:B------:R-:W-:Y:S01]  /*4340*/  HMMA.16816.F32.BF16 R16, R128.reuse, R142, R16 ;  /* 0x0000008e8010723c */ /* 0x040fe20000041810 */
[----:B------:R-:W5:Y:S07]  /*4350*/  LDSM.16.M88.4 R140, [R151+0x6000] ;  /* 0x00600000978c783b */ /* 0x000f6e0000000200 */
[C---:B----4-:R-:W-:Y:S08]  /*4360*/  HMMA.16816.F32.BF16 R20, R128.reuse, R120, R20 ;  /* 0x000000788014723c */ /* 0x050ff00000041814 */
[C---:B------:R-:W-:Y:S08]  /*4370*/  HMMA.16816.F32.BF16 R24, R128.reuse, R122, R24 ;  /* 0x0000007a8018723c */ /* 0x040ff00000041818 */
[C---:B--2---:R-:W-:Y:S08]  /*4380*/  HMMA.16816.F32.BF16 R28, R128.reuse, R112, R28 ;  /* 0x00000070801c723c */ /* 0x044ff0000004181c */
[----:B------:R-:W-:Y:S08]  /*4390*/  HMMA.16816.F32.BF16 R32, R128, R114, R32 ;  /* 0x000000728020723c */ /* 0x000ff00000041820 */
[C---:B---3--:R-:W-:Y:S08]  /*43a0*/  HMMA.16816.F32.BF16 R4, R116.reuse, R124, R4 ;  /* 0x0000007c7404723c */ /* 0x048ff00000041804 */
[C---:B------:R-:W-:Y:S08]  /*43b0*/  HMMA.16816.F32.BF16 R8, R116.reuse, R126, R8 ;  /* 0x0000007e7408723c */ /* 0x040ff00000041808 */
[C---:B-1----:R-:W-:Y:S08]  /*43c0*/  HMMA.16816.F32.BF16 R12, R116.reuse, R100, R12 ;  /* 0x00000064740c723c */ /* 0x042ff0000004180c */
[C---:B------:R-:W-:Y:S01]  /*43d0*/  HMMA.16816.F32.BF16 R16, R116.reuse, R102, R16 ;  /* 0x000000667410723c */ /* 0x040fe20000041810 */
[----:B------:R-:W1:Y:S07]  /*43e0*/  LDSM.16.M88.4 R100, [R151+0x6800] ;  /* 0x006800009764783b */ /* 0x000e6e0000000200 */
[C---:B-----5:R-:W-:Y:S08]  /*43f0*/  HMMA.16816.F32.BF16 R20, R116.reuse, R108, R20 ;  /* 0x0000006c7414723c */ /* 0x060ff00000041814 */
[C---:B------:R-:W-:Y:S01]  /*4400*/  HMMA.16816.F32.BF16 R24, R116.reuse, R110, R24 ;  /* 0x0000006e7418723c */ /* 0x040fe20000041818 */
[----:B------:R-:W2:Y:S07]  /*4410*/  LDSM.16.M88.4 R108, [R151+0x7000] ;  /* 0x00700000976c783b */ /* 0x000eae0000000200 */
[C---:B------:R-:W-:Y:S08]  /*4420*/  HMMA.16816.F32.BF16 R28, R116.reuse, R132, R28 ;  /* 0x00000084741c723c */ /* 0x040ff0000004181c */
[----:B------:R-:W-:Y:S08]  /*4430*/  HMMA.16816.F32.BF16 R32, R116, R134, R32 ;  /* 0x000000867420723c */ /* 0x000ff00000041820 */
[C---:B------:R-:W-:Y:S08]  /*4440*/  HMMA.16816.F32.BF16 R4, R136.reuse, R140, R4 ;  /* 0x0000008c8804723c */ /* 0x040ff00000041804 */
[C---:B------:R-:W-:Y:S08]  /*4450*/  HMMA.16816.F32.BF16 R8, R136.reuse, R142, R8 ;  /* 0x0000008e8808723c */ /* 0x040ff00000041808 */
[C---:B-1----:R-:W-:Y:S03]  /*4460*/  HMMA.16816.F32.BF16 R12, R136.reuse, R100, R12 ;  /* 0x00000064880c723c */ /* 0x042fe6000004180c */
[----:B------:R-:W-:Y:S01]  /*4470*/  FMUL.FTZ R195, R4, UR8 ;  /* 0x0000000804c37c20 */ /* 0x000fe20008410000 */
[----:B------:R-:W-:Y:S01]  /*4480*/  FMUL.FTZ R193, R5, UR8 ;  /* 0x0000000805c17c20 */ /* 0x000fe20008410000 */
[----:B------:R-:W-:Y:S01]  /*4490*/  FMUL.FTZ R190, R6, UR8 ;  /* 0x0000000806be7c20 */ /* 0x000fe20008410000 */
[----:B------:R-:W-:Y:S02]  /*44a0*/  FMUL.FTZ R188, R7, UR8 ;  /* 0x0000000807bc7c20 */ /* 0x000fe40008410000 */
[C---:B------:R-:W-:Y:S01]  /*44b0*/  HMMA.16816.F32.BF16 R16, R136.reuse, R102, R16 ;  /* 0x000000668810723c */ /* 0x040fe20000041810 */
[----:B------:R-:W-:Y:S01]  /*44c0*/  MUFU.TANH R195, R195 ;  /* 0x000000c300c37308 */ /* 0x000fe20000002400 */
[----:B------:R-:W1:Y:S01]  /*44d0*/  LDSM.16.M88.4 R100, [R151+0x7800] ;  /* 0x007800009764783b */ /* 0x000e620000000200 */
[----:B------:R-:W-:Y:S04]  /*44e0*/  DEPBAR.LE SB0, 0x0 ;  /* 0x000080000000791a */ /* 0x000fe80000000000 */
[----:B------:R-:W-:Y:S01]  /*44f0*/  FMUL.FTZ R199, R8, UR8 ;  /* 0x0000000808c77c20 */ /* 0x000fe20008410000 */
[C---:B--2---:R-:W-:Y:S03]  /*4500*/  HMMA.16816.F32.BF16 R20, R136.reuse, R108, R20 ;  /* 0x0000006c8814723c */ /* 0x044fe60000041814 */
[----:B------:R-:W2:Y:S01]  /*4510*/  MUFU.TANH R193, R193 ;  /* 0x000000c100c17308 */ /* 0x000ea20000002400 */
[----:B------:R-:W-:Y:S01]  /*4520*/  BAR.SYNC.DEFER_BLOCKING 0x0 ;  /* 0x0000000000007b1d */ /* 0x000fe20000010000 */
[----:B------:R-:W-:Y:S01]  /*4530*/  FMUL.FTZ R197, R9, UR8 ;  /* 0x0000000809c57c20 */ /* 0x000fe20008410000 */
[----:B------:R-:W-:Y:S01]  /*4540*/  FMUL.FTZ R194, R10, UR8 ;  /* 0x000000080ac27c20 */ /* 0x000fe20008410000 */
[----:B------:R-:W-:Y:S01]  /*4550*/  FMUL.FTZ R192, R11, UR8 ;  /* 0x000000080bc07c20 */ /* 0x000fe20008410000 */
[C---:B------:R-:W-:Y:S05]  /*4560*/  HMMA.16816.F32.BF16 R24, R136.reuse, R110, R24 ;  /* 0x0000006e8818723c */ /* 0x040fea0000041818 */
[----:B------:R-:W-:Y:S01]  /*4570*/  MUFU.TANH R190, R190 ;  /* 0x000000be00be7308 */ /* 0x000fe20000002400 */
[----:B------:R-:W-:Y:S01]  /*4580*/  FMUL.FTZ R191, R12, UR8 ;  /* 0x000000080cbf7c20 */ /* 0x000fe20008410000 */
[----:B------:R-:W-:Y:S01]  /*4590*/  FMUL.FTZ R189, R13, UR8 ;  /* 0x000000080dbd7c20 */ /* 0x000fe20008410000 */
[----:B------:R-:W-:Y:S01]  /*45a0*/  FMUL.FTZ R184, R14, UR8 ;  /* 0x000000080eb87c20 */ /* 0x000fe20008410000 */
[----:B------:R-:W-:Y:S01]  /*45b0*/  FMUL.FTZ R182, R15, UR8 ;  /* 0x000000080fb67c20 */ /* 0x000fe20008410000 */
[----:B------:R-:W-:Y:S01]  /*45c0*/  FMUL.FTZ R187, R16, UR8 ;  /* 0x0000000810bb7c20 */ /* 0x000fe20008410000 */
[----:B------:R-:W-:Y:S04]  /*45d0*/  FMUL.FTZ R185, R17, UR8 ;  /* 0x0000000811b97c20 */ /* 0x000fe80008410000 */
[----:B------:R-:W3:Y:S01]  /*45e0*/  MUFU.TANH R188, R188 ;  /* 0x000000bc00bc7308 */ /* 0x000ee20000002400 */
[----:B------:R-:W-:Y:S01]  /*45f0*/  FMUL.FTZ R186, R18, UR8 ;  /* 0x0000000812ba7c20 */ /* 0x000fe20008410000 */
[----:B------:R-:W-:Y:S01]  /*4600*/  FMUL.FTZ R180, R19, UR8 ;  /* 0x0000000813b47c20 */ /* 0x000fe20008410000 */
[----:B------:R-:W-:Y:S01]  /*4610*/  FMUL.FTZ R177, R20, UR8 ;  /* 0x0000000814b17c20 */ /* 0x000fe20008410000 */
[----:B------:R-:W-:Y:S01]  /*4620*/  FMUL.FTZ R179, R21, UR8 ;  /* 0x0000000815b37c20 */ /* 0x000fe20008410000 */
[----:B------:R-:W-:Y:S01]  /*4630*/  FMUL.FTZ R178, R22, UR8 ;  /* 0x0000000816b27c20 */ /* 0x000fe20008410000 */
[----:B------:R-:W-:Y:S01]  /*4640*/  FMUL.FTZ R174, R23, UR8 ;  /* 0x0000000817ae7c20 */ /* 0x000fe20008410000 */
[----:B--2---:R-:W-:Y:S03]  /*4650*/  FMNMX3.FTZ R2, R105, R195, R193, !PT ;  /* 0x000000c369027276 */ /* 0x004fe600078100c1 */
[----:B------:R-:W-:Y:S01]  /*4660*/  MUFU.TANH R199, R199 ;  /* 0x000000c700c77308 */ /* 0x000fe20000002400 */
[----:B------:R-:W-:Y:S01]  /*4670*/  FMUL.FTZ R181, R24, UR8 ;  /* 0x0000000818b57c20 */ /* 0x000fe20008410000 */
[----:B------:R-:W-:Y:S01]  /*4680*/  FMUL.FTZ R183, R25, UR8 ;  /* 0x0000000819b77c20 */ /* 0x000fe20008410000 */
[----:B------:R-:W-:Y:S01]  /*4690*/  FMUL.FTZ R176, R26, UR8 ;  /* 0x000000081ab07c20 */ /* 0x000fe20008410000 */
[----:B------:R-:W-:Y:S06]  /*46a0*/  FMUL.FTZ R172, R27, UR8 ;  /* 0x000000081bac7c20 */ /* 0x000fec0008410000 */
[----:B------:R-:W2:Y:S01]  /*46b0*/  MUFU.TANH R197, R197 ;  /* 0x000000c500c57308 */ /* 0x000ea20000002400 */
[C---:B-1----:R-:W-:Y:S03]  /*46c0*/  HMMA.16816.F32.BF16 R28, R136.reuse, R100, R28 ;  /* 0x00000064881c723c */ /* 0x042fe6000004181c */
[----:B---3--:R-:W-:Y:S06]  /*46d0*/  FMNMX3.FTZ R3, R0, R190, R188, !PT ;  /* 0x000000be00037276 */ /* 0x008fec00078100bc */
[----:B------:R-:W-:Y:S01]  /*46e0*/  MUFU.TANH R194, R194 ;  /* 0x000000c200c27308 */ /* 0x000fe20000002400 */
[----:B------:R-:W-:Y:S09]  /*46f0*/  HMMA.16816.F32.BF16 R32, R136, R102, R32 ;  /* 0x000000668820723c */ /* 0x000ff20000041820 */
[----:B------:R-:W1:Y:S01]  /*4700*/  MUFU.TANH R192, R192 ;  /* 0x000000c000c07308 */ /* 0x000e620000002400 */
[----:B--2---:R-:W-:Y:S01]  /*4710*/  FMNMX3.FTZ R2, R2, R199, R197, !PT ;  /* 0x000000c702027276 */ /* 0x004fe200078100c5 */
        /* <DEDUP_REMOVED lines=9> */
[----:B------:R-:W2:Y:S01]  /*47b0*/  MUFU.TANH R189, R189 ;  /* 0x000000bd00bd7308 */ /* 0x000ea20000002400 */
[----:B-1----:R-:W-:Y:S09]  /*47c0*/  FMNMX3.FTZ R3, R3, R194, R192, !PT ;  /* 0x000000c203037276 */ /* 0x002ff200078100c0 */
[----:B------:R-:W-:Y:S10]  /*47d0*/  MUFU.TANH R184, R184 ;  /* 0x000000b800b87308 */ /* 0x000ff40000002400 */
[----:B------:R-:W1:Y:S01]  /*47e0*/  MUFU.TANH R182, R182 ;  /* 0x000000b600b67308 */ /* 0x000e620000002400 */
[----:B--2---:R-:W-:Y:S09]  /*47f0*/  FMNMX3.FTZ R2, R2, R191, R189, !PT ;  /* 0x000000bf02027276 */ /* 0x004ff200078100bd */
[----:B------:R-:W-:Y:S10]  /*4800*/  MUFU.TANH R187, R187 ;  /* 0x000000bb00bb7308 */ /* 0x000ff40000002400 */
        /* <DEDUP_REMOVED lines=28> */
[----:B--2---:R-:W-:Y:S02]  /*49d0*/  FMNMX3.FTZ R196, R196, R107, R106, !PT ;  /* 0x0000006bc4c47276 */ /* 0x004fe4000781006a */
[----:B-1----:R-:W-:Y:S01]  /*49e0*/  FMNMX3.FTZ R7, R7, R102, R101, !PT ;  /* 0x0000006607077276 */ /* 0x002fe20007810065 */
[----:B------:R-:W-:Y:S06]  /*49f0*/  @P0 BRA `(.L_x_593) ;  /* 0xfffffff000440947 */ /* 0x000fec000383ffff */
.L_x_592:
[----:B------:R-:W2:Y:S01]  /*4a00*/  SHFL.BFLY PT, R3, R196, 0x2, 0x1f ;  /* 0x0c401f00c4037f89 */ /* 0x000ea200000e0000 */
[----:B------:R-:W-:Y:S07]  /*4a10*/  IADD3 R170, PT, PT, R170, -0x1, RZ ;  /* 0xffffffffaaaa7810 */ /* 0x000fee0007ffe0ff */
[----:B------:R-:W3:Y:S08]  /*4a20*/  SHFL.BFLY PT, R2, R7, 0x2, 0x1f ;  /* 0x0c401f0007027f89 */ /* 0x000ef000000e0000 */
[----:B-1----:R-:W-:Y:S08]  /*4a30*/  LDSM.16.MT88.4 R12, [R154+0x8000] ;  /* 0x008000009a0c783b */ /* 0x002ff00000004200 */
[----:B------:R-:W-:Y:S08]  /*4a40*/  LDSM.16.MT88.4 R20, [R150+0x8000] ;  /* 0x008000009614783b */ /* 0x000ff00000004200 */
        /* <DEDUP_REMOVED lines=10> */
[C---:B------:R-:W-:Y:S01]  /*4af0*/  FADD.FTZ R5, -R100.reuse, R105 ;  /* 0x0000006964057221 */ /* 0x040fe20000010100 */
[C---:B------:R-:W-:Y:S01]  /*4b00*/  FMUL.FTZ R116, R100.reuse, UR4 ;  /* 0x0000000464747c20 */ /* 0x040fe20008410000 */
[----:B------:R-:W-:Y:S01]  /*4b10*/  FSETP.NEU.FTZ.AND P1, PT, R100, -INF , PT ;  /* 0xff8000006400780b */ /* 0x000fe20003f3d000 */
        /* <DEDUP_REMOVED lines=16> */
[----:B------:R-:W1:Y:S01]  /*4c20*/  MUFU.EX2 R2, R2 ;  /* 0x0000000200027308 */ /* 0x000e620000000800 */
[--C-:B------:R-:W-:Y:S01]  /*4c30*/  FFMA.FTZ R135, R191, UR4, -R116.reuse ;  /* 0x00000004bf877c23 */ /* 0x100fe20008010874 */
[--C-:B------:R-:W-:Y:S01]  /*4c40*/  FFMA.FTZ R134, R189, UR4, -R116.reuse ;  /* 0x00000004bd867c23 */ /* 0x100fe20008010874 */
[--C-:B------:R-:W-:Y:S07]  /*4c50*/  FFMA.FTZ R133, R187, UR4, -R116.reuse ;  /* 0x00000004bb857c23 */ /* 0x100fee0008010874 */
[----:B------:R-:W2:Y:S01]  /*4c60*/  MUFU.EX2 R0, R0 ;  /* 0x0000000000007308 */ /* 0x000ea20000000800 */
[--C-:B------:R-:W-:Y:S01]  /*4c70*/  FFMA.FTZ R132, R185, UR4, -R116.reuse ;  /* 0x00000004b9847c23 */ /* 0x100fe20008010874 */
[--C-:B------:R-:W-:Y:S01]  /*4c80*/  FFMA.FTZ R140, R177, UR4, -R116.reuse ;  /* 0x00000004b18c7c23 */ /* 0x100fe20008010874 */
[--C-:B------:R-:W-:Y:S07]  /*4c90*/  FFMA.FTZ R141, R179, UR4, -R116.reuse ;  /* 0x00000004b38d7c23 */ /* 0x100fee0008010874 */
[----:B------:R-:W-:Y:S01]  /*4ca0*/  MUFU.EX2 R131, R131 ;  /* 0x0000008300837308 */ /* 0x000fe20000000800 */
[--C-:B------:R-:W-:Y:S01]  /*4cb0*/  FFMA.FTZ R142, R181, UR4, -R116.reuse ;  /* 0x00000004b58e7c23 */ /* 0x100fe20008010874 */
[--C-:B------:R-:W-:Y:S01]  /*4cc0*/  FFMA.FTZ R145, R183, UR4, -R116.reuse ;  /* 0x00000004b7917c23 */ /* 0x100fe20008010874 */
[--C-:B------:R-:W-:Y:S07]  /*4cd0*/  FFMA.FTZ R169, R169, UR4, -R116.reuse ;  /* 0x00000004a9a97c23 */ /* 0x100fee0008010874 */
[----:B------:R-:W3:Y:S01]  /*4ce0*/  MUFU.EX2 R130, R130 ;  /* 0x0000008200827308 */ /* 0x000ee20000000800 */
[--C-:B------:R-:W-:Y:S01]  /*4cf0*/  FFMA.FTZ R146, R172, UR4, -R105.reuse ;  /* 0x00000004ac927c23 */ /* 0x100fe20008010869 */
[C---:B-1----:R-:W-:Y:S01]  /*4d00*/  FMUL.FTZ R4, R2.reuse, R96 ;  /* 0x0000006002047220 */ /* 0x042fe20000410000 */
[C---:B------:R-:W-:Y:S07]  /*4d10*/  FMUL.FTZ R5, R2.reuse, R97 ;  /* 0x0000006102057220 */ /* 0x040fee0000410000 */
[----:B------:R-:W-:Y:S01]  /*4d20*/  MUFU.EX2 R129, R129 ;  /* 0x0000008100817308 */ /* 0x000fe20000000800 */
[----:B------:R-:W-:Y:S01]  /*4d30*/  FMUL.FTZ R8, R2, R92 ;  /* 0x0000005c02087220 */ /* 0x000fe20000410000 */
[C---:B--2---:R-:W-:Y:S01]  /*4d40*/  FMUL.FTZ R6, R0.reuse, R98 ;  /* 0x0000006200067220 */ /* 0x044fe20000410000 */
[----:B------:R-:W-:Y:S07]  /*4d50*/  FMUL.FTZ R7, R0, R99 ;  /* 0x0000006300077220 */ /* 0x000fee0000410000 */
[----:B------:R-:W1:Y:S01]  /*4d60*/  MUFU.EX2 R128, R128 ;  /* 0x0000008000807308 */ /* 0x000e620000000800 */
[----:B------:R-:W-:Y:S01]  /*4d70*/  FMUL.FTZ R9, R2, R93 ;  /* 0x0000005d02097220 */ /* 0x000fe20000410000 */
[C---:B------:R-:W-:Y:S01]  /*4d80*/  FMUL.FTZ R10, R0.reuse, R94 ;  /* 0x0000005e000a7220 */ /* 0x040fe20000410000 */
[----:B------:R-:W-:Y:S07]  /*4d90*/  FMUL.FTZ R11, R0, R95 ;  /* 0x0000005f000b7220 */ /* 0x000fee0000410000 */
[----:B------:R-:W-:Y:S01]  /*4da0*/  MUFU.EX2 R127, R127 ;  /* 0x0000007f007f7308 */ /* 0x000fe20000000800 */
[----:B------:R-:W-:Y:S01]  /*4db0*/  FMUL.FTZ R16, R2, R84 ;  /* 0x0000005402107220 */ /* 0x000fe20000410000 */
[----:B---3--:R-:W-:Y:S01]  /*4dc0*/  F2FP.BF16.F32.PACK_AB R96, R130, R131 ;  /* 0x000000838260723e */ /* 0x008fe200000010ff */
[----:B------:R-:W-:Y:S07]  /*4dd0*/  FMUL.FTZ R17, R2, R85 ;  /* 0x0000005502117220 */ /* 0x000fee0000410000 */
[----:B------:R-:W2:Y:S01]  /*4de0*/  MUFU.EX2 R126, R126 ;  /* 0x0000007e007e7308 */ /* 0x000ea20000000800 */
[C---:B------:R-:W-:Y:S01]  /*4df0*/  FMUL.FTZ R18, R0.reuse, R86 ;  /* 0x0000005600127220 */ /* 0x040fe20000410000 */
[----:B------:R-:W-:Y:S01]  /*4e00*/  FMUL.FTZ R19, R0, R87 ;  /* 0x0000005700137220 */ /* 0x000fe20000410000 */
[----:B------:R-:W-:Y:S07]  /*4e10*/  LDSM.16.MT88.4 R92, [R154+0xa800] ;  /* 0x00a800009a5c783b */ /* 0x000fee0000004200 */
[----:B------:R-:W-:Y:S01]  /*4e20*/  MUFU.EX2 R125, R125 ;  /* 0x0000007d007d7308 */ /* 0x000fe20000000800 */
[----:B------:R-:W-:Y:S01]  /*4e30*/  FMUL.FTZ R24, R2, R76 ;  /* 0x0000004c02187220 */ /* 0x000fe20000410000 */
[----:B-1----:R-:W-:Y:S01]  /*4e40*/  F2FP.BF16.F32.PACK_AB R97, R128, R129 ;  /* 0x000000818061723e */ /* 0x002fe200000010ff */
[----:B------:R-:W-:Y:S07]  /*4e50*/  FMUL.FTZ R25, R2, R77 ;  /* 0x0000004d02197220 */ /* 0x000fee0000410000 */
[----:B------:R-:W1:Y:S01]  /*4e60*/  MUFU.EX2 R124, R124 ;  /* 0x0000007c007c7308 */ /* 0x000e620000000800 */
[C---:B------:R-:W-:Y:S01]  /*4e70*/  FMUL.FTZ R26, R0.reuse, R78 ;  /* 0x0000004e001a7220 */ /* 0x040fe20000410000 */
[----:B------:R-:W-:Y:S01]  /*4e80*/  FMUL.FTZ R27, R0, R79 ;  /* 0x0000004f001b7220 */ /* 0x000fe20000410000 */
[----:B------:R-:W-:Y:S01]  /*4e90*/  LDSM.16.MT88.4 R84, [R149+0x8800] ;  /* 0x008800009554783b */ /* 0x000fe20000004200 */
[C---:B------:R-:W-:Y:S01]  /*4ea0*/  FMUL.FTZ R32, R2.reuse, R68 ;  /* 0x0000004402207220 */ /* 0x040fe20000410000 */
[----:B------:R-:W-:Y:S01]  /*4eb0*/  FMUL.FTZ R33, R2, R69 ;  /* 0x0000004502217220 */ /* 0x000fe20000410000 */
[----:B--2---:R-:W-:Y:S01]  /*4ec0*/  F2FP.BF16.F32.PACK_AB R98, R126, R127 ;  /* 0x0000007f7e62723e */ /* 0x004fe200000010ff */
[C---:B------:R-:W-:Y:S01]  /*4ed0*/  FMUL.FTZ R34, R0.reuse, R70 ;  /* 0x0000004600227220 */ /* 0x040fe20000410000 */
[----:B------:R-:W-:Y:S01]  /*4ee0*/  FMUL.FTZ R35, R0, R71 ;  /* 0x0000004700237220 */ /* 0x000fe20000410000 */
[C---:B------:R-:W-:Y:S01]  /*4ef0*/  FMUL.FTZ R36, R2.reuse, R36 ;  /* 0x0000002402247220 */ /* 0x040fe20000410000 */
[----:B------:R-:W-:Y:S01]  /*4f00*/  FMUL.FTZ R37, R2, R37 ;  /* 0x0000002502257220 */ /* 0x000fe20000410000 */
[----:B------:R-:W-:Y:S01]  /*4f10*/  LDSM.16.MT88.4 R68, [R149+0xa000] ;  /* 0x00a000009544783b */ /* 0x000fe20000004200 */
[C---:B------:R-:W-:Y:S01]  /*4f20*/  FMUL.FTZ R38, R0.reuse, R38 ;  /* 0x0000002600267220 */ /* 0x040fe20000410000 */
[----:B------:R-:W-:Y:S01]  /*4f30*/  FMUL.FTZ R39, R0, R39 ;  /* 0x0000002700277220 */ /* 0x000fe20000410000 */
[----:B-1----:R-:W-:Y:S01]  /*4f40*/  F2FP.BF16.F32.PACK_AB R99, R124, R125 ;  /* 0x0000007d7c63723e */ /* 0x002fe200000010ff */
[C---:B------:R-:W-:Y:S01]  /*4f50*/  FMUL.FTZ R40, R2.reuse, R40 ;  /* 0x0000002802287220 */ /* 0x040fe20000410000 */
[----:B------:R-:W-:Y:S01]  /*4f60*/  FMUL.FTZ R41, R2, R41 ;  /* 0x0000002902297220 */ /* 0x000fe20000410000 */
[C---:B------:R-:W-:Y:S01]  /*4f70*/  FMUL.FTZ R42, R0.reuse, R42 ;  /* 0x0000002a002a7220 */ /* 0x040fe20000410000 */
[----:B------:R-:W-:Y:S01]  /*4f80*/  FMUL.FTZ R43, R0, R43 ;  /* 0x0000002b002b7220 */ /* 0x000fe20000410000 */
[----:B------:R-:W-:Y:S01]  /*4f90*/  LDSM.16.MT88.4 R76, [R148+0xa000] ;  /* 0x00a00000944c783b */ /* 0x000fe20000004200 */
[C---:B------:R-:W-:Y:S01]  /*4fa0*/  FMUL.FTZ R44, R2.reuse, R44 ;  /* 0x0000002c022c7220 */ /* 0x040fe20000410000 */
[C---:B------:R-:W-:Y:S01]  /*4fb0*/  HMMA.16816.F32.BF16 R4, R96.reuse, R12, R4 ;  /* 0x0000000c6004723c */ /* 0x040fe20000041804 */
[----:B------:R-:W-:Y:S04]  /*4fc0*/  MUFU.EX2 R135, R135 ;  /* 0x0000008700877308 */ /* 0x000fe80000000800 */
[C---:B------:R-:W-:Y:S01]  /*4fd0*/  FMUL.FTZ R12, R2.reuse, R88 ;  /* 0x00000058020c7220 */ /* 0x040fe20000410000 */
[C---:B------:R-:W-:Y:S01]  /*4fe0*/  FMUL.FTZ R13, R2.reuse, R89 ;  /* 0x00000059020d7220 */ /* 0x040fe20000410000 */
[----:B------:R-:W-:Y:S01]  /*4ff0*/  FMUL.FTZ R45, R2, R45 ;  /* 0x0000002d022d7220 */ /* 0x000fe20000410000 */
[C---:B------:R-:W-:Y:S03]  /*5000*/  HMMA.16816.F32.BF16 R8, R96.reuse, R14, R8 ;  /* 0x0000000e6008723c */ /* 0x040fe60000041808 */
[----:B------:R-:W1:Y:S01]  /*5010*/  MUFU.EX2 R134, R134 ;  /* 0x0000008600867308 */ /* 0x000e620000000800 */
[C---:B------:R-:W-:Y:S01]  /*5020*/  FMUL.FTZ R14, R0.reuse, R90 ;  /* 0x0000005a000e7220 */ /* 0x040fe20000410000 */
[C---:B------:R-:W-:Y:S01]  /*5030*/  FMUL.FTZ R15, R0.reuse, R91 ;  /* 0x0000005b000f7220 */ /* 0x040fe20000410000 */
[C---:B------:R-:W-:Y:S01]  /*5040*/  FMUL.FTZ R46, R0.reuse, R46 ;  /* 0x0000002e002e7220 */ /* 0x040fe20000410000 */
[----:B------:R-:W2:Y:S01]  /*5050*/  LDSM.16.MT88.4 R88, [R148+0x8000] ;  /* 0x008000009458783b */ /* 0x000ea20000004200 */
[----:B------:R-:W-:Y:S01]  /*5060*/  FMUL.FTZ R47, R0, R47 ;  /* 0x0000002f002f7220 */ /* 0x000fe20000410000 */
[C---:B------:R-:W-:Y:S01]  /*5070*/  FMUL.FTZ R48, R2.reuse, R48 ;  /* 0x0000003002307220 */ /* 0x040fe20000410000 */
[----:B------:R-:W-:Y:S01]  /*5080*/  FMUL.FTZ R49, R2, R49 ;  /* 0x0000003102317220 */ /* 0x000fe20000410000 */
[----:B------:R-:W-:Y:S01]  /*5090*/  FMUL.FTZ R50, R0, R50 ;  /* 0x0000003200327220 */ /* 0x000fe20000410000 */
[C---:B------:R-:W-:Y:S01]  /*50a0*/  HMMA.16816.F32.BF16 R12, R96.reuse, R20, R12 ;  /* 0x00000014600c723c */ /* 0x040fe2000004180c */
[----:B------:R-:W-:Y:S02]  /*50b0*/  MUFU.EX2 R133, R133 ;  /* 0x0000008500857308 */ /* 0x000fe40000000800 */
[C---:B------:R-:W-:Y:S01]  /*50c0*/  FMUL.FTZ R20, R2.reuse, R80 ;  /* 0x0000005002147220 */ /* 0x040fe20000410000 */
[----:B------:R-:W-:Y:S01]  /*50d0*/  FMUL.FTZ R21, R2, R81 ;  /* 0x0000005102157220 */ /* 0x000fe20000410000 */
[----:B------:R-:W-:Y:S01]  /*50e0*/  FMUL.FTZ R51, R0, R51 ;  /* 0x0000003300337220 */ /* 0x000fe20000410000 */
[C---:B------:R-:W-:Y:S01]  /*50f0*/  FMUL.FTZ R52, R2.reuse, R52 ;  /* 0x0000003402347220 */ /* 0x040fe20000410000 */
[----:B------:R-:W-:Y:S01]  /*5100*/  FMUL.FTZ R53, R2, R53 ;  /* 0x0000003502357220 */ /* 0x000fe20000410000 */
[C---:B------:R-:W-:Y:S03]  /*5110*/  HMMA.16816.F32.BF16 R16, R96.reuse, R22, R16 ;  /* 0x000000166010723c */ /* 0x040fe60000041810 */
[----:B------:R-:W-:Y:S01]  /*5120*/  MUFU.EX2 R132, R132 ;  /* 0x0000008400847308 */ /* 0x000fe20000000800 */
[C---:B------:R-:W-:Y:S01]  /*5130*/  FMUL.FTZ R22, R0.reuse, R82 ;  /* 0x0000005200167220 */ /* 0x040fe20000410000 */
[C---:B------:R-:W-:Y:S01]  /*5140*/  FMUL.FTZ R23, R0.reuse, R83 ;  /* 0x0000005300177220 */ /* 0x040fe20000410000 */
[C---:B------:R-:W-:Y:S01]  /*5150*/  FMUL.FTZ R54, R0.reuse, R54 ;  /* 0x0000003600367220 */ /* 0x040fe20000410000 */
[----:B------:R-:W3:Y:S01]  /*5160*/  LDSM.16.MT88.4 R80, [R154+0xa000] ;  /* 0x00a000009a50783b */ /* 0x000ee20000004200 */
        /* <DEDUP_REMOVED lines=16> */
[----:B------:R-:W4:Y:S01]  /*5270*/  LDSM.16.MT88.4 R72, [R150+0xa000] ;  /* 0x00a000009648783b */ /* 0x000f220000004200 */
[----:B------:R-:W-:Y:S01]  /*5280*/  FMUL.FTZ R63, R0, R63 ;  /* 0x0000003f003f7220 */ /* 0x000fe20000410000 */
[C---:B------:R-:W-:Y:S01]  /*5290*/  FMUL.FTZ R64, R2.reuse, R64 ;  /* 0x0000004002407220 */ /* 0x040fe20000410000 */
[----:B------:R-:W-:Y:S01]  /*52a0*/  FMUL.FTZ R65, R2, R65 ;  /* 0x0000004102417220 */ /* 0x000fe20000410000 */
[C---:B------:R-:W-:Y:S01]  /*52b0*/  FMUL.FTZ R66, R0.reuse, R66 ;  /* 0x0000004200427220 */ /* 0x040fe20000410000 */
[C---:B--2---:R-:W-:Y:S01]  /*52c0*/  HMMA.16816.F32.BF16 R28, R96.reuse, R88, R28 ;  /* 0x00000058601c723c */ /* 0x044fe2000004181c */
[----:B------:R-:W-:Y:S02]  /*52d0*/  MUFU.EX2 R142, R142 ;  /* 0x0000008e008e7308 */ /* 0x000fe40000000800 */
[----:B------:R-:W-:Y:S01]  /*52e0*/  FMUL.FTZ R67, R0, R67 ;  /* 0x0000004300437220 */ /* 0x000fe20000410000 */
[--C-:B------:R-:W-:Y:S07]  /*52f0*/  FFMA.FTZ R172, R175, UR4, -R116.reuse ;  /* 0x00000004afac7c23 */ /* 0x100fee0008010874 */
[----:B------:R-:W-:Y:S01]  /*5300*/  MUFU.EX2 R145, R145 ;  /* 0x0000009100917308 */ /* 0x000fe20000000800 */
[--C-:B------:R-:W-:Y:S01]  /*5310*/  FFMA.FTZ R175, R103, UR4, -R105.reuse ;  /* 0x0000000467af7c23 */ /* 0x100fe20008010869 */
[--C-:B------:R-:W-:Y:S01]  /*5320*/  FFMA.FTZ R103, R107, UR4, -R116.reuse ;  /* 0x000000046b677c23 */ /* 0x100fe20008010874 */
[C---:B------:R-:W-:Y:S01]  /*5330*/  HMMA.16816.F32.BF16 R32, R96.reuse, R90, R32 ;  /* 0x0000005a6020723c */ /* 0x040fe20000041820 */
[----:B------:R-:W-:Y:S06]  /*5340*/  LDSM.16.MT88.4 R88, [R148+0x8800] ;  /* 0x008800009458783b */ /* 0x000fec0000004200 */
[----:B------:R-:W-:Y:S01]  /*5350*/  MUFU.EX2 R146, R146 ;  /* 0x0000009200927308 */ /* 0x000fe20000000800 */
[----:B------:R-:W-:Y:S01]  /*5360*/  FFMA.FTZ R116, R106, UR4, -R116 ;  /* 0x000000046a747c23 */ /* 0x000fe20008010874 */
[--C-:B------:R-:W-:Y:S01]  /*5370*/  FFMA.FTZ R136, R184, UR4, -R105.reuse ;  /* 0x00000004b8887c23 */ /* 0x100fe20008010869 */
[--C-:B------:R-:W-:Y:S07]  /*5380*/  FFMA.FTZ R137, R182, UR4, -R105.reuse ;  /* 0x00000004b6897c23 */ /* 0x100fee0008010869 */
[----:B------:R-:W-:Y:S01]  /*5390*/  MUFU.EX2 R169, R169 ;  /* 0x000000a900a97308 */ /* 0x000fe20000000800 */
[--C-:B------:R-:W-:Y:S01]  /*53a0*/  FFMA.FTZ R138, R186, UR4, -R105.reuse ;  /* 0x00000004ba8a7c23 */ /* 0x100fe20008010869 */
[C---:B---3--:R-:W-:Y:S08]  /*53b0*/  HMMA.16816.F32.BF16 R36, R96.reuse, R80, R36 ;  /* 0x000000506024723c */ /* 0x048ff00000041824 */
[----:B------:R-:W-:Y:S01]  /*53c0*/  MUFU.EX2 R136, R136 ;  /* 0x0000008800887308 */ /* 0x000fe20000000800 */
[--C-:B------:R-:W-:Y:S01]  /*53d0*/  FFMA.FTZ R139, R180, UR4, -R105.reuse ;  /* 0x00000004b48b7c23 */ /* 0x100fe20008010869 */
[--C-:B------:R-:W-:Y:S01]  /*53e0*/  FFMA.FTZ R143, R178, UR4, -R105.reuse ;  /* 0x00000004b28f7c23 */ /* 0x100fe20008010869 */
[--C-:B------:R-:W-:Y:S07]  /*53f0*/  FFMA.FTZ R144, R174, UR4, -R105.reuse ;  /* 0x00000004ae907c23 */ /* 0x100fee0008010869 */
[----:B------:R-:W2:Y:S01]  /*5400*/  MUFU.EX2 R137, R137 ;  /* 0x0000008900897308 */ /* 0x000ea20000000800 */
[--C-:B------:R-:W-:Y:S01]  /*5410*/  FFMA.FTZ R174, R104, UR4, -R105.reuse ;  /* 0x0000000468ae7c23 */ /* 0x100fe20008010869 */
[C---:B------:R-:W-:Y:S01]  /*5420*/  HMMA.16816.F32.BF16 R40, R96.reuse, R82, R40 ;  /* 0x000000526028723c */ /* 0x040fe20000041828 */
[----:B------:R-:W-:Y:S07]  /*5430*/  LDSM.16.MT88.4 R80, [R150+0x8800] ;  /* 0x008800009650783b */ /* 0x000fee0000004200 */
[----:B------:R-:W-:Y:S01]  /*5440*/  MUFU.EX2 R138, R138 ;  /* 0x0000008a008a7308 */ /* 0x000fe20000000800 */
[----:B------:R-:W-:Y:S01]  /*5450*/  FFMA.FTZ R147, R176, UR4, -R105 ;  /* 0x00000004b0937c23 */ /* 0x000fe20008010869 */
[----:B------:R-:W-:Y:S01]  /*5460*/  FFMA.FTZ R131, R2, R173, R131 ;  /* 0x000000ad02837223 */ /* 0x000fe20000010083 */
[----:B------:R-:W-:Y:S07]  /*5470*/  FFMA.FTZ R129, R0, R171, R129 ;  /* 0x000000ab00817223 */ /* 0x000fee0000010081 */
[----:B------:R-:W3:Y:S01]  /*5480*/  MUFU.EX2 R139, R139 ;  /* 0x0000008b008b7308 */ /* 0x000ee20000000800 */
[----:B------:R-:W-:Y:S01]  /*5490*/  FADD.FTZ R130, R130, R131 ;  /* 0x0000008382827221 */ /* 0x000fe20000010000 */
[----:B------:R-:W-:Y:S08]  /*54a0*/  FADD.FTZ R128, R128, R129 ;  /* 0x0000008180807221 */ /* 0x000ff00000010000 */
[----:B------:R-:W-:Y:S01]  /*54b0*/  MUFU.EX2 R143, R143 ;  /* 0x0000008f008f7308 */ /* 0x000fe20000000800 */
[C---:B----4-:R-:W-:Y:S09]  /*54c0*/  HMMA.16816.F32.BF16 R44, R96.reuse, R72, R44 ;  /* 0x00000048602c723c */ /* 0x050ff2000004182c */
[----:B------:R-:W-:Y:S01]  /*54d0*/  MUFU.EX2 R144, R144 ;  /* 0x0000009000907308 */ /* 0x000fe20000000800 */
[----:B------:R-:W-:Y:S09]  /*54e0*/  FADD.FTZ R127, R127, R130 ;  /* 0x000000827f7f7221 */ /* 0x000ff20000010000 */
[----:B------:R-:W-:Y:S01]  /*54f0*/  MUFU.EX2 R147, R147 ;  /* 0x0000009300937308 */ /* 0x000fe20000000800 */
[C---:B------:R-:W-:Y:S01]  /*5500*/  HMMA.16816.F32.BF16 R48, R96.reuse, R74, R48 ;  /* 0x0000004a6030723c */ /* 0x040fe20000041830 */
[----:B------:R-:W4:Y:S08]  /*5510*/  LDSM.16.MT88.4 R72, [R154+0x8800] ;  /* 0x008800009a48783b */ /* 0x000f300000004200 */
[----:B------:R-:W5:Y:S01]  /*5520*/  MUFU.EX2 R172, R172 ;  /* 0x000000ac00ac7308 */ /* 0x000f620000000800 */
[----:B------:R-:W-:Y:S09]  /*5530*/  FADD.FTZ R126, R126, R127 ;  /* 0x0000007f7e7e7221 */ /* 0x000ff20000010000 */
[----:B------:R-:W-:Y:S01]  /*5540*/  MUFU.EX2 R174, R174 ;  /* 0x000000ae00ae7308 */ /* 0x000fe20000000800 */
[C---:B------:R-:W-:Y:S03]  /*5550*/  HMMA.16816.F32.BF16 R52, R96.reuse, R68, R52 ;  /* 0x000000446034723c */ /* 0x040fe60000041834 */
[----:B-1----:R-:W-:Y:S06]  /*5560*/  F2FP.BF16.F32.PACK_AB R68, R134, R135 ;  /* 0x000000878644723e */ /* 0x002fec00000010ff */
[----:B------:R-:W-:Y:S01]  /*5570*/  MUFU.EX2 R175, R175 ;  /* 0x000000af00af7308 */ /* 0x000fe20000000800 */
[----:B--2---:R-:W-:Y:S01]  /*5580*/  F2FP.BF16.F32.PACK_AB R69, R137, R136 ;  /* 0x000000888945723e */ /* 0x004fe200000010ff */
[----:B------:R-:W-:Y:S01]  /*5590*/  FADD.FTZ R135, R135, R126 ;  /* 0x0000007e87877221 */ /* 0x000fe20000010000 */
[C---:B------:R-:W-:Y:S07]  /*55a0*/  HMMA.16816.F32.BF16 R56, R96.reuse, R70, R56 ;  /* 0x000000466038723c */ /* 0x040fee0000041838 */
[----:B------:R-:W-:Y:S01]  /*55b0*/  MUFU.EX2 R103, R103 ;  /* 0x0000006700677308 */ /* 0x000fe20000000800 */
[----:B------:R-:W-:Y:S01]  /*55c0*/  F2FP.BF16.F32.PACK_AB R70, R132, R133 ;  /* 0x000000858446723e */ /* 0x000fe200000010ff */
[----:B------:R-:W-:Y:S01]  /*55d0*/  FADD.FTZ R134, R134, R135 ;  /* 0x0000008786867221 */ /* 0x000fe20000010000 */
[----:B---3--:R-:W-:Y:S02]  /*55e0*/  F2FP.BF16.F32.PACK_AB R71, R139, R138 ;  /* 0x0000008a8b47723e */ /* 0x008fe400000010ff */
[----:B-----5:R-:W-:Y:S01]  /*55f0*/  F2FP.BF16.F32.PACK_AB R104, R172, R169 ;  /* 0x000000a9ac68723e */ /* 0x020fe200000010ff */
[C---:B------:R-:W-:Y:S08]  /*5600*/  HMMA.16816.F32.BF16 R60, R96.reuse, R76, R60 ;  /* 0x0000004c603c723c */ /* 0x040ff0000004183c */
[----:B------:R-:W-:Y:S01]  /*5610*/  HMMA.16816.F32.BF16 R64, R96, R78, R64 ;  /* 0x0000004e6040723c */ /* 0x000fe20000041840 */
[----:B------:R-:W-:Y:S07]  /*5620*/  LDSM.16.MT88.4 R76, [R154+0x9000] ;  /* 0x009000009a4c783b */ /* 0x000fee0000004200 */
[C---:B----4-:R-:W-:Y:S01]  /*5630*/  HMMA.16816.F32.BF16 R4, R68.reuse, R72, R4 ;  /* 0x000000484404723c */ /* 0x050fe20000041804 */
[----:B------:R-:W-:Y:S07]  /*5640*/  LDSM.16.MT88.4 R96, [R150+0xb000] ;  /* 0x00b000009660783b */ /* 0x000fee0000004200 */
        /* <DEDUP_REMOVED lines=8> */
[C---:B------:R-:W-:Y:S08]  /*56d0*/  HMMA.16816.F32.BF16 R28, R68.reuse, R88, R28 ;  /* 0x00000058441c723c */ /* 0x040ff0000004181c */
[C---:B------:R-:W-:Y:S01]  /*56e0*/  HMMA.16816.F32.BF16 R32, R68.reuse, R90, R32 ;  /* 0x0000005a4420723c */ /* 0x040fe20000041820 */
[----:B------:R-:W4:Y:S07]  /*56f0*/  LDSM.16.MT88.4 R88, [R148+0x9000] ;  /* 0x009000009458783b */ /* 0x000f2e0000004200 */
[C---:B------:R-:W-:Y:S08]  /*5700*/  HMMA.16816.F32.BF16 R36, R68.reuse, R92, R36 ;  /* 0x0000005c4424723c */ /* 0x040ff00000041824 */
[C---:B------:R-:W-:Y:S01]  /*5710*/  HMMA.16816.F32.BF16 R40, R68.reuse, R94, R40 ;  /* 0x0000005e4428723c */ /* 0x040fe20000041828 */
[----:B------:R-:W5:Y:S07]  /*5720*/  LDSM.16.MT88.4 R92, [R154+0xb000] ;  /* 0x00b000009a5c783b */ /* 0x000f6e0000004200 */
[C---:B------:R-:W-:Y:S08]  /*5730*/  HMMA.16816.F32.BF16 R44, R68.reuse, R108, R44 ;  /* 0x0000006c442c723c */ /* 0x040ff0000004182c */
[C---:B------:R-:W-:Y:S01]  /*5740*/  HMMA.16816.F32.BF16 R48, R68.reuse, R110, R48 ;  /* 0x0000006e4430723c */ /* 0x040fe20000041830 */
[----:B------:R-:W-:Y:S07]  /*5750*/  LDSM.16.MT88.4 R108, [R149+0x9800] ;  /* 0x00980000956c783b */ /* 0x000fee0000004200 */
[C---:B------:R-:W-:Y:S08]  /*5760*/  HMMA.16816.F32.BF16 R52, R68.reuse, R112, R52 ;  /* 0x000000704434723c */ /* 0x040ff00000041834 */
[C---:B------:R-:W-:Y:S01]  /*5770*/  HMMA.16816.F32.BF16 R56, R68.reuse, R114, R56 ;  /* 0x000000724438723c */ /* 0x040fe20000041838 */
[----:B------:R-:W-:Y:S07]  /*5780*/  LDSM.16.MT88.4 R112, [R148+0x9800] ;  /* 0x009800009470783b */ /* 0x000fee0000004200 */
[C---:B-1----:R-:W-:Y:S08]  /*5790*/  HMMA.16816.F32.BF16 R60, R68.reuse, R72, R60 ;  /* 0x00000048443c723c */ /* 0x042ff0000004183c */
[----:B------:R-:W-:Y:S01]  /*57a0*/  HMMA.16816.F32.BF16 R64, R68, R74, R64 ;  /* 0x0000004a4440723c */ /* 0x000fe20000041840 */
[----:B------:R-:W1:Y:S02]  /*57b0*/  LDSM.16.MT88.4 R72, [R149+0xb000] ;  /* 0x00b000009548783b */ /* 0x000e640000004200 */
[----:B------:R-:W-:Y:S02]  /*57c0*/  F2FP.BF16.F32.PACK_AB R68, R141, R140 ;  /* 0x0000008c8d44723e */ /* 0x000fe400000010ff */
[----:B------:R-:W-:Y:S02]  /*57d0*/  F2FP.BF16.F32.PACK_AB R69, R144, R143 ;  /* 0x0000008f9045723e */ /* 0x000fe400000010ff */
[----:B------:R-:W-:Y:S02]  /*57e0*/  F2FP.BF16.F32.PACK_AB R70, R145, R142 ;  /* 0x0000008e9146723e */ /* 0x000fe400000010ff */
[----:B------:R-:W-:Y:S07]  /*57f0*/  F2FP.BF16.F32.PACK_AB R71, R146, R147 ;  /* 0x000000939247723e */ /* 0x000fee00000010ff */
[C---:B------:R-:W-:Y:S08]  /*5800*/  HMMA.16816.F32.BF16 R4, R68.reuse, R76, R4 ;  /* 0x0000004c4404723c */ /* 0x040ff00000041804 */
[C---:B------:R-:W-:Y:S01]  /*5810*/  HMMA.16816.F32.BF16 R8, R68.reuse, R78, R8 ;  /* 0x0000004e4408723c */ /* 0x040fe20000041808 */
[----:B------:R-:W1:Y:S07]  /*5820*/  LDSM.16.MT88.4 R76, [R148+0xb000] ;  /* 0x00b00000944c783b */ /* 0x000e6e0000004200 */
[C---:B--2---:R-:W-:Y:S08]  /*5830*/  HMMA.16816.F32.BF16 R12, R68.reuse, R80, R12 ;  /* 0x00000050440c723c */ /* 0x044ff0000004180c */
[C---:B------:R-:W-:Y:S08]  /*5840*/  HMMA.16816.F32.BF16 R16, R68.reuse, R82, R16 ;  /* 0x000000524410723c */ /* 0x040ff00000041810 */
[C---:B---3--:R-:W-:Y:S08]  /*5850*/  HMMA.16816.F32.BF16 R20, R68.reuse, R84, R20 ;  /* 0x000000544414723c */ /* 0x048ff00000041814 */
[C---:B------:R-:W-:Y:S01]  /*5860*/  HMMA.16816.F32.BF16 R24, R68.reuse, R86, R24 ;  /* 0x000000564418723c */ /* 0x040fe20000041818 */
[----:B------:R-:W-:Y:S07]  /*5870*/  LDSM.16.MT88.4 R84, [R150+0x9800] ;  /* 0x009800009654783b */ /* 0x000fee0000004200 */
[C---:B----4-:R-:W-:Y:S08]  /*5880*/  HMMA.16816.F32.BF16 R28, R68.reuse, R88, R28 ;  /* 0x00000058441c723c */ /* 0x050ff0000004181c */
[C---:B------:R-:W-:Y:S08]  /*5890*/  HMMA.16816.F32.BF16 R32, R68.reuse, R90, R32 ;  /* 0x0000005a4420723c */ /* 0x040ff00000041820 */
[C---:B-----5:R-:W-:Y:S08]  /*58a0*/  HMMA.16816.F32.BF16 R36, R68.reuse, R92, R36 ;  /* 0x0000005c4424723c */ /* 0x060ff00000041824 */
[C---:B------:R-:W-:Y:S01]  /*58b0*/  HMMA.16816.F32.BF16 R40, R68.reuse, R94, R40 ;  /* 0x0000005e4428723c */ /* 0x040fe20000041828 */
[----:B------:R-:W2:Y:S07]  /*58c0*/  LDSM.16.MT88.4 R92, [R154+0x9800] ;  /* 0x009800009a5c783b */ /* 0x000eae0000004200 */
[C---:B------:R-:W-:Y:S08]  /*58d0*/  HMMA.16816.F32.BF16 R44, R68.reuse, R96, R44 ;  /* 0x00000060442c723c */ /* 0x040ff0000004182c */
[C---:B------:R-:W-:Y:S08]  /*58e0*/  HMMA.16816.F32.BF16 R48, R68.reuse, R98, R48 ;  /* 0x000000624430723c */ /* 0x040ff00000041830 */
[C---:B-1----:R-:W-:Y:S03]  /*58f0*/  HMMA.16816.F32.BF16 R52, R68.reuse, R72, R52 ;  /* 0x000000484434723c */ /* 0x042fe60000041834 */
[--C-:B------:R-:W-:Y:S01]  /*5900*/  FFMA.FTZ R72, R102, UR4, -R105.reuse ;  /* 0x0000000466487c23 */ /* 0x100fe20008010869 */
[----:B------:R-:W-:Y:S01]  /*5910*/  FFMA.FTZ R105, R101, UR4, -R105 ;  /* 0x0000000465697c23 */ /* 0x000fe20008010869 */
[----:B------:R1:W3:Y:S03]  /*5920*/  MUFU.EX2 R102, R116 ;  /* 0x0000007400667308 */ /* 0x0002e60000000800 */
[C---:B------:R-:W-:Y:S07]  /*5930*/  HMMA.16816.F32.BF16 R56, R68.reuse, R74, R56 ;  /* 0x0000004a4438723c */ /* 0x040fee0000041838 */
[----:B------:R-:W-:Y:S10]  /*5940*/  MUFU.EX2 R101, R72 ;  /* 0x0000004800657308 */ /* 0x000ff40000000800 */
[----:B------:R4:W5:Y:S01]  /*5950*/  MUFU.EX2 R176, R105 ;  /* 0x0000006900b07308 */ /* 0x0009620000000800 */
[C---:B------:R-:W-:Y:S01]  /*5960*/  HMMA.16816.F32.BF16 R60, R68.reuse, R76, R60 ;  /* 0x0000004c443c723c */ /* 0x040fe2000004183c */
[----:B-1----:R-:W1:Y:S02]  /*5970*/  LDSM.16.MT88.4 R116, [R154+0xb800] ;  /* 0x00b800009a74783b */ /* 0x002e640000004200 */
[----:B---3--:R-:W-:Y:S05]  /*5980*/  F2FP.BF16.F32.PACK_AB R106, R102, R103 ;  /* 0x00000067666a723e */ /* 0x008fea00000010ff */
[----:B------:R-:W-:Y:S03]  /*5990*/  HMMA.16816.F32.BF16 R64, R68, R78, R64 ;  /* 0x0000004e4440723c */ /* 0x000fe60000041840 */
[----:B----4-:R-:W-:Y:S02]  /*59a0*/  F2FP.BF16.F32.PACK_AB R105, R175, R174 ;  /* 0x000000aeaf69723e */ /* 0x010fe400000010ff */
[----:B-----5:R-:W-:Y:S07]  /*59b0*/  F2FP.BF16.F32.PACK_AB R107, R176, R101 ;  /* 0x00000065b06b723e */ /* 0x020fee00000010ff */
[C---:B--2---:R-:W-:Y:S01]  /*59c0*/  HMMA.16816.F32.BF16 R96, R104.reuse, R92, R4 ;  /* 0x0000005c6860723c */ /* 0x044fe20000041804 */
[----:B------:R-:W2:Y:S07]  /*59d0*/  LDSM.16.MT88.4 R4, [R149+0xb800] ;  /* 0x00b800009504783b */ /* 0x000eae0000004200 */
[C---:B------:R-:W-:Y:S01]  /*59e0*/  HMMA.16816.F32.BF16 R92, R104.reuse, R94, R8 ;  /* 0x0000005e685c723c */ /* 0x040fe20000041808 */
[----:B------:R-:W3:Y:S07]  /*59f0*/  LDSM.16.MT88.4 R8, [R148+0xb800] ;  /* 0x00b800009408783b */ /* 0x000eee0000004200 */
[C---:B------:R-:W-:Y:S03]  /*5a00*/  HMMA.16816.F32.BF16 R88, R104.reuse, R84, R12 ;  /* 0x000000546858723c */ /* 0x040fe6000004180c */
[----:B------:R-:W-:Y:S04]  /*5a10*/  FADD.FTZ R13, R125, R128 ;  /* 0x000000807d0d7221 */ /* 0x000fe80000010000 */
[----:B------:R-:W-:Y:S01]  /*5a20*/  FADD.FTZ R13, R124, R13 ;  /* 0x0000000d7c0d7221 */ /* 0x000fe20000010000 */
[C---:B------:R-:W-:Y:S03]  /*5a30*/  HMMA.16816.F32.BF16 R84, R104.reuse, R86, R16 ;  /* 0x000000566854723c */ /* 0x040fe60000041810 */
[----:B------:R-:W-:Y:S01]  /*5a40*/  FADD.FTZ R136, R136, R13 ;  /* 0x0000000d88887221 */ /* 0x000fe20000010000 */
[----:B------:R-:W-:Y:S03]  /*5a50*/  FADD.FTZ R13, R133, R134 ;  /* 0x00000086850d7221 */ /* 0x000fe60000010000 */
        /* <DEDUP_REMOVED lines=11> */
[----:B------:R-:W-:Y:S04]  /*5b10*/  FADD.FTZ R0, R142, R141 ;  /* 0x0000008d8e007221 */ /* 0x000fe80000010000 */
[C---:B------:R-:W-:Y:S03]  /*5b20*/  HMMA.16816.F32.BF16 R68, R104.reuse, R114, R32 ;  /* 0x000000726844723c */ /* 0x040fe60000041820 */
[----:B------:R-:W-:Y:S04]  /*5b30*/  FADD.FTZ R0, R145, R0 ;  /* 0x0000000091007221 */ /* 0x000fe80000010000 */
[----:B------:R-:W-:Y:S01]  /*5b40*/  FADD.FTZ R169, R169, R0 ;  /* 0x00000000a9a97221 */ /* 0x000fe20000010000 */
[C---:B-1----:R-:W-:Y:S03]  /*5b50*/  HMMA.16816.F32.BF16 R36, R104.reuse, R116, R36 ;  /* 0x000000746824723c */ /* 0x042fe60000041824 */
[----:B------:R-:W-:Y:S04]  /*5b60*/  FADD.FTZ R172, R172, R169 ;  /* 0x000000a9acac7221 */ /* 0x000fe80000010000 */
[----:B------:R-:W-:Y:S01]  /*5b70*/  FADD.FTZ R103, R103, R172 ;  /* 0x000000ac67677221 */ /* 0x000fe20000010000 */
[C---:B------:R-:W-:Y:S03]  /*5b80*/  HMMA.16816.F32.BF16 R40, R104.reuse, R118, R40 ;  /* 0x000000766828723c */ /* 0x040fe60000041828 */
[----:B------:R-:W-:Y:S05]  /*5b90*/  FADD.FTZ R173, R102, R103 ;  /* 0x0000006766ad7221 */ /* 0x000fea0000010000 */
[C---:B------:R-:W-:Y:S08]  /*5ba0*/  HMMA.16816.F32.BF16 R44, R104.reuse, R120, R44 ;  /* 0x00000078682c723c */ /* 0x040ff0000004182c */
[C---:B------:R-:W-:Y:S08]  /*5bb0*/  HMMA.16816.F32.BF16 R48, R104.reuse, R122, R48 ;  /* 0x0000007a6830723c */ /* 0x040ff00000041830 */
[C---:B--2---:R-:W-:Y:S01]  /*5bc0*/  HMMA.16816.F32.BF16 R52, R104.reuse, R4, R52 ;  /* 0x000000046834723c */ /* 0x044fe20000041834 */
[----:B------:R-:W1:Y:S07]  /*5bd0*/  LDC.64 R4, c[0x0][0x3c0] ;  /* 0x0000f000ff047b82 */ /* 0x000e6e0000000a00 */
[C---:B------:R-:W-:Y:S03]  /*5be0*/  HMMA.16816.F32.BF16 R56, R104.reuse, R6, R56 ;  /* 0x000000066838723c */ /* 0x040fe60000041838 */
[----:B------:R-:W-:Y:S04]  /*5bf0*/  FADD.FTZ R7, R147, R144 ;  /* 0x0000009093077221 */ /* 0x000fe80000010000 */
[----:B------:R-:W-:Y:S01]  /*5c00*/  FADD.FTZ R7, R146, R7 ;  /* 0x0000000792077221 */ /* 0x000fe20000010000 */
[C---:B---3--:R-:W-:Y:S03]  /*5c10*/  HMMA.16816.F32.BF16 R60, R104.reuse, R8, R60 ;  /* 0x00000008683c723c */ /* 0x048fe6000004183c */
[----:B------:R-:W-:Y:S04]  /*5c20*/  FADD.FTZ R0, R174, R7 ;  /* 0x00000007ae007221 */ /* 0x000fe80000010000 */
[----:B------:R-:W-:Y:S01]  /*5c30*/  FADD.FTZ R0, R175, R0 ;  /* 0x00000000af007221 */ /* 0x000fe20000010000 */
[----:B------:R-:W-:Y:S03]  /*5c40*/  HMMA.16816.F32.BF16 R64, R104, R10, R64 ;  /* 0x0000000a6840723c */ /* 0x000fe60000041840 */
[C---:B-1----:R-:W-:Y:S01]  /*5c50*/  LEA R168, P0, -R4.reuse, R168, 0x7 ;  /* 0x000000a804a87211 */ /* 0x042fe200078039ff */
[----:B------:R-:W-:Y:S01]  /*5c60*/  FADD.FTZ R101, R101, R0 ;  /* 0x0000000065657221 */ /* 0x000fe20000010000 */
[----:B------:R-:W-:Y:S02]  /*5c70*/  SHF.L.U64.HI R0, R4, 0x7, R5 ;  /* 0x0000000704007819 */ /* 0x000fe40000010205 */
[----:B------:R-:W-:Y:S01]  /*5c80*/  MOV R105, R100 ;  /* 0x0000006400697202 */ /* 0x000fe20000000f00 */
[----:B------:R-:W-:Y:S01]  /*5c90*/  FADD.FTZ R171, R176, R101 ;  /* 0x00000065b0ab7221 */ /* 0x000fe20000010000 */
[----:B------:R-:W-:Y:S02]  /*5ca0*/  IADD3.X R165, PT, PT, R165, ~R0, RZ, P0, !PT ;  /* 0x80000000a5a57210 */ /* 0x000fe400007fe4ff */
[----:B------:R-:W-:Y:S01]  /*5cb0*/  MOV R0, R3 ;  /* 0x0000000300007202 */ /* 0x000fe20000000f00 */
[----:B------:R-:W-:Y:S08]  /*5cc0*/  @P1 BRA `(.L_x_591) ;  /* 0xffffffe000081947 */ /* 0x000ff0000383ffff */
.L_x_590:
        /* <DEDUP_REMOVED lines=193> */
.L_x_594:
        /* <DEDUP_REMOVED lines=57> */
.L_x_596:
[----:B------:R-:W-:Y:S05]  /*6c70*/  BSYNC.RECONVERGENT B0 ;  /* 0x0000000000007941 */ /* 0x000fea0003800200 */
.L_x_595:
        /* <DEDUP_REMOVED lines=33> */
.L_x_597:
        /* <DEDUP_REMOVED lines=15> */
.L_x_1663:


//--------------------- .text._ZN5flash16flash_fwd_kernelI23Flash_fwd_kernel_traitsILi128ELi64ELi64ELi4ELb0ELb0EN7cutlass10bfloat16_tE19Flash_kernel_traitsILi128ELi64ELi64ELi4ES3_EELb0ELb1ELb0ELb0ELb0ELb1ELb0ELb0EEEvNS_16Flash_fwd_paramsE --------------------------
	.section	.text._ZN5flash16flash_fwd_kernelI23Flash_fwd_kernel_traitsILi128ELi64ELi64ELi4ELb0ELb0EN7cutlass10bfloat16_tE19Flash_kernel_traitsILi128ELi64ELi64ELi4ES3_EELb0ELb1ELb0ELb0ELb0ELb1ELb0ELb0EEEvNS_16Flash_fwd_paramsE,"ax",@progbits
	.align	128
        .global         _ZN5flash16flash_fwd_kernelI23Flash_fwd_kernel_traitsILi128ELi64ELi64ELi4ELb0ELb0EN7cutlass10bfloat16_tE19Flash_kernel_traitsILi128ELi64ELi64ELi4ES3_EELb0ELb1ELb0ELb0ELb0ELb1ELb0ELb0EEEvNS_16Flash_fwd_paramsE
        .type           _ZN5flash16flash_fwd_kernelI23Flash_fwd_kernel_traitsILi128ELi64ELi64ELi4ELb0ELb0EN7cutlass10bfloat16_tE19Flash_kernel_traitsILi128ELi64ELi64ELi4ES3_EELb0ELb1ELb0ELb0ELb0ELb1ELb0ELb0EEEvNS_16Flash_fwd_paramsE,@function
        .size           _ZN5flash16flash_fwd_kernelI23Flash_fwd_kernel_traitsILi128ELi64ELi64ELi4ELb0ELb0EN7cutlass10bfloat16_tE19Flash_kernel_traitsILi128ELi64ELi64ELi4ES3_EELb0ELb1ELb0ELb0ELb0ELb1ELb0ELb0EEEvNS_16Flash_fwd_paramsE,(.L_x_1664 - _ZN5flash16flash_fwd_kernelI23Flash_fwd_kernel_traitsILi128ELi64ELi64ELi4ELb0ELb0EN7cutlass10bfloat16_tE19Flash_kernel_traitsILi128ELi64ELi64ELi4ES3_EELb0ELb1ELb0ELb0ELb0ELb1ELb0ELb0EEEvNS_16Flash_fwd_paramsE)
        .other          _ZN5flash16flash_fwd_kernelI23Flash_fwd_kernel_traitsILi128ELi64ELi64ELi4ELb0ELb0EN7cutlass10bfloat16_tE19Flash_kernel_traitsILi128ELi64ELi64ELi4ES3_EELb0ELb1ELb0ELb0ELb0ELb1ELb0ELb0EEEvNS_16Flash_fwd_paramsE,@"STO_CUDA_ENTRY STV_DEFAULT"
_ZN5flash16flash_fwd_kernelI23Flash_fwd_kernel_traitsILi128ELi64ELi64ELi4ELb0ELb0EN7cutlass10bfloat16_tE19Flash_kernel_traitsILi128ELi64ELi64ELi4ES3_EELb0ELb1ELb0ELb0ELb0ELb1ELb0ELb0EEEvNS_16Flash_fwd_paramsE:
.text._ZN5flash16flash_fwd_kernelI23Flash_fwd_kernel_traitsILi128ELi64ELi64ELi4ELb0ELb0EN7cutlass10bfloat16_tE19Flash_kernel_traitsILi128ELi64ELi64ELi4ES3_EELb0ELb1ELb0ELb0ELb0ELb1ELb0ELb0EEEvNS_16Flash_fwd_paramsE:
[----:B------:R-:W-:Y:S08]  /*0000*/  LDC R1, c[0x0][0x37c] ;  /* 0x0000df00ff017b82 */ /* 0x000ff00000000800 */
[----:B------:R-:W1:Y:S01]  /*0010*/  LDC.64 R2, c[0x0][0x460] ;  /* 0x00011800ff027b82 */ /* 0x000e620000000a00 */
[----:B------:R-:W2:Y:S01]  /*0020*/  S2R R157, SR_CTAID.Y ;  /* 0x00000000009d7919 */ /* 0x000ea20000002600 */
[----:B------:R-:W3:Y:S01]  /*0030*/  LDCU.64 UR10, c[0x0][0x358] ;  /* 0x00006b00ff0a77ac */ /* 0x000ee20008000a00 */
[----:B------:R-:W-:Y:S01]  /*0040*/  IMAD.MOV.U32 R156, RZ, RZ, -0x1 ;  /* 0xffffffffff9c7424 */ /* 0x000fe200078e00ff */
[----:B------:R-:W4:Y:S04]  /*0050*/  LDCU.64 UR4, c[0x0][0x478] ;  /* 0x00008f00ff0477ac */ /* 0x000f280008000a00 */
[----:B------:R-:W2:Y:S01]  /*0060*/  LDC.64 R4, c[0x0][0x460] ;  /* 0x00011800ff047b82 */ /* 0x000ea20000000a00 */
[----:B------:R-:W3:Y:S01]  /*0070*/  LDCU.64 UR6, c[0x0][0x470] ;  /* 0x00008e00ff0677ac */ /* 0x000ee20008000a00 */
[----:B-1----:R-:W-:-:S02]  /*0080*/  ISETP.NE.U32.AND P0, PT, R2, RZ, PT ;  /* 0x000000ff0200720c */ /* 0x002fc40003f05070 */
[----:B------:R-:W-:Y:S02]  /*0090*/  ISETP.NE.U32.AND P4, PT, R2, RZ, PT ;  /* 0x000000ff0200720c */ /* 0x000fe40003f85070 */
[C---:B------:R-:W-:Y:S02]  /*00a0*/  ISETP.NE.AND.EX P0, PT, R3.reuse, RZ, PT, P0 ;  /* 0x000000ff0300720c */ /* 0x040fe40003f05300 */
[----:B------:R-:W-:Y:S02]  /*00b0*/  ISETP.NE.AND.EX P4, PT, R3, RZ, PT, P4 ;  /* 0x000000ff0300720c */ /* 0x000fe40003f85340 */
[----:B----4-:R-:W-:Y:S01]  /*00c0*/  ISETP.NE.U32.AND P2, PT, RZ, UR4, PT ;  /* 0x00000004ff007c0c */ /* 0x010fe2000bf45070 */
[C---:B--2---:R-:W-:Y:S01]  /*00d0*/  IMAD.WIDE.U32 R12, R157.reuse, 0x4, R4 ;  /* 0x000000049d0c7825 */ /* 0x044fe200078e0004 */
[----:B---3--:R-:W-:Y:S01]  /*00e0*/  ISETP.NE.U32.AND P3, PT, RZ, UR6, PT ;  /* 0x00000006ff007c0c */ /* 0x008fe2000bf65070 */
[----:B------:R-:W1:Y:S01]  /*00f0*/  LDC.64 R4, c[0x0][0x468] ;  /* 0x00011a00ff047b82 */ /* 0x000e620000000a00 */
[----:B------:R-:W-:Y:S01]  /*0100*/  ISETP.NE.AND.EX P2, PT, RZ, UR5, PT, P2 ;  /* 0x00000005ff007c0c */ /* 0x000fe2000bf45320 */
[----:B------:R-:W-:Y:S01]  /*0110*/  IMAD.SHL.U32 R9, R157, 0x4, RZ ;  /* 0x000000049d097824 */ /* 0x000fe200078e00ff */
[----:B------:R-:W-:-:S03]  /*0120*/  ISETP.NE.AND.EX P3, PT, RZ, UR7, PT, P3 ;  /* 0x00000007ff007c0c */ /* 0x000fc6000bf65330 */
[----:B------:R-:W2:Y:S04]  /*0130*/  @P0 LDG.E R156, desc[UR10][R12.64] ;  /* 0x0000000a0c9c0981 */ /* 0x000ea8000c1e1900 */
[----:B------:R3:W2:Y:S01]  /*0140*/  @P4 LDG.E R11, desc[UR10][R12.64+0x4] ;  /* 0x0000040a0c0b4981 */ /* 0x0006a2000c1e1900 */
[----:B------:R-:W-:Y:S01]  /*0150*/  SHF.R.U32.HI R2, RZ, 0x1e, R157 ;  /* 0x0000001eff027819 */ /* 0x000fe2000001169d */
[----:B------:R-:W-:Y:S02]  /*0160*/  IMAD.MOV.U32 R0, RZ, RZ, RZ ;  /* 0x000000ffff007224 */ /* 0x000fe400078e00ff */
[C---:B------:R-:W-:Y:S01]  /*0170*/  @P2 IADD3 R6, P0, PT, R9.reuse, UR4, RZ ;  /* 0x0000000409062c10 */ /* 0x040fe2000ff1e0ff */
[----:B------:R-:W4:Y:S01]  /*0180*/  LDCU.U8 UR4, c[0x0][0x532] ;  /* 0x0000a640ff0477ac */ /* 0x000f220008000000 */
[----:B------:R-:W-:-:S02]  /*0190*/  @P3 IADD3 R14, P1, PT, R9, UR6, RZ ;  /* 0x00000006090e3c10 */ /* 0x000fc4000ff3e0ff */
[C---:B------:R-:W-:Y:S01]  /*01a0*/  @P2 IADD3.X R7, PT, PT, R2.reuse, UR5, RZ, P0, !PT ;  /* 0x0000000502072c10 */ /* 0x040fe200087fe4ff */
[----:B------:R-:W4:Y:S01]  /*01b0*/  S2R R158, SR_CTAID.X ;  /* 0x00000000009e7919 */ /* 0x000f220000002500 */
[C---:B------:R-:W-:Y:S02]  /*01c0*/  @P3 IADD3.X R15, PT, PT, R2.reuse, UR7, RZ, P1, !PT ;  /* 0x00000007020f3c10 */ /* 0x040fe40008ffe4ff */
[----:B-1----:R-:W-:Y:S01]  /*01d0*/  IADD3 R8, P0, PT, R9, R4, RZ ;  /* 0x0000000409087210 */ /* 0x002fe20007f1e0ff */
[----:B------:R-:W1:Y:S02]  /*01e0*/  @!P4 LDC R33, c[0x0][0x434] ;  /* 0x00010d00ff21cb82 */ /* 0x000e640000000800 */
[----:B------:R1:W5:Y:S02]  /*01f0*/  @P3 LDG.E R0, desc[UR10][R14.64] ;  /* 0x0000000a0e003981 */ /* 0x000364000c1e1900 */
[----:B------:R-:W-:Y:S01]  /*0200*/  IMAD.X R9, R2, 0x1, R5, P0 ;  /* 0x0000000102097824 */ /* 0x000fe200000e0605 */
[C---:B------:R-:W-:Y:S01]  /*0210*/  ISETP.NE.U32.AND P0, PT, R4.reuse, RZ, PT ;  /* 0x000000ff0400720c */ /* 0x040fe20003f05070 */
[----:B------:R1:W5:Y:S01]  /*0220*/  @P2 LDG.E R7, desc[UR10][R6.64] ;  /* 0x0000000a06072981 */ /* 0x000362000c1e1900 */
[----:B------:R-:W-:Y:S01]  /*0230*/  ISETP.EQ.U32.AND P3, PT, R4, RZ, PT ;  /* 0x000000ff0400720c */ /* 0x000fe20003f62070 */
[----:B------:R-:W1:Y:S01]  /*0240*/  @!P2 LDC.64 R2, c[0x0][0x488] ;  /* 0x00012200ff02ab82 */ /* 0x000e620000000a00 */
[----:B------:R-:W-:Y:S01]  /*0250*/  ISETP.NE.AND.EX P0, PT, R5, RZ, PT, P0 ;  /* 0x000000ff0500720c */ /* 0x000fe20003f05300 */
[----:B---3--:R-:W-:Y:S01]  /*0260*/  IMAD.MOV.U32 R13, RZ, RZ, -0x1 ;  /* 0xffffffffff0d7424 */ /* 0x008fe200078e00ff */
[----:B----4-:R-:W-:-:S04]  /*0270*/  ISETP.NE.AND P1, PT, RZ, UR4, PT ;  /* 0x00000004ff007c0c */ /* 0x010fc8000bf25270 */
[----:B------:R-:W-:-:S07]  /*0280*/  ISETP.EQ.OR.EX P3, PT, R5, RZ, !P1, P3 ;  /* 0x000000ff0500720c */ /* 0x000fce0004f62730 */
[----:B------:R-:W3:Y:S01]  /*0290*/  @!P0 LDC R5, c[0x0][0x438] ;  /* 0x00010e00ff058b82 */ /* 0x000ee20000000800 */
[----:B------:R-:W-:-:S05]  /*02a0*/  IMAD.SHL.U32 R160, R158, 0x40, RZ ;  /* 0x000000409ea07824 */ /* 0x000fca00078e00ff */
[----:B------:R4:W5:Y:S02]  /*02b0*/  @!P3 LDG.E R13, desc[UR10][R8.64] ;  /* 0x0000000a080db981 */ /* 0x000964000c1e1900 */
[----:B------:R-:W1:Y:S01]  /*02c0*/  @!P2 LDC R6, c[0x0][0x43c] ;  /* 0x00010f00ff06ab82 */ /* 0x000e620000000800 */
[----:B--2---:R-:W-:-:S05]  /*02d0*/  @P4 IMAD.IADD R33, R11, 0x1, -R156 ;  /* 0x000000010b214824 */ /* 0x004fca00078e0a9c */
[----:B-1----:R-:W-:Y:S01]  /*02e0*/  ISETP.GT.AND P3, PT, R33, R160, PT ;  /* 0x000000a02100720c */ /* 0x002fe20003f64270 */
[----:B---34-:R-:W-:-:S12]  /*02f0*/  @!P0 BRA `(.L_x_598) ;  /* 0x00000000000c8947 */ /* 0x018fd80003800000 */
[----:B------:R-:W2:Y:S02]  /*0300*/  @P1 LDG.E R4, desc[UR10][R8.64+0x4] ;  /* 0x0000040a08041981 */ /* 0x000ea4000c1e1900 */
[----:B--2--5:R-:W-:-:S06]  /*0310*/  @P1 IADD3 R5, PT, PT, R4, -R13, RZ ;  /* 0x8000000d04051210 */ /* 0x024fcc0007ffe0ff */
[----:B------:R1:W5:Y:S02]  /*0320*/  @!P1 LDG.E R5, desc[UR10][R8.64] ;  /* 0x0000000a08059981 */ /* 0x000364000c1e1900 */
.L_x_598:
[----:B------:R-:W-:Y:S05]  /*0330*/  @!P3 EXIT ;  /* 0x000000000000b94d */ /* 0x000fea0003800000 */
[----:B------:R-:W2:Y:S01]  /*0340*/  LDC R92, c[0x0][0x508] ;  /* 0x00014200ff5c7b82 */ /* 0x000ea20000000800 */
[----:B------:R-:W-:Y:S01]  /*0350*/  @!P2 ISETP.NE.U32.AND P0, PT, R2, RZ, PT ;  /* 0x000000ff0200a20c */ /* 0x000fe20003f05070 */
[----:B-----5:R-:W-:Y:S01]  /*0360*/  @P2 IMAD.IADD R7, R7, 0x1, -R0 ;  /* 0x0000000107072824 */ /* 0x020fe200078e0a00 */
[----:B------:R-:W3:Y:S01]  /*0370*/  S2R R27, SR_CTAID.Z ;  /* 0x00000000001b7919 */ /* 0x000ee20000002700 */
[----:B------:R-:W-:Y:S01]  /*0380*/  VIADD R2, R158, 0x1 ;  /* 0x000000019e027836 */ /* 0x000fe20000000000 */
[----:B------:R-:W-:Y:S01]  /*0390*/  @!P2 ISETP.NE.AND.EX P0, PT, R3, RZ, PT, P0 ;  /* 0x000000ff0300a20c */ /* 0x000fe20003f05300 */
[----:B------:R-:W4:Y:S02]  /*03a0*/  S2R R93, SR_TID.X ;  /* 0x00000000005d7919 */ /* 0x000f240000002100 */
[----:B------:R-:W-:Y:S01]  /*03b0*/  IMAD R3, R2, 0x40, -R33 ;  /* 0x0000004002037824 */ /* 0x000fe200078e0a21 */
[----:B------:R-:W-:-:S04]  /*03c0*/  @!P2 SEL R6, R6, RZ, P0 ;  /* 0x000000ff0606a207 */ /* 0x000fc80000000000 */
[----:B------:R-:W-:-:S05]  /*03d0*/  @!P2 IADD3 R7, PT, PT, R6, R5, -R0 ;  /* 0x000000050607a210 */ /* 0x000fca0007ffe800 */
[----:B------:R-:W-:-:S05]  /*03e0*/  VIADD R5, R7, 0x3f ;  /* 0x0000003f07057836 */ /* 0x000fca0000000000 */
[----:B------:R-:W-:Y:S02]  /*03f0*/  SHF.R.S32.HI R4, RZ, 0x1f, R5 ;  /* 0x0000001fff047819 */ /* 0x000fe40000011405 */
[----:B--2---:R-:W-:Y:S02]  /*0400*/  IADD3 R3, PT, PT, R5, R92, R3 ;  /* 0x0000005c05037210 */ /* 0x004fe40007ffe003 */
[----:B------:R-:W-:Y:S02]  /*0410*/  LEA.HI R4, R4, R5, RZ, 0x6 ;  /* 0x0000000504047211 */ /* 0x000fe400078f30ff */
[----:B------:R-:W-:Y:S02]  /*0420*/  SHF.R.S32.HI R2, RZ, 0x1f, R3 ;  /* 0x0000001fff027819 */ /* 0x000fe40000011403 */
[----:B------:R-:W-:Y:S02]  /*0430*/  SHF.R.S32.HI R4, RZ, 0x6, R4 ;  /* 0x00000006ff047819 */ /* 0x000fe40000011404 */
[----:B------:R-:W-:-:S04]  /*0440*/  LEA.HI R2, R2, R3, RZ, 0x6 ;  /* 0x0000000302027211 */ /* 0x000fc800078f30ff */
[----:B------:R-:W-:-:S04]  /*0450*/  SHF.R.S32.HI R103, RZ, 0x6, R2 ;  /* 0x00000006ff677819 */ /* 0x000fc80000011402 */
[----:B------:R-:W-:-:S04]  /*0460*/  VIMNMX R103, PT, PT, R4, R103, PT ;  /* 0x0000006704677248 */ /* 0x000fc80003fe0100 */
[----:B------:R-:W-:-:S13]  /*0470*/  ISETP.GT.AND P0, PT, R103, RZ, PT ;  /* 0x000000ff6700720c */ /* 0x000fda0003f04270 */
[----:B---34-:R-:W-:Y:S05]  /*0480*/  @P0 BRA `(.L_x_599) ;  /* 0x0000000800b00947 */ /* 0x018fea0003800000 */
[----:B------:R-:W2:Y:S01]  /*0490*/  LDC.U8 R0, c[0x0][0x549] ;  /* 0x00015240ff007b82 */ /* 0x000ea20000000000 */
[----:B------:R-:W-:-:S07]  /*04a0*/  ISETP.NE.AND P1, PT, R156, -0x1, PT ;  /* 0xffffffff9c00780c */ /* 0x000fce0003f25270 */
[----:B-1----:R-:W1:Y:S08]  /*04b0*/  LDC.U8 R8, c[0x0][0x548] ;  /* 0x00015200ff087b82 */ /* 0x002e700000000000 */
[----:B------:R-:W3:Y:S01]  /*04c0*/  @!P1 LDC.64 R6, c[0x0][0x400] ;  /* 0x00010000ff069b82 */ /* 0x000ee20000000a00 */
[----:B--2---:R-:W-:-:S07]  /*04d0*/  ISETP.NE.AND P0, PT, R0, RZ, PT ;  /* 0x000000ff0000720c */ /* 0x004fce0003f05270 */
[----:B------:R-:W2:Y:S01]  /*04e0*/  @P1 LDC.64 R4, c[0x0][0x408] ;  /* 0x00010200ff041b82 */ /* 0x000ea20000000a00 */
[----:B-1----:R-:W-:-:S07]  /*04f0*/  ISETP.NE.AND P5, PT, R8, RZ, !P0 ;  /* 0x000000ff0800720c */ /* 0x002fce00047a5270 */
[----:B------:R-:W1:Y:S01]  /*0500*/  LDC R0, c[0x0][0x434] ;  /* 0x00010d00ff007b82 */ /* 0x000e620000000800 */
[----:B---3--:R-:W-:-:S07]  /*0510*/  @!P1 IMAD.WIDE.U32 R10, R157, R6, RZ ;  /* 0x000000069d0a9225 */ /* 0x008fce00078e00ff */
[----:B------:R-:W3:Y:S01]  /*0520*/  @P0 LDC.64 R2, c[0x0][0x430] ;  /* 0x00010c00ff020b82 */ /* 0x000ee20000000a00 */
[----:B------:R-:W-:Y:S01]  /*0530*/  @!P1 IMAD R7, R157, R7, R11 ;  /* 0x000000079d079224 */ /* 0x000fe200078e020b */
[----:B------:R-:W-:Y:S01]  /*0540*/  @!P1 MOV R6, R10 ;  /* 0x0000000a00069202 */ /* 0x000fe20000000f00 */
[----:B--2---:R-:W-:-:S04]  /*0550*/  @P1 IMAD.WIDE.U32 R10, R156, R4, RZ ;  /* 0x000000049c0a1225 */ /* 0x004fc800078e00ff */
[----:B------:R-:W-:Y:S01]  /*0560*/  @P1 IMAD R7, R156, R5, R11 ;  /* 0x000000059c071224 */ /* 0x000fe200078e020b */
[----:B------:R-:W-:Y:S01]  /*0570*/  @P1 MOV R6, R10 ;  /* 0x0000000a00061202 */ /* 0x000fe20000000f00 */
[----:B---3--:R-:W-:Y:S01]  /*0580*/  @P0 IMAD R4, R2, R3, RZ ;  /* 0x0000000302040224 */ /* 0x008fe200078e02ff */
[----:B------:R-:W-:Y:S01]  /*0590*/  @P0 MOV R2, 0x1 ;  /* 0x0000000100020802 */ /* 0x000fe20000000f00 */
[----:B------:R-:W2:Y:S01]  /*05a0*/  @P0 LDC R3, c[0x0][0x430] ;  /* 0x00010c00ff030b82 */ /* 0x000ea20000000800 */
[----:B-1----:R-:W-:Y:S05]  /*05b0*/  @P0 BRA `(.L_x_600) ;  /* 0x0000000000280947 */ /* 0x002fea0003800000 */
[----:B------:R-:W-:Y:S02]  /*05c0*/  ISETP.NE.AND P0, PT, R8, RZ, PT ;  /* 0x000000ff0800720c */ /* 0x000fe40003f05270 */
[----:B------:R-:W1:Y:S11]  /*05d0*/  LDC R8, c[0x0][0x3e0] ;  /* 0x0000f800ff087b82 */ /* 0x000e760000000800 */
[----:B------:R-:W3:Y:S01]  /*05e0*/  @P0 LDC R4, c[0x0][0x454] ;  /* 0x00011500ff040b82 */ /* 0x000ee20000000800 */
[----:B--2---:R-:W-:-:S02]  /*05f0*/  @P0 MOV R3, 0x1 ;  /* 0x0000000100030802 */ /* 0x004fc40000000f00 */
[----:B------:R-:W-:-:S05]  /*0600*/  @!P0 MOV R3, 0x1 ;  /* 0x0000000100038802 */ /* 0x000fca0000000f00 */
[----:B------:R-:W1:Y:S08]  /*0610*/  @P0 LDC R9, c[0x0][0x454] ;  /* 0x00011500ff090b82 */ /* 0x000e700000000800 */
[----:B------:R-:W2:Y:S08]  /*0620*/  @!P0 LDC R5, c[0x0][0x434] ;  /* 0x00010d00ff058b82 */ /* 0x000eb00000000800 */
[----:B------:R-:W4:Y:S01]  /*0630*/  @!P0 LDC R4, c[0x0][0x434] ;  /* 0x00010d00ff048b82 */ /* 0x000f220000000800 */
[----:B-1----:R-:W-:-:S02]  /*0640*/  @P0 IMAD R2, R9, R8, RZ ;  /* 0x0000000809020224 */ /* 0x002fc400078e02ff */
[----:B--23--:R-:W-:-:S07]  /*0650*/  @!P0 IMAD R2, R5, R8, RZ ;  /* 0x0000000805028224 */ /* 0x00cfce00078e02ff */
.L_x_600:
[----:B------:R-:W-:Y:S01]  /*0660*/  IMAD.SHL.U32 R5, R93, 0x8, RZ ;  /* 0x000000085d057824 */ /* 0x000fe200078e00ff */
[----:B------:R-:W1:Y:S01]  /*0670*/  LDCU.64 UR4, c[0x0][0x410] ;  /* 0x00008200ff0477ac */ /* 0x000e620008000a00 */
[----:B------:R-:W-:Y:S01]  /*0680*/  IMAD.IADD R33, R33, 0x1, -R160 ;  /* 0x0000000121217824 */ /* 0x000fe200078e0aa0 */
[----:B------:R-:W-:Y:S01]  /*0690*/  SHF.R.U32.HI R8, RZ, 0x3, R93 ;  /* 0x00000003ff087819 */ /* 0x000fe2000001165d */
[----:B------:R-:W-:Y:S01]  /*06a0*/  IMAD R9, R157, R0, RZ ;  /* 0x000000009d097224 */ /* 0x000fe200078e02ff */
[----:B------:R-:W-:Y:S01]  /*06b0*/  LOP3.LUT R5, R5, 0x38, RZ, 0xc0, !PT ;  /* 0x0000003805057812 */ /* 0x000fe200078ec0ff */
[----:B----4-:R-:W-:Y:S01]  /*06c0*/  IMAD R4, R27, R4, RZ ;  /* 0x000000041b047224 */ /* 0x010fe200078e02ff */
[CC--:B------:R-:W-:Y:S01]  /*06d0*/  ISETP.GE.AND P3, PT, R8.reuse, R33.reuse, PT ;  /* 0x000000210800720c */ /* 0x0c0fe20003f66270 */
[C---:B------:R-:W-:Y:S01]  /*06e0*/  VIADD R12, R8.reuse, 0x10 ;  /* 0x00000010080c7836 */ /* 0x040fe20000000000 */
[----:B------:R-:W-:Y:S01]  /*06f0*/  IADD3 R6, P4, PT, R5, R6, RZ ;  /* 0x0000000605067210 */ /* 0x000fe20007f9e0ff */
[----:B------:R-:W-:Y:S01]  /*0700*/  VIADD R10, R8, 0x20 ;  /* 0x00000020080a7836 */ /* 0x000fe20000000000 */
[----:B------:R-:W-:Y:S01]  /*0710*/  ISETP.NE.AND P0, PT, R156, -0x1, PT ;  /* 0xffffffff9c00780c */ /* 0x000fe20003f05270 */
[----:B------:R-:W-:Y:S01]  /*0720*/  VIADD R0, R8, 0x30 ;  /* 0x0000003008007836 */ /* 0x000fe20000000000 */
[----:B------:R-:W-:Y:S01]  /*0730*/  LOP3.LUT P6, R93, R93, 0x7, RZ, 0xc0, !PT ;  /* 0x000000075d5d7812 */ /* 0x000fe200078cc0ff */
[----:B------:R-:W-:Y:S01]  /*0740*/  IMAD.X R7, RZ, RZ, R7, P4 ;  /* 0x000000ffff077224 */ /* 0x000fe200020e0607 */
[----:B------:R-:W-:Y:S01]  /*0750*/  SEL R156, R9, R156, !P0 ;  /* 0x0000009c099c7207 */ /* 0x000fe20004000000 */
[----:B------:R-:W-:Y:S01]  /*0760*/  IMAD.MOV.U32 R9, RZ, RZ, RZ ;  /* 0x000000ffff097224 */ /* 0x000fe200078e00ff */
[----:B------:R-:W-:Y:S01]  /*0770*/  ISETP.GE.AND P1, PT, R12, R33, PT ;  /* 0x000000210c00720c */ /* 0x000fe20003f26270 */
[----:B------:R-:W-:Y:S01]  /*0780*/  BSSY.RECONVERGENT B0, `(.L_x_601) ;  /* 0x0000019000007945 */ /* 0x000fe20003800200 */
[----:B-1----:R-:W-:Y:S01]  /*0790*/  IMAD.WIDE.U32 R6, R27, UR4, R6 ;  /* 0x000000041b067c25 */ /* 0x002fe2000f8e0006 */
[----:B------:R-:W-:-:S02]  /*07a0*/  SHF.R.S32.HI R5, RZ, 0x1f, R156 ;  /* 0x0000001fff057819 */ /* 0x000fc4000001149c */
[-C--:B------:R-:W-:Y:S01]  /*07b0*/  ISETP.GE.AND P2, PT, R10, R33.reuse, PT ;  /* 0x000000210a00720c */ /* 0x080fe20003f46270 */
[----:B------:R-:W-:Y:S01]  /*07c0*/  IMAD R15, R27, UR5, R7 ;  /* 0x000000051b0f7c24 */ /* 0x000fe2000f8e0207 */
[----:B------:R-:W-:Y:S01]  /*07d0*/  SEL R11, R156, RZ, P5 ;  /* 0x000000ff9c0b7207 */ /* 0x000fe20002800000 */
[----:B------:R-:W-:Y:S01]  /*07e0*/  @!P5 IMAD R4, R157, R2, R4 ;  /* 0x000000029d04d224 */ /* 0x000fe200078e0204 */
[----:B------:R-:W-:Y:S01]  /*07f0*/  SEL R5, R5, RZ, P5 ;  /* 0x000000ff05057207 */ /* 0x000fe20002800000 */
[----:B------:R-:W-:Y:S01]  /*0800*/  IMAD.WIDE.U32 R158, R158, 0x40, R8 ;  /* 0x000000409e9e7825 */ /* 0x000fe200078e0008 */
[-C--:B------:R-:W-:Y:S02]  /*0810*/  ISETP.GE.OR P6, PT, R8, R33.reuse, P6 ;  /* 0x000000210800720c */ /* 0x080fe400037c6670 */
[----:B------:R-:W-:Y:S02]  /*0820*/  ISETP.GE.AND P0, PT, R0, R33, PT ;  /* 0x000000210000720c */ /* 0x000fe40003f06270 */
[----:B------:R-:W-:-:S02]  /*0830*/  ISETP.NE.OR P5, PT, R93, RZ, P1 ;  /* 0x000000ff5d00720c */ /* 0x000fc40000fa5670 */
[----:B------:R-:W-:Y:S01]  /*0840*/  ISETP.NE.OR P4, PT, R93, RZ, P2 ;  /* 0x000000ff5d00720c */ /* 0x000fe20001785670 */
[----:B------:R-:W-:-:S12]  /*0850*/  @P3 BRA `(.L_x_602) ;  /* 0x00000000002c3947 */ /* 0x000fd80003800000 */
[----:B------:R-:W1:Y:S01]  /*0860*/  LDCU.64 UR4, c[0x0][0x408] ;  /* 0x00008100ff0477ac */ /* 0x000e620008000a00 */
[----:B------:R-:W-:Y:S01]  /*0870*/  MOV R14, R6 ;  /* 0x00000006000e7202 */ /* 0x000fe20000000f00 */
[----:B------:R-:W3:Y:S01]  /*0880*/  LDCU.64 UR6, c[0x0][0x3f0] ;  /* 0x00007e00ff0677ac */ /* 0x000ee20008000a00 */
[----:B-1----:R-:W-:-:S03]  /*0890*/  IMAD R2, R159, UR4, RZ ;  /* 0x000000049f027c24 */ /* 0x002fc6000f8e02ff */
[----:B------:R-:W-:-:S04]  /*08a0*/  IMAD.WIDE.U32 R16, R158, UR4, R14 ;  /* 0x000000049e107c25 */ /* 0x000fc8000f8e000e */
[----:B------:R-:W-:Y:S01]  /*08b0*/  IMAD R2, R158, UR5, R2 ;  /* 0x000000059e027c24 */ /* 0x000fe2000f8e0202 */
[----:B---3--:R-:W-:-:S04]  /*08c0*/  LEA R18, P3, R16, UR6, 0x1 ;  /* 0x0000000610127c11 */ /* 0x008fc8000f8608ff */
[----:B------:R-:W-:-:S04]  /*08d0*/  IADD3 R2, PT, PT, R17, R2, RZ ;  /* 0x0000000211027210 */ /* 0x000fc80007ffe0ff */
[----:B------:R-:W-:-:S05]  /*08e0*/  LEA.HI.X R19, R16, UR7, R2, 0x1, P3 ;  /* 0x0000000710137c11 */ /* 0x000fca00098f0c02 */
[----:B------:R1:W-:Y:S04]  /*08f0*/  STG.E.128 desc[UR10][R18.64], RZ ;  /* 0x000000ff12007986 */ /* 0x0003e8000c101d0a */
[----:B------:R1:W-:Y:S02]  /*0900*/  STG.E.128 desc[UR10][R18.64+0x80], RZ ;  /* 0x000080ff12007986 */ /* 0x0003e4000c101d0a */
.L_x_602:
[----:B------:R-:W-:Y:S05]  /*0910*/  BSYNC.RECONVERGENT B0 ;  /* 0x0000000000007941 */ /* 0x000fea0003800200 */
.L_x_601:
[----:B------:R-:W-:Y:S01]  /*0920*/  BSSY.RECONVERGENT B0, `(.L_x_603) ;  /* 0x0000012000007945 */ /* 0x000fe20003800200 */
[----:B------:R-:W-:Y:S01]  /*0930*/  ISETP.NE.OR P3, PT, R93, RZ, P0 ;  /* 0x000000ff5d00720c */ /* 0x000fe20000765670 */
[----:B--2---:R-:W-:Y:S02]  /*0940*/  IMAD R160, R160, R3, RZ ;  /* 0x00000003a0a07224 */ /* 0x004fe400078e02ff */
[----:B------:R-:W-:Y:S10]  /*0950*/  @P1 BRA `(.L_x_604) ;  /* 0x0000000000381947 */ /* 0x000ff40003800000 */
[----:B------:R-:W2:Y:S01]  /*0960*/  LDCU.64 UR6, c[0x0][0x408] ;  /* 0x00008100ff0677ac */ /* 0x000ea20008000a00 */
[----:B------:R-:W-:Y:S01]  /*0970*/  IADD3 R13, P1, PT, R158, 0x10, RZ ;  /* 0x000000109e0d7810 */ /* 0x000fe20007f3e0ff */
[----:B------:R-:W-:Y:S01]  /*0980*/  IMAD.MOV.U32 R16, RZ, RZ, R6 ;  /* 0x000000ffff107224 */ /* 0x000fe200078e0006 */
[----:B------:R-:W-:Y:S01]  /*0990*/  MOV R17, R15 ;  /* 0x0000000f00117202 */ /* 0x000fe20000000f00 */
[----:B------:R-:W1:Y:S02]  /*09a0*/  LDCU.64 UR4, c[0x0][0x3f0] ;  /* 0x00007e00ff0477ac */ /* 0x000e640008000a00 */
[----:B------:R-:W-:-:S04]  /*09b0*/  IMAD.X R2, RZ, RZ, R159, P1 ;  /* 0x000000ffff027224 */ /* 0x000fc800008e069f */
        /* <DEDUP_REMOVED lines=8> */
.L_x_604:
[----:B------:R-:W-:Y:S05]  /*0a40*/  BSYNC.RECONVERGENT B0 ;  /* 0x0000000000007941 */ /* 0x000fea0003800200 */
.L_x_603:
[----:B------:R-:W-:Y:S04]  /*0a50*/  BSSY.RECONVERGENT B0, `(.L_x_605) ;  /* 0x0000010000007945 */ /* 0x000fe80003800200 */
[----:B------:R-:W-:Y:S05]  /*0a60*/  @P2 BRA `(.L_x_606) ;  /* 0x0000000000382947 */ /* 0x000fea0003800000 */
[----:B------:R-:W3:Y:S01]  /*0a70*/  LDCU.64 UR6, c[0x0][0x408] ;  /* 0x00008100ff0677ac */ /* 0x000ee20008000a00 */
[----:B------:R-:W-:Y:S01]  /*0a80*/  IADD3 R13, P1, PT, R158, 0x20, RZ ;  /* 0x000000209e0d7810 */ /* 0x000fe20007f3e0ff */
[----:B------:R-:W-:Y:S01]  /*0a90*/  IMAD.MOV.U32 R16, RZ, RZ, R6 ;  /* 0x000000ffff107224 */ /* 0x000fe200078e0006 */
[----:B------:R-:W-:Y:S01]  /*0aa0*/  MOV R17, R15 ;  /* 0x0000000f00117202 */ /* 0x000fe20000000f00 */
[----:B------:R-:W1:Y:S02]  /*0ab0*/  LDCU.64 UR4, c[0x0][0x3f0] ;  /* 0x00007e00ff0477ac */ /* 0x000e640008000a00 */
[----:B------:R-:W-:-:S04]  /*0ac0*/  IMAD.X R2, RZ, RZ, R159, P1 ;  /* 0x000000ffff027224 */ /* 0x000fc800008e069f */
        /* <DEDUP_REMOVED lines=8> */
.L_x_606:
[----:B------:R-:W-:Y:S05]  /*0b50*/  BSYNC.RECONVERGENT B0 ;  /* 0x0000000000007941 */ /* 0x000fea0003800200 */
.L_x_605:
[----:B------:R-:W-:Y:S01]  /*0b60*/  BSSY.RECONVERGENT B0, `(.L_x_607) ;  /* 0x0000012000007945 */ /* 0x000fe20003800200 */
[----:B------:R-:W-:Y:S02]  /*0b70*/  IADD3 R11, P2, P1, R160, R11, R4 ;  /* 0x0000000ba00b7210 */ /* 0x000fe4000795e004 */
[----:B------:R-:W-:Y:S02]  /*0b80*/  SHF.R.S32.HI R160, RZ, 0x1f, R160 ;  /* 0x0000001fffa07819 */ /* 0x000fe400000114a0 */
[----:B------:R-:W-:Y:S01]  /*0b90*/  SHF.R.S32.HI R4, RZ, 0x1f, R4 ;  /* 0x0000001fff047819 */ /* 0x000fe20000011404 */
[----:B------:R-:W-:Y:S05]  /*0ba0*/  @P0 BRA `(.L_x_608) ;  /* 0x0000000000340947 */ /* 0x000fea0003800000 */
[----:B------:R-:W4:Y:S01]  /*0bb0*/  LDCU.64 UR6, c[0x0][0x408] ;  /* 0x00008100ff0677ac */ /* 0x000f220008000a00 */
[----:B------:R-:W-:Y:S02]  /*0bc0*/  IADD3 R2, P0, PT, R158, 0x30, RZ ;  /* 0x000000309e027810 */ /* 0x000fe40007f1e0ff */
[----:B------:R-:W-:Y:S01]  /*0bd0*/  MOV R14, R6 ;  /* 0x00000006000e7202 */ /* 0x000fe20000000f00 */
[----:B------:R-:W5:Y:S01]  /*0be0*/  LDCU.64 UR4, c[0x0][0x3f0] ;  /* 0x00007e00ff0477ac */ /* 0x000f620008000a00 */
[----:B------:R-:W-:-:S05]  /*0bf0*/  IADD3.X R7, PT, PT, RZ, R159, RZ, P0, !PT ;  /* 0x0000009fff077210 */ /* 0x000fca00007fe4ff */
[----:B----4-:R-:W-:Y:S02]  /*0c00*/  IMAD R7, R7, UR6, RZ ;  /* 0x0000000607077c24 */ /* 0x010fe4000f8e02ff */
[----:B------:R-:W-:-:S04]  /*0c10*/  IMAD.WIDE.U32 R14, R2, UR6, R14 ;  /* 0x00000006020e7c25 */ /* 0x000fc8000f8e000e */
[----:B------:R-:W-:Y:S01]  /*0c20*/  IMAD R7, R2, UR7, R7 ;  /* 0x0000000702077c24 */ /* 0x000fe2000f8e0207 */
[----:B-----5:R-:W-:-:S04]  /*0c30*/  LEA R6, P0, R14, UR4, 0x1 ;  /* 0x000000040e067c11 */ /* 0x020fc8000f8008ff */
[----:B------:R-:W-:-:S04]  /*0c40*/  IADD3 R7, PT, PT, R15, R7, RZ ;  /* 0x000000070f077210 */ /* 0x000fc80007ffe0ff */
[----:B------:R-:W-:-:S05]  /*0c50*/  LEA.HI.X R7, R14, UR5, R7, 0x1, P0 ;  /* 0x000000050e077c11 */ /* 0x000fca00080f0c07 */
[----:B------:R4:W-:Y:S04]  /*0c60*/  STG.E.128 desc[UR10][R6.64], RZ ;  /* 0x000000ff06007986 */ /* 0x0009e8000c101d0a */
[----:B------:R4:W-:Y:S02]  /*0c70*/  STG.E.128 desc[UR10][R6.64+0x80], RZ ;  /* 0x000080ff06007986 */ /* 0x0009e4000c101d0a */
.L_x_608:
[----:B------:R-:W-:Y:S05]  /*0c80*/  BSYNC.RECONVERGENT B0 ;  /* 0x0000000000007941 */ /* 0x000fea0003800200 */
.L_x_607:
[----:B------:R-:W-:Y:S01]  /*0c90*/  BSSY.RECONVERGENT B0, `(.L_x_609) ;  /* 0x000000b000007945 */ /* 0x000fe20003800200 */
[----:B------:R-:W-:-:S03]  /*0ca0*/  IADD3.X R4, PT, PT, R160, R5, R4, P2, P1 ;  /* 0x00000005a0047210 */ /* 0x000fc600017e2404 */
[----:B------:R-:W-:Y:S05]  /*0cb0*/  @P6 BRA `(.L_x_610) ;  /* 0x0000000000206947 */ /* 0x000fea0003800000 */
[----:B------:R-:W4:Y:S01]  /*0cc0*/  LDCU.64 UR4, c[0x0][0x420] ;  /* 0x00008400ff0477ac */ /* 0x000f220008000a00 */
[----:B------:R-:W-:-:S05]  /*0cd0*/  IMAD R2, R8, R3, RZ ;  /* 0x0000000308027224 */ /* 0x000fca00078e02ff */
[----:B------:R-:W-:-:S04]  /*0ce0*/  IADD3 R5, P0, PT, R2, R11, RZ ;  /* 0x0000000b02057210 */ /* 0x000fc80007f1e0ff */
[----:B------:R-:W-:Y:S02]  /*0cf0*/  LEA.HI.X.SX32 R2, R2, R4, 0x1, P0 ;  /* 0x0000000402027211 */ /* 0x000fe400000f0eff */
[----:B----4-:R-:W-:-:S04]  /*0d00*/  LEA R6, P0, R5, UR4, 0x2 ;  /* 0x0000000405067c11 */ /* 0x010fc8000f8010ff */
[----:B------:R-:W-:Y:S01]  /*0d10*/  LEA.HI.X R7, R5, UR5, R2, 0x2, P0 ;  /* 0x0000000505077c11 */ /* 0x000fe200080f1402 */
[----:B------:R-:W-:-:S05]  /*0d20*/  IMAD.MOV.U32 R5, RZ, RZ, 0x7f800000 ;  /* 0x7f800000ff057424 */ /* 0x000fca00078e00ff */
[----:B------:R4:W-:Y:S03]  /*0d30*/  STG.E desc[UR10][R6.64], R5 ;  /* 0x0000000506007986 */ /* 0x0009e6000c10190a */
.L_x_610:
[----:B------:R-:W-:Y:S05]  /*0d40*/  BSYNC.RECONVERGENT B0 ;  /* 0x0000000000007941 */ /* 0x000fea0003800200 */
.L_x_609:
[----:B------:R-:W-:Y:S04]  /*0d50*/  BSSY.RECONVERGENT B0, `(.L_x_611) ;  /* 0x000000a000007945 */ /* 0x000fe80003800200 */
[----:B------:R-:W-:Y:S05]  /*0d60*/  @P5 BRA `(.L_x_612) ;  /* 0x0000000000205947 */ /* 0x000fea0003800000 */
[----:B------:R-:W5:Y:S01]  /*0d70*/  LDCU.64 UR4, c[0x0][0x420] ;  /* 0x00008400ff0477ac */ /* 0x000f620008000a00 */
[----:B------:R-:W-:-:S05]  /*0d80*/  IMAD R2, R12, R3, RZ ;  /* 0x000000030c027224 */ /* 0x000fca00078e02ff */
[----:B----4-:R-:W-:-:S04]  /*0d90*/  IADD3 R5, P0, PT, R2, R11, RZ ;  /* 0x0000000b02057210 */ /* 0x010fc80007f1e0ff */
[----:B------:R-:W-:Y:S02]  /*0da0*/  LEA.HI.X.SX32 R2, R2, R4, 0x1, P0 ;  /* 0x0000000402027211 */ /* 0x000fe400000f0eff */
[----:B-----5:R-:W-:-:S04]  /*0db0*/  LEA R6, P0, R5, UR4, 0x2 ;  /* 0x0000000405067c11 */ /* 0x020fc8000f8010ff */
[----:B------:R-:W-:Y:S01]  /*0dc0*/  LEA.HI.X R7, R5, UR5, R2, 0x2, P0 ;  /* 0x0000000505077c11 */ /* 0x000fe200080f1402 */
[----:B------:R-:W-:-:S05]  /*0dd0*/  IMAD.MOV.U32 R5, RZ, RZ, 0x7f800000 ;  /* 0x7f800000ff057424 */ /* 0x000fca00078e00ff */
[----:B------:R4:W-:Y:S03]  /*0de0*/  STG.E desc[UR10][R6.64], R5 ;  /* 0x0000000506007986 */ /* 0x0009e6000c10190a */
.L_x_612:
[----:B------:R-:W-:Y:S05]  /*0df0*/  BSYNC.RECONVERGENT B0 ;  /* 0x0000000000007941 */ /* 0x000fea0003800200 */
.L_x_611:
        /* <DEDUP_REMOVED lines=10> */
.L_x_614:
[----:B------:R-:W-:Y:S05]  /*0ea0*/  BSYNC.RECONVERGENT B0 ;  /* 0x0000000000007941 */ /* 0x000fea0003800200 */
.L_x_613:
[----:B------:R-:W-:Y:S05]  /*0eb0*/  @P3 EXIT ;  /* 0x000000000000394d */ /* 0x000fea0003800000 */
[----:B------:R-:W5:Y:S01]  /*0ec0*/  LDCU.64 UR4, c[0x0][0x420] ;  /* 0x00008400ff0477ac */ /* 0x000f620008000a00 */
[----:B------:R-:W-:Y:S02]  /*0ed0*/  IMAD R0, R0, R3, RZ ;  /* 0x0000000300007224 */ /* 0x000fe400078e02ff */
[----:B----4-:R-:W-:-:S03]  /*0ee0*/  IMAD.MOV.U32 R5, RZ, RZ, 0x7f800000 ;  /* 0x7f800000ff057424 */ /* 0x010fc600078e00ff */
[----:B------:R-:W-:-:S04]  /*0ef0*/  IADD3 R11, P0, PT, R0, R11, RZ ;  /* 0x0000000b000b7210 */ /* 0x000fc80007f1e0ff */
[----:B------:R-:W-:Y:S02]  /*0f00*/  LEA.HI.X.SX32 R0, R0, R4, 0x1, P0 ;  /* 0x0000000400007211 */ /* 0x000fe400000f0eff */
[----:B-----5:R-:W-:-:S04]  /*0f10*/  LEA R2, P0, R11, UR4, 0x2 ;  /* 0x000000040b027c11 */ /* 0x020fc8000f8010ff */
[----:B------:R-:W-:-:S05]  /*0f20*/  LEA.HI.X R3, R11, UR5, R0, 0x2, P0 ;  /* 0x000000050b037c11 */ /* 0x000fca00080f1400 */
[----:B------:R-:W-:Y:S01]  /*0f30*/  STG.E desc[UR10][R2.64], R5 ;  /* 0x0000000502007986 */ /* 0x000fe2000c10190a */
[----:B------:R-:W-:Y:S05]  /*0f40*/  EXIT ;  /* 0x000000000000794d */ /* 0x000fea0003800000 */
.L_x_599:
[----:B------:R-:W-:Y:S02]  /*0f50*/  ISETP.NE.AND P0, PT, R156, -0x1, PT ;  /* 0xffffffff9c00780c */ /* 0x000fe40003f05270 */
[----:B------:R-:W-:-:S11]  /*0f60*/  ISETP.NE.AND P2, PT, R13, -0x1, PT ;  /* 0xffffffff0d00780c */ /* 0x000fd60003f45270 */
[----:B------:R-:W2:Y:S08]  /*0f70*/  @!P0 LDC.64 R4, c[0x0][0x398] ;  /* 0x0000e600ff048b82 */ /* 0x000eb00000000a00 */
[----:B------:R-:W1:Y:S01]  /*0f80*/  @P0 LDC.64 R2, c[0x0][0x3b0] ;  /* 0x0000ec00ff020b82 */ /* 0x000e620000000a00 */
[----:B--2---:R-:W-:-:S04]  /*0f90*/  @!P0 IMAD.WIDE.U32 R22, R157, R4, RZ ;  /* 0x000000049d168225 */ /* 0x004fc800078e00ff */
[----:B-1----:R-:W-:-:S04]  /*0fa0*/  @P0 IMAD.WIDE.U32 R8, R156, R2, RZ ;  /* 0x000000029c080225 */ /* 0x002fc800078e00ff */
[----:B------:R-:W-:Y:S01]  /*0fb0*/  @!P0 IMAD R2, R157, R5, R23 ;  /* 0x000000059d028224 */ /* 0x000fe200078e0217 */
[----:B------:R-:W-:Y:S01]  /*0fc0*/  @P0 MOV R22, R8 ;  /* 0x0000000800160202 */ /* 0x000fe20000000f00 */
[----:B------:R-:W-:Y:S01]  /*0fd0*/  @P0 IMAD R2, R156, R3, R9 ;  /* 0x000000039c020224 */ /* 0x000fe200078e0209 */
[----:B------:R-:W-:Y:S06]  /*0fe0*/  @P2 BRA `(.L_x_615) ;  /* 0x0000000000302947 */ /* 0x000fec0003800000 */
[----:B------:R-:W1:Y:S01]  /*0ff0*/  LDCU.64 UR4, c[0x0][0x3b8] ;  /* 0x00007700ff0477ac */ /* 0x000e620008000a00 */
[----:B------:R-:W-:Y:S01]  /*1000*/  SHF.R.S32.HI R3, RZ, 0x1f, R0 ;  /* 0x0000001fff037819 */ /* 0x000fe20000011400 */
[----:B------:R-:W2:Y:S01]  /*1010*/  LDCU.64 UR6, c[0x0][0x3a0] ;  /* 0x00007400ff0677ac */ /* 0x000ea20008000a00 */
[----:B-1----:R-:W-:Y:S02]  /*1020*/  MOV R10, UR4 ;  /* 0x00000004000a7c02 */ /* 0x002fe40008000f00 */
[----:B------:R-:W-:-:S03]  /*1030*/  MOV R11, UR5 ;  /* 0x00000005000b7c02 */ /* 0x000fc60008000f00 */
[-C--:B------:R-:W-:Y:S02]  /*1040*/  IMAD R3, R3, R10.reuse, RZ ;  /* 0x0000000a03037224 */ /* 0x080fe400078e02ff */
[----:B------:R-:W-:-:S04]  /*1050*/  IMAD.WIDE.U32 R4, R0, R10, RZ ;  /* 0x0000000a00047225 */ /* 0x000fc800078e00ff */
[----:B------:R-:W-:-:S05]  /*1060*/  IMAD R3, R0, R11, R3 ;  /* 0x0000000b00037224 */ /* 0x000fca00078e0203 */
[----:B------:R-:W-:-:S03]  /*1070*/  IADD3 R5, PT, PT, R5, R3, RZ ;  /* 0x0000000305057210 */ /* 0x000fc60007ffe0ff */
[----:B--2---:R-:W-:-:S04]  /*1080*/  IMAD.WIDE.U32 R30, R157, UR6, R4 ;  /* 0x000000069d1e7c25 */ /* 0x004fc8000f8e0004 */
[----:B------:R-:W-:Y:S01]  /*1090*/  IMAD R3, R157, UR7, R31 ;  /* 0x000000079d037c24 */ /* 0x000fe2000f8e021f */
[----:B------:R-:W-:Y:S06]  /*10a0*/  BRA `(.L_x_616) ;  /* 0x0000000000147947 */ /* 0x000fec0003800000 */
.L_x_615:
[----:B------:R-:W1:Y:S01]  /*10b0*/  LDC.64 R10, c[0x0][0x3b8] ;  /* 0x0000ee00ff0a7b82 */ /* 0x000e620000000a00 */
[----:B------:R-:W-:-:S05]  /*10c0*/  IADD3 R30, PT, PT, R0, R13, RZ ;  /* 0x0000000d001e7210 */ /* 0x000fca0007ffe0ff */
[C---:B-1----:R-:W-:Y:S02]  /*10d0*/  IMAD R3, R30.reuse, R11, RZ ;  /* 0x0000000b1e037224 */ /* 0x042fe400078e02ff */
[----:B------:R-:W-:-:S05]  /*10e0*/  IMAD.WIDE.U32 R30, R30, R10, RZ ;  /* 0x0000000a1e1e7225 */ /* 0x000fca00078e00ff */
[----:B------:R-:W-:Y:S02]  /*10f0*/  IADD3 R3, PT, PT, R31, R3, RZ ;  /* 0x000000031f037210 */ /* 0x000fe40007ffe0ff */
.L_x_616:
[----:B------:R-:W1:Y:S02]  /*1100*/  LDC R4, c[0x0][0x3e8] ;  /* 0x0000fa00ff047b82 */ /* 0x000e640000000800 */
[----:B-1----:R-:W-:-:S04]  /*1110*/  IABS R8, R4 ;  /* 0x0000000400087213 */ /* 0x002fc80000000000 */
[----:B------:R-:W1:Y:S08]  /*1120*/  I2F.RP R9, R8 ;  /* 0x0000000800097306 */ /* 0x000e700000209400 */
[----:B-1----:R-:W1:Y:S02]  /*1130*/  MUFU.RCP R14, R9 ;  /* 0x00000009000e7308 */ /* 0x002e640000001000 */
[----:B-1----:R-:W-:-:S06]  /*1140*/  VIADD R14, R14, 0xffffffe ;  /* 0x0ffffffe0e0e7836 */ /* 0x002fcc0000000000 */
[----:B------:R-:W1:Y:S02]  /*1150*/  F2I.FTZ.U32.TRUNC.NTZ R15, R14 ;  /* 0x0000000e000f7305 */ /* 0x000e64000021f000 */
[----:B-1----:R-:W-:Y:S01]  /*1160*/  IMAD.MOV R5, RZ, RZ, -R15 ;  /* 0x000000ffff057224 */ /* 0x002fe200078e0a0f */
[----:B------:R-:W-:-:S03]  /*1170*/  MOV R14, RZ ;  /* 0x000000ff000e7202 */ /* 0x000fc60000000f00 */
[----:B------:R-:W-:Y:S01]  /*1180*/  IMAD R6, R5, R8, RZ ;  /* 0x0000000805067224 */ /* 0x000fe200078e02ff */
[----:B------:R-:W-:-:S03]  /*1190*/  IABS R5, R27 ;  /* 0x0000001b00057213 */ /* 0x000fc60000000000 */
        /* <DEDUP_REMOVED lines=8> */
[----:B------:R-:W-:Y:S02]  /*1220*/  ISETP.NE.AND P1, PT, R4, RZ, PT ;  /* 0x000000ff0400720c */ /* 0x000fe40003f25270 */
[----:B------:R-:W-:Y:S02]  /*1230*/  ISETP.GE.U32.AND P3, PT, R5, R8, PT ;  /* 0x000000080500720c */ /* 0x000fe40003f66070 */
[----:B------:R-:W-:-:S04]  /*1240*/  LOP3.LUT R5, R27, R4, RZ, 0x3c, !PT ;  /* 0x000000041b057212 */ /* 0x000fc800078e3cff */
[----:B------:R-:W-:-:S07]  /*1250*/  ISETP.GE.AND P0, PT, R5, RZ, PT ;  /* 0x000000ff0500720c */ /* 0x000fce0003f06270 */
[----:B------:R-:W-:-:S06]  /*1260*/  @P3 VIADD R101, R101, 0x1 ;  /* 0x0000000165653836 */ /* 0x000fcc0000000000 */
[----:B------:R-:W-:Y:S02]  /*1270*/  @!P0 IADD3 R101, PT, PT, -R101, RZ, RZ ;  /* 0x000000ff65658210 */ /* 0x000fe40007ffe1ff */
[----:B------:R-:W-:Y:S01]  /*1280*/  @!P1 LOP3.LUT R101, RZ, R4, RZ, 0x33, !PT ;  /* 0x00000004ff659212 */ /* 0x000fe200078e33ff */
        /* <DEDUP_REMOVED lines=13> */
.L_x_617:
[----:B------:R-:W1:Y:S01]  /*1360*/  LDC.64 R8, c[0x0][0x3c0] ;  /* 0x0000f000ff087b82 */ /* 0x000e620000000a00 */
[----:B------:R-:W-:-:S05]  /*1370*/  IADD3 R0, PT, PT, R0, R13, RZ ;  /* 0x0000000d00007210 */ /* 0x000fca0007ffe0ff */
[C---:B-1----:R-:W-:Y:S02]  /*1380*/  IMAD R129, R0.reuse, R9, RZ ;  /* 0x0000000900817224 */ /* 0x042fe400078e02ff */
[----:B------:R-:W-:-:S05]  /*1390*/  IMAD.WIDE.U32 R130, R0, R8, RZ ;  /* 0x0000000800827225 */ /* 0x000fca00078e00ff */
[----:B------:R-:W-:-:S07]  /*13a0*/  IADD3 R129, PT, PT, R131, R129, RZ ;  /* 0x0000008183817210 */ /* 0x000fce0007ffe0ff */
.L_x_618:
[----:B------:R-:W-:Y:S01]  /*13b0*/  IMAD.IADD R152, R33, 0x1, -R160 ;  /* 0x0000000121987824 */ /* 0x000fe200078e0aa0 */
[----:B------:R-:W-:Y:S01]  /*13c0*/  SHF.R.U32.HI R162, RZ, 0x3, R93 ;  /* 0x00000003ffa27819 */ /* 0x000fe2000001165d */
[----:B------:R-:W-:Y:S01]  /*13d0*/  IMAD.SHL.U32 R0, R93, 0x8, RZ ;  /* 0x000000085d007824 */ /* 0x000fe200078e00ff */
[----:B------:R-:W1:Y:S01]  /*13e0*/  LDCU.64 UR4, c[0x0][0x3c8] ;  /* 0x00007900ff0477ac */ /* 0x000e620008000a00 */
[----:B------:R-:W-:Y:S01]  /*13f0*/  IMAD.MOV.U32 R163, RZ, RZ, RZ ;  /* 0x000000ffffa37224 */ /* 0x000fe200078e00ff */
[CC--:B------:R-:W-:Y:S01]  /*1400*/  ISETP.GE.AND P6, PT, R162.reuse, R152.reuse, PT ;  /* 0x00000098a200720c */ /* 0x0c0fe20003fc6270 */
[----:B------:R-:W-:Y:S01]  /*1410*/  VIADD R21, R162, 0x10 ;  /* 0x00000010a2157836 */ /* 0x000fe20000000000 */
[----:B------:R-:W-:Y:S01]  /*1420*/  LOP3.LUT R153, R0, 0x38, RZ, 0xc0, !PT ;  /* 0x0000003800997812 */ /* 0x000fe200078ec0ff */
[C---:B------:R-:W-:Y:S01]  /*1430*/  VIADD R19, R162.reuse, 0x20 ;  /* 0x00000020a2137836 */ /* 0x040fe20000000000 */
[----:B------:R-:W2:Y:S01]  /*1440*/  LDCU.64 UR8, c[0x0][0x3d0] ;  /* 0x00007a00ff0877ac */ /* 0x000ea20008000a00 */
[----:B------:R-:W-:Y:S01]  /*1450*/  VIADD R17, R162, 0x30 ;  /* 0x00000030a2117836 */ /* 0x000fe20000000000 */
[-C--:B------:R-:W-:Y:S01]  /*1460*/  ISETP.GE.AND P5, PT, R21, R152.reuse, PT ;  /* 0x000000981500720c */ /* 0x080fe20003fa6270 */
[----:B------:R-:W-:Y:S01]  /*1470*/  IMAD.WIDE.U32 R36, R158, 0x40, R162 ;  /* 0x000000409e247825 */ /* 0x000fe200078e00a2 */
[----:B------:R-:W-:Y:S01]  /*1480*/  ISETP.GE.AND P4, PT, R19, R152, PT ;  /* 0x000000981300720c */ /* 0x000fe20003f86270 */
[----:B------:R-:W3:Y:S01]  /*1490*/  LDCU.64 UR6, c[0x0][0x388] ;  /* 0x00007100ff0677ac */ /* 0x000ee20008000a00 */
[----:B------:R-:W-:Y:S01]  /*14a0*/  IADD3 R30, P0, PT, R153, R30, RZ ;  /* 0x0000001e991e7210 */ /* 0x000fe20007f1e0ff */
[----:B------:R-:W-:Y:S01]  /*14b0*/  IMAD.SHL.U32 R134, R10, 0x10, RZ ;  /* 0x000000100a867824 */ /* 0x000fe200078e00ff */
[----:B------:R-:W-:Y:S01]  /*14c0*/  ISETP.GE.AND P3, PT, R17, R152, PT ;  /* 0x000000981100720c */ /* 0x000fe20003f66270 */
[----:B------:R-:W4:Y:S01]  /*14d0*/  @!P6 LDC.64 R14, c[0x0][0x3b0] ;  /* 0x0000ec00ff0eeb82 */ /* 0x000f220000000a00 */
[----:B------:R-:W-:Y:S01]  /*14e0*/  SHF.R.S32.HI R16, RZ, 0x1f, R101 ;  /* 0x0000001fff107819 */ /* 0x000fe20000011465 */
[----:B------:R-:W-:Y:S01]  /*14f0*/  IMAD.X R31, RZ, RZ, R3, P0 ;  /* 0x000000ffff1f7224 */ /* 0x000fe200000e0603 */
[----:B------:R-:W-:Y:S01]  /*1500*/  IADD3 R22, P0, PT, R153, R22, RZ ;  /* 0x0000001699167210 */ /* 0x000fe20007f1e0ff */
[----:B------:R-:W-:Y:S01]  /*1510*/  IMAD R128, R162, R9, RZ ;  /* 0x00000009a2807224 */ /* 0x000fe200078e02ff */
[----:B------:R-:W-:Y:S01]  /*1520*/  SHF.L.U64.HI R131, R10, 0x4, R11 ;  /* 0x000000040a837819 */ /* 0x000fe2000001020b */
[----:B------:R-:W-:Y:S01]  /*1530*/  IMAD.WIDE.U32 R30, R162, R10, R30 ;  /* 0x0000000aa21e7225 */ /* 0x000fe200078e001e */
[C---:B------:R-:W-:Y:S01]  /*1540*/  @!P5 IADD3 R38, P2, PT, R36.reuse, 0x10, RZ ;  /* 0x000000102426d810 */ /* 0x040fe20007f5e0ff */
[----:B------:R-:W5:Y:S01]  /*1550*/  @!P6 LDC.64 R12, c[0x0][0x380] ;  /* 0x0000e000ff0ceb82 */ /* 0x000f620000000a00 */
[----:B------:R-:W-:Y:S01]  /*1560*/  @!P4 IADD3 R40, P1, PT, R36, 0x20, RZ ;  /* 0x000000202428c810 */ /* 0x000fe20007f3e0ff */
[----:B------:R-:W-:Y:S01]  /*1570*/  IMAD.X R23, RZ, RZ, R2, P0 ;  /* 0x000000ffff177224 */ /* 0x000fe200000e0602 */
[----:B------:R-:W-:Y:S01]  /*1580*/  SHF.R.U32.HI R94, RZ, 0x1, R93 ;  /* 0x00000001ff5e7819 */ /* 0x000fe2000001165d */
[----:B--2---:R-:W-:-:S02]  /*1590*/  IMAD R18, R16, UR8, RZ ;  /* 0x0000000810127c24 */ /* 0x004fc4000f8e02ff */
[C---:B-1----:R-:W-:Y:S01]  /*15a0*/  IMAD.WIDE.U32 R22, R27.reuse, UR4, R22 ;  /* 0x000000041b167c25 */ /* 0x042fe2000f8e0016 */
[----:B------:R-:W-:Y:S01]  /*15b0*/  UMOV UR4, 0x400 ;  /* 0x0000040000047882 */ /* 0x000fe20000000000 */
[----:B------:R-:W1:Y:S02]  /*15c0*/  @!P5 LDC.64 R4, c[0x0][0x3b0] ;  /* 0x0000ec00ff04db82 */ /* 0x000e640000000a00 */
[----:B------:R-:W-:Y:S02]  /*15d0*/  IMAD R27, R27, UR5, R23 ;  /* 0x000000051b1b7c24 */ /* 0x000fe4000f8e0217 */
[----:B------:R-:W-:Y:S02]  /*15e0*/  @!P6 IMAD.MOV.U32 R26, RZ, RZ, R22 ;  /* 0x000000ffff1ae224 */ /* 0x000fe400078e0016 */
[----:B------:R-:W-:Y:S01]  /*15f0*/  IMAD R35, R101, UR9, R18 ;  /* 0x0000000965237c24 */ /* 0x000fe2000f8e0212 */
[----:B------:R-:W-:Y:S01]  /*1600*/  @!P3 IADD3 R18, P0, PT, R36, 0x30, RZ ;  /* 0x000000302412b810 */ /* 0x000fe20007f1e0ff */
[----:B------:R-:W2:Y:S01]  /*1610*/  @!P4 LDC.64 R2, c[0x0][0x3b0] ;  /* 0x0000ec00ff02cb82 */ /* 0x000ea20000000a00 */
[----:B----4-:R-:W-:-:S02]  /*1620*/  @!P6 IMAD R6, R37, R14, RZ ;  /* 0x0000000e2506e224 */ /* 0x010fc400078e02ff */
[----:B------:R-:W-:-:S04]  /*1630*/  @!P6 IMAD.WIDE.U32 R24, R36, R14, R26 ;  /* 0x0000000e2418e225 */ /* 0x000fc800078e001a */
[----:B------:R-:W-:Y:S01]  /*1640*/  @!P6 IMAD R6, R36, R15, R6 ;  /* 0x0000000f2406e224 */ /* 0x000fe200078e0206 */
[----:B------:R-:W4:Y:S01]  /*1650*/  S2UR UR5, SR_CgaCtaId ;  /* 0x00000000000579c3 */ /* 0x000f220000008800 */
[--C-:B------:R-:W-:Y:S02]  /*1660*/  @!P5 IMAD.X R29, RZ, RZ, R37.reuse, P2 ;  /* 0x000000ffff1dd224 */ /* 0x100fe400010e0625 */
[--C-:B------:R-:W-:Y:S01]  /*1670*/  @!P3 IMAD.X R23, RZ, RZ, R37.reuse, P0 ;  /* 0x000000ffff17b224 */ /* 0x100fe200000e0625 */
[C---:B-----5:R-:W-:Y:S01]  /*1680*/  @!P6 LEA R28, P0, R24.reuse, R12, 0x1 ;  /* 0x0000000c181ce211 */ /* 0x060fe200078008ff */
[----:B------:R-:W-:Y:S02]  /*1690*/  @!P6 IMAD.IADD R6, R25, 0x1, R6 ;  /* 0x000000011906e824 */ /* 0x000fe400078e0206 */
[----:B------:R-:W-:Y:S02]  /*16a0*/  @!P4 IMAD.X R15, RZ, RZ, R37, P1 ;  /* 0x000000ffff0fc224 */ /* 0x000fe400008e0625 */
[----:B-1----:R-:W-:Y:S01]  /*16b0*/  @!P5 IMAD R12, R29, R4, RZ ;  /* 0x000000041d0cd224 */ /* 0x002fe200078e02ff */
[----:B------:R-:W-:Y:S01]  /*16c0*/  @!P6 LEA.HI.X R29, R24, R13, R6, 0x1, P0 ;  /* 0x0000000d181de211 */ /* 0x000fe200000f0c06 */
[----:B------:R-:W-:-:S02]  /*16d0*/  VIADD R25, R103, 0xffffffff ;  /* 0xffffffff67197836 */ /* 0x000fc40000000000 */
[----:B------:R-:W-:Y:S02]  /*16e0*/  @!P5 IMAD R5, R38, R5, R12 ;  /* 0x000000052605d224 */ /* 0x000fe400078e020c */
[----:B------:R-:W-:Y:S02]  /*16f0*/  @!P5 IMAD.MOV.U32 R12, RZ, RZ, R22 ;  /* 0x000000ffff0cd224 */ /* 0x000fe400078e0016 */
[----:B--2---:R-:W-:Y:S02]  /*1700*/  @!P4 IMAD R24, R15, R2, RZ ;  /* 0x000000020f18c224 */ /* 0x004fe400078e02ff */
[----:B------:R-:W-:Y:S01]  /*1710*/  @!P5 IMAD.MOV.U32 R13, RZ, RZ, R27 ;  /* 0x000000ffff0dd224 */ /* 0x000fe200078e001b */
[----:B------:R-:W1:Y:S01]  /*1720*/  @!P5 LDC.64 R14, c[0x0][0x380] ;  /* 0x0000e000ff0edb82 */ /* 0x000e620000000a00 */
[----:B------:R-:W-:Y:S02]  /*1730*/  IMAD R20, R25, -0x40, R7 ;  /* 0xffffffc019147824 */ /* 0x000fe400078e0207 */
[----:B------:R-:W-:Y:S01]  /*1740*/  IMAD R31, R162, R11, R31 ;  /* 0x0000000ba21f7224 */ /* 0x000fe200078e021f */
[----:B----4-:R-:W-:Y:S01]  /*1750*/  ULEA UR5, UR5, UR4, 0x18 ;  /* 0x0000000405057291 */ /* 0x010fe2000f8ec0ff */
[----:B------:R-:W-:Y:S01]  /*1760*/  @!P5 IMAD.WIDE.U32 R38, R38, R4, R12 ;  /* 0x000000042626d225 */ /* 0x000fe200078e000c */
[----:B------:R-:W-:-:S02]  /*1770*/  ISETP.GE.AND P0, PT, R21, R20, PT ;  /* 0x000000141500720c */ /* 0x000fc40003f06270 */
[----:B------:R-:W2:Y:S01]  /*1780*/  @!P4 LDC.64 R12, c[0x0][0x380] ;  /* 0x0000e000ff0ccb82 */ /* 0x000ea20000000a00 */
[----:B------:R-:W-:Y:S01]  /*1790*/  IMAD.WIDE.U32 R30, R101, UR8, R30 ;  /* 0x00000008651e7c25 */ /* 0x000fe2000f8e001e */
[C---:B------:R-:W-:Y:S01]  /*17a0*/  SHF.L.U64.HI R4, R10.reuse, 0x6, R11 ;  /* 0x000000060a047819 */ /* 0x040fe2000001020b */
[----:B------:R-:W4:Y:S02]  /*17b0*/  LDCU.64 UR8, c[0x0][0x3d8] ;  /* 0x00007b00ff0877ac */ /* 0x000f240008000a00 */
[----:B------:R-:W-:Y:S01]  /*17c0*/  IMAD.SHL.U32 R6, R10, 0x40, RZ ;  /* 0x000000400a067824 */ /* 0x000fe200078e00ff */
[----:B---3--:R-:W-:Y:S01]  /*17d0*/  LEA R155, P1, R30, UR6, 0x1 ;  /* 0x000000061e9b7c11 */ /* 0x008fe2000f8208ff */
[----:B------:R-:W-:Y:S02]  /*17e0*/  IMAD.IADD R154, R31, 0x1, R35 ;  /* 0x000000011f9a7824 */ /* 0x000fe400078e0223 */
[----:B------:R-:W-:-:S03]  /*17f0*/  IMAD.WIDE.U32 R34, R6, R25, RZ ;  /* 0x0000001906227225 */ /* 0x000fc600078e00ff */
[----:B------:R-:W-:Y:S01]  /*1800*/  LEA.HI.X R154, R30, UR7, R154, 0x1, P1 ;  /* 0x000000071e9a7c11 */ /* 0x000fe200088f0c9a */
[----:B------:R-:W-:Y:S01]  /*1810*/  @!P4 IMAD R24, R40, R3, R24 ;  /* 0x000000032818c224 */ /* 0x000fe200078e0218 */
[----:B------:R-:W-:Y:S01]  /*1820*/  @!P0 IADD3 R30, P1, PT, R134, R34, RZ ;  /* 0x00000022861e8210 */ /* 0x000fe20007f3e0ff */
[----:B------:R-:W-:Y:S01]  /*1830*/  @!P4 IMAD.MOV.U32 R26, RZ, RZ, R22 ;  /* 0x000000ffff1ac224 */ /* 0x000fe200078e0016 */
[----:B-1----:R-:W-:Y:S01]  /*1840*/  @!P5 LEA R14, P2, R38, R14, 0x1 ;  /* 0x0000000e260ed211 */ /* 0x002fe200078408ff */
[----:B------:R-:W-:Y:S01]  /*1850*/  IMAD R3, R4, R25, RZ ;  /* 0x0000001904037224 */ /* 0x000fe200078e02ff */
[----:B------:R-:W1:Y:S01]  /*1860*/  LDCU.64 UR6, c[0x0][0x390] ;  /* 0x00007200ff0677ac */ /* 0x000e620008000a00 */
[----:B------:R-:W-:Y:S01]  /*1870*/  @!P4 IMAD.WIDE.U32 R40, R40, R2, R26 ;  /* 0x000000022828c225 */ /* 0x000fe200078e001a */
[----:B------:R-:W-:-:S03]  /*1880*/  LOP3.LUT R2, R0, 0x1f8, RZ, 0xc0, !PT ;  /* 0x000001f800027812 */ /* 0x000fc600078ec0ff */
[----:B------:R-:W-:Y:S01]  /*1890*/  IMAD.IADD R35, R35, 0x1, R3 ;  /* 0x0000000123237824 */ /* 0x000fe200078e0203 */
[----:B------:R-:W-:Y:S01]  /*18a0*/  LOP3.LUT R159, R2, 0x38, R93, 0x78, !PT ;  /* 0x00000038029f7812 */ /* 0x000fe200078e785d */
[----:B------:R-:W-:Y:S01]  /*18b0*/  @!P5 IMAD.IADD R26, R39, 0x1, R5 ;  /* 0x00000001271ad824 */ /* 0x000fe200078e0205 */
[----:B------:R-:W3:Y:S01]  /*18c0*/  @!P3 LDC.64 R2, c[0x0][0x3b0] ;  /* 0x0000ec00ff02bb82 */ /* 0x000ee20000000a00 */
[----:B------:R-:W-:Y:S01]  /*18d0*/  @!P0 IMAD.X R31, R131, 0x1, R35, P1 ;  /* 0x00000001831f8824 */ /* 0x000fe200008e0623 */
[----:B------:R-:W-:Y:S01]  /*18e0*/  @!P0 LEA R36, P1, R30, R155, 0x1 ;  /* 0x0000009b1e248211 */ /* 0x000fe200078208ff */
[----:B------:R-:W-:Y:S01]  /*18f0*/  @!P4 IMAD.IADD R24, R41, 0x1, R24 ;  /* 0x000000012918c824 */ /* 0x000fe200078e0218 */
[----:B------:R-:W-:Y:S01]  /*1900*/  @!P5 LEA.HI.X R15, R38, R15, R26, 0x1, P2 ;  /* 0x0000000f260fd211 */ /* 0x000fe200010f0c1a */
[----:B------:R-:W-:Y:S01]  /*1910*/  @!P3 IMAD.MOV.U32 R43, RZ, RZ, R27 ;  /* 0x000000ffff2bb224 */ /* 0x000fe200078e001b */
[----:B------:R-:W-:Y:S01]  /*1920*/  @!P0 LEA.HI.X R37, R30, R154, R31, 0x1, P1 ;  /* 0x0000009a1e258211 */ /* 0x000fe200008f0c1f */
[----:B------:R-:W-:Y:S01]  /*1930*/  @!P3 IMAD.MOV.U32 R42, RZ, RZ, R22 ;  /* 0x000000ffff2ab224 */ /* 0x000fe200078e0016 */
[----:B--2---:R-:W-:Y:S01]  /*1940*/  @!P4 LEA R26, P1, R40, R12, 0x1 ;  /* 0x0000000c281ac211 */ /* 0x004fe200078208ff */
[----:B------:R-:W-:Y:S01]  /*1950*/  IMAD.SHL.U32 R5, R11, 0x20, RZ ;  /* 0x000000200b057824 */ /* 0x000fe200078e00ff */
[----:B------:R-:W-:Y:S01]  /*1960*/  LOP3.LUT R159, R159, 0x1e00, R0, 0xf8, !PT ;  /* 0x00001e009f9f7812 */ /* 0x000fe200078ef800 */
[----:B----4-:R-:W-:Y:S01]  /*1970*/  IMAD R16, R16, UR8, RZ ;  /* 0x0000000810107c24 */ /* 0x010fe2000f8e02ff */
[----:B------:R-:W-:Y:S01]  /*1980*/  @!P4 LEA.HI.X R27, R40, R13, R24, 0x1, P1 ;  /* 0x0000000d281bc211 */ /* 0x000fe200008f0c18 */
[----:B------:R-:W-:Y:S01]  /*1990*/  IMAD.SHL.U32 R150, R93, 0x40, RZ ;  /* 0x000000405d967824 */ /* 0x000fe200078e00ff */
[----:B------:R-:W2:Y:S01]  /*19a0*/  @!P3 LDC.64 R12, c[0x0][0x380] ;  /* 0x0000e000ff0cbb82 */ /* 0x000ea20000000a00 */
[----:B------:R-:W-:Y:S01]  /*19b0*/  LEA R159, R159, UR5, 0x1 ;  /* 0x000000059f9f7c11 */ /* 0x000fe2000f8e08ff */
[----:B------:R-:W-:Y:S01]  /*19c0*/  IMAD.WIDE.U32 R132, R8, 0x20, RZ ;  /* 0x0000002008847825 */ /* 0x000fe200078e00ff */
[----:B------:R-:W-:-:S02]  /*19d0*/  ISETP.GE.AND P1, PT, R162, R20, PT ;  /* 0x00000014a200720c */ /* 0x000fc40003f26270 */
[----:B------:R-:W-:Y:S01]  /*19e0*/  ISETP.GE.AND P2, PT, R17, R20, PT ;  /* 0x000000141100720c */ /* 0x000fe20003f46270 */
[----:B------:R-:W-:Y:S01]  /*19f0*/  @!PT LDS RZ, [RZ] ;  /* 0x00000000fffff984 */ /* 0x000fe20000000800 */
[----:B------:R-:W-:Y:S01]  /*1a00*/  @!PT LDS RZ, [RZ] ;  /* 0x00000000fffff984 */ /* 0x000fe20000000800 */
[----:B------:R-:W-:Y:S01]  /*1a10*/  @!PT LDS RZ, [RZ] ;  /* 0x00000000fffff984 */ /* 0x000fe20000000800 */
[----:B------:R-:W-:Y:S01]  /*1a20*/  @!P6 LDGSTS.E.BYPASS.LTC128B.128 [R159], desc[UR10][R28.64] ;  /* 0x000000001c9fefae */ /* 0x000fe2000b981a0a */
[----:B------:R-:W-:-:S03]  /*1a30*/  IMAD.SHL.U32 R136, R93, 0x2, RZ ;  /* 0x000000025d887824 */ /* 0x000fc600078e00ff */
[----:B------:R4:W-:Y:S01]  /*1a40*/  @!P6 LDGSTS.E.BYPASS.LTC128B.128 [R159+0x2000], desc[UR10][R28.64+0x80] ;  /* 0x020000801c9fefae */ /* 0x0009e2000b981a0a */
[-C--:B---3--:R-:W-:Y:S01]  /*1a50*/  @!P3 IMAD R23, R23, R2.reuse, RZ ;  /* 0x000000021717b224 */ /* 0x088fe200078e02ff */
[----:B------:R-:W-:Y:S01]  /*1a60*/  LOP3.LUT R136, R136, 0x6, RZ, 0xc0, !PT ;  /* 0x0000000688887812 */ /* 0x000fe200078ec0ff */
[C---:B------:R-:W-:Y:S01]  /*1a70*/  @!P3 IMAD.WIDE.U32 R42, R18.reuse, R2, R42 ;  /* 0x00000002122ab225 */ /* 0x040fe200078e002a */
[----:B------:R-:W-:Y:S03]  /*1a80*/  @!P5 LDGSTS.E.BYPASS.LTC128B.128 [R159+0x800], desc[UR10][R14.64] ;  /* 0x008000000e9fdfae */ /* 0x000fe6000b981a0a */
[----:B------:R-:W-:Y:S01]  /*1a90*/  @!P3 IMAD R3, R18, R3, R23 ;  /* 0x000000031203b224 */ /* 0x000fe200078e0217 */
[----:B------:R3:W-:Y:S01]  /*1aa0*/  @!P5 LDGSTS.E.BYPASS.LTC128B.128 [R159+0x2800], desc[UR10][R14.64+0x80] ;  /* 0x028000800e9fdfae */ /* 0x0007e2000b981a0a */
[----:B------:R-:W-:Y:S01]  /*1ab0*/  ISETP.GE.AND P5, PT, R19, R20, PT ;  /* 0x000000141300720c */ /* 0x000fe20003fa6270 */
[----:B------:R-:W-:-:S02]  /*1ac0*/  IMAD.WIDE.U32 R22, R10, 0x20, RZ ;  /* 0x000000200a167825 */ /* 0x000fc400078e00ff */
[----:B------:R-:W-:Y:S02]  /*1ad0*/  @!P4 LDGSTS.E.BYPASS.LTC128B.128 [R159+0x1000], desc[UR10][R26.64] ;  /* 0x010000001a9fcfae */ /* 0x000fe4000b981a0a */
[----:B------:R-:W-:Y:S02]  /*1ae0*/  @!P3 IMAD.IADD R18, R43, 0x1, R3 ;  /* 0x000000012b12b824 */ /* 0x000fe400078e0203 */
[----:B------:R5:W-:Y:S01]  /*1af0*/  @!P4 LDGSTS.E.BYPASS.LTC128B.128 [R159+0x3000], desc[UR10][R26.64+0x80] ;  /* 0x030000801a9fcfae */ /* 0x000be2000b981a0a */
[----:B------:R-:W-:Y:S01]  /*1b00*/  IADD3 R30, P4, PT, R153, R130, RZ ;  /* 0x00000082991e7210 */ /* 0x000fe20007f9e0ff */
[----:B------:R-:W-:-:S04]  /*1b10*/  IMAD R136, R103, 0x40, R136 ;  /* 0x0000004067887824 */ /* 0x000fc800078e0288 */
[----:B------:R-:W-:Y:S01]  /*1b20*/  IMAD.X R31, RZ, RZ, R129, P4 ;  /* 0x000000ffff1f7224 */ /* 0x000fe200020e0681 */
[C---:B------:R-:W-:Y:S02]  /*1b30*/  @!P5 IADD3 R2, P4, PT, R34.reuse, R22, RZ ;  /* 0x000000162202d210 */ /* 0x040fe40007f9e0ff */
[C---:B----4-:R-:W-:Y:S02]  /*1b40*/  @!P1 LEA R28, P6, R34.reuse, R155, 0x1 ;  /* 0x0000009b221c9211 */ /* 0x050fe400078c08ff */
[----:B------:R-:W-:Y:S02]  /*1b50*/  @!P5 IADD3.X R5, PT, PT, R35, R23, R5, P4, !PT ;  /* 0x000000172305d210 */ /* 0x000fe400027fe405 */
[----:B------:R-:W-:Y:S02]  /*1b60*/  @!P1 LEA.HI.X R29, R34, R154, R35, 0x1, P6 ;  /* 0x0000009a221d9211 */ /* 0x000fe400030f0c23 */
[----:B--2---:R-:W-:Y:S01]  /*1b70*/  @!P3 LEA R12, P6, R42, R12, 0x1 ;  /* 0x0000000c2a0cb211 */ /* 0x004fe200078c08ff */
[----:B---3--:R-:W-:Y:S01]  /*1b80*/  @!P2 IMAD R14, R11, 0x30, RZ ;  /* 0x000000300b0ea824 */ /* 0x008fe200078e02ff */
[----:B------:R-:W-:-:S02]  /*1b90*/  @!P5 LEA R22, P4, R2, R155, 0x1 ;  /* 0x0000009b0216d211 */ /* 0x000fc400078808ff */
[----:B------:R-:W-:Y:S02]  /*1ba0*/  @!P3 LEA.HI.X R13, R42, R13, R18, 0x1, P6 ;  /* 0x0000000d2a0db211 */ /* 0x000fe400030f0c12 */
[----:B------:R-:W-:Y:S01]  /*1bb0*/  @!P5 LEA.HI.X R23, R2, R154, R5, 0x1, P4 ;  /* 0x0000009a0217d211 */ /* 0x000fe200020f0c05 */
[----:B------:R-:W-:Y:S01]  /*1bc0*/  IMAD R5, R101, UR9, R16 ;  /* 0x0000000965057c24 */ /* 0x000fe2000f8e0210 */
[----:B------:R-:W-:Y:S01]  /*1bd0*/  ISETP.GE.AND P4, PT, R21, R20, PT ;  /* 0x000000141500720c */ /* 0x000fe20003f86270 */
[----:B-----5:R-:W-:Y:S01]  /*1be0*/  IMAD.WIDE.U32 R26, R162, R8, R30 ;  /* 0x00000008a21a7225 */ /* 0x020fe200078e001e */
[----:B------:R-:W-:Y:S01]  /*1bf0*/  @!P3 LDGSTS.E.BYPASS.LTC128B.128 [R159+0x1800], desc[UR10][R12.64] ;  /* 0x018000000c9fbfae */ /* 0x000fe2000b981a0a */
[----:B------:R-:W-:Y:S02]  /*1c00*/  SHF.L.U64.HI R2, R8, 0x6, R9 ;  /* 0x0000000608027819 */ /* 0x000fe40000010209 */
[----:B------:R-:W-:Y:S01]  /*1c10*/  @!P2 IMAD.WIDE.U32 R30, R10, 0x30, R34 ;  /* 0x000000300a1ea825 */ /* 0x000fe200078e0022 */
[----:B------:R2:W-:Y:S03]  /*1c20*/  @!P3 LDGSTS.E.BYPASS.LTC128B.128 [R159+0x3800], desc[UR10][R12.64+0x80] ;  /* 0x038000800c9fbfae */ /* 0x0005e6000b981a0a */
[----:B------:R-:W-:Y:S01]  /*1c30*/  @!P2 IMAD.IADD R3, R31, 0x1, R14 ;  /* 0x000000011f03a824 */ /* 0x000fe200078e020e */
[----:B------:R-:W-:Y:S01]  /*1c40*/  @!P2 LEA R38, P6, R30, R155, 0x1 ;  /* 0x0000009b1e26a211 */ /* 0x000fe200078c08ff */
[----:B------:R-:W-:Y:S01]  /*1c50*/  @!P1 LDGSTS.E.BYPASS.LTC128B.128 [R159+0x4000], desc[UR10][R28.64] ;  /* 0x040000001c9f9fae */ /* 0x000fe2000b981a0a */
[----:B------:R-:W-:-:S02]  /*1c60*/  IMAD.IADD R27, R27, 0x1, R128 ;  /* 0x000000011b1b7824 */ /* 0x000fc400078e0280 */
[----:B------:R-:W-:Y:S01]  /*1c70*/  @!P2 LEA.HI.X R39, R30, R154, R3, 0x1, P6 ;  /* 0x0000009a1e27a211 */ /* 0x000fe200030f0c03 */
[----:B------:R-:W-:Y:S01]  /*1c80*/  @!P1 LDGSTS.E.BYPASS.LTC128B.128 [R159+0x6000], desc[UR10][R28.64+0x80] ;  /* 0x060000801c9f9fae */ /* 0x000fe2000b981a0a */
[----:B------:R-:W-:Y:S02]  /*1c90*/  IMAD.SHL.U32 R14, R8, 0x40, RZ ;  /* 0x00000040080e7824 */ /* 0x000fe400078e00ff */
[-C--:B------:R-:W-:Y:S01]  /*1ca0*/  IMAD R3, R2, R25.reuse, RZ ;  /* 0x0000001902037224 */ /* 0x080fe200078e02ff */
[----:B------:R-:W-:Y:S01]  /*1cb0*/  @!P0 LDGSTS.E.BYPASS.LTC128B.128 [R159+0x4800], desc[UR10][R36.64] ;  /* 0x04800000249f8fae */ /* 0x000fe2000b981a0a */
[----:B------:R-:W-:-:S03]  /*1cc0*/  IMAD.WIDE.U32 R14, R14, R25, RZ ;  /* 0x000000190e0e7225 */ /* 0x000fc600078e00ff */
[----:B------:R-:W-:Y:S01]  /*1cd0*/  @!P0 LDGSTS.E.BYPASS.LTC128B.128 [R159+0x6800], desc[UR10][R36.64+0x80] ;  /* 0x06800080249f8fae */ /* 0x000fe2000b981a0a */
[----:B------:R-:W-:-:S03]  /*1ce0*/  IMAD.WIDE.U32 R34, R101, UR8, R26 ;  /* 0x0000000865227c25 */ /* 0x000fc6000f8e001a */
[----:B------:R-:W-:Y:S01]  /*1cf0*/  @!P5 LDGSTS.E.BYPASS.LTC128B.128 [R159+0x5000], desc[UR10][R22.64] ;  /* 0x05000000169fdfae */ /* 0x000fe2000b981a0a */
[----:B------:R-:W-:Y:S01]  /*1d00*/  IMAD.IADD R15, R15, 0x1, R3 ;  /* 0x000000010f0f7824 */ /* 0x000fe200078e0203 */
[----:B------:R-:W-:Y:S01]  /*1d10*/  @!P4 LEA R3, P3, R8, R14, 0x4 ;  /* 0x0000000e0803c211 */ /* 0x000fe200078620ff */
[----:B------:R-:W-:Y:S01]  /*1d20*/  IMAD.IADD R21, R35, 0x1, R5 ;  /* 0x0000000123157824 */ /* 0x000fe200078e0205 */
[----:B------:R3:W-:Y:S01]  /*1d30*/  @!P5 LDGSTS.E.BYPASS.LTC128B.128 [R159+0x7000], desc[UR10][R22.64+0x80] ;  /* 0x07000080169fdfae */ /* 0x0007e2000b981a0a */
[----:B-1----:R-:W-:Y:S02]  /*1d40*/  LEA R32, P0, R34, UR6, 0x1 ;  /* 0x0000000622207c11 */ /* 0x002fe4000f8008ff */
[----:B------:R-:W-:Y:S01]  /*1d50*/  ISETP.GE.AND P5, PT, R19, R20, PT ;  /* 0x000000141300720c */ /* 0x000fe20003fa6270 */
[----:B------:R-:W-:Y:S01]  /*1d60*/  @!P2 LDGSTS.E.BYPASS.LTC128B.128 [R159+0x5800], desc[UR10][R38.64] ;  /* 0x05800000269fafae */ /* 0x000fe2000b981a0a */
[----:B--2---:R-:W-:Y:S02]  /*1d70*/  @!P4 LEA.HI.X R13, R8, R15, R9, 0x4, P3 ;  /* 0x0000000f080dc211 */ /* 0x004fe400018f2409 */
[----:B------:R-:W-:Y:S01]  /*1d80*/  LEA.HI.X R2, R34, UR7, R21, 0x1, P0 ;  /* 0x0000000722027c11 */ /* 0x000fe200080f0c15 */
[----:B------:R-:W-:Y:S01]  /*1d90*/  @!P2 LDGSTS.E.BYPASS.LTC128B.128 [R159+0x7800], desc[UR10][R38.64+0x80] ;  /* 0x07800080269fafae */ /* 0x000fe2000b981a0a */
[----:B------:R-:W-:-:S02]  /*1da0*/  @!P4 LEA R12, P6, R3, R32, 0x1 ;  /* 0x00000020030cc211 */ /* 0x000fc400078c08ff */
[C---:B------:R-:W-:Y:S01]  /*1db0*/  LOP3.LUT R5, R150.reuse, 0x1c0, RZ, 0xc0, !PT ;  /* 0x000001c096057812 */ /* 0x040fe200078ec0ff */
[----:B------:R-:W0:Y:S01]  /*1dc0*/  LDGDEPBAR ;  /* 0x00000000000079af */ /* 0x000e220000000000 */
[----:B------:R-:W-:Y:S02]  /*1dd0*/  ISETP.GE.AND P3, PT, R17, R20, PT ;  /* 0x000000141100720c */ /* 0x000fe40003f66270 */
[----:B------:R-:W-:Y:S01]  /*1de0*/  @!P4 LEA.HI.X R13, R3, R2, R13, 0x1, P6 ;  /* 0x00000002030dc211 */ /* 0x000fe200030f0c0d */
[----:B------:R-:W-:Y:S01]  /*1df0*/  IMAD.SHL.U32 R3, R9, 0x20, RZ ;  /* 0x0000002009037824 */ /* 0x000fe200078e00ff */
[----:B------:R-:W-:Y:S01]  /*1e00*/  LOP3.LUT R5, R5, 0x38, R0, 0xf8, !PT ;  /* 0x0000003805057812 */ /* 0x000fe200078ef800 */
[----:B------:R-:W-:Y:S01]  /*1e10*/  IMAD.SHL.U32 R0, R93, 0x20, RZ ;  /* 0x000000205d007824 */ /* 0x000fe200078e00ff */
[C---:B------:R-:W-:Y:S01]  /*1e20*/  LOP3.LUT R21, R150.reuse, 0x200, RZ, 0xc0, !PT ;  /* 0x0000020096157812 */ /* 0x040fe200078ec0ff */
[----:B------:R-:W-:Y:S01]  /*1e30*/  IMAD.IADD R102, R133, 0x1, R3 ;  /* 0x0000000185667824 */ /* 0x000fe200078e0203 */
[----:B------:R-:W-:-:S02]  /*1e40*/  LOP3.LUT R150, R150, 0x400, RZ, 0xc0, !PT ;  /* 0x0000040096967812 */ /* 0x000fc400078ec0ff */
[----:B------:R-:W-:Y:S02]  /*1e50*/  LOP3.LUT R3, R5, 0x8, R93, 0x78, !PT ;  /* 0x0000000805037812 */ /* 0x000fe400078e785d */
[----:B------:R-:W-:Y:S01]  /*1e60*/  LOP3.LUT R0, R21, 0x7c00, R0, 0xf8, !PT ;  /* 0x00007c0015007812 */ /* 0x000fe200078ef800 */
[----:B------:R-:W-:Y:S01]  /*1e70*/  @!P3 IMAD R19, R9, 0x30, RZ ;  /* 0x000000300913b824 */ /* 0x000fe200078e02ff */
[----:B---3--:R-:W-:Y:S01]  /*1e80*/  @!P1 LEA R22, P2, R14, R32, 0x1 ;  /* 0x000000200e169211 */ /* 0x008fe200078408ff */
[----:B------:R-:W-:-:S03]  /*1e90*/  @!P3 IMAD.WIDE.U32 R26, R8, 0x30, R14 ;  /* 0x00000030081ab825 */ /* 0x000fc600078e000e */
[C---:B------:R-:W-:Y:S01]  /*1ea0*/  @!P1 LEA.HI.X R23, R14.reuse, R2, R15, 0x1, P2 ;  /* 0x000000020e179211 */ /* 0x040fe200010f0c0f */
[----:B------:R-:W-:Y:S01]  /*1eb0*/  IMAD R150, R3, 0x2, R150 ;  /* 0x0000000203967824 */ /* 0x000fe200078e0296 */
[----:B------:R-:W-:Y:S01]  /*1ec0*/  @!P5 IADD3 R17, P2, PT, R14, R132, RZ ;  /* 0x000000840e11d210 */ /* 0x000fe20007f5e0ff */
[----:B------:R-:W-:Y:S01]  /*1ed0*/  @!P3 IMAD.IADD R19, R27, 0x1, R19 ;  /* 0x000000011b13b824 */ /* 0x000fe200078e0213 */
[----:B------:R-:W-:Y:S01]  /*1ee0*/  LOP3.LUT R3, R5, 0x8, R94, 0x78, !PT ;  /* 0x0000000805037812 */ /* 0x000fe200078e785e */
[----:B------:R-:W-:-:S04]  /*1ef0*/  DEPBAR.LE SB0, 0x0 ;  /* 0x000080000000791a */ /* 0x000fc80000000000 */
[----:B------:R-:W-:Y:S01]  /*1f00*/  BAR.SYNC.DEFER_BLOCKING 0x0 ;  /* 0x0000000000007b1d */ /* 0x000fe20000010000 */
[----:B------:R-:W-:Y:S01]  /*1f10*/  @!P5 IMAD.X R15, R102, 0x1, R15, P2 ;  /* 0x00000001660fd824 */ /* 0x000fe200010e060f */
[-C--:B------:R-:W-:Y:S01]  /*1f20*/  @!P5 LEA R14, P6, R17, R32.reuse, 0x1 ;  /* 0x00000020110ed211 */ /* 0x080fe200078c08ff */
[----:B------:R-:W-:Y:S01]  /*1f30*/  IMAD.IADD R151, R3, 0x1, R0 ;  /* 0x0000000103977824 */ /* 0x000fe200078e0200 */
[C---:B------:R-:W-:Y:S01]  /*1f40*/  @!P3 LEA R24, P2, R26.reuse, R32, 0x1 ;  /* 0x000000201a18b211 */ /* 0x040fe200078408ff */
[----:B------:R-:W-:Y:S01]  /*1f50*/  IMAD.MOV.U32 R5, RZ, RZ, 0x20 ;  /* 0x00000020ff057424 */ /* 0x000fe200078e00ff */
[-C--:B------:R-:W-:Y:S01]  /*1f60*/  @!P5 LEA.HI.X R15, R17, R2.reuse, R15, 0x1, P6 ;  /* 0x00000002110fd211 */ /* 0x080fe200030f0c0f */
[----:B------:R-:W-:Y:S01]  /*1f70*/  IMAD.MOV.U32 R0, RZ, RZ, 0x40 ;  /* 0x00000040ff007424 */ /* 0x000fe200078e00ff */
[----:B------:R-:W-:Y:S01]  /*1f80*/  @!P3 LEA.HI.X R25, R26, R2, R19, 0x1, P2 ;  /* 0x000000021a19b211 */ /* 0x000fe200010f0c13 */
[----:B------:R-:W-:Y:S01]  /*1f90*/  VIADD R2, R150, UR5 ;  /* 0x0000000596027c36 */ /* 0x000fe20008000000 */
[----:B------:R-:W-:Y:S01]  /*1fa0*/  LEA R151, R151, UR5, 0x1 ;  /* 0x0000000597977c11 */ /* 0x000fe2000f8e08ff */
[----:B------:R-:W-:Y:S01]  /*1fb0*/  @!PT LDS RZ, [RZ] ;  /* 0x00000000fffff984 */ /* 0x000fe20000000800 */
[----:B------:R-:W-:Y:S01]  /*1fc0*/  @!PT LDS RZ, [RZ] ;  /* 0x00000000fffff984 */ /* 0x000fe20000000800 */
[----:B------:R-:W-:Y:S01]  /*1fd0*/  @!PT LDS RZ, [RZ] ;  /* 0x00000000fffff984 */ /* 0x000fe20000000800 */
[----:B------:R-:W-:Y:S04]  /*1fe0*/  @!P1 LDGSTS.E.BYPASS.LTC128B.128 [R159+0x8000], desc[UR10][R22.64] ;  /* 0x08000000169f9fae */ /* 0x000fe8000b981a0a */
[----:B------:R1:W-:Y:S04]  /*1ff0*/  @!P1 LDGSTS.E.BYPASS.LTC128B.128 [R159+0xa000], desc[UR10][R22.64+0x80] ;  /* 0x0a000080169f9fae */ /* 0x0003e8000b981a0a */
[----:B------:R-:W-:Y:S04]  /*2000*/  @P1 STS.128 [R159+0x8000], RZ ;  /* 0x008000ff9f001388 */ /* 0x000fe80000000c00 */
[----:B------:R-:W-:Y:S01]  /*2010*/  @P1 STS.128 [R159+0xa000], RZ ;  /* 0x00a000ff9f001388 */ /* 0x000fe20000000c00 */
[----:B------:R-:W-:-:S03]  /*2020*/  R2P PR, R93, 0x6 ;  /* 0x000000065d007804 */ /* 0x000fc60000000000 */
[----:B------:R-:W-:Y:S02]  /*2030*/  @P4 STS.128 [R159+0x8800], RZ ;  /* 0x008800ff9f004388 */ /* 0x000fe40000000c00 */
[----:B------:R-:W-:Y:S02]  /*2040*/  SEL R5, R5, 0xffffffe0, !P1 ;  /* 0xffffffe005057807 */ /* 0x000fe40004800000 */
[----:B------:R-:W-:Y:S01]  /*2050*/  @P4 STS.128 [R159+0xa800], RZ ;  /* 0x00a800ff9f004388 */ /* 0x000fe20000000c00 */
[----:B------:R-:W-:Y:S02]  /*2060*/  SEL R0, R0, 0xffffffc0, !P2 ;  /* 0xffffffc000007807 */ /* 0x000fe40005000000 */
[C-C-:B------:R-:W-:Y:S01]  /*2070*/  IMAD.IADD R149, R151.reuse, 0x1, R5.reuse ;  /* 0x0000000197957824 */ /* 0x140fe200078e0205 */
[----:B------:R-:W-:Y:S01]  /*2080*/  @!PT LDS RZ, [RZ] ;  /* 0x00000000fffff984 */ /* 0x000fe20000000800 */
[----:B------:R-:W-:Y:S01]  /*2090*/  @!PT LDS RZ, [RZ] ;  /* 0x00000000fffff984 */ /* 0x000fe20000000800 */
[----:B------:R-:W-:Y:S01]  /*20a0*/  @!PT LDS RZ, [RZ] ;  /* 0x00000000fffff984 */ /* 0x000fe20000000800 */
[----:B------:R-:W-:Y:S01]  /*20b0*/  @!P4 LDGSTS.E.BYPASS.LTC128B.128 [R159+0x8800], desc[UR10][R12.64] ;  /* 0x088000000c9fcfae */ /* 0x000fe2000b981a0a */
[C---:B------:R-:W-:Y:S02]  /*20c0*/  IMAD.IADD R145, R2.reuse, 0x1, R5 ;  /* 0x0000000102917824 */ /* 0x040fe400078e0205 */
[--C-:B------:R-:W-:Y:S01]  /*20d0*/  IMAD.IADD R148, R151, 0x1, R0.reuse ;  /* 0x0000000197947824 */ /* 0x100fe200078e0200 */
[----:B------:R-:W-:Y:S01]  /*20e0*/  @!P4 LDGSTS.E.BYPASS.LTC128B.128 [R159+0xa800], desc[UR10][R12.64+0x80] ;  /* 0x0a8000800c9fcfae */ /* 0x000fe2000b981a0a */
[----:B------:R-:W-:Y:S01]  /*20f0*/  IMAD.IADD R144, R2, 0x1, R0 ;  /* 0x0000000102907824 */ /* 0x000fe200078e0200 */
[----:B------:R-:W-:Y:S01]  /*2100*/  SHF.R.U32.HI R2, RZ, 0x2, R93 ;  /* 0x00000002ff027819 */ /* 0x000fe2000001165d */
[C---:B------:R-:W-:Y:S01]  /*2110*/  IMAD.IADD R147, R5.reuse, 0x1, R148 ;  /* 0x0000000105937824 */ /* 0x040fe200078e0294 */
[----:B------:R-:W-:Y:S01]  /*2120*/  @P5 STS.128 [R159+0x9000], RZ ;  /* 0x009000ff9f005388 */ /* 0x000fe20000000c00 */
[----:B------:R-:W-:Y:S01]  /*2130*/  IMAD.IADD R143, R5, 0x1, R144 ;  /* 0x00000001058f7824 */ /* 0x000fe200078e0290 */
[----:B------:R-:W-:-:S02]  /*2140*/  LOP3.LUT R2, R2, 0x7, RZ, 0xc0, !PT ;  /* 0x0000000702027812 */ /* 0x000fc400078ec0ff */
[----:B------:R-:W-:Y:S04]  /*2150*/  @P5 STS.128 [R159+0xb000], RZ ;  /* 0x00b000ff9f005388 */ /* 0x000fe80000000c00 */
        /* <DEDUP_REMOVED lines=14> */
[----:B------:R-:W5:Y:S04]  /*2240*/  LDSM.16.M88.4 R68, [R150+UR5+0x5000] ;  /* 0x005000059644783b */ /* 0x000f680008000200 */
[----:B-1----:R-:W3:Y:S04]  /*2250*/  LDSM.16.M88.4 R20, [R150+UR5+0x4800] ;  /* 0x004800059614783b */ /* 0x002ee80008000200 */
[----:B------:R-:W1:Y:S04]  /*2260*/  LDSM.16.M88.4 R16, [R150+UR5+0x5800] ;  /* 0x005800059610783b */ /* 0x000e680008000200 */
[----:B--2---:R-:W-:Y:S04]  /*2270*/  LDSM.16.M88.4 R12, [R149] ;  /* 0x00000000950c783b */ /* 0x004fe80000000200 */
[----:B------:R-:W2:Y:S04]  /*2280*/  LDSM.16.M88.4 R48, [R145+0x4000] ;  /* 0x004000009130783b */ /* 0x000ea80000000200 */
[----:B------:R-:W2:Y:S04]  /*2290*/  LDSM.16.M88.4 R40, [R145+0x5000] ;  /* 0x005000009128783b */ /* 0x000ea80000000200 */
[----:B------:R-:W2:Y:S04]  /*22a0*/  LDSM.16.M88.4 R44, [R145+0x4800] ;  /* 0x00480000912c783b */ /* 0x000ea80000000200 */
[----:B------:R-:W2:Y:S04]  /*22b0*/  LDSM.16.M88.4 R56, [R145+0x5800] ;  /* 0x005800009138783b */ /* 0x000ea80000000200 */
[----:B------:R-:W-:Y:S01]  /*22c0*/  LDSM.16.M88.4 R52, [R144+0x4000] ;  /* 0x004000009034783b */ /* 0x000fe20000000200 */
[C---:B----4-:R-:W-:Y:S03]  /*22d0*/  HMMA.16816.F32.BF16 R36, R60.reuse, R28, RZ ;  /* 0x0000001c3c24723c */ /* 0x050fe600000418ff */
[----:B------:R-:W-:Y:S04]  /*22e0*/  LDSM.16.M88.4 R84, [R147] ;  /* 0x000000009354783b */ /* 0x000fe80000000200 */
[----:B------:R-:W-:Y:S01]  /*22f0*/  LDSM.16.M88.4 R88, [R143+0x4800] ;  /* 0x004800008f58783b */ /* 0x000fe20000000200 */
[C---:B------:R-:W-:Y:S03]  /*2300*/  HMMA.16816.F32.BF16 R28, R60.reuse, R30, RZ ;  /* 0x0000001e3c1c723c */ /* 0x040fe600000418ff */
[----:B------:R-:W-:Y:S04]  /*2310*/  LDSM.16.M88.4 R76, [R143+0x5800] ;  /* 0x005800008f4c783b */ /* 0x000fe80000000200 */
[----:B------:R-:W-:Y:S01]  /*2320*/  LDSM.16.M88.4 R80, [R143+0x5000] ;  /* 0x005000008f50783b */ /* 0x000fe20000000200 */
[C---:B-----5:R-:W-:Y:S03]  /*2330*/  HMMA.16816.F32.BF16 R72, R60.reuse, R68, RZ ;  /* 0x000000443c48723c */ /* 0x060fe600000418ff */
[----:B------:R-:W0:Y:S05]  /*2340*/  LDGDEPBAR ;  /* 0x00000000000079af */ /* 0x000e2a0000000000 */
[C---:B------:R-:W-:Y:S08]  /*2350*/  HMMA.16816.F32.BF16 R68, R60.reuse, R70, RZ ;  /* 0x000000463c44723c */ /* 0x040ff000000418ff */
[C---:B---3--:R-:W-:Y:S08]  /*2360*/  HMMA.16816.F32.BF16 R24, R60.reuse, R20, RZ ;  /* 0x000000143c18723c */ /* 0x048ff000000418ff */
[C---:B------:R-:W-:Y:S08]  /*2370*/  HMMA.16816.F32.BF16 R20, R60.reuse, R22, RZ ;  /* 0x000000163c14723c */ /* 0x040ff000000418ff */
[C---:B-1----:R-:W-:Y:S08]  /*2380*/  HMMA.16816.F32.BF16 R64, R60.reuse, R16, RZ ;  /* 0x000000103c40723c */ /* 0x042ff000000418ff */
[----:B------:R-:W-:Y:S01]  /*2390*/  HMMA.16816.F32.BF16 R60, R60, R18, RZ ;  /* 0x000000123c3c723c */ /* 0x000fe200000418ff */
[----:B------:R-:W-:Y:S07]  /*23a0*/  LDSM.16.M88.4 R16, [R148] ;  /* 0x000000009410783b */ /* 0x000fee0000000200 */
[C---:B--2---:R-:W-:Y:S08]  /*23b0*/  HMMA.16816.F32.BF16 R36, R12.reuse, R48, R36 ;  /* 0x000000300c24723c */ /* 0x044ff00000041824 */
        /* <DEDUP_REMOVED lines=10> */
[----:B------:R-:W4:Y:S04]  /*2460*/  LDSM.16.M88.4 R12, [R143+0x4000] ;  /* 0x004000008f0c783b */ /* 0x000f280000000200 */
[----:B------:R-:W-:Y:S03]  /*2470*/  LDSM.16.M88.4 R56, [R151+0x2000] ;  /* 0x002000009738783b */ /* 0x000fe60000000200 */
[C---:B-1----:R-:W-:Y:S08]  /*2480*/  HMMA.16816.F32.BF16 R24, R16.reuse, R48, R24 ;  /* 0x000000301018723c */ /* 0x042ff00000041818 */
[C---:B------:R-:W-:Y:S01]  /*2490*/  HMMA.16816.F32.BF16 R20, R16.reuse, R50, R20 ;  /* 0x000000321014723c */ /* 0x040fe20000041814 */
[----:B------:R-:W1:Y:S07]  /*24a0*/  LDSM.16.M88.4 R48, [R150+UR5+0x6800] ;  /* 0x006800059630783b */ /* 0x000e6e0008000200 */
[C---:B------:R-:W-:Y:S08]  /*24b0*/  HMMA.16816.F32.BF16 R36, R16.reuse, R52, R36 ;  /* 0x000000341024723c */ /* 0x040ff00000041824 */
[C---:B------:R-:W-:Y:S01]  /*24c0*/  HMMA.16816.F32.BF16 R28, R16.reuse, R54, R28 ;  /* 0x00000036101c723c */ /* 0x040fe2000004181c */
[----:B------:R-:W5:Y:S07]  /*24d0*/  LDSM.16.M88.4 R52, [R150+UR5+0x6000] ;  /* 0x006000059634783b */ /* 0x000f6e0008000200 */
[C---:B--2---:R-:W-:Y:S08]  /*24e0*/  HMMA.16816.F32.BF16 R64, R16.reuse, R40, R64 ;  /* 0x000000281040723c */ /* 0x044ff00000041840 */
[C---:B------:R-:W-:Y:S01]  /*24f0*/  HMMA.16816.F32.BF16 R60, R16.reuse, R42, R60 ;  /* 0x0000002a103c723c */ /* 0x040fe2000004183c */
[----:B------:R-:W2:Y:S07]  /*2500*/  LDSM.16.M88.4 R40, [R150+UR5+0x7800] ;  /* 0x007800059628783b */ /* 0x000eae0008000200 */
[C---:B---3--:R-:W-:Y:S08]  /*2510*/  HMMA.16816.F32.BF16 R72, R16.reuse, R44, R72 ;  /* 0x0000002c1048723c */ /* 0x048ff00000041848 */
[----:B------:R-:W-:Y:S01]  /*2520*/  HMMA.16816.F32.BF16 R68, R16, R46, R68 ;  /* 0x0000002e1044723c */ /* 0x000fe20000041844 */
[----:B------:R-:W3:Y:S04]  /*2530*/  LDSM.16.M88.4 R44, [R150+UR5+0x7000] ;  /* 0x00700005962c783b */ /* 0x000ee80008000200 */
[----:B------:R-:W-:Y:S03]  /*2540*/  LDSM.16.M88.4 R16, [R149+0x2000] ;  /* 0x002000009510783b */ /* 0x000fe60000000200 */
[C---:B----4-:R-:W-:Y:S08]  /*2550*/  HMMA.16816.F32.BF16 R36, R84.reuse, R12, R36 ;  /* 0x0000000c5424723c */ /* 0x050ff00000041824 */
[C---:B------:R-:W-:Y:S01]  /*2560*/  HMMA.16816.F32.BF16 R28, R84.reuse, R14, R28 ;  /* 0x0000000e541c723c */ /* 0x040fe2000004181c */
[----:B------:R-:W4:Y:S07]  /*2570*/  LDSM.16.M88.4 R12, [R145+0x6000] ;  /* 0x00600000910c783b */ /* 0x000f2e0000000200 */
[C---:B------:R-:W-:Y:S08]  /*2580*/  HMMA.16816.F32.BF16 R24, R84.reuse, R88, R24 ;  /* 0x000000585418723c */ /* 0x040ff00000041818 */
[C---:B------:R-:W-:Y:S08]  /*2590*/  HMMA.16816.F32.BF16 R20, R84.reuse, R90, R20 ;  /* 0x0000005a5414723c */ /* 0x040ff00000041814 */
[C---:B------:R-:W-:Y:S08]  /*25a0*/  HMMA.16816.F32.BF16 R64, R84.reuse, R76, R64 ;  /* 0x0000004c5440723c */ /* 0x040ff00000041840 */
[----:B------:R-:W-:Y:S01]  /*25b0*/  HMMA.16816.F32.BF16 R76, R84, R78, R60 ;  /* 0x0000004e544c723c */ /* 0x000fe2000004183c */
[----:B------:R-:W4:Y:S07]  /*25c0*/  LDSM.16.M88.4 R60, [R145+0x6800] ;  /* 0x00680000913c783b */ /* 0x000f2e0000000200 */
[C---:B-1----:R-:W-:Y:S08]  /*25d0*/  HMMA.16816.F32.BF16 R24, R56.reuse, R48, R24 ;  /* 0x000000303818723c */ /* 0x042ff00000041818 */
[----:B------:R-:W-:Y:S01]  /*25e0*/  HMMA.16816.F32.BF16 R20, R56, R50, R20 ;  /* 0x000000323814723c */ /* 0x000fe20000041814 */
[----:B------:R-:W1:Y:S07]  /*25f0*/  LDSM.16.M88.4 R48, [R145+0x7000] ;  /* 0x007000009130783b */ /* 0x000e6e0000000200 */
[C---:B------:R-:W-:Y:S08]  /*2600*/  HMMA.16816.F32.BF16 R72, R84.reuse, R80, R72 ;  /* 0x000000505448723c */ /* 0x040ff00000041848 */
[----:B------:R-:W-:Y:S01]  /*2610*/  HMMA.16816.F32.BF16 R68, R84, R82, R68 ;  /* 0x000000525444723c */ /* 0x000fe20000041844 */
[----:B------:R-:W-:Y:S07]  /*2620*/  LDSM.16.M88.4 R80, [R143+0x6000] ;  /* 0x006000008f50783b */ /* 0x000fee0000000200 */
[C---:B-----5:R-:W-:Y:S08]  /*2630*/  HMMA.16816.F32.BF16 R36, R56.reuse, R52, R36 ;  /* 0x000000343824723c */ /* 0x060ff00000041824 */
[C---:B------:R-:W-:Y:S01]  /*2640*/  HMMA.16816.F32.BF16 R28, R56.reuse, R54, R28 ;  /* 0x00000036381c723c */ /* 0x040fe2000004181c */
[----:B------:R-:W-:Y:S07]  /*2650*/  LDSM.16.M88.4 R52, [R144+0x7000] ;  /* 0x007000009034783b */ /* 0x000fee0000000200 */
[C---:B--2---:R-:W-:Y:S08]  /*2660*/  HMMA.16816.F32.BF16 R64, R56.reuse, R40, R64 ;  /* 0x000000283840723c */ /* 0x044ff00000041840 */
[C---:B------:R-:W-:Y:S01]  /*2670*/  HMMA.16816.F32.BF16 R76, R56.reuse, R42, R76 ;  /* 0x0000002a384c723c */ /* 0x040fe2000004184c */
[----:B------:R-:W2:Y:S07]  /*2680*/  LDSM.16.M88.4 R40, [R145+0x7800] ;  /* 0x007800009128783b */ /* 0x000eae0000000200 */
[C---:B---3--:R-:W-:Y:S08]  /*2690*/  HMMA.16816.F32.BF16 R72, R56.reuse, R44, R72 ;  /* 0x0000002c3848723c */ /* 0x048ff00000041848 */
[----:B------:R-:W-:Y:S01]  /*26a0*/  HMMA.16816.F32.BF16 R68, R56, R46, R68 ;  /* 0x0000002e3844723c */ /* 0x000fe20000041844 */
[----:B------:R-:W-:Y:S04]  /*26b0*/  LDSM.16.M88.4 R44, [R144+0x6000] ;  /* 0x00600000902c783b */ /* 0x000fe80000000200 */
[----:B------:R-:W-:Y:S03]  /*26c0*/  LDSM.16.M88.4 R56, [R144+0x6800] ;  /* 0x006800009038783b */ /* 0x000fe60000000200 */
[C---:B----4-:R-:W-:Y:S08]  /*26d0*/  HMMA.16816.F32.BF16 R36, R16.reuse, R12, R36 ;  /* 0x0000000c1024723c */ /* 0x050ff00000041824 */
[C---:B------:R-:W-:Y:S01]  /*26e0*/  HMMA.16816.F32.BF16 R28, R16.reuse, R14, R28 ;  /* 0x0000000e101c723c */ /* 0x040fe2000004181c */
[----:B------:R-:W3:Y:S07]  /*26f0*/  LDSM.16.M88.4 R12, [R148+0x2000] ;  /* 0x00200000940c783b */ /* 0x000eee0000000200 */
[C---:B------:R-:W-:Y:S08]  /*2700*/  HMMA.16816.F32.BF16 R24, R16.reuse, R60, R24 ;  /* 0x0000003c1018723c */ /* 0x040ff00000041818 */
[C---:B------:R-:W-:Y:S01]  /*2710*/  HMMA.16816.F32.BF16 R60, R16.reuse, R62, R20 ;  /* 0x0000003e103c723c */ /* 0x040fe20000041814 */
[----:B------:R-:W4:Y:S07]  /*2720*/  LDSM.16.M88.4 R20, [R144+0x7800] ;  /* 0x007800009014783b */ /* 0x000f2e0000000200 */
[C---:B-1----:R-:W-:Y:S01]  /*2730*/  HMMA.16816.F32.BF16 R84, R16.reuse, R48, R72 ;  /* 0x000000301054723c */ /* 0x042fe20000041848 */
[----:B------:R-:W1:Y:S07]  /*2740*/  LDSM.16.M88.4 R72, [R147+0x2000] ;  /* 0x002000009348783b */ /* 0x000e6e0000000200 */
[C---:B------:R-:W-:Y:S08]  /*2750*/  HMMA.16816.F32.BF16 R68, R16.reuse, R50, R68 ;  /* 0x000000321044723c */ /* 0x040ff00000041844 */
[----:B--2---:R-:W-:Y:S01]  /*2760*/  HMMA.16816.F32.BF16 R64, R16, R40, R64 ;  /* 0x000000281040723c */ /* 0x004fe20000041840 */
[----:B------:R-:W-:-:S07]  /*2770*/  LOP3.LUT R41, R94, 0x1f0, RZ, 0xc0, !PT ;  /* 0x000001f05e297812 */ /* 0x000fce00078ec0ff */
[----:B------:R-:W-:Y:S01]  /*2780*/  HMMA.16816.F32.BF16 R76, R16, R42, R76 ;  /* 0x0000002a104c723c */ /* 0x000fe2000004184c */
[----:B------:R-:W2:Y:S07]  /*2790*/  LDSM.16.M88.4 R16, [R143+0x6800] ;  /* 0x006800008f10783b */ /* 0x000eae0000000200 */
[C---:B---3--:R-:W-:Y:S08]  /*27a0*/  HMMA.16816.F32.BF16 R36, R12.reuse, R44, R36 ;  /* 0x0000002c0c24723c */ /* 0x048ff00000041824 */
[C---:B------:R-:W-:Y:S08]  /*27b0*/  HMMA.16816.F32.BF16 R24, R12.reuse, R56, R24 ;  /* 0x000000380c18723c */ /* 0x040ff00000041818 */
[----:B----4-:R-:W-:Y:S01]  /*27c0*/  HMMA.16816.F32.BF16 R64, R12, R20, R64 ;  /* 0x000000140c40723c */ /* 0x010fe20000041840 */
[----:B------:R-:W-:Y:S01]  /*27d0*/  IADD3 R20, PT, PT, R41, 0x1, R160 ;  /* 0x0000000129147810 */ /* 0x000fe20007ffe0a0 */
[C---:B------:R-:W-:Y:S01]  /*27e0*/  VIADD R21, R136.reuse, 0xffffffc1 ;  /* 0xffffffc188157836 */ /* 0x040fe20000000000 */
[----:B------:R-:W3:Y:S02]  /*27f0*/  LDSM.16.M88.4 R40, [R143+0x7000] ;  /* 0x007000008f28783b */ /* 0x000ee40000000200 */
[----:B------:R-:W-:Y:S01]  /*2800*/  IADD3 R33, PT, PT, -R33, R20, R2 ;  /* 0x0000001421217210 */ /* 0x000fe20007ffe102 */
[----:B------:R-:W-:-:S02]  /*2810*/  VIADD R20, R136, 0xffffffc0 ;  /* 0xffffffc088147836 */ /* 0x000fc40000000000 */
[----:B------:R-:W-:Y:S01]  /*2820*/  HMMA.16816.F32.BF16 R60, R12, R58, R60 ;  /* 0x0000003a0c3c723c */ /* 0x000fe2000004183c */
[----:B------:R-:W-:-:S04]  /*2830*/  IADD3 R2, PT, PT, R33, R92, R7 ;  /* 0x0000005c21027210 */ /* 0x000fc80007ffe007 */
[C---:B------:R-:W-:Y:S02]  /*2840*/  VIMNMX R135, PT, PT, R2.reuse, R7, PT ;  /* 0x0000000702877248 */ /* 0x040fe40003fe0100 */
[----:B------:R-:W-:Y:S01]  /*2850*/  VIADDMNMX R2, R2, 0x8, R7, PT ;  /* 0x0000000802027846 */ /* 0x000fe20003800107 */
[----:B-1----:R-:W-:Y:S01]  /*2860*/  HMMA.16816.F32.BF16 R36, R72, R80, R36 ;  /* 0x000000504824723c */ /* 0x002fe20000041824 */
[-C--:B------:R-:W-:Y:S01]  /*2870*/  ISETP.GE.AND P4, PT, R20, R135.reuse, PT ;  /* 0x000000871400720c */ /* 0x080fe20003f86270 */
[----:B------:R-:W-:Y:S01]  /*2880*/  VIADD R7, R136, 0xffffffc8 ;  /* 0xffffffc888077836 */ /* 0x000fe20000000000 */
[-C--:B------:R-:W-:Y:S02]  /*2890*/  ISETP.GE.AND P1, PT, R20, R2.reuse, PT ;  /* 0x000000021400720c */ /* 0x080fe40003f26270 */
[CC--:B------:R-:W-:Y:S02]  /*28a0*/  ISETP.GE.AND P6, PT, R21.reuse, R135.reuse, PT ;  /* 0x000000871500720c */ /* 0x0c0fe40003fc6270 */
[----:B------:R-:W-:Y:S01]  /*28b0*/  ISETP.GE.AND P3, PT, R21, R2, PT ;  /* 0x000000021500720c */ /* 0x000fe20003f66270 */
[----:B------:R-:W-:Y:S01]  /*28c0*/  HMMA.16816.F32.BF16 R28, R12, R46, R28 ;  /* 0x0000002e0c1c723c */ /* 0x000fe2000004181c */
[----:B------:R-:W-:Y:S01]  /*28d0*/  VIADD R21, R136, 0xffffffd0 ;  /* 0xffffffd088157836 */ /* 0x000fe20000000000 */
[----:B------:R-:W-:-:S02]  /*28e0*/  ISETP.GE.AND P5, PT, R7, R135, PT ;  /* 0x000000870700720c */ /* 0x000fc40003fa6270 */
[----:B------:R-:W-:Y:S01]  /*28f0*/  ISETP.GE.AND P2, PT, R7, R2, PT ;  /* 0x000000020700720c */ /* 0x000fe20003f46270 */
[----:B------:R-:W-:-:S03]  /*2900*/  VIADD R7, R136, 0xffffffd1 ;  /* 0xffffffd188077836 */ /* 0x000fc60000000000 */
[----:B--2---:R-:W-:Y:S01]  /*2910*/  HMMA.16816.F32.BF16 R24, R72, R16, R24 ;  /* 0x000000104818723c */ /* 0x004fe20000041818 */
[----:B------:R-:W-:Y:S02]  /*2920*/  VIADD R16, R136, 0xffffffc9 ;  /* 0xffffffc988107836 */ /* 0x000fe40000000000 */
[----:B------:R-:W-:Y:S02]  /*2930*/  FSEL R36, R36, -INF , !P4 ;  /* 0xff80000024247808 */ /* 0x000fe40006000000 */
[----:B------:R-:W-:Y:S02]  /*2940*/  FSEL R33, R38, -INF , !P1 ;  /* 0xff80000026217808 */ /* 0x000fe40004800000 */
[C---:B------:R-:W-:Y:S01]  /*2950*/  ISETP.GE.AND P4, PT, R16.reuse, R135, PT ;  /* 0x000000871000720c */ /* 0x040fe20003f86270 */
[----:B------:R-:W-:Y:S01]  /*2960*/  HMMA.16816.F32.BF16 R84, R12, R52, R84 ;  /* 0x000000340c54723c */ /* 0x000fe20000041854 */
[----:B------:R-:W-:Y:S02]  /*2970*/  ISETP.GE.AND P1, PT, R16, R2, PT ;  /* 0x000000021000720c */ /* 0x000fe40003f26270 */
[----:B------:R-:W-:-:S02]  /*2980*/  FSEL R20, R37, -INF , !P6 ;  /* 0xff80000025147808 */ /* 0x000fc40007000000 */
[----:B------:R-:W-:Y:S02]  /*2990*/  FSEL R39, R39, -INF , !P3 ;  /* 0xff80000027277808 */ /* 0x000fe40005800000 */
[C---:B------:R-:W-:Y:S01]  /*29a0*/  ISETP.GE.AND P6, PT, R21.reuse, R135, PT ;  /* 0x000000871500720c */ /* 0x040fe20003fc6270 */
[----:B------:R-:W-:Y:S01]  /*29b0*/  HMMA.16816.F32.BF16 R60, R72, R18, R60 ;  /* 0x00000012483c723c */ /* 0x000fe2000004183c */
[----:B------:R-:W1:Y:S01]  /*29c0*/  LDSM.16.M88.4 R16, [R143+0x7800] ;  /* 0x007800008f10783b */ /* 0x000e620000000200 */
[----:B------:R-:W-:Y:S01]  /*29d0*/  ISETP.GE.AND P3, PT, R21, R2, PT ;  /* 0x000000021500720c */ /* 0x000fe20003f66270 */
[----:B------:R-:W-:Y:S01]  /*29e0*/  VIADD R21, R136, 0xffffffd8 ;  /* 0xffffffd888157836 */ /* 0x000fe20000000000 */
[----:B------:R-:W-:Y:S01]  /*29f0*/  FSEL R24, R24, -INF , !P6 ;  /* 0xff80000018187808 */ /* 0x000fe20007000000 */
[----:B------:R-:W-:-:S04]  /*2a00*/  DEPBAR.LE SB0, 0x0 ;  /* 0x000080000000791a */ /* 0x000fc80000000000 */
[----:B------:R-:W-:Y:S08]  /*2a10*/  HMMA.16816.F32.BF16 R28, R72, R82, R28 ;  /* 0x00000052481c723c */ /* 0x000ff0000004181c */
[----:B------:R-:W-:Y:S08]  /*2a20*/  HMMA.16816.F32.BF16 R68, R12, R54, R68 ;  /* 0x000000360c44723c */ /* 0x000ff00000041844 */
[----:B---3--:R-:W-:Y:S03]  /*2a30*/  HMMA.16816.F32.BF16 R84, R72, R40, R84 ;  /* 0x000000284854723c */ /* 0x008fe60000041854 */
[----:B------:R-:W-:-:S02]  /*2a40*/  FSEL R28, R28, -INF , !P5 ;  /* 0xff8000001c1c7808 */ /* 0x000fc40006800000 */
[----:B------:R-:W-:Y:S01]  /*2a50*/  FSEL R37, R30, -INF , !P2 ;  /* 0xff8000001e257808 */ /* 0x000fe20005000000 */
[----:B------:R-:W-:Y:S01]  /*2a60*/  BAR.SYNC.DEFER_BLOCKING 0x0 ;  /* 0x0000000000007b1d */ /* 0x000fe20000010000 */
[CC--:B------:R-:W-:Y:S01]  /*2a70*/  ISETP.GE.AND P5, PT, R7.reuse, R135.reuse, PT ;  /* 0x000000870700720c */ /* 0x0c0fe20003fa6270 */
[----:B------:R-:W-:Y:S01]  /*2a80*/  HMMA.16816.F32.BF16 R76, R12, R22, R76 ;  /* 0x000000160c4c723c */ /* 0x000fe2000004184c */
[-C--:B------:R-:W-:Y:S01]  /*2a90*/  ISETP.GE.AND P2, PT, R7, R2.reuse, PT ;  /* 0x000000020700720c */ /* 0x080fe20003f46270 */
[C---:B------:R-:W-:Y:S01]  /*2aa0*/  VIADD R7, R136.reuse, 0xffffffd9 ;  /* 0xffffffd988077836 */ /* 0x040fe20000000000 */
[----:B------:R-:W-:Y:S01]  /*2ab0*/  FSEL R30, R29, -INF , !P4 ;  /* 0xff8000001d1e7808 */ /* 0x000fe20006000000 */
[C---:B------:R-:W-:Y:S01]  /*2ac0*/  VIADD R13, R136.reuse, 0xffffffe9 ;  /* 0xffffffe9880d7836 */ /* 0x040fe20000000000 */
[----:B------:R-:W-:Y:S01]  /*2ad0*/  FSEL R31, R31, -INF , !P1 ;  /* 0xff8000001f1f7808 */ /* 0x000fe20004800000 */
[----:B------:R-:W-:Y:S01]  /*2ae0*/  VIADD R14, R136, 0xffffffe8 ;  /* 0xffffffe8880e7836 */ /* 0x000fe20000000000 */
[C---:B------:R-:W-:Y:S01]  /*2af0*/  ISETP.GE.AND P4, PT, R21.reuse, R135, PT ;  /* 0x000000871500720c */ /* 0x040fe20003f86270 */
[----:B------:R-:W-:Y:S01]  /*2b00*/  HMMA.16816.F32.BF16 R68, R72, R42, R68 ;  /* 0x0000002a4844723c */ /* 0x000fe20000041844 */
[----:B------:R-:W-:-:S02]  /*2b10*/  ISETP.GE.AND P1, PT, R21, R2, PT ;  /* 0x000000021500720c */ /* 0x000fc40003f26270 */
[----:B------:R-:W-:Y:S02]  /*2b20*/  FSEL R21, R26, -INF , !P3 ;  /* 0xff8000001a157808 */ /* 0x000fe40005800000 */
[CC--:B------:R-:W-:Y:S02]  /*2b30*/  ISETP.GE.AND P6, PT, R7.reuse, R135.reuse, PT ;  /* 0x000000870700720c */ /* 0x0c0fe40003fc6270 */
[----:B------:R-:W-:Y:S01]  /*2b40*/  ISETP.GE.AND P3, PT, R7, R2, PT ;  /* 0x000000020700720c */ /* 0x000fe20003f66270 */
[C---:B------:R-:W-:Y:S01]  /*2b50*/  VIADD R7, R136.reuse, 0xffffffe0 ;  /* 0xffffffe088077836 */ /* 0x040fe20000000000 */
[----:B------:R-:W-:Y:S01]  /*2b60*/  FSEL R26, R25, -INF , !P5 ;  /* 0xff800000191a7808 */ /* 0x000fe20006800000 */
[----:B-1----:R-:W-:Y:S01]  /*2b70*/  HMMA.16816.F32.BF16 R64, R72, R16, R64 ;  /* 0x000000104840723c */ /* 0x002fe20000041840 */
[----:B------:R-:W-:Y:S01]  /*2b80*/  FSEL R27, R27, -INF , !P2 ;  /* 0xff8000001b1b7808 */ /* 0x000fe20005000000 */
[----:B------:R-:W-:Y:S01]  /*2b90*/  VIADD R25, R136, 0xffffffe1 ;  /* 0xffffffe188197836 */ /* 0x000fe20000000000 */
[----:B------:R-:W-:-:S02]  /*2ba0*/  ISETP.GE.AND P5, PT, R7, R135, PT ;  /* 0x000000870700720c */ /* 0x000fc40003fa6270 */
[----:B------:R-:W-:Y:S02]  /*2bb0*/  ISETP.GE.AND P2, PT, R7, R2, PT ;  /* 0x000000020700720c */ /* 0x000fe40003f46270 */
[----:B------:R-:W-:Y:S01]  /*2bc0*/  FSEL R166, R84, -INF , !P5 ;  /* 0xff80000054a67808 */ /* 0x000fe20006800000 */
[----:B------:R-:W-:Y:S01]  /*2bd0*/  HMMA.16816.F32.BF16 R76, R72, R18, R76 ;  /* 0x00000012484c723c */ /* 0x000fe2000004184c */
[----:B------:R-:W-:Y:S02]  /*2be0*/  FSEL R137, R86, -INF , !P2 ;  /* 0xff80000056897808 */ /* 0x000fe40005000000 */
[----:B------:R-:W-:Y:S02]  /*2bf0*/  FSEL R12, R61, -INF , !P6 ;  /* 0xff8000003d0c7808 */ /* 0x000fe40007000000 */
[----:B------:R-:W-:Y:S02]  /*2c00*/  FSEL R63, R63, -INF , !P3 ;  /* 0xff8000003f3f7808 */ /* 0x000fe40005800000 */
[----:B------:R-:W-:-:S02]  /*2c10*/  ISETP.GE.AND P5, PT, R13, R135, PT ;  /* 0x000000870d00720c */ /* 0x000fc40003fa6270 */
[-C--:B------:R-:W-:Y:S01]  /*2c20*/  ISETP.GE.AND P2, PT, R13, R2.reuse, PT ;  /* 0x000000020d00720c */ /* 0x080fe20003f46270 */
[----:B------:R-:W-:Y:S01]  /*2c30*/  VIADD R13, R136, 0xfffffff1 ;  /* 0xfffffff1880d7836 */ /* 0x000fe20000000000 */
[CC--:B------:R-:W-:Y:S02]  /*2c40*/  ISETP.GE.AND P6, PT, R14.reuse, R135.reuse, PT ;  /* 0x000000870e00720c */ /* 0x0c0fe40003fc6270 */
[----:B------:R-:W-:Y:S01]  /*2c50*/  ISETP.GE.AND P3, PT, R14, R2, PT ;  /* 0x000000020e00720c */ /* 0x000fe20003f66270 */
[----:B------:R-:W-:Y:S01]  /*2c60*/  VIADD R14, R136, 0xfffffff0 ;  /* 0xfffffff0880e7836 */ /* 0x000fe20000000000 */
[----:B------:R-:W-:Y:S02]  /*2c70*/  FSEL R138, R68, -INF , !P6 ;  /* 0xff800000448a7808 */ /* 0x000fe40007000000 */
[----:B------:R-:W-:Y:S02]  /*2c80*/  FSEL R165, R70, -INF , !P3 ;  /* 0xff80000046a57808 */ /* 0x000fe40005800000 */
[----:B------:R-:W-:-:S02]  /*2c90*/  ISETP.GE.AND P6, PT, R13, R135, PT ;  /* 0x000000870d00720c */ /* 0x000fc40003fc6270 */
[-C--:B------:R-:W-:Y:S01]  /*2ca0*/  ISETP.GE.AND P3, PT, R13, R2.reuse, PT ;  /* 0x000000020d00720c */ /* 0x080fe20003f66270 */
[----:B------:R-:W-:Y:S01]  /*2cb0*/  VIADD R13, R136, 0xfffffff8 ;  /* 0xfffffff8880d7836 */ /* 0x000fe20000000000 */
[----:B------:R-:W-:Y:S02]  /*2cc0*/  FSEL R60, R60, -INF , !P4 ;  /* 0xff8000003c3c7808 */ /* 0x000fe40006000000 */
[----:B------:R-:W-:Y:S02]  /*2cd0*/  FSEL R7, R62, -INF , !P1 ;  /* 0xff8000003e077808 */ /* 0x000fe40004800000 */
[C---:B------:R-:W-:Y:S02]  /*2ce0*/  ISETP.GE.AND P4, PT, R25.reuse, R135, PT ;  /* 0x000000871900720c */ /* 0x040fe40003f86270 */
[----:B------:R-:W-:Y:S02]  /*2cf0*/  ISETP.GE.AND P1, PT, R25, R2, PT ;  /* 0x000000021900720c */ /* 0x000fe40003f26270 */
[----:B------:R-:W-:-:S02]  /*2d00*/  FSEL R168, R69, -INF , !P5 ;  /* 0xff80000045a87808 */ /* 0x000fc40006800000 */
[----:B------:R-:W-:Y:S02]  /*2d10*/  FSEL R167, R71, -INF , !P2 ;  /* 0xff80000047a77808 */ /* 0x000fe40005000000 */
[C---:B------:R-:W-:Y:S02]  /*2d20*/  ISETP.GE.AND P5, PT, R13.reuse, R135, PT ;  /* 0x000000870d00720c */ /* 0x040fe40003fa6270 */
[----:B------:R-:W-:Y:S02]  /*2d30*/  ISETP.GE.AND P2, PT, R13, R2, PT ;  /* 0x000000020d00720c */ /* 0x000fe40003f46270 */
[----:B------:R-:W-:Y:S02]  /*2d40*/  FMNMX3.FTZ R13, R36, R20, R28, !PT ;  /* 0x00000014240d7276 */ /* 0x000fe4000781001c */
[----:B------:R-:W-:Y:S02]  /*2d50*/  FSEL R164, R85, -INF , !P4 ;  /* 0xff80000055a47808 */ /* 0x000fe40006000000 */
[----:B------:R-:W-:-:S02]  /*2d60*/  FSEL R161, R87, -INF , !P1 ;  /* 0xff80000057a17808 */ /* 0x000fc40004800000 */
[C---:B------:R-:W-:Y:S02]  /*2d70*/  ISETP.GE.AND P4, PT, R14.reuse, R135, PT ;  /* 0x000000870e00720c */ /* 0x040fe40003f86270 */
[----:B------:R-:W-:Y:S01]  /*2d80*/  ISETP.GE.AND P1, PT, R14, R2, PT ;  /* 0x000000020e00720c */ /* 0x000fe20003f26270 */
[----:B------:R-:W-:Y:S01]  /*2d90*/  VIADD R14, R136, 0xfffffff9 ;  /* 0xfffffff9880e7836 */ /* 0x000fe20000000000 */
[----:B------:R-:W-:Y:S02]  /*2da0*/  FMNMX3.FTZ R13, R13, R30, R24, !PT ;  /* 0x0000001e0d0d7276 */ /* 0x000fe40007810018 */
[----:B------:R-:W-:Y:S02]  /*2db0*/  FSEL R121, R66, -INF , !P1 ;  /* 0xff80000042797808 */ /* 0x000fe40004800000 */
[----:B------:R-:W-:Y:S02]  /*2dc0*/  FMNMX3.FTZ R16, R33, R39, R37, !PT ;  /* 0x0000002721107276 */ /* 0x000fe40007810025 */
[----:B------:R-:W-:-:S02]  /*2dd0*/  FMNMX3.FTZ R13, R13, R26, R60, !PT ;  /* 0x0000001a0d0d7276 */ /* 0x000fc4000781003c */
[----:B------:R-:W-:Y:S02]  /*2de0*/  ISETP.GE.AND P1, PT, R14, R2, PT ;  /* 0x000000020e00720c */ /* 0x000fe40003f26270 */
[----:B------:R-:W-:Y:S02]  /*2df0*/  FSEL R126, R64, -INF , !P4 ;  /* 0xff800000407e7808 */ /* 0x000fe40006000000 */
[----:B------:R-:W-:Y:S02]  /*2e00*/  ISETP.GE.AND P4, PT, R14, R135, PT ;  /* 0x000000870e00720c */ /* 0x000fe40003f86270 */
[----:B------:R-:W-:Y:S02]  /*2e10*/  FMNMX3.FTZ R14, R16, R31, R21, !PT ;  /* 0x0000001f100e7276 */ /* 0x000fe40007810015 */
[----:B------:R-:W-:Y:S02]  /*2e20*/  FMNMX3.FTZ R13, R13, R12, R166, !PT ;  /* 0x0000000c0d0d7276 */ /* 0x000fe400078100a6 */
[----:B------:R-:W-:-:S02]  /*2e30*/  FSEL R118, R79, -INF , !P1 ;  /* 0xff8000004f767808 */ /* 0x000fc40004800000 */
[----:B------:R-:W-:Y:S02]  /*2e40*/  ISETP.NE.AND P1, PT, R103, 0x1, PT ;  /* 0x000000016700780c */ /* 0x000fe40003f25270 */
[----:B------:R-:W-:Y:S02]  /*2e50*/  FMNMX3.FTZ R14, R14, R27, R7, !PT ;  /* 0x0000001b0e0e7276 */ /* 0x000fe40007810007 */
[----:B------:R-:W-:Y:S02]  /*2e60*/  FMNMX3.FTZ R13, R13, R164, R138, !PT ;  /* 0x000000a40d0d7276 */ /* 0x000fe4000781008a */
[----:B------:R-:W-:Y:S02]  /*2e70*/  FMNMX3.FTZ R14, R14, R63, R137, !PT ;  /* 0x0000003f0e0e7276 */ /* 0x000fe40007810089 */
[----:B------:R-:W-:Y:S02]  /*2e80*/  FSEL R125, R65, -INF , !P6 ;  /* 0xff800000417d7808 */ /* 0x000fe40007000000 */
[----:B------:R-:W-:-:S02]  /*2e90*/  FSEL R124, R76, -INF , !P5 ;  /* 0xff8000004c7c7808 */ /* 0x000fc40006800000 */
[----:B------:R-:W-:Y:S02]  /*2ea0*/  FMNMX3.FTZ R13, R13, R168, R126, !PT ;  /* 0x000000a80d0d7276 */ /* 0x000fe4000781007e */
[----:B------:R-:W-:Y:S02]  /*2eb0*/  FMNMX3.FTZ R14, R14, R161, R165, !PT ;  /* 0x000000a10e0e7276 */ /* 0x000fe400078100a5 */
[----:B------:R-:W-:Y:S02]  /*2ec0*/  FSEL R123, R77, -INF , !P4 ;  /* 0xff8000004d7b7808 */ /* 0x000fe40006000000 */
[----:B------:R-:W-:Y:S02]  /*2ed0*/  FMNMX3.FTZ R16, R13, R125, R124, !PT ;  /* 0x0000007d0d107276 */ /* 0x000fe4000781007c */
[----:B------:R-:W-:Y:S02]  /*2ee0*/  FMNMX3.FTZ R13, R14, R167, R121, !PT ;  /* 0x000000a70e0d7276 */ /* 0x000fe40007810079 */
[----:B------:R-:W-:-:S02]  /*2ef0*/  FSEL R120, R67, -INF , !P3 ;  /* 0xff80000043787808 */ /* 0x000fc40005800000 */
[----:B------:R-:W-:Y:S02]  /*2f00*/  FSEL R119, R78, -INF , !P2 ;  /* 0xff8000004e777808 */ /* 0x000fe40005000000 */
[----:B------:R-:W-:Y:S01]  /*2f10*/  FMNMX.FTZ R14, R123, R16, !PT ;  /* 0x000000107b0e7209 */ /* 0x000fe20007810000 */
[----:B------:R-:W-:Y:S06]  /*2f20*/  @!P1 BRA `(.L_x_619) ;  /* 0x0000000000789947 */ /* 0x000fec0003800000 */
[----:B------:R-:W-:-:S04]  /*2f30*/  VIADD R19, R103, 0xfffffffe ;  /* 0xfffffffe67137836 */ /* 0x000fc80000000000 */
[-C--:B------:R-:W-:Y:S02]  /*2f40*/  IMAD R17, R4, R19.reuse, RZ ;  /* 0x0000001304117224 */ /* 0x080fe400078e02ff */
[----:B------:R-:W-:-:S04]  /*2f50*/  IMAD.WIDE.U32 R18, R6, R19, RZ ;  /* 0x0000001306127225 */ /* 0x000fc800078e00ff */
[----:B------:R-:W-:Y:S01]  /*2f60*/  IMAD.IADD R17, R19, 0x1, R17 ;  /* 0x0000000113117824 */ /* 0x000fe200078e0211 */
[----:B------:R-:W-:Y:S02]  /*2f70*/  IADD3 R15, P2, PT, R134, R18, RZ ;  /* 0x00000012860f7210 */ /* 0x000fe40007f5e0ff */
[----:B------:R-:W-:Y:S02]  /*2f80*/  LEA R22, P4, R18, R155, 0x1 ;  /* 0x0000009b12167211 */ /* 0x000fe400078808ff */
[-C--:B------:R-:W-:Y:S01]  /*2f90*/  IADD3 R6, P3, PT, R134, R15.reuse, RZ ;  /* 0x0000000f86067210 */ /* 0x080fe20007f7e0ff */
[C-C-:B------:R-:W-:Y:S01]  /*2fa0*/  IMAD.X R4, R131.reuse, 0x1, R17.reuse, P2 ;  /* 0x0000000183047824 */ /* 0x140fe200010e0611 */
[----:B------:R-:W-:Y:S02]  /*2fb0*/  LEA R16, P2, R10, R15, 0x5 ;  /* 0x0000000f0a107211 */ /* 0x000fe400078428ff */
[----:B------:R-:W-:Y:S01]  /*2fc0*/  LEA.HI.X R23, R18, R154, R17, 0x1, P4 ;  /* 0x0000009a12177211 */ /* 0x000fe200020f0c11 */
[----:B------:R-:W-:Y:S01]  /*2fd0*/  IMAD.X R17, R131, 0x1, R4, P3 ;  /* 0x0000000183117824 */ /* 0x000fe200018e0604 */
[----:B------:R-:W-:-:S02]  /*2fe0*/  LEA R42, P4, R15, R155, 0x1 ;  /* 0x0000009b0f2a7211 */ /* 0x000fc400078808ff */
[-C--:B------:R-:W-:Y:S01]  /*2ff0*/  LEA R40, P3, R6, R155.reuse, 0x1 ;  /* 0x0000009b06287211 */ /* 0x080fe200078608ff */
[----:B------:R-:W-:Y:S01]  /*3000*/  @!PT LDS RZ, [RZ] ;  /* 0x00000000fffff984 */ /* 0x000fe20000000800 */
[----:B------:R-:W-:Y:S01]  /*3010*/  @!PT LDS RZ, [RZ] ;  /* 0x00000000fffff984 */ /* 0x000fe20000000800 */
[----:B------:R-:W-:Y:S01]  /*3020*/  @!PT LDS RZ, [RZ] ;  /* 0x00000000fffff984 */ /* 0x000fe20000000800 */
[----:B------:R1:W-:Y:S01]  /*3030*/  LDGSTS.E.BYPASS.LTC128B.128 [R159+0x4000], desc[UR10][R22.64] ;  /* 0x04000000169f7fae */ /* 0x0003e2000b981a0a */
[----:B------:R-:W-:Y:S02]  /*3040*/  LEA.HI.X R19, R10, R4, R11, 0x5, P2 ;  /* 0x000000040a137211 */ /* 0x000fe400010f2c0b */
[----:B------:R-:W-:Y:S01]  /*3050*/  LEA R18, P2, R16, R155, 0x1 ;  /* 0x0000009b10127211 */ /* 0x000fe200078408ff */
[----:B------:R1:W-:Y:S01]  /*3060*/  LDGSTS.E.BYPASS.LTC128B.128 [R159+0x6000], desc[UR10][R22.64+0x80] ;  /* 0x06000080169f7fae */ /* 0x0003e2000b981a0a */
[-C--:B------:R-:W-:Y:S02]  /*3070*/  LEA.HI.X R43, R15, R154.reuse, R4, 0x1, P4 ;  /* 0x0000009a0f2b7211 */ /* 0x080fe400020f0c04 */
        /* <DEDUP_REMOVED lines=9> */
.L_x_619:
[----:B------:R-:W-:Y:S01]  /*3110*/  FMNMX3.FTZ R13, R13, R120, R119, !PT ;  /* 0x000000780d0d7276 */ /* 0x000fe20007810077 */
[----:B------:R-:W2:Y:S01]  /*3120*/  SHFL.BFLY PT, R15, R14, 0x2, 0x1f ;  /* 0x0c401f000e0f7f89 */ /* 0x000ea200000e0000 */
[----:B------:R-:W-:Y:S01]  /*3130*/  SHF.L.U32 R146, R162, 0x9, RZ ;  /* 0x00000009a2927819 */ /* 0x000fe200000006ff */
[----:B------:R-:W3:Y:S01]  /*3140*/  LDCU UR4, c[0x0][0x45c] ;  /* 0x00008b80ff0477ac */ /* 0x000ee20008000800 */
[----:B------:R-:W-:Y:S02]  /*3150*/  FMNMX.FTZ R6, R118, R13, !PT ;  /* 0x0000000d76067209 */ /* 0x000fe40007810000 */
[----:B------:R-:W-:Y:S02]  /*3160*/  LOP3.LUT R146, R3, 0x200, R146, 0xf8, !PT ;  /* 0x0000020003927812 */ /* 0x000fe400078ef892 */
[----:B------:R-:W-:Y:S01]  /*3170*/  MOV R170, 0xffffffff ;  /* 0xffffffff00aa7802 */ /* 0x000fe20000000f00 */
[----:B------:R-:W4:Y:S01]  /*3180*/  SHFL.BFLY PT, R13, R6, 0x2, 0x1f ;  /* 0x0c401f00060d7f89 */ /* 0x000f2200000e0000 */
[----:B------:R-:W-:-:S04]  /*3190*/  LEA R146, R146, UR5, 0x1 ;  /* 0x0000000592927c11 */ /* 0x000fc8000f8e08ff */
[-C--:B------:R-:W-:Y:S01]  /*31a0*/  IADD3 R141, PT, PT, R0, R146.reuse, RZ ;  /* 0x00000092008d7210 */ /* 0x080fe20007ffe0ff */
[----:B------:R-:W-:Y:S01]  /*31b0*/  LDSM.16.MT88.4 R92, [R146+0x8000] ;  /* 0x00800000925c783b */ /* 0x000fe20000004200 */
[C---:B------:R-:W-:Y:S02]  /*31c0*/  IADD3 R142, PT, PT, R5.reuse, R146, RZ ;  /* 0x00000092058e7210 */ /* 0x040fe40007ffe0ff */
[----:B------:R-:W-:Y:S01]  /*31d0*/  IADD3 R140, PT, PT, R5, R141, RZ ;  /* 0x0000008d058c7210 */ /* 0x000fe20007ffe0ff */
[----:B-1----:R-:W-:Y:S04]  /*31e0*/  LDSM.16.MT88.4 R40, [R146+0x8800] ;  /* 0x008800009228783b */ /* 0x002fe80000004200 */
[----:B------:R-:W-:Y:S01]  /*31f0*/  LDSM.16.MT88.4 R56, [R140+0x8000] ;  /* 0x008000008c38783b */ /* 0x000fe20000004200 */
[----:B--2---:R-:W-:-:S03]  /*3200*/  FMNMX.FTZ R15, R14, R15, !PT ;  /* 0x0000000f0e0f7209 */ /* 0x004fc60007810000 */
[----:B------:R-:W-:Y:S04]  /*3210*/  LDSM.16.MT88.4 R44, [R142+0x8000] ;  /* 0x008000008e2c783b */ /* 0x000fe80000004200 */
[----:B------:R-:W1:Y:S01]  /*3220*/  SHFL.BFLY PT, R100, R15, 0x1, 0x1f ;  /* 0x0c201f000f647f89 */ /* 0x000e6200000e0000 */
[----:B----4-:R-:W-:-:S03]  /*3230*/  FMNMX.FTZ R13, R6, R13, !PT ;  /* 0x0000000d060d7209 */ /* 0x010fc60007810000 */
[----:B------:R-:W-:Y:S04]  /*3240*/  LDSM.16.MT88.4 R48, [R141+0x8000] ;  /* 0x008000008d30783b */ /* 0x000fe80000004200 */
[----:B------:R-:W2:Y:S04]  /*3250*/  SHFL.BFLY PT, R4, R13, 0x1, 0x1f ;  /* 0x0c201f000d047f89 */ /* 0x000ea800000e0000 */
[----:B------:R-:W-:Y:S04]  /*3260*/  LDSM.16.MT88.4 R64, [R146+0xa000] ;  /* 0x00a000009240783b */ /* 0x000fe80000004200 */
[----:B------:R-:W-:Y:S04]  /*3270*/  LDSM.16.MT88.4 R72, [R142+0xa000] ;  /* 0x00a000008e48783b */ /* 0x000fe80000004200 */
[----:B------:R-:W-:Y:S01]  /*3280*/  LDSM.16.MT88.4 R80, [R141+0xa000] ;  /* 0x00a000008d50783b */ /* 0x000fe20000004200 */
[----:B-1----:R-:W-:-:S03]  /*3290*/  FMNMX.FTZ R100, R15, R100, !PT ;  /* 0x000000640f647209 */ /* 0x002fc60007810000 */
[----:B------:R-:W-:Y:S01]  /*32a0*/  LDSM.16.MT88.4 R16, [R141+0x8800] ;  /* 0x008800008d10783b */ /* 0x000fe20000004200 */
[C---:B------:R-:W-:Y:S01]  /*32b0*/  FSETP.NEU.FTZ.AND P2, PT, R100.reuse, -INF , PT ;  /* 0xff8000006400780b */ /* 0x040fe20003f5d000 */
[----:B---3--:R-:W-:Y:S01]  /*32c0*/  FMUL.FTZ R127, R100, UR4 ;  /* 0x00000004647f7c20 */ /* 0x008fe20008410000 */
[----:B--2---:R-:W-:-:S04]  /*32d0*/  FMNMX.FTZ R3, R13, R4, !PT ;  /* 0x000000040d037209 */ /* 0x004fc80007810000 */
[----:B------:R-:W-:Y:S02]  /*32e0*/  FSEL R127, R127, RZ, P2 ;  /* 0x000000ff7f7f7208 */ /* 0x000fe40001000000 */
[C---:B------:R-:W-:Y:S01]  /*32f0*/  FSETP.NEU.FTZ.AND P2, PT, R3.reuse, -INF , PT ;  /* 0xff8000000300780b */ /* 0x040fe20003f5d000 */
[----:B------:R-:W-:Y:S02]  /*3300*/  FMUL.FTZ R122, R3, UR4 ;  /* 0x00000004037a7c20 */ /* 0x000fe40008410000 */
[--C-:B------:R-:W-:Y:S01]  /*3310*/  FFMA.FTZ R117, R36, UR4, -R127.reuse ;  /* 0x0000000424757c23 */ /* 0x100fe2000801087f */
[--C-:B------:R-:W-:Y:S01]  /*3320*/  FFMA.FTZ R116, R20, UR4, -R127.reuse ;  /* 0x0000000414747c23 */ /* 0x100fe2000801087f */
[--C-:B------:R-:W-:Y:S01]  /*3330*/  FFMA.FTZ R113, R28, UR4, -R127.reuse ;  /* 0x000000041c717c23 */ /* 0x100fe2000801087f */
[----:B------:R-:W-:Y:S01]  /*3340*/  FSEL R122, R122, RZ, P2 ;  /* 0x000000ff7a7a7208 */ /* 0x000fe20001000000 */
[--C-:B------:R-:W-:Y:S01]  /*3350*/  FFMA.FTZ R112, R30, UR4, -R127.reuse ;  /* 0x000000041e707c23 */ /* 0x100fe2000801087f */
[--C-:B------:R-:W-:Y:S01]  /*3360*/  FFMA.FTZ R104, R12, UR4, -R127.reuse ;  /* 0x000000040c687c23 */ /* 0x100fe2000801087f */
[----:B------:R-:W-:Y:S01]  /*3370*/  MUFU.EX2 R117, R117 ;  /* 0x0000007500757308 */ /* 0x000fe20000000800 */
[----:B------:R-:W1:Y:S01]  /*3380*/  LDSM.16.MT88.4 R12, [R140+0x8800] ;  /* 0x008800008c0c783b */ /* 0x000e620000004200 */
[--C-:B------:R-:W-:Y:S01]  /*3390*/  FFMA.FTZ R115, R33, UR4, -R122.reuse ;  /* 0x0000000421737c23 */ /* 0x100fe2000801087a */
[--C-:B------:R-:W-:Y:S01]  /*33a0*/  FFMA.FTZ R114, R39, UR4, -R122.reuse ;  /* 0x0000000427727c23 */ /* 0x100fe2000801087a */
[--C-:B------:R-:W-:Y:S01]  /*33b0*/  FFMA.FTZ R111, R37, UR4, -R122.reuse ;  /* 0x00000004256f7c23 */ /* 0x100fe2000801087a */
[--C-:B------:R-:W-:Y:S01]  /*33c0*/  FFMA.FTZ R110, R31, UR4, -R122.reuse ;  /* 0x000000041f6e7c23 */ /* 0x100fe2000801087a */
[----:B------:R-:W2:Y:S01]  /*33d0*/  MUFU.EX2 R116, R116 ;  /* 0x0000007400747308 */ /* 0x000ea20000000800 */
[--C-:B------:R-:W-:Y:S01]  /*33e0*/  FFMA.FTZ R106, R24, UR4, -R127.reuse ;  /* 0x00000004186a7c23 */ /* 0x100fe2000801087f */
[--C-:B------:R-:W-:Y:S01]  /*33f0*/  FFMA.FTZ R109, R26, UR4, -R127.reuse ;  /* 0x000000041a6d7c23 */ /* 0x100fe2000801087f */
[--C-:B------:R-:W-:Y:S01]  /*3400*/  FFMA.FTZ R105, R60, UR4, -R127.reuse ;  /* 0x000000043c697c23 */ /* 0x100fe2000801087f */
[----:B------:R-:W-:Y:S01]  /*3410*/  MUFU.EX2 R113, R113 ;  /* 0x0000007100717308 */ /* 0x000fe20000000800 */
[--C-:B------:R-:W-:Y:S01]  /*3420*/  FFMA.FTZ R108, R21, UR4, -R122.reuse ;  /* 0x00000004156c7c23 */ /* 0x100fe2000801087a */
[--C-:B------:R-:W-:Y:S01]  /*3430*/  FFMA.FTZ R107, R27, UR4, -R122.reuse ;  /* 0x000000041b6b7c23 */ /* 0x100fe2000801087a */
[--C-:B------:R-:W-:Y:S01]  /*3440*/  FFMA.FTZ R33, R7, UR4, -R122.reuse ;  /* 0x0000000407217c23 */ /* 0x100fe2000801087a */
[----:B------:R-:W3:Y:S01]  /*3450*/  MUFU.EX2 R112, R112 ;  /* 0x0000007000707308 */ /* 0x000ee20000000800 */
[--C-:B------:R-:W-:Y:S01]  /*3460*/  FFMA.FTZ R0, R63, UR4, -R122.reuse ;  /* 0x000000043f007c23 */ /* 0x100fe2000801087a */
[----:B------:R-:W4:Y:S01]  /*3470*/  LDSM.16.MT88.4 R20, [R140+0xa000] ;  /* 0x00a000008c14783b */ /* 0x000f220000004200 */
[--C-:B------:R-:W-:Y:S01]  /*3480*/  FFMA.FTZ R139, R164, UR4, -R127.reuse ;  /* 0x00000004a48b7c23 */ /* 0x100fe2000801087f */
[----:B------:R-:W-:Y:S01]  /*3490*/  MUFU.EX2 R115, R115 ;  /* 0x0000007300737308 */ /* 0x000fe20000000800 */
[----:B------:R-:W-:Y:S01]  /*34a0*/  FFMA.FTZ R166, R166, UR4, -R127 ;  /* 0x00000004a6a67c23 */ /* 0x000fe2000801087f */
[----:B--2---:R-:W-:Y:S01]  /*34b0*/  F2FP.BF16.F32.PACK_AB R84, R116, R117 ;  /* 0x000000757454723e */ /* 0x004fe200000010ff */
[----:B------:R-:W-:Y:S01]  /*34c0*/  LDSM.16.MT88.4 R28, [R142+0x8800] ;  /* 0x008800008e1c783b */ /* 0x000fe20000004200 */
[----:B------:R-:W2:Y:S01]  /*34d0*/  MUFU.EX2 R114, R114 ;  /* 0x0000007200727308 */ /* 0x000ea20000000800 */
[--C-:B------:R-:W-:Y:S01]  /*34e0*/  FFMA.FTZ R171, R118, UR4, -R122.reuse ;  /* 0x0000000476ab7c23 */ /* 0x100fe2000801087a */
[----:B------:R-:W-:Y:S01]  /*34f0*/  FFMA.FTZ R121, R121, UR4, -R122 ;  /* 0x0000000479797c23 */ /* 0x000fe2000801087a */
[----:B------:R-:W-:Y:S01]  /*3500*/  LDSM.16.MT88.4 R24, [R146+0xa800] ;  /* 0x00a800009218783b */ /* 0x000fe20000004200 */
[----:B------:R-:W-:Y:S01]  /*3510*/  MUFU.EX2 R111, R111 ;  /* 0x0000006f006f7308 */ /* 0x000fe20000000800 */
[----:B------:R-:W-:Y:S01]  /*3520*/  FADD.FTZ R116, R117, R116 ;  /* 0x0000007475747221 */ /* 0x000fe20000010000 */
[----:B---3--:R-:W-:-:S02]  /*3530*/  F2FP.BF16.F32.PACK_AB R86, R112, R113 ;  /* 0x000000717056723e */ /* 0x008fc400000010ff */
[----:B------:R-:W3:Y:S04]  /*3540*/  MUFU.EX2 R110, R110 ;  /* 0x0000006e006e7308 */ /* 0x000ee80000000800 */
[----:B------:R-:W-:Y:S01]  /*3550*/  MUFU.EX2 R106, R106 ;  /* 0x0000006a006a7308 */ /* 0x000fe20000000800 */
[----:B--2---:R-:W-:Y:S01]  /*3560*/  F2FP.BF16.F32.PACK_AB R85, R114, R115 ;  /* 0x000000737255723e */ /* 0x004fe200000010ff */
[----:B------:R-:W-:Y:S02]  /*3570*/  FADD.FTZ R114, R115, R114 ;  /* 0x0000007273727221 */ /* 0x000fe40000010000 */
[----:B------:R-:W2:Y:S04]  /*3580*/  MUFU.EX2 R109, R109 ;  /* 0x0000006d006d7308 */ /* 0x000ea80000000800 */
[----:B------:R-:W-:Y:S01]  /*3590*/  MUFU.EX2 R105, R105 ;  /* 0x0000006900697308 */ /* 0x000fe20000000800 */
[----:B---3--:R-:W-:-:S03]  /*35a0*/  F2FP.BF16.F32.PACK_AB R87, R110, R111 ;  /* 0x0000006f6e57723e */ /* 0x008fc600000010ff */
[----:B------:R-:W3:Y:S04]  /*35b0*/  MUFU.EX2 R104, R104 ;  /* 0x0000006800687308 */ /* 0x000ee80000000800 */
[----:B------:R-:W-:Y:S01]  /*35c0*/  MUFU.EX2 R108, R108 ;  /* 0x0000006c006c7308 */ /* 0x000fe20000000800 */
[C---:B------:R-:W-:Y:S01]  /*35d0*/  HMMA.16816.F32.BF16 R52, R84.reuse, R56, RZ ;  /* 0x000000385434723c */ /* 0x040fe200000418ff */
[----:B--2---:R-:W-:Y:S02]  /*35e0*/  F2FP.BF16.F32.PACK_AB R4, R109, R106 ;  /* 0x0000006a6d04723e */ /* 0x004fe400000010ff */
[----:B------:R-:W2:Y:S04]  /*35f0*/  MUFU.EX2 R107, R107 ;  /* 0x0000006b006b7308 */ /* 0x000ea80000000800 */
[----:B------:R-:W-:Y:S01]  /*3600*/  MUFU.EX2 R33, R33 ;  /* 0x0000002100217308 */ /* 0x000fe20000000800 */
[----:B------:R-:W-:Y:S01]  /*3610*/  HMMA.16816.F32.BF16 R56, R84, R58, RZ ;  /* 0x0000003a5438723c */ /* 0x000fe200000418ff */
[----:B---3--:R-:W-:-:S02]  /*3620*/  F2FP.BF16.F32.PACK_AB R6, R104, R105 ;  /* 0x000000696806723e */ /* 0x008fc400000010ff */
[----:B------:R-:W3:Y:S04]  /*3630*/  MUFU.EX2 R0, R0 ;  /* 0x0000000000007308 */ /* 0x000ee80000000800 */
[----:B------:R-:W-:Y:S01]  /*3640*/  MUFU.EX2 R164, R166 ;  /* 0x000000a600a47308 */ /* 0x000fe20000000800 */
[C---:B------:R-:W-:Y:S01]  /*3650*/  HMMA.16816.F32.BF16 R96, R84.reuse, R92, RZ ;  /* 0x0000005c5460723c */ /* 0x040fe200000418ff */
[----:B--2---:R-:W-:Y:S02]  /*3660*/  F2FP.BF16.F32.PACK_AB R5, R107, R108 ;  /* 0x0000006c6b05723e */ /* 0x004fe400000010ff */
[----:B------:R-:W2:Y:S04]  /*3670*/  MUFU.EX2 R139, R139 ;  /* 0x0000008b008b7308 */ /* 0x000ea80000000800 */
[----:B------:R-:W-:Y:S01]  /*3680*/  MUFU.EX2 R171, R171 ;  /* 0x000000ab00ab7308 */ /* 0x000fe20000000800 */
[----:B------:R-:W-:Y:S01]  /*3690*/  HMMA.16816.F32.BF16 R92, R84, R94, RZ ;  /* 0x0000005e545c723c */ /* 0x000fe200000418ff */
[----:B---3--:R-:W-:-:S07]  /*36a0*/  F2FP.BF16.F32.PACK_AB R7, R0, R33 ;  /* 0x000000210007723e */ /* 0x008fce00000010ff */
[C---:B-1----:R-:W-:Y:S08]  /*36b0*/  HMMA.16816.F32.BF16 R52, R4.reuse, R12, R52 ;  /* 0x0000000c0434723c */ /* 0x042ff00000041834 */
[C---:B------:R-:W-:Y:S01]  /*36c0*/  HMMA.16816.F32.BF16 R56, R4.reuse, R14, R56 ;  /* 0x0000000e0438723c */ /* 0x040fe20000041838 */
[----:B------:R-:W1:Y:S07]  /*36d0*/  LDSM.16.MT88.4 R12, [R140+0xa800] ;  /* 0x00a800008c0c783b */ /* 0x000e6e0000004200 */
        /* <DEDUP_REMOVED lines=12> */
[C---:B----4-:R-:W-:Y:S08]  /*37a0*/  HMMA.16816.F32.BF16 R88, R84.reuse, R20, RZ ;  /* 0x000000145458723c */ /* 0x050ff000000418ff */
[----:B------:R-:W-:Y:S01]  /*37b0*/  HMMA.16816.F32.BF16 R84, R84, R22, RZ ;  /* 0x000000165454723c */ /* 0x000fe200000418ff */
[----:B------:R-:W3:Y:S07]  /*37c0*/  LDSM.16.MT88.4 R20, [R142+0xa800] ;  /* 0x00a800008e14783b */ /* 0x000eee0000004200 */
[C---:B------:R-:W-:Y:S08]  /*37d0*/  HMMA.16816.F32.BF16 R44, R4.reuse, R16, R44 ;  /* 0x00000010042c723c */ /* 0x040ff0000004182c */
[C---:B------:R-:W-:Y:S01]  /*37e0*/  HMMA.16816.F32.BF16 R48, R4.reuse, R18, R48 ;  /* 0x000000120430723c */ /* 0x040fe20000041830 */
[----:B------:R-:W4:Y:S07]  /*37f0*/  LDSM.16.MT88.4 R16, [R141+0xa800] ;  /* 0x00a800008d10783b */ /* 0x000f2e0000004200 */
[C---:B-1----:R-:W-:Y:S08]  /*3800*/  HMMA.16816.F32.BF16 R88, R4.reuse, R12, R88 ;  /* 0x0000000c0458723c */ /* 0x042ff00000041858 */
[C---:B------:R-:W-:Y:S01]  /*3810*/  HMMA.16816.F32.BF16 R84, R4.reuse, R14, R84 ;  /* 0x0000000e0454723c */ /* 0x040fe20000041854 */
[----:B------:R-:W1:Y:S07]  /*3820*/  LDSM.16.MT88.4 R12, [R146+0x9000] ;  /* 0x00900000920c783b */ /* 0x000e6e0000004200 */
[----:B------:R-:W-:Y:S01]  /*3830*/  HMMA.16816.F32.BF16 R40, R4, R30, R40 ;  /* 0x0000001e0428723c */ /* 0x000fe20000041828 */
[--C-:B------:R-:W-:Y:S01]  /*3840*/  FFMA.FTZ R31, R138, UR4, -R127.reuse ;  /* 0x000000048a1f7c23 */ /* 0x100fe2000801087f */
[--C-:B------:R-:W-:Y:S01]  /*3850*/  FFMA.FTZ R138, R137, UR4, -R122.reuse ;  /* 0x00000004898a7c23 */ /* 0x100fe2000801087a */
[----:B------:R-:W-:Y:S01]  /*3860*/  FFMA.FTZ R30, R168, UR4, -R127 ;  /* 0x00000004a81e7c23 */ /* 0x000fe2000801087f */
[----:B------:R-:W-:-:S03]  /*3870*/  FFMA.FTZ R137, R161, UR4, -R122 ;  /* 0x00000004a1897c23 */ /* 0x000fc6000801087a */
[----:B------:R-:W-:Y:S01]  /*3880*/  MUFU.EX2 R31, R31 ;  /* 0x0000001f001f7308 */ /* 0x000fe20000000800 */
[C---:B------:R-:W-:Y:S01]  /*3890*/  HMMA.16816.F32.BF16 R36, R4.reuse, R28, R36 ;  /* 0x0000001c0424723c */ /* 0x040fe20000041824 */
[--C-:B------:R-:W-:Y:S01]  /*38a0*/  FFMA.FTZ R29, R165, UR4, -R122.reuse ;  /* 0x00000004a51d7c23 */ /* 0x100fe2000801087a */
[----:B------:R-:W-:Y:S01]  /*38b0*/  FFMA.FTZ R28, R167, UR4, -R122 ;  /* 0x00000004a71c7c23 */ /* 0x000fe2000801087a */
[----:B------:R-:W5:Y:S04]  /*38c0*/  MUFU.EX2 R30, R30 ;  /* 0x0000001e001e7308 */ /* 0x000f680000000800 */
[----:B------:R-:W-:Y:S01]  /*38d0*/  MUFU.EX2 R138, R138 ;  /* 0x0000008a008a7308 */ /* 0x000fe20000000800 */
[C---:B------:R-:W-:Y:S03]  /*38e0*/  HMMA.16816.F32.BF16 R60, R4.reuse, R24, R60 ;  /* 0x00000018043c723c */ /* 0x040fe6000004183c */
[----:B------:R-:W1:Y:S04]  /*38f0*/  MUFU.EX2 R137, R137 ;  /* 0x0000008900897308 */ /* 0x000e680000000800 */
[----:B------:R-:W-:Y:S01]  /*3900*/  MUFU.EX2 R29, R29 ;  /* 0x0000001d001d7308 */ /* 0x000fe20000000800 */
[C---:B------:R-:W-:Y:S01]  /*3910*/  HMMA.16816.F32.BF16 R64, R4.reuse, R26, R64 ;  /* 0x0000001a0440723c */ /* 0x040fe20000041840 */
[----:B------:R-:W-:Y:S02]  /*3920*/  LDSM.16.MT88.4 R24, [R146+0xb000] ;  /* 0x00b000009218783b */ /* 0x000fe40000004200 */
[----:B------:R-:W1:Y:S05]  /*3930*/  MUFU.EX2 R28, R28 ;  /* 0x0000001c001c7308 */ /* 0x000e6a0000000800 */
[C---:B---3--:R-:W-:Y:S08]  /*3940*/  HMMA.16816.F32.BF16 R68, R4.reuse, R20, R68 ;  /* 0x000000140444723c */ /* 0x048ff00000041844 */
[C---:B------:R-:W-:Y:S01]  /*3950*/  HMMA.16816.F32.BF16 R72, R4.reuse, R22, R72 ;  /* 0x000000160448723c */ /* 0x040fe20000041848 */
[----:B------:R-:W3:Y:S07]  /*3960*/  LDSM.16.MT88.4 R20, [R142+0x9000] ;  /* 0x009000008e14783b */ /* 0x000eee0000004200 */
[C---:B----4-:R-:W-:Y:S08]  /*3970*/  HMMA.16816.F32.BF16 R76, R4.reuse, R16, R76 ;  /* 0x00000010044c723c */ /* 0x050ff0000004184c */
[----:B------:R-:W-:Y:S01]  /*3980*/  HMMA.16816.F32.BF16 R80, R4, R18, R80 ;  /* 0x000000120450723c */ /* 0x000fe20000041850 */
[----:B--2---:R-:W-:Y:S01]  /*3990*/  F2FP.BF16.F32.PACK_AB R4, R139, R164 ;  /* 0x000000a48b04723e */ /* 0x004fe200000010ff */
[----:B------:R-:W2:Y:S01]  /*39a0*/  LDSM.16.MT88.4 R16, [R141+0x9000] ;  /* 0x009000008d10783b */ /* 0x000ea20000004200 */
[----:B-----5:R-:W-:-:S02]  /*39b0*/  F2FP.BF16.F32.PACK_AB R6, R30, R31 ;  /* 0x0000001f1e06723e */ /* 0x020fc400000010ff */
[----:B-1----:R-:W-:Y:S02]  /*39c0*/  F2FP.BF16.F32.PACK_AB R5, R137, R138 ;  /* 0x0000008a8905723e */ /* 0x002fe400000010ff */
[----:B------:R-:W-:-:S07]  /*39d0*/  F2FP.BF16.F32.PACK_AB R7, R28, R29 ;  /* 0x0000001d1c07723e */ /* 0x000fce00000010ff */
[C---:B------:R-:W-:Y:S08]  /*39e0*/  HMMA.16816.F32.BF16 R96, R4.reuse, R12, R96 ;  /* 0x0000000c0460723c */ /* 0x040ff00000041860 */
[C---:B------:R-:W-:Y:S01]  /*39f0*/  HMMA.16816.F32.BF16 R92, R4.reuse, R14, R92 ;  /* 0x0000000e045c723c */ /* 0x040fe2000004185c */
[----:B------:R-:W1:Y:S07]  /*3a00*/  LDSM.16.MT88.4 R12, [R140+0x9000] ;  /* 0x009000008c0c783b */ /* 0x000e6e0000004200 */
[C---:B---3--:R-:W-:Y:S08]  /*3a10*/  HMMA.16816.F32.BF16 R36, R4.reuse, R20, R36 ;  /* 0x000000140424723c */ /* 0x048ff00000041824 */
[C---:B------:R-:W-:Y:S01]  /*3a20*/  HMMA.16816.F32.BF16 R40, R4.reuse, R22, R40 ;  /* 0x000000160428723c */ /* 0x040fe20000041828 */
[----:B------:R-:W3:Y:S07]  /*3a30*/  LDSM.16.MT88.4 R20, [R142+0xb000] ;  /* 0x00b000008e14783b */ /* 0x000eee0000004200 */
[C---:B--2---:R-:W-:Y:S08]  /*3a40*/  HMMA.16816.F32.BF16 R44, R4.reuse, R16, R44 ;  /* 0x00000010042c723c */ /* 0x044ff0000004182c */
[C---:B------:R-:W-:Y:S01]  /*3a50*/  HMMA.16816.F32.BF16 R48, R4.reuse, R18, R48 ;  /* 0x000000120430723c */ /* 0x040fe20000041830 */
[----:B------:R-:W2:Y:S07]  /*3a60*/  LDSM.16.MT88.4 R16, [R140+0xb000] ;  /* 0x00b000008c10783b */ /* 0x000eae0000004200 */
[----:B------:R-:W-:Y:S01]  /*3a70*/  HMMA.16816.F32.BF16 R64, R4, R26, R64 ;  /* 0x0000001a0440723c */ /* 0x000fe20000041840 */
[--C-:B------:R-:W-:Y:S01]  /*3a80*/  FFMA.FTZ R26, R126, UR4, -R127.reuse ;  /* 0x000000047e1a7c23 */ /* 0x100fe2000801087f */
[----:B------:R-:W-:-:S06]  /*3a90*/  FFMA.FTZ R126, R123, UR4, -R127 ;  /* 0x000000047b7e7c23 */ /* 0x000fcc000801087f */
[C---:B-1----:R-:W-:Y:S01]  /*3aa0*/  HMMA.16816.F32.BF16 R52, R4.reuse, R12, R52 ;  /* 0x0000000c0434723c */ /* 0x042fe20000041834 */
[----:B------:R-:W-:Y:S07]  /*3ab0*/  MUFU.EX2 R126, R126 ;  /* 0x0000007e007e7308 */ /* 0x000fee0000000800 */
[C---:B------:R-:W-:Y:S01]  /*3ac0*/  HMMA.16816.F32.BF16 R56, R4.reuse, R14, R56 ;  /* 0x0000000e0438723c */ /* 0x040fe20000041838 */
[----:B------:R-:W1:Y:S07]  /*3ad0*/  LDSM.16.MT88.4 R12, [R141+0xb000] ;  /* 0x00b000008d0c783b */ /* 0x000e6e0000004200 */
[C---:B---3--:R-:W-:Y:S08]  /*3ae0*/  HMMA.16816.F32.BF16 R68, R4.reuse, R20, R68 ;  /* 0x000000140444723c */ /* 0x048ff00000041844 */
[C---:B------:R-:W-:Y:S01]  /*3af0*/  HMMA.16816.F32.BF16 R72, R4.reuse, R22, R72 ;  /* 0x000000160448723c */ /* 0x040fe20000041848 */
[----:B------:R-:W3:Y:S07]  /*3b00*/  LDSM.16.MT88.4 R20, [R142+0x9800] ;  /* 0x009800008e14783b */ /* 0x000eee0000004200 */
[C---:B------:R-:W-:Y:S01]  /*3b10*/  HMMA.16816.F32.BF16 R60, R4.reuse, R24, R60 ;  /* 0x00000018043c723c */ /* 0x040fe2000004183c */
[--C-:B------:R-:W-:Y:S01]  /*3b20*/  FFMA.FTZ R25, R125, UR4, -R127.reuse ;  /* 0x000000047d197c23 */ /* 0x100fe2000801087f */
[----:B------:R-:W-:Y:S01]  /*3b30*/  FFMA.FTZ R24, R124, UR4, -R127 ;  /* 0x000000047c187c23 */ /* 0x000fe2000801087f */
[----:B------:R-:W-:Y:S04]  /*3b40*/  MUFU.EX2 R125, R26 ;  /* 0x0000001a007d7308 */ /* 0x000fe80000000800 */
[----:B------:R-:W4:Y:S01]  /*3b50*/  MUFU.EX2 R124, R25 ;  /* 0x00000019007c7308 */ /* 0x000f220000000800 */
[C---:B--2---:R-:W-:Y:S01]  /*3b60*/  HMMA.16816.F32.BF16 R88, R4.reuse, R16, R88 ;  /* 0x000000100458723c */ /* 0x044fe20000041858 */
[--C-:B------:R-:W-:Y:S01]  /*3b70*/  FFMA.FTZ R17, R120, UR4, -R122.reuse ;  /* 0x0000000478117c23 */ /* 0x100fe2000801087a */
[----:B------:R-:W-:Y:S01]  /*3b80*/  FFMA.FTZ R16, R119, UR4, -R122 ;  /* 0x0000000477107c23 */ /* 0x000fe2000801087a */
[----:B------:R2:W5:Y:S04]  /*3b90*/  MUFU.EX2 R123, R24 ;  /* 0x00000018007b7308 */ /* 0x0005680000000800 */
[----:B------:R-:W-:Y:S01]  /*3ba0*/  MUFU.EX2 R120, R121 ;  /* 0x0000007900787308 */ /* 0x000fe20000000800 */
[C---:B------:R-:W-:Y:S03]  /*3bb0*/  HMMA.16816.F32.BF16 R84, R4.reuse, R18, R84 ;  /* 0x000000120454723c */ /* 0x040fe60000041854 */
[----:B------:R-:W3:Y:S04]  /*3bc0*/  MUFU.EX2 R119, R17 ;  /* 0x0000001100777308 */ /* 0x000ee80000000800 */
[----:B------:R3:W3:Y:S01]  /*3bd0*/  MUFU.EX2 R118, R16 ;  /* 0x0000001000767308 */ /* 0x0006e20000000800 */
[C---:B-1----:R-:W-:Y:S01]  /*3be0*/  HMMA.16816.F32.BF16 R76, R4.reuse, R12, R76 ;  /* 0x0000000c044c723c */ /* 0x042fe2000004184c */
[----:B--2---:R-:W1:Y:S07]  /*3bf0*/  LDSM.16.MT88.4 R24, [R141+0x9800] ;  /* 0x009800008d18783b */ /* 0x004e6e0000004200 */
[----:B------:R-:W-:Y:S01]  /*3c00*/  HMMA.16816.F32.BF16 R80, R4, R14, R80 ;  /* 0x0000000e0450723c */ /* 0x000fe20000041850 */
[----:B------:R-:W2:Y:S01]  /*3c10*/  LDSM.16.MT88.4 R12, [R146+0x9800] ;  /* 0x00980000920c783b */ /* 0x000ea20000004200 */
[----:B----4-:R-:W-:-:S02]  /*3c20*/  F2FP.BF16.F32.PACK_AB R4, R124, R125 ;  /* 0x0000007d7c04723e */ /* 0x010fc400000010ff */
[----:B-----5:R-:W-:Y:S01]  /*3c30*/  F2FP.BF16.F32.PACK_AB R6, R126, R123 ;  /* 0x0000007b7e06723e */ /* 0x020fe200000010ff */
[----:B---3--:R-:W3:Y:S01]  /*3c40*/  LDSM.16.MT88.4 R16, [R140+0x9800] ;  /* 0x009800008c10783b */ /* 0x008ee20000004200 */
[----:B------:R-:W-:Y:S02]  /*3c50*/  F2FP.BF16.F32.PACK_AB R5, R119, R120 ;  /* 0x000000787705723e */ /* 0x000fe400000010ff */
[----:B------:R-:W-:-:S07]  /*3c60*/  F2FP.BF16.F32.PACK_AB R7, R171, R118 ;  /* 0x00000076ab07723e */ /* 0x000fce00000010ff */
[C---:B------:R-:W-:Y:S08]  /*3c70*/  HMMA.16816.F32.BF16 R36, R4.reuse, R20, R36 ;  /* 0x000000140424723c */ /* 0x040ff00000041824 */
[C---:B------:R-:W-:Y:S01]  /*3c80*/  HMMA.16816.F32.BF16 R40, R4.reuse, R22, R40 ;  /* 0x000000160428723c */ /* 0x040fe20000041828 */
[----:B------:R-:W4:Y:S07]  /*3c90*/  LDSM.16.MT88.4 R20, [R142+0xb800] ;  /* 0x00b800008e14783b */ /* 0x000f2e0000004200 */
[----:B-1----:R-:W-:Y:S01]  /*3ca0*/  HMMA.16816.F32.BF16 R44, R4, R24, R44 ;  /* 0x00000018042c723c */ /* 0x002fe2000004182c */
[----:B------:R-:W-:-:S04]  /*3cb0*/  FADD.FTZ R25, R111, R114 ;  /* 0x000000726f197221 */ /* 0x000fc80000010000 */
[----:B------:R-:W-:-:S03]  /*3cc0*/  FADD.FTZ R25, R110, R25 ;  /* 0x000000196e197221 */ /* 0x000fc60000010000 */
[C---:B--2---:R-:W-:Y:S08]  /*3cd0*/  HMMA.16816.F32.BF16 R96, R4.reuse, R12, R96 ;  /* 0x0000000c0460723c */ /* 0x044ff00000041860 */
[C---:B------:R-:W-:Y:S01]  /*3ce0*/  HMMA.16816.F32.BF16 R92, R4.reuse, R14, R92 ;  /* 0x0000000e045c723c */ /* 0x040fe2000004185c */
[----:B------:R-:W1:Y:S07]  /*3cf0*/  LDSM.16.MT88.4 R12, [R146+0xb800] ;  /* 0x00b80000920c783b */ /* 0x000e6e0000004200 */
[C---:B---3--:R-:W-:Y:S08]  /*3d00*/  HMMA.16816.F32.BF16 R52, R4.reuse, R16, R52 ;  /* 0x000000100434723c */ /* 0x048ff00000041834 */
[C---:B------:R-:W-:Y:S01]  /*3d10*/  HMMA.16816.F32.BF16 R56, R4.reuse, R18, R56 ;  /* 0x000000120438723c */ /* 0x040fe20000041838 */
[----:B------:R-:W2:Y:S07]  /*3d20*/  LDSM.16.MT88.4 R16, [R141+0xb800] ;  /* 0x00b800008d10783b */ /* 0x000eae0000004200 */
[----:B----4-:R-:W-:Y:S01]  /*3d30*/  HMMA.16816.F32.BF16 R68, R4, R20, R68 ;  /* 0x000000140444723c */ /* 0x010fe20000041844 */
[----:B------:R-:W-:-:S04]  /*3d40*/  FADD.FTZ R21, R113, R116 ;  /* 0x0000007471157221 */ /* 0x000fc80000010000 */
[----:B------:R-:W-:-:S03]  /*3d50*/  FADD.FTZ R21, R112, R21 ;  /* 0x0000001570157221 */ /* 0x000fc60000010000 */
[----:B------:R-:W-:Y:S01]  /*3d60*/  HMMA.16816.F32.BF16 R72, R4, R22, R72 ;  /* 0x000000160448723c */ /* 0x000fe20000041848 */
[----:B------:R-:W-:Y:S01]  /*3d70*/  FADD.FTZ R20, R106, R21 ;  /* 0x000000156a147221 */ /* 0x000fe20000010000 */
[----:B------:R-:W-:-:S03]  /*3d80*/  FADD.FTZ R22, R108, R25 ;  /* 0x000000196c167221 */ /* 0x000fc60000010000 */
[----:B------:R-:W-:Y:S01]  /*3d90*/  FADD.FTZ R20, R109, R20 ;  /* 0x000000146d147221 */ /* 0x000fe20000010000 */
[----:B------:R-:W-:Y:S02]  /*3da0*/  FADD.FTZ R22, R107, R22 ;  /* 0x000000166b167221 */ /* 0x000fe40000010000 */
[----:B------:R-:W-:Y:S02]  /*3db0*/  HMMA.16816.F32.BF16 R48, R4, R26, R48 ;  /* 0x0000001a0430723c */ /* 0x000fe40000041830 */
[----:B------:R-:W-:-:S04]  /*3dc0*/  FADD.FTZ R21, R33, R22 ;  /* 0x0000001621157221 */ /* 0x000fc80000010000 */
[----:B------:R-:W-:Y:S02]  /*3dd0*/  FADD.FTZ R21, R0, R21 ;  /* 0x0000001500157221 */ /* 0x000fe40000010000 */
[C---:B-1----:R-:W-:Y:S08]  /*3de0*/  HMMA.16816.F32.BF16 R60, R4.reuse, R12, R60 ;  /* 0x0000000c043c723c */ /* 0x042ff0000004183c */
[C---:B------:R-:W-:Y:S01]  /*3df0*/  HMMA.16816.F32.BF16 R64, R4.reuse, R14, R64 ;  /* 0x0000000e0440723c */ /* 0x040fe20000041840 */
[----:B------:R-:W1:Y:S07]  /*3e00*/  LDSM.16.MT88.4 R12, [R140+0xb800] ;  /* 0x00b800008c0c783b */ /* 0x000e6e0000004200 */
[----:B--2---:R-:W-:Y:S01]  /*3e10*/  HMMA.16816.F32.BF16 R76, R4, R16, R76 ;  /* 0x00000010044c723c */ /* 0x004fe2000004184c */
[----:B------:R-:W-:Y:S01]  /*3e20*/  FADD.FTZ R17, R105, R20 ;  /* 0x0000001469117221 */ /* 0x000fe20000010000 */
[----:B------:R-:W-:-:S03]  /*3e30*/  FADD.FTZ R16, R138, R21 ;  /* 0x000000158a107221 */ /* 0x000fc60000010000 */
[----:B------:R-:W-:Y:S01]  /*3e40*/  FADD.FTZ R17, R104, R17 ;  /* 0x0000001168117221 */ /* 0x000fe20000010000 */
[----:B------:R-:W-:Y:S02]  /*3e50*/  FADD.FTZ R16, R137, R16 ;  /* 0x0000001089107221 */ /* 0x000fe40000010000 */
[----:B------:R-:W-:Y:S01]  /*3e60*/  HMMA.16816.F32.BF16 R80, R4, R18, R80 ;  /* 0x000000120450723c */ /* 0x000fe20000041850 */
[----:B------:R-:W-:-:S04]  /*3e70*/  FADD.FTZ R0, R164, R17 ;  /* 0x00000011a4007221 */ /* 0x000fc80000010000 */
[----:B------:R-:W-:-:S04]  /*3e80*/  FADD.FTZ R0, R139, R0 ;  /* 0x000000008b007221 */ /* 0x000fc80000010000 */
[----:B------:R-:W-:-:S04]  /*3e90*/  FADD.FTZ R31, R31, R0 ;  /* 0x000000001f1f7221 */ /* 0x000fc80000010000 */
[----:B------:R-:W-:-:S04]  /*3ea0*/  FADD.FTZ R30, R30, R31 ;  /* 0x0000001f1e1e7221 */ /* 0x000fc80000010000 */
[----:B------:R-:W-:-:S04]  /*3eb0*/  FADD.FTZ R125, R125, R30 ;  /* 0x0000001e7d7d7221 */ /* 0x000fc80000010000 */
[----:B------:R-:W-:Y:S01]  /*3ec0*/  FADD.FTZ R124, R124, R125 ;  /* 0x0000007d7c7c7221 */ /* 0x000fe20000010000 */
[C---:B-1----:R-:W-:Y:S01]  /*3ed0*/  HMMA.16816.F32.BF16 R88, R4.reuse, R12, R88 ;  /* 0x0000000c0458723c */ /* 0x042fe20000041858 */
[----:B------:R-:W-:Y:S02]  /*3ee0*/  FADD.FTZ R13, R29, R16 ;  /* 0x000000101d0d7221 */ /* 0x000fe40000010000 */
[----:B------:R-:W-:Y:S02]  /*3ef0*/  FADD.FTZ R123, R123, R124 ;  /* 0x0000007c7b7b7221 */ /* 0x000fe40000010000 */
[----:B------:R-:W-:Y:S02]  /*3f00*/  FADD.FTZ R13, R28, R13 ;  /* 0x0000000d1c0d7221 */ /* 0x000fe40000010000 */
[----:B------:R-:W-:Y:S01]  /*3f10*/  FADD.FTZ R173, R126, R123 ;  /* 0x0000007b7ead7221 */ /* 0x000fe20000010000 */
[----:B------:R-:W-:Y:S01]  /*3f20*/  HMMA.16816.F32.BF16 R84, R4, R14, R84 ;  /* 0x0000000e0454723c */ /* 0x000fe20000041854 */
[----:B------:R-:W-:-:S04]  /*3f30*/  FADD.FTZ R120, R120, R13 ;  /* 0x0000000d78787221 */ /* 0x000fc80000010000 */
[----:B------:R-:W-:-:S04]  /*3f40*/  FADD.FTZ R119, R119, R120 ;  /* 0x0000007877777221 */ /* 0x000fc80000010000 */
[----:B------:R-:W-:-:S04]  /*3f50*/  FADD.FTZ R118, R118, R119 ;  /* 0x0000007776767221 */ /* 0x000fc80000010000 */
[----:B------:R-:W-:Y:S01]  /*3f60*/  FADD.FTZ R171, R171, R118 ;  /* 0x00000076abab7221 */ /* 0x000fe20000010000 */
[----:B------:R-:W-:Y:S06]  /*3f70*/  @!P1 BRA `(.L_x_620) ;  /* 0x0000002000e49947 */ /* 0x000fec0003800000 */
[----:B------:R-:W-:Y:S01]  /*3f80*/  SHF.R.S32.HI R0, RZ, 0x1f, R101 ;  /* 0x0000001fff007819 */ /* 0x000fe20000011465 */
[----:B------:R-:W-:-:S04]  /*3f90*/  DEPBAR.LE SB0, 0x0 ;  /* 0x000080000000791a */ /* 0x000fc80000000000 */
[----:B------:R-:W-:Y:S02]  /*3fa0*/  VIADD R7, R103, 0xfffffffe ;  /* 0xfffffffe67077836 */ /* 0x000fe40000000000 */
[----:B------:R-:W-:Y:S02]  /*3fb0*/  IMAD R0, R0, UR8, RZ ;  /* 0x0000000800007c24 */ /* 0x000fe4000f8e02ff */
[----:B------:R-:W-:-:S04]  /*3fc0*/  IMAD.WIDE.U32 R12, R7, R8, RZ ;  /* 0x00000008070c7225 */ /* 0x000fc800078e00ff */
[----:B------:R-:W-:Y:S01]  /*3fd0*/  IMAD.SHL.U32 R15, R8, 0x10, RZ ;  /* 0x00000010080f7824 */ /* 0x000fe200078e00ff */
[----:B------:R-:W-:Y:S01]  /*3fe0*/  BAR.SYNC.DEFER_BLOCKING 0x0 ;  /* 0x0000000000007b1d */ /* 0x000fe20000010000 */
[----:B------:R-:W-:Y:S01]  /*3ff0*/  IMAD R5, R101, UR9, R0 ;  /* 0x0000000965057c24 */ /* 0x000fe2000f8e0200 */
[C---:B------:R-:W-:Y:S01]  /*4000*/  LEA R22, P4, R12.reuse, R32, 0x7 ;  /* 0x000000200c167211 */ /* 0x040fe200078838ff */
[----:B------:R-:W-:Y:S01]  /*4010*/  IMAD R0, R7, R9, R13 ;  /* 0x0000000907007224 */ /* 0x000fe200078e020d */
[-C--:B------:R-:W-:Y:S01]  /*4020*/  LEA R13, P1, R12, R15.reuse, 0x6 ;  /* 0x0000000f0c0d7211 */ /* 0x080fe200078230ff */
[----:B------:R-:W-:Y:S01]  /*4030*/  IMAD.IADD R5, R35, 0x1, R5 ;  /* 0x0000000123057824 */ /* 0x000fe200078e0205 */
[----:B------:R-:W-:Y:S02]  /*4040*/  SHF.L.U64.HI R7, R8, 0x4, R9 ;  /* 0x0000000408077819 */ /* 0x000fe40000010209 */
[----:B------:R-:W-:Y:S02]  /*4050*/  IADD3 R15, P2, PT, R13, R15, RZ ;  /* 0x0000000f0d0f7210 */ /* 0x000fe40007f5e0ff */
[----:B------:R-:W-:-:S02]  /*4060*/  LEA.HI.X R4, R12, R7, R0, 0x6, P1 ;  /* 0x000000070c047211 */ /* 0x000fc400008f3400 */
[----:B------:R-:W-:Y:S02]  /*4070*/  LEA.HI.X R5, R34, UR7, R5, 0x1, P0 ;  /* 0x0000000722057c11 */ /* 0x000fe400080f0c05 */
[----:B------:R-:W-:Y:S01]  /*4080*/  LEA R6, P1, R8, R13, 0x5 ;  /* 0x0000000d08067211 */ /* 0x000fe200078228ff */
[----:B------:R-:W-:Y:S01]  /*4090*/  IMAD.X R14, R4, 0x1, R7, P2 ;  /* 0x00000001040e7824 */ /* 0x000fe200010e0607 */
[-C--:B------:R-:W-:Y:S02]  /*40a0*/  LEA R20, P3, R13, R32.reuse, 0x1 ;  /* 0x000000200d147211 */ /* 0x080fe400078608ff */
[-C--:B------:R-:W-:Y:S02]  /*40b0*/  LEA R108, P2, R15, R32.reuse, 0x1 ;  /* 0x000000200f6c7211 */ /* 0x080fe400078408ff */
[----:B------:R-:W-:Y:S01]  /*40c0*/  LEA.HI.X R23, R12, R5, R0, 0x7, P4 ;  /* 0x000000050c177211 */ /* 0x000fe200020f3c00 */
[----:B------:R-:W-:Y:S01]  /*40d0*/  VIADD R0, R136, 0xffffff80 ;  /* 0xffffff8088007836 */ /* 0x000fe20000000000 */
[----:B------:R-:W-:-:S02]  /*40e0*/  LEA R110, P0, R6, R32, 0x1 ;  /* 0x00000020066e7211 */ /* 0x000fc400078008ff */
[----:B------:R-:W-:Y:S01]  /*40f0*/  LEA.HI.X R7, R8, R4, R9, 0x5, P1 ;  /* 0x0000000408077211 */ /* 0x000fe200008f2c09 */
[----:B------:R-:W-:Y:S01]  /*4100*/  @!PT LDS RZ, [RZ] ;  /* 0x00000000fffff984 */ /* 0x000fe20000000800 */
[----:B------:R-:W-:Y:S01]  /*4110*/  @!PT LDS RZ, [RZ] ;  /* 0x00000000fffff984 */ /* 0x000fe20000000800 */
[----:B------:R-:W-:Y:S01]  /*4120*/  @!PT LDS RZ, [RZ] ;  /* 0x00000000fffff984 */ /* 0x000fe20000000800 */
[----:B------:R-:W-:Y:S01]  /*4130*/  LDGSTS.E.BYPASS.LTC128B.128 [R159+0x8000], desc[UR10][R22.64] ;  /* 0x08000000169f7fae */ /* 0x000fe2000b981a0a */
[-C--:B------:R-:W-:Y:S02]  /*4140*/  LEA.HI.X R21, R13, R5.reuse, R4, 0x1, P3 ;  /* 0x000000050d157211 */ /* 0x080fe400018f0c04 */
[-C--:B------:R-:W-:Y:S01]  /*4150*/  LEA.HI.X R109, R15, R5.reuse, R14, 0x1, P2 ;  /* 0x000000050f6d7211 */ /* 0x080fe200010f0c0e */
[----:B------:R-:W-:Y:S01]  /*4160*/  LDGSTS.E.BYPASS.LTC128B.128 [R159+0xa000], desc[UR10][R22.64+0x80] ;  /* 0x0a000080169f7fae */ /* 0x000fe2000b981a0a */
[----:B------:R-:W-:Y:S02]  /*4170*/  LEA.HI.X R111, R6, R5, R7, 0x1, P0 ;  /* 0x00000005066f7211 */ /* 0x000fe400000f0c07 */
[C---:B------:R-:W-:Y:S01]  /*4180*/  ISETP.GE.AND P5, PT, R0.reuse, R135, PT ;  /* 0x000000870000720c */ /* 0x040fe20003fa6270 */
[----:B------:R-:W-:Y:S01]  /*4190*/  LDGSTS.E.BYPASS.LTC128B.128 [R159+0x8800], desc[UR10][R20.64] ;  /* 0x08800000149f7fae */ /* 0x000fe2000b981a0a */
[----:B------:R-:W-:Y:S01]  /*41a0*/  ISETP.GE.AND P4, PT, R0, R2, PT ;  /* 0x000000020000720c */ /* 0x000fe20003f86270 */
[----:B------:R-:W-:-:S02]  /*41b0*/  VIADD R0, R136, 0xffffff81 ;  /* 0xffffff8188007836 */ /* 0x000fc40000000000 */
[----:B------:R-:W-:Y:S03]  /*41c0*/  LDGSTS.E.BYPASS.LTC128B.128 [R159+0xa800], desc[UR10][R20.64+0x80] ;  /* 0x0a800080149f7fae */ /* 0x000fe6000b981a0a */
[C---:B------:R-:W-:Y:S01]  /*41d0*/  ISETP.GE.AND P1, PT, R0.reuse, R135, PT ;  /* 0x000000870000720c */ /* 0x040fe20003f26270 */
[----:B------:R-:W-:Y:S01]  /*41e0*/  LDGSTS.E.BYPASS.LTC128B.128 [R159+0x9000], desc[UR10][R108.64] ;  /* 0x090000006c9f7fae */ /* 0x000fe2000b981a0a */
[----:B------:R-:W-:Y:S01]  /*41f0*/  ISETP.GE.AND P0, PT, R0, R2, PT ;  /* 0x000000020000720c */ /* 0x000fe20003f06270 */
[C---:B------:R-:W-:Y:S02]  /*4200*/  VIADD R0, R136.reuse, 0xffffff90 ;  /* 0xffffff9088007836 */ /* 0x040fe40000000000 */
        /* <DEDUP_REMOVED lines=8> */
[----:B------:R-:W-:Y:S04]  /*4290*/  LDSM.16.M88.4 R124, [R145+0x4000] ;  /* 0x00400000917c783b */ /* 0x000fe80000000200 */
[----:B-1----:R-:W1:Y:S04]  /*42a0*/  LDSM.16.M88.4 R108, [R149] ;  /* 0x00000000956c783b */ /* 0x002e680000000200 */
[----:B------:R-:W1:Y:S04]  /*42b0*/  LDSM.16.M88.4 R120, [R145+0x4800] ;  /* 0x004800009178783b */ /* 0x000e680000000200 */
[----:B------:R-:W1:Y:S04]  /*42c0*/  LDSM.16.M88.4 R116, [R145+0x5000] ;  /* 0x005000009174783b */ /* 0x000e680000000200 */
[----:B------:R-:W0:Y:S01]  /*42d0*/  LDGDEPBAR ;  /* 0x00000000000079af */ /* 0x000e220000000000 */
[C---:B--2---:R-:W-:Y:S08]  /*42e0*/  HMMA.16816.F32.BF16 R104, R4.reuse, R32, RZ ;  /* 0x000000200468723c */ /* 0x044ff000000418ff */
[C---:B---3--:R-:W-:Y:S08]  /*42f0*/  HMMA.16816.F32.BF16 R28, R4.reuse, R24, RZ ;  /* 0x00000018041c723c */ /* 0x048ff000000418ff */
[C---:B----4-:R-:W-:Y:S08]  /*4300*/  HMMA.16816.F32.BF16 R20, R4.reuse, R16, RZ ;  /* 0x000000100414723c */ /* 0x050ff000000418ff */
[C---:B------:R-:W-:Y:S08]  /*4310*/  HMMA.16816.F32.BF16 R32, R4.reuse, R34, RZ ;  /* 0x000000220420723c */ /* 0x040ff000000418ff */
[C---:B------:R-:W-:Y:S08]  /*4320*/  HMMA.16816.F32.BF16 R24, R4.reuse, R26, RZ ;  /* 0x0000001a0418723c */ /* 0x040ff000000418ff */
[C---:B------:R-:W-:Y:S08]  /*4330*/  HMMA.16816.F32.BF16 R16, R4.reuse, R18, RZ ;  /* 0x000000120410723c */ /* 0x040ff000000418ff */
[C---:B-----5:R-:W-:Y:S08]  /*4340*/  HMMA.16816.F32.BF16 R12, R4.reuse, R112, RZ ;  /* 0x00000070040c723c */ /* 0x060ff000000418ff */
[----:B------:R-:W-:Y:S01]  /*4350*/  HMMA.16816.F32.BF16 R4, R4, R114, RZ ;  /* 0x000000720404723c */ /* 0x000fe200000418ff */
[----:B------:R-:W2:Y:S07]  /*4360*/  LDSM.16.M88.4 R112, [R145+0x5800] ;  /* 0x005800009170783b */ /* 0x000eae0000000200 */
        /* <DEDUP_REMOVED lines=9> */
[C---:B--2---:R-:W-:Y:S08]  /*4400*/  HMMA.16816.F32.BF16 R12, R108.reuse, R112, R12 ;  /* 0x000000706c0c723c */ /* 0x044ff0000004180c */
[----:B------:R-:W-:Y:S01]  /*4410*/  HMMA.16816.F32.BF16 R4, R108, R114, R4 ;  /* 0x000000726c04723c */ /* 0x000fe20000041804 */
[----:B------:R-:W1:Y:S04]  /*4420*/  LDSM.16.M88.4 R108, [R148] ;  /* 0x00000000946c783b */ /* 0x000e680000000200 */
[----:B------:R-:W2:Y:S03]  /*4430*/  LDSM.16.M88.4 R112, [R144+0x5800] ;  /* 0x005800009070783b */ /* 0x000ea60000000200 */
        /* <DEDUP_REMOVED lines=15> */
[----:B------:R-:W-:Y:S07]  /*4530*/  LDSM.16.M88.4 R124, [R150+UR5+0x6000] ;  /* 0x00600005967c783b */ /* 0x000fee0008000200 */
[C---:B------:R-:W-:Y:S08]  /*4540*/  HMMA.16816.F32.BF16 R28, R108.reuse, R120, R28 ;  /* 0x000000786c1c723c */ /* 0x040ff0000004181c */
[C---:B------:R-:W-:Y:S01]  /*4550*/  HMMA.16816.F32.BF16 R24, R108.reuse, R122, R24 ;  /* 0x0000007a6c18723c */ /* 0x040fe20000041818 */
[----:B------:R-:W-:Y:S07]  /*4560*/  LDSM.16.M88.4 R120, [R150+UR5+0x6800] ;  /* 0x006800059678783b */ /* 0x000fee0008000200 */
[C---:B------:R-:W-:Y:S08]  /*4570*/  HMMA.16816.F32.BF16 R20, R108.reuse, R116, R20 ;  /* 0x000000746c14723c */ /* 0x040ff00000041814 */
[C---:B------:R-:W-:Y:S01]  /*4580*/  HMMA.16816.F32.BF16 R16, R108.reuse, R118, R16 ;  /* 0x000000766c10723c */ /* 0x040fe20000041810 */
[----:B------:R-:W-:Y:S07]  /*4590*/  LDSM.16.M88.4 R116, [R150+UR5+0x7000] ;  /* 0x007000059674783b */ /* 0x000fee0008000200 */
[C---:B--2---:R-:W-:Y:S08]  /*45a0*/  HMMA.16816.F32.BF16 R12, R108.reuse, R112, R12 ;  /* 0x000000706c0c723c */ /* 0x044ff0000004180c */
[----:B------:R-:W-:Y:S01]  /*45b0*/  HMMA.16816.F32.BF16 R4, R108, R114, R4 ;  /* 0x000000726c04723c */ /* 0x000fe20000041804 */
[----:B------:R-:W1:Y:S04]  /*45c0*/  LDSM.16.M88.4 R108, [R151+0x2000] ;  /* 0x00200000976c783b */ /* 0x000e680000000200 */
[----:B------:R-:W2:Y:S03]  /*45d0*/  LDSM.16.M88.4 R112, [R150+UR5+0x7800] ;  /* 0x007800059670783b */ /* 0x000ea60008000200 */
        /* <DEDUP_REMOVED lines=11> */
[----:B------:R-:W1:Y:S04]  /*4690*/  LDSM.16.M88.4 R108, [R149+0x2000] ;  /* 0x00200000956c783b */ /* 0x000e680000000200 */
[----:B------:R-:W2:Y:S03]  /*46a0*/  LDSM.16.M88.4 R112, [R145+0x7800] ;  /* 0x007800009170783b */ /* 0x000ea60000000200 */
[C---:B-1----:R-:W-:Y:S08]  /*46b0*/  HMMA.16816.F32.BF16 R104, R108.reuse, R124, R104 ;  /* 0x0000007c6c68723c */ /* 0x042ff00000041868 */
[C---:B------:R-:W-:Y:S01]  /*46c0*/  HMMA.16816.F32.BF16 R32, R108.reuse, R126, R32 ;  /* 0x0000007e6c20723c */ /* 0x040fe20000041820 */
[----:B------:R-:W-:Y:S07]  /*46d0*/  LDSM.16.M88.4 R124, [R148+0x2000] ;  /* 0x00200000947c783b */ /* 0x000fee0000000200 */
[C---:B------:R-:W-:Y:S08]  /*46e0*/  HMMA.16816.F32.BF16 R28, R108.reuse, R120, R28 ;  /* 0x000000786c1c723c */ /* 0x040ff0000004181c */
[C---:B------:R-:W-:Y:S01]  /*46f0*/  HMMA.16816.F32.BF16 R24, R108.reuse, R122, R24 ;  /* 0x0000007a6c18723c */ /* 0x040fe20000041818 */
[----:B------:R-:W1:Y:S07]  /*4700*/  LDSM.16.M88.4 R120, [R144+0x6000] ;  /* 0x006000009078783b */ /* 0x000e6e0000000200 */
[C---:B------:R-:W-:Y:S08]  /*4710*/  HMMA.16816.F32.BF16 R20, R108.reuse, R116, R20 ;  /* 0x000000746c14723c */ /* 0x040ff00000041814 */
[C---:B------:R-:W-:Y:S01]  /*4720*/  HMMA.16816.F32.BF16 R16, R108.reuse, R118, R16 ;  /* 0x000000766c10723c */ /* 0x040fe20000041810 */
[----:B------:R-:W3:Y:S07]  /*4730*/  LDSM.16.M88.4 R116, [R144+0x6800] ;  /* 0x006800009074783b */ /* 0x000eee0000000200 */
[C---:B--2---:R-:W-:Y:S08]  /*4740*/  HMMA.16816.F32.BF16 R12, R108.reuse, R112, R12 ;  /* 0x000000706c0c723c */ /* 0x044ff0000004180c */
[----:B------:R-:W-:Y:S01]  /*4750*/  HMMA.16816.F32.BF16 R4, R108, R114, R4 ;  /* 0x000000726c04723c */ /* 0x000fe20000041804 */
[----:B------:R-:W2:Y:S04]  /*4760*/  LDSM.16.M88.4 R108, [R144+0x7800] ;  /* 0x00780000906c783b */ /* 0x000ea80000000200 */
[----:B------:R-:W4:Y:S03]  /*4770*/  LDSM.16.M88.4 R112, [R144+0x7000] ;  /* 0x007000009070783b */ /* 0x000f260000000200 */
[C---:B-1----:R-:W-:Y:S08]  /*4780*/  HMMA.16816.F32.BF16 R104, R124.reuse, R120, R104 ;  /* 0x000000787c68723c */ /* 0x042ff00000041868 */
[C---:B------:R-:W-:Y:S01]  /*4790*/  HMMA.16816.F32.BF16 R32, R124.reuse, R122, R32 ;  /* 0x0000007a7c20723c */ /* 0x040fe20000041820 */
[----:B------:R-:W-:Y:S07]  /*47a0*/  LDSM.16.M88.4 R120, [R147+0x2000] ;  /* 0x002000009378783b */ /* 0x000fee0000000200 */
[C---:B---3--:R-:W-:Y:S08]  /*47b0*/  HMMA.16816.F32.BF16 R28, R124.reuse, R116, R28 ;  /* 0x000000747c1c723c */ /* 0x048ff0000004181c */
[C---:B------:R-:W-:Y:S01]  /*47c0*/  HMMA.16816.F32.BF16 R24, R124.reuse, R118, R24 ;  /* 0x000000767c18723c */ /* 0x040fe20000041818 */
[----:B------:R-:W1:Y:S07]  /*47d0*/  LDSM.16.M88.4 R116, [R143+0x6000] ;  /* 0x006000008f74783b */ /* 0x000e6e0000000200 */
[C---:B--2---:R-:W-:Y:S08]  /*47e0*/  HMMA.16816.F32.BF16 R12, R124.reuse, R108, R12 ;  /* 0x0000006c7c0c723c */ /* 0x044ff0000004180c */
[C---:B------:R-:W-:Y:S01]  /*47f0*/  HMMA.16816.F32.BF16 R4, R124.reuse, R110, R4 ;  /* 0x0000006e7c04723c */ /* 0x040fe20000041804 */
[----:B------:R-:W2:Y:S07]  /*4800*/  LDSM.16.M88.4 R108, [R143+0x7000] ;  /* 0x007000008f6c783b */ /* 0x000eae0000000200 */
[C---:B----4-:R-:W-:Y:S08]  /*4810*/  HMMA.16816.F32.BF16 R20, R124.reuse, R112, R20 ;  /* 0x000000707c14723c */ /* 0x050ff00000041814 */
[----:B------:R-:W-:Y:S01]  /*4820*/  HMMA.16816.F32.BF16 R16, R124, R114, R16 ;  /* 0x000000727c10723c */ /* 0x000fe20000041810 */
[----:B------:R-:W3:Y:S07]  /*4830*/  LDSM.16.M88.4 R112, [R143+0x6800] ;  /* 0x006800008f70783b */ /* 0x000eee0000000200 */
[C---:B-1----:R-:W-:Y:S08]  /*4840*/  HMMA.16816.F32.BF16 R104, R120.reuse, R116, R104 ;  /* 0x000000747868723c */ /* 0x042ff00000041868 */
[C---:B------:R-:W-:Y:S08]  /*4850*/  HMMA.16816.F32.BF16 R32, R120.reuse, R118, R32 ;  /* 0x000000767820723c */ /* 0x040ff00000041820 */
[----:B--2---:R-:W-:Y:S01]  /*4860*/  HMMA.16816.F32.BF16 R20, R120, R108, R20 ;  /* 0x0000006c7814723c */ /* 0x004fe20000041814 */
[----:B------:R-:W-:-:S02]  /*4870*/  VIADD R109, R136, 0xffffff88 ;  /* 0xffffff88886d7836 */ /* 0x000fc40000000000 */
[----:B------:R-:W-:Y:S01]  /*4880*/  VIADD R108, R136, 0xffffff89 ;  /* 0xffffff89886c7836 */ /* 0x000fe20000000000 */
[----:B------:R-:W-:Y:S01]  /*4890*/  FSEL R137, R104, -INF , !P5 ;  /* 0xff80000068897808 */ /* 0x000fe20006800000 */
[----:B------:R-:W-:Y:S01]  /*48a0*/  VIADD R104, R136, 0xffffff98 ;  /* 0xffffff9888687836 */ /* 0x000fe20000000000 */
[CC--:B------:R-:W-:Y:S02]  /*48b0*/  ISETP.GE.AND P3, PT, R109.reuse, R135.reuse, PT ;  /* 0x000000876d00720c */ /* 0x0c0fe40003f66270 */
[-C--:B------:R-:W-:Y:S01]  /*48c0*/  ISETP.GE.AND P6, PT, R109, R2.reuse, PT ;  /* 0x000000026d00720c */ /* 0x080fe20003fc6270 */
[----:B------:R-:W-:Y:S01]  /*48d0*/  HMMA.16816.F32.BF16 R16, R120, R110, R16 ;  /* 0x0000006e7810723c */ /* 0x000fe20000041810 */
[C---:B------:R-:W-:Y:S02]  /*48e0*/  ISETP.GE.AND P2, PT, R108.reuse, R135, PT ;  /* 0x000000876c00720c */ /* 0x040fe40003f46270 */
[----:B------:R-:W-:Y:S02]  /*48f0*/  ISETP.GE.AND P5, PT, R108, R2, PT ;  /* 0x000000026c00720c */ /* 0x000fe40003fa6270 */
[----:B------:R-:W1:Y:S01]  /*4900*/  LDSM.16.M88.4 R108, [R143+0x7800] ;  /* 0x007800008f6c783b */ /* 0x000e620000000200 */
[----:B------:R-:W-:Y:S01]  /*4910*/  FSEL R168, R106, -INF , !P4 ;  /* 0xff8000006aa87808 */ /* 0x000fe20006000000 */
[----:B------:R-:W-:-:S04]  /*4920*/  DEPBAR.LE SB0, 0x0 ;  /* 0x000080000000791a */ /* 0x000fc80000000000 */
[C---:B---3--:R-:W-:Y:S01]  /*4930*/  HMMA.16816.F32.BF16 R28, R120.reuse, R112, R28 ;  /* 0x00000070781c723c */ /* 0x048fe2000004181c */
[----:B------:R-:W-:Y:S01]  /*4940*/  FSEL R139, R32, -INF , !P3 ;  /* 0xff800000208b7808 */ /* 0x000fe20005800000 */
[----:B------:R-:W-:Y:S01]  /*4950*/  VIADD R32, R136, 0xffffff99 ;  /* 0xffffff9988207836 */ /* 0x000fe20000000000 */
[----:B------:R-:W-:Y:S01]  /*4960*/  ISETP.GE.AND P4, PT, R0, R135, PT ;  /* 0x000000870000720c */ /* 0x000fe20003f86270 */
[----:B------:R-:W-:Y:S01]  /*4970*/  VIADD R112, R136, 0xffffff91 ;  /* 0xffffff9188707836 */ /* 0x000fe20000000000 */
[----:B------:R-:W-:Y:S02]  /*4980*/  FSEL R161, R105, -INF , !P1 ;  /* 0xff80000069a17808 */ /* 0x000fe40004800000 */
[----:B------:R-:W-:Y:S01]  /*4990*/  ISETP.GE.AND P1, PT, R0, R2, PT ;  /* 0x000000020000720c */ /* 0x000fe20003f26270 */
[----:B------:R-:W-:Y:S01]  /*49a0*/  HMMA.16816.F32.BF16 R24, R120, R114, R24 ;  /* 0x000000727818723c */ /* 0x000fe20000041818 */
[----:B------:R-:W-:Y:S01]  /*49b0*/  FSEL R114, R34, -INF , !P6 ;  /* 0xff80000022727808 */ /* 0x000fe20007000000 */
[----:B------:R-:W-:Y:S01]  /*49c0*/  VIADD R34, R136, 0xffffffa0 ;  /* 0xffffffa088227836 */ /* 0x000fe20000000000 */
[----:B------:R-:W-:-:S02]  /*49d0*/  FSEL R166, R35, -INF , !P5 ;  /* 0xff80000023a67808 */ /* 0x000fc40006800000 */
[-C--:B------:R-:W-:Y:S02]  /*49e0*/  ISETP.GE.AND P5, PT, R32, R135.reuse, PT ;  /* 0x000000872000720c */ /* 0x080fe40003fa6270 */
[----:B------:R-:W-:Y:S02]  /*49f0*/  ISETP.GE.AND P6, PT, R104, R135, PT ;  /* 0x000000876800720c */ /* 0x000fe40003fc6270 */
[----:B------:R-:W-:Y:S02]  /*4a00*/  FSEL R33, R33, -INF , !P2 ;  /* 0xff80000021217808 */ /* 0x000fe40005000000 */
[----:B------:R-:W-:Y:S01]  /*4a10*/  FSEL R117, R28, -INF , !P4 ;  /* 0xff8000001c757808 */ /* 0x000fe20006000000 */
[----:B------:R-:W-:Y:S01]  /*4a20*/  VIADD R28, R136, 0xffffffa8 ;  /* 0xffffffa8881c7836 */ /* 0x000fe20000000000 */
[----:B------:R-:W-:Y:S02]  /*4a30*/  FSEL R0, R107, -INF , !P0 ;  /* 0xff8000006b007808 */ /* 0x000fe40004000000 */
[----:B------:R-:W-:-:S02]  /*4a40*/  ISETP.GE.AND P2, PT, R104, R2, PT ;  /* 0x000000026800720c */ /* 0x000fc40003f46270 */
[----:B------:R-:W-:Y:S02]  /*4a50*/  FSEL R164, R30, -INF , !P1 ;  /* 0xff8000001ea47808 */ /* 0x000fe40004800000 */
[-C--:B------:R-:W-:Y:S02]  /*4a60*/  ISETP.GE.AND P0, PT, R112, R135.reuse, PT ;  /* 0x000000877000720c */ /* 0x080fe40003f06270 */
[----:B------:R-:W-:Y:S02]  /*4a70*/  ISETP.GE.AND P1, PT, R34, R135, PT ;  /* 0x000000872200720c */ /* 0x000fe40003f26270 */
[----:B------:R-:W-:Y:S02]  /*4a80*/  FSEL R25, R25, -INF , !P5 ;  /* 0xff80000019197808 */ /* 0x000fe40006800000 */
[----:B------:R-:W-:Y:S01]  /*4a90*/  FSEL R113, R24, -INF , !P6 ;  /* 0xff80000018717808 */ /* 0x000fe20007000000 */
[----:B-1----:R-:W-:Y:S01]  /*4aa0*/  HMMA.16816.F32.BF16 R12, R120, R108, R12 ;  /* 0x0000006c780c723c */ /* 0x002fe2000004180c */
[-C--:B------:R-:W-:Y:S01]  /*4ab0*/  ISETP.GE.AND P5, PT, R28, R2.reuse, PT ;  /* 0x000000021c00720c */ /* 0x080fe20003fa6270 */
[----:B------:R-:W-:Y:S01]  /*4ac0*/  VIADD R24, R136, 0xffffffa9 ;  /* 0xffffffa988187836 */ /* 0x000fe20000000000 */
[----:B------:R-:W-:Y:S01]  /*4ad0*/  BAR.SYNC.DEFER_BLOCKING 0x0 ;  /* 0x0000000000007b1d */ /* 0x000fe20000010000 */
[----:B------:R-:W-:Y:S01]  /*4ae0*/  ISETP.GE.AND P4, PT, R32, R2, PT ;  /* 0x000000022000720c */ /* 0x000fe20003f86270 */
[----:B------:R-:W-:Y:S01]  /*4af0*/  VIADD R32, R136, 0xffffffa1 ;  /* 0xffffffa188207836 */ /* 0x000fe20000000000 */
[----:B------:R-:W-:-:S02]  /*4b00*/  FSEL R116, R26, -INF , !P2 ;  /* 0xff8000001a747808 */ /* 0x000fc40005000000 */
[----:B------:R-:W-:Y:S01]  /*4b10*/  HMMA.16816.F32.BF16 R4, R120, R110, R4 ;  /* 0x0000006e7804723c */ /* 0x000fe20000041804 */
[----:B------:R-:W-:Y:S02]  /*4b20*/  FSEL R115, R29, -INF , !P0 ;  /* 0xff8000001d737808 */ /* 0x000fe40004000000 */
[----:B------:R-:W-:Y:S02]  /*4b30*/  ISETP.GE.AND P2, PT, R28, R135, PT ;  /* 0x000000871c00720c */ /* 0x000fe40003f46270 */
[----:B------:R-:W-:Y:S01]  /*4b40*/  FSEL R119, R20, -INF , !P1 ;  /* 0xff80000014777808 */ /* 0x000fe20004800000 */
[----:B------:R-:W-:Y:S01]  /*4b50*/  VIADD R20, R136, 0xffffffb0 ;  /* 0xffffffb088147836 */ /* 0x000fe20000000000 */
[----:B------:R-:W-:Y:S02]  /*4b60*/  ISETP.GE.AND P0, PT, R34, R2, PT ;  /* 0x000000022200720c */ /* 0x000fe40003f06270 */
[----:B------:R-:W-:Y:S02]  /*4b70*/  FSEL R120, R18, -INF , !P5 ;  /* 0xff80000012787808 */ /* 0x000fe40006800000 */
[----:B------:R-:W-:-:S02]  /*4b80*/  FSEL R138, R27, -INF , !P4 ;  /* 0xff8000001b8a7808 */ /* 0x000fc40006000000 */
[----:B------:R-:W-:Y:S02]  /*4b90*/  FMNMX3.FTZ R18, R100, R137, R161, !PT ;  /* 0x0000008964127276 */ /* 0x000fe400078100a1 */
[C---:B------:R-:W-:Y:S02]  /*4ba0*/  ISETP.GE.AND P4, PT, R24.reuse, R135, PT ;  /* 0x000000871800720c */ /* 0x040fe40003f86270 */
[-C--:B------:R-:W-:Y:S01]  /*4bb0*/  ISETP.GE.AND P1, PT, R24, R2.reuse, PT ;  /* 0x000000021800720c */ /* 0x080fe20003f26270 */
[----:B------:R-:W-:Y:S01]  /*4bc0*/  VIADD R24, R136, 0xffffffb1 ;  /* 0xffffffb188187836 */ /* 0x000fe20000000000 */
[----:B------:R-:W-:Y:S01]  /*4bd0*/  FSEL R125, R16, -INF , !P2 ;  /* 0xff800000107d7808 */ /* 0x000fe20005000000 */
[----:B------:R-:W-:Y:S01]  /*4be0*/  VIADD R16, R136, 0xffffffb8 ;  /* 0xffffffb888107836 */ /* 0x000fe20000000000 */
[----:B------:R-:W-:Y:S01]  /*4bf0*/  FSEL R124, R22, -INF , !P0 ;  /* 0xff800000167c7808 */ /* 0x000fe20004000000 */
[----:B------:R-:W-:Y:S01]  /*4c00*/  VIADD R136, R136, 0xffffffb9 ;  /* 0xffffffb988887836 */ /* 0x000fe20000000000 */
[----:B------:R-:W-:-:S02]  /*4c10*/  ISETP.GE.AND P3, PT, R112, R2, PT ;  /* 0x000000027000720c */ /* 0x000fc40003f66270 */
[----:B------:R-:W-:Y:S02]  /*4c20*/  ISETP.GE.AND P0, PT, R20, R135, PT ;  /* 0x000000871400720c */ /* 0x000fe40003f06270 */
[----:B------:R-:W-:Y:S02]  /*4c30*/  FMNMX3.FTZ R18, R18, R139, R33, !PT ;  /* 0x0000008b12127276 */ /* 0x000fe40007810021 */
[----:B------:R-:W-:Y:S02]  /*4c40*/  FSEL R118, R31, -INF , !P3 ;  /* 0xff8000001f767808 */ /* 0x000fe40005800000 */
[----:B------:R-:W-:Y:S02]  /*4c50*/  FSEL R123, R17, -INF , !P4 ;  /* 0xff800000117b7808 */ /* 0x000fe40006000000 */
[----:B------:R-:W-:Y:S02]  /*4c60*/  FSEL R108, R12, -INF , !P0 ;  /* 0xff8000000c6c7808 */ /* 0x000fe40004000000 */
[----:B------:R-:W-:-:S02]  /*4c70*/  ISETP.GE.AND P3, PT, R32, R135, PT ;  /* 0x000000872000720c */ /* 0x000fc40003f66270 */
[----:B------:R-:W-:Y:S02]  /*4c80*/  ISETP.GE.AND P0, PT, R136, R2, PT ;  /* 0x000000028800720c */ /* 0x000fe40003f06270 */
[----:B------:R-:W-:Y:S02]  /*4c90*/  FMNMX3.FTZ R17, R3, R168, R0, !PT ;  /* 0x000000a803117276 */ /* 0x000fe40007810000 */
[----:B------:R-:W-:Y:S02]  /*4ca0*/  FMNMX3.FTZ R18, R18, R117, R115, !PT ;  /* 0x0000007512127276 */ /* 0x000fe40007810073 */
[----:B------:R-:W-:Y:S02]  /*4cb0*/  ISETP.GE.AND P6, PT, R32, R2, PT ;  /* 0x000000022000720c */ /* 0x000fe40003fc6270 */
[----:B------:R-:W-:Y:S02]  /*4cc0*/  FSEL R127, R21, -INF , !P3 ;  /* 0xff800000157f7808 */ /* 0x000fe40005800000 */
[----:B------:R-:W-:-:S02]  /*4cd0*/  FMNMX3.FTZ R17, R17, R114, R166, !PT ;  /* 0x0000007211117276 */ /* 0x000fc400078100a6 */
[----:B------:R-:W-:Y:S02]  /*4ce0*/  FMNMX3.FTZ R18, R18, R113, R25, !PT ;  /* 0x0000007112127276 */ /* 0x000fe40007810019 */
[----:B------:R-:W-:Y:S02]  /*4cf0*/  FSEL R105, R7, -INF , !P0 ;  /* 0xff80000007697808 */ /* 0x000fe40004000000 */
[----:B------:R-:W-:Y:S02]  /*4d00*/  ISETP.GE.U32.AND P0, PT, R103, 0x3, PT ;  /* 0x000000036700780c */ /* 0x000fe40003f06070 */
[----:B------:R-:W-:Y:S02]  /*4d10*/  FSEL R126, R23, -INF , !P6 ;  /* 0xff800000177e7808 */ /* 0x000fe40007000000 */
[----:B------:R-:W-:Y:S02]  /*4d20*/  ISETP.GE.AND P6, PT, R24, R135, PT ;  /* 0x000000871800720c */ /* 0x000fe40003fc6270 */
[----:B------:R-:W-:-:S02]  /*4d30*/  FMNMX3.FTZ R17, R17, R164, R118, !PT ;  /* 0x000000a411117276 */ /* 0x000fc40007810076 */
[----:B------:R-:W-:Y:S02]  /*4d40*/  FMNMX3.FTZ R18, R18, R119, R127, !PT ;  /* 0x0000007712127276 */ /* 0x000fe4000781007f */
[-C--:B------:R-:W-:Y:S02]  /*4d50*/  ISETP.GE.AND P5, PT, R16, R135.reuse, PT ;  /* 0x000000871000720c */ /* 0x080fe40003fa6270 */
[----:B------:R-:W-:Y:S02]  /*4d60*/  ISETP.GE.AND P4, PT, R136, R135, PT ;  /* 0x000000878800720c */ /* 0x000fe40003f86270 */
[----:B------:R-:W-:Y:S02]  /*4d70*/  FSEL R111, R13, -INF , !P6 ;  /* 0xff8000000d6f7808 */ /* 0x000fe40007000000 */
[----:B------:R-:W-:Y:S02]  /*4d80*/  FMNMX3.FTZ R17, R17, R116, R138, !PT ;  /* 0x0000007411117276 */ /* 0x000fe4000781008a */
[----:B------:R-:W-:-:S02]  /*4d90*/  FMNMX3.FTZ R18, R18, R125, R123, !PT ;  /* 0x0000007d12127276 */ /* 0x000fc4000781007b */
[----:B------:R-:W-:Y:S02]  /*4da0*/  FSEL R122, R19, -INF , !P1 ;  /* 0xff800000137a7808 */ /* 0x000fe40004800000 */
[-C--:B------:R-:W-:Y:S02]  /*4db0*/  ISETP.GE.AND P3, PT, R20, R2.reuse, PT ;  /* 0x000000021400720c */ /* 0x080fe40003f66270 */
[-C--:B------:R-:W-:Y:S02]  /*4dc0*/  ISETP.GE.AND P2, PT, R24, R2.reuse, PT ;  /* 0x000000021800720c */ /* 0x080fe40003f46270 */
[----:B------:R-:W-:Y:S02]  /*4dd0*/  ISETP.GE.AND P1, PT, R16, R2, PT ;  /* 0x000000021000720c */ /* 0x000fe40003f26270 */
[----:B------:R-:W-:Y:S02]  /*4de0*/  FSEL R110, R4, -INF , !P5 ;  /* 0xff800000046e7808 */ /* 0x000fe40006800000 */
[----:B------:R-:W-:-:S02]  /*4df0*/  FSEL R107, R5, -INF , !P4 ;  /* 0xff800000056b7808 */ /* 0x000fc40006000000 */
[----:B------:R-:W-:Y:S02]  /*4e00*/  FMNMX3.FTZ R7, R17, R124, R126, !PT ;  /* 0x0000007c11077276 */ /* 0x000fe4000781007e */
[----:B------:R-:W-:Y:S02]  /*4e10*/  FMNMX3.FTZ R12, R18, R108, R111, !PT ;  /* 0x0000006c120c7276 */ /* 0x000fe4000781006f */
[----:B------:R-:W-:Y:S02]  /*4e20*/  FSEL R35, R14, -INF , !P3 ;  /* 0xff8000000e237808 */ /* 0x000fe40005800000 */
[----:B------:R-:W-:Y:S02]  /*4e30*/  FSEL R106, R15, -INF , !P2 ;  /* 0xff8000000f6a7808 */ /* 0x000fe40005000000 */
[----:B------:R-:W-:Y:S02]  /*4e40*/  FSEL R104, R6, -INF , !P1 ;  /* 0xff80000006687808 */ /* 0x000fe40004800000 */
[----:B------:R-:W-:-:S02]  /*4e50*/  FMNMX3.FTZ R7, R7, R120, R122, !PT ;  /* 0x0000007807077276 */ /* 0x000fc4000781007a */
[----:B------:R-:W-:Y:S01]  /*4e60*/  FMNMX3.FTZ R12, R12, R110, R107, !PT ;  /* 0x0000006e0c0c7276 */ /* 0x000fe2000781006b */
[----:B------:R-:W-:Y:S06]  /*4e70*/  @!P0 BRA `(.L_x_621) ;  /* 0x0000000000748947 */ /* 0x000fec0003800000 */
[----:B------:R-:W-:-:S04]  /*4e80*/  VIADD R5, R103, 0xfffffffd ;  /* 0xfffffffd67057836 */ /* 0x000fc80000000000 */
[----:B------:R-:W-:-:S04]  /*4e90*/  IMAD.WIDE.U32 R14, R5, R10, RZ ;  /* 0x0000000a050e7225 */ /* 0x000fc800078e00ff */
[----:B------:R-:W-:Y:S01]  /*4ea0*/  IMAD R2, R5, R11, R15 ;  /* 0x0000000b05027224 */ /* 0x000fe200078e020f */
[C---:B------:R-:W-:Y:S02]  /*4eb0*/  LEA R5, P0, R14.reuse, R134, 0x6 ;  /* 0x000000860e057211 */ /* 0x040fe400078030ff */
[C---:B------:R-:W-:Y:S02]  /*4ec0*/  LEA R16, P2, R14.reuse, R155, 0x7 ;  /* 0x0000009b0e107211 */ /* 0x040fe400078438ff */
[--C-:B------:R-:W-:Y:S02]  /*4ed0*/  LEA.HI.X R4, R14, R131, R2.reuse, 0x6, P0 ;  /* 0x000000830e047211 */ /* 0x100fe400000f3402 */
[-C--:B------:R-:W-:Y:S02]  /*4ee0*/  IADD3 R134, P0, PT, R134, R5.reuse, RZ ;  /* 0x0000000586867210 */ /* 0x080fe40007f1e0ff */
[----:B------:R-:W-:Y:S02]  /*4ef0*/  LEA R6, P1, R10, R5, 0x5 ;  /* 0x000000050a067211 */ /* 0x000fe400078228ff */
[----:B------:R-:W-:Y:S01]  /*4f00*/  LEA.HI.X R17, R14, R154, R2, 0x7, P2 ;  /* 0x0000009a0e117211 */ /* 0x000fe200010f3c02 */
[----:B------:R-:W-:Y:S01]  /*4f10*/  IMAD.X R131, R131, 0x1, R4, P0 ;  /* 0x0000000183837824 */ /* 0x000fe200000e0604 */
[----:B------:R-:W-:-:S02]  /*4f20*/  LEA R14, P2, R5, R155, 0x1 ;  /* 0x0000009b050e7211 */ /* 0x000fc400078408ff */
[----:B------:R-:W-:Y:S01]  /*4f30*/  LEA.HI.X R11, R10, R4, R11, 0x5, P1 ;  /* 0x000000040a0b7211 */ /* 0x000fe200008f2c0b */
[----:B------:R-:W-:Y:S01]  /*4f40*/  @!PT LDS RZ, [RZ] ;  /* 0x00000000fffff984 */ /* 0x000fe20000000800 */
[----:B------:R-:W-:Y:S01]  /*4f50*/  @!PT LDS RZ, [RZ] ;  /* 0x00000000fffff984 */ /* 0x000fe20000000800 */
[----:B------:R-:W-:Y:S01]  /*4f60*/  @!PT LDS RZ, [RZ] ;  /* 0x00000000fffff984 */ /* 0x000fe20000000800 */
[----:B------:R1:W-:Y:S01]  /*4f70*/  LDGSTS.E.BYPASS.LTC128B.128 [R159+0x4000], desc[UR10][R16.64] ;  /* 0x04000000109f7fae */ /* 0x0003e2000b981a0a */
[-C--:B------:R-:W-:Y:S02]  /*4f80*/  LEA R18, P1, R134, R155.reuse, 0x1 ;  /* 0x0000009b86127211 */ /* 0x080fe400078208ff */
        /* <DEDUP_REMOVED lines=12> */
.L_x_621:
[----:B------:R-:W-:Y:S01]  /*5050*/  FMNMX3.FTZ R4, R7, R35, R106, !PT ;  /* 0x0000002307047276 */ /* 0x000fe2000781006a */
[----:B-1----:R-:W-:Y:S01]  /*5060*/  LDSM.16.MT88.4 R16, [R146+0x8000] ;  /* 0x008000009210783b */ /* 0x002fe20000004200 */
[----:B------:R-:W-:Y:S02]  /*5070*/  IADD3 R170, PT, PT, R103, -0x3, RZ ;  /* 0xfffffffd67aa7810 */ /* 0x000fe40007ffe0ff */
[----:B------:R-:W-:Y:S01]  /*5080*/  FMNMX3.FTZ R4, R4, R104, R105, !PT ;  /* 0x0000006804047276 */ /* 0x000fe20007810069 */
[----:B------:R-:W1:Y:S04]  /*5090*/  SHFL.BFLY PT, R7, R12, 0x2, 0x1f ;  /* 0x0c401f000c077f89 */ /* 0x000e6800000e0000 */
[----:B------:R-:W2:Y:S04]  /*50a0*/  SHFL.BFLY PT, R5, R4, 0x2, 0x1f ;  /* 0x0c401f0004057f89 */ /* 0x000ea800000e0000 */
[----:B------:R-:W-:Y:S01]  /*50b0*/  LDSM.16.MT88.4 R20, [R141+0x8000] ;  /* 0x008000008d14783b */ /* 0x000fe20000004200 */
[----:B-1----:R-:W-:-:S03]  /*50c0*/  FMNMX.FTZ R2, R12, R7, !PT ;  /* 0x000000070c027209 */ /* 0x002fc60007810000 */
[----:B------:R-:W-:Y:S01]  /*50d0*/  LDSM.16.MT88.4 R12, [R142+0x8000] ;  /* 0x008000008e0c783b */ /* 0x000fe20000004200 */
[----:B--2---:R-:W-:-:S03]  /*50e0*/  FMNMX.FTZ R5, R4, R5, !PT ;  /* 0x0000000504057209 */ /* 0x004fc60007810000 */
[----:B------:R-:W1:Y:S04]  /*50f0*/  SHFL.BFLY PT, R29, R2, 0x1, 0x1f ;  /* 0x0c201f00021d7f89 */ /* 0x000e6800000e0000 */
[----:B------:R-:W2:Y:S01]  /*5100*/  SHFL.BFLY PT, R28, R5, 0x1, 0x1f ;  /* 0x0c201f00051c7f89 */ /* 0x000ea200000e0000 */
[----:B-1----:R-:W-:Y:S02]  /*5110*/  FMNMX.FTZ R29, R2, R29, !PT ;  /* 0x0000001d021d7209 */ /* 0x002fe40007810000 */
[----:B--2---:R-:W-:-:S03]  /*5120*/  FMNMX.FTZ R28, R5, R28, !PT ;  /* 0x0000001c051c7209 */ /* 0x004fc60007810000 */
[C---:B------:R-:W-:Y:S01]  /*5130*/  FMUL.FTZ R112, R29.reuse, UR4 ;  /* 0x000000041d707c20 */ /* 0x040fe20008410000 */
[C---:B------:R-:W-:Y:S02]  /*5140*/  FSETP.NEU.FTZ.AND P1, PT, R29.reuse, -INF , PT ;  /* 0xff8000001d00780b */ /* 0x040fe40003f3d000 */
[C---:B------:R-:W-:Y:S01]  /*5150*/  FSETP.NEU.FTZ.AND P0, PT, R28.reuse, -INF , PT ;  /* 0xff8000001c00780b */ /* 0x040fe20003f1d000 */
[C---:B------:R-:W-:Y:S01]  /*5160*/  FMUL.FTZ R109, R28.reuse, UR4 ;  /* 0x000000041c6d7c20 */ /* 0x040fe20008410000 */
[----:B------:R-:W-:Y:S02]  /*5170*/  FSEL R5, R29, RZ, P1 ;  /* 0x000000ff1d057208 */ /* 0x000fe40000800000 */
[----:B------:R-:W-:Y:S02]  /*5180*/  FSEL R4, R28, RZ, P0 ;  /* 0x000000ff1c047208 */ /* 0x000fe40000000000 */
[----:B------:R-:W-:Y:S01]  /*5190*/  FSEL R112, R112, RZ, P1 ;  /* 0x000000ff70707208 */ /* 0x000fe20000800000 */
[----:B------:R-:W-:Y:S01]  /*51a0*/  FADD.FTZ R5, R100, -R5 ;  /* 0x8000000564057221 */ /* 0x000fe20000010000 */
[----:B------:R-:W-:Y:S01]  /*51b0*/  FSEL R109, R109, RZ, P0 ;  /* 0x000000ff6d6d7208 */ /* 0x000fe20000000000 */
[----:B------:R-:W-:-:S02]  /*51c0*/  FADD.FTZ R4, R3, -R4 ;  /* 0x8000000403047221 */ /* 0x000fc40000010000 */
[--C-:B------:R-:W-:Y:S01]  /*51d0*/  FFMA.FTZ R2, R33, UR4, -R112.reuse ;  /* 0x0000000421027c23 */ /* 0x100fe20008010870 */
[--C-:B------:R-:W-:Y:S01]  /*51e0*/  FFMA.FTZ R34, R137, UR4, -R112.reuse ;  /* 0x0000000489227c23 */ /* 0x100fe20008010870 */
[--C-:B------:R-:W-:Y:S01]  /*51f0*/  FFMA.FTZ R10, R161, UR4, -R112.reuse ;  /* 0x00000004a10a7c23 */ /* 0x100fe20008010870 */
[--C-:B------:R-:W-:Y:S01]  /*5200*/  FFMA.FTZ R11, R139, UR4, -R112.reuse ;  /* 0x000000048b0b7c23 */ /* 0x100fe20008010870 */
[--C-:B------:R-:W-:Y:S01]  /*5210*/  FFMA.FTZ R32, R168, UR4, -R109.reuse ;  /* 0x00000004a8207c23 */ /* 0x100fe2000801086d */
[--C-:B------:R-:W-:Y:S01]  /*5220*/  FFMA.FTZ R0, R0, UR4, -R109.reuse ;  /* 0x0000000400007c23 */ /* 0x100fe2000801086d */
[--C-:B------:R-:W-:Y:S01]  /*5230*/  FFMA.FTZ R30, R114, UR4, -R109.reuse ;  /* 0x00000004721e7c23 */ /* 0x100fe2000801086d */
[----:B------:R-:W-:Y:S01]  /*5240*/  FMUL.FTZ R33, R5, UR4 ;  /* 0x0000000405217c20 */ /* 0x000fe20008410000 */
[----:B------:R-:W-:Y:S01]  /*5250*/  FMUL.FTZ R31, R4, UR4 ;  /* 0x00000004041f7c20 */ /* 0x000fe20008410000 */
[--C-:B------:R-:W-:Y:S01]  /*5260*/  FFMA.FTZ R166, R166, UR4, -R109.reuse ;  /* 0x00000004a6a67c23 */ /* 0x100fe2000801086d */
[----:B------:R-:W-:Y:S01]  /*5270*/  MUFU.EX2 R34, R34 ;  /* 0x0000002200227308 */ /* 0x000fe20000000800 */
[--C-:B------:R-:W-:Y:S01]  /*5280*/  FFMA.FTZ R100, R113, UR4, -R112.reuse ;  /* 0x0000000471647c23 */ /* 0x100fe20008010870 */
[--C-:B------:R-:W-:Y:S01]  /*5290*/  FFMA.FTZ R114, R117, UR4, -R112.reuse ;  /* 0x0000000475727c23 */ /* 0x100fe20008010870 */
[--C-:B------:R-:W-:Y:S01]  /*52a0*/  FFMA.FTZ R117, R118, UR4, -R109.reuse ;  /* 0x0000000476757c23 */ /* 0x100fe2000801086d */
[----:B------:R-:W1:Y:S01]  /*52b0*/  MUFU.EX2 R10, R10 ;  /* 0x0000000a000a7308 */ /* 0x000e620000000800 */
[--C-:B------:R-:W-:Y:S01]  /*52c0*/  FFMA.FTZ R116, R116, UR4, -R109.reuse ;  /* 0x0000000474747c23 */ /* 0x100fe2000801086d */
[--C-:B------:R-:W-:Y:S01]  /*52d0*/  FFMA.FTZ R121, R138, UR4, -R109.reuse ;  /* 0x000000048a797c23 */ /* 0x100fe2000801086d */
[--C-:B------:R-:W-:Y:S01]  /*52e0*/  FFMA.FTZ R164, R164, UR4, -R109.reuse ;  /* 0x00000004a4a47c23 */ /* 0x100fe2000801086d */
[----:B------:R-:W-:Y:S01]  /*52f0*/  MUFU.EX2 R11, R11 ;  /* 0x0000000b000b7308 */ /* 0x000fe20000000800 */
[--C-:B------:R-:W-:Y:S01]  /*5300*/  FFMA.FTZ R134, R119, UR4, -R112.reuse ;  /* 0x0000000477867c23 */ /* 0x100fe20008010870 */
[--C-:B------:R-:W-:Y:S01]  /*5310*/  FFMA.FTZ R119, R127, UR4, -R112.reuse ;  /* 0x000000047f777c23 */ /* 0x100fe20008010870 */
[--C-:B------:R-:W-:Y:S01]  /*5320*/  FFMA.FTZ R127, R124, UR4, -R109.reuse ;  /* 0x000000047c7f7c23 */ /* 0x100fe2000801086d */
[----:B------:R-:W2:Y:S01]  /*5330*/  MUFU.EX2 R2, R2 ;  /* 0x0000000200027308 */ /* 0x000ea20000000800 */
[--C-:B------:R-:W-:Y:S01]  /*5340*/  FFMA.FTZ R126, R126, UR4, -R109.reuse ;  /* 0x000000047e7e7c23 */ /* 0x100fe2000801086d */
[--C-:B------:R-:W-:Y:S01]  /*5350*/  FFMA.FTZ R108, R108, UR4, -R112.reuse ;  /* 0x000000046c6c7c23 */ /* 0x100fe20008010870 */
[----:B------:R-:W-:Y:S01]  /*5360*/  FFMA.FTZ R111, R111, UR4, -R112 ;  /* 0x000000046f6f7c23 */ /* 0x000fe20008010870 */
[----:B------:R-:W-:Y:S01]  /*5370*/  MUFU.EX2 R32, R32 ;  /* 0x0000002000207308 */ /* 0x000fe20000000800 */
[--C-:B------:R-:W-:Y:S01]  /*5380*/  FFMA.FTZ R35, R35, UR4, -R109.reuse ;  /* 0x0000000423237c23 */ /* 0x100fe2000801086d */
[----:B-1----:R-:W-:Y:S01]  /*5390*/  F2FP.BF16.F32.PACK_AB R4, R10, R34 ;  /* 0x000000220a04723e */ /* 0x002fe200000010ff */
[--C-:B------:R-:W-:Y:S01]  /*53a0*/  FFMA.FTZ R106, R106, UR4, -R109.reuse ;  /* 0x000000046a6a7c23 */ /* 0x100fe2000801086d */
[----:B------:R-:W1:Y:S01]  /*53b0*/  MUFU.EX2 R0, R0 ;  /* 0x0000000000007308 */ /* 0x000e620000000800 */
[--C-:B------:R-:W-:Y:S01]  /*53c0*/  FFMA.FTZ R104, R104, UR4, -R109.reuse ;  /* 0x0000000468687c23 */ /* 0x100fe2000801086d */
[----:B------:R-:W-:-:S02]  /*53d0*/  FFMA.FTZ R105, R105, UR4, -R109 ;  /* 0x0000000469697c23 */ /* 0x000fc4000801086d */
[----:B------:R-:W-:Y:S01]  /*53e0*/  MUFU.EX2 R30, R30 ;  /* 0x0000001e001e7308 */ /* 0x000fe20000000800 */
[----:B--2---:R-:W-:-:S03]  /*53f0*/  F2FP.BF16.F32.PACK_AB R6, R2, R11 ;  /* 0x0000000b0206723e */ /* 0x004fc600000010ff */
[----:B------:R-:W2:Y:S04]  /*5400*/  MUFU.EX2 R3, R166 ;  /* 0x000000a600037308 */ /* 0x000ea80000000800 */
[----:B------:R-:W3:Y:S01]  /*5410*/  MUFU.EX2 R33, R33 ;  /* 0x0000002100217308 */ /* 0x000ee20000000800 */
[----:B-1----:R-:W-:-:S03]  /*5420*/  F2FP.BF16.F32.PACK_AB R5, R0, R32 ;  /* 0x000000200005723e */ /* 0x002fc600000010ff */
[----:B------:R-:W1:Y:S04]  /*5430*/  MUFU.EX2 R31, R31 ;  /* 0x0000001f001f7308 */ /* 0x000e680000000800 */
[----:B------:R-:W-:Y:S01]  /*5440*/  MUFU.EX2 R114, R114 ;  /* 0x0000007200727308 */ /* 0x000fe20000000800 */
[----:B--2---:R-:W-:-:S03]  /*5450*/  F2FP.BF16.F32.PACK_AB R7, R3, R30 ;  /* 0x0000001e0307723e */ /* 0x004fc600000010ff */
[----:B------:R-:W-:Y:S01]  /*5460*/  MUFU.EX2 R100, R100 ;  /* 0x0000006400647308 */ /* 0x000fe20000000800 */
[-C--:B---3--:R-:W-:Y:S01]  /*5470*/  FMUL.FTZ R96, R96, R33.reuse ;  /* 0x0000002160607220 */ /* 0x088fe20000410000 */
[-C--:B------:R-:W-:Y:S01]  /*5480*/  FMUL.FTZ R97, R97, R33.reuse ;  /* 0x0000002161617220 */ /* 0x080fe20000410000 */
[-C--:B------:R-:W-:Y:S01]  /*5490*/  FMUL.FTZ R92, R92, R33.reuse ;  /* 0x000000215c5c7220 */ /* 0x080fe20000410000 */
[----:B------:R-:W-:Y:S01]  /*54a0*/  FMUL.FTZ R93, R93, R33 ;  /* 0x000000215d5d7220 */ /* 0x000fe20000410000 */
[-C--:B-1----:R-:W-:Y:S01]  /*54b0*/  FMUL.FTZ R98, R98, R31.reuse ;  /* 0x0000001f62627220 */ /* 0x082fe20000410000 */
[-C--:B------:R-:W-:Y:S01]  /*54c0*/  FMUL.FTZ R99, R99, R31.reuse ;  /* 0x0000001f63637220 */ /* 0x080fe20000410000 */
[-C--:B------:R-:W-:Y:S01]  /*54d0*/  FMUL.FTZ R94, R94, R31.reuse ;  /* 0x0000001f5e5e7220 */ /* 0x080fe20000410000 */
[----:B------:R-:W-:Y:S01]  /*54e0*/  FMUL.FTZ R95, R95, R31 ;  /* 0x0000001f5f5f7220 */ /* 0x000fe20000410000 */
[-C--:B------:R-:W-:Y:S01]  /*54f0*/  FMUL.FTZ R36, R36, R33.reuse ;  /* 0x0000002124247220 */ /* 0x080fe20000410000 */
[----:B------:R-:W-:Y:S01]  /*5500*/  FMUL.FTZ R37, R37, R33 ;  /* 0x0000002125257220 */ /* 0x000fe20000410000 */
        /* <DEDUP_REMOVED lines=11> */
[----:B------:R-:W1:Y:S01]  /*55c0*/  LDSM.16.MT88.4 R16, [R140+0x8000] ;  /* 0x008000008c10783b */ /* 0x000e620000004200 */
[----:B------:R-:W-:Y:S01]  /*55d0*/  FMUL.FTZ R55, R55, R31 ;  /* 0x0000001f37377220 */ /* 0x000fe20000410000 */
        /* <DEDUP_REMOVED lines=10> */
[----:B------:R-:W-:Y:S01]  /*5680*/  FMUL.FTZ R49, R49, R33 ;  /* 0x0000002131317220 */ /* 0x000fe20000410000 */
[-C--:B------:R-:W-:Y:S01]  /*5690*/  FMUL.FTZ R50, R50, R31.reuse ;  /* 0x0000001f32327220 */ /* 0x080fe20000410000 */
[----:B------:R-:W-:Y:S01]  /*56a0*/  FMUL.FTZ R51, R51, R31 ;  /* 0x0000001f33337220 */ /* 0x000fe20000410000 */
[C---:B------:R-:W-:Y:S01]  /*56b0*/  HMMA.16816.F32.BF16 R40, R4.reuse, R14, R40 ;  /* 0x0000000e0428723c */ /* 0x040fe20000041828 */
[----:B------:R-:W2:Y:S01]  /*56c0*/  LDSM.16.MT88.4 R12, [R146+0xa000] ;  /* 0x00a00000920c783b */ /* 0x000ea20000004200 */
        /* <DEDUP_REMOVED lines=15> */
[----:B------:R-:W3:Y:S01]  /*57c0*/  LDSM.16.MT88.4 R20, [R142+0xa000] ;  /* 0x00a000008e14783b */ /* 0x000ee20000004200 */
        /* <DEDUP_REMOVED lines=12> */
[----:B------:R-:W-:Y:S01]  /*5890*/  MUFU.EX2 R118, R164 ;  /* 0x000000a400767308 */ /* 0x000fe20000000800 */
[-C--:B------:R-:W-:Y:S01]  /*58a0*/  FMUL.FTZ R88, R88, R33.reuse ;  /* 0x0000002158587220 */ /* 0x080fe20000410000 */
[----:B------:R-:W-:Y:S01]  /*58b0*/  FMUL.FTZ R89, R89, R33 ;  /* 0x0000002159597220 */ /* 0x000fe20000410000 */
[C---:B------:R-:W-:Y:S01]  /*58c0*/  HMMA.16816.F32.BF16 R56, R4.reuse, R18, R56 ;  /* 0x000000120438723c */ /* 0x040fe20000041838 */
[----:B------:R-:W1:Y:S01]  /*58d0*/  LDSM.16.MT88.4 R16, [R141+0xa000] ;  /* 0x00a000008d10783b */ /* 0x000e620000004200 */
[----:B------:R-:W-:Y:S01]  /*58e0*/  MUFU.EX2 R117, R117 ;  /* 0x0000007500757308 */ /* 0x000fe20000000800 */
[-C--:B------:R-:W-:Y:S01]  /*58f0*/  FMUL.FTZ R90, R90, R31.reuse ;  /* 0x0000001f5a5a7220 */ /* 0x080fe20000410000 */
[----:B------:R-:W-:Y:S01]  /*5900*/  FMUL.FTZ R91, R91, R31 ;  /* 0x0000001f5b5b7220 */ /* 0x000fe20000410000 */
[-C--:B------:R-:W-:Y:S01]  /*5910*/  FMUL.FTZ R84, R84, R33.reuse ;  /* 0x0000002154547220 */ /* 0x080fe20000410000 */
[----:B------:R-:W-:Y:S01]  /*5920*/  MUFU.EX2 R116, R116 ;  /* 0x0000007400747308 */ /* 0x000fe20000000800 */
[----:B------:R-:W-:Y:S01]  /*5930*/  FMUL.FTZ R85, R85, R33 ;  /* 0x0000002155557220 */ /* 0x000fe20000410000 */
[C---:B--2---:R-:W-:Y:S01]  /*5940*/  HMMA.16816.F32.BF16 R60, R4.reuse, R12, R60 ;  /* 0x0000000c043c723c */ /* 0x044fe2000004183c */
[-C--:B------:R-:W-:Y:S01]  /*5950*/  FMUL.FTZ R86, R86, R31.reuse ;  /* 0x0000001f56567220 */ /* 0x080fe20000410000 */
[----:B------:R-:W-:Y:S01]  /*5960*/  MUFU.EX2 R121, R121 ;  /* 0x0000007900797308 */ /* 0x000fe20000000800 */
[----:B------:R-:W-:Y:S01]  /*5970*/  FMUL.FTZ R87, R87, R31 ;  /* 0x0000001f57577220 */ /* 0x000fe20000410000 */
[----:B------:R-:W-:Y:S01]  /*5980*/  FFMA.FTZ R33, R173, R33, R34 ;  /* 0x00000021ad217223 */ /* 0x000fe20000010022 */
[----:B------:R-:W-:Y:S01]  /*5990*/  FFMA.FTZ R31, R171, R31, R32 ;  /* 0x0000001fab1f7223 */ /* 0x000fe20000010020 */
[----:B------:R-:W-:Y:S02]  /*59a0*/  MUFU.EX2 R134, R134 ;  /* 0x0000008600867308 */ /* 0x000fe40000000800 */
[----:B------:R-:W-:Y:S01]  /*59b0*/  HMMA.16816.F32.BF16 R64, R4, R14, R64 ;  /* 0x0000000e0440723c */ /* 0x000fe20000041840 */
[----:B------:R-:W2:Y:S01]  /*59c0*/  LDSM.16.MT88.4 R12, [R140+0xa000] ;  /* 0x00a000008c0c783b */ /* 0x000ea20000004200 */
[----:B------:R-:W-:Y:S01]  /*59d0*/  MUFU.EX2 R119, R119 ;  /* 0x0000007700777308 */ /* 0x000fe20000000800 */
[----:B------:R-:W-:Y:S01]  /*59e0*/  FADD.FTZ R10, R10, R33 ;  /* 0x000000210a0a7221 */ /* 0x000fe20000010000 */
[----:B------:R-:W-:-:S02]  /*59f0*/  FADD.FTZ R31, R0, R31 ;  /* 0x0000001f001f7221 */ /* 0x000fc40000010000 */
[----:B------:R-:W-:Y:S01]  /*5a00*/  MUFU.EX2 R127, R127 ;  /* 0x0000007f007f7308 */ /* 0x000fe20000000800 */
[----:B------:R-:W-:Y:S01]  /*5a10*/  FADD.FTZ R11, R11, R10 ;  /* 0x0000000a0b0b7221 */ /* 0x000fe20000010000 */
[C---:B---3--:R-:W-:Y:S01]  /*5a20*/  HMMA.16816.F32.BF16 R68, R4.reuse, R20, R68 ;  /* 0x000000140444723c */ /* 0x048fe20000041844 */
[----:B------:R-:W-:Y:S01]  /*5a30*/  FADD.FTZ R30, R30, R31 ;  /* 0x0000001f1e1e7221 */ /* 0x000fe20000010000 */
[----:B------:R-:W-:Y:S01]  /*5a40*/  MUFU.EX2 R108, R108 ;  /* 0x0000006c006c7308 */ /* 0x000fe20000000800 */
[----:B------:R-:W-:Y:S02]  /*5a50*/  FADD.FTZ R11, R2, R11 ;  /* 0x0000000b020b7221 */ /* 0x000fe40000010000 */
[----:B------:R-:W-:Y:S01]  /*5a60*/  FADD.FTZ R3, R3, R30 ;  /* 0x0000001e03037221 */ /* 0x000fe20000010000 */
[----:B------:R-:W-:Y:S02]  /*5a70*/  MUFU.EX2 R111, R111 ;  /* 0x0000006f006f7308 */ /* 0x000fe40000000800 */
[C---:B------:R-:W-:Y:S01]  /*5a80*/  HMMA.16816.F32.BF16 R72, R4.reuse, R22, R72 ;  /* 0x000000160448723c */ /* 0x040fe20000041848 */
[----:B------:R-:W3:Y:S01]  /*5a90*/  LDSM.16.MT88.4 R20, [R142+0x8800] ;  /* 0x008800008e14783b */ /* 0x000ee20000004200 */
[----:B------:R-:W-:Y:S04]  /*5aa0*/  MUFU.EX2 R35, R35 ;  /* 0x0000002300237308 */ /* 0x000fe80000000800 */
[----:B------:R-:W-:Y:S02]  /*5ab0*/  MUFU.EX2 R106, R106 ;  /* 0x0000006a006a7308 */ /* 0x000fe40000000800 */
[C---:B-1----:R-:W-:Y:S01]  /*5ac0*/  HMMA.16816.F32.BF16 R76, R4.reuse, R16, R76 ;  /* 0x00000010044c723c */ /* 0x042fe2000004184c */
[--C-:B------:R-:W-:Y:S01]  /*5ad0*/  FFMA.FTZ R16, R115, UR4, -R112.reuse ;  /* 0x0000000473107c23 */ /* 0x100fe20008010870 */
[----:B------:R-:W-:Y:S01]  /*5ae0*/  FFMA.FTZ R115, R25, UR4, -R112 ;  /* 0x0000000419737c23 */ /* 0x000fe20008010870 */
[----:B------:R-:W-:Y:S01]  /*5af0*/  MUFU.EX2 R104, R104 ;  /* 0x0000006800687308 */ /* 0x000fe20000000800 */
[----:B------:R-:W1:Y:S03]  /*5b00*/  LDSM.16.MT88.4 R24, [R146+0x8800] ;  /* 0x008800009218783b */ /* 0x000e660000004200 */
[----:B------:R4:W5:Y:S01]  /*5b10*/  MUFU.EX2 R113, R16 ;  /* 0x0000001000717308 */ /* 0x0009620000000800 */
[C---:B------:R-:W-:Y:S03]  /*5b20*/  HMMA.16816.F32.BF16 R80, R4.reuse, R18, R80 ;  /* 0x000000120450723c */ /* 0x040fe60000041850 */
[----:B------:R-:W5:Y:S04]  /*5b30*/  MUFU.EX2 R115, R115 ;  /* 0x0000007300737308 */ /* 0x000f680000000800 */
[----:B------:R-:W-:Y:S01]  /*5b40*/  MUFU.EX2 R105, R105 ;  /* 0x0000006900697308 */ /* 0x000fe20000000800 */
[C---:B--2---:R-:W-:Y:S01]  /*5b50*/  HMMA.16816.F32.BF16 R88, R4.reuse, R12, R88 ;  /* 0x0000000c0458723c */ /* 0x044fe20000041858 */
[----:B----4-:R-:W2:Y:S07]  /*5b60*/  LDSM.16.MT88.4 R16, [R141+0x8800] ;  /* 0x008800008d10783b */ /* 0x010eae0000004200 */
[----:B------:R-:W-:Y:S01]  /*5b70*/  HMMA.16816.F32.BF16 R84, R4, R14, R84 ;  /* 0x0000000e0454723c */ /* 0x000fe20000041854 */
[----:B-----5:R-:W-:Y:S01]  /*5b80*/  F2FP.BF16.F32.PACK_AB R4, R113, R114 ;  /* 0x000000727104723e */ /* 0x020fe200000010ff */
[----:B------:R-:W4:Y:S01]  /*5b90*/  LDSM.16.MT88.4 R12, [R140+0x8800] ;  /* 0x008800008c0c783b */ /* 0x000f220000004200 */
[----:B------:R-:W-:Y:S01]  /*5ba0*/  F2FP.BF16.F32.PACK_AB R5, R117, R118 ;  /* 0x000000767505723e */ /* 0x000fe200000010ff */
[----:B------:R-:W-:Y:S01]  /*5bb0*/  FADD.FTZ R114, R114, R11 ;  /* 0x0000000b72727221 */ /* 0x000fe20000010000 */
[----:B------:R-:W-:Y:S01]  /*5bc0*/  F2FP.BF16.F32.PACK_AB R6, R115, R100 ;  /* 0x000000647306723e */ /* 0x000fe200000010ff */
[----:B------:R-:W-:Y:S01]  /*5bd0*/  FADD.FTZ R118, R118, R3 ;  /* 0x0000000376767221 */ /* 0x000fe20000010000 */
[----:B------:R-:W-:Y:S01]  /*5be0*/  F2FP.BF16.F32.PACK_AB R7, R121, R116 ;  /* 0x000000747907723e */ /* 0x000fe200000010ff */
[----:B------:R-:W-:Y:S01]  /*5bf0*/  FADD.FTZ R113, R113, R114 ;  /* 0x0000007271717221 */ /* 0x000fe20000010000 */
[----:B------:R-:W-:Y:S01]  /*5c00*/  MOV R3, R28 ;  /* 0x0000001c00037202 */ /* 0x000fe20000000f00 */
[----:B------:R-:W-:-:S02]  /*5c10*/  FADD.FTZ R117, R117, R118 ;  /* 0x0000007675757221 */ /* 0x000fc40000010000 */
[----:B------:R-:W-:Y:S02]  /*5c20*/  FADD.FTZ R100, R100, R113 ;  /* 0x0000007164647221 */ /* 0x000fe40000010000 */
[----:B---3--:R-:W-:Y:S01]  /*5c30*/  HMMA.16816.F32.BF16 R36, R4, R20, R36 ;  /* 0x000000140424723c */ /* 0x008fe20000041824 */
[----:B------:R-:W-:Y:S01]  /*5c40*/  FADD.FTZ R116, R116, R117 ;  /* 0x0000007574747221 */ /* 0x000fe20000010000 */
[----:B------:R-:W-:Y:S01]  /*5c50*/  FADD.FTZ R115, R115, R100 ;  /* 0x0000006473737221 */ /* 0x000fe20000010000 */
[----:B------:R-:W-:Y:S02]  /*5c60*/  MOV R100, R29 ;  /* 0x0000001d00647202 */ /* 0x000fe40000000f00 */
[----:B------:R-:W-:-:S03]  /*5c70*/  FADD.FTZ R116, R121, R116 ;  /* 0x0000007479747221 */ /* 0x000fc60000010000 */
[C---:B------:R-:W-:Y:S01]  /*5c80*/  HMMA.16816.F32.BF16 R40, R4.reuse, R22, R40 ;  /* 0x000000160428723c */ /* 0x040fe20000041828 */
[----:B------:R-:W3:Y:S07]  /*5c90*/  LDSM.16.MT88.4 R20, [R146+0xa800] ;  /* 0x00a800009214783b */ /* 0x000eee0000004200 */
[C---:B-1----:R-:W-:Y:S08]  /*5ca0*/  HMMA.16816.F32.BF16 R96, R4.reuse, R24, R96 ;  /* 0x000000180460723c */ /* 0x042ff00000041860 */
[C---:B--2---:R-:W-:Y:S08]  /*5cb0*/  HMMA.16816.F32.BF16 R44, R4.reuse, R16, R44 ;  /* 0x00000010042c723c */ /* 0x044ff0000004182c */
[C---:B------:R-:W-:Y:S01]  /*5cc0*/  HMMA.16816.F32.BF16 R48, R4.reuse, R18, R48 ;  /* 0x000000120430723c */ /* 0x040fe20000041830 */
[----:B------:R-:W1:Y:S07]  /*5cd0*/  LDSM.16.MT88.4 R16, [R141+0xa800] ;  /* 0x00a800008d10783b */ /* 0x000e6e0000004200 */
[C---:B------:R-:W-:Y:S01]  /*5ce0*/  HMMA.16816.F32.BF16 R92, R4.reuse, R26, R92 ;  /* 0x0000001a045c723c */ /* 0x040fe2000004185c */
[----:B------:R-:W2:Y:S07]  /*5cf0*/  LDSM.16.MT88.4 R24, [R142+0xa800] ;  /* 0x00a800008e18783b */ /* 0x000eae0000004200 */
[C---:B----4-:R-:W-:Y:S08]  /*5d00*/  HMMA.16816.F32.BF16 R52, R4.reuse, R12, R52 ;  /* 0x0000000c0434723c */ /* 0x050ff00000041834 */
[C---:B------:R-:W-:Y:S01]  /*5d10*/  HMMA.16816.F32.BF16 R56, R4.reuse, R14, R56 ;  /* 0x0000000e0438723c */ /* 0x040fe20000041838 */
[----:B------:R-:W4:Y:S07]  /*5d20*/  LDSM.16.MT88.4 R12, [R140+0xa800] ;  /* 0x00a800008c0c783b */ /* 0x000f2e0000004200 */
[----:B---3--:R-:W-:Y:S01]  /*5d30*/  HMMA.16816.F32.BF16 R60, R4, R20, R60 ;  /* 0x00000014043c723c */ /* 0x008fe2000004183c */
[----:B------:R-:W-:Y:S01]  /*5d40*/  FFMA.FTZ R20, R123, UR4, -R112 ;  /* 0x000000047b147c23 */ /* 0x000fe20008010870 */
[----:B------:R-:W-:-:S02]  /*5d50*/  FFMA.FTZ R21, R120, UR4, -R109 ;  /* 0x0000000478157c23 */ /* 0x000fc4000801086d */
[----:B------:R-:W3:Y:S04]  /*5d60*/  MUFU.EX2 R120, R126 ;  /* 0x0000007e00787308 */ /* 0x000ee80000000800 */
[----:B------:R-:W-:Y:S01]  /*5d70*/  MUFU.EX2 R124, R20 ;  /* 0x00000014007c7308 */ /* 0x000fe20000000800 */
[C---:B-1----:R-:W-:Y:S01]  /*5d80*/  HMMA.16816.F32.BF16 R76, R4.reuse, R16, R76 ;  /* 0x00000010044c723c */ /* 0x042fe2000004184c */
[----:B------:R-:W-:Y:S01]  /*5d90*/  FFMA.FTZ R16, R125, UR4, -R112 ;  /* 0x000000047d107c23 */ /* 0x000fe20008010870 */
[----:B------:R-:W-:Y:S02]  /*5da0*/  FFMA.FTZ R125, R122, UR4, -R109 ;  /* 0x000000047a7d7c23 */ /* 0x000fe4000801086d */
[----:B------:R-:W-:Y:S04]  /*5db0*/  MUFU.EX2 R122, R21 ;  /* 0x00000015007a7308 */ /* 0x000fe80000000800 */
[----:B------:R1:W5:Y:S01]  /*5dc0*/  MUFU.EX2 R123, R16 ;  /* 0x00000010007b7308 */ /* 0x0003620000000800 */
[C---:B------:R-:W-:Y:S03]  /*5dd0*/  HMMA.16816.F32.BF16 R80, R4.reuse, R18, R80 ;  /* 0x000000120450723c */ /* 0x040fe60000041850 */
[----:B------:R-:W5:Y:S05]  /*5de0*/  MUFU.EX2 R125, R125 ;  /* 0x0000007d007d7308 */ /* 0x000f6a0000000800 */
[C---:B--2---:R-:W-:Y:S01]  /*5df0*/  HMMA.16816.F32.BF16 R68, R4.reuse, R24, R68 ;  /* 0x000000180444723c */ /* 0x044fe20000041844 */
[----:B-1----:R-:W1:Y:S07]  /*5e00*/  LDSM.16.MT88.4 R16, [R142+0x9000] ;  /* 0x009000008e10783b */ /* 0x002e6e0000004200 */
[C---:B------:R-:W-:Y:S01]  /*5e10*/  HMMA.16816.F32.BF16 R72, R4.reuse, R26, R72 ;  /* 0x0000001a0448723c */ /* 0x040fe20000041848 */
[----:B------:R-:W2:Y:S07]  /*5e20*/  LDSM.16.MT88.4 R24, [R146+0x9000] ;  /* 0x009000009218783b */ /* 0x000eae0000004200 */
[C---:B------:R-:W-:Y:S01]  /*5e30*/  HMMA.16816.F32.BF16 R64, R4.reuse, R22, R64 ;  /* 0x000000160440723c */ /* 0x040fe20000041840 */
[----:B------:R-:W-:Y:S07]  /*5e40*/  LDSM.16.MT88.4 R20, [R140+0x9000] ;  /* 0x009000008c14783b */ /* 0x000fee0000004200 */
[C---:B----4-:R-:W-:Y:S08]  /*5e50*/  HMMA.16816.F32.BF16 R88, R4.reuse, R12, R88 ;  /* 0x0000000c0458723c */ /* 0x050ff00000041858 */
[----:B------:R-:W-:Y:S01]  /*5e60*/  HMMA.16816.F32.BF16 R84, R4, R14, R84 ;  /* 0x0000000e0454723c */ /* 0x000fe20000041854 */
[----:B------:R-:W-:Y:S01]  /*5e70*/  F2FP.BF16.F32.PACK_AB R4, R119, R134 ;  /* 0x000000867704723e */ /* 0x000fe200000010ff */
[----:B------:R-:W4:Y:S01]  /*5e80*/  LDSM.16.MT88.4 R12, [R141+0x9000] ;  /* 0x009000008d0c783b */ /* 0x000f220000004200 */
[----:B---3--:R-:W-:Y:S01]  /*5e90*/  F2FP.BF16.F32.PACK_AB R5, R120, R127 ;  /* 0x0000007f7805723e */ /* 0x008fe200000010ff */
[----:B------:R-:W-:Y:S01]  /*5ea0*/  FADD.FTZ R134, R134, R115 ;  /* 0x0000007386867221 */ /* 0x000fe20000010000 */
[----:B-----5:R-:W-:Y:S01]  /*5eb0*/  F2FP.BF16.F32.PACK_AB R6, R124, R123 ;  /* 0x0000007b7c06723e */ /* 0x020fe200000010ff */
[----:B------:R-:W-:Y:S01]  /*5ec0*/  FADD.FTZ R127, R127, R116 ;  /* 0x000000747f7f7221 */ /* 0x000fe20000010000 */
[----:B------:R-:W-:Y:S01]  /*5ed0*/  F2FP.BF16.F32.PACK_AB R7, R125, R122 ;  /* 0x0000007a7d07723e */ /* 0x000fe200000010ff */
[----:B------:R-:W-:-:S02]  /*5ee0*/  FADD.FTZ R134, R119, R134 ;  /* 0x0000008677867221 */ /* 0x000fc40000010000 */
[----:B------:R-:W-:Y:S02]  /*5ef0*/  FADD.FTZ R127, R120, R127 ;  /* 0x0000007f787f7221 */ /* 0x000fe40000010000 */
[----:B------:R-:W-:Y:S02]  /*5f00*/  FADD.FTZ R123, R123, R134 ;  /* 0x000000867b7b7221 */ /* 0x000fe40000010000 */
[----:B-1----:R-:W-:Y:S01]  /*5f10*/  HMMA.16816.F32.BF16 R36, R4, R16, R36 ;  /* 0x000000100424723c */ /* 0x002fe20000041824 */
[----:B------:R-:W-:Y:S01]  /*5f20*/  FADD.FTZ R122, R122, R127 ;  /* 0x0000007f7a7a7221 */ /* 0x000fe20000010000 */
[----:B------:R-:W-:-:S03]  /*5f30*/  FADD.FTZ R123, R124, R123 ;  /* 0x0000007b7c7b7221 */ /* 0x000fc60000010000 */
[----:B------:R-:W-:-:S03]  /*5f40*/  FADD.FTZ R122, R125, R122 ;  /* 0x0000007a7d7a7221 */ /* 0x000fc60000010000 */
[C---:B------:R-:W-:Y:S01]  /*5f50*/  HMMA.16816.F32.BF16 R40, R4.reuse, R18, R40 ;  /* 0x000000120428723c */ /* 0x040fe20000041828 */
[----:B------:R-:W1:Y:S07]  /*5f60*/  LDSM.16.MT88.4 R16, [R142+0xb000] ;  /* 0x00b000008e10783b */ /* 0x000e6e0000004200 */
[C---:B--2---:R-:W-:Y:S08]  /*5f70*/  HMMA.16816.F32.BF16 R96, R4.reuse, R24, R96 ;  /* 0x000000180460723c */ /* 0x044ff00000041860 */
[C---:B------:R-:W-:Y:S01]  /*5f80*/  HMMA.16816.F32.BF16 R92, R4.reuse, R26, R92 ;  /* 0x0000001a045c723c */ /* 0x040fe2000004185c */
[----:B------:R-:W2:Y:S07]  /*5f90*/  LDSM.16.MT88.4 R24, [R146+0xb000] ;  /* 0x00b000009218783b */ /* 0x000eae0000004200 */
[C---:B----4-:R-:W-:Y:S08]  /*5fa0*/  HMMA.16816.F32.BF16 R44, R4.reuse, R12, R44 ;  /* 0x0000000c042c723c */ /* 0x050ff0000004182c */
[C---:B------:R-:W-:Y:S01]  /*5fb0*/  HMMA.16816.F32.BF16 R48, R4.reuse, R14, R48 ;  /* 0x0000000e0430723c */ /* 0x040fe20000041830 */
[----:B------:R-:W3:Y:S07]  /*5fc0*/  LDSM.16.MT88.4 R12, [R141+0xb000] ;  /* 0x00b000008d0c783b */ /* 0x000eee0000004200 */
[C---:B------:R-:W-:Y:S08]  /*5fd0*/  HMMA.16816.F32.BF16 R52, R4.reuse, R20, R52 ;  /* 0x000000140434723c */ /* 0x040ff00000041834 */
[C---:B------:R-:W-:Y:S01]  /*5fe0*/  HMMA.16816.F32.BF16 R56, R4.reuse, R22, R56 ;  /* 0x000000160438723c */ /* 0x040fe20000041838 */
[----:B------:R-:W4:Y:S07]  /*5ff0*/  LDSM.16.MT88.4 R20, [R140+0xb000] ;  /* 0x00b000008c14783b */ /* 0x000f2e0000004200 */
[C---:B-1----:R-:W-:Y:S08]  /*6000*/  HMMA.16816.F32.BF16 R68, R4.reuse, R16, R68 ;  /* 0x000000100444723c */ /* 0x042ff00000041844 */
[C---:B------:R-:W-:Y:S01]  /*6010*/  HMMA.16816.F32.BF16 R72, R4.reuse, R18, R72 ;  /* 0x000000120448723c */ /* 0x040fe20000041848 */
[----:B------:R-:W1:Y:S07]  /*6020*/  LDSM.16.MT88.4 R16, [R146+0x9800] ;  /* 0x009800009210783b */ /* 0x000e6e0000004200 */
[----:B--2---:R-:W-:Y:S01]  /*6030*/  HMMA.16816.F32.BF16 R60, R4, R24, R60 ;  /* 0x00000018043c723c */ /* 0x004fe2000004183c */
[--C-:B------:R-:W-:Y:S01]  /*6040*/  FFMA.FTZ R24, R110, UR4, -R112.reuse ;  /* 0x000000046e187c23 */ /* 0x100fe20008010870 */
[----:B------:R-:W-:-:S03]  /*6050*/  FFMA.FTZ R110, R107, UR4, -R112 ;  /* 0x000000046b6e7c23 */ /* 0x000fc60008010870 */
[----:B------:R2:W-:Y:S03]  /*6060*/  MUFU.EX2 R107, R24 ;  /* 0x00000018006b7308 */ /* 0x0005e60000000800 */
[C---:B------:R-:W-:Y:S01]  /*6070*/  HMMA.16816.F32.BF16 R64, R4.reuse, R26, R64 ;  /* 0x0000001a0440723c */ /* 0x040fe20000041840 */
[----:B------:R-:W5:Y:S07]  /*6080*/  MUFU.EX2 R110, R110 ;  /* 0x0000006e006e7308 */ /* 0x000f6e0000000800 */
[C---:B---3--:R-:W-:Y:S01]  /*6090*/  HMMA.16816.F32.BF16 R76, R4.reuse, R12, R76 ;  /* 0x0000000c044c723c */ /* 0x048fe2000004184c */
[----:B--2---:R-:W-:Y:S07]  /*60a0*/  LDSM.16.MT88.4 R24, [R141+0x9800] ;  /* 0x009800008d18783b */ /* 0x004fee0000004200 */
[C---:B------:R-:W-:Y:S01]  /*60b0*/  HMMA.16816.F32.BF16 R80, R4.reuse, R14, R80 ;  /* 0x0000000e0450723c */ /* 0x040fe20000041850 */
[----:B------:R-:W2:Y:S07]  /*60c0*/  LDSM.16.MT88.4 R12, [R142+0x9800] ;  /* 0x009800008e0c783b */ /* 0x000eae0000004200 */
[C---:B----4-:R-:W-:Y:S08]  /*60d0*/  HMMA.16816.F32.BF16 R88, R4.reuse, R20, R88 ;  /* 0x000000140458723c */ /* 0x050ff00000041858 */
[----:B------:R-:W-:Y:S01]  /*60e0*/  HMMA.16816.F32.BF16 R84, R4, R22, R84 ;  /* 0x000000160454723c */ /* 0x000fe20000041854 */
[----:B------:R-:W-:Y:S01]  /*60f0*/  F2FP.BF16.F32.PACK_AB R4, R111, R108 ;  /* 0x0000006c6f04723e */ /* 0x000fe200000010ff */
[----:B------:R-:W3:Y:S01]  /*6100*/  LDSM.16.MT88.4 R20, [R140+0x9800] ;  /* 0x009800008c14783b */ /* 0x000ee20000004200 */
[----:B------:R-:W-:Y:S01]  /*6110*/  F2FP.BF16.F32.PACK_AB R5, R106, R35 ;  /* 0x000000236a05723e */ /* 0x000fe200000010ff */
        /* <DEDUP_REMOVED lines=16> */
[C---:B---3--:R-:W-:Y:S08]  /*6220*/  HMMA.16816.F32.BF16 R52, R4.reuse, R20, R52 ;  /* 0x000000140434723c */ /* 0x048ff00000041834 */
[C---:B------:R-:W-:Y:S01]  /*6230*/  HMMA.16816.F32.BF16 R56, R4.reuse, R22, R56 ;  /* 0x000000160438723c */ /* 0x040fe20000041838 */
[----:B------:R-:W3:Y:S07]  /*6240*/  LDSM.16.MT88.4 R20, [R141+0xb800] ;  /* 0x00b800008d14783b */ /* 0x000eee0000004200 */
[C---:B------:R-:W-:Y:S08]  /*6250*/  HMMA.16816.F32.BF16 R44, R4.reuse, R24, R44 ;  /* 0x00000018042c723c */ /* 0x040ff0000004182c */
[C---:B-1----:R-:W-:Y:S08]  /*6260*/  HMMA.16816.F32.BF16 R60, R4.reuse, R16, R60 ;  /* 0x00000010043c723c */ /* 0x042ff0000004183c */
[C---:B------:R-:W-:Y:S01]  /*6270*/  HMMA.16816.F32.BF16 R64, R4.reuse, R18, R64 ;  /* 0x000000120440723c */ /* 0x040fe20000041840 */
[----:B------:R-:W1:Y:S07]  /*6280*/  LDSM.16.MT88.4 R16, [R140+0xb800] ;  /* 0x00b800008c10783b */ /* 0x000e6e0000004200 */
[C---:B------:R-:W-:Y:S08]  /*6290*/  HMMA.16816.F32.BF16 R48, R4.reuse, R26, R48 ;  /* 0x0000001a0430723c */ /* 0x040ff00000041830 */
[C---:B--2---:R-:W-:Y:S08]  /*62a0*/  HMMA.16816.F32.BF16 R68, R4.reuse, R12, R68 ;  /* 0x0000000c0444723c */ /* 0x044ff00000041844 */
[C---:B------:R-:W-:Y:S08]  /*62b0*/  HMMA.16816.F32.BF16 R72, R4.reuse, R14, R72 ;  /* 0x0000000e0448723c */ /* 0x040ff00000041848 */
[C---:B---3--:R-:W-:Y:S08]  /*62c0*/  HMMA.16816.F32.BF16 R76, R4.reuse, R20, R76 ;  /* 0x00000014044c723c */ /* 0x048ff0000004184c */
[C---:B------:R-:W-:Y:S08]  /*62d0*/  HMMA.16816.F32.BF16 R80, R4.reuse, R22, R80 ;  /* 0x000000160450723c */ /* 0x040ff00000041850 */
[C---:B-1----:R-:W-:Y:S08]  /*62e0*/  HMMA.16816.F32.BF16 R88, R4.reuse, R16, R88 ;  /* 0x000000100458723c */ /* 0x042ff00000041858 */
[----:B------:R-:W-:-:S15]  /*62f0*/  HMMA.16816.F32.BF16 R84, R4, R18, R84 ;  /* 0x000000120454723c */ /* 0x000fde0000041854 */
[----:B------:R-:W-:-:S05]  /*6300*/  NOP ;  /* 0x0000000000007918 */ /* 0x000fca0000000000 */
.L_x_620:
[----:B------:R-:W-:-:S13]  /*6310*/  ISETP.GE.AND P0, PT, R170, RZ, PT ;  /* 0x000000ffaa00720c */ /* 0x000fda0003f06270 */
[----:B------:R-:W-:Y:S05]  /*6320*/  @!P0 BRA `(.L_x_622) ;  /* 0x0000001c00e48947 */ /* 0x000fea0003800000 */
[----:B------:R-:W-:Y:S01]  /*6330*/  IMAD.MOV.U32 R131, RZ, RZ, R129 ;  /* 0x000000ffff837224 */ /* 0x000fe200078e0081 */
[----:B------:R-:W-:Y:S01]  /*6340*/  SHF.R.S32.HI R0, RZ, 0x1f, R101 ;  /* 0x0000001fff007819 */ /* 0x000fe20000011465 */
[-C--:B------:R-:W-:Y:S01]  /*6350*/  IMAD.WIDE.U32 R6, R170, R8.reuse, RZ ;  /* 0x00000008aa067225 */ /* 0x080fe200078e00ff */
[----:B------:R-:W-:Y:S01]  /*6360*/  SHF.L.U64.HI R161, R8, 0x5, R9 ;  /* 0x0000000508a17819 */ /* 0x000fe20000010209 */
[----:B------:R-:W1:Y:S02]  /*6370*/  LDCU UR4, c[0x0][0x45c] ;  /* 0x00008b80ff0477ac */ /* 0x000e640008000800 */
[----:B------:R-:W-:-:S04]  /*6380*/  IMAD.WIDE.U32 R4, R162, R8, R130 ;  /* 0x00000008a2047225 */ /* 0x000fc800078e0082 */
[----:B------:R-:W-:Y:S02]  /*6390*/  IMAD.IADD R5, R128, 0x1, R5 ;  /* 0x0000000180057824 */ /* 0x000fe400078e0205 */
[----:B------:R-:W-:Y:S02]  /*63a0*/  IMAD R0, R0, UR8, RZ ;  /* 0x0000000800007c24 */ /* 0x000fe4000f8e02ff */
[----:B------:R-:W-:-:S04]  /*63b0*/  IMAD.WIDE.U32 R10, R101, UR8, R4 ;  /* 0x00000008650a7c25 */ /* 0x000fc8000f8e0004 */
[----:B------:R-:W-:Y:S01]  /*63c0*/  IMAD R0, R101, UR9, R0 ;  /* 0x0000000965007c24 */ /* 0x000fe2000f8e0200 */
[----:B------:R-:W-:Y:S01]  /*63d0*/  IADD3 R5, P0, PT, R153, R10, RZ ;  /* 0x0000000a99057210 */ /* 0x000fe20007f1e0ff */
[C---:B------:R-:W-:Y:S01]  /*63e0*/  IMAD R167, R170.reuse, R9, R7 ;  /* 0x00000009aaa77224 */ /* 0x040fe200078e0207 */
[----:B------:R-:W-:Y:S01]  /*63f0*/  IADD3 R170, PT, PT, R170, 0x1, RZ ;  /* 0x00000001aaaa7810 */ /* 0x000fe20007ffe0ff */
[----:B------:R-:W-:Y:S01]  /*6400*/  IMAD.SHL.U32 R164, R8, 0x20, RZ ;  /* 0x0000002008a47824 */ /* 0x000fe200078e00ff */
[----:B------:R-:W-:Y:S01]  /*6410*/  IADD3.X R0, PT, PT, R0, R11, RZ, P0, !PT ;  /* 0x0000000b00007210 */ /* 0x000fe200007fe4ff */
[C---:B------:R-:W-:Y:S02]  /*6420*/  IMAD.SHL.U32 R2, R5.reuse, 0x2, RZ ;  /* 0x0000000205027824 */ /* 0x040fe400078e00ff */
[----:B------:R-:W-:Y:S01]  /*6430*/  IMAD.MOV.U32 R101, RZ, RZ, R100 ;  /* 0x000000ffff657224 */ /* 0x000fe200078e0064 */
[----:B------:R-:W-:Y:S02]  /*6440*/  SHF.L.U64.HI R0, R5, 0x1, R0 ;  /* 0x0000000105007819 */ /* 0x000fe40000010200 */
[----:B------:R-:W-:-:S04]  /*6450*/  LEA R2, P0, R6, R2, 0x7 ;  /* 0x0000000206027211 */ /* 0x000fc800078038ff */
[----:B------:R-:W-:Y:S02]  /*6460*/  LEA.HI.X R167, R6, R0, R167, 0x7, P0 ;  /* 0x0000000006a77211 */ /* 0x000fe400000f3ca7 */
[----:B------:R-:W-:Y:S02]  /*6470*/  IADD3 R168, P1, PT, R2, UR6, RZ ;  /* 0x0000000602a87c10 */ /* 0x000fe4000ff3e0ff */
[----:B------:R-:W-:Y:S02]  /*6480*/  IADD3 R166, P0, PT, R132, -0x80, RZ ;  /* 0xffffff8084a67810 */ /* 0x000fe40007f1e0ff */
[----:B------:R-:W-:Y:S02]  /*6490*/  IADD3.X R167, PT, PT, R167, UR7, RZ, P1, !PT ;  /* 0x00000007a7a77c10 */ /* 0x000fe40008ffe4ff */
[----:B------:R-:W-:Y:S02]  /*64a0*/  MOV R0, R3 ;  /* 0x0000000300007202 */ /* 0x000fe40000000f00 */
[----:B------:R-:W-:Y:S01]  /*64b0*/  IADD3.X R165, PT, PT, R102, -0x1, RZ, P0, !PT ;  /* 0xffffffff66a57810 */ /* 0x000fe200007fe4ff */
[----:B-1----:R-:W-:Y:S06]  /*64c0*/  BRA `(.L_x_623) ;  /* 0x0000000000847947 */ /* 0x002fec0003800000 */
.L_x_625:
[----:B------:R-:W1:Y:S01]  /*64d0*/  LDC.64 R2, c[0x0][0x3b8] ;  /* 0x0000ee00ff027b82 */ /* 0x000e620000000a00 */
[----:B------:R-:W-:Y:S04]  /*64e0*/  VIADD R107, R170, 0xfffffffe ;  /* 0xfffffffeaa6b7836 */ /* 0x000fe80000000000 */
[C---:B-1----:R-:W-:Y:S01]  /*64f0*/  IMAD.WIDE.U32 R104, R107.reuse, R2, RZ ;  /* 0x000000026b687225 */ /* 0x042fe200078e00ff */
[C---:B------:R-:W-:Y:S03]  /*6500*/  SHF.L.U64.HI R102, R2.reuse, 0x4, R3 ;  /* 0x0000000402667819 */ /* 0x040fe60000010203 */
[----:B------:R-:W-:Y:S01]  /*6510*/  IMAD.SHL.U32 R100, R2, 0x10, RZ ;  /* 0x0000001002647824 */ /* 0x000fe200078e00ff */
[C---:B------:R-:W-:Y:S01]  /*6520*/  LEA R110, P2, R104.reuse, R155, 0x7 ;  /* 0x0000009b686e7211 */ /* 0x040fe200078438ff */
[----:B------:R-:W-:Y:S03]  /*6530*/  IMAD R105, R107, R3, R105 ;  /* 0x000000036b697224 */ /* 0x000fe600078e0269 */
[C---:B------:R-:W-:Y:S02]  /*6540*/  LEA R109, P0, R104.reuse, R100, 0x6 ;  /* 0x00000064686d7211 */ /* 0x040fe400078030ff */
[C-C-:B------:R-:W-:Y:S02]  /*6550*/  LEA.HI.X R111, R104.reuse, R154, R105.reuse, 0x7, P2 ;  /* 0x0000009a686f7211 */ /* 0x140fe400010f3c69 */
[C---:B------:R-:W-:Y:S02]  /*6560*/  LEA R108, P2, R109.reuse, R155, 0x1 ;  /* 0x0000009b6d6c7211 */ /* 0x040fe400078408ff */
[----:B------:R-:W-:Y:S01]  /*6570*/  LEA.HI.X R107, R104, R102, R105, 0x6, P0 ;  /* 0x00000066686b7211 */ /* 0x000fe200000f3469 */
        /* <DEDUP_REMOVED lines=10> */
[-C--:B------:R-:W-:Y:S01]  /*6620*/  LEA R112, P1, R100, R155.reuse, 0x1 ;  /* 0x0000009b64707211 */ /* 0x080fe200078208ff */
[----:B------:R1:W-:Y:S01]  /*6630*/  LDGSTS.E.BYPASS.LTC128B.128 [R159+0x4800], desc[UR10][R108.64] ;  /* 0x048000006c9f7fae */ /* 0x0003e2000b981a0a */
[----:B------:R-:W-:Y:S02]  /*6640*/  LEA R2, P0, R106, R155, 0x1 ;  /* 0x0000009b6a027211 */ /* 0x000fe400078008ff */
        /* <DEDUP_REMOVED lines=9> */
.L_x_623:
[----:B------:R-:W-:Y:S04]  /*66e0*/  DEPBAR.LE SB0, 0x0 ;  /* 0x000080000000791a */ /* 0x000fe80000000000 */
[----:B------:R-:W-:Y:S01]  /*66f0*/  BAR.SYNC.DEFER_BLOCKING 0x0 ;  /* 0x0000000000007b1d */ /* 0x000fe20000010000 */
[----:B------:R-:W-:Y:S01]  /*6700*/  IMAD.MOV.U32 R169, RZ, RZ, R167 ;  /* 0x000000ffffa97224 */ /* 0x000fe200078e00a7 */
[----:B------:R-:W-:Y:S05]  /*6710*/  IADD3 R102, P0, PT, R168, R164, RZ ;  /* 0x000000a4a8667210 */ /* 0x000fea0007f1e0ff */
[----:B------:R-:W-:Y:S01]  /*6720*/  IMAD.X R103, R167, 0x1, R161, P0 ;  /* 0x00000001a7677824 */ /* 0x000fe200000e06a1 */
[-C--:B------:R-:W-:Y:S05]  /*6730*/  IADD3 R2, P0, PT, R102, R166.reuse, RZ ;  /* 0x000000a666027210 */ /* 0x080fea0007f1e0ff */
[--C-:B------:R-:W-:Y:S01]  /*6740*/  IMAD.X R3, R103, 0x1, R165.reuse, P0 ;  /* 0x0000000167037824 */ /* 0x100fe200000e06a5 */
[----:B------:R-:W-:Y:S05]  /*6750*/  IADD3 R174, P0, PT, R2, R166, RZ ;  /* 0x000000a602ae7210 */ /* 0x000fea0007f1e0ff */
[----:B------:R-:W-:Y:S01]  /*6760*/  IMAD.X R175, R3, 0x1, R165, P0 ;  /* 0x0000000103af7824 */ /* 0x000fe200000e06a5 */
[----:B------:R-:W-:Y:S01]  /*6770*/  ISETP.NE.AND P0, PT, R170, 0x1, PT ;  /* 0x00000001aa00780c */ /* 0x000fe20003f05270 */
        /* <DEDUP_REMOVED lines=20> */
[----:B------:R-:W-:Y:S01]  /*68c0*/  LDSM.16.M88.4 R136, [R148] ;  /* 0x000000009488783b */ /* 0x000fe20000000200 */
        /* <DEDUP_REMOVED lines=8> */
[----:B------:R-:W5:Y:S07]  /*6950*/  LDSM.16.M88.4 R116, [R144+0x4000] ;  /* 0x004000009074783b */ /* 0x000f6e0000000200 */
[C---:B-1----:R-:W-:Y:S08]  /*6960*/  HMMA.16816.F32.BF16 R28, R104.reuse, R120, RZ ;  /* 0x00000078681c723c */ /* 0x042ff000000418ff */
[----:B------:R-:W-:Y:S01]  /*6970*/  HMMA.16816.F32.BF16 R32, R104, R122, RZ ;  /* 0x0000007a6820723c */ /* 0x000fe200000418ff */
[----:B------:R-:W1:Y:S04]  /*6980*/  LDSM.16.M88.4 R104, [R144+0x4800] ;  /* 0x004800009068783b */ /* 0x000e680000000200 */
[----:B------:R-:W1:Y:S03]  /*6990*/  LDSM.16.M88.4 R120, [R144+0x5000] ;  /* 0x005000009078783b */ /* 0x000e660000000200 */
[C---:B--2---:R-:W-:Y:S08]  /*69a0*/  HMMA.16816.F32.BF16 R4, R124.reuse, R128, R4 ;  /* 0x000000807c04723c */ /* 0x044ff00000041804 */
[C---:B------:R-:W-:Y:S01]  /*69b0*/  HMMA.16816.F32.BF16 R8, R124.reuse, R130, R8 ;  /* 0x000000827c08723c */ /* 0x040fe20000041808 */
[----:B------:R-:W-:Y:S07]  /*69c0*/  LDSM.16.M88.4 R128, [R143+0x5000] ;  /* 0x005000008f80783b */ /* 0x000fee0000000200 */
[C---:B------:R-:W-:Y:S08]  /*69d0*/  HMMA.16816.F32.BF16 R12, R124.reuse, R132, R12 ;  /* 0x000000847c0c723c */ /* 0x040ff0000004180c */
[C---:B------:R-:W-:Y:S01]  /*69e0*/  HMMA.16816.F32.BF16 R16, R124.reuse, R134, R16 ;  /* 0x000000867c10723c */ /* 0x040fe20000041810 */
[----:B------:R-:W-:Y:S07]  /*69f0*/  LDSM.16.M88.4 R132, [R150+UR5+0x7800] ;  /* 0x007800059684783b */ /* 0x000fee0008000200 */
[C---:B---3--:R-:W-:Y:S08]  /*6a00*/  HMMA.16816.F32.BF16 R20, R124.reuse, R108, R20 ;  /* 0x0000006c7c14723c */ /* 0x048ff00000041814 */
[C---:B------:R-:W-:Y:S01]  /*6a10*/  HMMA.16816.F32.BF16 R24, R124.reuse, R110, R24 ;  /* 0x0000006e7c18723c */ /* 0x040fe20000041818 */
[----:B------:R-:W2:Y:S07]  /*6a20*/  LDSM.16.M88.4 R108, [R144+0x5800] ;  /* 0x00580000906c783b */ /* 0x000eae0000000200 */
[C---:B----4-:R-:W-:Y:S08]  /*6a30*/  HMMA.16816.F32.BF16 R28, R124.reuse, R112, R28 ;  /* 0x000000707c1c723c */ /* 0x050ff0000004181c */
[----:B------:R-:W-:Y:S01]  /*6a40*/  HMMA.16816.F32.BF16 R32, R124, R114, R32 ;  /* 0x000000727c20723c */ /* 0x000fe20000041820 */
[----:B------:R-:W-:Y:S04]  /*6a50*/  LDSM.16.M88.4 R112, [R147] ;  /* 0x000000009370783b */ /* 0x000fe80000000200 */
[----:B------:R-:W-:Y:S03]  /*6a60*/  LDSM.16.M88.4 R124, [R143+0x4800] ;  /* 0x004800008f7c783b */ /* 0x000fe60000000200 */
[C---:B-----5:R-:W-:Y:S08]  /*6a70*/  HMMA.16816.F32.BF16 R4, R136.reuse, R116, R4 ;  /* 0x000000748804723c */ /* 0x060ff00000041804 */
[C---:B------:R-:W-:Y:S01]  /*6a80*/  HMMA.16816.F32.BF16 R8, R136.reuse, R118, R8 ;  /* 0x000000768808723c */ /* 0x040fe20000041808 */
[----:B------:R-:W3:Y:S07]  /*6a90*/  LDSM.16.M88.4 R116, [R143+0x4000] ;  /* 0x004000008f74783b */ /* 0x000eee0000000200 */
[C---:B-1----:R-:W-:Y:S08]  /*6aa0*/  HMMA.16816.F32.BF16 R12, R136.reuse, R104, R12 ;  /* 0x00000068880c723c */ /* 0x042ff0000004180c */
[C---:B------:R-:W-:Y:S01]  /*6ab0*/  HMMA.16816.F32.BF16 R16, R136.reuse, R106, R16 ;  /* 0x0000006a8810723c */ /* 0x040fe20000041810 */
[----:B------:R-:W1:Y:S07]  /*6ac0*/  LDSM.16.M88.4 R104, [R143+0x5800] ;  /* 0x005800008f68783b */ /* 0x000e6e0000000200 */
[C---:B------:R-:W-:Y:S08]  /*6ad0*/  HMMA.16816.F32.BF16 R20, R136.reuse, R120, R20 ;  /* 0x000000788814723c */ /* 0x040ff00000041814 */
[C---:B------:R-:W-:Y:S01]  /*6ae0*/  HMMA.16816.F32.BF16 R24, R136.reuse, R122, R24 ;  /* 0x0000007a8818723c */ /* 0x040fe20000041818 */
[----:B------:R-:W-:Y:S07]  /*6af0*/  LDSM.16.M88.4 R120, [R150+UR5+0x6000] ;  /* 0x006000059678783b */ /* 0x000fee0008000200 */
[C---:B--2---:R-:W-:Y:S08]  /*6b00*/  HMMA.16816.F32.BF16 R28, R136.reuse, R108, R28 ;  /* 0x0000006c881c723c */ /* 0x044ff0000004181c */
[----:B------:R-:W-:Y:S01]  /*6b10*/  HMMA.16816.F32.BF16 R32, R136, R110, R32 ;  /* 0x0000006e8820723c */ /* 0x000fe20000041820 */
[----:B------:R-:W2:Y:S07]  /*6b20*/  LDSM.16.M88.4 R108, [R151+0x2000] ;  /* 0x00200000976c783b */ /* 0x000eae0000000200 */
[C---:B---3--:R-:W-:Y:S08]  /*6b30*/  HMMA.16816.F32.BF16 R4, R112.reuse, R116, R4 ;  /* 0x000000747004723c */ /* 0x048ff00000041804 */
[C---:B------:R-:W-:Y:S01]  /*6b40*/  HMMA.16816.F32.BF16 R8, R112.reuse, R118, R8 ;  /* 0x000000767008723c */ /* 0x040fe20000041808 */
[----:B------:R-:W3:Y:S07]  /*6b50*/  LDSM.16.M88.4 R116, [R150+UR5+0x6800] ;  /* 0x006800059674783b */ /* 0x000eee0008000200 */
[C---:B------:R-:W-:Y:S08]  /*6b60*/  HMMA.16816.F32.BF16 R12, R112.reuse, R124, R12 ;  /* 0x0000007c700c723c */ /* 0x040ff0000004180c */
[C---:B------:R-:W-:Y:S01]  /*6b70*/  HMMA.16816.F32.BF16 R16, R112.reuse, R126, R16 ;  /* 0x0000007e7010723c */ /* 0x040fe20000041810 */
[----:B------:R-:W4:Y:S07]  /*6b80*/  LDSM.16.M88.4 R124, [R150+UR5+0x7000] ;  /* 0x00700005967c783b */ /* 0x000f2e0008000200 */
[C---:B------:R-:W-:Y:S08]  /*6b90*/  HMMA.16816.F32.BF16 R20, R112.reuse, R128, R20 ;  /* 0x000000807014723c */ /* 0x040ff00000041814 */
[C---:B------:R-:W-:Y:S01]  /*6ba0*/  HMMA.16816.F32.BF16 R24, R112.reuse, R130, R24 ;  /* 0x000000827018723c */ /* 0x040fe20000041818 */
[----:B------:R-:W-:Y:S07]  /*6bb0*/  LDSM.16.M88.4 R128, [R144+0x6000] ;  /* 0x006000009080783b */ /* 0x000fee0000000200 */
[C---:B-1----:R-:W-:Y:S08]  /*6bc0*/  HMMA.16816.F32.BF16 R28, R112.reuse, R104, R28 ;  /* 0x00000068701c723c */ /* 0x042ff0000004181c */
[----:B------:R-:W-:Y:S01]  /*6bd0*/  HMMA.16816.F32.BF16 R32, R112, R106, R32 ;  /* 0x0000006a7020723c */ /* 0x000fe20000041820 */
[----:B------:R-:W-:Y:S04]  /*6be0*/  LDSM.16.M88.4 R104, [R149+0x2000] ;  /* 0x002000009568783b */ /* 0x000fe80000000200 */
[----:B------:R-:W1:Y:S03]  /*6bf0*/  LDSM.16.M88.4 R112, [R145+0x6000] ;  /* 0x006000009170783b */ /* 0x000e660000000200 */
[C---:B--2---:R-:W-:Y:S08]  /*6c00*/  HMMA.16816.F32.BF16 R4, R108.reuse, R120, R4 ;  /* 0x000000786c04723c */ /* 0x044ff00000041804 */
[C---:B------:R-:W-:Y:S01]  /*6c10*/  HMMA.16816.F32.BF16 R8, R108.reuse, R122, R8 ;  /* 0x0000007a6c08723c */ /* 0x040fe20000041808 */
[----:B------:R-:W2:Y:S07]  /*6c20*/  LDSM.16.M88.4 R120, [R145+0x6800] ;  /* 0x006800009178783b */ /* 0x000eae0000000200 */
[C---:B---3--:R-:W-:Y:S08]  /*6c30*/  HMMA.16816.F32.BF16 R12, R108.reuse, R116, R12 ;  /* 0x000000746c0c723c */ /* 0x048ff0000004180c */
[C---:B------:R-:W-:Y:S01]  /*6c40*/  HMMA.16816.F32.BF16 R16, R108.reuse, R118, R16 ;  /* 0x000000766c10723c */ /* 0x040fe20000041810 */
[----:B------:R-:W3:Y:S07]  /*6c50*/  LDSM.16.M88.4 R116, [R145+0x7000] ;  /* 0x007000009174783b */ /* 0x000eee0000000200 */
[C---:B----4-:R-:W-:Y:S08]  /*6c60*/  HMMA.16816.F32.BF16 R20, R108.reuse, R124, R20 ;  /* 0x0000007c6c14723c */ /* 0x050ff00000041814 */
[C---:B------:R-:W-:Y:S01]  /*6c70*/  HMMA.16816.F32.BF16 R24, R108.reuse, R126, R24 ;  /* 0x0000007e6c18723c */ /* 0x040fe20000041818 */
[----:B------:R-:W-:Y:S07]  /*6c80*/  LDSM.16.M88.4 R124, [R148+0x2000] ;  /* 0x00200000947c783b */ /* 0x000fee0000000200 */
[C---:B------:R-:W-:Y:S08]  /*6c90*/  HMMA.16816.F32.BF16 R28, R108.reuse, R132, R28 ;  /* 0x000000846c1c723c */ /* 0x040ff0000004181c */
[----:B------:R-:W-:Y:S01]  /*6ca0*/  HMMA.16816.F32.BF16 R32, R108, R134, R32 ;  /* 0x000000866c20723c */ /* 0x000fe20000041820 */
[----:B------:R-:W4:Y:S04]  /*6cb0*/  LDSM.16.M88.4 R108, [R145+0x7800] ;  /* 0x00780000916c783b */ /* 0x000f280000000200 */
[----:B------:R-:W5:Y:S03]  /*6cc0*/  LDSM.16.M88.4 R132, [R144+0x6800] ;  /* 0x006800009084783b */ /* 0x000f660000000200 */
[C---:B-1----:R-:W-:Y:S08]  /*6cd0*/  HMMA.16816.F32.BF16 R4, R104.reuse, R112, R4 ;  /* 0x000000706804723c */ /* 0x042ff00000041804 */
[C---:B------:R-:W-:Y:S01]  /*6ce0*/  HMMA.16816.F32.BF16 R8, R104.reuse, R114, R8 ;  /* 0x000000726808723c */ /* 0x040fe20000041808 */
[----:B------:R-:W1:Y:S07]  /*6cf0*/  LDSM.16.M88.4 R112, [R144+0x7000] ;  /* 0x007000009070783b */ /* 0x000e6e0000000200 */
[C---:B--2---:R-:W-:Y:S08]  /*6d00*/  HMMA.16816.F32.BF16 R12, R104.reuse, R120, R12 ;  /* 0x00000078680c723c */ /* 0x044ff0000004180c */
[C---:B------:R-:W-:Y:S01]  /*6d10*/  HMMA.16816.F32.BF16 R16, R104.reuse, R122, R16 ;  /* 0x0000007a6810723c */ /* 0x040fe20000041810 */
[----:B------:R-:W-:Y:S07]  /*6d20*/  LDSM.16.M88.4 R120, [R143+0x6800] ;  /* 0x006800008f78783b */ /* 0x000fee0000000200 */
[C---:B---3--:R-:W-:Y:S08]  /*6d30*/  HMMA.16816.F32.BF16 R20, R104.reuse, R116, R20 ;  /* 0x000000746814723c */ /* 0x048ff00000041814 */
[C---:B------:R-:W-:Y:S01]  /*6d40*/  HMMA.16816.F32.BF16 R24, R104.reuse, R118, R24 ;  /* 0x000000766818723c */ /* 0x040fe20000041818 */
[----:B------:R-:W-:Y:S07]  /*6d50*/  LDSM.16.M88.4 R116, [R143+0x6000] ;  /* 0x006000008f74783b */ /* 0x000fee0000000200 */
[C---:B----4-:R-:W-:Y:S08]  /*6d60*/  HMMA.16816.F32.BF16 R28, R104.reuse, R108, R28 ;  /* 0x0000006c681c723c */ /* 0x050ff0000004181c */
[----:B------:R-:W-:Y:S01]  /*6d70*/  HMMA.16816.F32.BF16 R32, R104, R110, R32 ;  /* 0x0000006e6820723c */ /* 0x000fe20000041820 */
[----:B------:R-:W2:Y:S04]  /*6d80*/  LDSM.16.M88.4 R104, [R144+0x7800] ;  /* 0x007800009068783b */ /* 0x000ea80000000200 */
[----:B------:R-:W3:Y:S03]  /*6d90*/  LDSM.16.M88.4 R108, [R147+0x2000] ;  /* 0x00200000936c783b */ /* 0x000ee60000000200 */
[C---:B------:R-:W-:Y:S08]  /*6da0*/  HMMA.16816.F32.BF16 R4, R124.reuse, R128, R4 ;  /* 0x000000807c04723c */ /* 0x040ff00000041804 */
[C---:B------:R-:W-:Y:S01]  /*6db0*/  HMMA.16816.F32.BF16 R8, R124.reuse, R130, R8 ;  /* 0x000000827c08723c */ /* 0x040fe20000041808 */
[----:B------:R-:W4:Y:S07]  /*6dc0*/  LDSM.16.M88.4 R128, [R143+0x7000] ;  /* 0x007000008f80783b */ /* 0x000f2e0000000200 */
[C---:B-----5:R-:W-:Y:S08]  /*6dd0*/  HMMA.16816.F32.BF16 R12, R124.reuse, R132, R12 ;  /* 0x000000847c0c723c */ /* 0x060ff0000004180c */
[C---:B------:R-:W-:Y:S01]  /*6de0*/  HMMA.16816.F32.BF16 R16, R124.reuse, R134, R16 ;  /* 0x000000867c10723c */ /* 0x040fe20000041810 */
[----:B------:R-:W5:Y:S01]  /*6df0*/  LDSM.16.M88.4 R132, [R143+0x7800] ;  /* 0x007800008f84783b */ /* 0x000f620000000200 */
[----:B------:R-:W-:Y:S04]  /*6e00*/  DEPBAR.LE SB0, 0x0 ;  /* 0x000080000000791a */ /* 0x000fe80000000000 */
[----:B------:R-:W-:Y:S02]  /*6e10*/  BAR.SYNC.DEFER_BLOCKING 0x0 ;  /* 0x0000000000007b1d */ /* 0x000fe40000010000 */
[C---:B-1----:R-:W-:Y:S08]  /*6e20*/  HMMA.16816.F32.BF16 R20, R124.reuse, R112, R20 ;  /* 0x000000707c14723c */ /* 0x042ff00000041814 */
[C---:B------:R-:W-:Y:S08]  /*6e30*/  HMMA.16816.F32.BF16 R24, R124.reuse, R114, R24 ;  /* 0x000000727c18723c */ /* 0x040ff00000041818 */
[C---:B--2---:R-:W-:Y:S08]  /*6e40*/  HMMA.16816.F32.BF16 R28, R124.reuse, R104, R28 ;  /* 0x000000687c1c723c */ /* 0x044ff0000004181c */
[----:B------:R-:W-:Y:S08]  /*6e50*/  HMMA.16816.F32.BF16 R32, R124, R106, R32 ;  /* 0x0000006a7c20723c */ /* 0x000ff00000041820 */
[C---:B---3--:R-:W-:Y:S08]  /*6e60*/  HMMA.16816.F32.BF16 R4, R108.reuse, R116, R4 ;  /* 0x000000746c04723c */ /* 0x048ff00000041804 */
[C---:B------:R-:W-:Y:S08]  /*6e70*/  HMMA.16816.F32.BF16 R8, R108.reuse, R118, R8 ;  /* 0x000000766c08723c */ /* 0x040ff00000041808 */
[C---:B------:R-:W-:Y:S03]  /*6e80*/  HMMA.16816.F32.BF16 R12, R108.reuse, R120, R12 ;  /* 0x000000786c0c723c */ /* 0x040fe6000004180c */
        /* <DEDUP_REMOVED lines=11> */
[C---:B-----5:R-:W-:Y:S03]  /*6f40*/  HMMA.16816.F32.BF16 R28, R108.reuse, R132, R28 ;  /* 0x000000846c1c723c */ /* 0x060fe6000004181c */
        /* <DEDUP_REMOVED lines=10> */
.L_x_624:
[----:B------:R-:W2:Y:S01]  /*6ff0*/  SHFL.BFLY PT, R100, R169, 0x2, 0x1f ;  /* 0x0c401f00a9647f89 */ /* 0x000ea200000e0000 */
[----:B------:R-:W-:Y:S07]  /*7000*/  IADD3 R170, PT, PT, R170, -0x1, RZ ;  /* 0xffffffffaaaa7810 */ /* 0x000fee0007ffe0ff */
[----:B-1----:R-:W1:Y:S08]  /*7010*/  SHFL.BFLY PT, R2, R103, 0x2, 0x1f ;  /* 0x0c401f0067027f89 */ /* 0x002e7000000e0000 */
[----:B------:R-:W-:Y:S08]  /*7020*/  LDSM.16.MT88.4 R108, [R142+0x8000] ;  /* 0x008000008e6c783b */ /* 0x000ff00000004200 */
[----:B------:R-:W-:Y:S01]  /*7030*/  LDSM.16.MT88.4 R112, [R141+0x8000] ;  /* 0x008000008d70783b */ /* 0x000fe20000004200 */
[----:B--2---:R-:W-:Y:S02]  /*7040*/  FMNMX.FTZ R105, R169, R100, !PT ;  /* 0x00000064a9697209 */ /* 0x004fe40007810000 */
[----:B-1----:R-:W-:Y:S05]  /*7050*/  FMNMX.FTZ R104, R103, R2, !PT ;  /* 0x0000000267687209 */ /* 0x002fea0007810000 */
        /* <DEDUP_REMOVED lines=15> */
[----:B------:R-:W-:Y:S01]  /*7150*/  ISETP.NE.AND P1, PT, R170, RZ, PT ;  /* 0x000000ffaa00720c */ /* 0x000fe20003f25270 */
        /* <DEDUP_REMOVED lines=15> */
[--C-:B------:R-:W-:Y:S07]  /*7250*/  FFMA.FTZ R135, R28, UR4, -R121.reuse ;  /* 0x000000041c877c23 */ /* 0x100fee0008010879 */
[----:B------:R-:W-:Y:S01]  /*7260*/  MUFU.EX2 R103, R103 ;  /* 0x0000006700677308 */ /* 0x000fe20000000800 */
[--C-:B------:R-:W-:Y:S01]  /*7270*/  FFMA.FTZ R136, R29, UR4, -R121.reuse ;  /* 0x000000041d887c23 */ /* 0x100fe20008010879 */
[--C-:B------:R-:W-:Y:S01]  /*7280*/  FFMA.FTZ R137, R32, UR4, -R121.reuse ;  /* 0x0000000420897c23 */ /* 0x100fe20008010879 */
[----:B------:R-:W-:Y:S07]  /*7290*/  LDSM.16.MT88.4 R28, [R142+0x9800] ;  /* 0x009800008e1c783b */ /* 0x000fee0000004200 */
[----:B------:R-:W4:Y:S01]  /*72a0*/  MUFU.EX2 R116, R116 ;  /* 0x0000007400747308 */ /* 0x000f220000000800 */
[--C-:B------:R-:W-:Y:S01]  /*72b0*/  FFMA.FTZ R123, R12, UR4, -R121.reuse ;  /* 0x000000040c7b7c23 */ /* 0x100fe20008010879 */
[C---:B--2---:R-:W-:Y:S01]  /*72c0*/  FMUL.FTZ R4, R2.reuse, R96 ;  /* 0x0000006002047220 */ /* 0x044fe20000410000 */
[C---:B------:R-:W-:Y:S07]  /*72d0*/  FMUL.FTZ R5, R2.reuse, R97 ;  /* 0x0000006102057220 */ /* 0x040fee0000410000 */
        /* <DEDUP_REMOVED lines=33> */
[C---:B------:R-:W-:Y:S01]  /*74f0*/  FMUL.FTZ R52, R2.reuse, R52 ;  /* 0x0000003402347220 */ /* 0x040fe20000410000 */
        /* <DEDUP_REMOVED lines=14> */
[----:B------:R-:W-:Y:S01]  /*75e0*/  MUFU.EX2 R133, R133 ;  /* 0x0000008500857308 */ /* 0x000fe20000000800 */
        /* <DEDUP_REMOVED lines=13> */
[----:B------:R-:W2:Y:S03]  /*76c0*/  LDSM.16.MT88.4 R108, [R142+0xa000] ;  /* 0x00a000008e6c783b */ /* 0x000ea60000004200 */
        /* <DEDUP_REMOVED lines=15> */
[----:B------:R-:W-:Y:S01]  /*77c0*/  MUFU.EX2 R138, R138 ;  /* 0x0000008a008a7308 */ /* 0x000fe20000000800 */
[C---:B------:R-:W-:Y:S01]  /*77d0*/  FMUL.FTZ R82, R0.reuse, R82 ;  /* 0x0000005200527220 */ /* 0x040fe20000410000 */
[----:B------:R-:W-:Y:S01]  /*77e0*/  FMUL.FTZ R83, R0, R83 ;  /* 0x0000005300537220 */ /* 0x000fe20000410000 */
[--C-:B------:R-:W-:Y:S01]  /*77f0*/  FFMA.FTZ R124, R13, UR4, -R121.reuse ;  /* 0x000000040d7c7c23 */ /* 0x100fe20008010879 */
[----:B------:R-:W-:Y:S01]  /*7800*/  FMUL.FTZ R13, R2, R89 ;  /* 0x00000059020d7220 */ /* 0x000fe20000410000 */
[--C-:B------:R-:W-:Y:S01]  /*7810*/  FFMA.FTZ R125, R14, UR4, -R122.reuse ;  /* 0x000000040e7d7c23 */ /* 0x100fe2000801087a */
[C---:B---3--:R-:W-:Y:S04]  /*7820*/  HMMA.16816.F32.BF16 R52, R96.reuse, R92, R52 ;  /* 0x0000005c6034723c */ /* 0x048fe80000041834 */
[----:B------:R-:W-:Y:S01]  /*7830*/  MUFU.EX2 R139, R139 ;  /* 0x0000008b008b7308 */ /* 0x000fe20000000800 */
[C---:B------:R-:W-:Y:S01]  /*7840*/  FMUL.FTZ R14, R0.reuse, R90 ;  /* 0x0000005a000e7220 */ /* 0x040fe20000410000 */
[--C-:B------:R-:W-:Y:S01]  /*7850*/  FFMA.FTZ R128, R15, UR4, -R122.reuse ;  /* 0x000000040f807c23 */ /* 0x100fe2000801087a */
[----:B------:R-:W-:Y:S01]  /*7860*/  FMUL.FTZ R15, R0, R91 ;  /* 0x0000005b000f7220 */ /* 0x000fe20000410000 */
[--C-:B------:R-:W-:Y:S01]  /*7870*/  FFMA.FTZ R126, R16, UR4, -R121.reuse ;  /* 0x00000004107e7c23 */ /* 0x100fe20008010879 */
[----:B------:R-:W-:Y:S01]  /*7880*/  LDSM.16.MT88.4 R88, [R141+0x8800] ;  /* 0x008800008d58783b */ /* 0x000fe20000004200 */
[C---:B------:R-:W-:Y:S04]  /*7890*/  HMMA.16816.F32.BF16 R56, R96.reuse, R94, R56 ;  /* 0x0000005e6038723c */ /* 0x040fe80000041838 */
[----:B------:R-:W3:Y:S01]  /*78a0*/  MUFU.EX2 R124, R124 ;  /* 0x0000007c007c7308 */ /* 0x000ee20000000800 */
[----:B------:R-:W-:Y:S01]  /*78b0*/  FFMA.FTZ R127, R17, UR4, -R121 ;  /* 0x00000004117f7c23 */ /* 0x000fe20008010879 */
[--C-:B------:R-:W-:Y:S01]  /*78c0*/  FFMA.FTZ R129, R18, UR4, -R122.reuse ;  /* 0x0000000412817c23 */ /* 0x100fe2000801087a */
[--C-:B------:R-:W-:Y:S07]  /*78d0*/  FFMA.FTZ R130, R19, UR4, -R122.reuse ;  /* 0x0000000413827c23 */ /* 0x100fee000801087a */
[----:B------:R-:W-:Y:S01]  /*78e0*/  MUFU.EX2 R125, R125 ;  /* 0x0000007d007d7308 */ /* 0x000fe20000000800 */
[----:B------:R-:W4:Y:S01]  /*78f0*/  LDSM.16.MT88.4 R92, [R141+0xa000] ;  /* 0x00a000008d5c783b */ /* 0x000f220000004200 */
[C---:B-1----:R-:W-:Y:S08]  /*7900*/  HMMA.16816.F32.BF16 R60, R96.reuse, R104, R60 ;  /* 0x00000068603c723c */ /* 0x042ff0000004183c */
[----:B------:R-:W1:Y:S01]  /*7910*/  MUFU.EX2 R128, R128 ;  /* 0x0000008000807308 */ /* 0x000e620000000800 */
[C---:B------:R-:W-:Y:S01]  /*7920*/  FMUL.FTZ R16, R2.reuse, R84 ;  /* 0x0000005402107220 */ /* 0x040fe20000410000 */
[----:B------:R-:W-:Y:S01]  /*7930*/  FMUL.FTZ R17, R2, R85 ;  /* 0x0000005502117220 */ /* 0x000fe20000410000 */
[----:B------:R-:W-:Y:S07]  /*7940*/  FMUL.FTZ R18, R0, R86 ;  /* 0x0000005600127220 */ /* 0x000fee0000410000 */
[----:B------:R-:W-:Y:S01]  /*7950*/  MUFU.EX2 R126, R126 ;  /* 0x0000007e007e7308 */ /* 0x000fe20000000800 */
[----:B---3--:R-:W-:Y:S01]  /*7960*/  F2FP.BF16.F32.PACK_AB R84, R124, R123 ;  /* 0x0000007b7c54723e */ /* 0x008fe200000010ff */
[C---:B------:R-:W-:Y:S01]  /*7970*/  HMMA.16816.F32.BF16 R64, R96.reuse, R106, R64 ;  /* 0x0000006a6040723c */ /* 0x040fe20000041840 */
[----:B------:R-:W3:Y:S07]  /*7980*/  LDSM.16.MT88.4 R104, [R140+0xa000] ;  /* 0x00a000008c68783b */ /* 0x000eee0000004200 */
[----:B------:R-:W5:Y:S01]  /*7990*/  MUFU.EX2 R127, R127 ;  /* 0x0000007f007f7308 */ /* 0x000f620000000800 */
[----:B------:R-:W-:Y:S01]  /*79a0*/  FMUL.FTZ R19, R0, R87 ;  /* 0x0000005700137220 */ /* 0x000fe20000410000 */
[--C-:B------:R-:W-:Y:S01]  /*79b0*/  FFMA.FTZ R131, R22, UR4, -R122.reuse ;  /* 0x0000000416837c23 */ /* 0x100fe2000801087a */
[--C-:B------:R-:W-:Y:S01]  /*79c0*/  FFMA.FTZ R132, R23, UR4, -R122.reuse ;  /* 0x0000000417847c23 */ /* 0x100fe2000801087a */
[----:B------:R-:W-:Y:S01]  /*79d0*/  F2FP.BF16.F32.PACK_AB R23, R134, R133 ;  /* 0x000000858617723e */ /* 0x000fe200000010ff */
[----:B------:R-:W-:Y:S01]  /*79e0*/  FFMA.FTZ R122, R35, UR4, -R122 ;  /* 0x00000004237a7c23 */ /* 0x000fe2000801087a */
[C---:B--2---:R-:W-:Y:S04]  /*79f0*/  HMMA.16816.F32.BF16 R68, R96.reuse, R108, R68 ;  /* 0x0000006c6044723c */ /* 0x044fe80000041844 */
[----:B------:R-:W-:Y:S01]  /*7a00*/  MUFU.EX2 R129, R129 ;  /* 0x0000008100817308 */ /* 0x000fe20000000800 */
[----:B-1----:R-:W-:Y:S01]  /*7a10*/  F2FP.BF16.F32.PACK_AB R85, R128, R125 ;  /* 0x0000007d8055723e */ /* 0x002fe200000010ff */
[----:B------:R-:W-:Y:S08]  /*7a20*/  FFMA.FTZ R103, R2, R173, R103 ;  /* 0x000000ad02677223 */ /* 0x000ff00000010067 */
[----:B------:R-:W1:Y:S01]  /*7a30*/  MUFU.EX2 R130, R130 ;  /* 0x0000008200827308 */ /* 0x000e620000000800 */
[----:B------:R-:W-:Y:S01]  /*7a40*/  FFMA.FTZ R119, R0, R171, R119 ;  /* 0x000000ab00777223 */ /* 0x000fe20000010077 */
[C---:B------:R-:W-:Y:S01]  /*7a50*/  HMMA.16816.F32.BF16 R72, R96.reuse, R110, R72 ;  /* 0x0000006e6048723c */ /* 0x040fe20000041848 */
[----:B------:R-:W-:Y:S07]  /*7a60*/  LDSM.16.MT88.4 R108, [R142+0x8800] ;  /* 0x008800008e6c783b */ /* 0x000fee0000004200 */
[----:B------:R-:W-:Y:S01]  /*7a70*/  MUFU.EX2 R131, R131 ;  /* 0x0000008300837308 */ /* 0x000fe20000000800 */
[----:B-----5:R-:W-:Y:S01]  /*7a80*/  F2FP.BF16.F32.PACK_AB R86, R127, R126 ;  /* 0x0000007e7f56723e */ /* 0x020fe200000010ff */
[----:B------:R-:W-:Y:S01]  /*7a90*/  FADD.FTZ R116, R116, R103 ;  /* 0x0000006774747221 */ /* 0x000fe20000010000 */
[----:B------:R-:W-:Y:S07]  /*7aa0*/  FADD.FTZ R119, R120, R119 ;  /* 0x0000007778777221 */ /* 0x000fee0000010000 */
[----:B------:R-:W2:Y:S01]  /*7ab0*/  MUFU.EX2 R132, R132 ;  /* 0x0000008400847308 */ /* 0x000ea20000000800 */
[----:B------:R-:W-:Y:S01]  /*7ac0*/  FADD.FTZ R101, R101, R116 ;  /* 0x0000007465657221 */ /* 0x000fe20000010000 */
[----:B------:R-:W-:Y:S08]  /*7ad0*/  FADD.FTZ R0, R118, R119 ;  /* 0x0000007776007221 */ /* 0x000ff00000010000 */
[----:B------:R-:W-:Y:S01]  /*7ae0*/  MUFU.EX2 R137, R137 ;  /* 0x0000008900897308 */ /* 0x000fe20000000800 */
[----:B-1----:R-:W-:Y:S01]  /*7af0*/  F2FP.BF16.F32.PACK_AB R87, R130, R129 ;  /* 0x000000818257723e */ /* 0x002fe200000010ff */
[----:B------:R-:W-:Y:S01]  /*7b00*/  FADD.FTZ R102, R102, R101 ;  /* 0x0000006566667221 */ /* 0x000fe20000010000 */
[----:B------:R-:W-:Y:S07]  /*7b10*/  MOV R101, R100 ;  /* 0x0000006400657202 */ /* 0x000fee0000000f00 */
[----:B------:R-:W-:Y:S01]  /*7b20*/  MUFU.EX2 R169, R169 ;  /* 0x000000a900a97308 */ /* 0x000fe20000000800 */
[C---:B----4-:R-:W-:Y:S09]  /*7b30*/  HMMA.16816.F32.BF16 R76, R96.reuse, R92, R76 ;  /* 0x0000005c604c723c */ /* 0x050ff2000004184c */
[----:B------:R-:W-:Y:S01]  /*7b40*/  MUFU.EX2 R122, R122 ;  /* 0x0000007a007a7308 */ /* 0x000fe20000000800 */
[----:B------:R-:W-:Y:S01]  /*7b50*/  FADD.FTZ R0, R117, R0 ;  /* 0x0000000075007221 */ /* 0x000fe20000010000 */
[C---:B------:R-:W-:Y:S01]  /*7b60*/  HMMA.16816.F32.BF16 R80, R96.reuse, R94, R80 ;  /* 0x0000005e6050723c */ /* 0x040fe20000041850 */
[----:B------:R-:W1:Y:S02]  /*7b70*/  LDSM.16.MT88.4 R92, [R146+0x8800] ;  /* 0x00880000925c783b */ /* 0x000e640000004200 */
[----:B------:R-:W-:Y:S04]  /*7b80*/  FADD.FTZ R125, R125, R0 ;  /* 0x000000007d7d7221 */ /* 0x000fe80000010000 */
[----:B------:R-:W-:Y:S01]  /*7b90*/  FADD.FTZ R128, R128, R125 ;  /* 0x0000007d80807221 */ /* 0x000fe20000010000 */
[C---:B---3--:R-:W-:Y:S03]  /*7ba0*/  HMMA.16816.F32.BF16 R12, R96.reuse, R104, R12 ;  /* 0x00000068600c723c */ /* 0x048fe6000004180c */
[----:B------:R-:W-:Y:S04]  /*7bb0*/  FADD.FTZ R129, R129, R128 ;  /* 0x0000008081817221 */ /* 0x000fe80000010000 */
[----:B------:R-:W-:Y:S01]  /*7bc0*/  FADD.FTZ R130, R130, R129 ;  /* 0x0000008182827221 */ /* 0x000fe20000010000 */
[----:B------:R-:W-:Y:S01]  /*7bd0*/  HMMA.16816.F32.BF16 R16, R96, R106, R16 ;  /* 0x0000006a6010723c */ /* 0x000fe20000041810 */
[----:B------:R-:W-:Y:S08]  /*7be0*/  LDSM.16.MT88.4 R96, [R146+0xa800] ;  /* 0x00a800009260783b */ /* 0x000ff00000004200 */
[----:B------:R-:W-:Y:S01]  /*7bf0*/  LDSM.16.MT88.4 R104, [R142+0xa800] ;  /* 0x00a800008e68783b */ /* 0x000fe20000004200 */
[C---:B-1----:R-:W-:Y:S08]  /*7c00*/  HMMA.16816.F32.BF16 R4, R84.reuse, R92, R4 ;  /* 0x0000005c5404723c */ /* 0x042ff00000041804 */
[C---:B------:R-:W-:Y:S01]  /*7c10*/  HMMA.16816.F32.BF16 R8, R84.reuse, R94, R8 ;  /* 0x0000005e5408723c */ /* 0x040fe20000041808 */
[----:B------:R-:W1:Y:S07]  /*7c20*/  LDSM.16.MT88.4 R92, [R140+0x8800] ;  /* 0x008800008c5c783b */ /* 0x000e6e0000004200 */
[C---:B------:R-:W-:Y:S08]  /*7c30*/  HMMA.16816.F32.BF16 R36, R84.reuse, R108, R36 ;  /* 0x0000006c5424723c */ /* 0x040ff00000041824 */
        /* <DEDUP_REMOVED lines=8> */
[C---:B------:R-:W-:Y:S03]  /*7cc0*/  HMMA.16816.F32.BF16 R60, R84.reuse, R96, R60 ;  /* 0x00000060543c723c */ /* 0x040fe6000004183c */
[--C-:B------:R-:W-:Y:S01]  /*7cd0*/  FFMA.FTZ R96, R20, UR4, -R121.reuse ;  /* 0x0000000414607c23 */ /* 0x100fe20008010879 */
[--C-:B------:R-:W-:Y:S04]  /*7ce0*/  FFMA.FTZ R20, R24, UR4, -R121.reuse ;  /* 0x0000000418147c23 */ /* 0x100fe80008010879 */
[C---:B------:R-:W-:Y:S08]  /*7cf0*/  HMMA.16816.F32.BF16 R64, R84.reuse, R98, R64 ;  /* 0x000000625440723c */ /* 0x040ff00000041840 */
[C---:B------:R-:W-:Y:S08]  /*7d00*/  HMMA.16816.F32.BF16 R68, R84.reuse, R104, R68 ;  /* 0x000000685444723c */ /* 0x040ff00000041844 */
[C---:B------:R-:W-:Y:S01]  /*7d10*/  HMMA.16816.F32.BF16 R72, R84.reuse, R106, R72 ;  /* 0x0000006a5448723c */ /* 0x040fe20000041848 */
[----:B------:R-:W-:Y:S07]  /*7d20*/  LDSM.16.MT88.4 R104, [R146+0xb000] ;  /* 0x00b000009268783b */ /* 0x000fee0000004200 */
[C---:B------:R-:W-:Y:S01]  /*7d30*/  HMMA.16816.F32.BF16 R76, R84.reuse, R112, R76 ;  /* 0x00000070544c723c */ /* 0x040fe2000004184c */
[----:B------:R5:W-:Y:S02]  /*7d40*/  MUFU.EX2 R112, R96 ;  /* 0x0000006000707308 */ /* 0x000be40000000800 */
[--C-:B------:R-:W-:Y:S01]  /*7d50*/  FFMA.FTZ R113, R21, UR4, -R121.reuse ;  /* 0x0000000415717c23 */ /* 0x100fe20008010879 */
[C---:B--2---:R-:W-:Y:S01]  /*7d60*/  F2FP.BF16.F32.PACK_AB R21, R132.reuse, R131 ;  /* 0x000000838415723e */ /* 0x044fe200000010ff */
[----:B------:R-:W-:Y:S03]  /*7d70*/  FADD.FTZ R131, R131, R130 ;  /* 0x0000008283837221 */ /* 0x000fe60000010000 */
[C---:B------:R-:W-:Y:S03]  /*7d80*/  HMMA.16816.F32.BF16 R80, R84.reuse, R114, R80 ;  /* 0x000000725450723c */ /* 0x040fe60000041850 */
[----:B------:R-:W2:Y:S01]  /*7d90*/  MUFU.EX2 R113, R113 ;  /* 0x0000007100717308 */ /* 0x000ea20000000800 */
[--C-:B------:R-:W-:Y:S01]  /*7da0*/  FFMA.FTZ R115, R25, UR4, -R121.reuse ;  /* 0x0000000419737c23 */ /* 0x100fe20008010879 */
[----:B------:R-:W-:Y:S08]  /*7db0*/  FFMA.FTZ R121, R33, UR4, -R121 ;  /* 0x0000000421797c23 */ /* 0x000ff00008010879 */
[----:B------:R2:W-:Y:S01]  /*7dc0*/  MUFU.EX2 R114, R20 ;  /* 0x0000001400727308 */ /* 0x0005e20000000800 */
[----:B------:R-:W1:Y:S01]  /*7dd0*/  LDSM.16.MT88.4 R24, [R141+0x9000] ;  /* 0x009000008d18783b */ /* 0x000e620000004200 */
[----:B------:R-:W-:Y:S01]  /*7de0*/  FADD.FTZ R132, R132, R131 ;  /* 0x0000008384847221 */ /* 0x000fe20000010000 */
[C---:B---3--:R-:W-:Y:S07]  /*7df0*/  HMMA.16816.F32.BF16 R12, R84.reuse, R108, R12 ;  /* 0x0000006c540c723c */ /* 0x048fee000004180c */
[----:B------:R-:W3:Y:S10]  /*7e00*/  MUFU.EX2 R115, R115 ;  /* 0x0000007300737308 */ /* 0x000ef40000000800 */
[----:B------:R-:W1:Y:S01]  /*7e10*/  MUFU.EX2 R172, R121 ;  /* 0x0000007900ac7308 */ /* 0x000e620000000800 */
[----:B-----5:R-:W5:Y:S01]  /*7e20*/  LDSM.16.MT88.4 R96, [R140+0x9000] ;  /* 0x009000008c60783b */ /* 0x020f620000004200 */
[----:B------:R-:W-:Y:S03]  /*7e30*/  HMMA.16816.F32.BF16 R16, R84, R110, R16 ;  /* 0x0000006e5410723c */ /* 0x000fe60000041810 */
[----:B--2---:R-:W-:Y:S04]  /*7e40*/  F2FP.BF16.F32.PACK_AB R20, R113, R112 ;  /* 0x000000707114723e */ /* 0x004fe800000010ff */
[----:B------:R-:W2:Y:S01]  /*7e50*/  LDSM.16.MT88.4 R84, [R142+0xb000] ;  /* 0x00b000008e54783b */ /* 0x000ea20000004200 */
[----:B---3--:R-:W-:Y:S07]  /*7e60*/  F2FP.BF16.F32.PACK_AB R22, R115, R114 ;  /* 0x000000727316723e */ /* 0x008fee00000010ff */
[C---:B----4-:R-:W-:Y:S01]  /*7e70*/  HMMA.16816.F32.BF16 R4, R20.reuse, R88, R4 ;  /* 0x000000581404723c */ /* 0x050fe20000041804 */
[----:B------:R-:W-:Y:S07]  /*7e80*/  LDSM.16.MT88.4 R108, [R140+0x9800] ;  /* 0x009800008c6c783b */ /* 0x000fee0000004200 */
[C---:B------:R-:W-:Y:S01]  /*7e90*/  HMMA.16816.F32.BF16 R8, R20.reuse, R90, R8 ;  /* 0x0000005a1408723c */ /* 0x040fe20000041808 */
[----:B------:R-:W3:Y:S07]  /*7ea0*/  LDSM.16.MT88.4 R88, [R141+0xb000] ;  /* 0x00b000008d58783b */ /* 0x000eee0000004200 */
[C---:B-1----:R-:W-:Y:S01]  /*7eb0*/  HMMA.16816.F32.BF16 R36, R20.reuse, R92, R36 ;  /* 0x0000005c1424723c */ /* 0x042fe20000041824 */
[----:B------:R-:W-:Y:S07]  /*7ec0*/  LDSM.16.MT88.4 R32, [R146+0xb800] ;  /* 0x00b800009220783b */ /* 0x000fee0000004200 */
[C---:B------:R-:W-:Y:S01]  /*7ed0*/  HMMA.16816.F32.BF16 R40, R20.reuse, R94, R40 ;  /* 0x0000005e1428723c */ /* 0x040fe20000041828 */
[----:B------:R-:W-:Y:S07]  /*7ee0*/  LDSM.16.MT88.4 R92, [R146+0x9800] ;  /* 0x00980000925c783b */ /* 0x000fee0000004200 */
[C---:B------:R-:W-:Y:S08]  /*7ef0*/  HMMA.16816.F32.BF16 R44, R20.reuse, R24, R44 ;  /* 0x00000018142c723c */ /* 0x040ff0000004182c */
[C---:B------:R-:W-:Y:S01]  /*7f00*/  HMMA.16816.F32.BF16 R48, R20.reuse, R26, R48 ;  /* 0x0000001a1430723c */ /* 0x040fe20000041830 */
[----:B------:R-:W1:Y:S07]  /*7f10*/  LDSM.16.MT88.4 R24, [R140+0xb000] ;  /* 0x00b000008c18783b */ /* 0x000e6e0000004200 */
[C---:B-----5:R-:W-:Y:S08]  /*7f20*/  HMMA.16816.F32.BF16 R52, R20.reuse, R96, R52 ;  /* 0x000000601434723c */ /* 0x060ff00000041834 */
[C---:B------:R-:W-:Y:S08]  /*7f30*/  HMMA.16816.F32.BF16 R56, R20.reuse, R98, R56 ;  /* 0x000000621438723c */ /* 0x040ff00000041838 */
[C---:B------:R-:W-:Y:S08]  /*7f40*/  HMMA.16816.F32.BF16 R60, R20.reuse, R104, R60 ;  /* 0x00000068143c723c */ /* 0x040ff0000004183c */
[C---:B------:R-:W-:Y:S01]  /*7f50*/  HMMA.16816.F32.BF16 R64, R20.reuse, R106, R64 ;  /* 0x0000006a1440723c */ /* 0x040fe20000041840 */
[----:B------:R-:W4:Y:S07]  /*7f60*/  LDSM.16.MT88.4 R104, [R141+0x9800] ;  /* 0x009800008d68783b */ /* 0x000f2e0000004200 */
[C---:B--2---:R-:W-:Y:S03]  /*7f70*/  HMMA.16816.F32.BF16 R68, R20.reuse, R84, R68 ;  /* 0x000000541444723c */ /* 0x044fe60000041844 */
[----:B------:R-:W-:Y:S02]  /*7f80*/  F2FP.BF16.F32.PACK_AB R84, R136, R135 ;  /* 0x000000878854723e */ /* 0x000fe400000010ff */
[----:B------:R-:W-:Y:S03]  /*7f90*/  F2FP.BF16.F32.PACK_AB R85, R139, R138 ;  /* 0x0000008a8b55723e */ /* 0x000fe600000010ff */
[C---:B------:R-:W-:Y:S03]  /*7fa0*/  HMMA.16816.F32.BF16 R72, R20.reuse, R86, R72 ;  /* 0x000000561448723c */ /* 0x040fe60000041848 */
[----:B------:R-:W-:Y:S02]  /*7fb0*/  F2FP.BF16.F32.PACK_AB R86, R172, R137 ;  /* 0x00000089ac56723e */ /* 0x000fe400000010ff */
[----:B------:R-:W-:Y:S03]  /*7fc0*/  F2FP.BF16.F32.PACK_AB R87, R122, R169 ;  /* 0x000000a97a57723e */ /* 0x000fe600000010ff */
[C---:B---3--:R-:W-:Y:S08]  /*7fd0*/  HMMA.16816.F32.BF16 R76, R20.reuse, R88, R76 ;  /* 0x00000058144c723c */ /* 0x048ff0000004184c */
[C---:B------:R-:W-:Y:S08]  /*7fe0*/  HMMA.16816.F32.BF16 R80, R20.reuse, R90, R80 ;  /* 0x0000005a1450723c */ /* 0x040ff00000041850 */
[C---:B-1----:R-:W-:Y:S08]  /*7ff0*/  HMMA.16816.F32.BF16 R12, R20.reuse, R24, R12 ;  /* 0x00000018140c723c */ /* 0x042ff0000004180c */
[----:B------:R-:W-:Y:S01]  /*8000*/  HMMA.16816.F32.BF16 R16, R20, R26, R16 ;  /* 0x0000001a1410723c */ /* 0x000fe20000041810 */
[----:B------:R-:W1:Y:S07]  /*8010*/  LDSM.16.MT88.4 R20, [R142+0xb800] ;  /* 0x00b800008e14783b */ /* 0x000e6e0000004200 */
[C---:B------:R-:W-:Y:S01]  /*8020*/  HMMA.16816.F32.BF16 R96, R84.reuse, R92, R4 ;  /* 0x0000005c5460723c */ /* 0x040fe20000041804 */
[----:B------:R-:W2:Y:S07]  /*8030*/  LDSM.16.MT88.4 R4, [R141+0xb800] ;  /* 0x00b800008d04783b */ /* 0x000eae0000004200 */
[C---:B------:R-:W-:Y:S01]  /*8040*/  HMMA.16816.F32.BF16 R92, R84.reuse, R94, R8 ;  /* 0x0000005e545c723c */ /* 0x040fe20000041808 */
[----:B------:R-:W3:Y:S07]  /*8050*/  LDSM.16.MT88.4 R8, [R140+0xb800] ;  /* 0x00b800008c08783b */ /* 0x000eee0000004200 */
        /* <DEDUP_REMOVED lines=27> */
[----:B-1----:R-:W-:Y:S01]  /*8210*/  LEA R168, P0, -R4, R168, 0x7 ;  /* 0x000000a804a87211 */ /* 0x002fe200078039ff */
[----:B------:R-:W-:Y:S01]  /*8220*/  FADD.FTZ R0, R139, R0 ;  /* 0x000000008b007221 */ /* 0x000fe20000010000 */
[----:B------:R-:W-:Y:S03]  /*8230*/  FADD.FTZ R136, R136, R135 ;  /* 0x0000008788887221 */ /* 0x000fe60000010000 */
[----:B------:R-:W-:Y:S01]  /*8240*/  FADD.FTZ R169, R169, R0 ;  /* 0x00000000a9a97221 */ /* 0x000fe20000010000 */
[----:B------:R-:W-:Y:S01]  /*8250*/  SHF.L.U64.HI R0, R4, 0x7, R5 ;  /* 0x0000000704007819 */ /* 0x000fe20000010205 */
[----:B------:R-:W-:Y:S02]  /*8260*/  FADD.FTZ R137, R137, R136 ;  /* 0x0000008889897221 */ /* 0x000fe40000010000 */
[----:B------:R-:W-:Y:S01]  /*8270*/  FADD.FTZ R171, R122, R169 ;  /* 0x000000a97aab7221 */ /* 0x000fe20000010000 */
[----:B------:R-:W-:Y:S01]  /*8280*/  IADD3.X R167, PT, PT, R167, ~R0, RZ, P0, !PT ;  /* 0x80000000a7a77210 */ /* 0x000fe200007fe4ff */
[----:B------:R-:W-:Y:S01]  /*8290*/  FADD.FTZ R173, R172, R137 ;  /* 0x00000089acad7221 */ /* 0x000fe20000010000 */
[----:B------:R-:W-:Y:S01]  /*82a0*/  MOV R0, R3 ;  /* 0x0000000300007202 */ /* 0x000fe20000000f00 */
[----:B------:R-:W-:Y:S06]  /*82b0*/  @P1 BRA `(.L_x_623) ;  /* 0xffffffe400081947 */ /* 0x000fec000383ffff */
.L_x_622:
[----:B------:R-:W1:Y:S01]  /*82c0*/  SHFL.BFLY PT, R12, R173, 0x2, 0x1f ;  /* 0x0c401f00ad0c7f89 */ /* 0x000e6200000e0000 */
[----:B------:R-:W2:Y:S01]  /*82d0*/  S2UR UR4, SR_CgaCtaId ;  /* 0x00000000000479c3 */ /* 0x000ea20000008800 */
[----:B------:R-:W-:Y:S02]  /*82e0*/  UMOV UR5, 0x400 ;  /* 0x0000040000057882 */ /* 0x000fe40000000000 */
[----:B------:R-:W3:Y:S01]  /*82f0*/  SHFL.BFLY PT, R0, R171, 0x2, 0x1f ;  /* 0x0c401f00ab007f89 */ /* 0x000ee200000e0000 */
[----:B------:R-:W4:Y:S04]  /*8300*/  S2R R4, SR_TID.X ;  /* 0x0000000000047919 */ /* 0x000f280000002100 */
[----:B------:R-:W4:Y:S01]  /*8310*/  LDC.U8 R18, c[0x0][0x548] ;  /* 0x00015200ff127b82 */ /* 0x000f220000000000 */
[----:B-1----:R-:W-:Y:S01]  /*8320*/  FADD.FTZ R12, R12, R173 ;  /* 0x000000ad0c0c7221 */ /* 0x002fe20000010000 */
[----:B--2---:R-:W-:Y:S01]  /*8330*/  ULEA UR4, UR4, UR5, 0x18 ;  /* 0x0000000504047291 */ /* 0x004fe2000f8ec0ff */
[----:B---3--:R-:W-:-:S03]  /*8340*/  FADD.FTZ R11, R0, R171 ;  /* 0x000000ab000b7221 */ /* 0x008fc60000010000 */
[----:B------:R-:W1:Y:S04]  /*8350*/  SHFL.BFLY PT, R7, R12, 0x1, 0x1f ;  /* 0x0c201f000c077f89 */ /* 0x000e6800000e0000 */
[----:B------:R-:W2:Y:S01]  /*8360*/  SHFL.BFLY PT, R6, R11, 0x1, 0x1f ;  /* 0x0c201f000b067f89 */ /* 0x000ea200000e0000 */
[C---:B----4-:R-:W-:Y:S02]  /*8370*/  SHF.L.U32 R2, R4.reuse, 0x1, RZ ;  /* 0x0000000104027819 */ /* 0x050fe400000006ff */
[C---:B------:R-:W-:Y:S02]  /*8380*/  SHF.L.U32 R9, R4.reuse, 0x4, RZ ;  /* 0x0000000404097819 */ /* 0x040fe400000006ff */
[----:B------:R-:W-:Y:S02]  /*8390*/  SHF.L.U32 R0, R4, 0x5, RZ ;  /* 0x0000000504007819 */ /* 0x000fe400000006ff */
[----:B------:R-:W-:-:S02]  /*83a0*/  LOP3.LUT R5, R2, 0x6, RZ, 0xc0, !PT ;  /* 0x0000000602057812 */ /* 0x000fc400078ec0ff */
[----:B------:R-:W-:Y:S02]  /*83b0*/  LOP3.LUT R9, R9, 0x1c0, RZ, 0xc0, !PT ;  /* 0x000001c009097812 */ /* 0x000fe400078ec0ff */
[----:B------:R-:W-:Y:S02]  /*83c0*/  LOP3.LUT R0, R5, 0x7c00, R0, 0xf8, !PT ;  /* 0x00007c0005007812 */ /* 0x000fe400078ef800 */
[----:B------:R-:W-:Y:S01]  /*83d0*/  LOP3.LUT R9, R9, 0x38, R2, 0xf8, !PT ;  /* 0x0000003809097812 */ /* 0x000fe200078ef802 */
[----:B-1----:R-:W-:Y:S01]  /*83e0*/  FADD.FTZ R7, R12, R7 ;  /* 0x000000070c077221 */ /* 0x002fe20000010000 */
[----:B------:R-:W-:Y:S02]  /*83f0*/  MOV R5, 0x10 ;  /* 0x0000001000057802 */ /* 0x000fe40000000f00 */
[----:B------:R-:W-:Y:S01]  /*8400*/  LOP3.LUT R0, R0, R9, RZ, 0xfc, !PT ;  /* 0x0000000900007212 */ /* 0x000fe200078efcff */
[----:B--2---:R-:W-:Y:S01]  /*8410*/  FADD.FTZ R6, R11, R6 ;  /* 0x000000060b067221 */ /* 0x004fe20000010000 */
[----:B------:R-:W1:Y:S01]  /*8420*/  MUFU.RCP R10, R7 ;  /* 0x00000007000a7308 */ /* 0x000e620000001000 */
[----:B------:R-:W-:-:S02]  /*8430*/  LOP3.LUT P0, RZ, R4, 0x4, RZ, 0xc0, !PT ;  /* 0x0000000404ff7812 */ /* 0x000fc4000780c0ff */
[----:B------:R-:W-:Y:S02]  /*8440*/  LEA R9, R0, UR4, 0x1 ;  /* 0x0000000400097c11 */ /* 0x000fe4000f8e08ff */
[----:B------:R-:W-:Y:S02]  /*8450*/  SEL R0, R5, 0xfffffff0, !P0 ;  /* 0xfffffff005007807 */ /* 0x000fe40004000000 */
[----:B------:R-:W2:Y:S01]  /*8460*/  LDC.U8 R5, c[0x0][0x549] ;  /* 0x00015240ff057b82 */ /* 0x000ea20000000000 */
[----:B------:R-:W3:Y:S01]  /*8470*/  MUFU.RCP R8, R6 ;  /* 0x0000000600087308 */ /* 0x000ee20000001000 */
[----:B------:R-:W-:Y:S02]  /*8480*/  FSETP.NE.FTZ.AND P4, PT, R7, RZ, PT ;  /* 0x000000ff0700720b */ /* 0x000fe40003f95000 */
[----:B------:R-:W-:Y:S02]  /*8490*/  FSETP.NE.FTZ.AND P3, PT, R6, RZ, PT ;  /* 0x000000ff0600720b */ /* 0x000fe40003f75000 */
[----:B------:R-:W-:-:S02]  /*84a0*/  LOP3.LUT P1, RZ, R4, 0x10, RZ, 0xc0, !PT ;  /* 0x0000001004ff7812 */ /* 0x000fc4000782c0ff */
[----:B------:R-:W-:Y:S02]  /*84b0*/  MOV R2, 0x20 ;  /* 0x0000002000027802 */ /* 0x000fe40000000f00 */
[----:B------:R-:W-:Y:S02]  /*84c0*/  LOP3.LUT P2, RZ, R4, 0x8, RZ, 0xc0, !PT ;  /* 0x0000000804ff7812 */ /* 0x000fe4000784c0ff */
[----:B-1----:R-:W-:Y:S02]  /*84d0*/  FSEL R10, R10, 1, P4 ;  /* 0x3f8000000a0a7808 */ /* 0x002fe40002000000 */
[----:B------:R-:W-:Y:S02]  /*84e0*/  SEL R2, R2, 0xffffffe0, !P2 ;  /* 0xffffffe002027807 */ /* 0x000fe40005000000 */
[C---:B------:R-:W-:Y:S01]  /*84f0*/  IADD3 R15, PT, PT, R9.reuse, 0x40, RZ ;  /* 0x00000040090f7810 */ /* 0x040fe20007ffe0ff */
[C---:B------:R-:W-:Y:S01]  /*8500*/  FMUL.FTZ R96, R10.reuse, R96 ;  /* 0x000000600a607220 */ /* 0x040fe20000410000 */
[----:B------:R-:W-:Y:S01]  /*8510*/  FMUL.FTZ R97, R10, R97 ;  /* 0x000000610a617220 */ /* 0x000fe20000410000 */
[----:B---3--:R-:W-:Y:S01]  /*8520*/  FSEL R8, R8, 1, P3 ;  /* 0x3f80000008087808 */ /* 0x008fe20001800000 */
        /* <DEDUP_REMOVED lines=18> */
[----:B------:R-:W-:Y:S01]  /*8650*/  IADD3 R11, PT, PT, R2, R9, RZ ;  /* 0x00000009020b7210 */ /* 0x000fe20007ffe0ff */
[C---:B------:R-:W-:Y:S01]  /*8660*/  FMUL.FTZ R48, R10.reuse, R48 ;  /* 0x000000300a307220 */ /* 0x040fe20000410000 */
[----:B------:R-:W-:Y:S01]  /*8670*/  @P1 IADD3 R15, PT, PT, R9, -0x40, RZ ;  /* 0xffffffc0090f1810 */ /* 0x000fe20007ffe0ff */
        /* <DEDUP_REMOVED lines=30> */
[----:B--2---:R-:W-:Y:S01]  /*8860*/  ISETP.NE.AND P1, PT, R5, RZ, PT ;  /* 0x000000ff0500720c */ /* 0x004fe20003f25270 */
        /* <DEDUP_REMOVED lines=29> */
[----:B------:R-:W-:Y:S01]  /*8a40*/  ISETP.NE.AND P2, PT, R156, -0x1, PT ;  /* 0xffffffff9c00780c */ /* 0x000fe20003f45270 */
        /* <DEDUP_REMOVED lines=22> */
[----:B------:R-:W1:Y:S01]  /*8bb0*/  LDC R0, c[0x0][0x434] ;  /* 0x00010d00ff007b82 */ /* 0x000e620000000800 */
[----:B------:R-:W-:Y:S01]  /*8bc0*/  F2FP.BF16.F32.PACK_AB R72, R73, R72 ;  /* 0x000000484948723e */ /* 0x000fe200000010ff */
[----:B------:R-:W-:Y:S01]  /*8bd0*/  STS [R21+0x400], R50 ;  /* 0x0004003215007388 */ /* 0x000fe20000000800 */
[----:B------:R-:W-:Y:S01]  /*8be0*/  F2FP.BF16.F32.PACK_AB R74, R75, R74 ;  /* 0x0000004a4b4a723e */ /* 0x000fe200000010ff */
[----:B------:R2:W3:Y:S01]  /*8bf0*/  @P4 MUFU.LG2 R5, R7 ;  /* 0x0000000700054308 */ /* 0x0004e20000000c00 */
[----:B------:R-:W-:Y:S01]  /*8c00*/  F2FP.BF16.F32.PACK_AB R76, R77, R76 ;  /* 0x0000004c4d4c723e */ /* 0x000fe200000010ff */
[----:B------:R-:W-:Y:S01]  /*8c10*/  STS [R19], R52 ;  /* 0x0000003413007388 */ /* 0x000fe20000000800 */
[----:B------:R-:W-:Y:S01]  /*8c20*/  F2FP.BF16.F32.PACK_AB R78, R79, R78 ;  /* 0x0000004e4f4e723e */ /* 0x000fe200000010ff */
[----:B------:R-:W1:Y:S01]  /*8c30*/  LDC R2, c[0x0][0x434] ;  /* 0x00010d00ff027b82 */ /* 0x000e620000000800 */
[----:B------:R-:W-:Y:S01]  /*8c40*/  F2FP.BF16.F32.PACK_AB R80, R81, R80 ;  /* 0x000000505150723e */ /* 0x000fe200000010ff */
[----:B------:R-:W-:Y:S01]  /*8c50*/  STS [R19+0x400], R54 ;  /* 0x0004003613007388 */ /* 0x000fe20000000800 */
[----:B------:R-:W-:-:S02]  /*8c60*/  F2FP.BF16.F32.PACK_AB R82, R83, R82 ;  /* 0x000000525352723e */ /* 0x000fc400000010ff */
[----:B------:R-:W-:Y:S01]  /*8c70*/  F2FP.BF16.F32.PACK_AB R88, R89, R88 ;  /* 0x000000585958723e */ /* 0x000fe200000010ff */
[----:B------:R-:W-:Y:S01]  /*8c80*/  STS [R23], R56 ;  /* 0x0000003817007388 */ /* 0x000fe20000000800 */
[----:B------:R-:W-:Y:S01]  /*8c90*/  F2FP.BF16.F32.PACK_AB R90, R91, R90 ;  /* 0x0000005a5b5a723e */ /* 0x000fe200000010ff */
[----:B------:R-:W1:Y:S01]  /*8ca0*/  @P1 LDC R25, c[0x0][0x430] ;  /* 0x00010c00ff191b82 */ /* 0x000e620000000800 */
[----:B------:R-:W-:Y:S01]  /*8cb0*/  F2FP.BF16.F32.PACK_AB R84, R85, R84 ;  /* 0x000000545554723e */ /* 0x000fe200000010ff */
[----:B------:R-:W-:Y:S01]  /*8cc0*/  STS [R23+0x400], R58 ;  /* 0x0004003a17007388 */ /* 0x000fe20000000800 */
[----:B------:R-:W-:Y:S02]  /*8cd0*/  F2FP.BF16.F32.PACK_AB R86, R87, R86 ;  /* 0x000000565756723e */ /* 0x000fe400000010ff */
[----:B------:R-:W-:Y:S01]  /*8ce0*/  @P1 MOV R16, 0x1 ;  /* 0x0000000100101802 */ /* 0x000fe20000000f00 */
[----:B------:R-:W-:Y:S04]  /*8cf0*/  STS [R9+0x2000], R60 ;  /* 0x0020003c09007388 */ /* 0x000fe80000000800 */
[----:B------:R4:W-:Y:S04]  /*8d00*/  STS [R9+0x2400], R62 ;  /* 0x0024003e09007388 */ /* 0x0009e80000000800 */
[----:B------:R-:W-:Y:S04]  /*8d10*/  STS [R13+0x2000], R64 ;  /* 0x002000400d007388 */ /* 0x000fe80000000800 */
[----:B------:R-:W-:Y:S04]  /*8d20*/  STS [R13+0x2400], R66 ;  /* 0x002400420d007388 */ /* 0x000fe80000000800 */
[----:B------:R-:W-:Y:S01]  /*8d30*/  STS [R11+0x2000], R68 ;  /* 0x002000440b007388 */ /* 0x000fe20000000800 */
[----:B-1----:R-:W-:-:S03]  /*8d40*/  @P1 IMAD R2, R25, R0, RZ ;  /* 0x0000000019021224 */ /* 0x002fc600078e02ff */
[----:B------:R1:W-:Y:S04]  /*8d50*/  STS [R11+0x2400], R70 ;  /* 0x002400460b007388 */ /* 0x0003e80000000800 */
[----:B------:R-:W-:Y:S04]  /*8d60*/  STS [R17+0x2000], R72 ;  /* 0x0020004811007388 */ /* 0x000fe80000000800 */
[----:B------:R5:W-:Y:S01]  /*8d70*/  STS [R17+0x2400], R74 ;  /* 0x0024004a11007388 */ /* 0x000be20000000800 */
[----:B----4-:R-:W4:Y:S03]  /*8d80*/  @P2 LDC.64 R8, c[0x0][0x408] ;  /* 0x00010200ff082b82 */ /* 0x010f260000000a00 */
[----:B------:R-:W-:Y:S04]  /*8d90*/  STS [R15+0x2000], R76 ;  /* 0x0020004c0f007388 */ /* 0x000fe80000000800 */
[----:B------:R-:W-:Y:S04]  /*8da0*/  STS [R15+0x2400], R78 ;  /* 0x0024004e0f007388 */ /* 0x000fe80000000800 */
[----:B------:R-:W-:Y:S04]  /*8db0*/  STS [R21+0x2000], R80 ;  /* 0x0020005015007388 */ /* 0x000fe80000000800 */
[----:B------:R2:W-:Y:S01]  /*8dc0*/  STS [R21+0x2400], R82 ;  /* 0x0024005215007388 */ /* 0x0005e20000000800 */
[----:B-1----:R-:W1:Y:S03]  /*8dd0*/  @!P2 LDC.64 R10, c[0x0][0x400] ;  /* 0x00010000ff0aab82 */ /* 0x002e660000000a00 */
[----:B------:R1:W-:Y:S04]  /*8de0*/  STS [R19+0x2000], R88 ;  /* 0x0020005813007388 */ /* 0x0003e80000000800 */
[----:B------:R1:W-:Y:S04]  /*8df0*/  STS [R19+0x2400], R90 ;  /* 0x0024005a13007388 */ /* 0x0003e80000000800 */
[----:B------:R1:W-:Y:S04]  /*8e00*/  STS [R23+0x2000], R84 ;  /* 0x0020005417007388 */ /* 0x0003e80000000800 */
[----:B------:R1:W-:Y:S01]  /*8e10*/  STS [R23+0x2400], R86 ;  /* 0x0024005617007388 */ /* 0x0003e20000000800 */
[----:B-----5:R-:W1:Y:S01]  /*8e20*/  S2R R17, SR_CTAID.Z ;  /* 0x0000000000117919 */ /* 0x020e620000002700 */
[----:B--2---:R-:W2:Y:S01]  /*8e30*/  @P1 LDC R21, c[0x0][0x430] ;  /* 0x00010c00ff151b82 */ /* 0x004ea20000000800 */
[----:B---3--:R-:W-:Y:S05]  /*8e40*/  @P1 BRA `(.L_x_626) ;  /* 0x0000000000201947 */ /* 0x008fea0003800000 */
[----:B------:R-:W-:Y:S01]  /*8e50*/  ISETP.NE.AND P0, PT, R18, RZ, PT ;  /* 0x000000ff1200720c */ /* 0x000fe20003f05270 */
[----:B------:R-:W3:-:S12]  /*8e60*/  LDC R7, c[0x0][0x3e0] ;  /* 0x0000f800ff077b82 */ /* 0x000ed80000000800 */
[----:B------:R-:W3:Y:S01]  /*8e70*/  @P0 LDC R16, c[0x0][0x454] ;  /* 0x00011500ff100b82 */ /* 0x000ee20000000800 */
[----:B--2---:R-:W-:Y:S02]  /*8e80*/  @P0 MOV R21, 0x1 ;  /* 0x0000000100150802 */ /* 0x004fe40000000f00 */
[----:B------:R-:W-:-:S05]  /*8e90*/  @!P0 MOV R21, 0x1 ;  /* 0x0000000100158802 */ /* 0x000fca0000000f00 */
[----:B------:R-:W2:Y:S01]  /*8ea0*/  @P0 LDC R2, c[0x0][0x454] ;  /* 0x00011500ff020b82 */ /* 0x000ea20000000800 */
[-C--:B---3--:R-:W-:Y:S02]  /*8eb0*/  @P0 IMAD R16, R16, R7.reuse, RZ ;  /* 0x0000000710100224 */ /* 0x088fe400078e02ff */
[----:B------:R-:W-:-:S07]  /*8ec0*/  @!P0 IMAD R16, R0, R7, RZ ;  /* 0x0000000700108224 */ /* 0x000fce00078e02ff */
.L_x_626:
[----:B------:R-:W-:Y:S01]  /*8ed0*/  BAR.SYNC.DEFER_BLOCKING 0x0 ;  /* 0x0000000000007b1d */ /* 0x000fe20000010000 */
[----:B------:R-:W-:Y:S01]  /*8ee0*/  ISETP.NE.AND P0, PT, R18, RZ, !P1 ;  /* 0x000000ff1200720c */ /* 0x000fe20004f05270 */
[----:B-1----:R-:W-:Y:S01]  /*8ef0*/  @!P2 IMAD.WIDE.U32 R24, R157, R10, RZ ;  /* 0x0000000a9d18a225 */ /* 0x002fe200078e00ff */
[----:B------:R-:W-:-:S03]  /*8f00*/  ISETP.NE.AND P1, PT, R156, -0x1, PT ;  /* 0xffffffff9c00780c */ /* 0x000fc60003f25270 */
[----:B------:R-:W-:Y:S01]  /*8f10*/  @P4 FMUL.FTZ R5, R5, 0.69314718246459960938 ;  /* 0x3f31721805054820 */ /* 0x000fe20000410000 */
[--C-:B------:R-:W-:Y:S01]  /*8f20*/  SHF.R.U32.HI R18, RZ, 0x1, R4.reuse ;  /* 0x00000001ff127819 */ /* 0x100fe20000011604 */
[----:B------:R-:W1:Y:S01]  /*8f30*/  @P3 MUFU.LG2 R6, R6 ;  /* 0x0000000600063308 */ /* 0x000e620000000c00 */
[----:B------:R-:W3:Y:S01]  /*8f40*/  @P4 LDC R19, c[0x0][0x458] ;  /* 0x00011600ff134b82 */ /* 0x000ee20000000800 */
[----:B------:R-:W3:Y:S01]  /*8f50*/  S2R R7, SR_TID.X ;  /* 0x0000000000077919 */ /* 0x000ee20000002100 */
[----:B----4-:R-:W-:Y:S01]  /*8f60*/  @P2 IMAD.WIDE.U32 R22, R156, R8, RZ ;  /* 0x000000089c162225 */ /* 0x010fe200078e00ff */
[----:B------:R-:W-:Y:S01]  /*8f70*/  LOP3.LUT P5, RZ, R4, 0x3, RZ, 0xc0, !PT ;  /* 0x0000000304ff7812 */ /* 0x000fe200078ac0ff */
[----:B------:R-:W-:Y:S01]  /*8f80*/  BSSY.RECONVERGENT B0, `(.L_x_627) ;  /* 0x000002a000007945 */ /* 0x000fe20003800200 */
[----:B------:R-:W-:Y:S01]  /*8f90*/  SHF.R.U32.HI R4, RZ, 0x2, R4 ;  /* 0x00000002ff047819 */ /* 0x000fe20000011604 */
[----:B------:R-:W-:Y:S01]  /*8fa0*/  @!P2 IMAD R11, R157, R11, R25 ;  /* 0x0000000b9d0ba224 */ /* 0x000fe200078e0219 */
[----:B------:R-:W-:Y:S01]  /*8fb0*/  LOP3.LUT R25, R18, 0x30, RZ, 0xc0, !PT ;  /* 0x0000003012197812 */ /* 0x000fe200078ec0ff */
[----:B------:R-:W4:Y:S01]  /*8fc0*/  @P3 LDC R10, c[0x0][0x458] ;  /* 0x00011600ff0a3b82 */ /* 0x000f220000000800 */
[----:B------:R-:W-:-:S02]  /*8fd0*/  @P2 IMAD R11, R156, R9, R23 ;  /* 0x000000099c0b2224 */ /* 0x000fc400078e0217 */
[----:B------:R-:W-:Y:S01]  /*8fe0*/  @!P1 IMAD R156, R157, R0, RZ ;  /* 0x000000009d9c9224 */ /* 0x000fe200078e02ff */
[----:B------:R-:W-:Y:S01]  /*8ff0*/  LOP3.LUT R0, R25, 0x7, R4, 0xf8, !PT ;  /* 0x0000000719007812 */ /* 0x000fe200078ef804 */
[----:B--2---:R-:W-:Y:S02]  /*9000*/  IMAD R2, R17, R2, RZ ;  /* 0x0000000211027224 */ /* 0x004fe400078e02ff */
[----:B------:R-:W-:Y:S01]  /*9010*/  IMAD R25, R160, R21, RZ ;  /* 0x00000015a0197224 */ /* 0x000fe200078e02ff */
[----:B------:R-:W-:Y:S01]  /*9020*/  SHF.R.S32.HI R4, RZ, 0x1f, R156 ;  /* 0x0000001fff047819 */ /* 0x000fe2000001149c */
[----:B------:R2:W2:Y:S01]  /*9030*/  LDS.128 R12, [R159+0x1800] ;  /* 0x001800009f0c7984 */ /* 0x0004a20000000c00 */
[----:B------:R-:W-:Y:S01]  /*9040*/  @!P0 IMAD R2, R157, R16, R2 ;  /* 0x000000109d028224 */ /* 0x000fe200078e0202 */
[----:B------:R-:W-:Y:S01]  /*9050*/  SEL R156, R156, RZ, P0 ;  /* 0x000000ff9c9c7207 */ /* 0x000fe20000000000 */
[----:B-1----:R-:W-:Y:S01]  /*9060*/  @P3 FMUL.FTZ R16, R6, 0.69314718246459960938 ;  /* 0x3f31721806103820 */ /* 0x002fe20000410000 */
[----:B------:R-:W-:Y:S01]  /*9070*/  SEL R4, R4, RZ, P0 ;  /* 0x000000ff04047207 */ /* 0x000fe20000000000 */
[----:B------:R-:W-:Y:S01]  /*9080*/  IMAD.MOV.U32 R9, RZ, RZ, 0x7f800000 ;  /* 0x7f800000ff097424 */ /* 0x000fe200078e00ff */
[--C-:B------:R-:W-:Y:S01]  /*9090*/  IADD3 R6, P1, P0, R25, R156, R2.reuse ;  /* 0x0000009c19067210 */ /* 0x100fe2000783e002 */
[----:B------:R-:W-:Y:S01]  /*90a0*/  IMAD.MOV.U32 R8, RZ, RZ, 0x7f800000 ;  /* 0x7f800000ff087424 */ /* 0x000fe200078e00ff */
[----:B------:R-:W-:Y:S01]  /*90b0*/  SHF.R.S32.HI R25, RZ, 0x1f, R25 ;  /* 0x0000001fff197819 */ /* 0x000fe20000011419 */
[----:B---3--:R-:W-:Y:S01]  /*90c0*/  @P4 FFMA.FTZ R9, R100, R19, R5 ;  /* 0x0000001364094223 */ /* 0x008fe20000010005 */
[----:B------:R-:W-:-:S04]  /*90d0*/  SHF.R.S32.HI R2, RZ, 0x1f, R2 ;  /* 0x0000001fff027819 */ /* 0x000fc80000011402 */
[----:B------:R-:W-:Y:S01]  /*90e0*/  IADD3.X R25, PT, PT, R25, R4, R2, P1, P0 ;  /* 0x0000000419197210 */ /* 0x000fe20000fe0402 */
[----:B----4-:R-:W-:Y:S01]  /*90f0*/  @P3 FFMA.FTZ R8, R3, R10, R16 ;  /* 0x0000000a03083223 */ /* 0x010fe20000010010 */
[----:B--2---:R-:W-:Y:S06]  /*9100*/  @P5 BRA `(.L_x_628) ;  /* 0x0000000000445947 */ /* 0x004fec0003800000 */
[C---:B------:R-:W-:Y:S01]  /*9110*/  VIADD R10, R0.reuse, 0x8 ;  /* 0x00000008000a7836 */ /* 0x040fe20000000000 */
[----:B------:R-:W-:-:S04]  /*9120*/  ISETP.GE.AND P4, PT, R0, R152, PT ;  /* 0x000000980000720c */ /* 0x000fc80003f86270 */
[----:B------:R-:W-:-:S09]  /*9130*/  ISETP.GE.AND P3, PT, R10, R152, PT ;  /* 0x000000980a00720c */ /* 0x000fd20003f66270 */
[----:B------:R-:W1:Y:S01]  /*9140*/  @!P4 LDC.64 R4, c[0x0][0x420] ;  /* 0x00010800ff04cb82 */ /* 0x000e620000000a00 */
[----:B------:R-:W-:-:S03]  /*9150*/  @!P4 IMAD R0, R0, R21, RZ ;  /* 0x000000150000c224 */ /* 0x000fc600078e02ff */
[----:B------:R-:W-:Y:S02]  /*9160*/  @!P3 IMAD R21, R10, R21, RZ ;  /* 0x000000150a15b224 */ /* 0x000fe400078e02ff */
[CC--:B------:R-:W-:Y:S02]  /*9170*/  @!P4 IADD3 R10, P1, PT, R0.reuse, R6.reuse, RZ ;  /* 0x00000006000ac210 */ /* 0x0c0fe40007f3e0ff */
[----:B------:R-:W2:Y:S01]  /*9180*/  @!P3 LDC.64 R2, c[0x0][0x420] ;  /* 0x00010800ff02bb82 */ /* 0x000ea20000000a00 */
[C---:B------:R-:W-:Y:S02]  /*9190*/  @!P3 IADD3 R6, P0, PT, R21.reuse, R6, RZ ;  /* 0x000000061506b210 */ /* 0x040fe40007f1e0ff */
[-C--:B------:R-:W-:Y:S02]  /*91a0*/  @!P4 LEA.HI.X.SX32 R0, R0, R25.reuse, 0x1, P1 ;  /* 0x000000190000c211 */ /* 0x080fe400008f0eff */
[----:B------:R-:W-:Y:S02]  /*91b0*/  @!P3 LEA.HI.X.SX32 R21, R21, R25, 0x1, P0 ;  /* 0x000000191515b211 */ /* 0x000fe400000f0eff */
[----:B-1----:R-:W-:-:S04]  /*91c0*/  @!P4 LEA R4, P1, R10, R4, 0x2 ;  /* 0x000000040a04c211 */ /* 0x002fc800078210ff */
[----:B------:R-:W-:Y:S02]  /*91d0*/  @!P4 LEA.HI.X R5, R10, R5, R0, 0x2, P1 ;  /* 0x000000050a05c211 */ /* 0x000fe400008f1400 */
[----:B--2---:R-:W-:-:S03]  /*91e0*/  @!P3 LEA R2, P0, R6, R2, 0x2 ;  /* 0x000000020602b211 */ /* 0x004fc600078010ff */
[----:B------:R1:W-:Y:S01]  /*91f0*/  @!P4 STG.E desc[UR10][R4.64], R9 ;  /* 0x000000090400c986 */ /* 0x0003e2000c10190a */
[----:B------:R-:W-:-:S05]  /*9200*/  @!P3 LEA.HI.X R3, R6, R3, R21, 0x2, P0 ;  /* 0x000000030603b211 */ /* 0x000fca00000f1415 */
[----:B------:R1:W-:Y:S04]  /*9210*/  @!P3 STG.E desc[UR10][R2.64], R8 ;  /* 0x000000080200b986 */ /* 0x0003e8000c10190a */
.L_x_628:
[----:B------:R-:W-:Y:S05]  /*9220*/  BSYNC.RECONVERGENT B0 ;  /* 0x0000000000007941 */ /* 0x000fea0003800200 */
.L_x_627:
[----:B------:R-:W-:Y:S01]  /*9230*/  SHF.R.U32.HI R20, RZ, 0x3, R7 ;  /* 0x00000003ff147819 */ /* 0x000fe20000011607 */
[----:B------:R-:W-:Y:S01]  /*9240*/  @P2 IMAD.MOV.U32 R24, RZ, RZ, R22 ;  /* 0x000000ffff182224 */ /* 0x000fe200078e0016 */
[----:B------:R-:W2:Y:S01]  /*9250*/  LDCU.64 UR4, c[0x0][0x410] ;  /* 0x00008200ff0477ac */ /* 0x000ea20008000a00 */
[----:B------:R-:W-:Y:S01]  /*9260*/  ISETP.GE.AND P3, PT, R162, R152, PT ;  /* 0x00000098a200720c */ /* 0x000fe20003f66270 */
[----:B------:R-:W-:Y:S01]  /*9270*/  IMAD.MOV.U32 R21, RZ, RZ, RZ ;  /* 0x000000ffff157224 */ /* 0x000fe200078e00ff */
[C---:B-1----:R-:W-:Y:S01]  /*9280*/  IADD3 R5, PT, PT, R20.reuse, 0x20, RZ ;  /* 0x0000002014057810 */ /* 0x042fe20007ffe0ff */
[C---:B------:R-:W-:Y:S01]  /*9290*/  VIADD R7, R20.reuse, 0x10 ;  /* 0x0000001014077836 */ /* 0x040fe20000000000 */
[----:B------:R-:W-:Y:S01]  /*92a0*/  IADD3 R18, P0, PT, R153, R24, RZ ;  /* 0x0000001899127210 */ /* 0x000fe20007f1e0ff */
[----:B------:R-:W-:Y:S01]  /*92b0*/  VIADD R3, R20, 0x30 ;  /* 0x0000003014037836 */ /* 0x000fe20000000000 */
[-C--:B------:R-:W-:Y:S01]  /*92c0*/  ISETP.GE.AND P1, PT, R5, R152.reuse, PT ;  /* 0x000000980500720c */ /* 0x080fe20003f26270 */
[----:B------:R-:W-:Y:S01]  /*92d0*/  BSSY.RECONVERGENT B0, `(.L_x_629) ;  /* 0x0000015000007945 */ /* 0x000fe20003800200 */
[----:B------:R-:W-:Y:S01]  /*92e0*/  IADD3.X R19, PT, PT, RZ, R11, RZ, P0, !PT ;  /* 0x0000000bff137210 */ /* 0x000fe200007fe4ff */
[----:B------:R-:W-:Y:S01]  /*92f0*/  IMAD.WIDE.U32 R20, R158, 0x40, R20 ;  /* 0x000000409e147825 */ /* 0x000fe200078e0014 */
[-C--:B------:R-:W-:Y:S01]  /*9300*/  ISETP.GE.AND P2, PT, R7, R152.reuse, PT ;  /* 0x000000980700720c */ /* 0x080fe20003f46270 */
[----:B------:R1:W3:Y:S01]  /*9310*/  LDS.128 R8, [R159] ;  /* 0x000000009f087984 */ /* 0x0002e20000000c00 */
[----:B------:R-:W-:-:S03]  /*9320*/  ISETP.GE.AND P0, PT, R3, R152, PT ;  /* 0x000000980300720c */ /* 0x000fc60003f06270 */
[----:B------:R1:W4:Y:S01]  /*9330*/  LDS.128 R4, [R159+0x2000] ;  /* 0x002000009f047984 */ /* 0x0003220000000c00 */
[----:B--2---:R-:W-:-:S04]  /*9340*/  IMAD.WIDE.U32 R18, R17, UR4, R18 ;  /* 0x0000000411127c25 */ /* 0x004fc8000f8e0012 */
[----:B------:R-:W-:Y:S01]  /*9350*/  IMAD R17, R17, UR5, R19 ;  /* 0x0000000511117c24 */ /* 0x000fe2000f8e0213 */
[----:B------:R-:W-:Y:S06]  /*9360*/  @P3 BRA `(.L_x_630) ;  /* 0x00000000002c3947 */ /* 0x000fec0003800000 */
[----:B------:R-:W2:Y:S01]  /*9370*/  LDCU.64 UR6, c[0x0][0x408] ;  /* 0x00008100ff0677ac */ /* 0x000ea20008000a00 */
[----:B------:R-:W-:Y:S01]  /*9380*/  MOV R16, R18 ;  /* 0x0000001200107202 */ /* 0x000fe20000000f00 */
[----:B------:R-:W5:Y:S01]  /*9390*/  LDCU.64 UR4, c[0x0][0x3f0] ;  /* 0x00007e00ff0477ac */ /* 0x000f620008000a00 */
[----:B--2---:R-:W-:-:S03]  /*93a0*/  IMAD R3, R21, UR6, RZ ;  /* 0x0000000615037c24 */ /* 0x004fc6000f8e02ff */
[----:B------:R-:W-:-:S04]  /*93b0*/  IMAD.WIDE.U32 R22, R20, UR6, R16 ;  /* 0x0000000614167c25 */ /* 0x000fc8000f8e0010 */
[----:B------:R-:W-:Y:S01]  /*93c0*/  IMAD R0, R20, UR7, R3 ;  /* 0x0000000714007c24 */ /* 0x000fe2000f8e0203 */
[----:B-----5:R-:W-:-:S04]  /*93d0*/  LEA R2, P3, R22, UR4, 0x1 ;  /* 0x0000000416027c11 */ /* 0x020fc8000f8608ff */
[----:B------:R-:W-:-:S04]  /*93e0*/  IADD3 R0, PT, PT, R0, R23, RZ ;  /* 0x0000001700007210 */ /* 0x000fc80007ffe0ff */
[----:B------:R-:W-:-:S05]  /*93f0*/  LEA.HI.X R3, R22, UR5, R0, 0x1, P3 ;  /* 0x0000000516037c11 */ /* 0x000fca00098f0c00 */
[----:B---3--:R2:W-:Y:S04]  /*9400*/  STG.E.128 desc[UR10][R2.64], R8 ;  /* 0x0000000802007986 */ /* 0x0085e8000c101d0a */
[----:B----4-:R2:W-:Y:S02]  /*9410*/  STG.E.128 desc[UR10][R2.64+0x80], R4 ;  /* 0x0000800402007986 */ /* 0x0105e4000c101d0a */
.L_x_630:
[----:B------:R-:W-:Y:S05]  /*9420*/  BSYNC.RECONVERGENT B0 ;  /* 0x0000000000007941 */ /* 0x000fea0003800200 */
.L_x_629:
[----:B--23--:R2:W3:Y:S01]  /*9430*/  LDS.128 R8, [R159+0x800] ;  /* 0x000800009f087984 */ /* 0x00c4e20000000c00 */
[----:B------:R-:W-:Y:S03]  /*9440*/  BSSY.RECONVERGENT B0, `(.L_x_631) ;  /* 0x0000011000007945 */ /* 0x000fe60003800200 */
[----:B----4-:R2:W4:Y:S01]  /*9450*/  LDS.128 R4, [R159+0x2800] ;  /* 0x002800009f047984 */ /* 0x0105220000000c00 */
[----:B------:R-:W-:Y:S05]  /*9460*/  @P2 BRA `(.L_x_632) ;  /* 0x0000000000382947 */ /* 0x000fea0003800000 */
[----:B------:R-:W5:Y:S01]  /*9470*/  LDCU.64 UR6, c[0x0][0x408] ;  /* 0x00008100ff0677ac */ /* 0x000f620008000a00 */
[----:B------:R-:W-:Y:S01]  /*9480*/  IADD3 R3, P2, PT, R20, 0x10, RZ ;  /* 0x0000001014037810 */ /* 0x000fe20007f5e0ff */
[----:B------:R-:W-:Y:S01]  /*9490*/  IMAD.MOV.U32 R22, RZ, RZ, R18 ;  /* 0x000000ffff167224 */ /* 0x000fe200078e0012 */
[----:B------:R-:W-:Y:S01]  /*94a0*/  MOV R23, R17 ;  /* 0x0000001100177202 */ /* 0x000fe20000000f00 */
[----:B------:R-:W1:Y:S02]  /*94b0*/  LDCU.64 UR4, c[0x0][0x3f0] ;  /* 0x00007e00ff0477ac */ /* 0x000e640008000a00 */
[----:B------:R-:W-:-:S04]  /*94c0*/  IMAD.X R0, RZ, RZ, R21, P2 ;  /* 0x000000ffff007224 */ /* 0x000fc800010e0615 */
[----:B-----5:R-:W-:Y:S02]  /*94d0*/  IMAD R0, R0, UR6, RZ ;  /* 0x0000000600007c24 */ /* 0x020fe4000f8e02ff */
[----:B------:R-:W-:-:S04]  /*94e0*/  IMAD.WIDE.U32 R22, R3, UR6, R22 ;  /* 0x0000000603167c25 */ /* 0x000fc8000f8e0016 */
[----:B------:R-:W-:Y:S01]  /*94f0*/  IMAD R0, R3, UR7, R0 ;  /* 0x0000000703007c24 */ /* 0x000fe2000f8e0200 */
[----:B-1----:R-:W-:-:S04]  /*9500*/  LEA R2, P2, R22, UR4, 0x1 ;  /* 0x0000000416027c11 */ /* 0x002fc8000f8408ff */
[----:B------:R-:W-:-:S04]  /*9510*/  IADD3 R0, PT, PT, R0, R23, RZ ;  /* 0x0000001700007210 */ /* 0x000fc80007ffe0ff */
[----:B------:R-:W-:-:S05]  /*9520*/  LEA.HI.X R3, R22, UR5, R0, 0x1, P2 ;  /* 0x0000000516037c11 */ /* 0x000fca00090f0c00 */
[----:B---3--:R1:W-:Y:S04]  /*9530*/  STG.E.128 desc[UR10][R2.64], R8 ;  /* 0x0000000802007986 */ /* 0x0083e8000c101d0a */
[----:B----4-:R1:W-:Y:S02]  /*9540*/  STG.E.128 desc[UR10][R2.64+0x80], R4 ;  /* 0x0000800402007986 */ /* 0x0103e4000c101d0a */
.L_x_632:
[----:B------:R-:W-:Y:S05]  /*9550*/  BSYNC.RECONVERGENT B0 ;  /* 0x0000000000007941 */ /* 0x000fea0003800200 */
.L_x_631:
[----:B-1-3--:R1:W3:Y:S01]  /*9560*/  LDS.128 R8, [R159+0x1000] ;  /* 0x001000009f087984 */ /* 0x00a2e20000000c00 */
[----:B------:R-:W-:Y:S03]  /*9570*/  BSSY.RECONVERGENT B0, `(.L_x_633) ;  /* 0x0000011000007945 */ /* 0x000fe60003800200 */
[----:B----4-:R1:W4:Y:S01]  /*9580*/  LDS.128 R4, [R159+0x3000] ;  /* 0x003000009f047984 */ /* 0x0103220000000c00 */
[----:B------:R-:W-:Y:S05]  /*9590*/  @P1 BRA `(.L_x_634) ;  /* 0x0000000000381947 */ /* 0x000fea0003800000 */
[----:B------:R-:W5:Y:S01]  /*95a0*/  LDCU.64 UR6, c[0x0][0x408] ;  /* 0x00008100ff0677ac */ /* 0x000f620008000a00 */
[----:B------:R-:W-:Y:S01]  /*95b0*/  IADD3 R3, P1, PT, R20, 0x20, RZ ;  /* 0x0000002014037810 */ /* 0x000fe20007f3e0ff */
[----:B------:R-:W-:Y:S01]  /*95c0*/  IMAD.MOV.U32 R22, RZ, RZ, R18 ;  /* 0x000000ffff167224 */ /* 0x000fe200078e0012 */
[----:B------:R-:W-:Y:S01]  /*95d0*/  MOV R23, R17 ;  /* 0x0000001100177202 */ /* 0x000fe20000000f00 */
[----:B------:R-:W2:Y:S02]  /*95e0*/  LDCU.64 UR4, c[0x0][0x3f0] ;  /* 0x00007e00ff0477ac */ /* 0x000ea40008000a00 */
[----:B------:R-:W-:-:S04]  /*95f0*/  IMAD.X R0, RZ, RZ, R21, P1 ;  /* 0x000000ffff007224 */ /* 0x000fc800008e0615 */
[----:B-----5:R-:W-:Y:S02]  /*9600*/  IMAD R0, R0, UR6, RZ ;  /* 0x0000000600007c24 */ /* 0x020fe4000f8e02ff */
[----:B------:R-:W-:-:S04]  /*9610*/  IMAD.WIDE.U32 R22, R3, UR6, R22 ;  /* 0x0000000603167c25 */ /* 0x000fc8000f8e0016 */
[----:B------:R-:W-:Y:S01]  /*9620*/  IMAD R0, R3, UR7, R0 ;  /* 0x0000000703007c24 */ /* 0x000fe2000f8e0200 */
[----:B--2---:R-:W-:-:S04]  /*9630*/  LEA R2, P1, R22, UR4, 0x1 ;  /* 0x0000000416027c11 */ /* 0x004fc8000f8208ff */
[----:B------:R-:W-:-:S04]  /*9640*/  IADD3 R0, PT, PT, R0, R23, RZ ;  /* 0x0000001700007210 */ /* 0x000fc80007ffe0ff */
[----:B------:R-:W-:-:S05]  /*9650*/  LEA.HI.X R3, R22, UR5, R0, 0x1, P1 ;  /* 0x0000000516037c11 */ /* 0x000fca00088f0c00 */
[----:B---3--:R2:W-:Y:S04]  /*9660*/  STG.E.128 desc[UR10][R2.64], R8 ;  /* 0x0000000802007986 */ /* 0x0085e8000c101d0a */
[----:B----4-:R2:W-:Y:S02]  /*9670*/  STG.E.128 desc[UR10][R2.64+0x80], R4 ;  /* 0x0000800402007986 */ /* 0x0105e4000c101d0a */
.L_x_634:
[----:B------:R-:W-:Y:S05]  /*9680*/  BSYNC.RECONVERGENT B0 ;  /* 0x0000000000007941 */ /* 0x000fea0003800200 */
.L_x_633:
[----:B--2-4-:R2:W4:Y:S01]  /*9690*/  LDS.128 R4, [R159+0x3800] ;  /* 0x003800009f047984 */ /* 0x0145220000000c00 */
[----:B------:R-:W-:Y:S05]  /*96a0*/  @P0 EXIT ;  /* 0x000000000000094d */ /* 0x000fea0003800000 */
[----:B------:R-:W5:Y:S01]  /*96b0*/  LDCU.64 UR6, c[0x0][0x408] ;  /* 0x00008100ff0677ac */ /* 0x000f620008000a00 */
[----:B------:R-:W-:Y:S01]  /*96c0*/  IADD3 R0, P0, PT, R20, 0x30, RZ ;  /* 0x0000003014007810 */ /* 0x000fe20007f1e0ff */
[----:B---3--:R-:W-:Y:S01]  /*96d0*/  IMAD.MOV.U32 R8, RZ, RZ, R18 ;  /* 0x000000ffff087224 */ /* 0x008fe200078e0012 */
[----:B------:R-:W-:Y:S01]  /*96e0*/  MOV R9, R17 ;  /* 0x0000001100097202 */ /* 0x000fe20000000f00 */
[----:B------:R-:W3:Y:S02]  /*96f0*/  LDCU.64 UR4, c[0x0][0x3f0] ;  /* 0x00007e00ff0477ac */ /* 0x000ee40008000a00 */
[----:B------:R-:W-:-:S04]  /*9700*/  IMAD.X R3, RZ, RZ, R21, P0 ;  /* 0x000000ffff037224 */ /* 0x000fc800000e0615 */
[----:B-----5:R-:W-:Y:S02]  /*9710*/  IMAD R3, R3, UR6, RZ ;  /* 0x0000000603037c24 */ /* 0x020fe4000f8e02ff */
[----:B------:R-:W-:-:S04]  /*9720*/  IMAD.WIDE.U32 R8, R0, UR6, R8 ;  /* 0x0000000600087c25 */ /* 0x000fc8000f8e0008 */
[----:B------:R-:W-:Y:S01]  /*9730*/  IMAD R3, R0, UR7, R3 ;  /* 0x0000000700037c24 */ /* 0x000fe2000f8e0203 */
[----:B---3--:R-:W-:-:S04]  /*9740*/  LEA R2, P0, R8, UR4, 0x1 ;  /* 0x0000000408027c11 */ /* 0x008fc8000f8008ff */
[----:B------:R-:W-:-:S04]  /*9750*/  IADD3 R3, PT, PT, R3, R9, RZ ;  /* 0x0000000903037210 */ /* 0x000fc80007ffe0ff */
[----:B------:R-:W-:-:S05]  /*9760*/  LEA.HI.X R3, R8, UR5, R3, 0x1, P0 ;  /* 0x0000000508037c11 */ /* 0x000fca00080f0c03 */
[----:B------:R-:W-:Y:S04]  /*9770*/  STG.E.128 desc[UR10][R2.64], R12 ;  /* 0x0000000c02007986 */ /* 0x000fe8000c101d0a */
[----:B----4-:R-:W-:Y:S01]  /*9780*/  STG.E.128 desc[UR10][R2.64+0x80], R4 ;  /* 0x0000800402007986 */ /* 0x010fe2000c101d0a */
[----:B------:R-:W-:Y:S05]  /*9790*/  EXIT ;  /* 0x000000000000794d */ /* 0x000fea0003800000 */
.L_x_635:
        /* <DEDUP_REMOVED lines=14> */
.L_x_1664:


//--------------------- .text._ZN5flash16flash_fwd_kernelI23Flash_fwd_kernel_traitsILi128ELi64ELi64ELi4ELb0ELb0EN7cutlass10bfloat16_tE19Flash_kernel_traitsILi128ELi64ELi64ELi4ES3_EELb0ELb1ELb0ELb0ELb0ELb1ELb1ELb0EEEvNS_16Flash_fwd_paramsE --------------------------
	.section	.text._ZN5flash16flash_fwd_kernelI23Flash_fwd_kernel_traitsILi128ELi64ELi64ELi4ELb0ELb0EN7cutlass10bfloat16_tE19Flash_kernel_traitsILi128ELi64ELi64ELi4ES3_EELb0ELb1ELb0ELb0ELb0ELb1ELb1ELb0EEEvNS_16Flash_fwd_paramsE,"ax",@progbits
	.align	128
        .global         _ZN5flash16flash_fwd_kernelI23Flash_fwd_kernel_traitsILi128ELi64ELi64ELi4ELb0ELb0EN7cutlass10bfloat16_tE19Flash_kernel_traitsILi128ELi64ELi64ELi4ES3_EELb0ELb1ELb0ELb0ELb0ELb1ELb1ELb0EEEvNS_16Flash_fwd_paramsE
        .type           _ZN5flash16flash_fwd_kernelI23Flash_fwd_kernel_traitsILi128ELi64ELi64ELi4ELb0ELb0EN7cutlass10bfloat16_tE19Flash_kernel_traitsILi128ELi64ELi64ELi4ES3_EELb0ELb1ELb0ELb0ELb0ELb1ELb1ELb0EEEvNS_16Flash_fwd_paramsE,@function
        .size           _ZN5flash16flash_fwd_kernelI23Flash_fwd_kernel_traitsILi128ELi64ELi64ELi4ELb0ELb0EN7cutlass10bfloat16_tE19Flash_kernel_traitsILi128ELi64ELi64ELi4ES3_EELb0ELb1ELb0ELb0ELb0ELb1ELb1ELb0EEEvNS_16Flash_fwd_paramsE,(.L_x_1665 - _ZN5flash16flash_fwd_kernelI23Flash_fwd_kernel_traitsILi128ELi64ELi64ELi4ELb0ELb0EN7cutlass10bfloat16_tE19Flash_kernel_traitsILi128ELi64ELi64ELi4ES3_EELb0ELb1ELb0ELb0ELb0ELb1ELb1ELb0EEEvNS_16Flash_fwd_paramsE)
        .other          _ZN5flash16flash_fwd_kernelI23Flash_fwd_kernel_traitsILi128ELi64ELi64ELi4ELb0ELb0EN7cutlass10bfloat16_tE19Flash_kernel_traitsILi128ELi64ELi64ELi4ES3_EELb0ELb1ELb0ELb0ELb0ELb1ELb1ELb0EEEvNS_16Flash_fwd_paramsE,@"STO_CUDA_ENTRY STV_DEFAULT"
_ZN5flash16flash_fwd_kernelI23Flash_fwd_kernel_traitsILi128ELi64ELi64ELi4ELb0ELb0EN7cutlass10bfloat16_tE19Flash_kernel_traitsILi128ELi64ELi64ELi4ES3_EELb0ELb1ELb0ELb0ELb0ELb1ELb1ELb0EEEvNS_16Flash_fwd_paramsE:
.text._ZN5flash16flash_fwd_kernelI23Flash_fwd_kernel_traitsILi128ELi64ELi64ELi4ELb0ELb0EN7cutlass10bfloat16_tE19Flash_kernel_traitsILi128ELi64ELi64ELi4ES3_EELb0ELb1ELb0ELb0ELb0ELb1ELb1ELb0EEEvNS_16Flash_fwd_paramsE:
        /* <DEDUP_REMOVED lines=51> */
.L_x_636:
        /* <DEDUP_REMOVED lines=51> */
.L_x_638:
        /* <DEDUP_REMOVED lines=43> */
.L_x_640:
[----:B------:R-:W-:Y:S05]  /*0910*/  BSYNC.RECONVERGENT B0 ;  /* 0x0000000000007941 */ /* 0x000fea0003800200 */
.L_x_639:
        /* <DEDUP_REMOVED lines=18> */
.L_x_642:
[----:B------:R-:W-:Y:S05]  /*0a40*/  BSYNC.RECONVERGENT B0 ;  /* 0x0000000000007941 */ /* 0x000fea0003800200 */
.L_x_641:
        /* <DEDUP_REMOVED lines=16> */
.L_x_644:
[----:B------:R-:W-:Y:S05]  /*0b50*/  BSYNC.RECONVERGENT B0 ;  /* 0x0000000000007941 */ /* 0x000fea0003800200 */
.L_x_643:
        /* <DEDUP_REMOVED lines=18> */
.L_x_646:
[----:B------:R-:W-:Y:S05]  /*0c80*/  BSYNC.RECONVERGENT B0 ;  /* 0x0000000000007941 */ /* 0x000fea0003800200 */
.L_x_645:
        /* <DEDUP_REMOVED lines=11> */
.L_x_648:
[----:B------:R-:W-:Y:S05]  /*0d40*/  BSYNC.RECONVERGENT B0 ;  /* 0x0000000000007941 */ /* 0x000fea0003800200 */
.L_x_647:
        /* <DEDUP_REMOVED lines=10> */
.L_x_650:
[----:B------:R-:W-:Y:S05]  /*0df0*/  BSYNC.RECONVERGENT B0 ;  /* 0x0000000000007941 */ /* 0x000fea0003800200 */
.L_x_649:
        /* <DEDUP_REMOVED lines=10> */
.L_x_652:
[----:B------:R-:W-:Y:S05]  /*0ea0*/  BSYNC.RECONVERGENT B0 ;  /* 0x0000000000007941 */ /* 0x000fea0003800200 */
.L_x_651:
        /* <DEDUP_REMOVED lines=10> */
.L_x_637:
        /* <DEDUP_REMOVED lines=22> */
.L_x_653:
[----:B------:R-:W1:Y:S01]  /*10b0*/  LDC.64 R10, c[0x0][0x3b8] ;  /* 0x0000ee00ff0a7b82 */ /* 0x000e620000000a00 */
[----:B------:R-:W-:-:S05]  /*10c0*/  IADD3 R30, PT, PT, R0, R13, RZ ;  /* 0x0000000d001e7210 */ /* 0x000fca0007ffe0ff */
[C---:B-1----:R-:W-:Y:S02]  /*10d0*/  IMAD R3, R30.reuse, R11, RZ ;  /* 0x0000000b1e037224 */ /* 0x042fe400078e02ff */
[----:B------:R-:W-:-:S05]  /*10e0*/  IMAD.WIDE.U32 R30, R30, R10, RZ ;  /* 0x0000000a1e1e7225 */ /* 0x000fca00078e00ff */
[----:B------:R-:W-:Y:S02]  /*10f0*/  IADD3 R3, PT, PT, R31, R3, RZ ;  /* 0x000000031f037210 */ /* 0x000fe40007ffe0ff */
.L_x_654:
        /* <DEDUP_REMOVED lines=38> */
.L_x_655:
[----:B------:R-:W1:Y:S01]  /*1360*/  LDC.64 R8, c[0x0][0x3c0] ;  /* 0x0000f000ff087b82 */ /* 0x000e620000000a00 */
[----:B------:R-:W-:-:S05]  /*1370*/  IADD3 R0, PT, PT, R0, R13, RZ ;  /* 0x0000000d00007210 */ /* 0x000fca0007ffe0ff */
[C---:B-1----:R-:W-:Y:S02]  /*1380*/  IMAD R129, R0.reuse, R9, RZ ;  /* 0x0000000900817224 */ /* 0x042fe400078e02ff */
[----:B------:R-:W-:-:S05]  /*1390*/  IMAD.WIDE.U32 R130, R0, R8, RZ ;  /* 0x0000000800827225 */ /* 0x000fca00078e00ff */
[----:B------:R-:W-:-:S07]  /*13a0*/  IADD3 R129, PT, PT, R131, R129, RZ ;  /* 0x0000008183817210 */ /* 0x000fce0007ffe0ff */
.L_x_656:
        /* <DEDUP_REMOVED lines=27> */
[C---:B------:R-:W-:Y:S01]  /*1560*/  @!P4 IADD3 R40, P1, PT, R36.reuse, 0x20, RZ ;  /* 0x000000202428c810 */ /* 0x040fe20007f3e0ff */
[----:B------:R-:W-:Y:S01]  /*1570*/  IMAD.X R23, RZ, RZ, R2, P0 ;  /* 0x000000ffff177224 */ /* 0x000fe200000e0602 */
[----:B------:R-:W-:Y:S01]  /*1580*/  SHF.R.U32.HI R108, RZ, 0x1, R33 ;  /* 0x00000001ff6c7819 */ /* 0x000fe20000011621 */
[----:B------:R-:W-:Y:S01]  /*1590*/  @!P5 IMAD.X R29, RZ, RZ, R37, P2 ;  /* 0x000000ffff1dd224 */ /* 0x000fe200010e0625 */
[----:B------:R-:W-:Y:S01]  /*15a0*/  @!P3 IADD3 R18, P0, PT, R36, 0x30, RZ ;  /* 0x000000302412b810 */ /* 0x000fe20007f1e0ff */
[C---:B-1----:R-:W-:Y:S01]  /*15b0*/  IMAD.WIDE.U32 R22, R27.reuse, UR4, R22 ;  /* 0x000000041b167c25 */ /* 0x042fe2000f8e0016 */
[----:B------:R-:W-:Y:S01]  /*15c0*/  UMOV UR4, 0x400 ;  /* 0x0000040000047882 */ /* 0x000fe20000000000 */
[----:B------:R-:W1:Y:S01]  /*15d0*/  @!P5 LDC.64 R4, c[0x0][0x3b0] ;  /* 0x0000ec00ff04db82 */ /* 0x000e620000000a00 */
[----:B------:R-:W3:Y:S01]  /*15e0*/  LDCU UR12, c[0x0][0x50c] ;  /* 0x0000a180ff0c77ac */ /* 0x000ee20008000800 */
[----:B------:R-:W-:-:S02]  /*15f0*/  IMAD R27, R27, UR5, R23 ;  /* 0x000000051b1b7c24 */ /* 0x000fc4000f8e0217 */
[----:B------:R-:W-:Y:S02]  /*1600*/  @!P6 IMAD.MOV.U32 R26, RZ, RZ, R22 ;  /* 0x000000ffff1ae224 */ /* 0x000fe400078e0016 */
[----:B------:R-:W-:Y:S02]  /*1610*/  @!P3 IMAD.X R23, RZ, RZ, R37, P0 ;  /* 0x000000ffff17b224 */ /* 0x000fe400000e0625 */
[----:B------:R-:W2:Y:S01]  /*1620*/  @!P4 LDC.64 R2, c[0x0][0x3b0] ;  /* 0x0000ec00ff02cb82 */ /* 0x000ea20000000a00 */
[-C--:B----4-:R-:W-:Y:S02]  /*1630*/  @!P6 IMAD R6, R37, R14.reuse, RZ ;  /* 0x0000000e2506e224 */ /* 0x090fe400078e02ff */
[----:B------:R-:W-:-:S04]  /*1640*/  @!P6 IMAD.WIDE.U32 R24, R36, R14, R26 ;  /* 0x0000000e2418e225 */ /* 0x000fc800078e001a */
[----:B------:R-:W-:Y:S01]  /*1650*/  @!P6 IMAD R6, R36, R15, R6 ;  /* 0x0000000f2406e224 */ /* 0x000fe200078e0206 */
[----:B-----5:R-:W-:Y:S01]  /*1660*/  @!P6 LEA R28, P0, R24, R12, 0x1 ;  /* 0x0000000c181ce211 */ /* 0x020fe200078008ff */
[----:B------:R-:W-:Y:S01]  /*1670*/  @!P4 IMAD.X R15, RZ, RZ, R37, P1 ;  /* 0x000000ffff0fc224 */ /* 0x000fe200008e0625 */
[----:B------:R-:W4:Y:S01]  /*1680*/  S2UR UR5, SR_CgaCtaId ;  /* 0x00000000000579c3 */ /* 0x000f220000008800 */
[----:B------:R-:W-:Y:S02]  /*1690*/  @!P6 IMAD.IADD R6, R25, 0x1, R6 ;  /* 0x000000011906e824 */ /* 0x000fe400078e0206 */
[----:B------:R-:W-:Y:S02]  /*16a0*/  VIADD R25, R103, 0xffffffff ;  /* 0xffffffff67197836 */ /* 0x000fe40000000000 */
[----:B------:R-:W-:Y:S02]  /*16b0*/  IMAD R31, R166, R11, R31 ;  /* 0x0000000ba61f7224 */ /* 0x000fe400078e021f */
[----:B-1----:R-:W-:Y:S01]  /*16c0*/  @!P5 IMAD R12, R29, R4, RZ ;  /* 0x000000041d0cd224 */ /* 0x002fe200078e02ff */
[----:B------:R-:W-:Y:S01]  /*16d0*/  @!P6 LEA.HI.X R29, R24, R13, R6, 0x1, P0 ;  /* 0x0000000d181de211 */ /* 0x000fe200000f0c06 */
[----:B------:R-:W-:-:S02]  /*16e0*/  @!P5 IMAD.MOV.U32 R13, RZ, RZ, R27 ;  /* 0x000000ffff0dd224 */ /* 0x000fc400078e001b */
[----:B------:R-:W-:Y:S02]  /*16f0*/  @!P5 IMAD R5, R38, R5, R12 ;  /* 0x000000052605d224 */ /* 0x000fe400078e020c */
[----:B------:R-:W-:Y:S02]  /*1700*/  @!P5 IMAD.MOV.U32 R12, RZ, RZ, R22 ;  /* 0x000000ffff0cd224 */ /* 0x000fe400078e0016 */
[----:B--2---:R-:W-:Y:S02]  /*1710*/  @!P4 IMAD R24, R15, R2, RZ ;  /* 0x000000020f18c224 */ /* 0x004fe400078e02ff */
[----:B------:R-:W-:Y:S01]  /*1720*/  IMAD R20, R25, -0x40, R7 ;  /* 0xffffffc019147824 */ /* 0x000fe200078e0207 */
[----:B------:R-:W1:Y:S01]  /*1730*/  @!P5 LDC.64 R14, c[0x0][0x380] ;  /* 0x0000e000ff0edb82 */ /* 0x000e620000000a00 */
[----:B------:R-:W-:Y:S02]  /*1740*/  IMAD R35, R16, UR8, RZ ;  /* 0x0000000810237c24 */ /* 0x000fe4000f8e02ff */
[----:B------:R-:W-:Y:S01]  /*1750*/  @!P5 IMAD.WIDE.U32 R38, R38, R4, R12 ;  /* 0x000000042626d225 */ /* 0x000fe200078e000c */
[----:B------:R-:W-:-:S02]  /*1760*/  ISETP.GE.AND P0, PT, R21, R20, PT ;  /* 0x000000141500720c */ /* 0x000fc40003f06270 */
[----:B------:R-:W-:Y:S01]  /*1770*/  SHF.L.U64.HI R4, R10, 0x6, R11 ;  /* 0x000000060a047819 */ /* 0x000fe2000001020b */
[C---:B------:R-:W-:Y:S01]  /*1780*/  IMAD R35, R102.reuse, UR9, R35 ;  /* 0x0000000966237c24 */ /* 0x040fe2000f8e0223 */
[----:B------:R-:W2:Y:S01]  /*1790*/  @!P4 LDC.64 R12, c[0x0][0x380] ;  /* 0x0000e000ff0ccb82 */ /* 0x000ea20000000a00 */
[----:B------:R-:W-:Y:S01]  /*17a0*/  IMAD.WIDE.U32 R30, R102, UR8, R30 ;  /* 0x00000008661e7c25 */ /* 0x000fe2000f8e001e */
[----:B----4-:R-:W-:Y:S01]  /*17b0*/  ULEA UR5, UR5, UR4, 0x18 ;  /* 0x0000000405057291 */ /* 0x010fe2000f8ec0ff */
        /* <DEDUP_REMOVED lines=25> */
[C---:B--2---:R-:W-:Y:S01]  /*1950*/  @!P4 LEA R26, P1, R40.reuse, R12, 0x1 ;  /* 0x0000000c281ac211 */ /* 0x044fe200078208ff */
[----:B------:R-:W-:Y:S01]  /*1960*/  IMAD.SHL.U32 R5, R11, 0x20, RZ ;  /* 0x000000200b057824 */ /* 0x000fe200078e00ff */
[----:B------:R-:W-:Y:S01]  /*1970*/  LOP3.LUT R163, R163, 0x1e00, R0, 0xf8, !PT ;  /* 0x00001e00a3a37812 */ /* 0x000fe200078ef800 */
[----:B------:R-:W-:Y:S01]  /*1980*/  IMAD.SHL.U32 R154, R33, 0x40, RZ ;  /* 0x00000040219a7824 */ /* 0x000fe200078e00ff */
[----:B------:R-:W-:Y:S01]  /*1990*/  @!P4 LEA.HI.X R27, R40, R13, R24, 0x1, P1 ;  /* 0x0000000d281bc211 */ /* 0x000fe200008f0c18 */
[----:B------:R-:W-:Y:S01]  /*19a0*/  IMAD.WIDE.U32 R132, R8, 0x20, RZ ;  /* 0x0000002008847825 */ /* 0x000fe200078e00ff */
[----:B------:R-:W2:Y:S01]  /*19b0*/  @!P3 LDC.64 R12, c[0x0][0x380] ;  /* 0x0000e000ff0cbb82 */ /* 0x000ea20000000a00 */
[----:B------:R-:W-:-:S02]  /*19c0*/  LEA R163, R163, UR5, 0x1 ;  /* 0x00000005a3a37c11 */ /* 0x000fc4000f8e08ff */
[-C--:B------:R-:W-:Y:S01]  /*19d0*/  ISETP.GE.AND P1, PT, R166, R20.reuse, PT ;  /* 0x00000014a600720c */ /* 0x080fe20003f26270 */
[----:B------:R-:W-:Y:S01]  /*19e0*/  IMAD.SHL.U32 R101, R9, 0x20, RZ ;  /* 0x0000002009657824 */ /* 0x000fe200078e00ff */
[----:B------:R-:W-:Y:S01]  /*19f0*/  ISETP.GE.AND P2, PT, R17, R20, PT ;  /* 0x000000141100720c */ /* 0x000fe20003f46270 */
[----:B------:R-:W-:Y:S01]  /*1a00*/  @!PT LDS RZ, [RZ] ;  /* 0x00000000fffff984 */ /* 0x000fe20000000800 */
[----:B------:R-:W-:Y:S01]  /*1a10*/  @!PT LDS RZ, [RZ] ;  /* 0x00000000fffff984 */ /* 0x000fe20000000800 */
[----:B------:R-:W-:Y:S01]  /*1a20*/  @!PT LDS RZ, [RZ] ;  /* 0x00000000fffff984 */ /* 0x000fe20000000800 */
[----:B------:R-:W-:Y:S01]  /*1a30*/  @!P6 LDGSTS.E.BYPASS.LTC128B.128 [R163], desc[UR10][R28.64] ;  /* 0x000000001ca3efae */ /* 0x000fe2000b981a0a */
[----:B------:R-:W-:Y:S02]  /*1a40*/  IMAD.SHL.U32 R136, R33, 0x2, RZ ;  /* 0x0000000221887824 */ /* 0x000fe400078e00ff */
[----:B------:R-:W-:Y:S01]  /*1a50*/  IMAD.IADD R101, R133, 0x1, R101 ;  /* 0x0000000185657824 */ /* 0x000fe200078e0265 */
        /* <DEDUP_REMOVED lines=16> */
[C---:B-----5:R-:W-:Y:S02]  /*1b60*/  @!P1 LEA R28, P6, R34.reuse, R159, 0x1 ;  /* 0x0000009f221c9211 */ /* 0x060fe400078c08ff */
[----:B------:R-:W-:Y:S02]  /*1b70*/  @!P5 IADD3.X R5, PT, PT, R35, R23, R5, P4, !PT ;  /* 0x000000172305d210 */ /* 0x000fe400027fe405 */
[----:B------:R-:W-:Y:S02]  /*1b80*/  @!P1 LEA.HI.X R29, R34, R158, R35, 0x1, P6 ;  /* 0x0000009e221d9211 */ /* 0x000fe400030f0c23 */
[----:B--2---:R-:W-:Y:S01]  /*1b90*/  @!P3 LEA R12, P6, R42, R12, 0x1 ;  /* 0x0000000c2a0cb211 */ /* 0x004fe200078c08ff */
[----:B---3--:R-:W-:Y:S01]  /*1ba0*/  @!P2 IMAD R14, R11, 0x30, RZ ;  /* 0x000000300b0ea824 */ /* 0x008fe200078e02ff */
[----:B------:R-:W-:-:S02]  /*1bb0*/  @!P5 LEA R22, P4, R2, R159, 0x1 ;  /* 0x0000009f0216d211 */ /* 0x000fc400078808ff */
[----:B------:R-:W-:Y:S02]  /*1bc0*/  @!P3 LEA.HI.X R13, R42, R13, R18, 0x1, P6 ;  /* 0x0000000d2a0db211 */ /* 0x000fe400030f0c12 */
[----:B------:R-:W-:Y:S01]  /*1bd0*/  @!P5 LEA.HI.X R23, R2, R158, R5, 0x1, P4 ;  /* 0x0000009e0217d211 */ /* 0x000fe200020f0c05 */
[----:B----4-:R-:W-:Y:S01]  /*1be0*/  IMAD R5, R16, UR8, RZ ;  /* 0x0000000810057c24 */ /* 0x010fe2000f8e02ff */
[----:B------:R-:W-:Y:S01]  /*1bf0*/  ISETP.GE.AND P4, PT, R21, R20, PT ;  /* 0x000000141500720c */ /* 0x000fe20003f86270 */
[----:B-1----:R-:W-:Y:S01]  /*1c00*/  IMAD.WIDE.U32 R26, R166, R8, R30 ;  /* 0x00000008a61a7225 */ /* 0x002fe200078e001e */
[----:B------:R-:W-:Y:S01]  /*1c10*/  @!P3 LDGSTS.E.BYPASS.LTC128B.128 [R163+0x1800], desc[UR10][R12.64] ;  /* 0x018000000ca3bfae */ /* 0x000fe2000b981a0a */
[----:B------:R-:W-:Y:S02]  /*1c20*/  SHF.L.U64.HI R2, R8, 0x6, R9 ;  /* 0x0000000608027819 */ /* 0x000fe40000010209 */
[----:B------:R-:W-:Y:S01]  /*1c30*/  @!P2 IMAD.WIDE.U32 R30, R10, 0x30, R34 ;  /* 0x000000300a1ea825 */ /* 0x000fe200078e0022 */
[----:B------:R1:W-:Y:S03]  /*1c40*/  @!P3 LDGSTS.E.BYPASS.LTC128B.128 [R163+0x3800], desc[UR10][R12.64+0x80] ;  /* 0x038000800ca3bfae */ /* 0x0003e6000b981a0a */
[----:B------:R-:W-:Y:S01]  /*1c50*/  @!P2 IMAD.IADD R3, R31, 0x1, R14 ;  /* 0x000000011f03a824 */ /* 0x000fe200078e020e */
[----:B------:R-:W-:Y:S01]  /*1c60*/  @!P2 LEA R38, P6, R30, R159, 0x1 ;  /* 0x0000009f1e26a211 */ /* 0x000fe200078c08ff */
[----:B------:R-:W-:Y:S01]  /*1c70*/  @!P1 LDGSTS.E.BYPASS.LTC128B.128 [R163+0x4000], desc[UR10][R28.64] ;  /* 0x040000001ca39fae */ /* 0x000fe2000b981a0a */
[----:B------:R-:W-:-:S02]  /*1c80*/  IMAD.SHL.U32 R14, R8, 0x40, RZ ;  /* 0x00000040080e7824 */ /* 0x000fc400078e00ff */
[----:B------:R-:W-:Y:S01]  /*1c90*/  @!P2 LEA.HI.X R39, R30, R158, R3, 0x1, P6 ;  /* 0x0000009e1e27a211 */ /* 0x000fe200030f0c03 */
[----:B------:R-:W-:Y:S01]  /*1ca0*/  @!P1 LDGSTS.E.BYPASS.LTC128B.128 [R163+0x6000], desc[UR10][R28.64+0x80] ;  /* 0x060000801ca39fae */ /* 0x000fe2000b981a0a */
[----:B------:R-:W-:Y:S02]  /*1cb0*/  IMAD.IADD R27, R27, 0x1, R128 ;  /* 0x000000011b1b7824 */ /* 0x000fe400078e0280 */
[-C--:B------:R-:W-:Y:S01]  /*1cc0*/  IMAD R3, R2, R25.reuse, RZ ;  /* 0x0000001902037224 */ /* 0x080fe200078e02ff */
[----:B------:R-:W-:Y:S01]  /*1cd0*/  @!P0 LDGSTS.E.BYPASS.LTC128B.128 [R163+0x4800], desc[UR10][R36.64] ;  /* 0x0480000024a38fae */ /* 0x000fe2000b981a0a */
[----:B------:R-:W-:-:S03]  /*1ce0*/  IMAD.WIDE.U32 R14, R14, R25, RZ ;  /* 0x000000190e0e7225 */ /* 0x000fc600078e00ff */
[----:B------:R-:W-:Y:S01]  /*1cf0*/  @!P0 LDGSTS.E.BYPASS.LTC128B.128 [R163+0x6800], desc[UR10][R36.64+0x80] ;  /* 0x0680008024a38fae */ /* 0x000fe2000b981a0a */
[C---:B------:R-:W-:Y:S02]  /*1d00*/  IMAD R5, R102.reuse, UR9, R5 ;  /* 0x0000000966057c24 */ /* 0x040fe4000f8e0205 */
[----:B------:R-:W-:Y:S01]  /*1d10*/  IMAD.WIDE.U32 R34, R102, UR8, R26 ;  /* 0x0000000866227c25 */ /* 0x000fe2000f8e001a */
[----:B------:R-:W-:Y:S03]  /*1d20*/  @!P5 LDGSTS.E.BYPASS.LTC128B.128 [R163+0x5000], desc[UR10][R22.64] ;  /* 0x0500000016a3dfae */ /* 0x000fe6000b981a0a */
[----:B------:R-:W-:Y:S01]  /*1d30*/  IMAD.IADD R15, R15, 0x1, R3 ;  /* 0x000000010f0f7824 */ /* 0x000fe200078e0203 */
[----:B------:R2:W-:Y:S01]  /*1d40*/  @!P5 LDGSTS.E.BYPASS.LTC128B.128 [R163+0x7000], desc[UR10][R22.64+0x80] ;  /* 0x0700008016a3dfae */ /* 0x0005e2000b981a0a */
[----:B------:R-:W-:Y:S01]  /*1d50*/  @!P4 LEA R3, P3, R8, R14, 0x4 ;  /* 0x0000000e0803c211 */ /* 0x000fe200078620ff */
[----:B------:R-:W-:Y:S01]  /*1d60*/  IMAD.IADD R21, R35, 0x1, R5 ;  /* 0x0000000123157824 */ /* 0x000fe200078e0205 */
[----:B------:R-:W-:Y:S01]  /*1d70*/  ISETP.GE.AND P5, PT, R19, R20, PT ;  /* 0x000000141300720c */ /* 0x000fe20003fa6270 */
[----:B------:R-:W-:Y:S01]  /*1d80*/  @!P2 LDGSTS.E.BYPASS.LTC128B.128 [R163+0x5800], desc[UR10][R38.64] ;  /* 0x0580000026a3afae */ /* 0x000fe2000b981a0a */
[----:B------:R-:W-:-:S02]  /*1d90*/  LEA R32, P0, R34, UR6, 0x1 ;  /* 0x0000000622207c11 */ /* 0x000fc4000f8008ff */
[----:B-1----:R-:W-:Y:S01]  /*1da0*/  @!P4 LEA.HI.X R13, R8, R15, R9, 0x4, P3 ;  /* 0x0000000f080dc211 */ /* 0x002fe200018f2409 */
[----:B------:R-:W-:Y:S01]  /*1db0*/  @!P2 LDGSTS.E.BYPASS.LTC128B.128 [R163+0x7800], desc[UR10][R38.64+0x80] ;  /* 0x0780008026a3afae */ /* 0x000fe2000b981a0a */
[----:B------:R-:W-:Y:S02]  /*1dc0*/  LOP3.LUT R5, R154, 0x1c0, RZ, 0xc0, !PT ;  /* 0x000001c09a057812 */ /* 0x000fe400078ec0ff */
[----:B------:R-:W-:Y:S01]  /*1dd0*/  ISETP.GE.AND P3, PT, R17, R20, PT ;  /* 0x000000141100720c */ /* 0x000fe20003f66270 */
[----:B------:R-:W0:Y:S01]  /*1de0*/  LDGDEPBAR ;  /* 0x00000000000079af */ /* 0x000e220000000000 */
[----:B------:R-:W-:Y:S02]  /*1df0*/  LEA.HI.X R2, R34, UR7, R21, 0x1, P0 ;  /* 0x0000000722027c11 */ /* 0x000fe400080f0c15 */
[----:B------:R-:W-:Y:S02]  /*1e00*/  @!P4 LEA R12, P6, R3, R32, 0x1 ;  /* 0x00000020030cc211 */ /* 0x000fe400078c08ff */
[----:B------:R-:W-:Y:S01]  /*1e10*/  LOP3.LUT R5, R5, 0x38, R0, 0xf8, !PT ;  /* 0x0000003805057812 */ /* 0x000fe200078ef800 */
[----:B------:R-:W-:Y:S01]  /*1e20*/  IMAD.SHL.U32 R0, R33, 0x20, RZ ;  /* 0x0000002021007824 */ /* 0x000fe200078e00ff */
[----:B------:R-:W-:-:S02]  /*1e30*/  @!P4 LEA.HI.X R13, R3, R2, R13, 0x1, P6 ;  /* 0x00000002030dc211 */ /* 0x000fc400030f0c0d */
[C---:B------:R-:W-:Y:S02]  /*1e40*/  LOP3.LUT R21, R154.reuse, 0x200, RZ, 0xc0, !PT ;  /* 0x000002009a157812 */ /* 0x040fe400078ec0ff */
[----:B------:R-:W-:Y:S01]  /*1e50*/  LOP3.LUT R154, R154, 0x400, RZ, 0xc0, !PT ;  /* 0x000004009a9a7812 */ /* 0x000fe200078ec0ff */
[----:B------:R-:W-:Y:S01]  /*1e60*/  @!P3 IMAD R19, R9, 0x30, RZ ;  /* 0x000000300913b824 */ /* 0x000fe200078e02ff */
[----:B------:R-:W-:Y:S01]  /*1e70*/  LOP3.LUT R3, R5, 0x8, R33, 0x78, !PT ;  /* 0x0000000805037812 */ /* 0x000fe200078e7821 */
[----:B------:R-:W-:Y:S01]  /*1e80*/  @!P3 IMAD.WIDE.U32 R24, R8, 0x30, R14 ;  /* 0x000000300818b825 */ /* 0x000fe200078e000e */
[C---:B--2---:R-:W-:Y:S02]  /*1e90*/  @!P1 LEA R22, P2, R14.reuse, R32, 0x1 ;  /* 0x000000200e169211 */ /* 0x044fe400078408ff */
[----:B------:R-:W-:Y:S01]  /*1ea0*/  LOP3.LUT R0, R21, 0x7c00, R0, 0xf8, !PT ;  /* 0x00007c0015007812 */ /* 0x000fe200078ef800 */
[----:B------:R-:W-:Y:S01]  /*1eb0*/  IMAD R154, R3, 0x2, R154 ;  /* 0x00000002039a7824 */ /* 0x000fe200078e029a */
[C---:B------:R-:W-:Y:S01]  /*1ec0*/  @!P1 LEA.HI.X R23, R14.reuse, R2, R15, 0x1, P2 ;  /* 0x000000020e179211 */ /* 0x040fe200010f0c0f */
[----:B------:R-:W-:Y:S01]  /*1ed0*/  @!P3 IMAD.IADD R19, R25, 0x1, R19 ;  /* 0x000000011913b824 */ /* 0x000fe200078e0213 */
[----:B------:R-:W-:-:S02]  /*1ee0*/  @!P5 IADD3 R17, P2, PT, R14, R132, RZ ;  /* 0x000000840e11d210 */ /* 0x000fc40007f5e0ff */
        /* <DEDUP_REMOVED lines=17> */
[----:B------:R-:W-:Y:S04]  /*2000*/  @!P1 LDGSTS.E.BYPASS.LTC128B.128 [R163+0xa000], desc[UR10][R22.64+0x80] ;  /* 0x0a00008016a39fae */ /* 0x000fe8000b981a0a */
        /* <DEDUP_REMOVED lines=15> */
[----:B------:R-:W-:-:S02]  /*2100*/  IMAD.IADD R148, R2, 0x1, R0 ;  /* 0x0000000102947824 */ /* 0x000fc400078e0200 */
[C---:B------:R-:W-:Y:S01]  /*2110*/  IMAD.IADD R151, R5.reuse, 0x1, R152 ;  /* 0x0000000105977824 */ /* 0x040fe200078e0298 */
[----:B------:R-:W-:Y:S01]  /*2120*/  @P5 STS.128 [R163+0x9000], RZ ;  /* 0x009000ffa3005388 */ /* 0x000fe20000000c00 */
[----:B------:R-:W-:-:S03]  /*2130*/  IMAD.IADD R147, R5, 0x1, R148 ;  /* 0x0000000105937824 */ /* 0x000fc600078e0294 */
        /* <DEDUP_REMOVED lines=14> */
[----:B------:R-:W3:Y:S04]  /*2220*/  LDSM.16.M88.4 R72, [R154+UR5+0x4000] ;  /* 0x004000059a48783b */ /* 0x000ee80008000200 */
[----:B------:R-:W4:Y:S04]  /*2230*/  LDSM.16.M88.4 R64, [R154+UR5+0x4800] ;  /* 0x004800059a40783b */ /* 0x000f280008000200 */
[----:B------:R-:W5:Y:S04]  /*2240*/  LDSM.16.M88.4 R56, [R154+UR5+0x5000] ;  /* 0x005000059a38783b */ /* 0x000f680008000200 */
[----:B------:R-:W5:Y:S04]  /*2250*/  LDSM.16.M88.4 R28, [R154+UR5+0x5800] ;  /* 0x005800059a1c783b */ /* 0x000f680008000200 */
[----:B-1----:R-:W-:Y:S04]  /*2260*/  LDSM.16.M88.4 R12, [R153] ;  /* 0x00000000990c783b */ /* 0x002fe80000000200 */
[----:B------:R-:W1:Y:S04]  /*2270*/  LDSM.16.M88.4 R36, [R149+0x4000] ;  /* 0x004000009524783b */ /* 0x000e680000000200 */
[----:B--2---:R-:W2:Y:S04]  /*2280*/  LDSM.16.M88.4 R16, [R149+0x5000] ;  /* 0x005000009510783b */ /* 0x004ea80000000200 */
[----:B------:R-:W2:Y:S04]  /*2290*/  LDSM.16.M88.4 R20, [R149+0x4800] ;  /* 0x004800009514783b */ /* 0x000ea80000000200 */
[----:B------:R-:W2:Y:S04]  /*22a0*/  LDSM.16.M88.4 R104, [R149+0x5800] ;  /* 0x005800009568783b */ /* 0x000ea80000000200 */
[----:B------:R-:W-:Y:S01]  /*22b0*/  LDSM.16.M88.4 R88, [R152] ;  /* 0x000000009858783b */ /* 0x000fe20000000200 */
[C---:B---3--:R-:W-:Y:S03]  /*22c0*/  HMMA.16816.F32.BF16 R24, R92.reuse, R72, RZ ;  /* 0x000000485c18723c */ /* 0x048fe600000418ff */
[----:B------:R-:W3:Y:S04]  /*22d0*/  LDSM.16.M88.4 R96, [R148+0x4000] ;  /* 0x004000009460783b */ /* 0x000ee80000000200 */
[----:B------:R-:W3:Y:S01]  /*22e0*/  LDSM.16.M88.4 R80, [R148+0x5000] ;  /* 0x005000009450783b */ /* 0x000ee20000000200 */
[C---:B------:R-:W-:Y:S03]  /*22f0*/  HMMA.16816.F32.BF16 R72, R92.reuse, R74, RZ ;  /* 0x0000004a5c48723c */ /* 0x040fe600000418ff */
[----:B------:R-:W3:Y:S04]  /*2300*/  LDSM.16.M88.4 R76, [R148+0x5800] ;  /* 0x00580000944c783b */ /* 0x000ee80000000200 */
[----:B------:R-:W-:Y:S01]  /*2310*/  LDSM.16.M88.4 R48, [R151] ;  /* 0x000000009730783b */ /* 0x000fe20000000200 */
[C---:B----4-:R-:W-:Y:S03]  /*2320*/  HMMA.16816.F32.BF16 R68, R92.reuse, R64, RZ ;  /* 0x000000405c44723c */ /* 0x050fe600000418ff */
[----:B------:R-:W4:Y:S04]  /*2330*/  LDSM.16.M88.4 R44, [R147+0x4000] ;  /* 0x00400000932c783b */ /* 0x000f280000000200 */
[----:B------:R-:W4:Y:S01]  /*2340*/  LDSM.16.M88.4 R84, [R148+0x4800] ;  /* 0x004800009454783b */ /* 0x000f220000000200 */
[C---:B-----5:R-:W-:Y:S03]  /*2350*/  HMMA.16816.F32.BF16 R60, R92.reuse, R56, RZ ;  /* 0x000000385c3c723c */ /* 0x060fe600000418ff */
[----:B------:R-:W-:Y:S04]  /*2360*/  LDSM.16.M88.4 R40, [R147+0x4800] ;  /* 0x004800009328783b */ /* 0x000fe80000000200 */
[----:B------:R-:W0:Y:S01]  /*2370*/  LDGDEPBAR ;  /* 0x00000000000079af */ /* 0x000e220000000000 */
[C---:B------:R-:W-:Y:S08]  /*2380*/  HMMA.16816.F32.BF16 R64, R92.reuse, R66, RZ ;  /* 0x000000425c40723c */ /* 0x040ff000000418ff */
[C---:B------:R-:W-:Y:S08]  /*2390*/  HMMA.16816.F32.BF16 R56, R92.reuse, R58, RZ ;  /* 0x0000003a5c38723c */ /* 0x040ff000000418ff */
[----:B------:R-:W-:Y:S08]  /*23a0*/  HMMA.16816.F32.BF16 R52, R92, R28, RZ ;  /* 0x0000001c5c34723c */ /* 0x000ff000000418ff */
[----:B-1----:R-:W-:Y:S08]  /*23b0*/  HMMA.16816.F32.BF16 R24, R12, R36, R24 ;  /* 0x000000240c18723c */ /* 0x002ff00000041818 */
[----:B------:R-:W-:Y:S01]  /*23c0*/  HMMA.16816.F32.BF16 R92, R92, R30, RZ ;  /* 0x0000001e5c5c723c */ /* 0x000fe200000418ff */
[----:B------:R-:W1:Y:S07]  /*23d0*/  LDSM.16.M88.4 R28, [R147+0x5800] ;  /* 0x00580000931c783b */ /* 0x000e6e0000000200 */
[C---:B------:R-:W-:Y:S01]  /*23e0*/  HMMA.16816.F32.BF16 R72, R12.reuse, R38, R72 ;  /* 0x000000260c48723c */ /* 0x040fe20000041848 */
[----:B------:R-:W5:Y:S07]  /*23f0*/  LDSM.16.M88.4 R36, [R147+0x5000] ;  /* 0x005000009324783b */ /* 0x000f6e0000000200 */
[C---:B--2---:R-:W-:Y:S08]  /*2400*/  HMMA.16816.F32.BF16 R60, R12.reuse, R16, R60 ;  /* 0x000000100c3c723c */ /* 0x044ff0000004183c */
[C---:B------:R-:W-:Y:S01]  /*2410*/  HMMA.16816.F32.BF16 R56, R12.reuse, R18, R56 ;  /* 0x000000120c38723c */ /* 0x040fe20000041838 */
[----:B------:R-:W-:Y:S07]  /*2420*/  LDSM.16.M88.4 R16, [R154+UR5+0x6000] ;  /* 0x006000059a10783b */ /* 0x000fee0008000200 */
[C---:B------:R-:W-:Y:S08]  /*2430*/  HMMA.16816.F32.BF16 R68, R12.reuse, R20, R68 ;  /* 0x000000140c44723c */ /* 0x040ff00000041844 */
[C---:B------:R-:W-:Y:S01]  /*2440*/  HMMA.16816.F32.BF16 R64, R12.reuse, R22, R64 ;  /* 0x000000160c40723c */ /* 0x040fe20000041840 */
[----:B------:R-:W2:Y:S07]  /*2450*/  LDSM.16.M88.4 R20, [R155+0x2000] ;  /* 0x002000009b14783b */ /* 0x000eae0000000200 */
[----:B------:R-:W-:Y:S08]  /*2460*/  HMMA.16816.F32.BF16 R52, R12, R104, R52 ;  /* 0x000000680c34723c */ /* 0x000ff00000041834 */
[----:B---3--:R-:W-:Y:S08]  /*2470*/  HMMA.16816.F32.BF16 R24, R88, R96, R24 ;  /* 0x000000605818723c */ /* 0x008ff00000041818 */
[----:B------:R-:W-:Y:S01]  /*2480*/  HMMA.16816.F32.BF16 R92, R12, R106, R92 ;  /* 0x0000006a0c5c723c */ /* 0x000fe2000004185c */
[----:B------:R-:W-:Y:S07]  /*2490*/  LDSM.16.M88.4 R12, [R153+0x2000] ;  /* 0x00200000990c783b */ /* 0x000fee0000000200 */
[C---:B------:R-:W-:Y:S08]  /*24a0*/  HMMA.16816.F32.BF16 R72, R88.reuse, R98, R72 ;  /* 0x000000625848723c */ /* 0x040ff00000041848 */
[C---:B------:R-:W-:Y:S08]  /*24b0*/  HMMA.16816.F32.BF16 R60, R88.reuse, R80, R60 ;  /* 0x00000050583c723c */ /* 0x040ff0000004183c */
[C---:B------:R-:W-:Y:S08]  /*24c0*/  HMMA.16816.F32.BF16 R56, R88.reuse, R82, R56 ;  /* 0x000000525838723c */ /* 0x040ff00000041838 */
[----:B------:R-:W-:Y:S08]  /*24d0*/  HMMA.16816.F32.BF16 R52, R88, R76, R52 ;  /* 0x0000004c5834723c */ /* 0x000ff00000041834 */
[----:B----4-:R-:W-:Y:S01]  /*24e0*/  HMMA.16816.F32.BF16 R80, R48, R44, R24 ;  /* 0x0000002c3050723c */ /* 0x010fe20000041818 */
[----:B------:R-:W-:Y:S07]  /*24f0*/  LDSM.16.M88.4 R24, [R149+0x6000] ;  /* 0x006000009518783b */ /* 0x000fee0000000200 */
[C---:B------:R-:W-:Y:S08]  /*2500*/  HMMA.16816.F32.BF16 R92, R88.reuse, R78, R92 ;  /* 0x0000004e585c723c */ /* 0x040ff0000004185c */
[C---:B------:R-:W-:Y:S08]  /*2510*/  HMMA.16816.F32.BF16 R68, R88.reuse, R84, R68 ;  /* 0x000000545844723c */ /* 0x040ff00000041844 */
[----:B------:R-:W-:Y:S01]  /*2520*/  HMMA.16816.F32.BF16 R64, R88, R86, R64 ;  /* 0x000000565840723c */ /* 0x000fe20000041840 */
[----:B------:R-:W3:Y:S07]  /*2530*/  LDSM.16.M88.4 R84, [R154+UR5+0x6800] ;  /* 0x006800059a54783b */ /* 0x000eee0008000200 */
[C---:B------:R-:W-:Y:S01]  /*2540*/  HMMA.16816.F32.BF16 R72, R48.reuse, R46, R72 ;  /* 0x0000002e3048723c */ /* 0x040fe20000041848 */
[----:B------:R-:W-:Y:S07]  /*2550*/  LDSM.16.M88.4 R44, [R147+0x6000] ;  /* 0x00600000932c783b */ /* 0x000fee0000000200 */
[C---:B-1----:R-:W-:Y:S08]  /*2560*/  HMMA.16816.F32.BF16 R52, R48.reuse, R28, R52 ;  /* 0x0000001c3034723c */ /* 0x042ff00000041834 */
[C---:B------:R-:W-:Y:S01]  /*2570*/  HMMA.16816.F32.BF16 R92, R48.reuse, R30, R92 ;  /* 0x0000001e305c723c */ /* 0x040fe2000004185c */
[----:B------:R-:W1:Y:S07]  /*2580*/  LDSM.16.M88.4 R28, [R154+UR5+0x7000] ;  /* 0x007000059a1c783b */ /* 0x000e6e0008000200 */
[C---:B------:R-:W-:Y:S08]  /*2590*/  HMMA.16816.F32.BF16 R68, R48.reuse, R40, R68 ;  /* 0x000000283044723c */ /* 0x040ff00000041844 */
[C---:B------:R-:W-:Y:S01]  /*25a0*/  HMMA.16816.F32.BF16 R64, R48.reuse, R42, R64 ;  /* 0x0000002a3040723c */ /* 0x040fe20000041840 */
[----:B------:R-:W-:Y:S07]  /*25b0*/  LDSM.16.M88.4 R40, [R148+0x6000] ;  /* 0x006000009428783b */ /* 0x000fee0000000200 */
[C---:B-----5:R-:W-:Y:S08]  /*25c0*/  HMMA.16816.F32.BF16 R60, R48.reuse, R36, R60 ;  /* 0x00000024303c723c */ /* 0x060ff0000004183c */
[----:B------:R-:W-:Y:S01]  /*25d0*/  HMMA.16816.F32.BF16 R56, R48, R38, R56 ;  /* 0x000000263038723c */ /* 0x000fe20000041838 */
[----:B------:R-:W4:Y:S04]  /*25e0*/  LDSM.16.M88.4 R48, [R149+0x6800] ;  /* 0x006800009530783b */ /* 0x000f280000000200 */
[----:B------:R-:W5:Y:S03]  /*25f0*/  LDSM.16.M88.4 R36, [R152+0x2000] ;  /* 0x002000009824783b */ /* 0x000f660000000200 */
[C---:B--2---:R-:W-:Y:S08]  /*2600*/  HMMA.16816.F32.BF16 R80, R20.reuse, R16, R80 ;  /* 0x000000101450723c */ /* 0x044ff00000041850 */
[C---:B------:R-:W-:Y:S01]  /*2610*/  HMMA.16816.F32.BF16 R72, R20.reuse, R18, R72 ;  /* 0x000000121448723c */ /* 0x040fe20000041848 */
[----:B------:R-:W-:Y:S07]  /*2620*/  LDSM.16.M88.4 R16, [R151+0x2000] ;  /* 0x002000009710783b */ /* 0x000fee0000000200 */
[----:B---3--:R-:W-:Y:S08]  /*2630*/  HMMA.16816.F32.BF16 R68, R20, R84, R68 ;  /* 0x000000541444723c */ /* 0x008ff00000041844 */
[C---:B------:R-:W-:Y:S08]  /*2640*/  HMMA.16816.F32.BF16 R80, R12.reuse, R24, R80 ;  /* 0x000000180c50723c */ /* 0x040ff00000041850 */
[----:B------:R-:W-:Y:S01]  /*2650*/  HMMA.16816.F32.BF16 R72, R12, R26, R72 ;  /* 0x0000001a0c48723c */ /* 0x000fe20000041848 */
[----:B------:R-:W2:Y:S07]  /*2660*/  LDSM.16.M88.4 R24, [R148+0x6800] ;  /* 0x006800009418783b */ /* 0x000eae0000000200 */
[C---:B------:R-:W-:Y:S08]  /*2670*/  HMMA.16816.F32.BF16 R64, R20.reuse, R86, R64 ;  /* 0x000000561440723c */ /* 0x040ff00000041840 */
[C---:B-1----:R-:W-:Y:S08]  /*2680*/  HMMA.16816.F32.BF16 R60, R20.reuse, R28, R60 ;  /* 0x0000001c143c723c */ /* 0x042ff0000004183c */
[----:B------:R-:W-:Y:S01]  /*2690*/  HMMA.16816.F32.BF16 R56, R20, R30, R56 ;  /* 0x0000001e1438723c */ /* 0x000fe20000041838 */
[----:B------:R-:W1:Y:S07]  /*26a0*/  LDSM.16.M88.4 R28, [R154+UR5+0x7800] ;  /* 0x007800059a1c783b */ /* 0x000e6e0008000200 */
[C---:B----4-:R-:W-:Y:S08]  /*26b0*/  HMMA.16816.F32.BF16 R68, R12.reuse, R48, R68 ;  /* 0x000000300c44723c */ /* 0x050ff00000041844 */
[----:B------:R-:W-:Y:S01]  /*26c0*/  HMMA.16816.F32.BF16 R64, R12, R50, R64 ;  /* 0x000000320c40723c */ /* 0x000fe20000041840 */
[----:B------:R-:W3:Y:S07]  /*26d0*/  LDSM.16.M88.4 R48, [R149+0x7000] ;  /* 0x007000009530783b */ /* 0x000eee0000000200 */
[C---:B-----5:R-:W-:Y:S08]  /*26e0*/  HMMA.16816.F32.BF16 R80, R36.reuse, R40, R80 ;  /* 0x000000282450723c */ /* 0x060ff00000041850 */
[C---:B------:R-:W-:Y:S01]  /*26f0*/  HMMA.16816.F32.BF16 R72, R36.reuse, R42, R72 ;  /* 0x0000002a2448723c */ /* 0x040fe20000041848 */
[----:B------:R-:W-:Y:S07]  /*2700*/  LDSM.16.M88.4 R40, [R147+0x6800] ;  /* 0x006800009328783b */ /* 0x000fee0000000200 */
[C---:B--2---:R-:W-:Y:S08]  /*2710*/  HMMA.16816.F32.BF16 R68, R36.reuse, R24, R68 ;  /* 0x000000182444723c */ /* 0x044ff00000041844 */
[----:B------:R-:W-:Y:S01]  /*2720*/  HMMA.16816.F32.BF16 R64, R36, R26, R64 ;  /* 0x0000001a2440723c */ /* 0x000fe20000041840 */
[----:B------:R-:W2:Y:S07]  /*2730*/  LDSM.16.M88.4 R24, [R149+0x7800] ;  /* 0x007800009518783b */ /* 0x000eae0000000200 */
[C---:B------:R-:W-:Y:S08]  /*2740*/  HMMA.16816.F32.BF16 R80, R16.reuse, R44, R80 ;  /* 0x0000002c1050723c */ /* 0x040ff00000041850 */
[----:B------:R-:W-:Y:S01]  /*2750*/  HMMA.16816.F32.BF16 R72, R16, R46, R72 ;  /* 0x0000002e1048723c */ /* 0x000fe20000041848 */
[----:B------:R-:W4:Y:S07]  /*2760*/  LDSM.16.M88.4 R44, [R148+0x7000] ;  /* 0x00700000942c783b */ /* 0x000f2e0000000200 */
[----:B-1----:R-:W-:Y:S01]  /*2770*/  HMMA.16816.F32.BF16 R52, R20, R28, R52 ;  /* 0x0000001c1434723c */ /* 0x002fe20000041834 */
[----:B------:R-:W-:-:S02]  /*2780*/  LOP3.LUT R29, R108, 0x1f0, RZ, 0xc0, !PT ;  /* 0x000001f06c1d7812 */ /* 0x000fc400078ec0ff */
[----:B------:R-:W-:Y:S01]  /*2790*/  FMUL.FTZ R80, R80, UR12 ;  /* 0x0000000c50507c20 */ /* 0x000fe20008410000 */
[----:B------:R-:W-:Y:S01]  /*27a0*/  FMUL.FTZ R82, R82, UR12 ;  /* 0x0000000c52527c20 */ /* 0x000fe20008410000 */
[----:B------:R-:W-:Y:S01]  /*27b0*/  IADD3 R2, PT, PT, R29, 0x1, R164 ;  /* 0x000000011d027810 */ /* 0x000fe20007ffe0a4 */
[----:B------:R-:W-:Y:S01]  /*27c0*/  FMUL.FTZ R81, R81, UR12 ;  /* 0x0000000c51517c20 */ /* 0x000fe20008410000 */
[----:B------:R-:W-:Y:S01]  /*27d0*/  FMUL.FTZ R83, R83, UR12 ;  /* 0x0000000c53537c20 */ /* 0x000fe20008410000 */
[----:B------:R-:W-:Y:S01]  /*27e0*/  HMMA.16816.F32.BF16 R92, R20, R30, R92 ;  /* 0x0000001e145c723c */ /* 0x000fe2000004185c */
[----:B------:R-:W1:Y:S01]  /*27f0*/  LDSM.16.M88.4 R20, [R148+0x7800] ;  /* 0x007800009414783b */ /* 0x000e620000000200 */
[----:B------:R-:W5:Y:S01]  /*2800*/  MUFU.TANH R80, R80 ;  /* 0x0000005000507308 */ /* 0x000f620000002400 */
[----:B------:R-:W-:Y:S01]  /*2810*/  FMUL.FTZ R73, R73, UR12 ;  /* 0x0000000c49497c20 */ /* 0x000fe20008410000 */
[----:B------:R-:W-:Y:S01]  /*2820*/  FMUL.FTZ R72, R72, UR12 ;  /* 0x0000000c48487c20 */ /* 0x000fe20008410000 */
[----:B------:R-:W-:Y:S03]  /*2830*/  LDSM.16.M88.4 R28, [R147+0x7800] ;  /* 0x00780000931c783b */ /* 0x000fe60000000200 */
[----:B---3--:R-:W-:Y:S01]  /*2840*/  HMMA.16816.F32.BF16 R76, R12, R48, R60 ;  /* 0x000000300c4c723c */ /* 0x008fe2000004183c */
[----:B------:R-:W3:Y:S01]  /*2850*/  LDSM.16.M88.4 R60, [R147+0x7000] ;  /* 0x00700000933c783b */ /* 0x000ee20000000200 */
[----:B------:R-:W3:Y:S01]  /*2860*/  MUFU.TANH R82, R82 ;  /* 0x0000005200527308 */ /* 0x000ee20000002400 */
[----:B------:R-:W-:Y:S01]  /*2870*/  FMUL.FTZ R48, R75, UR12 ;  /* 0x0000000c4b307c20 */ /* 0x000fe20008410000 */
[----:B------:R-:W-:-:S04]  /*2880*/  DEPBAR.LE SB0, 0x0 ;  /* 0x000080000000791a */ /* 0x000fc80000000000 */
[C---:B------:R-:W-:Y:S02]  /*2890*/  HMMA.16816.F32.BF16 R56, R12.reuse, R50, R56 ;  /* 0x000000320c38723c */ /* 0x040fe40000041838 */
[----:B------:R-:W3:Y:S06]  /*28a0*/  MUFU.TANH R81, R81 ;  /* 0x0000005100517308 */ /* 0x000eec0000002400 */
[----:B--2---:R-:W-:Y:S02]  /*28b0*/  HMMA.16816.F32.BF16 R52, R12, R24, R52 ;  /* 0x000000180c34723c */ /* 0x004fe40000041834 */
[----:B------:R-:W2:Y:S06]  /*28c0*/  MUFU.TANH R83, R83 ;  /* 0x0000005300537308 */ /* 0x000eac0000002400 */
[C---:B----4-:R-:W-:Y:S02]  /*28d0*/  HMMA.16816.F32.BF16 R76, R36.reuse, R44, R76 ;  /* 0x0000002c244c723c */ /* 0x050fe4000004184c */
[----:B------:R-:W-:Y:S06]  /*28e0*/  MUFU.TANH R48, R48 ;  /* 0x0000003000307308 */ /* 0x000fec0000002400 */
[----:B------:R-:W-:Y:S01]  /*28f0*/  HMMA.16816.F32.BF16 R56, R36, R46, R56 ;  /* 0x0000002e2438723c */ /* 0x000fe20000041838 */
[----:B------:R-:W-:Y:S01]  /*2900*/  SHF.R.U32.HI R46, RZ, 0x2, R33 ;  /* 0x00000002ff2e7819 */ /* 0x000fe20000011621 */
[----:B------:R-:W-:Y:S03]  /*2910*/  MUFU.TANH R72, R72 ;  /* 0x0000004800487308 */ /* 0x000fe60000002400 */
[----:B------:R-:W-:-:S03]  /*2920*/  LOP3.LUT R46, R46, 0x7, RZ, 0xc0, !PT ;  /* 0x000000072e2e7812 */ /* 0x000fc600078ec0ff */
[----:B------:R-:W-:Y:S01]  /*2930*/  HMMA.16816.F32.BF16 R68, R16, R40, R68 ;  /* 0x000000281044723c */ /* 0x000fe20000041844 */
[----:B------:R-:W-:Y:S01]  /*2940*/  IADD3 R2, PT, PT, -R109, R2, R46 ;  /* 0x000000026d027210 */ /* 0x000fe20007ffe12e */
[----:B------:R-:W4:Y:S01]  /*2950*/  MUFU.TANH R40, R73 ;  /* 0x0000004900287308 */ /* 0x000f220000002400 */
[----:B------:R-:W-:Y:S02]  /*2960*/  FMUL.FTZ R41, R74, UR12 ;  /* 0x0000000c4a297c20 */ /* 0x000fe40008410000 */
[----:B------:R-:W-:-:S03]  /*2970*/  IADD3 R2, PT, PT, R2, R100, R7 ;  /* 0x0000006402027210 */ /* 0x000fc60007ffe007 */
[----:B------:R-:W-:Y:S01]  /*2980*/  HMMA.16816.F32.BF16 R92, R12, R26, R92 ;  /* 0x0000001a0c5c723c */ /* 0x000fe2000004185c */
[----:B------:R-:W-:Y:S01]  /*2990*/  VIMNMX R135, PT, PT, R2, R7, PT ;  /* 0x0000000702877248 */ /* 0x000fe20003fe0100 */
[----:B------:R-:W-:Y:S01]  /*29a0*/  VIADD R12, R136, 0xffffffc9 ;  /* 0xffffffc9880c7836 */ /* 0x000fe20000000000 */
[----:B------:R-:W-:Y:S01]  /*29b0*/  VIADDMNMX R2, R2, 0x8, R7, PT ;  /* 0x0000000802027846 */ /* 0x000fe20003800107 */
[C---:B------:R-:W-:Y:S01]  /*29c0*/  VIADD R7, R136.reuse, 0xffffffc1 ;  /* 0xffffffc188077836 */ /* 0x040fe20000000000 */
[----:B------:R-:W-:Y:S01]  /*29d0*/  MUFU.TANH R41, R41 ;  /* 0x0000002900297308 */ /* 0x000fe20000002400 */
[C---:B------:R-:W-:Y:S02]  /*29e0*/  VIADD R13, R136.reuse, 0xffffffd1 ;  /* 0xffffffd1880d7836 */ /* 0x040fe40000000000 */
[----:B-1----:R-:W-:Y:S01]  /*29f0*/  HMMA.16816.F32.BF16 R52, R36, R20, R52 ;  /* 0x000000142434723c */ /* 0x002fe20000041834 */
[----:B------:R-:W-:Y:S01]  /*2a00*/  VIADD R20, R136, 0xffffffc0 ;  /* 0xffffffc088147836 */ /* 0x000fe20000000000 */
[-C--:B------:R-:W-:Y:S01]  /*2a10*/  ISETP.GE.AND P1, PT, R7, R135.reuse, PT ;  /* 0x000000870700720c */ /* 0x080fe20003f26270 */
[----:B------:R-:W-:Y:S01]  /*2a20*/  FMUL.FTZ R49, R68, UR12 ;  /* 0x0000000c44317c20 */ /* 0x000fe20008410000 */
[----:B------:R-:W-:Y:S01]  /*2a30*/  FMUL.FTZ R44, R71, UR12 ;  /* 0x0000000c472c7c20 */ /* 0x000fe20008410000 */
[-C--:B------:R-:W-:Y:S01]  /*2a40*/  ISETP.GE.AND P4, PT, R7, R2.reuse, PT ;  /* 0x000000020700720c */ /* 0x080fe20003f86270 */
[----:B------:R-:W-:Y:S01]  /*2a50*/  VIADD R7, R136, 0xffffffd0 ;  /* 0xffffffd088077836 */ /* 0x000fe20000000000 */
[-C--:B------:R-:W-:Y:S01]  /*2a60*/  ISETP.GE.AND P5, PT, R20, R135.reuse, PT ;  /* 0x000000871400720c */ /* 0x080fe20003fa6270 */
[C---:B------:R-:W-:Y:S01]  /*2a70*/  HMMA.16816.F32.BF16 R64, R16.reuse, R42, R64 ;  /* 0x0000002a1040723c */ /* 0x040fe20000041840 */
[----:B------:R-:W-:Y:S01]  /*2a80*/  FMUL.FTZ R43, R70, UR12 ;  /* 0x0000000c462b7c20 */ /* 0x000fe20008410000 */
[----:B------:R-:W1:Y:S01]  /*2a90*/  MUFU.TANH R49, R49 ;  /* 0x0000003100317308 */ /* 0x000e620000002400 */
[----:B------:R-:W-:Y:S01]  /*2aa0*/  FMUL.FTZ R42, R69, UR12 ;  /* 0x0000000c452a7c20 */ /* 0x000fe20008410000 */
[----:B------:R-:W-:Y:S01]  /*2ab0*/  ISETP.GE.AND P2, PT, R20, R2, PT ;  /* 0x000000021400720c */ /* 0x000fe20003f46270 */
[----:B------:R-:W-:Y:S01]  /*2ac0*/  VIADD R20, R136, 0xffffffc8 ;  /* 0xffffffc888147836 */ /* 0x000fe20000000000 */
[----:B-----5:R-:W-:Y:S01]  /*2ad0*/  FSEL R80, R80, -INF , !P5 ;  /* 0xff80000050507808 */ /* 0x020fe20006800000 */
[----:B------:R-:W-:Y:S01]  /*2ae0*/  VIADD R14, R136, 0xffffffe1 ;  /* 0xffffffe1880e7836 */ /* 0x000fe20000000000 */
[----:B---3--:R-:W-:Y:S01]  /*2af0*/  HMMA.16816.F32.BF16 R76, R16, R60, R76 ;  /* 0x0000003c104c723c */ /* 0x008fe2000004184c */
[----:B------:R-:W-:Y:S01]  /*2b00*/  FSEL R21, R82, -INF , !P2 ;  /* 0xff80000052157808 */ /* 0x000fe20005000000 */
[----:B------:R-:W3:Y:S01]  /*2b10*/  MUFU.TANH R43, R43 ;  /* 0x0000002b002b7308 */ /* 0x000ee20000002400 */
[----:B------:R-:W-:-:S02]  /*2b20*/  ISETP.GE.AND P5, PT, R12, R135, PT ;  /* 0x000000870c00720c */ /* 0x000fc40003fa6270 */
[-C--:B------:R-:W-:Y:S02]  /*2b30*/  ISETP.GE.AND P2, PT, R12, R2.reuse, PT ;  /* 0x000000020c00720c */ /* 0x080fe40003f46270 */
[----:B------:R-:W-:Y:S01]  /*2b40*/  FSEL R12, R81, -INF , !P1 ;  /* 0xff800000510c7808 */ /* 0x000fe20004800000 */
[----:B------:R-:W-:Y:S01]  /*2b50*/  HMMA.16816.F32.BF16 R56, R16, R62, R56 ;  /* 0x0000003e1038723c */ /* 0x000fe20000041838 */
[----:B--2---:R-:W-:Y:S01]  /*2b60*/  FSEL R83, R83, -INF , !P4 ;  /* 0xff80000053537808 */ /* 0x004fe20006000000 */
[----:B------:R-:W2:Y:S01]  /*2b70*/  MUFU.TANH R42, R42 ;  /* 0x0000002a002a7308 */ /* 0x000ea20000002400 */
[----:B------:R-:W-:Y:S01]  /*2b80*/  FMUL.FTZ R24, R64, UR12 ;  /* 0x0000000c40187c20 */ /* 0x000fe20008410000 */
[----:B------:R-:W-:Y:S01]  /*2b90*/  FMUL.FTZ R45, R66, UR12 ;  /* 0x0000000c422d7c20 */ /* 0x000fe20008410000 */
[----:B------:R-:W-:Y:S01]  /*2ba0*/  FMUL.FTZ R25, R65, UR12 ;  /* 0x0000000c41197c20 */ /* 0x000fe20008410000 */
[----:B------:R-:W-:Y:S01]  /*2bb0*/  ISETP.GE.AND P1, PT, R7, R135, PT ;  /* 0x000000870700720c */ /* 0x000fe20003f26270 */
[----:B------:R-:W-:Y:S01]  /*2bc0*/  FMUL.FTZ R67, R67, UR12 ;  /* 0x0000000c43437c20 */ /* 0x000fe20008410000 */
[----:B------:R-:W-:Y:S01]  /*2bd0*/  HMMA.16816.F32.BF16 R92, R36, R22, R92 ;  /* 0x00000016245c723c */ /* 0x000fe2000004185c */
[----:B------:R-:W-:Y:S01]  /*2be0*/  ISETP.GE.AND P4, PT, R7, R2, PT ;  /* 0x000000020700720c */ /* 0x000fe20003f86270 */
[----:B------:R-:W5:Y:S01]  /*2bf0*/  MUFU.TANH R44, R44 ;  /* 0x0000002c002c7308 */ /* 0x000f620000002400 */
[----:B------:R-:W-:Y:S01]  /*2c00*/  FMUL.FTZ R76, R76, UR12 ;  /* 0x0000000c4c4c7c20 */ /* 0x000fe20008410000 */
[----:B------:R-:W-:Y:S01]  /*2c10*/  FMUL.FTZ R78, R78, UR12 ;  /* 0x0000000c4e4e7c20 */ /* 0x000fe20008410000 */
[----:B------:R-:W-:-:S02]  /*2c20*/  VIADD R7, R136, 0xffffffd8 ;  /* 0xffffffd888077836 */ /* 0x000fc40000000000 */
[----:B------:R-:W-:Y:S01]  /*2c30*/  FMUL.FTZ R77, R77, UR12 ;  /* 0x0000000c4d4d7c20 */ /* 0x000fe20008410000 */
[----:B------:R-:W-:Y:S01]  /*2c40*/  FMUL.FTZ R79, R79, UR12 ;  /* 0x0000000c4f4f7c20 */ /* 0x000fe20008410000 */
[C---:B------:R-:W-:Y:S01]  /*2c50*/  HMMA.16816.F32.BF16 R52, R16.reuse, R28, R52 ;  /* 0x0000001c1034723c */ /* 0x040fe20000041834 */
[----:B----4-:R-:W-:Y:S01]  /*2c60*/  FSEL R40, R40, -INF , !P5 ;  /* 0xff80000028287808 */ /* 0x010fe20006800000 */
[----:B------:R-:W4:Y:S01]  /*2c70*/  MUFU.TANH R24, R24 ;  /* 0x0000001800187308 */ /* 0x000f220000002400 */
[----:B------:R-:W-:Y:S01]  /*2c80*/  FSEL R27, R48, -INF , !P2 ;  /* 0xff800000301b7808 */ /* 0x000fe20005000000 */
[----:B------:R-:W-:Y:S01]  /*2c90*/  FMUL.FTZ R56, R56, UR12 ;  /* 0x0000000c38387c20 */ /* 0x000fe20008410000 */
[CC--:B------:R-:W-:Y:S01]  /*2ca0*/  ISETP.GE.AND P5, PT, R7.reuse, R135.reuse, PT ;  /* 0x000000870700720c */ /* 0x0c0fe20003fa6270 */
[----:B------:R-:W-:Y:S01]  /*2cb0*/  FMUL.FTZ R58, R58, UR12 ;  /* 0x0000000c3a3a7c20 */ /* 0x000fe20008410000 */
[-C--:B------:R-:W-:Y:S01]  /*2cc0*/  ISETP.GE.AND P2, PT, R7, R2.reuse, PT ;  /* 0x000000020700720c */ /* 0x080fe20003f46270 */
[----:B------:R-:W-:Y:S01]  /*2cd0*/  VIADD R7, R136, 0xffffffd9 ;  /* 0xffffffd988077836 */ /* 0x000fe20000000000 */
[CC--:B------:R-:W-:Y:S01]  /*2ce0*/  ISETP.GE.AND P6, PT, R20.reuse, R135.reuse, PT ;  /* 0x000000871400720c */ /* 0x0c0fe20003fc6270 */
[----:B------:R-:W4:Y:S01]  /*2cf0*/  MUFU.TANH R45, R45 ;  /* 0x0000002d002d7308 */ /* 0x000f220000002400 */
[-C--:B------:R-:W-:Y:S01]  /*2d00*/  ISETP.GE.AND P3, PT, R20, R2.reuse, PT ;  /* 0x000000021400720c */ /* 0x080fe20003f66270 */
[----:B------:R-:W-:Y:S01]  /*2d10*/  FMUL.FTZ R57, R57, UR12 ;  /* 0x0000000c39397c20 */ /* 0x000fe20008410000 */
[----:B------:R-:W-:Y:S01]  /*2d20*/  FMUL.FTZ R59, R59, UR12 ;  /* 0x0000000c3b3b7c20 */ /* 0x000fe20008410000 */
[----:B------:R-:W-:Y:S01]  /*2d30*/  HMMA.16816.F32.BF16 R92, R16, R30, R92 ;  /* 0x0000001e105c723c */ /* 0x000fe2000004185c */
[----:B-1----:R-:W-:Y:S01]  /*2d40*/  FSEL R20, R49, -INF , !P1 ;  /* 0xff80000031147808 */ /* 0x002fe20004800000 */
[----:B------:R-:W-:Y:S01]  /*2d50*/  VIADD R17, R136, 0xffffffe9 ;  /* 0xffffffe988117836 */ /* 0x000fe20000000000 */
[----:B---3--:R-:W-:Y:S01]  /*2d60*/  FSEL R43, R43, -INF , !P4 ;  /* 0xff8000002b2b7808 */ /* 0x008fe20006000000 */
[----:B------:R-:W1:Y:S01]  /*2d70*/  MUFU.TANH R168, R76 ;  /* 0x0000004c00a87308 */ /* 0x000e620000002400 */
[----:B------:R-:W-:Y:S01]  /*2d80*/  FSEL R72, R72, -INF , !P6 ;  /* 0xff80000048487808 */ /* 0x000fe20007000000 */
[----:B------:R-:W-:Y:S01]  /*2d90*/  FMUL.FTZ R52, R52, UR12 ;  /* 0x0000000c34347c20 */ /* 0x000fe20008410000 */
[----:B------:R-:W-:Y:S01]  /*2da0*/  FSEL R41, R41, -INF , !P3 ;  /* 0xff80000029297808 */ /* 0x000fe20005800000 */
[----:B------:R-:W-:Y:S01]  /*2db0*/  FMUL.FTZ R54, R54, UR12 ;  /* 0x0000000c36367c20 */ /* 0x000fe20008410000 */
[CC--:B------:R-:W-:Y:S01]  /*2dc0*/  ISETP.GE.AND P1, PT, R7.reuse, R135.reuse, PT ;  /* 0x000000870700720c */ /* 0x0c0fe20003f26270 */
[C---:B------:R-:W-:Y:S01]  /*2dd0*/  VIADD R22, R136.reuse, 0xffffffe8 ;  /* 0xffffffe888167836 */ /* 0x040fe20000000000 */
[-C--:B------:R-:W-:Y:S01]  /*2de0*/  ISETP.GE.AND P4, PT, R7, R2.reuse, PT ;  /* 0x000000020700720c */ /* 0x080fe20003f86270 */
[----:B------:R-:W3:Y:S01]  /*2df0*/  MUFU.TANH R165, R78 ;  /* 0x0000004e00a57308 */ /* 0x000ee20000002400 */
[CC--:B------:R-:W-:Y:S01]  /*2e00*/  ISETP.GE.AND P6, PT, R13.reuse, R135.reuse, PT ;  /* 0x000000870d00720c */ /* 0x0c0fe20003fc6270 */
[----:B------:R-:W-:Y:S01]  /*2e10*/  VIADD R7, R136, 0xffffffe0 ;  /* 0xffffffe088077836 */ /* 0x000fe20000000000 */
[-C--:B------:R-:W-:Y:S01]  /*2e20*/  ISETP.GE.AND P3, PT, R13, R2.reuse, PT ;  /* 0x000000020d00720c */ /* 0x080fe20003f66270 */
[----:B------:R-:W-:Y:S01]  /*2e30*/  FMUL.FTZ R53, R53, UR12 ;  /* 0x0000000c35357c20 */ /* 0x000fe20008410000 */
[----:B--2---:R-:W-:Y:S01]  /*2e40*/  FSEL R42, R42, -INF , !P6 ;  /* 0xff8000002a2a7808 */ /* 0x004fe20007000000 */
[----:B------:R-:W-:Y:S01]  /*2e50*/  VIADD R16, R136, 0xfffffff0 ;  /* 0xfffffff088107836 */ /* 0x000fe20000000000 */
[----:B-----5:R-:W-:Y:S01]  /*2e60*/  FSEL R13, R44, -INF , !P3 ;  /* 0xff8000002c0d7808 */ /* 0x020fe20005800000 */
[----:B------:R-:W2:Y:S01]  /*2e70*/  MUFU.TANH R25, R25 ;  /* 0x0000001900197308 */ /* 0x000ea20000002400 */
[CC--:B------:R-:W-:Y:S01]  /*2e80*/  ISETP.GE.AND P6, PT, R7.reuse, R135.reuse, PT ;  /* 0x000000870700720c */ /* 0x0c0fe20003fc6270 */
[----:B------:R-:W-:Y:S01]  /*2e90*/  FMUL.FTZ R92, R92, UR12 ;  /* 0x0000000c5c5c7c20 */ /* 0x000fe20008410000 */
[-C--:B------:R-:W-:Y:S01]  /*2ea0*/  ISETP.GE.AND P3, PT, R7, R2.reuse, PT ;  /* 0x000000020700720c */ /* 0x080fe20003f66270 */
[----:B------:R-:W-:Y:S01]  /*2eb0*/  FMUL.FTZ R93, R93, UR12 ;  /* 0x0000000c5d5d7c20 */ /* 0x000fe20008410000 */
[----:B----4-:R-:W-:Y:S01]  /*2ec0*/  FSEL R24, R24, -INF , !P5 ;  /* 0xff80000018187808 */ /* 0x010fe20006800000 */
[----:B------:R-:W-:Y:S01]  /*2ed0*/  FMUL.FTZ R55, R55, UR12 ;  /* 0x0000000c37377c20 */ /* 0x000fe20008410000 */
[----:B------:R-:W-:Y:S01]  /*2ee0*/  FSEL R7, R45, -INF , !P2 ;  /* 0xff8000002d077808 */ /* 0x000fe20005000000 */
[----:B------:R-:W4:Y:S01]  /*2ef0*/  MUFU.TANH R33, R67 ;  /* 0x0000004300217308 */ /* 0x000f220000002400 */
[----:B------:R-:W-:Y:S01]  /*2f00*/  ISETP.GE.AND P5, PT, R14, R135, PT ;  /* 0x000000870e00720c */ /* 0x000fe20003fa6270 */
[----:B------:R-:W-:Y:S01]  /*2f10*/  FMUL.FTZ R94, R94, UR12 ;  /* 0x0000000c5e5e7c20 */ /* 0x000fe20008410000 */
[----:B------:R-:W-:Y:S01]  /*2f20*/  ISETP.GE.AND P2, PT, R14, R2, PT ;  /* 0x000000020e00720c */ /* 0x000fe20003f46270 */
[----:B------:R-:W-:Y:S01]  /*2f30*/  FMUL.FTZ R95, R95, UR12 ;  /* 0x0000000c5f5f7c20 */ /* 0x000fe20008410000 */
[----:B-1----:R-:W-:-:S02]  /*2f40*/  FSEL R168, R168, -INF , !P6 ;  /* 0xff800000a8a87808 */ /* 0x002fc40007000000 */
[----:B---3--:R-:W-:Y:S01]  /*2f50*/  FSEL R165, R165, -INF , !P3 ;  /* 0xff800000a5a57808 */ /* 0x008fe20005800000 */
[----:B------:R-:W1:Y:S01]  /*2f60*/  MUFU.TANH R140, R77 ;  /* 0x0000004d008c7308 */ /* 0x000e620000002400 */
[-C--:B------:R-:W-:Y:S02]  /*2f70*/  ISETP.GE.AND P6, PT, R17, R135.reuse, PT ;  /* 0x000000871100720c */ /* 0x080fe40003fc6270 */
[----:B--2---:R-:W-:Y:S02]  /*2f80*/  FSEL R14, R25, -INF , !P1 ;  /* 0xff800000190e7808 */ /* 0x004fe40004800000 */
[----:B------:R-:W-:Y:S01]  /*2f90*/  ISETP.GE.AND P3, PT, R17, R2, PT ;  /* 0x000000021100720c */ /* 0x000fe20003f66270 */
[----:B------:R-:W-:Y:S01]  /*2fa0*/  VIADD R17, R136, 0xfffffff1 ;  /* 0xfffffff188117836 */ /* 0x000fe20000000000 */
[----:B------:R-:W-:Y:S01]  /*2fb0*/  ISETP.GE.AND P1, PT, R22, R135, PT ;  /* 0x000000871600720c */ /* 0x000fe20003f26270 */
[----:B------:R-:W2:Y:S01]  /*2fc0*/  MUFU.TANH R143, R79 ;  /* 0x0000004f008f7308 */ /* 0x000ea20000002400 */
[----:B----4-:R-:W-:-:S02]  /*2fd0*/  FSEL R15, R33, -INF , !P4 ;  /* 0xff800000210f7808 */ /* 0x010fc40006000000 */
[----:B------:R-:W-:-:S05]  /*2fe0*/  ISETP.GE.AND P4, PT, R22, R2, PT ;  /* 0x000000021600720c */ /* 0x000fca0003f86270 */
[----:B------:R-:W3:Y:S01]  /*2ff0*/  MUFU.TANH R142, R56 ;  /* 0x00000038008e7308 */ /* 0x000ee20000002400 */
[----:B-1----:R-:W-:Y:S02]  /*3000*/  FSEL R140, R140, -INF , !P5 ;  /* 0xff8000008c8c7808 */ /* 0x002fe40006800000 */
[----:B------:R-:W-:-:S05]  /*3010*/  ISETP.GE.AND P5, PT, R16, R135, PT ;  /* 0x000000871000720c */ /* 0x000fca0003fa6270 */
[----:B------:R-:W1:Y:S01]  /*3020*/  MUFU.TANH R137, R58 ;  /* 0x0000003a00897308 */ /* 0x000e620000002400 */
[----:B--2---:R-:W-:Y:S02]  /*3030*/  FSEL R143, R143, -INF , !P2 ;  /* 0xff8000008f8f7808 */ /* 0x004fe40005000000 */
[----:B------:R-:W-:Y:S01]  /*3040*/  ISETP.GE.AND P2, PT, R16, R2, PT ;  /* 0x000000021000720c */ /* 0x000fe20003f46270 */
[----:B------:R-:W-:-:S04]  /*3050*/  VIADD R16, R136, 0xfffffff8 ;  /* 0xfffffff888107836 */ /* 0x000fc80000000000 */
[----:B------:R-:W2:Y:S01]  /*3060*/  MUFU.TANH R138, R57 ;  /* 0x00000039008a7308 */ /* 0x000ea20000002400 */
[----:B---3--:R-:W-:Y:S02]  /*3070*/  FSEL R142, R142, -INF , !P1 ;  /* 0xff8000008e8e7808 */ /* 0x008fe40004800000 */
[----:B------:R-:W-:-:S05]  /*3080*/  ISETP.GE.AND P1, PT, R17, R135, PT ;  /* 0x000000871100720c */ /* 0x000fca0003f26270 */
[----:B------:R-:W3:Y:S01]  /*3090*/  MUFU.TANH R141, R59 ;  /* 0x0000003b008d7308 */ /* 0x000ee20000002400 */
[----:B-1----:R-:W-:Y:S02]  /*30a0*/  FSEL R137, R137, -INF , !P4 ;  /* 0xff80000089897808 */ /* 0x002fe40006000000 */
[----:B------:R-:W-:Y:S02]  /*30b0*/  ISETP.GE.AND P4, PT, R17, R2, PT ;  /* 0x000000021100720c */ /* 0x000fe40003f86270 */
[----:B------:R-:W-:-:S03]  /*30c0*/  FMNMX3.FTZ R17, R80, R12, R72, !PT ;  /* 0x0000000c50117276 */ /* 0x000fc60007810048 */
[----:B------:R-:W1:Y:S01]  /*30d0*/  MUFU.TANH R126, R52 ;  /* 0x00000034007e7308 */ /* 0x000e620000002400 */
[----:B--2---:R-:W-:Y:S02]  /*30e0*/  FSEL R138, R138, -INF , !P6 ;  /* 0xff8000008a8a7808 */ /* 0x004fe40007000000 */
[----:B------:R-:W-:Y:S02]  /*30f0*/  ISETP.GE.AND P6, PT, R16, R135, PT ;  /* 0x000000871000720c */ /* 0x000fe40003fc6270 */
[----:B------:R-:W-:-:S03]  /*3100*/  FMNMX3.FTZ R17, R17, R40, R20, !PT ;  /* 0x0000002811117276 */ /* 0x000fc60007810014 */
[----:B------:R-:W2:Y:S01]  /*3110*/  MUFU.TANH R120, R54 ;  /* 0x0000003600787308 */ /* 0x000ea20000002400 */
[----:B---3--:R-:W-:Y:S02]  /*3120*/  FSEL R141, R141, -INF , !P3 ;  /* 0xff8000008d8d7808 */ /* 0x008fe40005800000 */
[----:B------:R-:W-:Y:S01]  /*3130*/  ISETP.GE.AND P3, PT, R16, R2, PT ;  /* 0x000000021000720c */ /* 0x000fe20003f66270 */
[----:B------:R-:W-:Y:S01]  /*3140*/  VIADD R16, R136, 0xfffffff9 ;  /* 0xfffffff988107836 */ /* 0x000fe20000000000 */
[----:B------:R-:W-:-:S03]  /*3150*/  FMNMX3.FTZ R17, R17, R42, R24, !PT ;  /* 0x0000002a11117276 */ /* 0x000fc60007810018 */
        /* <DEDUP_REMOVED lines=9> */
[----:B------:R-:W-:Y:S02]  /*31f0*/  FMNMX3.FTZ R17, R17, R140, R142, !PT ;  /* 0x0000008c11117276 */ /* 0x000fe4000781008e */
[----:B------:R-:W-:Y:S02]  /*3200*/  FMNMX3.FTZ R16, R16, R27, R43, !PT ;  /* 0x0000001b10107276 */ /* 0x000fe4000781002b */
[----:B---3--:R-:W-:Y:S02]  /*3210*/  FSEL R125, R125, -INF , !P1 ;  /* 0xff8000007d7d7808 */ /* 0x008fe40004800000 */
[----:B------:R-:W-:Y:S01]  /*3220*/  ISETP.NE.AND P1, PT, R103, 0x1, PT ;  /* 0x000000016700780c */ /* 0x000fe20003f25270 */
[----:B------:R-:W3:Y:S01]  /*3230*/  MUFU.TANH R119, R55 ;  /* 0x0000003700777308 */ /* 0x000ee20000002400 */
[----:B------:R-:W-:Y:S02]  /*3240*/  FMNMX3.FTZ R16, R16, R13, R7, !PT ;  /* 0x0000000d10107276 */ /* 0x000fe40007810007 */
[----:B-1----:R-:W-:-:S02]  /*3250*/  FSEL R124, R124, -INF , !P6 ;  /* 0xff8000007c7c7808 */ /* 0x002fc40007000000 */
[----:B------:R-:W-:Y:S02]  /*3260*/  FMNMX3.FTZ R16, R16, R15, R165, !PT ;  /* 0x0000000f10107276 */ /* 0x000fe400078100a5 */
[----:B------:R-:W-:Y:S01]  /*3270*/  FMNMX3.FTZ R18, R17, R138, R126, !PT ;  /* 0x0000008a11127276 */ /* 0x000fe2000781007e */
[----:B------:R-:W1:Y:S01]  /*3280*/  MUFU.TANH R118, R94 ;  /* 0x0000005e00767308 */ /* 0x000e620000002400 */
[----:B------:R-:W-:Y:S02]  /*3290*/  FMNMX3.FTZ R16, R16, R143, R137, !PT ;  /* 0x0000008f10107276 */ /* 0x000fe40007810089 */
[----:B--2---:R-:W-:Y:S02]  /*32a0*/  FSEL R123, R123, -INF , !P5 ;  /* 0xff8000007b7b7808 */ /* 0x004fe40006800000 */
[----:B------:R-:W-:Y:S02]  /*32b0*/  FMNMX3.FTZ R18, R18, R125, R124, !PT ;  /* 0x0000007d12127276 */ /* 0x000fe4000781007c */
[----:B------:R-:W-:Y:S01]  /*32c0*/  FMNMX3.FTZ R16, R16, R141, R120, !PT ;  /* 0x0000008d10107276 */ /* 0x000fe20007810078 */
[----:B------:R2:W4:Y:S01]  /*32d0*/  MUFU.TANH R121, R95 ;  /* 0x0000005f00797308 */ /* 0x0005220000002400 */
[----:B------:R-:W-:-:S02]  /*32e0*/  FMNMX.FTZ R17, R123, R18, !PT ;  /* 0x000000127b117209 */ /* 0x000fc40007810000 */
[----:B---3--:R-:W-:Y:S02]  /*32f0*/  FSEL R119, R119, -INF , !P4 ;  /* 0xff80000077777808 */ /* 0x008fe40006000000 */
[----:B-1----:R-:W-:Y:S01]  /*3300*/  FSEL R118, R118, -INF , !P3 ;  /* 0xff80000076767808 */ /* 0x002fe20005800000 */
[----:B------:R-:W-:Y:S06]  /*3310*/  BAR.SYNC.DEFER_BLOCKING 0x0 ;  /* 0x0000000000007b1d */ /* 0x000fec0000010000 */
[----:B------:R-:W-:Y:S05]  /*3320*/  @!P1 BRA `(.L_x_657) ;  /* 0x0000000000789947 */ /* 0x000fea0003800000 */
        /* <DEDUP_REMOVED lines=30> */
.L_x_657:
[----:B----4-:R-:W-:Y:S01]  /*3510*/  FSEL R121, R121, -INF , !P2 ;  /* 0xff80000079797808 */ /* 0x010fe20005000000 */
[----:B------:R-:W1:Y:S01]  /*3520*/  SHFL.BFLY PT, R4, R17, 0x2, 0x1f ;  /* 0x0c401f0011047f89 */ /* 0x000e6200000e0000 */
[----:B------:R-:W-:Y:S01]  /*3530*/  FMNMX3.FTZ R6, R16, R119, R118, !PT ;  /* 0x0000007710067276 */ /* 0x000fe20007810076 */
[----:B------:R-:W3:Y:S01]  /*3540*/  LDCU UR4, c[0x0][0x45c] ;  /* 0x00008b80ff0477ac */ /* 0x000ee20008000800 */
[----:B------:R-:W-:Y:S02]  /*3550*/  SHF.L.U32 R150, R166, 0x9, RZ ;  /* 0x00000009a6967819 */ /* 0x000fe400000006ff */
[----:B------:R-:W-:Y:S02]  /*3560*/  FMNMX.FTZ R6, R121, R6, !PT ;  /* 0x0000000679067209 */ /* 0x000fe40007810000 */
[----:B------:R-:W-:Y:S02]  /*3570*/  LOP3.LUT R150, R3, 0x200, R150, 0xf8, !PT ;  /* 0x0000020003967812 */ /* 0x000fe400078ef896 */
[----:B------:R-:W-:Y:S01]  /*3580*/  MOV R174, 0xffffffff ;  /* 0xffffffff00ae7802 */ /* 0x000fe20000000f00 */
[----:B------:R-:W4:Y:S01]  /*3590*/  SHFL.BFLY PT, R19, R6, 0x2, 0x1f ;  /* 0x0c401f0006137f89 */ /* 0x000f2200000e0000 */
[----:B------:R-:W-:-:S04]  /*35a0*/  LEA R150, R150, UR5, 0x1 ;  /* 0x0000000596967c11 */ /* 0x000fc8000f8e08ff */
[-C--:B------:R-:W-:Y:S01]  /*35b0*/  IADD3 R145, PT, PT, R0, R150.reuse, RZ ;  /* 0x0000009600917210 */ /* 0x080fe20007ffe0ff */
[----:B--2---:R-:W-:Y:S01]  /*35c0*/  LDSM.16.MT88.4 R92, [R150+0x8000] ;  /* 0x00800000965c783b */ /* 0x004fe20000004200 */
[C---:B------:R-:W-:Y:S02]  /*35d0*/  IADD3 R146, PT, PT, R5.reuse, R150, RZ ;  /* 0x0000009605927210 */ /* 0x040fe40007ffe0ff */
[----:B------:R-:W-:Y:S01]  /*35e0*/  IADD3 R144, PT, PT, R5, R145, RZ ;  /* 0x0000009105907210 */ /* 0x000fe20007ffe0ff */
[----:B------:R-:W-:Y:S01]  /*35f0*/  LDSM.16.MT88.4 R76, [R145+0x8000] ;  /* 0x00800000914c783b */ /* 0x000fe20000004200 */
[----:B-1----:R-:W-:-:S03]  /*3600*/  FMNMX.FTZ R23, R17, R4, !PT ;  /* 0x0000000411177209 */ /* 0x002fc60007810000 */
[----:B------:R-:W-:Y:S04]  /*3610*/  LDSM.16.MT88.4 R68, [R144+0x8000] ;  /* 0x008000009044783b */ /* 0x000fe80000004200 */
[----:B------:R-:W1:Y:S04]  /*3620*/  SHFL.BFLY PT, R100, R23, 0x1, 0x1f ;  /* 0x0c201f0017647f89 */ /* 0x000e6800000e0000 */
[----:B------:R-:W-:Y:S01]  /*3630*/  LDSM.16.MT88.4 R36, [R150+0x8800] ;  /* 0x008800009624783b */ /* 0x000fe20000004200 */
[----:B----4-:R-:W-:-:S03]  /*3640*/  FMNMX.FTZ R19, R6, R19, !PT ;  /* 0x0000001306137209 */ /* 0x010fc60007810000 */
[----:B------:R-:W-:Y:S04]  /*3650*/  LDSM.16.MT88.4 R84, [R146+0x8000] ;  /* 0x008000009254783b */ /* 0x000fe80000004200 */
[----:B------:R-:W2:Y:S04]  /*3660*/  SHFL.BFLY PT, R4, R19, 0x1, 0x1f ;  /* 0x0c201f0013047f89 */ /* 0x000ea800000e0000 */
[----:B------:R-:W-:Y:S04]  /*3670*/  LDSM.16.MT88.4 R48, [R146+0xa000] ;  /* 0x00a000009230783b */ /* 0x000fe80000004200 */
[----:B------:R-:W-:Y:S01]  /*3680*/  LDSM.16.MT88.4 R56, [R145+0xa000] ;  /* 0x00a000009138783b */ /* 0x000fe20000004200 */
[----:B-1----:R-:W-:-:S03]  /*3690*/  FMNMX.FTZ R100, R23, R100, !PT ;  /* 0x0000006417647209 */ /* 0x002fc60007810000 */
[----:B------:R-:W-:Y:S01]  /*36a0*/  LDSM.16.MT88.4 R28, [R146+0x8800] ;  /* 0x00880000921c783b */ /* 0x000fe20000004200 */
[C---:B------:R-:W-:Y:S01]  /*36b0*/  FSETP.NEU.FTZ.AND P2, PT, R100.reuse, -INF , PT ;  /* 0xff8000006400780b */ /* 0x040fe20003f5d000 */
[----:B---3--:R-:W-:-:S05]  /*36c0*/  FMUL.FTZ R127, R100, UR4 ;  /* 0x00000004647f7c20 */ /* 0x008fca0008410000 */
[----:B------:R-:W-:Y:S02]  /*36d0*/  FSEL R127, R127, RZ, P2 ;  /* 0x000000ff7f7f7208 */ /* 0x000fe40001000000 */
[----:B--2---:R-:W-:Y:S02]  /*36e0*/  FMNMX.FTZ R3, R19, R4, !PT ;  /* 0x0000000413037209 */ /* 0x004fe40007810000 */
[----:B------:R-:W-:Y:S01]  /*36f0*/  LDSM.16.MT88.4 R16, [R145+0x8800] ;  /* 0x008800009110783b */ /* 0x000fe20000004200 */
[--C-:B------:R-:W-:Y:S01]  /*3700*/  FFMA.FTZ R117, R80, UR4, -R127.reuse ;  /* 0x0000000450757c23 */ /* 0x100fe2000801087f */
[C---:B------:R-:W-:Y:S01]  /*3710*/  FSETP.NEU.FTZ.AND P2, PT, R3.reuse, -INF , PT ;  /* 0xff8000000300780b */ /* 0x040fe20003f5d000 */
[----:B------:R-:W-:Y:S01]  /*3720*/  FMUL.FTZ R122, R3, UR4 ;  /* 0x00000004037a7c20 */ /* 0x000fe20008410000 */
[--C-:B------:R-:W-:Y:S01]  /*3730*/  FFMA.FTZ R116, R12, UR4, -R127.reuse ;  /* 0x000000040c747c23 */ /* 0x100fe2000801087f */
[--C-:B------:R-:W-:Y:S01]  /*3740*/  FFMA.FTZ R113, R72, UR4, -R127.reuse ;  /* 0x0000000448717c23 */ /* 0x100fe2000801087f */
[--C-:B------:R-:W-:Y:S01]  /*3750*/  FFMA.FTZ R112, R40, UR4, -R127.reuse ;  /* 0x0000000428707c23 */ /* 0x100fe2000801087f */
[----:B------:R-:W-:Y:S01]  /*3760*/  MUFU.EX2 R117, R117 ;  /* 0x0000007500757308 */ /* 0x000fe20000000800 */
[----:B------:R-:W-:Y:S01]  /*3770*/  FSEL R122, R122, RZ, P2 ;  /* 0x000000ff7a7a7208 */ /* 0x000fe20001000000 */
[--C-:B------:R-:W-:Y:S01]  /*3780*/  FFMA.FTZ R104, R14, UR4, -R127.reuse ;  /* 0x000000040e687c23 */ /* 0x100fe2000801087f */
[--C-:B------:R-:W-:Y:S01]  /*3790*/  FFMA.FTZ R106, R20, UR4, -R127.reuse ;  /* 0x00000004146a7c23 */ /* 0x100fe2000801087f */
[----:B------:R-:W1:Y:S01]  /*37a0*/  MUFU.EX2 R116, R116 ;  /* 0x0000007400747308 */ /* 0x000e620000000800 */
[--C-:B------:R-:W-:Y:S01]  /*37b0*/  FFMA.FTZ R109, R42, UR4, -R127.reuse ;  /* 0x000000042a6d7c23 */ /* 0x100fe2000801087f */
[--C-:B------:R-:W-:Y:S01]  /*37c0*/  FFMA.FTZ R115, R21, UR4, -R122.reuse ;  /* 0x0000000415737c23 */ /* 0x100fe2000801087a */
        /* <DEDUP_REMOVED lines=8> */
[----:B------:R-:W3:Y:S01]  /*3850*/  LDSM.16.MT88.4 R12, [R144+0x8800] ;  /* 0x00880000900c783b */ /* 0x000ee20000004200 */
[--C-:B------:R-:W-:Y:S01]  /*3860*/  FFMA.FTZ R108, R43, UR4, -R122.reuse ;  /* 0x000000042b6c7c23 */ /* 0x100fe2000801087a */
[--C-:B------:R-:W-:Y:S01]  /*3870*/  FFMA.FTZ R33, R7, UR4, -R122.reuse ;  /* 0x0000000407217c23 */ /* 0x100fe2000801087a */
[----:B------:R-:W-:Y:S01]  /*3880*/  MUFU.EX2 R115, R115 ;  /* 0x0000007300737308 */ /* 0x000fe20000000800 */
[----:B-1----:R-:W-:Y:S01]  /*3890*/  F2FP.BF16.F32.PACK_AB R64, R116, R117 ;  /* 0x000000757440723e */ /* 0x002fe200000010ff */
[----:B------:R-:W1:Y:S01]  /*38a0*/  LDSM.16.MT88.4 R40, [R150+0xa000] ;  /* 0x00a000009628783b */ /* 0x000e620000004200 */
[--C-:B------:R-:W-:Y:S01]  /*38b0*/  FFMA.FTZ R139, R140, UR4, -R127.reuse ;  /* 0x000000048c8b7c23 */ /* 0x100fe2000801087f */
[----:B------:R-:W4:Y:S01]  /*38c0*/  MUFU.EX2 R114, R114 ;  /* 0x0000007200727308 */ /* 0x000f220000000800 */
[--C-:B------:R-:W-:Y:S01]  /*38d0*/  FFMA.FTZ R168, R168, UR4, -R127.reuse ;  /* 0x00000004a8a87c23 */ /* 0x100fe2000801087f */
[----:B------:R-:W5:Y:S01]  /*38e0*/  LDSM.16.MT88.4 R20, [R144+0xa000] ;  /* 0x00a000009014783b */ /* 0x000f620000004200 */
[--C-:B------:R-:W-:Y:S01]  /*38f0*/  FFMA.FTZ R143, R143, UR4, -R122.reuse ;  /* 0x000000048f8f7c23 */ /* 0x100fe2000801087a */
[----:B------:R-:W-:Y:S01]  /*3900*/  MUFU.EX2 R111, R111 ;  /* 0x0000006f006f7308 */ /* 0x000fe20000000800 */
[--C-:B------:R-:W-:Y:S01]  /*3910*/  FFMA.FTZ R119, R119, UR4, -R122.reuse ;  /* 0x0000000477777c23 */ /* 0x100fe2000801087a */
[----:B--2---:R-:W-:Y:S01]  /*3920*/  F2FP.BF16.F32.PACK_AB R66, R112, R113 ;  /* 0x000000717042723e */ /* 0x004fe200000010ff */
[----:B------:R-:W-:Y:S01]  /*3930*/  LDSM.16.MT88.4 R24, [R150+0xa800] ;  /* 0x00a800009618783b */ /* 0x000fe20000004200 */
[----:B------:R-:W2:Y:S01]  /*3940*/  MUFU.EX2 R110, R110 ;  /* 0x0000006e006e7308 */ /* 0x000ea20000000800 */
[--C-:B------:R-:W-:Y:S01]  /*3950*/  FFMA.FTZ R118, R118, UR4, -R122.reuse ;  /* 0x0000000476767c23 */ /* 0x100fe2000801087a */
[----:B------:R-:W-:Y:S01]  /*3960*/  FFMA.FTZ R175, R121, UR4, -R122 ;  /* 0x0000000479af7c23 */ /* 0x000fe2000801087a */
        /* <DEDUP_REMOVED lines=8> */
[----:B------:R-:W2:Y:S04]  /*39f0*/  MUFU.EX2 R104, R104 ;  /* 0x0000006800687308 */ /* 0x000ea80000000800 */
[----:B------:R-:W-:Y:S01]  /*3a00*/  MUFU.EX2 R108, R108 ;  /* 0x0000006c006c7308 */ /* 0x000fe20000000800 */
[C---:B------:R-:W-:Y:S01]  /*3a10*/  HMMA.16816.F32.BF16 R72, R64.reuse, R68, RZ ;  /* 0x000000444048723c */ /* 0x040fe200000418ff */
[----:B----4-:R-:W-:Y:S02]  /*3a20*/  F2FP.BF16.F32.PACK_AB R4, R109, R106 ;  /* 0x0000006a6d04723e */ /* 0x010fe400000010ff */
[----:B------:R-:W4:Y:S04]  /*3a30*/  MUFU.EX2 R107, R107 ;  /* 0x0000006b006b7308 */ /* 0x000f280000000800 */
[----:B------:R-:W-:Y:S01]  /*3a40*/  MUFU.EX2 R33, R33 ;  /* 0x0000002100217308 */ /* 0x000fe20000000800 */
[----:B------:R-:W-:Y:S01]  /*3a50*/  HMMA.16816.F32.BF16 R68, R64, R70, RZ ;  /* 0x000000464044723c */ /* 0x000fe200000418ff */
[----:B--2---:R-:W-:-:S02]  /*3a60*/  F2FP.BF16.F32.PACK_AB R6, R104, R105 ;  /* 0x000000696806723e */ /* 0x004fc400000010ff */
        /* <DEDUP_REMOVED lines=8> */
[----:B------:R-:W-:Y:S04]  /*3af0*/  MUFU.EX2 R118, R118 ;  /* 0x0000007600767308 */ /* 0x000fe80000000800 */
[----:B------:R-:W-:Y:S01]  /*3b00*/  MUFU.EX2 R175, R175 ;  /* 0x000000af00af7308 */ /* 0x000fe20000000800 */
[C---:B---3--:R-:W-:Y:S08]  /*3b10*/  HMMA.16816.F32.BF16 R72, R4.reuse, R12, R72 ;  /* 0x0000000c0448723c */ /* 0x048ff00000041848 */
[----:B------:R-:W-:Y:S01]  /*3b20*/  HMMA.16816.F32.BF16 R68, R4, R14, R68 ;  /* 0x0000000e0444723c */ /* 0x000fe20000041844 */
[----:B------:R-:W2:Y:S07]  /*3b30*/  LDSM.16.MT88.4 R12, [R144+0xa800] ;  /* 0x00a80000900c783b */ /* 0x000eae0000004200 */
[C---:B------:R-:W-:Y:S08]  /*3b40*/  HMMA.16816.F32.BF16 R80, R64.reuse, R76, RZ ;  /* 0x0000004c4050723c */ /* 0x040ff000000418ff */
[----:B------:R-:W-:Y:S08]  /*3b50*/  HMMA.16816.F32.BF16 R76, R64, R78, RZ ;  /* 0x0000004e404c723c */ /* 0x000ff000000418ff */
[C---:B------:R-:W-:Y:S08]  /*3b60*/  HMMA.16816.F32.BF16 R96, R4.reuse, R36, R96 ;  /* 0x000000240460723c */ /* 0x040ff00000041860 */
[----:B------:R-:W-:Y:S08]  /*3b70*/  HMMA.16816.F32.BF16 R92, R4, R38, R92 ;  /* 0x00000026045c723c */ /* 0x000ff0000004185c */
[C---:B------:R-:W-:Y:S08]  /*3b80*/  HMMA.16816.F32.BF16 R88, R64.reuse, R84, RZ ;  /* 0x000000544058723c */ /* 0x040ff000000418ff */
[C---:B-1----:R-:W-:Y:S08]  /*3b90*/  HMMA.16816.F32.BF16 R36, R64.reuse, R40, RZ ;  /* 0x000000284024723c */ /* 0x042ff000000418ff */
[C---:B------:R-:W-:Y:S08]  /*3ba0*/  HMMA.16816.F32.BF16 R44, R64.reuse, R48, RZ ;  /* 0x00000030402c723c */ /* 0x040ff000000418ff */
[C---:B------:R-:W-:Y:S08]  /*3bb0*/  HMMA.16816.F32.BF16 R52, R64.reuse, R56, RZ ;  /* 0x000000384034723c */ /* 0x040ff000000418ff */
[C---:B------:R-:W-:Y:S08]  /*3bc0*/  HMMA.16816.F32.BF16 R84, R64.reuse, R86, RZ ;  /* 0x000000564054723c */ /* 0x040ff000000418ff */
[C---:B------:R-:W-:Y:S08]  /*3bd0*/  HMMA.16816.F32.BF16 R40, R64.reuse, R42, RZ ;  /* 0x0000002a4028723c */ /* 0x040ff000000418ff */
[C---:B------:R-:W-:Y:S08]  /*3be0*/  HMMA.16816.F32.BF16 R48, R64.reuse, R50, RZ ;  /* 0x000000324030723c */ /* 0x040ff000000418ff */
[C---:B------:R-:W-:Y:S08]  /*3bf0*/  HMMA.16816.F32.BF16 R56, R64.reuse, R58, RZ ;  /* 0x0000003a4038723c */ /* 0x040ff000000418ff */
[C---:B-----5:R-:W-:Y:S08]  /*3c00*/  HMMA.16816.F32.BF16 R60, R64.reuse, R20, RZ ;  /* 0x00000014403c723c */ /* 0x060ff000000418ff */
[----:B------:R-:W-:Y:S01]  /*3c10*/  HMMA.16816.F32.BF16 R64, R64, R22, RZ ;  /* 0x000000164040723c */ /* 0x000fe200000418ff */
[----:B------:R-:W1:Y:S07]  /*3c20*/  LDSM.16.MT88.4 R20, [R146+0xa800] ;  /* 0x00a800009214783b */ /* 0x000e6e0000004200 */
[C---:B------:R-:W-:Y:S08]  /*3c30*/  HMMA.16816.F32.BF16 R80, R4.reuse, R16, R80 ;  /* 0x000000100450723c */ /* 0x040ff00000041850 */
[C---:B------:R-:W-:Y:S01]  /*3c40*/  HMMA.16816.F32.BF16 R76, R4.reuse, R18, R76 ;  /* 0x00000012044c723c */ /* 0x040fe2000004184c */
[----:B------:R-:W3:Y:S07]  /*3c50*/  LDSM.16.MT88.4 R16, [R145+0xa800] ;  /* 0x00a800009110783b */ /* 0x000eee0000004200 */
[C---:B--2---:R-:W-:Y:S08]  /*3c60*/  HMMA.16816.F32.BF16 R60, R4.reuse, R12, R60 ;  /* 0x0000000c043c723c */ /* 0x044ff0000004183c */
[C---:B------:R-:W-:Y:S01]  /*3c70*/  HMMA.16816.F32.BF16 R64, R4.reuse, R14, R64 ;  /* 0x0000000e0440723c */ /* 0x040fe20000041840 */
[----:B------:R-:W2:Y:S07]  /*3c80*/  LDSM.16.MT88.4 R12, [R150+0x9000] ;  /* 0x00900000960c783b */ /* 0x000eae0000004200 */
[----:B------:R-:W-:Y:S01]  /*3c90*/  HMMA.16816.F32.BF16 R84, R4, R30, R84 ;  /* 0x0000001e0454723c */ /* 0x000fe20000041854 */
[--C-:B------:R-:W-:Y:S01]  /*3ca0*/  FFMA.FTZ R30, R138, UR4, -R127.reuse ;  /* 0x000000048a1e7c23 */ /* 0x100fe2000801087f */
[----:B------:R-:W-:Y:S01]  /*3cb0*/  FFMA.FTZ R31, R142, UR4, -R127 ;  /* 0x000000048e1f7c23 */ /* 0x000fe2000801087f */
[----:B------:R-:W-:-:S04]  /*3cc0*/  FFMA.FTZ R138, R165, UR4, -R122 ;  /* 0x00000004a58a7c23 */ /* 0x000fc8000801087a */
[----:B------:R-:W-:Y:S01]  /*3cd0*/  MUFU.EX2 R30, R30 ;  /* 0x0000001e001e7308 */ /* 0x000fe20000000800 */
[C---:B------:R-:W-:Y:S01]  /*3ce0*/  HMMA.16816.F32.BF16 R88, R4.reuse, R28, R88 ;  /* 0x0000001c0458723c */ /* 0x040fe20000041858 */
[--C-:B------:R-:W-:Y:S01]  /*3cf0*/  FFMA.FTZ R29, R137, UR4, -R122.reuse ;  /* 0x00000004891d7c23 */ /* 0x100fe2000801087a */
[----:B------:R-:W-:Y:S01]  /*3d00*/  FFMA.FTZ R28, R141, UR4, -R122 ;  /* 0x000000048d1c7c23 */ /* 0x000fe2000801087a */
[----:B------:R-:W5:Y:S04]  /*3d10*/  MUFU.EX2 R31, R31 ;  /* 0x0000001f001f7308 */ /* 0x000f680000000800 */
[----:B------:R-:W-:Y:S01]  /*3d20*/  MUFU.EX2 R138, R138 ;  /* 0x0000008a008a7308 */ /* 0x000fe20000000800 */
[C---:B------:R-:W-:Y:S03]  /*3d30*/  HMMA.16816.F32.BF16 R36, R4.reuse, R24, R36 ;  /* 0x000000180424723c */ /* 0x040fe60000041824 */
[----:B------:R-:W2:Y:S04]  /*3d40*/  MUFU.EX2 R137, R143 ;  /* 0x0000008f00897308 */ /* 0x000ea80000000800 */
[----:B------:R-:W-:Y:S01]  /*3d50*/  MUFU.EX2 R29, R29 ;  /* 0x0000001d001d7308 */ /* 0x000fe20000000800 */
[C---:B------:R-:W-:Y:S01]  /*3d60*/  HMMA.16816.F32.BF16 R40, R4.reuse, R26, R40 ;  /* 0x0000001a0428723c */ /* 0x040fe20000041828 */
[----:B------:R-:W-:Y:S02]  /*3d70*/  LDSM.16.MT88.4 R24, [R150+0xb000] ;  /* 0x00b000009618783b */ /* 0x000fe40000004200 */
[----:B------:R-:W2:Y:S05]  /*3d80*/  MUFU.EX2 R28, R28 ;  /* 0x0000001c001c7308 */ /* 0x000eaa0000000800 */
[C---:B-1----:R-:W-:Y:S08]  /*3d90*/  HMMA.16816.F32.BF16 R44, R4.reuse, R20, R44 ;  /* 0x00000014042c723c */ /* 0x042ff0000004182c */
[C---:B------:R-:W-:Y:S01]  /*3da0*/  HMMA.16816.F32.BF16 R48, R4.reuse, R22, R48 ;  /* 0x000000160430723c */ /* 0x040fe20000041830 */
[----:B------:R-:W1:Y:S07]  /*3db0*/  LDSM.16.MT88.4 R20, [R146+0x9000] ;  /* 0x009000009214783b */ /* 0x000e6e0000004200 */
[C---:B---3--:R-:W-:Y:S08]  /*3dc0*/  HMMA.16816.F32.BF16 R52, R4.reuse, R16, R52 ;  /* 0x000000100434723c */ /* 0x048ff00000041834 */
[----:B------:R-:W-:Y:S01]  /*3dd0*/  HMMA.16816.F32.BF16 R56, R4, R18, R56 ;  /* 0x000000120438723c */ /* 0x000fe20000041838 */
[----:B----4-:R-:W-:Y:S01]  /*3de0*/  F2FP.BF16.F32.PACK_AB R4, R139, R140 ;  /* 0x0000008c8b04723e */ /* 0x010fe200000010ff */
[----:B------:R-:W3:Y:S01]  /*3df0*/  LDSM.16.MT88.4 R16, [R145+0x9000] ;  /* 0x009000009110783b */ /* 0x000ee20000004200 */
[----:B-----5:R-:W-:-:S02]  /*3e00*/  F2FP.BF16.F32.PACK_AB R6, R30, R31 ;  /* 0x0000001f1e06723e */ /* 0x020fc400000010ff */
[----:B--2---:R-:W-:Y:S02]  /*3e10*/  F2FP.BF16.F32.PACK_AB R5, R137, R138 ;  /* 0x0000008a8905723e */ /* 0x004fe400000010ff */
[----:B------:R-:W-:-:S07]  /*3e20*/  F2FP.BF16.F32.PACK_AB R7, R28, R29 ;  /* 0x0000001d1c07723e */ /* 0x000fce00000010ff */
[C---:B------:R-:W-:Y:S08]  /*3e30*/  HMMA.16816.F32.BF16 R96, R4.reuse, R12, R96 ;  /* 0x0000000c0460723c */ /* 0x040ff00000041860 */
[C---:B------:R-:W-:Y:S01]  /*3e40*/  HMMA.16816.F32.BF16 R92, R4.reuse, R14, R92 ;  /* 0x0000000e045c723c */ /* 0x040fe2000004185c */
[----:B------:R-:W2:Y:S07]  /*3e50*/  LDSM.16.MT88.4 R12, [R144+0x9000] ;  /* 0x00900000900c783b */ /* 0x000eae0000004200 */
[C---:B-1----:R-:W-:Y:S08]  /*3e60*/  HMMA.16816.F32.BF16 R88, R4.reuse, R20, R88 ;  /* 0x000000140458723c */ /* 0x042ff00000041858 */
[C---:B------:R-:W-:Y:S01]  /*3e70*/  HMMA.16816.F32.BF16 R84, R4.reuse, R22, R84 ;  /* 0x000000160454723c */ /* 0x040fe20000041854 */
[----:B------:R-:W1:Y:S07]  /*3e80*/  LDSM.16.MT88.4 R20, [R146+0xb000] ;  /* 0x00b000009214783b */ /* 0x000e6e0000004200 */
[C---:B---3--:R-:W-:Y:S08]  /*3e90*/  HMMA.16816.F32.BF16 R80, R4.reuse, R16, R80 ;  /* 0x000000100450723c */ /* 0x048ff00000041850 */
[C---:B------:R-:W-:Y:S01]  /*3ea0*/  HMMA.16816.F32.BF16 R76, R4.reuse, R18, R76 ;  /* 0x00000012044c723c */ /* 0x040fe2000004184c */
[----:B------:R-:W3:Y:S07]  /*3eb0*/  LDSM.16.MT88.4 R16, [R144+0xb000] ;  /* 0x00b000009010783b */ /* 0x000eee0000004200 */
[C---:B------:R-:W-:Y:S01]  /*3ec0*/  HMMA.16816.F32.BF16 R36, R4.reuse, R24, R36 ;  /* 0x000000180424723c */ /* 0x040fe20000041824 */
[--C-:B------:R-:W-:Y:S01]  /*3ed0*/  FFMA.FTZ R25, R125, UR4, -R127.reuse ;  /* 0x000000047d197c23 */ /* 0x100fe2000801087f */
[--C-:B------:R-:W-:Y:S01]  /*3ee0*/  FFMA.FTZ R24, R124, UR4, -R127.reuse ;  /* 0x000000047c187c23 */ /* 0x100fe2000801087f */
[----:B------:R-:W-:Y:S01]  /*3ef0*/  FFMA.FTZ R127, R123, UR4, -R127 ;  /* 0x000000047b7f7c23 */ /* 0x000fe2000801087f */
[----:B------:R-:W-:Y:S04]  /*3f00*/  MUFU.EX2 R125, R126 ;  /* 0x0000007e007d7308 */ /* 0x000fe80000000800 */
[C---:B--2---:R-:W-:Y:S01]  /*3f10*/  HMMA.16816.F32.BF16 R72, R4.reuse, R12, R72 ;  /* 0x0000000c0448723c */ /* 0x044fe20000041848 */
[----:B------:R-:W2:Y:S04]  /*3f20*/  MUFU.EX2 R124, R25 ;  /* 0x00000019007c7308 */ /* 0x000ea80000000800 */
[----:B------:R4:W-:Y:S03]  /*3f30*/  MUFU.EX2 R123, R24 ;  /* 0x00000018007b7308 */ /* 0x0009e60000000800 */
[C---:B------:R-:W-:Y:S01]  /*3f40*/  HMMA.16816.F32.BF16 R68, R4.reuse, R14, R68 ;  /* 0x0000000e0444723c */ /* 0x040fe20000041844 */
[----:B------:R-:W5:Y:S07]  /*3f50*/  LDSM.16.MT88.4 R12, [R145+0xb000] ;  /* 0x00b00000910c783b */ /* 0x000f6e0000004200 */
[C---:B-1----:R-:W-:Y:S08]  /*3f60*/  HMMA.16816.F32.BF16 R44, R4.reuse, R20, R44 ;  /* 0x00000014042c723c */ /* 0x042ff0000004182c */
[C---:B------:R-:W-:Y:S01]  /*3f70*/  HMMA.16816.F32.BF16 R48, R4.reuse, R22, R48 ;  /* 0x000000160430723c */ /* 0x040fe20000041830 */
[----:B------:R-:W1:Y:S07]  /*3f80*/  LDSM.16.MT88.4 R20, [R146+0x9800] ;  /* 0x009800009214783b */ /* 0x000e6e0000004200 */
[----:B---3--:R-:W-:Y:S01]  /*3f90*/  HMMA.16816.F32.BF16 R60, R4, R16, R60 ;  /* 0x00000010043c723c */ /* 0x008fe2000004183c */
[----:B------:R-:W-:-:S02]  /*3fa0*/  FFMA.FTZ R16, R120, UR4, -R122 ;  /* 0x0000000478107c23 */ /* 0x000fc4000801087a */
[----:B------:R-:W3:Y:S04]  /*3fb0*/  MUFU.EX2 R120, R127 ;  /* 0x0000007f00787308 */ /* 0x000ee80000000800 */
[----:B------:R2:W3:Y:S01]  /*3fc0*/  MUFU.EX2 R122, R16 ;  /* 0x00000010007a7308 */ /* 0x0004e20000000800 */
[C---:B------:R-:W-:Y:S08]  /*3fd0*/  HMMA.16816.F32.BF16 R64, R4.reuse, R18, R64 ;  /* 0x000000120440723c */ /* 0x040ff00000041840 */
[C---:B------:R-:W-:Y:S01]  /*3fe0*/  HMMA.16816.F32.BF16 R40, R4.reuse, R26, R40 ;  /* 0x0000001a0428723c */ /* 0x040fe20000041828 */
[----:B----4-:R-:W-:Y:S04]  /*3ff0*/  LDSM.16.MT88.4 R24, [R145+0x9800] ;  /* 0x009800009118783b */ /* 0x010fe80000004200 */
[----:B--2---:R-:W2:Y:S03]  /*4000*/  LDSM.16.MT88.4 R16, [R144+0x9800] ;  /* 0x009800009010783b */ /* 0x004ea60000004200 */
[C---:B-----5:R-:W-:Y:S08]  /*4010*/  HMMA.16816.F32.BF16 R52, R4.reuse, R12, R52 ;  /* 0x0000000c0434723c */ /* 0x060ff00000041834 */
[----:B------:R-:W-:Y:S01]  /*4020*/  HMMA.16816.F32.BF16 R56, R4, R14, R56 ;  /* 0x0000000e0438723c */ /* 0x000fe20000041838 */
[----:B------:R-:W4:Y:S01]  /*4030*/  LDSM.16.MT88.4 R12, [R150+0x9800] ;  /* 0x00980000960c783b */ /* 0x000f220000004200 */
[----:B------:R-:W-:-:S02]  /*4040*/  F2FP.BF16.F32.PACK_AB R4, R124, R125 ;  /* 0x0000007d7c04723e */ /* 0x000fc400000010ff */
[----:B---3--:R-:W-:Y:S02]  /*4050*/  F2FP.BF16.F32.PACK_AB R6, R120, R123 ;  /* 0x0000007b7806723e */ /* 0x008fe400000010ff */
[----:B------:R-:W-:Y:S02]  /*4060*/  F2FP.BF16.F32.PACK_AB R5, R119, R122 ;  /* 0x0000007a7705723e */ /* 0x000fe400000010ff */
[----:B------:R-:W-:-:S07]  /*4070*/  F2FP.BF16.F32.PACK_AB R7, R175, R118 ;  /* 0x00000076af07723e */ /* 0x000fce00000010ff */
[C---:B-1----:R-:W-:Y:S08]  /*4080*/  HMMA.16816.F32.BF16 R88, R4.reuse, R20, R88 ;  /* 0x000000140458723c */ /* 0x042ff00000041858 */
        /* <DEDUP_REMOVED lines=8> */
[----:B------:R-:W-:Y:S01]  /*4110*/  HMMA.16816.F32.BF16 R80, R4, R24, R80 ;  /* 0x000000180450723c */ /* 0x000fe20000041850 */
[----:B------:R-:W-:-:S04]  /*4120*/  FADD.FTZ R25, R111, R114 ;  /* 0x000000726f197221 */ /* 0x000fc80000010000 */
[----:B------:R-:W-:-:S03]  /*4130*/  FADD.FTZ R25, R110, R25 ;  /* 0x000000196e197221 */ /* 0x000fc60000010000 */
[----:B-1----:R-:W-:Y:S01]  /*4140*/  HMMA.16816.F32.BF16 R44, R4, R20, R44 ;  /* 0x00000014042c723c */ /* 0x002fe2000004182c */
[----:B------:R-:W-:-:S04]  /*4150*/  FADD.FTZ R21, R113, R116 ;  /* 0x0000007471157221 */ /* 0x000fc80000010000 */
[----:B------:R-:W-:-:S03]  /*4160*/  FADD.FTZ R21, R112, R21 ;  /* 0x0000001570157221 */ /* 0x000fc60000010000 */
        /* <DEDUP_REMOVED lines=15> */
[----:B---3--:R-:W-:Y:S01]  /*4260*/  HMMA.16816.F32.BF16 R36, R4, R12, R36 ;  /* 0x0000000c0424723c */ /* 0x008fe20000041824 */
[----:B------:R-:W-:-:S04]  /*4270*/  FADD.FTZ R31, R31, R0 ;  /* 0x000000001f1f7221 */ /* 0x000fc80000010000 */
[----:B------:R-:W-:-:S03]  /*4280*/  FADD.FTZ R30, R30, R31 ;  /* 0x0000001f1e1e7221 */ /* 0x000fc60000010000 */
[----:B------:R-:W-:Y:S01]  /*4290*/  HMMA.16816.F32.BF16 R40, R4, R14, R40 ;  /* 0x0000000e0428723c */ /* 0x000fe20000041828 */
[----:B------:R-:W1:Y:S01]  /*42a0*/  LDSM.16.MT88.4 R12, [R144+0xb800] ;  /* 0x00b80000900c783b */ /* 0x000e620000004200 */
[----:B------:R-:W-:-:S04]  /*42b0*/  FADD.FTZ R125, R125, R30 ;  /* 0x0000001e7d7d7221 */ /* 0x000fc80000010000 */
[----:B------:R-:W-:Y:S02]  /*42c0*/  FADD.FTZ R124, R124, R125 ;  /* 0x0000007d7c7c7221 */ /* 0x000fe40000010000 */
[----:B------:R-:W-:Y:S02]  /*42d0*/  HMMA.16816.F32.BF16 R56, R4, R18, R56 ;  /* 0x000000120438723c */ /* 0x000fe40000041838 */
[----:B------:R-:W-:-:S04]  /*42e0*/  FADD.FTZ R123, R123, R124 ;  /* 0x0000007c7b7b7221 */ /* 0x000fc80000010000 */
[----:B------:R-:W-:Y:S02]  /*42f0*/  FADD.FTZ R177, R120, R123 ;  /* 0x0000007b78b17221 */ /* 0x000fe40000010000 */
[----:B-1----:R-:W-:Y:S01]  /*4300*/  HMMA.16816.F32.BF16 R60, R4, R12, R60 ;  /* 0x0000000c043c723c */ /* 0x002fe2000004183c */
[----:B------:R-:W-:-:S04]  /*4310*/  FADD.FTZ R13, R29, R16 ;  /* 0x000000101d0d7221 */ /* 0x000fc80000010000 */
[----:B------:R-:W-:-:S03]  /*4320*/  FADD.FTZ R13, R28, R13 ;  /* 0x0000000d1c0d7221 */ /* 0x000fc60000010000 */
        /* <DEDUP_REMOVED lines=26> */
[----:B------:R-:W-:Y:S02]  /*44d0*/  LEA.HI.X R21, R12, R5, R0, 0x7, P4 ;  /* 0x000000050c157211 */ /* 0x000fe400020f3c00 */
        /* <DEDUP_REMOVED lines=9> */
[----:B------:R-:W-:-:S03]  /*4570*/  LEA.HI.X R105, R6, R5, R7, 0x1, P0 ;  /* 0x0000000506697211 */ /* 0x000fc600000f0c07 */
        /* <DEDUP_REMOVED lines=8> */
[----:B------:R-:W4:Y:S04]  /*4600*/  LDSM.16.M88.4 R4, [R154+UR5+0x4800] ;  /* 0x004800059a04783b */ /* 0x000f280008000200 */
[----:B------:R-:W5:Y:S04]  /*4610*/  LDSM.16.M88.4 R108, [R154+UR5+0x5000] ;  /* 0x005000059a6c783b */ /* 0x000f680008000200 */
[----:B------:R-:W2:Y:S04]  /*4620*/  LDSM.16.M88.4 R28, [R154+UR5+0x5800] ;  /* 0x005800059a1c783b */ /* 0x000ea80008000200 */
[----:B-1----:R-:W-:Y:S04]  /*4630*/  LDSM.16.M88.4 R24, [R153] ;  /* 0x000000009918783b */ /* 0x002fe80000000200 */
[----:B------:R-:W1:Y:S04]  /*4640*/  LDSM.16.M88.4 R124, [R149+0x4000] ;  /* 0x00400000957c783b */ /* 0x000e680000000200 */
[----:B------:R-:W1:Y:S04]  /*4650*/  LDSM.16.M88.4 R120, [R149+0x4800] ;  /* 0x004800009578783b */ /* 0x000e680000000200 */
[----:B------:R-:W1:Y:S04]  /*4660*/  LDSM.16.M88.4 R116, [R149+0x5000] ;  /* 0x005000009574783b */ /* 0x000e680000000200 */
[----:B------:R-:W0:Y:S01]  /*4670*/  LDGDEPBAR ;  /* 0x00000000000079af */ /* 0x000e220000000000 */
[C---:B---3--:R-:W-:Y:S08]  /*4680*/  HMMA.16816.F32.BF16 R20, R32.reuse, R16, RZ ;  /* 0x000000102014723c */ /* 0x048ff000000418ff */
[C---:B----4-:R-:W-:Y:S08]  /*4690*/  HMMA.16816.F32.BF16 R12, R32.reuse, R4, RZ ;  /* 0x00000004200c723c */ /* 0x050ff000000418ff */
[C---:B-----5:R-:W-:Y:S08]  /*46a0*/  HMMA.16816.F32.BF16 R112, R32.reuse, R108, RZ ;  /* 0x0000006c2070723c */ /* 0x060ff000000418ff */
[C---:B------:R-:W-:Y:S08]  /*46b0*/  HMMA.16816.F32.BF16 R16, R32.reuse, R18, RZ ;  /* 0x000000122010723c */ /* 0x040ff000000418ff */
[C---:B------:R-:W-:Y:S08]  /*46c0*/  HMMA.16816.F32.BF16 R4, R32.reuse, R6, RZ ;  /* 0x000000062004723c */ /* 0x040ff000000418ff */
[C---:B------:R-:W-:Y:S08]  /*46d0*/  HMMA.16816.F32.BF16 R108, R32.reuse, R110, RZ ;  /* 0x0000006e206c723c */ /* 0x040ff000000418ff */
[C---:B--2---:R-:W-:Y:S08]  /*46e0*/  HMMA.16816.F32.BF16 R104, R32.reuse, R28, RZ ;  /* 0x0000001c2068723c */ /* 0x044ff000000418ff */
        /* <DEDUP_REMOVED lines=49> */
[----:B------:R-:W1:Y:S07]  /*4a00*/  LDSM.16.M88.4 R116, [R153+0x2000] ;  /* 0x002000009974783b */ /* 0x000e6e0000000200 */
[C---:B--2---:R-:W-:Y:S08]  /*4a10*/  HMMA.16816.F32.BF16 R104, R24.reuse, R28, R104 ;  /* 0x0000001c1868723c */ /* 0x044ff00000041868 */
[----:B------:R-:W-:Y:S01]  /*4a20*/  HMMA.16816.F32.BF16 R32, R24, R30, R32 ;  /* 0x0000001e1820723c */ /* 0x000fe20000041820 */
[----:B------:R-:W2:Y:S04]  /*4a30*/  LDSM.16.M88.4 R28, [R149+0x6800] ;  /* 0x00680000951c783b */ /* 0x000ea80000000200 */
[----:B------:R-:W3:Y:S03]  /*4a40*/  LDSM.16.M88.4 R24, [R149+0x7000] ;  /* 0x007000009518783b */ /* 0x000ee60000000200 */
[C---:B-1----:R-:W-:Y:S08]  /*4a50*/  HMMA.16816.F32.BF16 R20, R116.reuse, R120, R20 ;  /* 0x000000787414723c */ /* 0x042ff00000041814 */
[C---:B------:R-:W-:Y:S01]  /*4a60*/  HMMA.16816.F32.BF16 R16, R116.reuse, R122, R16 ;  /* 0x0000007a7410723c */ /* 0x040fe20000041810 */
[----:B------:R-:W1:Y:S07]  /*4a70*/  LDSM.16.M88.4 R120, [R149+0x7800] ;  /* 0x007800009578783b */ /* 0x000e6e0000000200 */
[C---:B--2---:R-:W-:Y:S08]  /*4a80*/  HMMA.16816.F32.BF16 R12, R116.reuse, R28, R12 ;  /* 0x0000001c740c723c */ /* 0x044ff0000004180c */
[C---:B------:R-:W-:Y:S01]  /*4a90*/  HMMA.16816.F32.BF16 R4, R116.reuse, R30, R4 ;  /* 0x0000001e7404723c */ /* 0x040fe20000041804 */
[----:B------:R-:W2:Y:S07]  /*4aa0*/  LDSM.16.M88.4 R28, [R148+0x6000] ;  /* 0x00600000941c783b */ /* 0x000eae0000000200 */
[C---:B---3--:R-:W-:Y:S08]  /*4ab0*/  HMMA.16816.F32.BF16 R112, R116.reuse, R24, R112 ;  /* 0x000000187470723c */ /* 0x048ff00000041870 */
[C---:B------:R-:W-:Y:S01]  /*4ac0*/  HMMA.16816.F32.BF16 R108, R116.reuse, R26, R108 ;  /* 0x0000001a746c723c */ /* 0x040fe2000004186c */
[----:B------:R-:W3:Y:S07]  /*4ad0*/  LDSM.16.M88.4 R24, [R148+0x6800] ;  /* 0x006800009418783b */ /* 0x000eee0000000200 */
[C---:B-1----:R-:W-:Y:S08]  /*4ae0*/  HMMA.16816.F32.BF16 R104, R116.reuse, R120, R104 ;  /* 0x000000787468723c */ /* 0x042ff00000041868 */
[----:B------:R-:W-:Y:S01]  /*4af0*/  HMMA.16816.F32.BF16 R32, R116, R122, R32 ;  /* 0x0000007a7420723c */ /* 0x000fe20000041820 */
[----:B------:R-:W1:Y:S04]  /*4b00*/  LDSM.16.M88.4 R116, [R148+0x7800] ;  /* 0x007800009474783b */ /* 0x000e680000000200 */
[----:B------:R-:W4:Y:S03]  /*4b10*/  LDSM.16.M88.4 R120, [R148+0x7000] ;  /* 0x007000009478783b */ /* 0x000f260000000200 */
[C---:B--2---:R-:W-:Y:S08]  /*4b20*/  HMMA.16816.F32.BF16 R20, R124.reuse, R28, R20 ;  /* 0x0000001c7c14723c */ /* 0x044ff00000041814 */
[C---:B------:R-:W-:Y:S01]  /*4b30*/  HMMA.16816.F32.BF16 R16, R124.reuse, R30, R16 ;  /* 0x0000001e7c10723c */ /* 0x040fe20000041810 */
[----:B------:R-:W-:Y:S07]  /*4b40*/  LDSM.16.M88.4 R28, [R151+0x2000] ;  /* 0x00200000971c783b */ /* 0x000fee0000000200 */
[C---:B---3--:R-:W-:Y:S08]  /*4b50*/  HMMA.16816.F32.BF16 R12, R124.reuse, R24, R12 ;  /* 0x000000187c0c723c */ /* 0x048ff0000004180c */
[C---:B------:R-:W-:Y:S01]  /*4b60*/  HMMA.16816.F32.BF16 R4, R124.reuse, R26, R4 ;  /* 0x0000001a7c04723c */ /* 0x040fe20000041804 */
[----:B------:R-:W2:Y:S07]  /*4b70*/  LDSM.16.M88.4 R24, [R147+0x6000] ;  /* 0x006000009318783b */ /* 0x000eae0000000200 */
[C---:B-1----:R-:W-:Y:S08]  /*4b80*/  HMMA.16816.F32.BF16 R104, R124.reuse, R116, R104 ;  /* 0x000000747c68723c */ /* 0x042ff00000041868 */
[C---:B------:R-:W-:Y:S01]  /*4b90*/  HMMA.16816.F32.BF16 R32, R124.reuse, R118, R32 ;  /* 0x000000767c20723c */ /* 0x040fe20000041820 */
[----:B------:R-:W1:Y:S07]  /*4ba0*/  LDSM.16.M88.4 R116, [R147+0x6800] ;  /* 0x006800009374783b */ /* 0x000e6e0000000200 */
[C---:B----4-:R-:W-:Y:S08]  /*4bb0*/  HMMA.16816.F32.BF16 R112, R124.reuse, R120, R112 ;  /* 0x000000787c70723c */ /* 0x050ff00000041870 */
[----:B------:R-:W-:Y:S08]  /*4bc0*/  HMMA.16816.F32.BF16 R108, R124, R122, R108 ;  /* 0x0000007a7c6c723c */ /* 0x000ff0000004186c */
[C---:B--2---:R-:W-:Y:S08]  /*4bd0*/  HMMA.16816.F32.BF16 R20, R28.reuse, R24, R20 ;  /* 0x000000181c14723c */ /* 0x044ff00000041814 */
[C---:B------:R-:W-:Y:S08]  /*4be0*/  HMMA.16816.F32.BF16 R16, R28.reuse, R26, R16 ;  /* 0x0000001a1c10723c */ /* 0x040ff00000041810 */
[----:B-1----:R-:W-:Y:S03]  /*4bf0*/  HMMA.16816.F32.BF16 R4, R28, R118, R4 ;  /* 0x000000761c04723c */ /* 0x002fe60000041804 */
[----:B------:R-:W-:Y:S01]  /*4c00*/  FMUL.FTZ R24, R20, UR12 ;  /* 0x0000000c14187c20 */ /* 0x000fe20008410000 */
[----:B------:R-:W-:Y:S01]  /*4c10*/  FMUL.FTZ R25, R21, UR12 ;  /* 0x0000000c15197c20 */ /* 0x000fe20008410000 */
[----:B------:R-:W-:Y:S01]  /*4c20*/  FMUL.FTZ R26, R22, UR12 ;  /* 0x0000000c161a7c20 */ /* 0x000fe20008410000 */
[----:B------:R-:W-:-:S02]  /*4c30*/  FMUL.FTZ R0, R23, UR12 ;  /* 0x0000000c17007c20 */ /* 0x000fc40008410000 */
[----:B------:R-:W1:Y:S01]  /*4c40*/  LDSM.16.M88.4 R20, [R147+0x7000] ;  /* 0x007000009314783b */ /* 0x000e620000000200 */
[----:B------:R-:W-:Y:S01]  /*4c50*/  HMMA.16816.F32.BF16 R12, R28, R116, R12 ;  /* 0x000000741c0c723c */ /* 0x000fe2000004180c */
[----:B------:R-:W2:Y:S01]  /*4c60*/  MUFU.TANH R24, R24 ;  /* 0x0000001800187308 */ /* 0x000ea20000002400 */
[----:B------:R-:W-:Y:S01]  /*4c70*/  FMUL.FTZ R16, R16, UR12 ;  /* 0x0000000c10107c20 */ /* 0x000fe20008410000 */
[----:B------:R-:W-:Y:S01]  /*4c80*/  FMUL.FTZ R17, R17, UR12 ;  /* 0x0000000c11117c20 */ /* 0x000fe20008410000 */
[----:B------:R-:W-:Y:S01]  /*4c90*/  FMUL.FTZ R18, R18, UR12 ;  /* 0x0000000c12127c20 */ /* 0x000fe20008410000 */
[----:B------:R-:W-:-:S04]  /*4ca0*/  FMUL.FTZ R19, R19, UR12 ;  /* 0x0000000c13137c20 */ /* 0x000fc80008410000 */
[----:B------:R-:W-:Y:S01]  /*4cb0*/  MUFU.TANH R25, R25 ;  /* 0x0000001900197308 */ /* 0x000fe20000002400 */
[----:B------:R-:W-:Y:S01]  /*4cc0*/  FMUL.FTZ R117, R4, UR12 ;  /* 0x0000000c04757c20 */ /* 0x000fe20008410000 */
[----:B------:R-:W-:Y:S01]  /*4cd0*/  FMUL.FTZ R120, R6, UR12 ;  /* 0x0000000c06787c20 */ /* 0x000fe20008410000 */
[----:B------:R-:W-:-:S05]  /*4ce0*/  FMUL.FTZ R127, R7, UR12 ;  /* 0x0000000c077f7c20 */ /* 0x000fca0008410000 */
[----:B------:R-:W3:Y:S02]  /*4cf0*/  MUFU.TANH R26, R26 ;  /* 0x0000001a001a7308 */ /* 0x000ee40000002400 */
[----:B------:R-:W-:Y:S01]  /*4d00*/  FMUL.FTZ R12, R12, UR12 ;  /* 0x0000000c0c0c7c20 */ /* 0x000fe20008410000 */
[----:B------:R-:W-:Y:S01]  /*4d10*/  FMUL.FTZ R13, R13, UR12 ;  /* 0x0000000c0d0d7c20 */ /* 0x000fe20008410000 */
[----:B------:R-:W-:Y:S01]  /*4d20*/  FMUL.FTZ R15, R15, UR12 ;  /* 0x0000000c0f0f7c20 */ /* 0x000fe20008410000 */
[----:B------:R-:W-:-:S03]  /*4d30*/  FMUL.FTZ R14, R14, UR12 ;  /* 0x0000000c0e0e7c20 */ /* 0x000fc60008410000 */
[----:B------:R4:W-:Y:S08]  /*4d40*/  MUFU.TANH R116, R12 ;  /* 0x0000000c00747308 */ /* 0x0009f00000002400 */
[----:B------:R5:W-:Y:S01]  /*4d50*/  MUFU.TANH R27, R13 ;  /* 0x0000000d001b7308 */ /* 0x000be20000002400 */
[----:B-1----:R-:W-:Y:S01]  /*4d60*/  HMMA.16816.F32.BF16 R112, R28, R20, R112 ;  /* 0x000000141c70723c */ /* 0x002fe20000041870 */
[----:B------:R-:W-:-:S06]  /*4d70*/  FMUL.FTZ R20, R5, UR12 ;  /* 0x0000000c05147c20 */ /* 0x000fcc0008410000 */
[----:B------:R-:W-:Y:S01]  /*4d80*/  MUFU.TANH R0, R0 ;  /* 0x0000000000007308 */ /* 0x000fe20000002400 */
[----:B------:R-:W1:Y:S01]  /*4d90*/  LDSM.16.M88.4 R4, [R147+0x7800] ;  /* 0x007800009304783b */ /* 0x000e620000000200 */
[----:B----4-:R-:W-:Y:S01]  /*4da0*/  VIADD R12, R136, 0xffffff80 ;  /* 0xffffff80880c7836 */ /* 0x010fe20000000000 */
[----:B------:R-:W-:-:S04]  /*4db0*/  DEPBAR.LE SB0, 0x0 ;  /* 0x000080000000791a */ /* 0x000fc80000000000 */
[----:B------:R-:W-:Y:S01]  /*4dc0*/  HMMA.16816.F32.BF16 R108, R28, R22, R108 ;  /* 0x000000161c6c723c */ /* 0x000fe2000004186c */
[----:B------:R-:W4:Y:S01]  /*4dd0*/  MUFU.TANH R16, R16 ;  /* 0x0000001000107308 */ /* 0x000f220000002400 */
[-C--:B------:R-:W-:Y:S01]  /*4de0*/  ISETP.GE.AND P6, PT, R12, R135.reuse, PT ;  /* 0x000000870c00720c */ /* 0x080fe20003fc6270 */
[----:B-----5:R-:W-:Y:S01]  /*4df0*/  VIADD R13, R136, 0xffffff81 ;  /* 0xffffff81880d7836 */ /* 0x020fe20000000000 */
[-C--:B------:R-:W-:Y:S01]  /*4e00*/  ISETP.GE.AND P5, PT, R12, R2.reuse, PT ;  /* 0x000000020c00720c */ /* 0x080fe20003fa6270 */
[C---:B------:R-:W-:Y:S02]  /*4e10*/  VIADD R12, R136.reuse, 0xffffff88 ;  /* 0xffffff88880c7836 */ /* 0x040fe40000000000 */
[C---:B------:R-:W-:Y:S01]  /*4e20*/  VIADD R21, R136.reuse, 0xffffff98 ;  /* 0xffffff9888157836 */ /* 0x040fe20000000000 */
[CC--:B------:R-:W-:Y:S01]  /*4e30*/  ISETP.GE.AND P2, PT, R13.reuse, R135.reuse, PT ;  /* 0x000000870d00720c */ /* 0x0c0fe20003f46270 */
[----:B------:R-:W5:Y:S01]  /*4e40*/  MUFU.TANH R17, R17 ;  /* 0x0000001100117308 */ /* 0x000f620000002400 */
[-C--:B------:R-:W-:Y:S01]  /*4e50*/  ISETP.GE.AND P1, PT, R13, R2.reuse, PT ;  /* 0x000000020d00720c */ /* 0x080fe20003f26270 */
[----:B------:R-:W-:Y:S01]  /*4e60*/  VIADD R13, R136, 0xffffff89 ;  /* 0xffffff89880d7836 */ /* 0x000fe20000000000 */
[-C--:B------:R-:W-:Y:S01]  /*4e70*/  ISETP.GE.AND P4, PT, R12, R135.reuse, PT ;  /* 0x000000870c00720c */ /* 0x080fe20003f86270 */
[----:B------:R-:W-:Y:S01]  /*4e80*/  FMUL.FTZ R112, R112, UR12 ;  /* 0x0000000c70707c20 */ /* 0x000fe20008410000 */
[-C--:B------:R-:W-:Y:S01]  /*4e90*/  ISETP.GE.AND P0, PT, R12, R2.reuse, PT ;  /* 0x000000020c00720c */ /* 0x080fe20003f06270 */
[----:B------:R-:W-:Y:S01]  /*4ea0*/  FMUL.FTZ R22, R115, UR12 ;  /* 0x0000000c73167c20 */ /* 0x000fe20008410000 */
[----:B--2---:R-:W-:Y:S01]  /*4eb0*/  FSEL R12, R24, -INF , !P6 ;  /* 0xff800000180c7808 */ /* 0x004fe20007000000 */
[----:B------:R-:W2:Y:S01]  /*4ec0*/  MUFU.TANH R18, R18 ;  /* 0x0000001200127308 */ /* 0x000ea20000002400 */
[C---:B------:R-:W-:Y:S01]  /*4ed0*/  ISETP.GE.AND P3, PT, R13.reuse, R135, PT ;  /* 0x000000870d00720c */ /* 0x040fe20003f66270 */
[----:B------:R-:W-:Y:S01]  /*4ee0*/  FMUL.FTZ R108, R108, UR12 ;  /* 0x0000000c6c6c7c20 */ /* 0x000fe20008410000 */
[----:B------:R-:W-:Y:S01]  /*4ef0*/  ISETP.GE.AND P6, PT, R13, R2, PT ;  /* 0x000000020d00720c */ /* 0x000fe20003fc6270 */
[----:B------:R-:W-:Y:S01]  /*4f00*/  FMUL.FTZ R114, R114, UR12 ;  /* 0x0000000c72727c20 */ /* 0x000fe20008410000 */
[----:B---3--:R-:W-:Y:S01]  /*4f10*/  FSEL R13, R26, -INF , !P5 ;  /* 0xff8000001a0d7808 */ /* 0x008fe20006800000 */
[----:B------:R-:W-:Y:S01]  /*4f20*/  FMUL.FTZ R113, R113, UR12 ;  /* 0x0000000c71717c20 */ /* 0x000fe20008410000 */
[----:B----4-:R-:W-:Y:S01]  /*4f30*/  FSEL R16, R16, -INF , !P4 ;  /* 0xff80000010107808 */ /* 0x010fe20006000000 */
[----:B------:R-:W3:Y:S01]  /*4f40*/  MUFU.TANH R19, R19 ;  /* 0x0000001300137308 */ /* 0x000ee20000002400 */
[----:B------:R-:W-:Y:S01]  /*4f50*/  FMUL.FTZ R111, R111, UR12 ;  /* 0x0000000c6f6f7c20 */ /* 0x000fe20008410000 */
[----:B------:R-:W-:Y:S01]  /*4f60*/  FMUL.FTZ R109, R109, UR12 ;  /* 0x0000000c6d6d7c20 */ /* 0x000fe20008410000 */
[----:B------:R-:W-:-:S05]  /*4f70*/  FMUL.FTZ R110, R110, UR12 ;  /* 0x0000000c6e6e7c20 */ /* 0x000fca0008410000 */
[----:B------:R4:W3:Y:S01]  /*4f80*/  MUFU.TANH R118, R15 ;  /* 0x0000000f00767308 */ /* 0x0008e20000002400 */
[C---:B-1----:R-:W-:Y:S01]  /*4f90*/  HMMA.16816.F32.BF16 R104, R28.reuse, R4, R104 ;  /* 0x000000041c68723c */ /* 0x042fe20000041868 */
[----:B------:R-:W-:Y:S01]  /*4fa0*/  FSEL R5, R0, -INF , !P1 ;  /* 0xff80000000057808 */ /* 0x000fe20004800000 */
[C---:B------:R-:W-:Y:S01]  /*4fb0*/  VIADD R4, R136.reuse, 0xffffff99 ;  /* 0xffffff9988047836 */ /* 0x040fe20000000000 */
[----:B-----5:R-:W-:Y:S01]  /*4fc0*/  FSEL R0, R17, -INF , !P3 ;  /* 0xff80000011007808 */ /* 0x020fe20005800000 */
[C---:B------:R-:W-:Y:S01]  /*4fd0*/  VIADD R17, R136.reuse, 0xffffffa0 ;  /* 0xffffffa088117836 */ /* 0x040fe20000000000 */
[----:B------:R-:W-:Y:S02]  /*4fe0*/  ISETP.GE.AND P3, PT, R21, R2, PT ;  /* 0x000000021500720c */ /* 0x000fe40003f66270 */
[----:B------:R-:W1:Y:S01]  /*4ff0*/  MUFU.TANH R117, R117 ;  /* 0x0000007500757308 */ /* 0x000e620000002400 */
[----:B------:R-:W-:Y:S01]  /*5000*/  HMMA.16816.F32.BF16 R32, R28, R6, R32 ;  /* 0x000000061c20723c */ /* 0x000fe20000041820 */
[----:B------:R-:W-:-:S06]  /*5010*/  VIADD R6, R136, 0xffffffa8 ;  /* 0xffffffa888067836 */ /* 0x000fcc0000000000 */
[----:B------:R5:W-:Y:S01]  /*5020*/  MUFU.TANH R119, R14 ;  /* 0x0000000e00777308 */ /* 0x000be20000002400 */
[----:B----4-:R-:W-:-:S03]  /*5030*/  VIADD R15, R136, 0xffffff90 ;  /* 0xffffff90880f7836 */ /* 0x010fc60000000000 */
[----:B------:R-:W-:Y:S01]  /*5040*/  FMUL.FTZ R104, R104, UR12 ;  /* 0x0000000c68687c20 */ /* 0x000fe20008410000 */
[----:B------:R-:W-:Y:S01]  /*5050*/  FMUL.FTZ R105, R105, UR12 ;  /* 0x0000000c69697c20 */ /* 0x000fe20008410000 */
[----:B------:R-:W-:Y:S01]  /*5060*/  FMUL.FTZ R106, R106, UR12 ;  /* 0x0000000c6a6a7c20 */ /* 0x000fe20008410000 */
[----:B------:R-:W-:Y:S01]  /*5070*/  ISETP.GE.AND P5, PT, R15, R135, PT ;  /* 0x000000870f00720c */ /* 0x000fe20003fa6270 */
[----:B------:R-:W4:Y:S03]  /*5080*/  MUFU.TANH R127, R127 ;  /* 0x0000007f007f7308 */ /* 0x000f260000002400 */
[----:B------:R-:W-:Y:S01]  /*5090*/  FSEL R116, R116, -INF , !P5 ;  /* 0xff80000074747808 */ /* 0x000fe20006800000 */
[----:B------:R-:W-:Y:S01]  /*50a0*/  FMUL.FTZ R32, R32, UR12 ;  /* 0x0000000c20207c20 */ /* 0x000fe20008410000 */
[----:B------:R-:W-:Y:S01]  /*50b0*/  ISETP.GE.AND P5, PT, R4, R2, PT ;  /* 0x000000020400720c */ /* 0x000fe20003fa6270 */
[----:B------:R-:W-:Y:S01]  /*50c0*/  FMUL.FTZ R33, R33, UR12 ;  /* 0x0000000c21217c20 */ /* 0x000fe20008410000 */
[----:B------:R-:W-:Y:S01]  /*50d0*/  FMUL.FTZ R35, R35, UR12 ;  /* 0x0000000c23237c20 */ /* 0x000fe20008410000 */
[----:B------:R-:W-:Y:S01]  /*50e0*/  MUFU.TANH R138, R112 ;  /* 0x00000070008a7308 */ /* 0x000fe20000002400 */
[----:B------:R-:W-:Y:S01]  /*50f0*/  FMUL.FTZ R34, R34, UR12 ;  /* 0x0000000c22227c20 */ /* 0x000fe20008410000 */
[----:B-----5:R-:W-:-:S02]  /*5100*/  FSEL R14, R25, -INF , !P2 ;  /* 0xff800000190e7808 */ /* 0x020fc40005000000 */
[----:B------:R-:W-:Y:S01]  /*5110*/  ISETP.GE.AND P2, PT, R15, R2, PT ;  /* 0x000000020f00720c */ /* 0x000fe20003f46270 */
[----:B------:R-:W-:Y:S01]  /*5120*/  VIADD R15, R136, 0xffffff91 ;  /* 0xffffff91880f7836 */ /* 0x000fe20000000000 */
[----:B------:R-:W-:Y:S02]  /*5130*/  FMNMX3.FTZ R7, R100, R12, R14, !PT ;  /* 0x0000000c64077276 */ /* 0x000fe4000781000e */
[----:B------:R-:W5:Y:S02]  /*5140*/  MUFU.TANH R120, R120 ;  /* 0x0000007800787308 */ /* 0x000f640000002400 */
[C---:B------:R-:W-:Y:S02]  /*5150*/  ISETP.GE.AND P1, PT, R15.reuse, R135, PT ;  /* 0x000000870f00720c */ /* 0x040fe40003f26270 */
[----:B------:R-:W-:Y:S02]  /*5160*/  ISETP.GE.AND P4, PT, R15, R2, PT ;  /* 0x000000020f00720c */ /* 0x000fe40003f86270 */
[----:B--2---:R-:W-:-:S02]  /*5170*/  FSEL R15, R18, -INF , !P0 ;  /* 0xff800000120f7808 */ /* 0x004fc40004000000 */
[----:B------:R-:W2:Y:S01]  /*5180*/  MUFU.TANH R20, R20 ;  /* 0x0000001400147308 */ /* 0x000ea20000002400 */
[-C--:B------:R-:W-:Y:S02]  /*5190*/  ISETP.GE.AND P0, PT, R21, R135.reuse, PT ;  /* 0x000000871500720c */ /* 0x080fe40003f06270 */
[----:B---3--:R-:W-:Y:S02]  /*51a0*/  FSEL R21, R19, -INF , !P6 ;  /* 0xff80000013157808 */ /* 0x008fe40007000000 */
[-C--:B------:R-:W-:Y:S01]  /*51b0*/  ISETP.GE.AND P6, PT, R4, R135.reuse, PT ;  /* 0x000000870400720c */ /* 0x080fe20003fc6270 */
[----:B------:R-:W-:Y:S01]  /*51c0*/  VIADD R4, R136, 0xffffffa1 ;  /* 0xffffffa188047836 */ /* 0x000fe20000000000 */
[----:B------:R-:W-:Y:S01]  /*51d0*/  FSEL R115, R118, -INF , !P4 ;  /* 0xff80000076737808 */ /* 0x000fe20006000000 */
[----:B------:R-:W-:Y:S01]  /*51e0*/  MUFU.TANH R22, R22 ;  /* 0x0000001600167308 */ /* 0x000fe20000002400 */
[----:B-1----:R-:W-:Y:S02]  /*51f0*/  FSEL R24, R117, -INF , !P0 ;  /* 0xff80000075187808 */ /* 0x002fe40004000000 */
[----:B------:R-:W-:-:S02]  /*5200*/  ISETP.GE.AND P4, PT, R4, R135, PT ;  /* 0x000000870400720c */ /* 0x000fc40003f86270 */
[----:B------:R-:W-:Y:S01]  /*5210*/  ISETP.GE.AND P0, PT, R4, R2, PT ;  /* 0x000000020400720c */ /* 0x000fe20003f06270 */
[----:B------:R-:W-:Y:S01]  /*5220*/  VIADD R4, R136, 0xffffffa9 ;  /* 0xffffffa988047836 */ /* 0x000fe20000000000 */
[----:B----4-:R-:W-:Y:S01]  /*5230*/  FSEL R127, R127, -INF , !P5 ;  /* 0xff8000007f7f7808 */ /* 0x010fe20006800000 */
[----:B------:R-:W1:Y:S01]  /*5240*/  MUFU.TANH R122, R108 ;  /* 0x0000006c007a7308 */ /* 0x000e620000002400 */
[----:B-----5:R-:W-:Y:S02]  /*5250*/  FSEL R117, R120, -INF , !P3 ;  /* 0xff80000078757808 */ /* 0x020fe40005800000 */
[-C--:B------:R-:W-:Y:S02]  /*5260*/  ISETP.GE.AND P5, PT, R4, R135.reuse, PT ;  /* 0x000000870400720c */ /* 0x080fe40003fa6270 */
[----:B------:R-:W-:Y:S02]  /*5270*/  ISETP.GE.AND P3, PT, R6, R135, PT ;  /* 0x000000870600720c */ /* 0x000fe40003f66270 */
[----:B--2---:R-:W-:Y:S01]  /*5280*/  FSEL R118, R20, -INF , !P6 ;  /* 0xff80000014767808 */ /* 0x004fe20007000000 */
[----:B------:R-:W2:Y:S01]  /*5290*/  MUFU.TANH R121, R114 ;  /* 0x0000007200797308 */ /* 0x000ea20000002400 */
[----:B------:R-:W-:-:S02]  /*52a0*/  FSEL R26, R27, -INF , !P1 ;  /* 0xff8000001b1a7808 */ /* 0x000fc40004800000 */
[-C--:B------:R-:W-:Y:S01]  /*52b0*/  ISETP.GE.AND P6, PT, R6, R2.reuse, PT ;  /* 0x000000020600720c */ /* 0x080fe20003fc6270 */
[----:B------:R-:W-:Y:S01]  /*52c0*/  VIADD R6, R136, 0xffffffb0 ;  /* 0xffffffb088067836 */ /* 0x000fe20000000000 */
[----:B------:R-:W-:Y:S02]  /*52d0*/  ISETP.GE.AND P1, PT, R17, R2, PT ;  /* 0x000000021100720c */ /* 0x000fe40003f26270 */
[----:B------:R-:W-:Y:S01]  /*52e0*/  FMNMX3.FTZ R7, R7, R16, R0, !PT ;  /* 0x0000001007077276 */ /* 0x000fe20007810000 */
[----:B------:R3:W4:Y:S01]  /*52f0*/  MUFU.TANH R126, R113 ;  /* 0x00000071007e7308 */ /* 0x0007220000002400 */
[----:B-1----:R-:W-:Y:S02]  /*5300*/  FSEL R122, R122, -INF , !P3 ;  /* 0xff8000007a7a7808 */ /* 0x002fe40005800000 */
[----:B------:R-:W-:-:S05]  /*5310*/  FMNMX3.FTZ R7, R7, R116, R26, !PT ;  /* 0x0000007407077276 */ /* 0x000fca000781001a */
[----:B------:R-:W1:Y:S01]  /*5320*/  MUFU.TANH R125, R111 ;  /* 0x0000006f007d7308 */ /* 0x000e620000002400 */
[----:B------:R-:W-:Y:S02]  /*5330*/  FMNMX3.FTZ R7, R7, R24, R118, !PT ;  /* 0x0000001807077276 */ /* 0x000fe40007810076 */
[----:B--2---:R-:W-:Y:S02]  /*5340*/  FSEL R121, R121, -INF , !P1 ;  /* 0xff80000079797808 */ /* 0x004fe40004800000 */
[----:B------:R-:W-:-:S03]  /*5350*/  ISETP.GE.AND P1, PT, R6, R135, PT ;  /* 0x000000870600720c */ /* 0x000fc60003f26270 */
[----:B------:R-:W2:Y:S01]  /*5360*/  MUFU.TANH R112, R104 ;  /* 0x0000006800707308 */ /* 0x000ea20000002400 */
[----:B---3--:R-:W-:Y:S02]  /*5370*/  FSEL R113, R119, -INF , !P2 ;  /* 0xff80000077717808 */ /* 0x008fe40005000000 */
[----:B------:R-:W-:Y:S02]  /*5380*/  ISETP.GE.AND P2, PT, R17, R135, PT ;  /* 0x000000871100720c */ /* 0x000fe40003f46270 */
[----:B------:R-:W-:Y:S02]  /*5390*/  FSEL R119, R22, -INF , !P0 ;  /* 0xff80000016777808 */ /* 0x000fe40004000000 */
[----:B------:R-:W-:Y:S01]  /*53a0*/  FSEL R138, R138, -INF , !P2 ;  /* 0xff8000008a8a7808 */ /* 0x000fe20005000000 */
[----:B------:R3:W5:Y:S01]  /*53b0*/  MUFU.TANH R114, R105 ;  /* 0x0000006900727308 */ /* 0x0007620000002400 */
[----:B------:R-:W-:Y:S01]  /*53c0*/  ISETP.GE.AND P2, PT, R4, R2, PT ;  /* 0x000000020400720c */ /* 0x000fe20003f46270 */
[----:B------:R-:W-:Y:S01]  /*53d0*/  VIADD R4, R136, 0xffffffb1 ;  /* 0xffffffb188047836 */ /* 0x000fe20000000000 */
[----:B----4-:R-:W-:-:S02]  /*53e0*/  FSEL R126, R126, -INF , !P4 ;  /* 0xff8000007e7e7808 */ /* 0x010fc40006000000 */
[----:B-1----:R-:W-:Y:S02]  /*53f0*/  FSEL R125, R125, -INF , !P2 ;  /* 0xff8000007d7d7808 */ /* 0x002fe40005000000 */
[C---:B------:R-:W-:Y:S01]  /*5400*/  ISETP.GE.AND P0, PT, R4.reuse, R135, PT ;  /* 0x000000870400720c */ /* 0x040fe20003f06270 */
[----:B------:R-:W1:Y:S01]  /*5410*/  MUFU.TANH R124, R109 ;  /* 0x0000006d007c7308 */ /* 0x000e620000002400 */
[-C--:B------:R-:W-:Y:S01]  /*5420*/  ISETP.GE.AND P3, PT, R4, R2.reuse, PT ;  /* 0x000000020400720c */ /* 0x080fe20003f66270 */
[----:B------:R-:W-:Y:S01]  /*5430*/  VIADD R4, R136, 0xffffffb8 ;  /* 0xffffffb888047836 */ /* 0x000fe20000000000 */
[----:B--2---:R-:W-:Y:S01]  /*5440*/  FSEL R112, R112, -INF , !P1 ;  /* 0xff80000070707808 */ /* 0x004fe20004800000 */
[----:B------:R-:W-:Y:S01]  /*5450*/  VIADD R136, R136, 0xffffffb9 ;  /* 0xffffffb988887836 */ /* 0x000fe20000000000 */
[-C--:B------:R-:W-:Y:S02]  /*5460*/  ISETP.GE.AND P4, PT, R6, R2.reuse, PT ;  /* 0x000000020600720c */ /* 0x080fe40003f86270 */
[-C--:B------:R-:W-:Y:S01]  /*5470*/  ISETP.GE.AND P2, PT, R4, R2.reuse, PT ;  /* 0x000000020400720c */ /* 0x080fe20003f46270 */
[----:B------:R-:W2:Y:S01]  /*5480*/  MUFU.TANH R123, R110 ;  /* 0x0000006e007b7308 */ /* 0x000ea20000002400 */
[----:B------:R-:W-:Y:S01]  /*5490*/  ISETP.GE.AND P1, PT, R136, R2, PT ;  /* 0x000000028800720c */ /* 0x000fe20003f26270 */
[----:B---3--:R-:W-:Y:S01]  /*54a0*/  FMUL.FTZ R105, R107, UR12 ;  /* 0x0000000c6b697c20 */ /* 0x008fe20008410000 */
[----:B------:R-:W-:-:S02]  /*54b0*/  FMNMX3.FTZ R2, R3, R13, R5, !PT ;  /* 0x0000000d03027276 */ /* 0x000fc40007810005 */
[----:B-----5:R-:W-:Y:S02]  /*54c0*/  FSEL R114, R114, -INF , !P0 ;  /* 0xff80000072727808 */ /* 0x020fe40004000000 */
[----:B------:R-:W-:Y:S01]  /*54d0*/  FMNMX3.FTZ R2, R2, R15, R21, !PT ;  /* 0x0000000f02027276 */ /* 0x000fe20007810015 */
[----:B------:R-:W3:Y:S01]  /*54e0*/  MUFU.TANH R110, R32 ;  /* 0x00000020006e7308 */ /* 0x000ee20000002400 */
[----:B------:R-:W-:Y:S02]  /*54f0*/  ISETP.GE.U32.AND P0, PT, R103, 0x3, PT ;  /* 0x000000036700780c */ /* 0x000fe40003f06070 */
[----:B-1----:R-:W-:Y:S02]  /*5500*/  FSEL R124, R124, -INF , !P5 ;  /* 0xff8000007c7c7808 */ /* 0x002fe40006800000 */
[----:B------:R-:W-:Y:S02]  /*5510*/  FMNMX3.FTZ R2, R2, R113, R115, !PT ;  /* 0x0000007102027276 */ /* 0x000fe40007810073 */
[----:B------:R-:W-:Y:S01]  /*5520*/  FMNMX3.FTZ R7, R7, R138, R126, !PT ;  /* 0x0000008a07077276 */ /* 0x000fe2000781007e */
[----:B------:R-:W1:Y:S01]  /*5530*/  MUFU.TANH R107, R33 ;  /* 0x00000021006b7308 */ /* 0x000e620000002400 */
[----:B------:R-:W-:-:S02]  /*5540*/  ISETP.GE.AND P5, PT, R136, R135, PT ;  /* 0x000000878800720c */ /* 0x000fc40003fa6270 */
[----:B--2---:R-:W-:Y:S02]  /*5550*/  FSEL R123, R123, -INF , !P6 ;  /* 0xff8000007b7b7808 */ /* 0x004fe40007000000 */
[----:B------:R-:W-:Y:S02]  /*5560*/  ISETP.GE.AND P6, PT, R4, R135, PT ;  /* 0x000000870400720c */ /* 0x000fe40003fc6270 */
[----:B------:R-:W-:Y:S01]  /*5570*/  FMNMX3.FTZ R2, R2, R117, R127, !PT ;  /* 0x0000007502027276 */ /* 0x000fe2000781007f */
[----:B------:R-:W2:Y:S01]  /*5580*/  MUFU.TANH R106, R106 ;  /* 0x0000006a006a7308 */ /* 0x000ea20000002400 */
[----:B------:R-:W-:Y:S02]  /*5590*/  FMNMX3.FTZ R7, R7, R122, R124, !PT ;  /* 0x0000007a07077276 */ /* 0x000fe4000781007c */
[----:B---3--:R-:W-:Y:S02]  /*55a0*/  FSEL R110, R110, -INF , !P6 ;  /* 0xff8000006e6e7808 */ /* 0x008fe40007000000 */
[----:B------:R-:W-:-:S02]  /*55b0*/  FMNMX3.FTZ R2, R2, R121, R119, !PT ;  /* 0x0000007902027276 */ /* 0x000fc40007810077 */
[----:B------:R-:W-:Y:S01]  /*55c0*/  FMNMX3.FTZ R4, R7, R112, R114, !PT ;  /* 0x0000007007047276 */ /* 0x000fe20007810072 */
[----:B------:R-:W3:Y:S01]  /*55d0*/  MUFU.TANH R105, R105 ;  /* 0x0000006900697308 */ /* 0x000ee20000002400 */
[----:B------:R-:W-:Y:S02]  /*55e0*/  FMNMX3.FTZ R2, R2, R123, R125, !PT ;  /* 0x0000007b02027276 */ /* 0x000fe4000781007d */
[----:B-1----:R-:W-:-:S04]  /*55f0*/  FSEL R107, R107, -INF , !P5 ;  /* 0xff8000006b6b7808 */ /* 0x002fc80006800000 */
[----:B------:R-:W-:Y:S01]  /*5600*/  FMNMX3.FTZ R4, R4, R110, R107, !PT ;  /* 0x0000006e04047276 */ /* 0x000fe2000781006b */
[----:B------:R1:W4:Y:S01]  /*5610*/  MUFU.TANH R104, R34 ;  /* 0x0000002200687308 */ /* 0x0003220000002400 */
[----:B--2---:R-:W-:-:S07]  /*5620*/  FSEL R106, R106, -INF , !P4 ;  /* 0xff8000006a6a7808 */ /* 0x004fce0006000000 */
[----:B------:R-:W2:Y:S01]  /*5630*/  MUFU.TANH R35, R35 ;  /* 0x0000002300237308 */ /* 0x000ea20000002400 */
[----:B---3--:R-:W-:Y:S01]  /*5640*/  FSEL R105, R105, -INF , !P3 ;  /* 0xff80000069697808 */ /* 0x008fe20005800000 */
[----:B------:R-:W-:Y:S06]  /*5650*/  BAR.SYNC.DEFER_BLOCKING 0x0 ;  /* 0x0000000000007b1d */ /* 0x000fec0000010000 */
[----:B------:R-:W-:Y:S05]  /*5660*/  @!P0 BRA `(.L_x_659) ;  /* 0x0000000000748947 */ /* 0x000fea0003800000 */
        /* <DEDUP_REMOVED lines=29> */
.L_x_659:
[----:B---3--:R-:W3:Y:S01]  /*5840*/  SHFL.BFLY PT, R11, R4, 0x2, 0x1f ;  /* 0x0c401f00040b7f89 */ /* 0x008ee200000e0000 */
[----:B----4-:R-:W-:Y:S02]  /*5850*/  FSEL R104, R104, -INF , !P2 ;  /* 0xff80000068687808 */ /* 0x010fe40005000000 */
[----:B--2---:R-:W-:Y:S02]  /*5860*/  FSEL R35, R35, -INF , !P1 ;  /* 0xff80000023237808 */ /* 0x004fe40004800000 */
[----:B------:R-:W-:Y:S02]  /*5870*/  FMNMX3.FTZ R2, R2, R106, R105, !PT ;  /* 0x0000006a02027276 */ /* 0x000fe40007810069 */
[----:B------:R-:W-:Y:S02]  /*5880*/  IADD3 R174, PT, PT, R103, -0x3, RZ ;  /* 0xfffffffd67ae7810 */ /* 0x000fe40007ffe0ff */
[----:B------:R-:W-:-:S05]  /*5890*/  FMNMX3.FTZ R6, R2, R104, R35, !PT ;  /* 0x0000006802067276 */ /* 0x000fca0007810023 */
[----:B------:R-:W2:Y:S01]  /*58a0*/  SHFL.BFLY PT, R7, R6, 0x2, 0x1f ;  /* 0x0c401f0006077f89 */ /* 0x000ea200000e0000 */
[----:B---3--:R-:W-:-:S05]  /*58b0*/  FMNMX.FTZ R2, R4, R11, !PT ;  /* 0x0000000b04027209 */ /* 0x008fca0007810000 */
[----:B------:R-:W3:Y:S01]  /*58c0*/  SHFL.BFLY PT, R29, R2, 0x1, 0x1f ;  /* 0x0c201f00021d7f89 */ /* 0x000ee200000e0000 */
[----:B--2---:R-:W-:-:S05]  /*58d0*/  FMNMX.FTZ R7, R6, R7, !PT ;  /* 0x0000000706077209 */ /* 0x004fca0007810000 */
[----:B------:R-:W2:Y:S01]  /*58e0*/  SHFL.BFLY PT, R28, R7, 0x1, 0x1f ;  /* 0x0c201f00071c7f89 */ /* 0x000ea200000e0000 */
[----:B---3--:R-:W-:-:S04]  /*58f0*/  FMNMX.FTZ R29, R2, R29, !PT ;  /* 0x0000001d021d7209 */ /* 0x008fc80007810000 */
[C---:B------:R-:W-:Y:S01]  /*5900*/  FSETP.NEU.FTZ.AND P1, PT, R29.reuse, -INF , PT ;  /* 0xff8000001d00780b */ /* 0x040fe20003f3d000 */
[----:B------:R-:W-:-:S05]  /*5910*/  FMUL.FTZ R109, R29, UR4 ;  /* 0x000000041d6d7c20 */ /* 0x000fca0008410000 */
[----:B------:R-:W-:Y:S02]  /*5920*/  FSEL R109, R109, RZ, P1 ;  /* 0x000000ff6d6d7208 */ /* 0x000fe40000800000 */
[----:B--2---:R-:W-:-:S03]  /*5930*/  FMNMX.FTZ R28, R7, R28, !PT ;  /* 0x0000001c071c7209 */ /* 0x004fc60007810000 */
[--C-:B------:R-:W-:Y:S01]  /*5940*/  FFMA.FTZ R11, R16, UR4, -R109.reuse ;  /* 0x00000004100b7c23 */ /* 0x100fe2000801086d */
[----:B------:R-:W-:Y:S01]  /*5950*/  FSEL R7, R29, RZ, P1 ;  /* 0x000000ff1d077208 */ /* 0x000fe20000800000 */
[----:B------:R-:W2:Y:S01]  /*5960*/  LDSM.16.MT88.4 R16, [R150+0x8000] ;  /* 0x008000009610783b */ /* 0x000ea20000004200 */
[C---:B------:R-:W-:Y:S01]  /*5970*/  FSETP.NEU.FTZ.AND P0, PT, R28.reuse, -INF , PT ;  /* 0xff8000001c00780b */ /* 0x040fe20003f1d000 */
[----:B------:R-:W-:Y:S01]  /*5980*/  FMUL.FTZ R108, R28, UR4 ;  /* 0x000000041c6c7c20 */ /* 0x000fe20008410000 */
[----:B------:R-:W-:Y:S01]  /*5990*/  FFMA.FTZ R2, R0, UR4, -R109 ;  /* 0x0000000400027c23 */ /* 0x000fe2000801086d */
[----:B------:R-:W-:Y:S01]  /*59a0*/  FADD.FTZ R7, R100, -R7 ;  /* 0x8000000764077221 */ /* 0x000fe20000010000 */
[----:B------:R-:W-:Y:S01]  /*59b0*/  FSEL R4, R28, RZ, P0 ;  /* 0x000000ff1c047208 */ /* 0x000fe20000000000 */
[--C-:B-1----:R-:W-:Y:S01]  /*59c0*/  FFMA.FTZ R34, R12, UR4, -R109.reuse ;  /* 0x000000040c227c23 */ /* 0x102fe2000801086d */
[----:B------:R-:W-:Y:S01]  /*59d0*/  FSEL R108, R108, RZ, P0 ;  /* 0x000000ff6c6c7208 */ /* 0x000fe20000000000 */
[--C-:B------:R-:W-:Y:S01]  /*59e0*/  FFMA.FTZ R10, R14, UR4, -R109.reuse ;  /* 0x000000040e0a7c23 */ /* 0x100fe2000801086d */
[----:B------:R-:W-:Y:S01]  /*59f0*/  FMUL.FTZ R33, R7, UR4 ;  /* 0x0000000407217c20 */ /* 0x000fe20008410000 */
[----:B------:R-:W-:Y:S01]  /*5a00*/  FADD.FTZ R4, R3, -R4 ;  /* 0x8000000403047221 */ /* 0x000fe20000010000 */
[----:B------:R-:W-:Y:S01]  /*5a10*/  MUFU.EX2 R11, R11 ;  /* 0x0000000b000b7308 */ /* 0x000fe20000000800 */
[--C-:B------:R-:W-:Y:S01]  /*5a20*/  FFMA.FTZ R32, R13, UR4, -R108.reuse ;  /* 0x000000040d207c23 */ /* 0x100fe2000801086c */
[--C-:B------:R-:W-:Y:S01]  /*5a30*/  FFMA.FTZ R0, R5, UR4, -R108.reuse ;  /* 0x0000000405007c23 */ /* 0x100fe2000801086c */
[--C-:B------:R-:W-:Y:S01]  /*5a40*/  FFMA.FTZ R30, R15, UR4, -R108.reuse ;  /* 0x000000040f1e7c23 */ /* 0x100fe2000801086c */
[----:B------:R-:W-:Y:S01]  /*5a50*/  FMUL.FTZ R31, R4, UR4 ;  /* 0x00000004041f7c20 */ /* 0x000fe20008410000 */
[--C-:B------:R-:W-:Y:S01]  /*5a60*/  FFMA.FTZ R21, R21, UR4, -R108.reuse ;  /* 0x0000000415157c23 */ /* 0x100fe2000801086c */
[----:B------:R-:W-:Y:S01]  /*5a70*/  MUFU.EX2 R34, R34 ;  /* 0x0000002200227308 */ /* 0x000fe20000000800 */
[----:B------:R-:W1:Y:S01]  /*5a80*/  LDSM.16.MT88.4 R12, [R146+0x8000] ;  /* 0x00800000920c783b */ /* 0x000e620000004200 */
[--C-:B------:R-:W-:Y:S01]  /*5a90*/  FFMA.FTZ R131, R115, UR4, -R108.reuse ;  /* 0x0000000473837c23 */ /* 0x100fe2000801086c */
[--C-:B------:R-:W-:Y:S01]  /*5aa0*/  FFMA.FTZ R116, R116, UR4, -R109.reuse ;  /* 0x0000000474747c23 */ /* 0x100fe2000801086d */
[----:B------:R-:W3:Y:S01]  /*5ab0*/  MUFU.EX2 R10, R10 ;  /* 0x0000000a000a7308 */ /* 0x000ee20000000800 */
[--C-:B------:R-:W-:Y:S01]  /*5ac0*/  FFMA.FTZ R111, R26, UR4, -R109.reuse ;  /* 0x000000041a6f7c23 */ /* 0x100fe2000801086d */
[--C-:B------:R-:W-:Y:S01]  /*5ad0*/  FFMA.FTZ R100, R24, UR4, -R109.reuse ;  /* 0x0000000418647c23 */ /* 0x100fe2000801086d */
[--C-:B------:R-:W-:Y:S01]  /*5ae0*/  FFMA.FTZ R115, R117, UR4, -R108.reuse ;  /* 0x0000000475737c23 */ /* 0x100fe2000801086c */
[----:B------:R-:W4:Y:S01]  /*5af0*/  MUFU.EX2 R2, R2 ;  /* 0x0000000200027308 */ /* 0x000f220000000800 */
[--C-:B------:R-:W-:Y:S01]  /*5b00*/  FFMA.FTZ R120, R127, UR4, -R108.reuse ;  /* 0x000000047f787c23 */ /* 0x100fe2000801086c */
[----:B------:R-:W-:Y:S01]  /*5b10*/  LDSM.16.MT88.4 R24, [R150+0x8800] ;  /* 0x008800009618783b */ /* 0x000fe20000004200 */
[--C-:B------:R-:W-:Y:S01]  /*5b20*/  FFMA.FTZ R127, R138, UR4, -R109.reuse ;  /* 0x000000048a7f7c23 */ /* 0x100fe2000801086d */
[----:B------:R-:W-:Y:S01]  /*5b30*/  MUFU.EX2 R32, R32 ;  /* 0x0000002000207308 */ /* 0x000fe20000000800 */
[--C-:B------:R-:W-:Y:S01]  /*5b40*/  FFMA.FTZ R134, R121, UR4, -R108.reuse ;  /* 0x0000000479867c23 */ /* 0x100fe2000801086c */
[--C-:B------:R-:W-:Y:S01]  /*5b50*/  FFMA.FTZ R119, R119, UR4, -R108.reuse ;  /* 0x0000000477777c23 */ /* 0x100fe2000801086c */
[----:B------:R-:W-:Y:S01]  /*5b60*/  FFMA.FTZ R123, R123, UR4, -R108 ;  /* 0x000000047b7b7c23 */ /* 0x000fe2000801086c */
[----:B------:R-:W5:Y:S01]  /*5b70*/  MUFU.EX2 R0, R0 ;  /* 0x0000000000007308 */ /* 0x000f620000000800 */
[----:B------:R-:W-:Y:S01]  /*5b80*/  FFMA.FTZ R112, R112, UR4, -R109 ;  /* 0x0000000470707c23 */ /* 0x000fe2000801086d */
[----:B---3--:R-:W-:-:S02]  /*5b90*/  F2FP.BF16.F32.PACK_AB R4, R10, R34 ;  /* 0x000000220a04723e */ /* 0x008fc400000010ff */
[----:B------:R-:W-:Y:S01]  /*5ba0*/  MUFU.EX2 R30, R30 ;  /* 0x0000001e001e7308 */ /* 0x000fe20000000800 */
[----:B----4-:R-:W-:-:S03]  /*5bb0*/  F2FP.BF16.F32.PACK_AB R6, R2, R11 ;  /* 0x0000000b0206723e */ /* 0x010fc600000010ff */
[----:B------:R-:W3:Y:S04]  /*5bc0*/  MUFU.EX2 R3, R21 ;  /* 0x0000001500037308 */ /* 0x000ee80000000800 */
[----:B------:R-:W4:Y:S01]  /*5bd0*/  MUFU.EX2 R33, R33 ;  /* 0x0000002100217308 */ /* 0x000f220000000800 */
[----:B-----5:R-:W-:-:S03]  /*5be0*/  F2FP.BF16.F32.PACK_AB R5, R0, R32 ;  /* 0x000000200005723e */ /* 0x020fc600000010ff */
[----:B------:R-:W5:Y:S04]  /*5bf0*/  MUFU.EX2 R31, R31 ;  /* 0x0000001f001f7308 */ /* 0x000f680000000800 */
[----:B------:R-:W-:Y:S01]  /*5c00*/  MUFU.EX2 R116, R116 ;  /* 0x0000007400747308 */ /* 0x000fe20000000800 */
[----:B---3--:R-:W-:Y:S01]  /*5c10*/  F2FP.BF16.F32.PACK_AB R7, R3, R30 ;  /* 0x0000001e0307723e */ /* 0x008fe200000010ff */
[----:B------:R-:W3:Y:S02]  /*5c20*/  LDSM.16.MT88.4 R20, [R145+0x8000] ;  /* 0x008000009114783b */ /* 0x000ee40000004200 */
[----:B------:R-:W3:Y:S01]  /*5c30*/  MUFU.EX2 R111, R111 ;  /* 0x0000006f006f7308 */ /* 0x000ee20000000800 */
[-C--:B----4-:R-:W-:Y:S01]  /*5c40*/  FMUL.FTZ R96, R96, R33.reuse ;  /* 0x0000002160607220 */ /* 0x090fe20000410000 */
[-C--:B------:R-:W-:Y:S01]  /*5c50*/  FMUL.FTZ R97, R97, R33.reuse ;  /* 0x0000002161617220 */ /* 0x080fe20000410000 */
[-C--:B------:R-:W-:Y:S01]  /*5c60*/  FMUL.FTZ R92, R92, R33.reuse ;  /* 0x000000215c5c7220 */ /* 0x080fe20000410000 */
[----:B------:R-:W-:Y:S01]  /*5c70*/  FMUL.FTZ R93, R93, R33 ;  /* 0x000000215d5d7220 */ /* 0x000fe20000410000 */
[-C--:B-----5:R-:W-:Y:S01]  /*5c80*/  FMUL.FTZ R98, R98, R31.reuse ;  /* 0x0000001f62627220 */ /* 0x0a0fe20000410000 */
[-C--:B------:R-:W-:Y:S01]  /*5c90*/  FMUL.FTZ R99, R99, R31.reuse ;  /* 0x0000001f63637220 */ /* 0x080fe20000410000 */
[-C--:B------:R-:W-:Y:S01]  /*5ca0*/  FMUL.FTZ R94, R94, R31.reuse ;  /* 0x0000001f5e5e7220 */ /* 0x080fe20000410000 */
[----:B------:R-:W-:Y:S01]  /*5cb0*/  FMUL.FTZ R95, R95, R31 ;  /* 0x0000001f5f5f7220 */ /* 0x000fe20000410000 */
[-C--:B------:R-:W-:Y:S01]  /*5cc0*/  FMUL.FTZ R88, R88, R33.reuse ;  /* 0x0000002158587220 */ /* 0x080fe20000410000 */
[----:B------:R-:W-:Y:S01]  /*5cd0*/  FMUL.FTZ R89, R89, R33 ;  /* 0x0000002159597220 */ /* 0x000fe20000410000 */
[-C--:B------:R-:W-:Y:S01]  /*5ce0*/  FMUL.FTZ R90, R90, R31.reuse ;  /* 0x0000001f5a5a7220 */ /* 0x080fe20000410000 */
[----:B------:R-:W-:Y:S01]  /*5cf0*/  FMUL.FTZ R91, R91, R31 ;  /* 0x0000001f5b5b7220 */ /* 0x000fe20000410000 */
[C---:B--2---:R-:W-:Y:S01]  /*5d00*/  HMMA.16816.F32.BF16 R96, R4.reuse, R16, R96 ;  /* 0x000000100460723c */ /* 0x044fe20000041860 */
        /* <DEDUP_REMOVED lines=8> */
[----:B------:R-:W2:Y:S01]  /*5d90*/  LDSM.16.MT88.4 R16, [R144+0x8000] ;  /* 0x008000009010783b */ /* 0x000ea20000004200 */
[----:B------:R-:W-:Y:S01]  /*5da0*/  FMUL.FTZ R75, R75, R31 ;  /* 0x0000001f4b4b7220 */ /* 0x000fe20000410000 */
[-C--:B------:R-:W-:Y:S01]  /*5db0*/  FMUL.FTZ R68, R68, R33.reuse ;  /* 0x0000002144447220 */ /* 0x080fe20000410000 */
[----:B------:R-:W-:Y:S01]  /*5dc0*/  FMUL.FTZ R69, R69, R33 ;  /* 0x0000002145457220 */ /* 0x000fe20000410000 */
[-C--:B------:R-:W-:Y:S01]  /*5dd0*/  FMUL.FTZ R70, R70, R31.reuse ;  /* 0x0000001f46467220 */ /* 0x080fe20000410000 */
[----:B------:R-:W-:Y:S01]  /*5de0*/  FMUL.FTZ R71, R71, R31 ;  /* 0x0000001f47477220 */ /* 0x000fe20000410000 */
[-C--:B------:R-:W-:Y:S01]  /*5df0*/  FMUL.FTZ R80, R80, R33.reuse ;  /* 0x0000002150507220 */ /* 0x080fe20000410000 */
[C---:B-1----:R-:W-:Y:S01]  /*5e00*/  HMMA.16816.F32.BF16 R88, R4.reuse, R12, R88 ;  /* 0x0000000c0458723c */ /* 0x042fe20000041858 */
        /* <DEDUP_REMOVED lines=8> */
[----:B------:R-:W1:Y:S01]  /*5e90*/  LDSM.16.MT88.4 R12, [R150+0xa000] ;  /* 0x00a00000960c783b */ /* 0x000e620000004200 */
[-C--:B------:R-:W-:Y:S01]  /*5ea0*/  FMUL.FTZ R36, R36, R33.reuse ;  /* 0x0000002124247220 */ /* 0x080fe20000410000 */
[----:B------:R-:W-:Y:S01]  /*5eb0*/  FMUL.FTZ R37, R37, R33 ;  /* 0x0000002125257220 */ /* 0x000fe20000410000 */
[-C--:B------:R-:W-:Y:S01]  /*5ec0*/  FMUL.FTZ R38, R38, R31.reuse ;  /* 0x0000001f26267220 */ /* 0x080fe20000410000 */
[----:B------:R-:W-:Y:S01]  /*5ed0*/  FMUL.FTZ R39, R39, R31 ;  /* 0x0000001f27277220 */ /* 0x000fe20000410000 */
[-C--:B------:R-:W-:Y:S01]  /*5ee0*/  FMUL.FTZ R40, R40, R33.reuse ;  /* 0x0000002128287220 */ /* 0x080fe20000410000 */
[----:B------:R-:W-:Y:S01]  /*5ef0*/  FMUL.FTZ R41, R41, R33 ;  /* 0x0000002129297220 */ /* 0x000fe20000410000 */
[C---:B---3--:R-:W-:Y:S01]  /*5f00*/  HMMA.16816.F32.BF16 R80, R4.reuse, R20, R80 ;  /* 0x000000140450723c */ /* 0x048fe20000041850 */
        /* <DEDUP_REMOVED lines=25> */
[----:B------:R-:W2:Y:S01]  /*60a0*/  LDSM.16.MT88.4 R16, [R145+0xa000] ;  /* 0x00a000009110783b */ /* 0x000ea20000004200 */
[----:B------:R-:W-:Y:S01]  /*60b0*/  MUFU.EX2 R117, R131 ;  /* 0x0000008300757308 */ /* 0x000fe20000000800 */
[-C--:B------:R-:W-:Y:S01]  /*60c0*/  FMUL.FTZ R62, R62, R31.reuse ;  /* 0x0000001f3e3e7220 */ /* 0x080fe20000410000 */
[----:B------:R-:W-:Y:S01]  /*60d0*/  FMUL.FTZ R63, R63, R31 ;  /* 0x0000001f3f3f7220 */ /* 0x000fe20000410000 */
[-C--:B------:R-:W-:Y:S01]  /*60e0*/  FMUL.FTZ R64, R64, R33.reuse ;  /* 0x0000002140407220 */ /* 0x080fe20000410000 */
[----:B------:R-:W-:Y:S01]  /*60f0*/  MUFU.EX2 R115, R115 ;  /* 0x0000007300737308 */ /* 0x000fe20000000800 */
[----:B------:R-:W-:Y:S01]  /*6100*/  FMUL.FTZ R65, R65, R33 ;  /* 0x0000002141417220 */ /* 0x000fe20000410000 */
[C---:B-1----:R-:W-:Y:S01]  /*6110*/  HMMA.16816.F32.BF16 R36, R4.reuse, R12, R36 ;  /* 0x0000000c0424723c */ /* 0x042fe20000041824 */
[-C--:B------:R-:W-:Y:S01]  /*6120*/  FMUL.FTZ R66, R66, R31.reuse ;  /* 0x0000001f42427220 */ /* 0x080fe20000410000 */
[----:B------:R-:W-:Y:S01]  /*6130*/  MUFU.EX2 R120, R120 ;  /* 0x0000007800787308 */ /* 0x000fe20000000800 */
[----:B------:R-:W-:Y:S01]  /*6140*/  FMUL.FTZ R67, R67, R31 ;  /* 0x0000001f43437220 */ /* 0x000fe20000410000 */
[----:B------:R-:W-:Y:S01]  /*6150*/  FFMA.FTZ R33, R177, R33, R34 ;  /* 0x00000021b1217223 */ /* 0x000fe20000010022 */
[----:B------:R-:W-:Y:S01]  /*6160*/  FFMA.FTZ R31, R175, R31, R32 ;  /* 0x0000001faf1f7223 */ /* 0x000fe20000010020 */
[----:B------:R-:W-:Y:S02]  /*6170*/  MUFU.EX2 R127, R127 ;  /* 0x0000007f007f7308 */ /* 0x000fe40000000800 */
[----:B------:R-:W-:Y:S01]  /*6180*/  HMMA.16816.F32.BF16 R40, R4, R14, R40 ;  /* 0x0000000e0428723c */ /* 0x000fe20000041828 */
[----:B------:R-:W1:Y:S01]  /*6190*/  LDSM.16.MT88.4 R12, [R144+0xa000] ;  /* 0x00a00000900c783b */ /* 0x000e620000004200 */
        /* <DEDUP_REMOVED lines=12> */
[----:B------:R-:W3:Y:S07]  /*6260*/  LDSM.16.MT88.4 R20, [R146+0x8800] ;  /* 0x008800009214783b */ /* 0x000eee0000004200 */
[----:B--2---:R-:W-:Y:S01]  /*6270*/  HMMA.16816.F32.BF16 R52, R4, R16, R52 ;  /* 0x000000100434723c */ /* 0x004fe20000041834 */
[----:B------:R-:W-:Y:S01]  /*6280*/  FFMA.FTZ R16, R118, UR4, -R109 ;  /* 0x0000000476107c23 */ /* 0x000fe2000801086d */
[----:B------:R-:W-:-:S03]  /*6290*/  FFMA.FTZ R118, R113, UR4, -R108 ;  /* 0x0000000471767c23 */ /* 0x000fc6000801086c */
[----:B------:R2:W-:Y:S03]  /*62a0*/  MUFU.EX2 R113, R16 ;  /* 0x0000001000717308 */ /* 0x0005e60000000800 */
[C---:B------:R-:W-:Y:S01]  /*62b0*/  HMMA.16816.F32.BF16 R56, R4.reuse, R18, R56 ;  /* 0x000000120438723c */ /* 0x040fe20000041838 */
[----:B------:R-:W4:Y:S07]  /*62c0*/  MUFU.EX2 R118, R118 ;  /* 0x0000007600767308 */ /* 0x000f2e0000000800 */
[C---:B-1----:R-:W-:Y:S01]  /*62d0*/  HMMA.16816.F32.BF16 R60, R4.reuse, R12, R60 ;  /* 0x0000000c043c723c */ /* 0x042fe2000004183c */
[----:B--2---:R-:W1:Y:S07]  /*62e0*/  LDSM.16.MT88.4 R16, [R145+0x8800] ;  /* 0x008800009110783b */ /* 0x004e6e0000004200 */
[----:B------:R-:W-:Y:S01]  /*62f0*/  HMMA.16816.F32.BF16 R64, R4, R14, R64 ;  /* 0x0000000e0440723c */ /* 0x000fe20000041840 */
[----:B------:R-:W-:Y:S01]  /*6300*/  F2FP.BF16.F32.PACK_AB R4, R111, R116 ;  /* 0x000000746f04723e */ /* 0x000fe200000010ff */
[----:B------:R-:W2:Y:S01]  /*6310*/  LDSM.16.MT88.4 R12, [R144+0x8800] ;  /* 0x00880000900c783b */ /* 0x000ea20000004200 */
[----:B----4-:R-:W-:Y:S01]  /*6320*/  F2FP.BF16.F32.PACK_AB R5, R117, R118 ;  /* 0x000000767505723e */ /* 0x010fe200000010ff */
        /* <DEDUP_REMOVED lines=10> */
[----:B------:R-:W-:-:S03]  /*63d0*/  FADD.FTZ R100, R113, R100 ;  /* 0x0000006471647221 */ /* 0x000fc60000010000 */
[----:B------:R-:W-:-:S03]  /*63e0*/  FADD.FTZ R115, R120, R115 ;  /* 0x0000007378737221 */ /* 0x000fc60000010000 */
[C---:B------:R-:W-:Y:S01]  /*63f0*/  HMMA.16816.F32.BF16 R84, R4.reuse, R22, R84 ;  /* 0x000000160454723c */ /* 0x040fe20000041854 */
[----:B------:R-:W3:Y:S07]  /*6400*/  LDSM.16.MT88.4 R20, [R150+0xa800] ;  /* 0x00a800009614783b */ /* 0x000eee0000004200 */
[C---:B------:R-:W-:Y:S08]  /*6410*/  HMMA.16816.F32.BF16 R96, R4.reuse, R24, R96 ;  /* 0x000000180460723c */ /* 0x040ff00000041860 */
[C---:B-1----:R-:W-:Y:S08]  /*6420*/  HMMA.16816.F32.BF16 R80, R4.reuse, R16, R80 ;  /* 0x000000100450723c */ /* 0x042ff00000041850 */
[C---:B------:R-:W-:Y:S01]  /*6430*/  HMMA.16816.F32.BF16 R76, R4.reuse, R18, R76 ;  /* 0x00000012044c723c */ /* 0x040fe2000004184c */
[----:B------:R-:W1:Y:S07]  /*6440*/  LDSM.16.MT88.4 R16, [R145+0xa800] ;  /* 0x00a800009110783b */ /* 0x000e6e0000004200 */
[C---:B------:R-:W-:Y:S01]  /*6450*/  HMMA.16816.F32.BF16 R92, R4.reuse, R26, R92 ;  /* 0x0000001a045c723c */ /* 0x040fe2000004185c */
[----:B------:R-:W4:Y:S07]  /*6460*/  LDSM.16.MT88.4 R24, [R146+0xa800] ;  /* 0x00a800009218783b */ /* 0x000f2e0000004200 */
[C---:B--2---:R-:W-:Y:S08]  /*6470*/  HMMA.16816.F32.BF16 R72, R4.reuse, R12, R72 ;  /* 0x0000000c0448723c */ /* 0x044ff00000041848 */
[C---:B------:R-:W-:Y:S01]  /*6480*/  HMMA.16816.F32.BF16 R68, R4.reuse, R14, R68 ;  /* 0x0000000e0444723c */ /* 0x040fe20000041844 */
[----:B------:R-:W2:Y:S07]  /*6490*/  LDSM.16.MT88.4 R12, [R144+0xa800] ;  /* 0x00a80000900c783b */ /* 0x000eae0000004200 */
[----:B---3--:R-:W-:Y:S01]  /*64a0*/  HMMA.16816.F32.BF16 R36, R4, R20, R36 ;  /* 0x000000140424723c */ /* 0x008fe20000041824 */
[----:B------:R-:W-:-:S04]  /*64b0*/  FFMA.FTZ R20, R124, UR4, -R109 ;  /* 0x000000047c147c23 */ /* 0x000fc8000801086d */
[----:B------:R3:W-:Y:S03]  /*64c0*/  MUFU.EX2 R121, R20 ;  /* 0x0000001400797308 */ /* 0x0007e60000000800 */
[C---:B------:R-:W-:Y:S08]  /*64d0*/  HMMA.16816.F32.BF16 R40, R4.reuse, R22, R40 ;  /* 0x000000160428723c */ /* 0x040ff00000041828 */
[C---:B-1----:R-:W-:Y:S01]  /*64e0*/  HMMA.16816.F32.BF16 R52, R4.reuse, R16, R52 ;  /* 0x000000100434723c */ /* 0x042fe20000041834 */
[--C-:B------:R-:W-:Y:S01]  /*64f0*/  FFMA.FTZ R17, R126, UR4, -R109.reuse ;  /* 0x000000047e117c23 */ /* 0x100fe2000801086d */
[--C-:B------:R-:W-:Y:S01]  /*6500*/  FFMA.FTZ R16, R122, UR4, -R109.reuse ;  /* 0x000000047a107c23 */ /* 0x100fe2000801086d */
[--C-:B------:R-:W-:Y:S01]  /*6510*/  FFMA.FTZ R126, R125, UR4, -R108.reuse ;  /* 0x000000047d7e7c23 */ /* 0x100fe2000801086c */
[----:B---3--:R-:W1:Y:S01]  /*6520*/  LDSM.16.MT88.4 R20, [R144+0x9000] ;  /* 0x009000009014783b */ /* 0x008e620000004200 */
[----:B------:R-:W3:Y:S01]  /*6530*/  MUFU.EX2 R122, R17 ;  /* 0x00000011007a7308 */ /* 0x000ee20000000800 */
[----:B------:R-:W-:Y:S01]  /*6540*/  FFMA.FTZ R125, R114, UR4, -R109 ;  /* 0x00000004727d7c23 */ /* 0x000fe2000801086d */
[----:B------:R-:W-:Y:S01]  /*6550*/  FFMA.FTZ R114, R106, UR4, -R108 ;  /* 0x000000046a727c23 */ /* 0x000fe2000801086c */
[C---:B------:R-:W-:Y:S01]  /*6560*/  HMMA.16816.F32.BF16 R56, R4.reuse, R18, R56 ;  /* 0x000000120438723c */ /* 0x040fe20000041838 */
[----:B------:R5:W3:Y:S04]  /*6570*/  MUFU.EX2 R124, R16 ;  /* 0x00000010007c7308 */ /* 0x000ae80000000800 */
[----:B------:R-:W3:Y:S03]  /*6580*/  MUFU.EX2 R126, R126 ;  /* 0x0000007e007e7308 */ /* 0x000ee60000000800 */
[C---:B----4-:R-:W-:Y:S01]  /*6590*/  HMMA.16816.F32.BF16 R44, R4.reuse, R24, R44 ;  /* 0x00000018042c723c */ /* 0x050fe2000004182c */
[----:B------:R-:W4:Y:S01]  /*65a0*/  MUFU.EX2 R125, R125 ;  /* 0x0000007d007d7308 */ /* 0x000f220000000800 */
[----:B-----5:R-:W5:Y:S06]  /*65b0*/  LDSM.16.MT88.4 R16, [R146+0x9000] ;  /* 0x009000009210783b */ /* 0x020f6c0000004200 */
[C---:B------:R-:W-:Y:S01]  /*65c0*/  HMMA.16816.F32.BF16 R48, R4.reuse, R26, R48 ;  /* 0x0000001a0430723c */ /* 0x040fe20000041830 */
[----:B------:R-:W4:Y:S07]  /*65d0*/  LDSM.16.MT88.4 R24, [R150+0x9000] ;  /* 0x009000009618783b */ /* 0x000f2e0000004200 */
[C---:B--2---:R-:W-:Y:S08]  /*65e0*/  HMMA.16816.F32.BF16 R60, R4.reuse, R12, R60 ;  /* 0x0000000c043c723c */ /* 0x044ff0000004183c */
[----:B------:R-:W-:Y:S01]  /*65f0*/  HMMA.16816.F32.BF16 R64, R4, R14, R64 ;  /* 0x0000000e0440723c */ /* 0x000fe20000041840 */
[----:B---3--:R-:W-:Y:S01]  /*6600*/  F2FP.BF16.F32.PACK_AB R4, R122, R127 ;  /* 0x0000007f7a04723e */ /* 0x008fe200000010ff */
[----:B------:R-:W2:Y:S01]  /*6610*/  LDSM.16.MT88.4 R12, [R145+0x9000] ;  /* 0x00900000910c783b */ /* 0x000ea20000004200 */
        /* <DEDUP_REMOVED lines=9> */
[----:B-1----:R-:W-:Y:S01]  /*66b0*/  HMMA.16816.F32.BF16 R72, R4, R20, R72 ;  /* 0x000000140448723c */ /* 0x002fe20000041848 */
[----:B------:R-:W-:Y:S01]  /*66c0*/  FADD.FTZ R123, R123, R134 ;  /* 0x000000867b7b7221 */ /* 0x000fe20000010000 */
[----:B------:R-:W-:-:S03]  /*66d0*/  FADD.FTZ R121, R121, R124 ;  /* 0x0000007c79797221 */ /* 0x000fc60000010000 */
[----:B------:R-:W-:-:S03]  /*66e0*/  FADD.FTZ R126, R126, R123 ;  /* 0x0000007b7e7e7221 */ /* 0x000fc60000010000 */
[C---:B------:R-:W-:Y:S01]  /*66f0*/  HMMA.16816.F32.BF16 R68, R4.reuse, R22, R68 ;  /* 0x000000160444723c */ /* 0x040fe20000041844 */
[----:B------:R-:W1:Y:S07]  /*6700*/  LDSM.16.MT88.4 R20, [R144+0xb000] ;  /* 0x00b000009014783b */ /* 0x000e6e0000004200 */
[C---:B-----5:R-:W-:Y:S08]  /*6710*/  HMMA.16816.F32.BF16 R88, R4.reuse, R16, R88 ;  /* 0x000000100458723c */ /* 0x060ff00000041858 */
[C---:B------:R-:W-:Y:S01]  /*6720*/  HMMA.16816.F32.BF16 R84, R4.reuse, R18, R84 ;  /* 0x000000120454723c */ /* 0x040fe20000041854 */
[----:B------:R-:W3:Y:S07]  /*6730*/  LDSM.16.MT88.4 R16, [R146+0xb000] ;  /* 0x00b000009210783b */ /* 0x000eee0000004200 */
[C---:B----4-:R-:W-:Y:S08]  /*6740*/  HMMA.16816.F32.BF16 R96, R4.reuse, R24, R96 ;  /* 0x000000180460723c */ /* 0x050ff00000041860 */
[C---:B------:R-:W-:Y:S01]  /*6750*/  HMMA.16816.F32.BF16 R92, R4.reuse, R26, R92 ;  /* 0x0000001a045c723c */ /* 0x040fe2000004185c */
[----:B------:R-:W4:Y:S07]  /*6760*/  LDSM.16.MT88.4 R24, [R150+0xb000] ;  /* 0x00b000009618783b */ /* 0x000f2e0000004200 */
[C---:B--2---:R-:W-:Y:S08]  /*6770*/  HMMA.16816.F32.BF16 R80, R4.reuse, R12, R80 ;  /* 0x0000000c0450723c */ /* 0x044ff00000041850 */
[C---:B------:R-:W-:Y:S01]  /*6780*/  HMMA.16816.F32.BF16 R76, R4.reuse, R14, R76 ;  /* 0x0000000e044c723c */ /* 0x040fe2000004184c */
[----:B------:R-:W2:Y:S07]  /*6790*/  LDSM.16.MT88.4 R12, [R145+0xb000] ;  /* 0x00b00000910c783b */ /* 0x000eae0000004200 */
[C---:B-1----:R-:W-:Y:S08]  /*67a0*/  HMMA.16816.F32.BF16 R60, R4.reuse, R20, R60 ;  /* 0x00000014043c723c */ /* 0x042ff0000004183c */
[C---:B---3--:R-:W-:Y:S08]  /*67b0*/  HMMA.16816.F32.BF16 R44, R4.reuse, R16, R44 ;  /* 0x00000010042c723c */ /* 0x048ff0000004182c */
[C---:B------:R-:W-:Y:S01]  /*67c0*/  HMMA.16816.F32.BF16 R48, R4.reuse, R18, R48 ;  /* 0x000000120430723c */ /* 0x040fe20000041830 */
[----:B------:R-:W1:Y:S07]  /*67d0*/  LDSM.16.MT88.4 R16, [R150+0x9800] ;  /* 0x009800009610783b */ /* 0x000e6e0000004200 */
[C---:B----4-:R-:W-:Y:S01]  /*67e0*/  HMMA.16816.F32.BF16 R36, R4.reuse, R24, R36 ;  /* 0x000000180424723c */ /* 0x050fe20000041824 */
[--C-:B------:R-:W-:Y:S01]  /*67f0*/  FFMA.FTZ R24, R110, UR4, -R109.reuse ;  /* 0x000000046e187c23 */ /* 0x100fe2000801086d */
[----:B------:R-:W-:Y:S01]  /*6800*/  FFMA.FTZ R25, R107, UR4, -R109 ;  /* 0x000000046b197c23 */ /* 0x000fe2000801086d */
[--C-:B------:R-:W-:Y:S01]  /*6810*/  FFMA.FTZ R109, R105, UR4, -R108.reuse ;  /* 0x00000004696d7c23 */ /* 0x100fe2000801086c */
[--C-:B------:R-:W-:Y:S01]  /*6820*/  FFMA.FTZ R110, R104, UR4, -R108.reuse ;  /* 0x00000004686e7c23 */ /* 0x100fe2000801086c */
[----:B------:R-:W-:Y:S01]  /*6830*/  FFMA.FTZ R108, R35, UR4, -R108 ;  /* 0x00000004236c7c23 */ /* 0x000fe2000801086c */
[----:B------:R-:W-:Y:S02]  /*6840*/  MUFU.EX2 R107, R24 ;  /* 0x00000018006b7308 */ /* 0x000fe40000000800 */
[C---:B------:R-:W-:Y:S02]  /*6850*/  HMMA.16816.F32.BF16 R40, R4.reuse, R26, R40 ;  /* 0x0000001a0428723c */ /* 0x040fe40000041828 */
[----:B------:R3:W-:Y:S04]  /*6860*/  MUFU.EX2 R106, R25 ;  /* 0x00000019006a7308 */ /* 0x0007e80000000800 */
[----:B------:R-:W-:Y:S02]  /*6870*/  MUFU.EX2 R105, R114 ;  /* 0x0000007200697308 */ /* 0x000fe40000000800 */
[C---:B--2---:R-:W-:Y:S02]  /*6880*/  HMMA.16816.F32.BF16 R52, R4.reuse, R12, R52 ;  /* 0x0000000c0434723c */ /* 0x044fe40000041834 */
[----:B------:R-:W2:Y:S04]  /*6890*/  MUFU.EX2 R104, R109 ;  /* 0x0000006d00687308 */ /* 0x000ea80000000800 */
[----:B------:R-:W-:Y:S02]  /*68a0*/  MUFU.EX2 R35, R110 ;  /* 0x0000006e00237308 */ /* 0x000fe40000000800 */
[C---:B------:R-:W-:Y:S01]  /*68b0*/  HMMA.16816.F32.BF16 R56, R4.reuse, R14, R56 ;  /* 0x0000000e0438723c */ /* 0x040fe20000041838 */
[----:B------:R-:W4:Y:S01]  /*68c0*/  LDSM.16.MT88.4 R12, [R146+0x9800] ;  /* 0x00980000920c783b */ /* 0x000f220000004200 */
[----:B------:R-:W5:Y:S03]  /*68d0*/  MUFU.EX2 R108, R108 ;  /* 0x0000006c006c7308 */ /* 0x000f660000000800 */
[----:B---3--:R-:W-:Y:S03]  /*68e0*/  LDSM.16.MT88.4 R24, [R145+0x9800] ;  /* 0x009800009118783b */ /* 0x008fe60000004200 */
[----:B------:R-:W-:Y:S01]  /*68f0*/  HMMA.16816.F32.BF16 R64, R4, R22, R64 ;  /* 0x000000160440723c */ /* 0x000fe20000041840 */
[----:B------:R-:W-:Y:S01]  /*6900*/  F2FP.BF16.F32.PACK_AB R4, R125, R112 ;  /* 0x000000707d04723e */ /* 0x000fe200000010ff */
[----:B------:R-:W3:Y:S01]  /*6910*/  LDSM.16.MT88.4 R20, [R144+0x9800] ;  /* 0x009800009014783b */ /* 0x000ee20000004200 */
[----:B--2---:R-:W-:Y:S01]  /*6920*/  F2FP.BF16.F32.PACK_AB R5, R104, R105 ;  /* 0x000000696805723e */ /* 0x004fe200000010ff */
[----:B------:R-:W-:Y:S01]  /*6930*/  FADD.FTZ R112, R112, R121 ;  /* 0x0000007970707221 */ /* 0x000fe20000010000 */
[----:B------:R-:W-:Y:S01]  /*6940*/  F2FP.BF16.F32.PACK_AB R6, R106, R107 ;  /* 0x0000006b6a06723e */ /* 0x000fe200000010ff */
[----:B------:R-:W-:Y:S01]  /*6950*/  FADD.FTZ R105, R105, R126 ;  /* 0x0000007e69697221 */ /* 0x000fe20000010000 */
[----:B-----5:R-:W-:Y:S01]  /*6960*/  F2FP.BF16.F32.PACK_AB R7, R108, R35 ;  /* 0x000000236c07723e */ /* 0x020fe200000010ff */
[----:B------:R-:W-:-:S02]  /*6970*/  FADD.FTZ R112, R125, R112 ;  /* 0x000000707d707221 */ /* 0x000fc40000010000 */
[----:B------:R-:W-:Y:S02]  /*6980*/  FADD.FTZ R104, R104, R105 ;  /* 0x0000006968687221 */ /* 0x000fe40000010000 */
[----:B------:R-:W-:Y:S02]  /*6990*/  FADD.FTZ R107, R107, R112 ;  /* 0x000000706b6b7221 */ /* 0x000fe40000010000 */
[----:B------:R-:W-:Y:S01]  /*69a0*/  FADD.FTZ R35, R35, R104 ;  /* 0x0000006823237221 */ /* 0x000fe20000010000 */
[----:B-1----:R-:W-:Y:S01]  /*69b0*/  HMMA.16816.F32.BF16 R96, R4, R16, R96 ;  /* 0x000000100460723c */ /* 0x002fe20000041860 */
[----:B------:R-:W-:Y:S02]  /*69c0*/  FADD.FTZ R177, R106, R107 ;  /* 0x0000006b6ab17221 */ /* 0x000fe40000010000 */
[----:B------:R-:W-:-:S05]  /*69d0*/  FADD.FTZ R175, R108, R35 ;  /* 0x000000236caf7221 */ /* 0x000fca0000010000 */
[C---:B------:R-:W-:Y:S01]  /*69e0*/  HMMA.16816.F32.BF16 R92, R4.reuse, R18, R92 ;  /* 0x00000012045c723c */ /* 0x040fe2000004185c */
[----:B------:R-:W1:Y:S07]  /*69f0*/  LDSM.16.MT88.4 R16, [R150+0xb800] ;  /* 0x00b800009610783b */ /* 0x000e6e0000004200 */
[C---:B----4-:R-:W-:Y:S08]  /*6a00*/  HMMA.16816.F32.BF16 R88, R4.reuse, R12, R88 ;  /* 0x0000000c0458723c */ /* 0x050ff00000041858 */
[C---:B------:R-:W-:Y:S01]  /*6a10*/  HMMA.16816.F32.BF16 R84, R4.reuse, R14, R84 ;  /* 0x0000000e0454723c */ /* 0x040fe20000041854 */
[----:B------:R-:W2:Y:S07]  /*6a20*/  LDSM.16.MT88.4 R12, [R146+0xb800] ;  /* 0x00b80000920c783b */ /* 0x000eae0000004200 */
[C---:B---3--:R-:W-:Y:S08]  /*6a30*/  HMMA.16816.F32.BF16 R72, R4.reuse, R20, R72 ;  /* 0x000000140448723c */ /* 0x048ff00000041848 */
[C---:B------:R-:W-:Y:S01]  /*6a40*/  HMMA.16816.F32.BF16 R68, R4.reuse, R22, R68 ;  /* 0x000000160444723c */ /* 0x040fe20000041844 */
[----:B------:R-:W3:Y:S07]  /*6a50*/  LDSM.16.MT88.4 R20, [R145+0xb800] ;  /* 0x00b800009114783b */ /* 0x000eee0000004200 */
[C---:B-1----:R-:W-:Y:S08]  /*6a60*/  HMMA.16816.F32.BF16 R36, R4.reuse, R16, R36 ;  /* 0x000000100424723c */ /* 0x042ff00000041824 */
[C---:B------:R-:W-:Y:S01]  /*6a70*/  HMMA.16816.F32.BF16 R40, R4.reuse, R18, R40 ;  /* 0x000000120428723c */ /* 0x040fe20000041828 */
[----:B------:R-:W1:Y:S07]  /*6a80*/  LDSM.16.MT88.4 R16, [R144+0xb800] ;  /* 0x00b800009010783b */ /* 0x000e6e0000004200 */
[C---:B------:R-:W-:Y:S08]  /*6a90*/  HMMA.16816.F32.BF16 R80, R4.reuse, R24, R80 ;  /* 0x000000180450723c */ /* 0x040ff00000041850 */
        /* <DEDUP_REMOVED lines=8> */
.L_x_658:
[----:B------:R-:W-:-:S13]  /*6b20*/  ISETP.GE.AND P0, PT, R174, RZ, PT ;  /* 0x000000ffae00720c */ /* 0x000fda0003f06270 */
[----:B------:R-:W-:Y:S05]  /*6b30*/  @!P0 BRA `(.L_x_660) ;  /* 0x0000002000ec8947 */ /* 0x000fea0003800000 */
[----:B------:R-:W-:Y:S01]  /*6b40*/  IMAD.MOV.U32 R131, RZ, RZ, R129 ;  /* 0x000000ffff837224 */ /* 0x000fe200078e0081 */
[----:B------:R-:W-:Y:S01]  /*6b50*/  SHF.R.S32.HI R0, RZ, 0x1f, R102 ;  /* 0x0000001fff007819 */ /* 0x000fe20000011466 */
[C---:B------:R-:W-:Y:S01]  /*6b60*/  IMAD.SHL.U32 R168, R8.reuse, 0x20, RZ ;  /* 0x0000002008a87824 */ /* 0x040fe200078e00ff */
[----:B------:R-:W-:Y:S01]  /*6b70*/  SHF.L.U64.HI R165, R8, 0x5, R9 ;  /* 0x0000000508a57819 */ /* 0x000fe20000010209 */
[----:B------:R-:W-:Y:S01]  /*6b80*/  IMAD.WIDE.U32 R4, R166, R8, R130 ;  /* 0x00000008a6047225 */ /* 0x000fe200078e0082 */
[----:B------:R-:W1:Y:S03]  /*6b90*/  LDCU UR4, c[0x0][0x45c] ;  /* 0x00008b80ff0477ac */ /* 0x000e660008000800 */
[----:B------:R-:W-:Y:S01]  /*6ba0*/  IMAD.IADD R11, R128, 0x1, R5 ;  /* 0x00000001800b7824 */ /* 0x000fe200078e0205 */
[----:B------:R-:W-:Y:S01]  /*6bb0*/  MOV R10, R4 ;  /* 0x00000004000a7202 */ /* 0x000fe20000000f00 */
[----:B------:R-:W-:-:S02]  /*6bc0*/  IMAD R5, R0, UR8, RZ ;  /* 0x0000000800057c24 */ /* 0x000fc4000f8e02ff */
[----:B------:R-:W-:Y:S02]  /*6bd0*/  IMAD.MOV.U32 R105, RZ, RZ, R100 ;  /* 0x000000ffff697224 */ /* 0x000fe400078e0064 */
[C---:B------:R-:W-:Y:S01]  /*6be0*/  IMAD.WIDE.U32 R10, R102.reuse, UR8, R10 ;  /* 0x00000008660a7c25 */ /* 0x040fe2000f8e000a */
[----:B------:R-:W2:Y:S03]  /*6bf0*/  LDCU UR8, c[0x0][0x50c] ;  /* 0x0000a180ff0877ac */ /* 0x000ea60008000800 */
[----:B------:R-:W-:Y:S01]  /*6c00*/  IMAD R0, R102, UR9, R5 ;  /* 0x0000000966007c24 */ /* 0x000fe2000f8e0205 */
[----:B------:R-:W-:Y:S01]  /*6c10*/  IADD3 R7, P0, PT, R157, R10, RZ ;  /* 0x0000000a9d077210 */ /* 0x000fe20007f1e0ff */
[----:B------:R-:W-:-:S03]  /*6c20*/  IMAD.WIDE.U32 R4, R174, R8, RZ ;  /* 0x00000008ae047225 */ /* 0x000fc600078e00ff */
[C---:B------:R-:W-:Y:S01]  /*6c30*/  SHF.L.U32 R172, R7.reuse, 0x1, RZ ;  /* 0x0000000107ac7819 */ /* 0x040fe200000006ff */
[----:B------:R-:W-:Y:S02]  /*6c40*/  IMAD.X R0, R0, 0x1, R11, P0 ;  /* 0x0000000100007824 */ /* 0x000fe400000e060b */
[----:B------:R-:W-:Y:S01]  /*6c50*/  IMAD R171, R174, R9, R5 ;  /* 0x00000009aeab7224 */ /* 0x000fe200078e0205 */
[----:B------:R-:W-:Y:S02]  /*6c60*/  LEA R172, P0, R4, R172, 0x7 ;  /* 0x000000ac04ac7211 */ /* 0x000fe400078038ff */
[----:B------:R-:W-:Y:S02]  /*6c70*/  SHF.L.U64.HI R0, R7, 0x1, R0 ;  /* 0x0000000107007819 */ /* 0x000fe40000010200 */
[----:B------:R-:W-:Y:S02]  /*6c80*/  IADD3 R172, P1, PT, R172, UR6, RZ ;  /* 0x00000006acac7c10 */ /* 0x000fe4000ff3e0ff */
[----:B------:R-:W-:-:S02]  /*6c90*/  LEA.HI.X R171, R4, R0, R171, 0x7, P0 ;  /* 0x0000000004ab7211 */ /* 0x000fc400000f3cab */
[----:B------:R-:W-:Y:S02]  /*6ca0*/  IADD3 R170, P0, PT, R132, -0x80, RZ ;  /* 0xffffff8084aa7810 */ /* 0x000fe40007f1e0ff */
[----:B------:R-:W-:Y:S02]  /*6cb0*/  IADD3.X R171, PT, PT, R171, UR7, RZ, P1, !PT ;  /* 0x00000007abab7c10 */ /* 0x000fe40008ffe4ff */
[----:B------:R-:W-:Y:S02]  /*6cc0*/  MOV R0, R3 ;  /* 0x0000000300007202 */ /* 0x000fe40000000f00 */
[----:B------:R-:W-:Y:S02]  /*6cd0*/  IADD3 R174, PT, PT, R174, 0x1, RZ ;  /* 0x00000001aeae7810 */ /* 0x000fe40007ffe0ff */
[----:B------:R-:W-:Y:S01]  /*6ce0*/  IADD3.X R169, PT, PT, R101, -0x1, RZ, P0, !PT ;  /* 0xffffffff65a97810 */ /* 0x000fe200007fe4ff */
[----:B-12---:R-:W-:Y:S06]  /*6cf0*/  BRA `(.L_x_661) ;  /* 0x0000000000847947 */ /* 0x006fec0003800000 */
.L_x_663:
        /* <DEDUP_REMOVED lines=8> */
[CCC-:B------:R-:W-:Y:S02]  /*6d80*/  LEA.HI.X R15, R12.reuse, R158.reuse, R6.reuse, 0x7, P2 ;  /* 0x0000009e0c0f7211 */ /* 0x1c0fe400010f3c06 */
[----:B------:R-:W-:Y:S02]  /*6d90*/  LEA.HI.X R8, R12, R5, R6, 0x6, P0 ;  /* 0x000000050c087211 */ /* 0x000fe400000f3406 */
[C---:B------:R-:W-:Y:S01]  /*6da0*/  LEA R12, P2, R9.reuse, R159, 0x1 ;  /* 0x0000009f090c7211 */ /* 0x040fe200078408ff */
[----:B------:R-:W-:Y:S01]  /*6db0*/  @!PT LDS RZ, [RZ] ;  /* 0x00000000fffff984 */ /* 0x000fe20000000800 */
[----:B------:R-:W-:Y:S01]  /*6dc0*/  @!PT LDS RZ, [RZ] ;  /* 0x00000000fffff984 */ /* 0x000fe20000000800 */
[----:B------:R-:W-:Y:S01]  /*6dd0*/  @!PT LDS RZ, [RZ] ;  /* 0x00000000fffff984 */ /* 0x000fe20000000800 */
[----:B------:R1:W-:Y:S01]  /*6de0*/  LDGSTS.E.BYPASS.LTC128B.128 [R163+0x4000], desc[UR10][R14.64] ;  /* 0x040000000ea37fae */ /* 0x0003e2000b981a0a */
[-C--:B------:R-:W-:Y:S02]  /*6df0*/  IADD3 R4, P0, PT, R4, R9.reuse, RZ ;  /* 0x0000000904047210 */ /* 0x080fe40007f1e0ff */
[C---:B------:R-:W-:Y:S01]  /*6e00*/  LEA R10, P1, R2.reuse, R9, 0x5 ;  /* 0x00000009020a7211 */ /* 0x040fe200078228ff */
[----:B------:R1:W-:Y:S01]  /*6e10*/  LDGSTS.E.BYPASS.LTC128B.128 [R163+0x6000], desc[UR10][R14.64+0x80] ;  /* 0x060000800ea37fae */ /* 0x0003e2000b981a0a */
[--C-:B------:R-:W-:Y:S01]  /*6e20*/  LEA.HI.X R13, R9, R158, R8.reuse, 0x1, P2 ;  /* 0x0000009e090d7211 */ /* 0x100fe200010f0c08 */
        /* <DEDUP_REMOVED lines=14> */
.L_x_661:
[----:B------:R-:W-:Y:S04]  /*6f10*/  DEPBAR.LE SB0, 0x0 ;  /* 0x000080000000791a */ /* 0x000fe80000000000 */
[----:B------:R-:W-:Y:S01]  /*6f20*/  BAR.SYNC.DEFER_BLOCKING 0x0 ;  /* 0x0000000000007b1d */ /* 0x000fe20000010000 */
[----:B------:R-:W-:Y:S02]  /*6f30*/  MOV R173, R171 ;  /* 0x000000ab00ad7202 */ /* 0x000fe40000000f00 */
[----:B------:R-:W-:Y:S04]  /*6f40*/  IADD3 R100, P0, PT, R172, R168, RZ ;  /* 0x000000a8ac647210 */ /* 0x000fe80007f1e0ff */
[----:B------:R-:W-:Y:S02]  /*6f50*/  IADD3.X R101, PT, PT, R171, R165, RZ, P0, !PT ;  /* 0x000000a5ab657210 */ /* 0x000fe400007fe4ff */
[-C--:B------:R-:W-:Y:S04]  /*6f60*/  IADD3 R2, P0, PT, R100, R170.reuse, RZ ;  /* 0x000000aa64027210 */ /* 0x080fe80007f1e0ff */
[-C--:B------:R-:W-:Y:S02]  /*6f70*/  IADD3.X R3, PT, PT, R101, R169.reuse, RZ, P0, !PT ;  /* 0x000000a965037210 */ /* 0x080fe400007fe4ff */
[----:B------:R-:W-:Y:S04]  /*6f80*/  IADD3 R102, P0, PT, R2, R170, RZ ;  /* 0x000000aa02667210 */ /* 0x000fe80007f1e0ff */
[----:B------:R-:W-:Y:S02]  /*6f90*/  IADD3.X R103, PT, PT, R3, R169, RZ, P0, !PT ;  /* 0x000000a903677210 */ /* 0x000fe400007fe4ff */
[----:B------:R-:W-:Y:S01]  /*6fa0*/  ISETP.NE.AND P0, PT, R174, 0x1, PT ;  /* 0x00000001ae00780c */ /* 0x000fe20003f05270 */
        /* <DEDUP_REMOVED lines=21> */
[----:B------:R-:W2:Y:S01]  /*7100*/  LDSM.16.M88.4 R140, [R149+0x5000] ;  /* 0x00500000958c783b */ /* 0x000ea20000000200 */
[C---:B------:R-:W-:Y:S05]  /*7110*/  HMMA.16816.F32.BF16 R8, R108.reuse, R114, RZ ;  /* 0x000000726c08723c */ /* 0x040fea00000418ff */
[----:B------:R-:W2:Y:S03]  /*7120*/  LDSM.16.M88.4 R112, [R149+0x5800] ;  /* 0x005800009570783b */ /* 0x000ea60000000200 */
[C---:B---3--:R-:W-:Y:S03]  /*7130*/  HMMA.16816.F32.BF16 R12, R108.reuse, R116, RZ ;  /* 0x000000746c0c723c */ /* 0x048fe600000418ff */
[----:B-1----:R-:W-:Y:S05]  /*7140*/  LDSM.16.M88.4 R100, [R154+UR5+0x6000] ;  /* 0x006000059a64783b */ /* 0x002fea0008000200 */
[C---:B------:R-:W-:Y:S01]  /*7150*/  HMMA.16816.F32.BF16 R16, R108.reuse, R118, RZ ;  /* 0x000000766c10723c */ /* 0x040fe200000418ff */
[----:B------:R-:W-:Y:S07]  /*7160*/  LDSM.16.M88.4 R116, [R148+0x4000] ;  /* 0x004000009474783b */ /* 0x000fee0000000200 */
[C---:B----4-:R-:W-:Y:S08]  /*7170*/  HMMA.16816.F32.BF16 R20, R108.reuse, R120, RZ ;  /* 0x000000786c14723c */ /* 0x050ff000000418ff */
[C---:B------:R-:W-:Y:S01]  /*7180*/  HMMA.16816.F32.BF16 R24, R108.reuse, R122, RZ ;  /* 0x0000007a6c18723c */ /* 0x040fe200000418ff */
[----:B------:R-:W-:Y:S07]  /*7190*/  LDSM.16.M88.4 R120, [R148+0x4800] ;  /* 0x004800009478783b */ /* 0x000fee0000000200 */
[C---:B-----5:R-:W-:Y:S08]  /*71a0*/  HMMA.16816.F32.BF16 R28, R108.reuse, R124, RZ ;  /* 0x0000007c6c1c723c */ /* 0x060ff000000418ff */
[----:B------:R-:W-:Y:S01]  /*71b0*/  HMMA.16816.F32.BF16 R32, R108, R126, RZ ;  /* 0x0000007e6c20723c */ /* 0x000fe200000418ff */
[----:B------:R-:W1:Y:S06]  /*71c0*/  LDSM.16.M88.4 R108, [R152] ;  /* 0x00000000986c783b */ /* 0x000e6c0000000200 */
[----:B------:R-:W3:Y:S01]  /*71d0*/  LDSM.16.M88.4 R124, [R148+0x5000] ;  /* 0x00500000947c783b */ /* 0x000ee20000000200 */
[C---:B------:R-:W-:Y:S08]  /*71e0*/  HMMA.16816.F32.BF16 R4, R128.reuse, R132, R4 ;  /* 0x000000848004723c */ /* 0x040ff00000041804 */
[C---:B------:R-:W-:Y:S01]  /*71f0*/  HMMA.16816.F32.BF16 R8, R128.reuse, R134, R8 ;  /* 0x000000868008723c */ /* 0x040fe20000041808 */
[----:B------:R-:W4:Y:S07]  /*7200*/  LDSM.16.M88.4 R132, [R148+0x5800] ;  /* 0x005800009484783b */ /* 0x000f2e0000000200 */
[C---:B--2---:R-:W-:Y:S08]  /*7210*/  HMMA.16816.F32.BF16 R12, R128.reuse, R136, R12 ;  /* 0x00000088800c723c */ /* 0x044ff0000004180c */
[C---:B------:R-:W-:Y:S01]  /*7220*/  HMMA.16816.F32.BF16 R16, R128.reuse, R138, R16 ;  /* 0x0000008a8010723c */ /* 0x040fe20000041810 */
[----:B------:R-:W-:Y:S07]  /*7230*/  LDSM.16.M88.4 R136, [R147+0x4800] ;  /* 0x004800009388783b */ /* 0x000fee0000000200 */
[C---:B------:R-:W-:Y:S08]  /*7240*/  HMMA.16816.F32.BF16 R20, R128.reuse, R140, R20 ;  /* 0x0000008c8014723c */ /* 0x040ff00000041814 */
[C---:B------:R-:W-:Y:S08]  /*7250*/  HMMA.16816.F32.BF16 R24, R128.reuse, R142, R24 ;  /* 0x0000008e8018723c */ /* 0x040ff00000041818 */
[C---:B------:R-:W-:Y:S08]  /*7260*/  HMMA.16816.F32.BF16 R28, R128.reuse, R112, R28 ;  /* 0x00000070801c723c */ /* 0x040ff0000004181c */
[----:B------:R-:W-:Y:S01]  /*7270*/  HMMA.16816.F32.BF16 R32, R128, R114, R32 ;  /* 0x000000728020723c */ /* 0x000fe20000041820 */
[----:B------:R-:W-:Y:S06]  /*7280*/  LDSM.16.M88.4 R112, [R151] ;  /* 0x000000009770783b */ /* 0x000fec0000000200 */
[----:B------:R-:W2:Y:S01]  /*7290*/  LDSM.16.M88.4 R128, [R147+0x4000] ;  /* 0x004000009380783b */ /* 0x000ea20000000200 */
[C---:B-1----:R-:W-:Y:S08]  /*72a0*/  HMMA.16816.F32.BF16 R4, R108.reuse, R116, R4 ;  /* 0x000000746c04723c */ /* 0x042ff00000041804 */
[C---:B------:R-:W-:Y:S01]  /*72b0*/  HMMA.16816.F32.BF16 R8, R108.reuse, R118, R8 ;  /* 0x000000766c08723c */ /* 0x040fe20000041808 */
[----:B------:R-:W1:Y:S07]  /*72c0*/  LDSM.16.M88.4 R116, [R147+0x5000] ;  /* 0x005000009374783b */ /* 0x000e6e0000000200 */
[C---:B------:R-:W-:Y:S08]  /*72d0*/  HMMA.16816.F32.BF16 R12, R108.reuse, R120, R12 ;  /* 0x000000786c0c723c */ /* 0x040ff0000004180c */
[C---:B------:R-:W-:Y:S01]  /*72e0*/  HMMA.16816.F32.BF16 R16, R108.reuse, R122, R16 ;  /* 0x0000007a6c10723c */ /* 0x040fe20000041810 */
[----:B------:R-:W5:Y:S07]  /*72f0*/  LDSM.16.M88.4 R120, [R147+0x5800] ;  /* 0x005800009378783b */ /* 0x000f6e0000000200 */
[C---:B---3--:R-:W-:Y:S08]  /*7300*/  HMMA.16816.F32.BF16 R20, R108.reuse, R124, R20 ;  /* 0x0000007c6c14723c */ /* 0x048ff00000041814 */
[C---:B------:R-:W-:Y:S01]  /*7310*/  HMMA.16816.F32.BF16 R24, R108.reuse, R126, R24 ;  /* 0x0000007e6c18723c */ /* 0x040fe20000041818 */
[----:B------:R-:W-:Y:S07]  /*7320*/  LDSM.16.M88.4 R124, [R154+UR5+0x6800] ;  /* 0x006800059a7c783b */ /* 0x000fee0008000200 */
[C---:B----4-:R-:W-:Y:S08]  /*7330*/  HMMA.16816.F32.BF16 R28, R108.reuse, R132, R28 ;  /* 0x000000846c1c723c */ /* 0x050ff0000004181c */
[----:B------:R-:W-:Y:S01]  /*7340*/  HMMA.16816.F32.BF16 R32, R108, R134, R32 ;  /* 0x000000866c20723c */ /* 0x000fe20000041820 */
[----:B------:R-:W3:Y:S06]  /*7350*/  LDSM.16.M88.4 R108, [R155+0x2000] ;  /* 0x002000009b6c783b */ /* 0x000eec0000000200 */
[----:B------:R-:W-:Y:S01]  /*7360*/  LDSM.16.M88.4 R132, [R149+0x7800] ;  /* 0x007800009584783b */ /* 0x000fe20000000200 */
[C---:B--2---:R-:W-:Y:S08]  /*7370*/  HMMA.16816.F32.BF16 R4, R112.reuse, R128, R4 ;  /* 0x000000807004723c */ /* 0x044ff00000041804 */
[C---:B------:R-:W-:Y:S01]  /*7380*/  HMMA.16816.F32.BF16 R8, R112.reuse, R130, R8 ;  /* 0x000000827008723c */ /* 0x040fe20000041808 */
[----:B------:R-:W2:Y:S07]  /*7390*/  LDSM.16.M88.4 R128, [R154+UR5+0x7000] ;  /* 0x007000059a80783b */ /* 0x000eae0008000200 */
[C---:B------:R-:W-:Y:S08]  /*73a0*/  HMMA.16816.F32.BF16 R12, R112.reuse, R136, R12 ;  /* 0x00000088700c723c */ /* 0x040ff0000004180c */
[C---:B------:R-:W-:Y:S08]  /*73b0*/  HMMA.16816.F32.BF16 R16, R112.reuse, R138, R16 ;  /* 0x0000008a7010723c */ /* 0x040ff00000041810 */
[C---:B-1----:R-:W-:Y:S08]  /*73c0*/  HMMA.16816.F32.BF16 R20, R112.reuse, R116, R20 ;  /* 0x000000747014723c */ /* 0x042ff00000041814 */
[C---:B------:R-:W-:Y:S01]  /*73d0*/  HMMA.16816.F32.BF16 R24, R112.reuse, R118, R24 ;  /* 0x000000767018723c */ /* 0x040fe20000041818 */
[----:B------:R-:W-:Y:S07]  /*73e0*/  LDSM.16.M88.4 R116, [R153+0x2000] ;  /* 0x002000009974783b */ /* 0x000fee0000000200 */
[C---:B-----5:R-:W-:Y:S08]  /*73f0*/  HMMA.16816.F32.BF16 R28, R112.reuse, R120, R28 ;  /* 0x00000078701c723c */ /* 0x060ff0000004181c */
[----:B------:R-:W-:Y:S01]  /*7400*/  HMMA.16816.F32.BF16 R32, R112, R122, R32 ;  /* 0x0000007a7020723c */ /* 0x000fe20000041820 */
[----:B------:R-:W1:Y:S06]  /*7410*/  LDSM.16.M88.4 R112, [R154+UR5+0x7800] ;  /* 0x007800059a70783b */ /* 0x000e6c0008000200 */
[----:B------:R-:W4:Y:S01]  /*7420*/  LDSM.16.M88.4 R120, [R149+0x6000] ;  /* 0x006000009578783b */ /* 0x000f220000000200 */
[C---:B---3--:R-:W-:Y:S08]  /*7430*/  HMMA.16816.F32.BF16 R4, R108.reuse, R100, R4 ;  /* 0x000000646c04723c */ /* 0x048ff00000041804 */
[C---:B------:R-:W-:Y:S01]  /*7440*/  HMMA.16816.F32.BF16 R8, R108.reuse, R102, R8 ;  /* 0x000000666c08723c */ /* 0x040fe20000041808 */
[----:B------:R-:W3:Y:S07]  /*7450*/  LDSM.16.M88.4 R100, [R149+0x6800] ;  /* 0x006800009564783b */ /* 0x000eee0000000200 */
[C---:B------:R-:W-:Y:S08]  /*7460*/  HMMA.16816.F32.BF16 R12, R108.reuse, R124, R12 ;  /* 0x0000007c6c0c723c */ /* 0x040ff0000004180c */
[C---:B------:R-:W-:Y:S01]  /*7470*/  HMMA.16816.F32.BF16 R16, R108.reuse, R126, R16 ;  /* 0x0000007e6c10723c */ /* 0x040fe20000041810 */
[----:B------:R-:W5:Y:S07]  /*7480*/  LDSM.16.M88.4 R124, [R149+0x7000] ;  /* 0x00700000957c783b */ /* 0x000f6e0000000200 */
[C---:B--2---:R-:W-:Y:S08]  /*7490*/  HMMA.16816.F32.BF16 R20, R108.reuse, R128, R20 ;  /* 0x000000806c14723c */ /* 0x044ff00000041814 */
[C---:B------:R-:W-:Y:S01]  /*74a0*/  HMMA.16816.F32.BF16 R24, R108.reuse, R130, R24 ;  /* 0x000000826c18723c */ /* 0x040fe20000041818 */
[----:B------:R-:W-:Y:S07]  /*74b0*/  LDSM.16.M88.4 R128, [R147+0x6000] ;  /* 0x006000009380783b */ /* 0x000fee0000000200 */
[C---:B-1----:R-:W-:Y:S08]  /*74c0*/  HMMA.16816.F32.BF16 R28, R108.reuse, R112, R28 ;  /* 0x000000706c1c723c */ /* 0x042ff0000004181c */
[----:B------:R-:W-:Y:S01]  /*74d0*/  HMMA.16816.F32.BF16 R32, R108, R114, R32 ;  /* 0x000000726c20723c */ /* 0x000fe20000041820 */
[----:B------:R-:W-:Y:S06]  /*74e0*/  LDSM.16.M88.4 R108, [R152+0x2000] ;  /* 0x00200000986c783b */ /* 0x000fec0000000200 */
[----:B------:R-:W1:Y:S01]  /*74f0*/  LDSM.16.M88.4 R112, [R148+0x6000] ;  /* 0x006000009470783b */ /* 0x000e620000000200 */
[C---:B----4-:R-:W-:Y:S08]  /*7500*/  HMMA.16816.F32.BF16 R4, R116.reuse, R120, R4 ;  /* 0x000000787404723c */ /* 0x050ff00000041804 */
[C---:B------:R-:W-:Y:S01]  /*7510*/  HMMA.16816.F32.BF16 R8, R116.reuse, R122, R8 ;  /* 0x0000007a7408723c */ /* 0x040fe20000041808 */
[----:B------:R-:W-:Y:S07]  /*7520*/  LDSM.16.M88.4 R120, [R148+0x7000] ;  /* 0x007000009478783b */ /* 0x000fee0000000200 */
[C---:B---3--:R-:W-:Y:S08]  /*7530*/  HMMA.16816.F32.BF16 R12, R116.reuse, R100, R12 ;  /* 0x00000064740c723c */ /* 0x048ff0000004180c */
[C---:B------:R-:W-:Y:S01]  /*7540*/  HMMA.16816.F32.BF16 R16, R116.reuse, R102, R16 ;  /* 0x000000667410723c */ /* 0x040fe20000041810 */
[----:B------:R-:W2:Y:S07]  /*7550*/  LDSM.16.M88.4 R100, [R148+0x6800] ;  /* 0x006800009464783b */ /* 0x000eae0000000200 */
[C---:B-----5:R-:W-:Y:S08]  /*7560*/  HMMA.16816.F32.BF16 R20, R116.reuse, R124, R20 ;  /* 0x0000007c7414723c */ /* 0x060ff00000041814 */
[C---:B------:R-:W-:Y:S01]  /*7570*/  HMMA.16816.F32.BF16 R24, R116.reuse, R126, R24 ;  /* 0x0000007e7418723c */ /* 0x040fe20000041818 */
[----:B------:R-:W-:Y:S07]  /*7580*/  LDSM.16.M88.4 R124, [R151+0x2000] ;  /* 0x00200000977c783b */ /* 0x000fee0000000200 */
[C---:B------:R-:W-:Y:S08]  /*7590*/  HMMA.16816.F32.BF16 R28, R116.reuse, R132, R28 ;  /* 0x00000084741c723c */ /* 0x040ff0000004181c */
[----:B------:R-:W-:Y:S01]  /*75a0*/  HMMA.16816.F32.BF16 R32, R116, R134, R32 ;  /* 0x000000867420723c */ /* 0x000fe20000041820 */
[----:B------:R-:W3:Y:S07]  /*75b0*/  LDSM.16.M88.4 R116, [R148+0x7800] ;  /* 0x007800009474783b */ /* 0x000eee0000000200 */
[C---:B-1----:R-:W-:Y:S08]  /*75c0*/  HMMA.16816.F32.BF16 R4, R108.reuse, R112, R4 ;  /* 0x000000706c04723c */ /* 0x042ff00000041804 */
[C---:B------:R-:W-:Y:S08]  /*75d0*/  HMMA.16816.F32.BF16 R8, R108.reuse, R114, R8 ;  /* 0x000000726c08723c */ /* 0x040ff00000041808 */
[C---:B--2---:R-:W-:Y:S08]  /*75e0*/  HMMA.16816.F32.BF16 R12, R108.reuse, R100, R12 ;  /* 0x000000646c0c723c */ /* 0x044ff0000004180c */
[C---:B------:R-:W-:Y:S01]  /*75f0*/  HMMA.16816.F32.BF16 R16, R108.reuse, R102, R16 ;  /* 0x000000666c10723c */ /* 0x040fe20000041810 */
[----:B------:R-:W1:Y:S07]  /*7600*/  LDSM.16.M88.4 R100, [R147+0x6800] ;  /* 0x006800009364783b */ /* 0x000e6e0000000200 */
[C---:B------:R-:W-:Y:S08]  /*7610*/  HMMA.16816.F32.BF16 R20, R108.reuse, R120, R20 ;  /* 0x000000786c14723c */ /* 0x040ff00000041814 */
[C---:B------:R-:W-:Y:S08]  /*7620*/  HMMA.16816.F32.BF16 R24, R108.reuse, R122, R24 ;  /* 0x0000007a6c18723c */ /* 0x040ff00000041818 */
[C---:B---3--:R-:W-:Y:S08]  /*7630*/  HMMA.16816.F32.BF16 R28, R108.reuse, R116, R28 ;  /* 0x000000746c1c723c */ /* 0x048ff0000004181c */
[----:B------:R-:W-:Y:S01]  /*7640*/  HMMA.16816.F32.BF16 R32, R108, R118, R32 ;  /* 0x000000766c20723c */ /* 0x000fe20000041820 */
[----:B------:R-:W2:Y:S07]  /*7650*/  LDSM.16.M88.4 R108, [R147+0x7000] ;  /* 0x00700000936c783b */ /* 0x000eae0000000200 */
        /* <DEDUP_REMOVED lines=12> */
[----:B------:R-:W-:Y:S03]  /*7720*/  FMUL.FTZ R200, R9, UR8 ;  /* 0x0000000809c87c20 */ /* 0x000fe60008410000 */
[----:B------:R-:W3:Y:S01]  /*7730*/  MUFU.TANH R196, R196 ;  /* 0x000000c400c47308 */ /* 0x000ee20000002400 */
[----:B------:R-:W-:Y:S01]  /*7740*/  BAR.SYNC.DEFER_BLOCKING 0x0 ;  /* 0x0000000000007b1d */ /* 0x000fe20000010000 */
[C---:B--2---:R-:W-:Y:S05]  /*7750*/  HMMA.16816.F32.BF16 R20, R124.reuse, R108, R20 ;  /* 0x0000006c7c14723c */ /* 0x044fea0000041814 */
[----:B------:R-:W-:Y:S03]  /*7760*/  FMUL.FTZ R199, R10, UR8 ;  /* 0x000000080ac77c20 */ /* 0x000fe60008410000 */
[----:B------:R-:W-:Y:S01]  /*7770*/  MUFU.TANH R195, R195 ;  /* 0x000000c300c37308 */ /* 0x000fe20000002400 */
[----:B------:R-:W-:Y:S01]  /*7780*/  FMUL.FTZ R197, R11, UR8 ;  /* 0x000000080bc57c20 */ /* 0x000fe20008410000 */
[C---:B------:R-:W-:Y:S03]  /*7790*/  HMMA.16816.F32.BF16 R24, R124.reuse, R110, R24 ;  /* 0x0000006e7c18723c */ /* 0x040fe60000041818 */
[----:B------:R-:W-:Y:S01]  /*77a0*/  FMUL.FTZ R188, R12, UR8 ;  /* 0x000000080cbc7c20 */ /* 0x000fe20008410000 */
[----:B------:R-:W-:Y:S01]  /*77b0*/  FMUL.FTZ R194, R13, UR8 ;  /* 0x000000080dc27c20 */ /* 0x000fe20008410000 */
        /* <DEDUP_REMOVED lines=8> */
[----:B------:R-:W-:Y:S03]  /*7840*/  FMUL.FTZ R182, R21, UR8 ;  /* 0x0000000815b67c20 */ /* 0x000fe60008410000 */
[----:B------:R-:W-:Y:S01]  /*7850*/  MUFU.TANH R202, R202 ;  /* 0x000000ca00ca7308 */ /* 0x000fe20000002400 */
[----:B------:R-:W-:Y:S01]  /*7860*/  FMUL.FTZ R173, R22, UR8 ;  /* 0x0000000816ad7c20 */ /* 0x000fe20008410000 */
[----:B------:R-:W-:Y:S01]  /*7870*/  FMUL.FTZ R179, R23, UR8 ;  /* 0x0000000817b37c20 */ /* 0x000fe20008410000 */
[----:B---3--:R-:W-:Y:S01]  /*7880*/  FMNMX3.FTZ R3, R105, R198, R196, !PT ;  /* 0x000000c669037276 */ /* 0x008fe200078100c4 */
[----:B------:R-:W-:Y:S01]  /*7890*/  FMUL.FTZ R184, R24, UR8 ;  /* 0x0000000818b87c20 */ /* 0x000fe20008410000 */
[----:B------:R-:W-:Y:S01]  /*78a0*/  FMUL.FTZ R180, R25, UR8 ;  /* 0x0000000819b47c20 */ /* 0x000fe20008410000 */
[----:B------:R-:W-:Y:S04]  /*78b0*/  FMUL.FTZ R181, R26, UR8 ;  /* 0x000000081ab57c20 */ /* 0x000fe80008410000 */
[----:B------:R-:W3:Y:S01]  /*78c0*/  MUFU.TANH R200, R200 ;  /* 0x000000c800c87308 */ /* 0x000ee20000002400 */
[C---:B-1----:R-:W-:Y:S03]  /*78d0*/  HMMA.16816.F32.BF16 R28, R124.reuse, R100, R28 ;  /* 0x000000647c1c723c */ /* 0x042fe6000004181c */
[----:B------:R-:W-:Y:S01]  /*78e0*/  FMUL.FTZ R183, R27, UR8 ;  /* 0x000000081bb77c20 */ /* 0x000fe20008410000 */
[----:B--2---:R-:W-:Y:S05]  /*78f0*/  FMNMX3.FTZ R2, R0, R195, R193, !PT ;  /* 0x000000c300027276 */ /* 0x004fea00078100c1 */
[----:B------:R-:W-:Y:S01]  /*7900*/  MUFU.TANH R199, R199 ;  /* 0x000000c700c77308 */ /* 0x000fe20000002400 */
[----:B------:R-:W-:Y:S09]  /*7910*/  HMMA.16816.F32.BF16 R32, R124, R102, R32 ;  /* 0x000000667c20723c */ /* 0x000ff20000041820 */
[----:B------:R-:W1:Y:S01]  /*7920*/  MUFU.TANH R197, R197 ;  /* 0x000000c500c57308 */ /* 0x000e620000002400 */
[----:B---3--:R-:W-:Y:S01]  /*7930*/  FMNMX3.FTZ R3, R3, R202, R200, !PT ;  /* 0x000000ca03037276 */ /* 0x008fe200078100c8 */
        /* <DEDUP_REMOVED lines=46> */
.L_x_662:
[----:B------:R-:W2:Y:S01]  /*7c20*/  SHFL.BFLY PT, R4, R201, 0x2, 0x1f ;  /* 0x0c401f00c9047f89 */ /* 0x000ea200000e0000 */
[----:B------:R-:W-:Y:S07]  /*7c30*/  IADD3 R174, PT, PT, R174, -0x1, RZ ;  /* 0xffffffffaeae7810 */ /* 0x000fee0007ffe0ff */
[----:B-1----:R-:W1:Y:S08]  /*7c40*/  SHFL.BFLY PT, R2, R7, 0x2, 0x1f ;  /* 0x0c401f0007027f89 */ /* 0x002e7000000e0000 */
[----:B------:R-:W-:Y:S08]  /*7c50*/  LDSM.16.MT88.4 R12, [R150+0x8000] ;  /* 0x00800000960c783b */ /* 0x000ff00000004200 */
[----:B------:R-:W-:Y:S08]  /*7c60*/  LDSM.16.MT88.4 R20, [R146+0x8000] ;  /* 0x008000009214783b */ /* 0x000ff00000004200 */
[----:B------:R-:W-:Y:S08]  /*7c70*/  LDSM.16.MT88.4 R28, [R145+0x8000] ;  /* 0x00800000911c783b */ /* 0x000ff00000004200 */
[----:B------:R-:W-:Y:S08]  /*7c80*/  LDSM.16.MT88.4 R108, [R145+0x9800] ;  /* 0x00980000916c783b */ /* 0x000ff00000004200 */
        /* <DEDUP_REMOVED lines=72> */
[--C-:B------:R-:W-:Y:S01]  /*8110*/  FFMA.FTZ R183, R103, UR4, -R116.reuse ;  /* 0x0000000467b77c23 */ /* 0x100fe20008010874 */
[C---:B------:R-:W-:Y:S01]  /*8120*/  FMUL.FTZ R36, R2.reuse, R36 ;  /* 0x0000002402247220 */ /* 0x040fe20000410000 */
[----:B------:R-:W-:Y:S01]  /*8130*/  LDSM.16.MT88.4 R68, [R145+0xa000] ;  /* 0x00a000009144783b */ /* 0x000fe20000004200 */
[----:B------:R-:W-:Y:S01]  /*8140*/  FMUL.FTZ R37, R2, R37 ;  /* 0x0000002502257220 */ /* 0x000fe20000410000 */
[----:B------:R-:W-:Y:S01]  /*8150*/  FMUL.FTZ R38, R0, R38 ;  /* 0x0000002600267220 */ /* 0x000fe20000410000 */
[----:B-1----:R-:W-:Y:S01]  /*8160*/  F2FP.BF16.F32.PACK_AB R99, R124, R125 ;  /* 0x0000007d7c63723e */ /* 0x002fe200000010ff */
[----:B------:R-:W-:Y:S01]  /*8170*/  FMUL.FTZ R39, R0, R39 ;  /* 0x0000002700277220 */ /* 0x000fe20000410000 */
[C---:B------:R-:W-:Y:S01]  /*8180*/  FMUL.FTZ R40, R2.reuse, R40 ;  /* 0x0000002802287220 */ /* 0x040fe20000410000 */
[----:B------:R-:W-:Y:S01]  /*8190*/  FMUL.FTZ R41, R2, R41 ;  /* 0x0000002902297220 */ /* 0x000fe20000410000 */
[C---:B------:R-:W-:Y:S01]  /*81a0*/  FMUL.FTZ R42, R0.reuse, R42 ;  /* 0x0000002a002a7220 */ /* 0x040fe20000410000 */
[----:B------:R-:W-:Y:S01]  /*81b0*/  LDSM.16.MT88.4 R76, [R144+0xa000] ;  /* 0x00a00000904c783b */ /* 0x000fe20000004200 */
[----:B------:R-:W-:Y:S01]  /*81c0*/  FMUL.FTZ R43, R0, R43 ;  /* 0x0000002b002b7220 */ /* 0x000fe20000410000 */
[C---:B------:R-:W-:Y:S01]  /*81d0*/  HMMA.16816.F32.BF16 R4, R96.reuse, R12, R4 ;  /* 0x0000000c6004723c */ /* 0x040fe20000041804 */
[----:B------:R-:W-:Y:S04]  /*81e0*/  MUFU.EX2 R134, R134 ;  /* 0x0000008600867308 */ /* 0x000fe80000000800 */
[C---:B------:R-:W-:Y:S01]  /*81f0*/  FMUL.FTZ R12, R2.reuse, R88 ;  /* 0x00000058020c7220 */ /* 0x040fe20000410000 */
[C---:B------:R-:W-:Y:S01]  /*8200*/  FMUL.FTZ R13, R2.reuse, R89 ;  /* 0x00000059020d7220 */ /* 0x040fe20000410000 */
[----:B------:R-:W-:Y:S01]  /*8210*/  FMUL.FTZ R44, R2, R44 ;  /* 0x0000002c022c7220 */ /* 0x000fe20000410000 */
[C---:B------:R-:W-:Y:S03]  /*8220*/  HMMA.16816.F32.BF16 R8, R96.reuse, R14, R8 ;  /* 0x0000000e6008723c */ /* 0x040fe60000041808 */
[----:B------:R-:W-:Y:S01]  /*8230*/  MUFU.EX2 R139, R139 ;  /* 0x0000008b008b7308 */ /* 0x000fe20000000800 */
[C---:B------:R-:W-:Y:S01]  /*8240*/  FMUL.FTZ R14, R0.reuse, R90 ;  /* 0x0000005a000e7220 */ /* 0x040fe20000410000 */
[----:B------:R-:W-:Y:S01]  /*8250*/  FMUL.FTZ R15, R0, R91 ;  /* 0x0000005b000f7220 */ /* 0x000fe20000410000 */
[----:B------:R-:W-:Y:S01]  /*8260*/  FMUL.FTZ R45, R2, R45 ;  /* 0x0000002d022d7220 */ /* 0x000fe20000410000 */
[----:B------:R-:W1:Y:S01]  /*8270*/  LDSM.16.MT88.4 R88, [R144+0x8000] ;  /* 0x008000009058783b */ /* 0x000e620000004200 */
[C---:B------:R-:W-:Y:S01]  /*8280*/  FMUL.FTZ R46, R0.reuse, R46 ;  /* 0x0000002e002e7220 */ /* 0x040fe20000410000 */
[----:B------:R-:W-:Y:S01]  /*8290*/  FMUL.FTZ R47, R0, R47 ;  /* 0x0000002f002f7220 */ /* 0x000fe20000410000 */
[C---:B------:R-:W-:Y:S01]  /*82a0*/  FMUL.FTZ R48, R2.reuse, R48 ;  /* 0x0000003002307220 */ /* 0x040fe20000410000 */
[C---:B------:R-:W-:Y:S01]  /*82b0*/  FMUL.FTZ R49, R2.reuse, R49 ;  /* 0x0000003102317220 */ /* 0x040fe20000410000 */
[C---:B------:R-:W-:Y:S01]  /*82c0*/  HMMA.16816.F32.BF16 R12, R96.reuse, R20, R12 ;  /* 0x00000014600c723c */ /* 0x040fe2000004180c */
[----:B------:R-:W-:Y:S02]  /*82d0*/  MUFU.EX2 R133, R133 ;  /* 0x0000008500857308 */ /* 0x000fe40000000800 */
[C---:B------:R-:W-:Y:S01]  /*82e0*/  FMUL.FTZ R20, R2.reuse, R80 ;  /* 0x0000005002147220 */ /* 0x040fe20000410000 */
[----:B------:R-:W-:Y:S01]  /*82f0*/  FMUL.FTZ R21, R2, R81 ;  /* 0x0000005102157220 */ /* 0x000fe20000410000 */
[C---:B------:R-:W-:Y:S01]  /*8300*/  FMUL.FTZ R50, R0.reuse, R50 ;  /* 0x0000003200327220 */ /* 0x040fe20000410000 */
[----:B------:R-:W-:Y:S01]  /*8310*/  FMUL.FTZ R51, R0, R51 ;  /* 0x0000003300337220 */ /* 0x000fe20000410000 */
[----:B------:R-:W-:Y:S01]  /*8320*/  FMUL.FTZ R60, R2, R60 ;  /* 0x0000003c023c7220 */ /* 0x000fe20000410000 */
[C---:B------:R-:W-:Y:S03]  /*8330*/  HMMA.16816.F32.BF16 R16, R96.reuse, R22, R16 ;  /* 0x000000166010723c */ /* 0x040fe60000041810 */
[----:B------:R-:W-:Y:S01]  /*8340*/  MUFU.EX2 R138, R138 ;  /* 0x0000008a008a7308 */ /* 0x000fe20000000800 */
[C---:B------:R-:W-:Y:S01]  /*8350*/  FMUL.FTZ R22, R0.reuse, R82 ;  /* 0x0000005200167220 */ /* 0x040fe20000410000 */
[----:B------:R-:W-:Y:S01]  /*8360*/  FMUL.FTZ R23, R0, R83 ;  /* 0x0000005300177220 */ /* 0x000fe20000410000 */
[----:B------:R-:W-:Y:S01]  /*8370*/  FMUL.FTZ R61, R2, R61 ;  /* 0x0000003d023d7220 */ /* 0x000fe20000410000 */
[----:B------:R-:W2:Y:S01]  /*8380*/  LDSM.16.MT88.4 R80, [R150+0xa000] ;  /* 0x00a000009650783b */ /* 0x000ea20000004200 */
        /* <DEDUP_REMOVED lines=10> */
[--C-:B------:R-:W-:Y:S01]  /*8430*/  FFMA.FTZ R173, R184, UR4, -R105.reuse ;  /* 0x00000004b8ad7c23 */ /* 0x100fe20008010869 */
[C---:B------:R-:W-:Y:S03]  /*8440*/  HMMA.16816.F32.BF16 R24, R96.reuse, R30, R24 ;  /* 0x0000001e6018723c */ /* 0x040fe60000041818 */
[----:B------:R-:W-:Y:S01]  /*8450*/  MUFU.EX2 R142, R142 ;  /* 0x0000008e008e7308 */ /* 0x000fe20000000800 */
[C---:B------:R-:W-:Y:S01]  /*8460*/  FMUL.FTZ R30, R0.reuse, R74 ;  /* 0x0000004a001e7220 */ /* 0x040fe20000410000 */
[----:B------:R-:W-:Y:S01]  /*8470*/  FMUL.FTZ R31, R0, R75 ;  /* 0x0000004b001f7220 */ /* 0x000fe20000410000 */
[--C-:B------:R-:W-:Y:S01]  /*8480*/  FFMA.FTZ R184, R102, UR4, -R116.reuse ;  /* 0x0000000466b87c23 */ /* 0x100fe20008010874 */
[----:B------:R-:W3:Y:S01]  /*8490*/  LDSM.16.MT88.4 R72, [R146+0xa000] ;  /* 0x00a000009248783b */ /* 0x000ee20000004200 */
[--C-:B------:R-:W-:Y:S01]  /*84a0*/  FFMA.FTZ R181, R178, UR4, -R105.reuse ;  /* 0x00000004b2b57c23 */ /* 0x100fe20008010869 */
[----:B------:R-:W-:Y:S01]  /*84b0*/  FFMA.FTZ R178, R104, UR4, -R116 ;  /* 0x0000000468b27c23 */ /* 0x000fe20008010874 */
[C---:B------:R-:W-:Y:S01]  /*84c0*/  FMUL.FTZ R52, R2.reuse, R52 ;  /* 0x0000003402347220 */ /* 0x040fe20000410000 */
[----:B------:R-:W-:Y:S01]  /*84d0*/  FMUL.FTZ R53, R2, R53 ;  /* 0x0000003502357220 */ /* 0x000fe20000410000 */
[C---:B-1----:R-:W-:Y:S01]  /*84e0*/  HMMA.16816.F32.BF16 R28, R96.reuse, R88, R28 ;  /* 0x00000058601c723c */ /* 0x042fe2000004181c */
[----:B------:R-:W-:Y:S02]  /*84f0*/  MUFU.EX2 R143, R143 ;  /* 0x0000008f008f7308 */ /* 0x000fe40000000800 */
[----:B------:R-:W-:Y:S01]  /*8500*/  LDSM.16.MT88.4 R116, [R150+0xb800] ;  /* 0x00b800009674783b */ /* 0x000fe20000004200 */
[C---:B------:R-:W-:Y:S01]  /*8510*/  FMUL.FTZ R54, R0.reuse, R54 ;  /* 0x0000003600367220 */ /* 0x040fe20000410000 */
[----:B------:R-:W-:Y:S01]  /*8520*/  FMUL.FTZ R55, R0, R55 ;  /* 0x0000003700377220 */ /* 0x000fe20000410000 */
[C---:B------:R-:W-:Y:S01]  /*8530*/  FMUL.FTZ R56, R2.reuse, R56 ;  /* 0x0000003802387220 */ /* 0x040fe20000410000 */
[----:B------:R-:W-:Y:S01]  /*8540*/  FMUL.FTZ R57, R2, R57 ;  /* 0x0000003902397220 */ /* 0x000fe20000410000 */
[C---:B------:R-:W-:Y:S03]  /*8550*/  HMMA.16816.F32.BF16 R32, R96.reuse, R90, R32 ;  /* 0x0000005a6020723c */ /* 0x040fe60000041820 */
[----:B------:R-:W-:Y:S01]  /*8560*/  MUFU.EX2 R173, R173 ;  /* 0x000000ad00ad7308 */ /* 0x000fe20000000800 */
[----:B------:R-:W-:Y:S01]  /*8570*/  LDSM.16.MT88.4 R88, [R146+0xa800] ;  /* 0x00a800009258783b */ /* 0x000fe20000004200 */
[C---:B------:R-:W-:Y:S01]  /*8580*/  FMUL.FTZ R58, R0.reuse, R58 ;  /* 0x0000003a003a7220 */ /* 0x040fe20000410000 */
[----:B------:R-:W-:Y:S07]  /*8590*/  FMUL.FTZ R59, R0, R59 ;  /* 0x0000003b003b7220 */ /* 0x000fee0000410000 */
[----:B------:R-:W-:Y:S01]  /*85a0*/  MUFU.EX2 R179, R179 ;  /* 0x000000b300b37308 */ /* 0x000fe20000000800 */
[--C-:B------:R-:W-:Y:S01]  /*85b0*/  FFMA.FTZ R103, R106, UR4, -R105.reuse ;  /* 0x000000046a677c23 */ /* 0x100fe20008010869 */
[C---:B--2---:R-:W-:Y:S08]  /*85c0*/  HMMA.16816.F32.BF16 R36, R96.reuse, R80, R36 ;  /* 0x000000506024723c */ /* 0x044ff00000041824 */
[----:B------:R-:W-:Y:S01]  /*85d0*/  MUFU.EX2 R182, R182 ;  /* 0x000000b600b67308 */ /* 0x000fe20000000800 */
[--C-:B------:R-:W-:Y:S01]  /*85e0*/  FFMA.FTZ R132, R188, UR4, -R105.reuse ;  /* 0x00000004bc847c23 */ /* 0x100fe20008010869 */
[--C-:B------:R-:W-:Y:S01]  /*85f0*/  FFMA.FTZ R137, R194, UR4, -R105.reuse ;  /* 0x00000004c2897c23 */ /* 0x100fe20008010869 */
[--C-:B------:R-:W-:Y:S07]  /*8600*/  FFMA.FTZ R136, R190, UR4, -R105.reuse ;  /* 0x00000004be887c23 */ /* 0x100fee0008010869 */
[----:B------:R-:W-:Y:S01]  /*8610*/  MUFU.EX2 R181, R181 ;  /* 0x000000b500b57308 */ /* 0x000fe20000000800 */
[--C-:B------:R-:W-:Y:S01]  /*8620*/  FFMA.FTZ R135, R192, UR4, -R105.reuse ;  /* 0x00000004c0877c23 */ /* 0x100fe20008010869 */
[C---:B------:R-:W-:Y:S01]  /*8630*/  HMMA.16816.F32.BF16 R40, R96.reuse, R82, R40 ;  /* 0x000000526028723c */ /* 0x040fe20000041828 */
[----:B------:R-:W-:Y:S07]  /*8640*/  LDSM.16.MT88.4 R80, [R146+0x8800] ;  /* 0x008800009250783b */ /* 0x000fee0000004200 */
[----:B------:R-:W-:Y:S01]  /*8650*/  MUFU.EX2 R132, R132 ;  /* 0x0000008400847308 */ /* 0x000fe20000000800 */
[--C-:B------:R-:W-:Y:S01]  /*8660*/  FFMA.FTZ R140, R186, UR4, -R105.reuse ;  /* 0x00000004ba8c7c23 */ /* 0x100fe20008010869 */
[--C-:B------:R-:W-:Y:S01]  /*8670*/  FFMA.FTZ R180, R180, UR4, -R105.reuse ;  /* 0x00000004b4b47c23 */ /* 0x100fe20008010869 */
[--C-:B------:R-:W-:Y:S07]  /*8680*/  FFMA.FTZ R176, R176, UR4, -R105.reuse ;  /* 0x00000004b0b07c23 */ /* 0x100fee0008010869 */
[----:B------:R-:W1:Y:S01]  /*8690*/  MUFU.EX2 R137, R137 ;  /* 0x0000008900897308 */ /* 0x000e620000000800 */
[----:B------:R-:W-:Y:S01]  /*86a0*/  FFMA.FTZ R105, R107, UR4, -R105 ;  /* 0x000000046b697c23 */ /* 0x000fe20008010869 */
[----:B------:R-:W-:Y:S01]  /*86b0*/  FFMA.FTZ R131, R2, R177, R131 ;  /* 0x000000b102837223 */ /* 0x000fe20000010083 */
[----:B------:R-:W-:Y:S07]  /*86c0*/  FFMA.FTZ R129, R0, R175, R129 ;  /* 0x000000af00817223 */ /* 0x000fee0000010081 */
[----:B------:R-:W-:Y:S01]  /*86d0*/  MUFU.EX2 R136, R136 ;  /* 0x0000008800887308 */ /* 0x000fe20000000800 */
[C---:B---3--:R-:W-:Y:S09]  /*86e0*/  HMMA.16816.F32.BF16 R44, R96.reuse, R72, R44 ;  /* 0x00000048602c723c */ /* 0x048ff2000004182c */
[----:B------:R-:W2:Y:S01]  /*86f0*/  MUFU.EX2 R135, R135 ;  /* 0x0000008700877308 */ /* 0x000ea20000000800 */
[----:B------:R-:W-:Y:S01]  /*8700*/  FADD.FTZ R130, R130, R131 ;  /* 0x0000008382827221 */ /* 0x000fe20000010000 */
[----:B------:R-:W-:Y:S08]  /*8710*/  FADD.FTZ R128, R128, R129 ;  /* 0x0000008180807221 */ /* 0x000ff00000010000 */
[----:B------:R-:W-:Y:S01]  /*8720*/  MUFU.EX2 R140, R140 ;  /* 0x0000008c008c7308 */ /* 0x000fe20000000800 */
[C---:B------:R-:W-:Y:S01]  /*8730*/  HMMA.16816.F32.BF16 R48, R96.reuse, R74, R48 ;  /* 0x0000004a6030723c */ /* 0x040fe20000041830 */
[----:B------:R-:W3:Y:S08]  /*8740*/  LDSM.16.MT88.4 R72, [R150+0x8800] ;  /* 0x008800009648783b */ /* 0x000ef00000004200 */
[----:B------:R-:W-:Y:S10]  /*8750*/  MUFU.EX2 R180, R180 ;  /* 0x000000b400b47308 */ /* 0x000ff40000000800 */
[----:B------:R-:W4:Y:S01]  /*8760*/  MUFU.EX2 R176, R176 ;  /* 0x000000b000b07308 */ /* 0x000f220000000800 */
[C---:B------:R-:W-:Y:S03]  /*8770*/  HMMA.16816.F32.BF16 R52, R96.reuse, R68, R52 ;  /* 0x000000446034723c */ /* 0x040fe60000041834 */
[----:B-1----:R-:W-:Y:S06]  /*8780*/  F2FP.BF16.F32.PACK_AB R68, R137, R132 ;  /* 0x000000848944723e */ /* 0x002fec00000010ff */
[----:B------:R-:W-:Y:S01]  /*8790*/  MUFU.EX2 R178, R178 ;  /* 0x000000b200b27308 */ /* 0x000fe20000000800 */
[----:B------:R-:W-:Y:S01]  /*87a0*/  F2FP.BF16.F32.PACK_AB R69, R139, R134 ;  /* 0x000000868b45723e */ /* 0x000fe200000010ff */
[C---:B------:R-:W-:Y:S08]  /*87b0*/  HMMA.16816.F32.BF16 R56, R96.reuse, R70, R56 ;  /* 0x000000466038723c */ /* 0x040ff00000041838 */
[----:B------:R-:W1:Y:S01]  /*87c0*/  MUFU.EX2 R183, R183 ;  /* 0x000000b700b77308 */ /* 0x000e620000000800 */
[----:B--2---:R-:W-:Y:S02]  /*87d0*/  F2FP.BF16.F32.PACK_AB R70, R135, R136 ;  /* 0x000000888746723e */ /* 0x004fe400000010ff */
[----:B------:R-:W-:Y:S07]  /*87e0*/  F2FP.BF16.F32.PACK_AB R71, R138, R133 ;  /* 0x000000858a47723e */ /* 0x000fee00000010ff */
[----:B------:R-:W-:Y:S01]  /*87f0*/  MUFU.EX2 R103, R103 ;  /* 0x0000006700677308 */ /* 0x000fe20000000800 */
[----:B----4-:R-:W-:Y:S01]  /*8800*/  F2FP.BF16.F32.PACK_AB R104, R181, R176 ;  /* 0x000000b0b568723e */ /* 0x010fe200000010ff */
[C---:B------:R-:W-:Y:S08]  /*8810*/  HMMA.16816.F32.BF16 R60, R96.reuse, R76, R60 ;  /* 0x0000004c603c723c */ /* 0x040ff0000004183c */
[----:B------:R1:W2:Y:S10]  /*8820*/  MUFU.EX2 R102, R105 ;  /* 0x0000006900667308 */ /* 0x0002b40000000800 */
[----:B------:R-:W-:Y:S01]  /*8830*/  MUFU.EX2 R184, R184 ;  /* 0x000000b800b87308 */ /* 0x000fe20000000800 */
[----:B------:R-:W-:Y:S01]  /*8840*/  HMMA.16816.F32.BF16 R64, R96, R78, R64 ;  /* 0x0000004e6040723c */ /* 0x000fe20000041840 */
[----:B------:R-:W4:Y:S08]  /*8850*/  LDSM.16.MT88.4 R76, [R145+0x8800] ;  /* 0x00880000914c783b */ /* 0x000f300000004200 */
[----:B------:R-:W5:Y:S01]  /*8860*/  MUFU.EX2 R101, R101 ;  /* 0x0000006500657308 */ /* 0x000f620000000800 */
[----:B-1----:R-:W-:Y:S01]  /*8870*/  F2FP.BF16.F32.PACK_AB R105, R183, R178 ;  /* 0x000000b2b769723e */ /* 0x002fe200000010ff */
[C---:B---3--:R-:W-:Y:S05]  /*8880*/  HMMA.16816.F32.BF16 R4, R68.reuse, R72, R4 ;  /* 0x000000484404723c */ /* 0x048fea0000041804 */
[----:B--2---:R-:W-:Y:S02]  /*8890*/  F2FP.BF16.F32.PACK_AB R106, R102, R103 ;  /* 0x00000067666a723e */ /* 0x004fe400000010ff */
[----:B-----5:R-:W-:Y:S01]  /*88a0*/  F2FP.BF16.F32.PACK_AB R107, R101, R184 ;  /* 0x000000b8656b723e */ /* 0x020fe200000010ff */
[C---:B------:R-:W-:Y:S01]  /*88b0*/  HMMA.16816.F32.BF16 R8, R68.reuse, R74, R8 ;  /* 0x0000004a4408723c */ /* 0x040fe20000041808 */
[----:B------:R-:W1:Y:S07]  /*88c0*/  LDSM.16.MT88.4 R72, [R144+0x8800] ;  /* 0x008800009048783b */ /* 0x000e6e0000004200 */
[C---:B------:R-:W-:Y:S08]  /*88d0*/  HMMA.16816.F32.BF16 R12, R68.reuse, R80, R12 ;  /* 0x00000050440c723c */ /* 0x040ff0000004180c */
[C---:B------:R-:W-:Y:S01]  /*88e0*/  HMMA.16816.F32.BF16 R16, R68.reuse, R82, R16 ;  /* 0x000000524410723c */ /* 0x040fe20000041810 */
[----:B------:R-:W2:Y:S07]  /*88f0*/  LDSM.16.MT88.4 R80, [R144+0xa800] ;  /* 0x00a800009050783b */ /* 0x000eae0000004200 */
[C---:B----4-:R-:W-:Y:S08]  /*8900*/  HMMA.16816.F32.BF16 R20, R68.reuse, R76, R20 ;  /* 0x0000004c4414723c */ /* 0x050ff00000041814 */
[C---:B------:R-:W-:Y:S01]  /*8910*/  HMMA.16816.F32.BF16 R24, R68.reuse, R78, R24 ;  /* 0x0000004e4418723c */ /* 0x040fe20000041818 */
[----:B------:R-:W-:Y:S07]  /*8920*/  LDSM.16.MT88.4 R76, [R146+0x9000] ;  /* 0x00900000924c783b */ /* 0x000fee0000004200 */
        /* <DEDUP_REMOVED lines=12> */
[C---:B--2---:R-:W-:Y:S08]  /*89f0*/  HMMA.16816.F32.BF16 R60, R68.reuse, R80, R60 ;  /* 0x00000050443c723c */ /* 0x044ff0000004183c */
[----:B------:R-:W-:Y:S01]  /*8a00*/  HMMA.16816.F32.BF16 R64, R68, R82, R64 ;  /* 0x000000524440723c */ /* 0x000fe20000041840 */
[----:B------:R-:W2:Y:S02]  /*8a10*/  LDSM.16.MT88.4 R80, [R145+0x9000] ;  /* 0x009000009150783b */ /* 0x000ea40000004200 */
[----:B------:R-:W-:Y:S02]  /*8a20*/  F2FP.BF16.F32.PACK_AB R68, R141, R140 ;  /* 0x0000008c8d44723e */ /* 0x000fe400000010ff */
[----:B------:R-:W-:Y:S02]  /*8a30*/  F2FP.BF16.F32.PACK_AB R69, R143, R142 ;  /* 0x0000008e8f45723e */ /* 0x000fe400000010ff */
[----:B------:R-:W-:Y:S02]  /*8a40*/  F2FP.BF16.F32.PACK_AB R70, R180, R173 ;  /* 0x000000adb446723e */ /* 0x000fe400000010ff */
[----:B------:R-:W-:Y:S07]  /*8a50*/  F2FP.BF16.F32.PACK_AB R71, R182, R179 ;  /* 0x000000b3b647723e */ /* 0x000fee00000010ff */
[C---:B-1----:R-:W-:Y:S08]  /*8a60*/  HMMA.16816.F32.BF16 R4, R68.reuse, R72, R4 ;  /* 0x000000484404723c */ /* 0x042ff00000041804 */
[C---:B------:R-:W-:Y:S01]  /*8a70*/  HMMA.16816.F32.BF16 R8, R68.reuse, R74, R8 ;  /* 0x0000004a4408723c */ /* 0x040fe20000041808 */
[----:B------:R-:W1:Y:S07]  /*8a80*/  LDSM.16.MT88.4 R72, [R145+0xb000] ;  /* 0x00b000009148783b */ /* 0x000e6e0000004200 */
[C---:B------:R-:W-:Y:S08]  /*8a90*/  HMMA.16816.F32.BF16 R12, R68.reuse, R76, R12 ;  /* 0x0000004c440c723c */ /* 0x040ff0000004180c */
[C---:B------:R-:W-:Y:S01]  /*8aa0*/  HMMA.16816.F32.BF16 R16, R68.reuse, R78, R16 ;  /* 0x0000004e4410723c */ /* 0x040fe20000041810 */
[----:B------:R-:W3:Y:S07]  /*8ab0*/  LDSM.16.MT88.4 R76, [R144+0xb000] ;  /* 0x00b00000904c783b */ /* 0x000eee0000004200 */
[C---:B--2---:R-:W-:Y:S08]  /*8ac0*/  HMMA.16816.F32.BF16 R20, R68.reuse, R80, R20 ;  /* 0x000000504414723c */ /* 0x044ff00000041814 */
[C---:B------:R-:W-:Y:S08]  /*8ad0*/  HMMA.16816.F32.BF16 R24, R68.reuse, R82, R24 ;  /* 0x000000524418723c */ /* 0x040ff00000041818 */
[C---:B------:R-:W-:Y:S08]  /*8ae0*/  HMMA.16816.F32.BF16 R28, R68.reuse, R84, R28 ;  /* 0x00000054441c723c */ /* 0x040ff0000004181c */
[C---:B------:R-:W-:Y:S01]  /*8af0*/  HMMA.16816.F32.BF16 R32, R68.reuse, R86, R32 ;  /* 0x000000564420723c */ /* 0x040fe20000041820 */
[----:B------:R-:W-:Y:S07]  /*8b00*/  LDSM.16.MT88.4 R84, [R146+0x9800] ;  /* 0x009800009254783b */ /* 0x000fee0000004200 */
[C---:B------:R-:W-:Y:S08]  /*8b10*/  HMMA.16816.F32.BF16 R36, R68.reuse, R88, R36 ;  /* 0x000000584424723c */ /* 0x040ff00000041824 */
[C---:B------:R-:W-:Y:S08]  /*8b20*/  HMMA.16816.F32.BF16 R40, R68.reuse, R90, R40 ;  /* 0x0000005a4428723c */ /* 0x040ff00000041828 */
[C---:B------:R-:W-:Y:S08]  /*8b30*/  HMMA.16816.F32.BF16 R44, R68.reuse, R92, R44 ;  /* 0x0000005c442c723c */ /* 0x040ff0000004182c */
[C---:B------:R-:W-:Y:S01]  /*8b40*/  HMMA.16816.F32.BF16 R48, R68.reuse, R94, R48 ;  /* 0x0000005e4430723c */ /* 0x040fe20000041830 */
[----:B------:R-:W2:Y:S07]  /*8b50*/  LDSM.16.MT88.4 R92, [R150+0x9800] ;  /* 0x00980000965c783b */ /* 0x000eae0000004200 */
[C---:B-1----:R-:W-:Y:S08]  /*8b60*/  HMMA.16816.F32.BF16 R52, R68.reuse, R72, R52 ;  /* 0x000000484434723c */ /* 0x042ff00000041834 */
[C---:B------:R-:W-:Y:S08]  /*8b70*/  HMMA.16816.F32.BF16 R56, R68.reuse, R74, R56 ;  /* 0x0000004a4438723c */ /* 0x040ff00000041838 */
[C---:B---3--:R-:W-:Y:S08]  /*8b80*/  HMMA.16816.F32.BF16 R60, R68.reuse, R76, R60 ;  /* 0x0000004c443c723c */ /* 0x048ff0000004183c */
[----:B------:R-:W-:Y:S08]  /*8b90*/  HMMA.16816.F32.BF16 R64, R68, R78, R64 ;  /* 0x0000004e4440723c */ /* 0x000ff00000041840 */
[C---:B--2---:R-:W-:Y:S01]  /*8ba0*/  HMMA.16816.F32.BF16 R96, R104.reuse, R92, R4 ;  /* 0x0000005c6860723c */ /* 0x044fe20000041804 */
[----:B------:R-:W1:Y:S07]  /*8bb0*/  LDSM.16.MT88.4 R4, [R145+0xb800] ;  /* 0x00b800009104783b */ /* 0x000e6e0000004200 */
[C---:B------:R-:W-:Y:S01]  /*8bc0*/  HMMA.16816.F32.BF16 R92, R104.reuse, R94, R8 ;  /* 0x0000005e685c723c */ /* 0x040fe20000041808 */
[----:B------:R-:W2:Y:S07]  /*8bd0*/  LDSM.16.MT88.4 R8, [R144+0xb800] ;  /* 0x00b800009008783b */ /* 0x000eae0000004200 */
        /* <DEDUP_REMOVED lines=21> */
[----:B------:R-:W-:Y:S04]  /*8d30*/  FADD.FTZ R2, R143, R2 ;  /* 0x000000028f027221 */ /* 0x000fe80000010000 */
        /* <DEDUP_REMOVED lines=8> */
[----:B------:R-:W-:Y:S05]  /*8dc0*/  FADD.FTZ R175, R101, R184 ;  /* 0x000000b865af7221 */ /* 0x000fea0000010000 */
[C---:B------:R-:W-:Y:S08]  /*8dd0*/  HMMA.16816.F32.BF16 R48, R104.reuse, R122, R48 ;  /* 0x0000007a6830723c */ /* 0x040ff00000041830 */
[C---:B-1----:R-:W-:Y:S01]  /*8de0*/  HMMA.16816.F32.BF16 R52, R104.reuse, R4, R52 ;  /* 0x000000046834723c */ /* 0x042fe20000041834 */
[----:B------:R-:W1:Y:S07]  /*8df0*/  LDC.64 R4, c[0x0][0x3c0] ;  /* 0x0000f000ff047b82 */ /* 0x000e6e0000000a00 */
[C---:B------:R-:W-:Y:S03]  /*8e00*/  HMMA.16816.F32.BF16 R56, R104.reuse, R6, R56 ;  /* 0x000000066838723c */ /* 0x040fe60000041838 */
[----:B------:R-:W-:Y:S04]  /*8e10*/  FADD.FTZ R7, R173, R0 ;  /* 0x00000000ad077221 */ /* 0x000fe80000010000 */
[----:B------:R-:W-:Y:S01]  /*8e20*/  FADD.FTZ R7, R180, R7 ;  /* 0x00000007b4077221 */ /* 0x000fe20000010000 */
[C---:B--2---:R-:W-:Y:S03]  /*8e30*/  HMMA.16816.F32.BF16 R60, R104.reuse, R8, R60 ;  /* 0x00000008683c723c */ /* 0x044fe6000004183c */
        /* <DEDUP_REMOVED lines=11> */
.L_x_660:
        /* <DEDUP_REMOVED lines=193> */
.L_x_664:
        /* <DEDUP_REMOVED lines=53> */
.L_x_666:
[----:B------:R-:W-:Y:S05]  /*9e50*/  BSYNC.RECONVERGENT B0 ;  /* 0x0000000000007941 */ /* 0x000fea0003800200 */
.L_x_665:
        /* <DEDUP_REMOVED lines=31> */
.L_x_668:
[----:B------:R-:W-:Y:S05]  /*a050*/  BSYNC.RECONVERGENT B0 ;  /* 0x0000000000007941 */ /* 0x000fea0003800200 */
.L_x_667:
        /* <DEDUP_REMOVED lines=18> */
.L_x_670:
[----:B------:R-:W-:Y:S05]  /*a180*/  BSYNC.RECONVERGENT B0 ;  /* 0x0000000000007941 */ /* 0x000fea0003800200 */
.L_x_669:
        /* <DEDUP_REMOVED lines=18> */
.L_x_672:
[----:B------:R-:W-:Y:S05]  /*a2b0*/  BSYNC.RECONVERGENT B0 ;  /* 0x0000000000007941 */ /* 0x000fea0003800200 */
.L_x_671:
        /* <DEDUP_REMOVED lines=17> */
.L_x_673:
        /* <DEDUP_REMOVED lines=11> */
.L_x_1665:


//--------------------- .text._ZN5flash16flash_fwd_kernelI23Flash_fwd_kernel_traitsILi128ELi64ELi64ELi4ELb0ELb0EN7cutlass10bfloat16_tE19Flash_kernel_traitsILi128ELi64ELi64ELi4ES3_EELb0ELb1ELb0ELb0ELb0ELb0ELb0ELb0EEEvNS_16Flash_fwd_paramsE --------------------------
	.section	.text._ZN5flash16flash_fwd_kernelI23Flash_fwd_kernel_traitsILi128ELi64ELi64ELi4ELb0ELb0EN7cutlass10bfloat16_tE19Flash_kernel_traitsILi128ELi64ELi64ELi4ES3_EELb0ELb1ELb0ELb0ELb0ELb0ELb0ELb0EEEvNS_16Flash_fwd_paramsE,"ax",@progbits
	.align	128
        .global         _ZN5flash16flash_fwd_kernelI23Flash_fwd_kernel_traitsILi128ELi64ELi64ELi4ELb0ELb0EN7cutlass10bfloat16_tE19Flash_kernel_traitsILi128ELi64ELi64ELi4ES3_EELb0ELb1ELb0ELb0ELb0ELb0ELb0ELb0EEEvNS_16Flash_fwd_paramsE
        .type           _ZN5flash16flash_fwd_kernelI23Flash_fwd_kernel_traitsILi128ELi64ELi64ELi4ELb0ELb0EN7cutlass10bfloat16_tE19Flash_kernel_traitsILi128ELi64ELi64ELi4ES3_EELb0ELb1ELb0ELb0ELb0ELb0ELb0ELb0EEEvNS_16Flash_fwd_paramsE,@function
        .size           _ZN5flash16flash_fwd_kernelI23Flash_fwd_kernel_traitsILi128ELi64ELi64ELi4ELb0ELb0EN7cutlass10bfloat16_tE19Flash_kernel_traitsILi128ELi64ELi64ELi4ES3_EELb0ELb1ELb0ELb0ELb0ELb0ELb0ELb0EEEvNS_16Flash_fwd_paramsE,(.L_x_1666 - _ZN5flash16flash_fwd_kernelI23Flash_fwd_kernel_traitsILi128ELi64ELi64ELi4ELb0ELb0EN7cutlass10bfloat16_tE19Flash_kernel_traitsILi128ELi64ELi64ELi4ES3_EELb0ELb1ELb0ELb0ELb0ELb0ELb0ELb0EEEvNS_16Flash_fwd_paramsE)
        .other          _ZN5flash16flash_fwd_kernelI23Flash_fwd_kernel_traitsILi128ELi64ELi64ELi4ELb0ELb0EN7cutlass10bfloat16_tE19Flash_kernel_traitsILi128ELi64ELi64ELi4ES3_EELb0ELb1ELb0ELb0ELb0ELb0ELb0ELb0EEEvNS_16Flash_fwd_paramsE,@"STO_CUDA_ENTRY STV_DEFAULT"
_ZN5flash16flash_fwd_kernelI23Flash_fwd_kernel_traitsILi128ELi64ELi64ELi4ELb0ELb0EN7cutlass10bfloat16_tE19Flash_kernel_traitsILi128ELi64ELi64ELi4ES3_EELb0ELb1ELb0ELb0ELb0ELb0ELb0ELb0EEEvNS_16Flash_fwd_paramsE:
.text._ZN5flash16flash_fwd_kernelI23Flash_fwd_kernel_traitsILi128ELi64ELi64ELi4ELb0ELb0EN7cutlass10bfloat16_tE19Flash_kernel_traitsILi128ELi64ELi64ELi4ES3_EELb0ELb1ELb0ELb0ELb0ELb0ELb0ELb0EEEvNS_16Flash_fwd_paramsE:
        /* <DEDUP_REMOVED lines=20> */
[----:B------:R-:W2:Y:S01]  /*0140*/  @P4 LDG.E R10, desc[UR12][R14.64+0x4] ;  /* 0x0000040c0e0a4981 */ /* 0x000ea2000c1e1900 */
[----:B------:R-:W-:Y:S01]  /*0150*/  SHF.R.U32.HI R0, RZ, 0x1e, R162 ;  /* 0x0000001eff007819 */ /* 0x000fe200000116a2 */
[----:B------:R-:W-:Y:S02]  /*0160*/  IMAD.MOV.U32 R6, RZ, RZ, RZ ;  /* 0x000000ffff067224 */ /* 0x000fe400078e00ff */
[C---:B------:R-:W-:Y:S01]  /*0170*/  @P2 IADD3 R2, P0, PT, R9.reuse, UR4, RZ ;  /* 0x0000000409022c10 */ /* 0x040fe2000ff1e0ff */
[----:B------:R-:W3:Y:S01]  /*0180*/  LDCU.U8 UR4, c[0x0][0x532] ;  /* 0x0000a640ff0477ac */ /* 0x000ee20008000000 */
[----:B------:R-:W-:-:S02]  /*0190*/  @P3 IADD3 R12, P1, PT, R9, UR6, RZ ;  /* 0x00000006090c3c10 */ /* 0x000fc4000ff3e0ff */
[C---:B------:R-:W-:Y:S01]  /*01a0*/  @P2 IADD3.X R3, PT, PT, R0.reuse, UR5, RZ, P0, !PT ;  /* 0x0000000500032c10 */ /* 0x040fe200087fe4ff */
[----:B------:R-:W4:Y:S01]  /*01b0*/  S2R R163, SR_CTAID.X ;  /* 0x0000000000a37919 */ /* 0x000f220000002500 */
[C---:B------:R-:W-:Y:S01]  /*01c0*/  @P3 IADD3.X R13, PT, PT, R0.reuse, UR7, RZ, P1, !PT ;  /* 0x00000007000d3c10 */ /* 0x040fe20008ffe4ff */
[----:B------:R-:W2:Y:S02]  /*01d0*/  @!P4 LDC R16, c[0x0][0x434] ;  /* 0x00010d00ff10cb82 */ /* 0x000ea40000000800 */
[----:B------:R1:W5:Y:S02]  /*01e0*/  @P2 LDG.E R87, desc[UR12][R2.64] ;  /* 0x0000000c02572981 */ /* 0x000364000c1e1900 */
[----:B-1----:R-:W-:Y:S02]  /*01f0*/  IADD3 R8, P0, PT, R9, R4, RZ ;  /* 0x0000000409087210 */ /* 0x002fe40007f1e0ff */
[----:B------:R1:W5:Y:S03]  /*0200*/  @P3 LDG.E R6, desc[UR12][R12.64] ;  /* 0x0000000c0c063981 */ /* 0x000366000c1e1900 */
[----:B------:R-:W-:Y:S01]  /*0210*/  IMAD.X R9, R0, 0x1, R5, P0 ;  /* 0x0000000100097824 */ /* 0x000fe200000e0605 */
[----:B------:R-:W-:Y:S01]  /*0220*/  ISETP.NE.U32.AND P0, PT, R4, RZ, PT ;  /* 0x000000ff0400720c */ /* 0x000fe20003f05070 */
[----:B------:R-:W1:Y:S03]  /*0230*/  @!P2 LDC R0, c[0x0][0x43c] ;  /* 0x00010f00ff00ab82 */ /* 0x000e660000000800 */
[----:B------:R-:W-:-:S02]  /*0240*/  ISETP.NE.AND.EX P0, PT, R5, RZ, PT, P0 ;  /* 0x000000ff0500720c */ /* 0x000fc40003f05300 */
[----:B---3--:R-:W-:Y:S02]  /*0250*/  ISETP.NE.AND P1, PT, RZ, UR4, PT ;  /* 0x00000004ff007c0c */ /* 0x008fe4000bf25270 */
[----:B------:R-:W-:-:S04]  /*0260*/  ISETP.EQ.U32.AND P3, PT, R4, RZ, PT ;  /* 0x000000ff0400720c */ /* 0x000fc80003f62070 */
[----:B------:R-:W-:-:S05]  /*0270*/  ISETP.EQ.OR.EX P3, PT, R5, RZ, !P1, P3 ;  /* 0x000000ff0500720c */ /* 0x000fca0004f62730 */
[----:B------:R-:W3:Y:S08]  /*0280*/  @!P0 LDC R5, c[0x0][0x438] ;  /* 0x00010e00ff058b82 */ /* 0x000ef00000000800 */
[----:B------:R-:W1:Y:S01]  /*0290*/  @!P2 LDC.64 R2, c[0x0][0x488] ;  /* 0x00012200ff02ab82 */ /* 0x000e620000000a00 */
[----:B------:R-:W-:Y:S02]  /*02a0*/  IMAD.MOV.U32 R7, RZ, RZ, -0x1 ;  /* 0xffffffffff077424 */ /* 0x000fe400078e00ff */
[----:B----4-:R-:W-:-:S04]  /*02b0*/  IMAD.SHL.U32 R165, R163, 0x40, RZ ;  /* 0x00000040a3a57824 */ /* 0x010fc800078e00ff */
[----:B------:R4:W5:Y:S01]  /*02c0*/  @!P3 LDG.E R7, desc[UR12][R8.64] ;  /* 0x0000000c0807b981 */ /* 0x000962000c1e1900 */
[----:B--2---:R-:W-:-:S05]  /*02d0*/  @P4 IMAD.IADD R16, R10, 0x1, -R161 ;  /* 0x000000010a104824 */ /* 0x004fca00078e0aa1 */
[----:B------:R-:W-:Y:S01]  /*02e0*/  ISETP.GT.AND P3, PT, R16, R165, PT ;  /* 0x000000a51000720c */ /* 0x000fe20003f64270 */
[----:B-1-34-:R-:W-:-:S12]  /*02f0*/  @!P0 BRA `(.L_x_674) ;  /* 0x00000000000c8947 */ /* 0x01afd80003800000 */
[----:B------:R-:W2:Y:S02]  /*0300*/  @P1 LDG.E R4, desc[UR12][R8.64+0x4] ;  /* 0x0000040c08041981 */ /* 0x000ea4000c1e1900 */
[----:B--2--5:R-:W-:-:S06]  /*0310*/  @P1 IADD3 R5, PT, PT, R4, -R7, RZ ;  /* 0x8000000704051210 */ /* 0x024fcc0007ffe0ff */
[----:B------:R1:W5:Y:S02]  /*0320*/  @!P1 LDG.E R5, desc[UR12][R8.64] ;  /* 0x0000000c08059981 */ /* 0x000364000c1e1900 */
.L_x_674:
[----:B------:R-:W-:Y:S05]  /*0330*/  @!P3 EXIT ;  /* 0x000000000000b94d */ /* 0x000fea0003800000 */
[----:B------:R-:W2:Y:S01]  /*0340*/  LDC R86, c[0x0][0x508] ;  /* 0x00014200ff567b82 */ /* 0x000ea20000000800 */
[----:B------:R-:W-:Y:S01]  /*0350*/  @!P2 ISETP.NE.U32.AND P0, PT, R2, RZ, PT ;  /* 0x000000ff0200a20c */ /* 0x000fe20003f05070 */
[----:B-----5:R-:W-:Y:S01]  /*0360*/  @P2 IMAD.IADD R87, R87, 0x1, -R6 ;  /* 0x0000000157572824 */ /* 0x020fe200078e0a06 */
[----:B------:R-:W3:Y:S02]  /*0370*/  S2R R25, SR_CTAID.Z ;  /* 0x0000000000197919 */ /* 0x000ee40000002700 */
[----:B------:R-:W-:Y:S01]  /*0380*/  @!P2 ISETP.NE.AND.EX P0, PT, R3, RZ, PT, P0 ;  /* 0x000000ff0300a20c */ /* 0x000fe20003f05300 */
[----:B------:R-:W-:Y:S01]  /*0390*/  VIADD R3, R163, 0x1 ;  /* 0x00000001a3037836 */ /* 0x000fe20000000000 */
[----:B------:R-:W4:Y:S02]  /*03a0*/  S2R R88, SR_TID.X ;  /* 0x0000000000587919 */ /* 0x000f240000002100 */
[----:B------:R-:W-:Y:S01]  /*03b0*/  @!P2 SEL R0, R0, RZ, P0 ;  /* 0x000000ff0000a207 */ /* 0x000fe20000000000 */
[----:B------:R-:W-:-:S03]  /*03c0*/  IMAD R3, R3, 0x40, -R16 ;  /* 0x0000004003037824 */ /* 0x000fc600078e0a10 */
        /* <DEDUP_REMOVED lines=13> */
[----:B------:R-:W-:Y:S02]  /*04a0*/  ISETP.NE.AND P1, PT, R161, -0x1, PT ;  /* 0xffffffffa100780c */ /* 0x000fe40003f25270 */
[----:B-1----:R-:W-:-:S05]  /*04b0*/  SHF.L.U32 R9, R88, 0x3, RZ ;  /* 0x0000000358097819 */ /* 0x002fca00000006ff */
[----:B------:R-:W1:Y:S08]  /*04c0*/  LDC.U8 R8, c[0x0][0x548] ;  /* 0x00015200ff087b82 */ /* 0x000e700000000000 */
[----:B------:R-:W3:Y:S01]  /*04d0*/  @!P1 LDC.64 R6, c[0x0][0x400] ;  /* 0x00010000ff069b82 */ /* 0x000ee20000000a00 */
[----:B--2---:R-:W-:-:S07]  /*04e0*/  ISETP.NE.AND P6, PT, R0, RZ, PT ;  /* 0x000000ff0000720c */ /* 0x004fce0003fc5270 */
[----:B------:R-:W2:Y:S08]  /*04f0*/  @P1 LDC.64 R4, c[0x0][0x408] ;  /* 0x00010200ff041b82 */ /* 0x000eb00000000a00 */
[----:B------:R-:W4:Y:S01]  /*0500*/  @P6 LDC.64 R2, c[0x0][0x430] ;  /* 0x00010c00ff026b82 */ /* 0x000f220000000a00 */
[----:B---3--:R-:W-:-:S04]  /*0510*/  @!P1 IMAD.WIDE.U32 R10, R162, R6, RZ ;  /* 0x00000006a20a9225 */ /* 0x008fc800078e00ff */
[----:B------:R-:W-:-:S03]  /*0520*/  @!P1 IMAD R6, R162, R7, R11 ;  /* 0x00000007a2069224 */ /* 0x000fc600078e020b */
[----:B------:R-:W3:Y:S01]  /*0530*/  @P6 LDC R0, c[0x0][0x430] ;  /* 0x00010c00ff006b82 */ /* 0x000ee20000000800 */
[----:B------:R-:W-:Y:S01]  /*0540*/  @!P1 MOV R7, R10 ;  /* 0x0000000a00079202 */ /* 0x000fe20000000f00 */
[----:B--2---:R-:W-:-:S04]  /*0550*/  @P1 IMAD.WIDE.U32 R12, R161, R4, RZ ;  /* 0x00000004a10c1225 */ /* 0x004fc800078e00ff */
[----:B----4-:R-:W-:Y:S01]  /*0560*/  @P6 IMAD R2, R2, R3, RZ ;  /* 0x0000000302026224 */ /* 0x010fe200078e02ff */
[----:B------:R-:W-:Y:S01]  /*0570*/  @P6 MOV R3, 0x1 ;  /* 0x0000000100036802 */ /* 0x000fe20000000f00 */
[----:B-1----:R-:W-:Y:S06]  /*0580*/  @P6 BRA `(.L_x_676) ;  /* 0x0000000000286947 */ /* 0x002fec0003800000 */
[----:B------:R-:W-:Y:S01]  /*0590*/  ISETP.NE.AND P0, PT, R8, RZ, PT ;  /* 0x000000ff0800720c */ /* 0x000fe20003f05270 */
[----:B------:R-:W1:-:S12]  /*05a0*/  LDC R11, c[0x0][0x3e0] ;  /* 0x0000f800ff0b7b82 */ /* 0x000e580000000800 */
[----:B------:R-:W2:Y:S01]  /*05b0*/  @P0 LDC R2, c[0x0][0x454] ;  /* 0x00011500ff020b82 */ /* 0x000ea20000000800 */
[----:B---3--:R-:W-:Y:S02]  /*05c0*/  @P0 MOV R0, 0x1 ;  /* 0x0000000100000802 */ /* 0x008fe40000000f00 */
[----:B------:R-:W-:-:S05]  /*05d0*/  @!P0 MOV R0, 0x1 ;  /* 0x0000000100008802 */ /* 0x000fca0000000f00 */
[----:B------:R-:W1:Y:S08]  /*05e0*/  @P0 LDC R10, c[0x0][0x454] ;  /* 0x00011500ff0a0b82 */ /* 0x000e700000000800 */
[----:B------:R-:W3:Y:S08]  /*05f0*/  @!P0 LDC R4, c[0x0][0x434] ;  /* 0x00010d00ff048b82 */ /* 0x000ef00000000800 */
[----:B------:R-:W4:Y:S01]  /*0600*/  @!P0 LDC R2, c[0x0][0x434] ;  /* 0x00010d00ff028b82 */ /* 0x000f220000000800 */
[----:B-1----:R-:W-:-:S02]  /*0610*/  @P0 IMAD R3, R10, R11, RZ ;  /* 0x0000000b0a030224 */ /* 0x002fc400078e02ff */
[----:B--23--:R-:W-:-:S07]  /*0620*/  @!P0 IMAD R3, R4, R11, RZ ;  /* 0x0000000b04038224 */ /* 0x00cfce00078e02ff */
.L_x_676:
[----:B------:R-:W-:Y:S01]  /*0630*/  @P1 IMAD.MOV.U32 R7, RZ, RZ, R12 ;  /* 0x000000ffff071224 */ /* 0x000fe200078e000c */
[----:B------:R-:W1:Y:S01]  /*0640*/  LDCU.64 UR4, c[0x0][0x410] ;  /* 0x00008200ff0477ac */ /* 0x000e620008000a00 */
[----:B------:R-:W-:Y:S01]  /*0650*/  LOP3.LUT R4, R9, 0x38, RZ, 0xc0, !PT ;  /* 0x0000003809047812 */ /* 0x000fe200078ec0ff */
[----:B------:R-:W-:Y:S01]  /*0660*/  @P1 IMAD R6, R161, R5, R13 ;  /* 0x00000005a1061224 */ /* 0x000fe200078e020d */
[----:B------:R-:W-:Y:S01]  /*0670*/  SHF.R.U32.HI R88, RZ, 0x3, R88 ;  /* 0x00000003ff587819 */ /* 0x000fe20000011658 */
[----:B------:R-:W2:Y:S01]  /*0680*/  LDC R5, c[0x0][0x434] ;  /* 0x00010d00ff057b82 */ /* 0x000ea20000000800 */
[----:B------:R-:W-:Y:S01]  /*0690*/  IADD3 R14, P0, PT, R4, R7, RZ ;  /* 0x00000007040e7210 */ /* 0x000fe20007f1e0ff */
[----:B------:R-:W-:Y:S01]  /*06a0*/  IMAD.IADD R16, R16, 0x1, -R165 ;  /* 0x0000000110107824 */ /* 0x000fe200078e0aa5 */
[C---:B------:R-:W-:Y:S01]  /*06b0*/  IADD3 R7, PT, PT, R88.reuse, 0x20, RZ ;  /* 0x0000002058077810 */ /* 0x040fe20007ffe0ff */
[C---:B------:R-:W-:Y:S01]  /*06c0*/  VIADD R9, R88.reuse, 0x10 ;  /* 0x0000001058097836 */ /* 0x040fe20000000000 */
[----:B------:R-:W-:Y:S01]  /*06d0*/  BSSY.RECONVERGENT B0, `(.L_x_677) ;  /* 0x000001c000007945 */ /* 0x000fe20003800200 */
[----:B------:R-:W-:Y:S01]  /*06e0*/  IMAD.X R15, RZ, RZ, R6, P0 ;  /* 0x000000ffff0f7224 */ /* 0x000fe200000e0606 */
[----:B------:R-:W-:Y:S01]  /*06f0*/  ISETP.GE.AND P0, PT, R88, R16, PT ;  /* 0x000000105800720c */ /* 0x000fe20003f06270 */
[----:B------:R-:W-:Y:S01]  /*0700*/  IMAD.MOV.U32 R89, RZ, RZ, RZ ;  /* 0x000000ffff597224 */ /* 0x000fe200078e00ff */
[----:B------:R-:W-:-:S02]  /*0710*/  ISETP.NE.AND P6, PT, R8, RZ, !P6 ;  /* 0x000000ff0800720c */ /* 0x000fc400077c5270 */
[----:B------:R-:W-:Y:S01]  /*0720*/  ISETP.NE.AND P1, PT, R161, -0x1, PT ;  /* 0xffffffffa100780c */ /* 0x000fe20003f25270 */
[----:B------:R-:W-:Y:S01]  /*0730*/  IMAD.WIDE.U32 R20, R163, 0x40, R88 ;  /* 0x00000040a3147825 */ /* 0x000fe200078e0058 */
[-C--:B------:R-:W-:Y:S02]  /*0740*/  ISETP.GE.AND P2, PT, R9, R16.reuse, PT ;  /* 0x000000100900720c */ /* 0x080fe40003f46270 */
[----:B------:R-:W-:Y:S01]  /*0750*/  ISETP.GE.AND P3, PT, R7, R16, PT ;  /* 0x000000100700720c */ /* 0x000fe20003f66270 */
[C---:B-1----:R-:W-:Y:S01]  /*0760*/  IMAD.WIDE.U32 R14, R25.reuse, UR4, R14 ;  /* 0x00000004190e7c25 */ /* 0x042fe2000f8e000e */
[----:B------:R-:W-:Y:S02]  /*0770*/  IADD3 R13, PT, PT, R88, 0x30, RZ ;  /* 0x00000030580d7810 */ /* 0x000fe40007ffe0ff */
[----:B------:R-:W-:Y:S01]  /*0780*/  LOP3.LUT R8, R4, 0x40, RZ, 0xfc, !PT ;  /* 0x0000004004087812 */ /* 0x000fe200078efcff */
[----:B------:R-:W-:Y:S01]  /*0790*/  IMAD R19, R25, UR5, R15 ;  /* 0x0000000519137c24 */ /* 0x000fe2000f8e020f */
[----:B------:R-:W-:Y:S07]  /*07a0*/  @P0 BRA `(.L_x_678) ;  /* 0x0000000000380947 */ /* 0x000fee0003800000 */
[----:B------:R-:W1:Y:S01]  /*07b0*/  LDCU.64 UR4, c[0x0][0x408] ;  /* 0x00008100ff0477ac */ /* 0x000e620008000a00 */
[----:B------:R-:W-:Y:S01]  /*07c0*/  IMAD.MOV.U32 R18, RZ, RZ, R14 ;  /* 0x000000ffff127224 */ /* 0x000fe200078e000e */
[----:B------:R-:W5:Y:S01]  /*07d0*/  LDCU UR8, c[0x0][0x440] ;  /* 0x00008800ff0877ac */ /* 0x000f620008000800 */
[----:B------:R-:W3:Y:S01]  /*07e0*/  LDCU.64 UR6, c[0x0][0x3f0] ;  /* 0x00007e00ff0677ac */ /* 0x000ee20008000a00 */
[----:B-1----:R-:W-:Y:S02]  /*07f0*/  IMAD R11, R21, UR4, RZ ;  /* 0x00000004150b7c24 */ /* 0x002fe4000f8e02ff */
[----:B------:R-:W-:Y:S01]  /*0800*/  IMAD.WIDE.U32 R22, R20, UR4, R18 ;  /* 0x0000000414167c25 */ /* 0x000fe2000f8e0012 */
[----:B-----5:R-:W-:-:S03]  /*0810*/  ISETP.GE.AND P5, PT, R4, UR8, PT ;  /* 0x0000000804007c0c */ /* 0x020fc6000bfa6270 */
[----:B------:R-:W-:Y:S01]  /*0820*/  IMAD R6, R20, UR5, R11 ;  /* 0x0000000514067c24 */ /* 0x000fe2000f8e020b */
[----:B------:R-:W-:Y:S02]  /*0830*/  ISETP.GE.AND P4, PT, R8, UR8, PT ;  /* 0x0000000808007c0c */ /* 0x000fe4000bf86270 */
[----:B---3--:R-:W-:Y:S02]  /*0840*/  LEA R10, P0, R22, UR6, 0x1 ;  /* 0x00000006160a7c11 */ /* 0x008fe4000f8008ff */
[----:B------:R-:W-:-:S04]  /*0850*/  IADD3 R6, PT, PT, R23, R6, RZ ;  /* 0x0000000617067210 */ /* 0x000fc80007ffe0ff */
[----:B------:R-:W-:-:S05]  /*0860*/  LEA.HI.X R11, R22, UR7, R6, 0x1, P0 ;  /* 0x00000007160b7c11 */ /* 0x000fca00080f0c06 */
[----:B------:R1:W-:Y:S04]  /*0870*/  @!P5 STG.E.128 desc[UR12][R10.64], RZ ;  /* 0x000000ff0a00d986 */ /* 0x0003e8000c101d0c */
[----:B------:R1:W-:Y:S02]  /*0880*/  @!P4 STG.E.128 desc[UR12][R10.64+0x80], RZ ;  /* 0x000080ff0a00c986 */ /* 0x0003e4000c101d0c */
.L_x_678:
[----:B------:R-:W-:Y:S05]  /*0890*/  BSYNC.RECONVERGENT B0 ;  /* 0x0000000000007941 */ /* 0x000fea0003800200 */
.L_x_677:
[----:B------:R-:W-:Y:S01]  /*08a0*/  BSSY.RECONVERGENT B0, `(.L_x_679) ;  /* 0x0000014000007945 */ /* 0x000fe20003800200 */
[----:B------:R-:W-:-:S03]  /*08b0*/  ISETP.GE.AND P0, PT, R13, R16, PT ;  /* 0x000000100d00720c */ /* 0x000fc60003f06270 */
[----:B------:R-:W-:Y:S10]  /*08c0*/  @P2 BRA `(.L_x_680) ;  /* 0x0000000000442947 */ /* 0x000ff40003800000 */
[----:B------:R-:W5:Y:S01]  /*08d0*/  LDCU.64 UR6, c[0x0][0x408] ;  /* 0x00008100ff0677ac */ /* 0x000f620008000a00 */
[----:B-1----:R-:W-:Y:S01]  /*08e0*/  IADD3 R11, P2, PT, R20, 0x10, RZ ;  /* 0x00000010140b7810 */ /* 0x002fe20007f5e0ff */
[----:B------:R-:W-:Y:S01]  /*08f0*/  IMAD.MOV.U32 R22, RZ, RZ, R14 ;  /* 0x000000ffff167224 */ /* 0x000fe200078e000e */
[----:B------:R-:W-:Y:S01]  /*0900*/  MOV R23, R19 ;  /* 0x0000001300177202 */ /* 0x000fe20000000f00 */
[----:B------:R-:W1:Y:S02]  /*0910*/  LDCU UR8, c[0x0][0x440] ;  /* 0x00008800ff0877ac */ /* 0x000e640008000800 */
[----:B------:R-:W-:Y:S01]  /*0920*/  IMAD.X R6, RZ, RZ, R21, P2 ;  /* 0x000000ffff067224 */ /* 0x000fe200010e0615 */
        /* <DEDUP_REMOVED lines=11> */
.L_x_680:
[----:B------:R-:W-:Y:S05]  /*09e0*/  BSYNC.RECONVERGENT B0 ;  /* 0x0000000000007941 */ /* 0x000fea0003800200 */
.L_x_679:
[----:B------:R-:W-:Y:S01]  /*09f0*/  BSSY.RECONVERGENT B0, `(.L_x_681) ;  /* 0x0000015000007945 */ /* 0x000fe20003800200 */
[----:B------:R-:W-:Y:S01]  /*0a00*/  ISETP.NE.AND P2, PT, R4, RZ, PT ;  /* 0x000000ff0400720c */ /* 0x000fe20003f45270 */
[----:B-12---:R-:W-:Y:S02]  /*0a10*/  IMAD R10, R162, R5, RZ ;  /* 0x00000005a20a7224 */ /* 0x006fe400078e02ff */
[----:B------:R-:W-:Y:S10]  /*0a20*/  @P3 BRA `(.L_x_682) ;  /* 0x0000000000443947 */ /* 0x000ff40003800000 */
[----:B------:R-:W1:Y:S01]  /*0a30*/  LDCU.64 UR6, c[0x0][0x408] ;  /* 0x00008100ff0677ac */ /* 0x000e620008000a00 */
[----:B------:R-:W-:Y:S01]  /*0a40*/  IADD3 R6, P3, PT, R20, 0x20, RZ ;  /* 0x0000002014067810 */ /* 0x000fe20007f7e0ff */
[----:B------:R-:W-:Y:S01]  /*0a50*/  IMAD.MOV.U32 R22, RZ, RZ, R14 ;  /* 0x000000ffff167224 */ /* 0x000fe200078e000e */
[----:B------:R-:W-:Y:S01]  /*0a60*/  MOV R23, R19 ;  /* 0x0000001300177202 */ /* 0x000fe20000000f00 */
[----:B------:R-:W2:Y:S02]  /*0a70*/  LDCU UR8, c[0x0][0x440] ;  /* 0x00008800ff0877ac */ /* 0x000ea40008000800 */
[----:B------:R-:W-:Y:S01]  /*0a80*/  IMAD.X R5, RZ, RZ, R21, P3 ;  /* 0x000000ffff057224 */ /* 0x000fe200018e0615 */
[----:B------:R-:W5:Y:S03]  /*0a90*/  LDCU.64 UR4, c[0x0][0x3f0] ;  /* 0x00007e00ff0477ac */ /* 0x000f660008000a00 */
[----:B-1----:R-:W-:-:S02]  /*0aa0*/  IMAD R5, R5, UR6, RZ ;  /* 0x0000000605057c24 */ /* 0x002fc4000f8e02ff */
[----:B------:R-:W-:Y:S01]  /*0ab0*/  IMAD.WIDE.U32 R22, R6, UR6, R22 ;  /* 0x0000000606167c25 */ /* 0x000fe2000f8e0016 */
[----:B--2---:R-:W-:-:S03]  /*0ac0*/  ISETP.GE.AND P4, PT, R4, UR8, PT ;  /* 0x0000000804007c0c */ /* 0x004fc6000bf86270 */
[----:B------:R-:W-:Y:S01]  /*0ad0*/  IMAD R5, R6, UR7, R5 ;  /* 0x0000000706057c24 */ /* 0x000fe2000f8e0205 */
[----:B------:R-:W-:Y:S02]  /*0ae0*/  ISETP.GE.AND P3, PT, R8, UR8, PT ;  /* 0x0000000808007c0c */ /* 0x000fe4000bf66270 */
[----:B-----5:R-:W-:Y:S01]  /*0af0*/  LEA R26, P5, R22, UR4, 0x1 ;  /* 0x00000004161a7c11 */ /* 0x020fe2000f8a08ff */
[----:B------:R-:W-:-:S05]  /*0b00*/  IMAD.IADD R5, R23, 0x1, R5 ;  /* 0x0000000117057824 */ /* 0x000fca00078e0205 */
[----:B------:R-:W-:-:S05]  /*0b10*/  LEA.HI.X R27, R22, UR5, R5, 0x1, P5 ;  /* 0x00000005161b7c11 */ /* 0x000fca000a8f0c05 */
[----:B------:R1:W-:Y:S04]  /*0b20*/  @!P4 STG.E.128 desc[UR12][R26.64], RZ ;  /* 0x000000ff1a00c986 */ /* 0x0003e8000c101d0c */
[----:B------:R1:W-:Y:S02]  /*0b30*/  @!P3 STG.E.128 desc[UR12][R26.64+0x80], RZ ;  /* 0x000080ff1a00b986 */ /* 0x0003e4000c101d0c */
.L_x_682:
[----:B------:R-:W-:Y:S05]  /*0b40*/  BSYNC.RECONVERGENT B0 ;  /* 0x0000000000007941 */ /* 0x000fea0003800200 */
.L_x_681:
[----:B----4-:R-:W-:Y:S01]  /*0b50*/  IMAD R2, R25, R2, RZ ;  /* 0x0000000219027224 */ /* 0x010fe200078e02ff */
[----:B------:R-:W-:Y:S01]  /*0b60*/  SEL R10, R10, R161, !P1 ;  /* 0x000000a10a0a7207 */ /* 0x000fe20004800000 */
[----:B------:R-:W-:Y:S01]  /*0b70*/  BSSY.RECONVERGENT B0, `(.L_x_683) ;  /* 0x000001a000007945 */ /* 0x000fe20003800200 */
[-C--:B------:R-:W-:Y:S01]  /*0b80*/  ISETP.GE.OR P5, PT, R88, R16.reuse, P2 ;  /* 0x000000105800720c */ /* 0x080fe200017a6670 */
[----:B------:R-:W-:Y:S01]  /*0b90*/  @!P6 IMAD R2, R162, R3, R2 ;  /* 0x00000003a202e224 */ /* 0x000fe200078e0202 */
[----:B------:R-:W-:Y:S01]  /*0ba0*/  ISETP.GE.OR P4, PT, R9, R16, P2 ;  /* 0x000000100900720c */ /* 0x000fe20001786670 */
[----:B---3--:R-:W-:Y:S01]  /*0bb0*/  IMAD R165, R165, R0, RZ ;  /* 0x00000000a5a57224 */ /* 0x008fe200078e02ff */
[-C--:B------:R-:W-:Y:S02]  /*0bc0*/  ISETP.GE.OR P3, PT, R7, R16.reuse, P2 ;  /* 0x000000100700720c */ /* 0x080fe40001766670 */
[----:B------:R-:W-:Y:S02]  /*0bd0*/  ISETP.GE.OR P2, PT, R13, R16, P2 ;  /* 0x000000100d00720c */ /* 0x000fe40001746670 */
[----:B------:R-:W-:-:S02]  /*0be0*/  SHF.R.S32.HI R3, RZ, 0x1f, R10 ;  /* 0x0000001fff037819 */ /* 0x000fc4000001140a */
[----:B------:R-:W-:Y:S01]  /*0bf0*/  SEL R5, R10, RZ, P6 ;  /* 0x000000ff0a057207 */ /* 0x000fe20003000000 */
[----:B------:R-:W-:Y:S08]  /*0c00*/  @P0 BRA `(.L_x_684) ;  /* 0x0000000000400947 */ /* 0x000ff00003800000 */
[----:B------:R-:W2:Y:S01]  /*0c10*/  LDCU.64 UR6, c[0x0][0x408] ;  /* 0x00008100ff0677ac */ /* 0x000ea20008000a00 */
[----:B------:R-:W-:Y:S02]  /*0c20*/  IADD3 R6, P0, PT, R20, 0x30, RZ ;  /* 0x0000003014067810 */ /* 0x000fe40007f1e0ff */
[----:B------:R-:W-:Y:S01]  /*0c30*/  MOV R15, R19 ;  /* 0x00000013000f7202 */ /* 0x000fe20000000f00 */
[----:B------:R-:W3:Y:S02]  /*0c40*/  LDCU.64 UR4, c[0x0][0x3f0] ;  /* 0x00007e00ff0477ac */ /* 0x000ee40008000a00 */
[----:B------:R-:W-:Y:S01]  /*0c50*/  IMAD.X R11, RZ, RZ, R21, P0 ;  /* 0x000000ffff0b7224 */ /* 0x000fe200000e0615 */
[----:B------:R-:W4:Y:S03]  /*0c60*/  LDCU UR8, c[0x0][0x440] ;  /* 0x00008800ff0877ac */ /* 0x000f260008000800 */
[----:B--2---:R-:W-:-:S02]  /*0c70*/  IMAD R11, R11, UR6, RZ ;  /* 0x000000060b0b7c24 */ /* 0x004fc4000f8e02ff */
[----:B------:R-:W-:-:S04]  /*0c80*/  IMAD.WIDE.U32 R14, R6, UR6, R14 ;  /* 0x00000006060e7c25 */ /* 0x000fc8000f8e000e */
[----:B------:R-:W-:Y:S01]  /*0c90*/  IMAD R11, R6, UR7, R11 ;  /* 0x00000007060b7c24 */ /* 0x000fe2000f8e020b */
[----:B---3--:R-:W-:Y:S02]  /*0ca0*/  LEA R10, P0, R14, UR4, 0x1 ;  /* 0x000000040e0a7c11 */ /* 0x008fe4000f8008ff */
[----:B----4-:R-:W-:Y:S01]  /*0cb0*/  ISETP.GE.AND P1, PT, R4, UR8, PT ;  /* 0x0000000804007c0c */ /* 0x010fe2000bf26270 */
[----:B------:R-:W-:-:S05]  /*0cc0*/  IMAD.IADD R11, R15, 0x1, R11 ;  /* 0x000000010f0b7824 */ /* 0x000fca00078e020b */
[----:B------:R-:W-:Y:S02]  /*0cd0*/  LEA.HI.X R11, R14, UR5, R11, 0x1, P0 ;  /* 0x000000050e0b7c11 */ /* 0x000fe400080f0c0b */
[----:B------:R-:W-:-:S05]  /*0ce0*/  ISETP.GE.AND P0, PT, R8, UR8, PT ;  /* 0x0000000808007c0c */ /* 0x000fca000bf06270 */
[----:B------:R2:W-:Y:S08]  /*0cf0*/  @!P1 STG.E.128 desc[UR12][R10.64], RZ ;  /* 0x000000ff0a009986 */ /* 0x0005f0000c101d0c */
[----:B------:R2:W-:Y:S02]  /*0d00*/  @!P0 STG.E.128 desc[UR12][R10.64+0x80], RZ ;  /* 0x000080ff0a008986 */ /* 0x0005e4000c101d0c */
.L_x_684:
[----:B------:R-:W-:Y:S05]  /*0d10*/  BSYNC.RECONVERGENT B0 ;  /* 0x0000000000007941 */ /* 0x000fea0003800200 */
.L_x_683:
[--C-:B------:R-:W-:Y:S01]  /*0d20*/  IADD3 R5, P1, P0, R165, R5, R2.reuse ;  /* 0x00000005a5057210 */ /* 0x100fe2000783e002 */
[----:B------:R-:W-:Y:S01]  /*0d30*/  BSSY.RECONVERGENT B0, `(.L_x_685) ;  /* 0x000000e000007945 */ /* 0x000fe20003800200 */
[----:B------:R-:W-:Y:S02]  /*0d40*/  SEL R3, R3, RZ, P6 ;  /* 0x000000ff03037207 */ /* 0x000fe40003000000 */
[----:B------:R-:W-:Y:S02]  /*0d50*/  SHF.R.S32.HI R4, RZ, 0x1f, R165 ;  /* 0x0000001fff047819 */ /* 0x000fe400000114a5 */
[----:B------:R-:W-:-:S04]  /*0d60*/  SHF.R.S32.HI R2, RZ, 0x1f, R2 ;  /* 0x0000001fff027819 */ /* 0x000fc80000011402 */
[----:B------:R-:W-:Y:S01]  /*0d70*/  IADD3.X R2, PT, PT, R4, R3, R2, P1, P0 ;  /* 0x0000000304027210 */ /* 0x000fe20000fe0402 */
[----:B------:R-:W-:Y:S06]  /*0d80*/  @P5 BRA `(.L_x_686) ;  /* 0x0000000000205947 */ /* 0x000fec0003800000 */
[----:B------:R-:W2:Y:S01]  /*0d90*/  LDCU.64 UR4, c[0x0][0x420] ;  /* 0x00008400ff0477ac */ /* 0x000ea20008000a00 */
[----:B------:R-:W-:-:S05]  /*0da0*/  IMAD R3, R88, R0, RZ ;  /* 0x0000000058037224 */ /* 0x000fca00078e02ff */
[----:B------:R-:W-:-:S04]  /*0db0*/  IADD3 R4, P0, PT, R3, R5, RZ ;  /* 0x0000000503047210 */ /* 0x000fc80007f1e0ff */
[----:B------:R-:W-:Y:S02]  /*0dc0*/  LEA.HI.X.SX32 R3, R3, R2, 0x1, P0 ;  /* 0x0000000203037211 */ /* 0x000fe400000f0eff */
[----:B--2---:R-:W-:-:S04]  /*0dd0*/  LEA R10, P0, R4, UR4, 0x2 ;  /* 0x00000004040a7c11 */ /* 0x004fc8000f8010ff */
[----:B------:R-:W-:Y:S01]  /*0de0*/  LEA.HI.X R11, R4, UR5, R3, 0x2, P0 ;  /* 0x00000005040b7c11 */ /* 0x000fe200080f1403 */
[----:B------:R-:W-:-:S05]  /*0df0*/  IMAD.MOV.U32 R3, RZ, RZ, 0x7f800000 ;  /* 0x7f800000ff037424 */ /* 0x000fca00078e00ff */
[----:B------:R3:W-:Y:S03]  /*0e00*/  STG.E desc[UR12][R10.64], R3 ;  /* 0x000000030a007986 */ /* 0x0007e6000c10190c */
.L_x_686:
[----:B------:R-:W-:Y:S05]  /*0e10*/  BSYNC.RECONVERGENT B0 ;  /* 0x0000000000007941 */ /* 0x000fea0003800200 */
.L_x_685:
[----:B------:R-:W-:Y:S04]  /*0e20*/  BSSY.RECONVERGENT B0, `(.L_x_687) ;  /* 0x000000a000007945 */ /* 0x000fe80003800200 */
[----:B------:R-:W-:Y:S05]  /*0e30*/  @P4 BRA `(.L_x_688) ;  /* 0x0000000000204947 */ /* 0x000fea0003800000 */
[----:B------:R-:W4:Y:S01]  /*0e40*/  LDCU.64 UR4, c[0x0][0x420] ;  /* 0x00008400ff0477ac */ /* 0x000f220008000a00 */
[----:B---3--:R-:W-:-:S05]  /*0e50*/  IMAD R3, R9, R0, RZ ;  /* 0x0000000009037224 */ /* 0x008fca00078e02ff */
[----:B------:R-:W-:-:S04]  /*0e60*/  IADD3 R4, P0, PT, R3, R5, RZ ;  /* 0x0000000503047210 */ /* 0x000fc80007f1e0ff */
[----:B------:R-:W-:Y:S02]  /*0e70*/  LEA.HI.X.SX32 R3, R3, R2, 0x1, P0 ;  /* 0x0000000203037211 */ /* 0x000fe400000f0eff */
[----:B----4-:R-:W-:-:S04]  /*0e80*/  LEA R8, P0, R4, UR4, 0x2 ;  /* 0x0000000404087c11 */ /* 0x010fc8000f8010ff */
[----:B------:R-:W-:Y:S01]  /*0e90*/  LEA.HI.X R9, R4, UR5, R3, 0x2, P0 ;  /* 0x0000000504097c11 */ /* 0x000fe200080f1403 */
[----:B------:R-:W-:-:S05]  /*0ea0*/  IMAD.MOV.U32 R3, RZ, RZ, 0x7f800000 ;  /* 0x7f800000ff037424 */ /* 0x000fca00078e00ff */
[----:B------:R4:W-:Y:S03]  /*0eb0*/  STG.E desc[UR12][R8.64], R3 ;  /* 0x0000000308007986 */ /* 0x0009e6000c10190c */
.L_x_688:
[----:B------:R-:W-:Y:S05]  /*0ec0*/  BSYNC.RECONVERGENT B0 ;  /* 0x0000000000007941 */ /* 0x000fea0003800200 */
.L_x_687:
[----:B------:R-:W-:Y:S04]  /*0ed0*/  BSSY.RECONVERGENT B0, `(.L_x_689) ;  /* 0x000000a000007945 */ /* 0x000fe80003800200 */
[----:B------:R-:W-:Y:S05]  /*0ee0*/  @P3 BRA `(.L_x_690) ;  /* 0x0000000000203947 */ /* 0x000fea0003800000 */
[----:B------:R-:W5:Y:S01]  /*0ef0*/  LDCU.64 UR4, c[0x0][0x420] ;  /* 0x00008400ff0477ac */ /* 0x000f620008000a00 */
[----:B---34-:R-:W-:-:S05]  /*0f00*/  IMAD R3, R7, R0, RZ ;  /* 0x0000000007037224 */ /* 0x018fca00078e02ff */
[----:B------:R-:W-:-:S04]  /*0f10*/  IADD3 R4, P0, PT, R3, R5, RZ ;  /* 0x0000000503047210 */ /* 0x000fc80007f1e0ff */
[----:B------:R-:W-:Y:S02]  /*0f20*/  LEA.HI.X.SX32 R3, R3, R2, 0x1, P0 ;  /* 0x0000000203037211 */ /* 0x000fe400000f0eff */
[----:B-----5:R-:W-:-:S04]  /*0f30*/  LEA R6, P0, R4, UR4, 0x2 ;  /* 0x0000000404067c11 */ /* 0x020fc8000f8010ff */
[----:B------:R-:W-:Y:S01]  /*0f40*/  LEA.HI.X R7, R4, UR5, R3, 0x2, P0 ;  /* 0x0000000504077c11 */ /* 0x000fe200080f1403 */
[----:B------:R-:W-:-:S05]  /*0f50*/  IMAD.MOV.U32 R3, RZ, RZ, 0x7f800000 ;  /* 0x7f800000ff037424 */ /* 0x000fca00078e00ff */
[----:B------:R3:W-:Y:S03]  /*0f60*/  STG.E desc[UR12][R6.64], R3 ;  /* 0x0000000306007986 */ /* 0x0007e6000c10190c */
.L_x_690:
[----:B------:R-:W-:Y:S05]  /*0f70*/  BSYNC.RECONVERGENT B0 ;  /* 0x0000000000007941 */ /* 0x000fea0003800200 */
.L_x_689:
[----:B------:R-:W-:Y:S05]  /*0f80*/  @P2 EXIT ;  /* 0x000000000000294d */ /* 0x000fea0003800000 */
[----:B------:R-:W5:Y:S01]  /*0f90*/  LDCU.64 UR4, c[0x0][0x420] ;  /* 0x00008400ff0477ac */ /* 0x000f620008000a00 */
[----:B------:R-:W-:-:S05]  /*0fa0*/  IMAD R0, R13, R0, RZ ;  /* 0x000000000d007224 */ /* 0x000fca00078e02ff */
[----:B------:R-:W-:-:S04]  /*0fb0*/  IADD3 R5, P0, PT, R0, R5, RZ ;  /* 0x0000000500057210 */ /* 0x000fc80007f1e0ff */
[----:B------:R-:W-:Y:S02]  /*0fc0*/  LEA.HI.X.SX32 R0, R0, R2, 0x1, P0 ;  /* 0x0000000200007211 */ /* 0x000fe400000f0eff */
[----:B-----5:R-:W-:-:S04]  /*0fd0*/  LEA R2, P0, R5, UR4, 0x2 ;  /* 0x0000000405027c11 */ /* 0x020fc8000f8010ff */
[----:B---34-:R-:W-:Y:S01]  /*0fe0*/  LEA.HI.X R3, R5, UR5, R0, 0x2, P0 ;  /* 0x0000000505037c11 */ /* 0x018fe200080f1400 */
[----:B------:R-:W-:-:S05]  /*0ff0*/  IMAD.MOV.U32 R5, RZ, RZ, 0x7f800000 ;  /* 0x7f800000ff057424 */ /* 0x000fca00078e00ff */
[----:B------:R-:W-:Y:S01]  /*1000*/  STG.E desc[UR12][R2.64], R5 ;  /* 0x0000000502007986 */ /* 0x000fe2000c10190c */
[----:B------:R-:W-:Y:S05]  /*1010*/  EXIT ;  /* 0x000000000000794d */ /* 0x000fea0003800000 */
.L_x_675:
[----:B------:R-:W-:Y:S02]  /*1020*/  ISETP.NE.AND P0, PT, R161, -0x1, PT ;  /* 0xffffffffa100780c */ /* 0x000fe40003f05270 */
[----:B------:R-:W-:-:S11]  /*1030*/  ISETP.NE.AND P2, PT, R7, -0x1, PT ;  /* 0xffffffff0700780c */ /* 0x000fd60003f45270 */
[----:B------:R-:W2:Y:S08]  /*1040*/  @!P0 LDC.64 R4, c[0x0][0x398] ;  /* 0x0000e600ff048b82 */ /* 0x000eb00000000a00 */
[----:B------:R-:W1:Y:S01]  /*1050*/  @P0 LDC.64 R2, c[0x0][0x3b0] ;  /* 0x0000ec00ff020b82 */ /* 0x000e620000000a00 */
[----:B--2---:R-:W-:-:S04]  /*1060*/  @!P0 IMAD.WIDE.U32 R22, R162, R4, RZ ;  /* 0x00000004a2168225 */ /* 0x004fc800078e00ff */
[----:B------:R-:W-:Y:S02]  /*1070*/  @!P0 IMAD R0, R162, R5, R23 ;  /* 0x00000005a2008224 */ /* 0x000fe400078e0217 */
[----:B-1----:R-:W-:-:S04]  /*1080*/  @P0 IMAD.WIDE.U32 R8, R161, R2, RZ ;  /* 0x00000002a1080225 */ /* 0x002fc800078e00ff */
[----:B------:R-:W-:Y:S01]  /*1090*/  @P0 IMAD R0, R161, R3, R9 ;  /* 0x00000003a1000224 */ /* 0x000fe200078e0209 */
[----:B------:R-:W-:Y:S01]  /*10a0*/  @P0 MOV R22, R8 ;  /* 0x0000000800160202 */ /* 0x000fe20000000f00 */
        /* <DEDUP_REMOVED lines=13> */
.L_x_691:
[----:B------:R-:W1:Y:S01]  /*1180*/  LDC.64 R10, c[0x0][0x3b8] ;  /* 0x0000ee00ff0a7b82 */ /* 0x000e620000000a00 */
[----:B------:R-:W-:-:S05]  /*1190*/  IADD3 R2, PT, PT, R6, R7, RZ ;  /* 0x0000000706027210 */ /* 0x000fca0007ffe0ff */
[C---:B-1----:R-:W-:Y:S02]  /*11a0*/  IMAD R5, R2.reuse, R11, RZ ;  /* 0x0000000b02057224 */ /* 0x042fe400078e02ff */
[----:B------:R-:W-:-:S05]  /*11b0*/  IMAD.WIDE.U32 R2, R2, R10, RZ ;  /* 0x0000000a02027225 */ /* 0x000fca00078e00ff */
[----:B------:R-:W-:Y:S02]  /*11c0*/  IADD3 R5, PT, PT, R3, R5, RZ ;  /* 0x0000000503057210 */ /* 0x000fe40007ffe0ff */
[----:B------:R-:W-:-:S07]  /*11d0*/  MOV R4, R2 ;  /* 0x0000000200047202 */ /* 0x000fce0000000f00 */
.L_x_692:
[----:B------:R-:W1:Y:S01]  /*11e0*/  LDC R8, c[0x0][0x3e8] ;  /* 0x0000fa00ff087b82 */ /* 0x000e620000000800 */
[----:B------:R-:W-:Y:S02]  /*11f0*/  MOV R12, RZ ;  /* 0x000000ff000c7202 */ /* 0x000fe40000000f00 */
[----:B-1----:R-:W-:-:S04]  /*1200*/  IABS R9, R8 ;  /* 0x0000000800097213 */ /* 0x002fc80000000000 */
[----:B------:R-:W1:Y:S08]  /*1210*/  I2F.RP R14, R9 ;  /* 0x00000009000e7306 */ /* 0x000e700000209400 */
[----:B-1----:R-:W1:Y:S02]  /*1220*/  MUFU.RCP R13, R14 ;  /* 0x0000000e000d7308 */ /* 0x002e640000001000 */
[----:B-1----:R-:W-:-:S06]  /*1230*/  VIADD R13, R13, 0xffffffe ;  /* 0x0ffffffe0d0d7836 */ /* 0x002fcc0000000000 */
[----:B------:R-:W1:Y:S02]  /*1240*/  F2I.FTZ.U32.TRUNC.NTZ R13, R13 ;  /* 0x0000000d000d7305 */ /* 0x000e64000021f000 */
[----:B-1----:R-:W-:-:S04]  /*1250*/  IMAD.MOV R2, RZ, RZ, -R13 ;  /* 0x000000ffff027224 */ /* 0x002fc800078e0a0d */
[----:B------:R-:W-:Y:S01]  /*1260*/  IMAD R3, R2, R9, RZ ;  /* 0x0000000902037224 */ /* 0x000fe200078e02ff */
[----:B------:R-:W-:-:S03]  /*1270*/  IABS R2, R25 ;  /* 0x0000001900027213 */ /* 0x000fc60000000000 */
        /* <DEDUP_REMOVED lines=8> */
[----:B------:R-:W-:Y:S02]  /*1300*/  ISETP.NE.AND P1, PT, R8, RZ, PT ;  /* 0x000000ff0800720c */ /* 0x000fe40003f25270 */
[----:B------:R-:W-:Y:S02]  /*1310*/  ISETP.GE.U32.AND P3, PT, R2, R9, PT ;  /* 0x000000090200720c */ /* 0x000fe40003f66070 */
[----:B------:R-:W-:-:S04]  /*1320*/  LOP3.LUT R2, R25, R8, RZ, 0x3c, !PT ;  /* 0x0000000819027212 */ /* 0x000fc800078e3cff */
[----:B------:R-:W-:-:S07]  /*1330*/  ISETP.GE.AND P0, PT, R2, RZ, PT ;  /* 0x000000ff0200720c */ /* 0x000fce0003f06270 */
[----:B------:R-:W-:-:S05]  /*1340*/  @P3 IADD3 R12, PT, PT, R12, 0x1, RZ ;  /* 0x000000010c0c3810 */ /* 0x000fca0007ffe0ff */
[----:B------:R-:W-:-:S05]  /*1350*/  IMAD.MOV.U32 R2, RZ, RZ, R12 ;  /* 0x000000ffff027224 */ /* 0x000fca00078e000c */
        /* <DEDUP_REMOVED lines=15> */
.L_x_693:
[----:B------:R-:W1:Y:S01]  /*1450*/  LDC.64 R8, c[0x0][0x3c0] ;  /* 0x0000f000ff087b82 */ /* 0x000e620000000a00 */
[----:B------:R-:W-:-:S05]  /*1460*/  IADD3 R6, PT, PT, R6, R7, RZ ;  /* 0x0000000706067210 */ /* 0x000fca0007ffe0ff */
[C---:B-1----:R-:W-:Y:S02]  /*1470*/  IMAD R3, R6.reuse, R9, RZ ;  /* 0x0000000906037224 */ /* 0x042fe400078e02ff */
[----:B------:R-:W-:-:S05]  /*1480*/  IMAD.WIDE.U32 R12, R6, R8, RZ ;  /* 0x00000008060c7225 */ /* 0x000fca00078e00ff */
[----:B------:R-:W-:-:S07]  /*1490*/  IADD3 R3, PT, PT, R13, R3, RZ ;  /* 0x000000030d037210 */ /* 0x000fce0007ffe0ff */
.L_x_694:
[----:B------:R-:W-:Y:S01]  /*14a0*/  IMAD.SHL.U32 R17, R88, 0x8, RZ ;  /* 0x0000000858117824 */ /* 0x000fe200078e00ff */
[----:B------:R-:W1:Y:S01]  /*14b0*/  LDCU.128 UR4, c[0x0][0x3d0] ;  /* 0x00007a00ff0477ac */ /* 0x000e620008000c00 */
[----:B------:R-:W-:Y:S01]  /*14c0*/  SHF.R.U32.HI R6, RZ, 0x3, R88 ;  /* 0x00000003ff067819 */ /* 0x000fe20000011658 */
[----:B------:R-:W-:Y:S01]  /*14d0*/  IMAD.IADD R154, R16, 0x1, -R165 ;  /* 0x00000001109a7824 */ /* 0x000fe200078e0aa5 */
[----:B------:R-:W-:Y:S01]  /*14e0*/  SHF.R.S32.HI R157, RZ, 0x1f, R2 ;  /* 0x0000001fff9d7819 */ /* 0x000fe20000011402 */
[----:B------:R-:W2:Y:S01]  /*14f0*/  LDCU.64 UR8, c[0x0][0x390] ;  /* 0x00007200ff0877ac */ /* 0x000ea20008000a00 */
[----:B------:R-:W-:Y:S01]  /*1500*/  LOP3.LUT R156, R17, 0x38, RZ, 0xc0, !PT ;  /* 0x00000038119c7812 */ /* 0x000fe200078ec0ff */
[C---:B------:R-:W-:Y:S01]  /*1510*/  VIADD R15, R6.reuse, 0x10 ;  /* 0x00000010060f7836 */ /* 0x040fe20000000000 */
[----:B------:R-:W-:Y:S01]  /*1520*/  ISETP.GE.AND P3, PT, R6, R154, PT ;  /* 0x0000009a0600720c */ /* 0x000fe20003f66270 */
[----:B------:R-:W3:Y:S01]  /*1530*/  LDCU.64 UR10, c[0x0][0x388] ;  /* 0x00007100ff0a77ac */ /* 0x000ee20008000a00 */
[C---:B------:R-:W-:Y:S01]  /*1540*/  IADD3 R4, P1, PT, R156.reuse, R4, RZ ;  /* 0x000000049c047210 */ /* 0x040fe20007f3e0ff */
[----:B------:R-:W-:Y:S01]  /*1550*/  BSSY.RECONVERGENT B0, `(.L_x_695) ;  /* 0x0000042000007945 */ /* 0x000fe20003800200 */
[----:B------:R-:W-:-:S02]  /*1560*/  IADD3 R12, P0, PT, R156, R12, RZ ;  /* 0x0000000c9c0c7210 */ /* 0x000fc40007f1e0ff */
[----:B------:R-:W-:Y:S01]  /*1570*/  LOP3.LUT R7, R17, 0x1f8, RZ, 0xc0, !PT ;  /* 0x000001f811077812 */ /* 0x000fe200078ec0ff */
[----:B------:R-:W-:Y:S01]  /*1580*/  IMAD.X R5, RZ, RZ, R5, P1 ;  /* 0x000000ffff057224 */ /* 0x000fe200008e0605 */
[----:B------:R-:W-:Y:S01]  /*1590*/  ISETP.GE.AND P2, PT, R15, R154, PT ;  /* 0x0000009a0f00720c */ /* 0x000fe20003f46270 */
[----:B------:R-:W-:Y:S01]  /*15a0*/  IMAD.X R13, RZ, RZ, R3, P0 ;  /* 0x000000ffff0d7224 */ /* 0x000fe200000e0603 */
[----:B------:R-:W-:Y:S01]  /*15b0*/  LOP3.LUT R164, R7, 0x38, R88, 0x78, !PT ;  /* 0x0000003807a47812 */ /* 0x000fe200078e7858 */
[----:B------:R-:W-:Y:S01]  /*15c0*/  IMAD.WIDE.U32 R4, R6, R10, R4 ;  /* 0x0000000a06047225 */ /* 0x000fe200078e0004 */
[----:B------:R-:W-:Y:S02]  /*15d0*/  MOV R7, RZ ;  /* 0x000000ff00077202 */ /* 0x000fe40000000f00 */
[----:B------:R-:W-:Y:S01]  /*15e0*/  LOP3.LUT R164, R164, 0x1e00, R17, 0xf8, !PT ;  /* 0x00001e00a4a47812 */ /* 0x000fe200078ef811 */
[----:B-1----:R-:W-:Y:S01]  /*15f0*/  IMAD R159, R157, UR4, RZ ;  /* 0x000000049d9f7c24 */ /* 0x002fe2000f8e02ff */
[----:B------:R-:W-:Y:S01]  /*1600*/  LOP3.LUT R155, R156, 0x40, RZ, 0xfc, !PT ;  /* 0x000000409c9b7812 */ /* 0x000fe200078efcff */
[----:B------:R-:W-:-:S04]  /*1610*/  IMAD.WIDE.U32 R12, R6, R8, R12 ;  /* 0x00000008060c7225 */ /* 0x000fc800078e000c */
[----:B------:R-:W-:Y:S02]  /*1620*/  IMAD R5, R6, R11, R5 ;  /* 0x0000000b06057224 */ /* 0x000fe400078e0205 */
[----:B------:R-:W-:Y:S02]  /*1630*/  IMAD R157, R157, UR6, RZ ;  /* 0x000000069d9d7c24 */ /* 0x000fe4000f8e02ff */
[----:B------:R-:W-:Y:S01]  /*1640*/  IMAD R159, R2, UR5, R159 ;  /* 0x00000005029f7c24 */ /* 0x000fe2000f8e029f */
[----:B------:R-:W1:Y:S01]  /*1650*/  S2UR UR5, SR_CgaCtaId ;  /* 0x00000000000579c3 */ /* 0x000e620000008800 */
[----:B------:R-:W-:Y:S02]  /*1660*/  IMAD R13, R6, R9, R13 ;  /* 0x00000009060d7224 */ /* 0x000fe400078e020d */
[----:B------:R-:W-:Y:S01]  /*1670*/  IMAD.WIDE.U32 R4, R2, UR4, R4 ;  /* 0x0000000402047c25 */ /* 0x000fe2000f8e0004 */
[----:B------:R-:W-:-:S03]  /*1680*/  UMOV UR4, 0x400 ;  /* 0x0000040000047882 */ /* 0x000fc60000000000 */
[C---:B------:R-:W-:Y:S01]  /*1690*/  IMAD R157, R2.reuse, UR7, R157 ;  /* 0x00000007029d7c24 */ /* 0x040fe2000f8e029d */
[----:B------:R-:W-:Y:S01]  /*16a0*/  IADD3 R159, PT, PT, R5, R159, RZ ;  /* 0x0000009f059f7210 */ /* 0x000fe20007ffe0ff */
[----:B------:R-:W-:Y:S01]  /*16b0*/  IMAD.WIDE.U32 R2, R2, UR6, R12 ;  /* 0x0000000602027c25 */ /* 0x000fe2000f8e000c */
[----:B------:R-:W4:Y:S01]  /*16c0*/  LDCU.64 UR6, c[0x0][0x3c8] ;  /* 0x00007900ff0677ac */ /* 0x000f220008000a00 */
[----:B------:R-:W-:Y:S02]  /*16d0*/  IADD3 R12, PT, PT, R101, -0x1, RZ ;  /* 0xffffffff650c7810 */ /* 0x000fe40007ffe0ff */
[----:B------:R-:W-:Y:S01]  /*16e0*/  IMAD.IADD R157, R3, 0x1, R157 ;  /* 0x00000001039d7824 */ /* 0x000fe200078e029d */
[----:B--2---:R-:W-:Y:S01]  /*16f0*/  LEA R158, P0, R2, UR8, 0x1 ;  /* 0x00000008029e7c11 */ /* 0x004fe2000f8008ff */
[----:B------:R-:W-:Y:S01]  /*1700*/  VIADD R5, R6, 0x20 ;  /* 0x0000002006057836 */ /* 0x000fe20000000000 */
[----:B---3--:R-:W-:Y:S01]  /*1710*/  LEA R160, P1, R4, UR10, 0x1 ;  /* 0x0000000a04a07c11 */ /* 0x008fe2000f8208ff */
[----:B------:R-:W-:Y:S01]  /*1720*/  IMAD.WIDE.U32 R26, R163, 0x40, R6 ;  /* 0x00000040a31a7825 */ /* 0x000fe200078e0006 */
[----:B------:R-:W-:-:S02]  /*1730*/  LEA.HI.X R157, R2, UR9, R157, 0x1, P0 ;  /* 0x00000009029d7c11 */ /* 0x000fc400080f0c9d */
[----:B------:R-:W-:Y:S02]  /*1740*/  IADD3 R22, P0, PT, R156, R22, RZ ;  /* 0x000000169c167210 */ /* 0x000fe40007f1e0ff */
[----:B------:R-:W-:Y:S01]  /*1750*/  IADD3 R3, PT, PT, R6, 0x30, RZ ;  /* 0x0000003006037810 */ /* 0x000fe20007ffe0ff */
[----:B-1----:R-:W-:Y:S02]  /*1760*/  ULEA UR5, UR5, UR4, 0x18 ;  /* 0x0000000405057291 */ /* 0x002fe4000f8ec0ff */
[----:B------:R-:W-:Y:S01]  /*1770*/  IMAD.X R23, RZ, RZ, R0, P0 ;  /* 0x000000ffff177224 */ /* 0x000fe200000e0600 */
[----:B------:R-:W-:Y:S01]  /*1780*/  LEA.HI.X R159, R4, UR11, R159, 0x1, P1 ;  /* 0x0000000b049f7c11 */ /* 0x000fe200088f0c9f */
[----:B------:R-:W-:Y:S01]  /*1790*/  IMAD R0, R12, -0x40, R87 ;  /* 0xffffffc00c007824 */ /* 0x000fe200078e0257 */
[-C--:B------:R-:W-:Y:S01]  /*17a0*/  ISETP.GE.AND P1, PT, R5, R154.reuse, PT ;  /* 0x0000009a0500720c */ /* 0x080fe20003f26270 */
[----:B----4-:R-:W-:Y:S01]  /*17b0*/  IMAD.WIDE.U32 R22, R25, UR6, R22 ;  /* 0x0000000619167c25 */ /* 0x010fe2000f8e0016 */
[----:B------:R-:W-:-:S02]  /*17c0*/  ISETP.GE.AND P0, PT, R3, R154, PT ;  /* 0x0000009a0300720c */ /* 0x000fc40003f06270 */
[----:B------:R-:W-:Y:S01]  /*17d0*/  ISETP.GE.AND P6, PT, R6, R0, PT ;  /* 0x000000000600720c */ /* 0x000fe20003fc6270 */
[----:B------:R-:W-:Y:S01]  /*17e0*/  IMAD R25, R25, UR7, R23 ;  /* 0x0000000719197c24 */ /* 0x000fe2000f8e0217 */
[----:B------:R-:W-:Y:S01]  /*17f0*/  LEA R164, R164, UR5, 0x1 ;  /* 0x00000005a4a47c11 */ /* 0x000fe2000f8e08ff */
[----:B------:R-:W-:Y:S10]  /*1800*/  @P3 BRA `(.L_x_696) ;  /* 0x0000000000583947 */ /* 0x000ff40003800000 */
[----:B------:R-:W1:Y:S01]  /*1810*/  LDCU.64 UR6, c[0x0][0x3b0] ;  /* 0x00007600ff0677ac */ /* 0x000e620008000a00 */
[----:B------:R-:W-:Y:S01]  /*1820*/  IMAD.MOV.U32 R24, RZ, RZ, R22 ;  /* 0x000000ffff187224 */ /* 0x000fe200078e0016 */
[----:B------:R-:W2:Y:S01]  /*1830*/  LDCU UR4, c[0x0][0x440] ;  /* 0x00008800ff0477ac */ /* 0x000ea20008000800 */
[----:B------:R-:W3:Y:S01]  /*1840*/  LDCU.64 UR8, c[0x0][0x380] ;  /* 0x00007000ff0877ac */ /* 0x000ee20008000a00 */
[----:B-1----:R-:W-:Y:S02]  /*1850*/  IMAD R13, R27, UR6, RZ ;  /* 0x000000061b0d7c24 */ /* 0x002fe4000f8e02ff */
[----:B------:R-:W-:Y:S01]  /*1860*/  IMAD.WIDE.U32 R18, R26, UR6, R24 ;  /* 0x000000061a127c25 */ /* 0x000fe2000f8e0018 */
[----:B--2---:R-:W-:-:S03]  /*1870*/  ISETP.GE.AND P4, PT, R156, UR4, PT ;  /* 0x000000049c007c0c */ /* 0x004fc6000bf86270 */
[----:B------:R-:W-:Y:S01]  /*1880*/  IMAD R2, R26, UR7, R13 ;  /* 0x000000071a027c24 */ /* 0x000fe2000f8e020d */
[----:B------:R-:W-:Y:S02]  /*1890*/  ISETP.GE.AND P3, PT, R155, UR4, PT ;  /* 0x000000049b007c0c */ /* 0x000fe4000bf66270 */
[----:B---3--:R-:W-:Y:S02]  /*18a0*/  LEA R20, P5, R18, UR8, 0x1 ;  /* 0x0000000812147c11 */ /* 0x008fe4000f8a08ff */
[----:B------:R-:W-:-:S04]  /*18b0*/  IADD3 R2, PT, PT, R19, R2, RZ ;  /* 0x0000000213027210 */ /* 0x000fc80007ffe0ff */
        /* <DEDUP_REMOVED lines=11> */
.L_x_696:
[----:B------:R-:W-:Y:S05]  /*1970*/  BSYNC.RECONVERGENT B0 ;  /* 0x0000000000007941 */ /* 0x000fea0003800200 */
.L_x_695:
[----:B------:R-:W-:Y:S01]  /*1980*/  BSSY.RECONVERGENT B0, `(.L_x_697) ;  /* 0x000001c000007945 */ /* 0x000fe20003800200 */
[----:B------:R-:W-:-:S03]  /*1990*/  ISETP.GE.AND P5, PT, R15, R0, PT ;  /* 0x000000000f00720c */ /* 0x000fc60003fa6270 */
[----:B------:R-:W-:Y:S10]  /*19a0*/  @P2 BRA `(.L_x_698) ;  /* 0x0000000000642947 */ /* 0x000ff40003800000 */
[----:B------:R-:W2:Y:S01]  /*19b0*/  LDCU.64 UR8, c[0x0][0x3b0] ;  /* 0x00007600ff0877ac */ /* 0x000ea20008000a00 */
[----:B------:R-:W-:Y:S01]  /*19c0*/  IADD3 R4, P2, PT, R26, 0x10, RZ ;  /* 0x000000101a047810 */ /* 0x000fe20007f5e0ff */
[----:B------:R-:W-:Y:S01]  /*19d0*/  IMAD.MOV.U32 R18, RZ, RZ, R22 ;  /* 0x000000ffff127224 */ /* 0x000fe200078e0016 */
[----:B------:R-:W-:Y:S01]  /*19e0*/  MOV R19, R25 ;  /* 0x0000001900137202 */ /* 0x000fe20000000f00 */
[----:B------:R-:W3:Y:S02]  /*19f0*/  LDCU UR4, c[0x0][0x440] ;  /* 0x00008800ff0477ac */ /* 0x000ee40008000800 */
[----:B------:R-:W-:Y:S01]  /*1a00*/  IMAD.X R2, RZ, RZ, R27, P2 ;  /* 0x000000ffff027224 */ /* 0x000fe200010e061b */
[----:B------:R-:W1:Y:S03]  /*1a10*/  LDCU.64 UR6, c[0x0][0x380] ;  /* 0x00007000ff0677ac */ /* 0x000e660008000a00 */
[----:B--2---:R-:W-:-:S02]  /*1a20*/  IMAD R13, R2, UR8, RZ ;  /* 0x00000008020d7c24 */ /* 0x004fc4000f8e02ff */
[----:B------:R-:W-:Y:S01]  /*1a30*/  IMAD.WIDE.U32 R18, R4, UR8, R18 ;  /* 0x0000000804127c25 */ /* 0x000fe2000f8e0012 */
[----:B---3--:R-:W-:-:S03]  /*1a40*/  ISETP.GE.AND P3, PT, R156, UR4, PT ;  /* 0x000000049c007c0c */ /* 0x008fc6000bf66270 */
[----:B------:R-:W-:Y:S01]  /*1a50*/  IMAD R13, R4, UR9, R13 ;  /* 0x00000009040d7c24 */ /* 0x000fe2000f8e020d */
[----:B------:R-:W-:Y:S02]  /*1a60*/  ISETP.GE.AND P2, PT, R155, UR4, PT ;  /* 0x000000049b007c0c */ /* 0x000fe4000bf46270 */
[----:B-1----:R-:W-:Y:S01]  /*1a70*/  LEA R20, P4, R18, UR6, 0x1 ;  /* 0x0000000612147c11 */ /* 0x002fe2000f8808ff */
        /* <DEDUP_REMOVED lines=12> */
.L_x_698:
[----:B------:R-:W-:Y:S05]  /*1b40*/  BSYNC.RECONVERGENT B0 ;  /* 0x0000000000007941 */ /* 0x000fea0003800200 */
.L_x_697:
[----:B------:R-:W-:Y:S01]  /*1b50*/  BSSY.RECONVERGENT B0, `(.L_x_699) ;  /* 0x000001d000007945 */ /* 0x000fe20003800200 */
[----:B------:R-:W-:Y:S02]  /*1b60*/  ISETP.GE.AND P4, PT, R5, R0, PT ;  /* 0x000000000500720c */ /* 0x000fe40003f86270 */
[----:B------:R-:W-:Y:S01]  /*1b70*/  SHF.L.U64.HI R84, R10, 0x6, R11 ;  /* 0x000000060a547819 */ /* 0x000fe2000001020b */
[----:B------:R-:W-:Y:S05]  /*1b80*/  @P1 BRA `(.L_x_700) ;  /* 0x0000000000641947 */ /* 0x000fea0003800000 */
[----:B------:R-:W3:Y:S01]  /*1b90*/  LDCU.64 UR8, c[0x0][0x3b0] ;  /* 0x00007600ff0877ac */ /* 0x000ee20008000a00 */
[----:B------:R-:W-:Y:S01]  /*1ba0*/  IADD3 R4, P1, PT, R26, 0x20, RZ ;  /* 0x000000201a047810 */ /* 0x000fe20007f3e0ff */
[----:B------:R-:W-:Y:S01]  /*1bb0*/  IMAD.MOV.U32 R18, RZ, RZ, R22 ;  /* 0x000000ffff127224 */ /* 0x000fe200078e0016 */
[----:B------:R-:W-:Y:S01]  /*1bc0*/  MOV R19, R25 ;  /* 0x0000001900137202 */ /* 0x000fe20000000f00 */
[----:B------:R-:W4:Y:S02]  /*1bd0*/  LDCU UR4, c[0x0][0x440] ;  /* 0x00008800ff0477ac */ /* 0x000f240008000800 */
[----:B------:R-:W-:Y:S01]  /*1be0*/  IMAD.X R2, RZ, RZ, R27, P1 ;  /* 0x000000ffff027224 */ /* 0x000fe200008e061b */
[----:B------:R-:W1:Y:S03]  /*1bf0*/  LDCU.64 UR6, c[0x0][0x380] ;  /* 0x00007000ff0677ac */ /* 0x000e660008000a00 */
[----:B---3--:R-:W-:-:S02]  /*1c00*/  IMAD R13, R2, UR8, RZ ;  /* 0x00000008020d7c24 */ /* 0x008fc4000f8e02ff */
[----:B------:R-:W-:Y:S01]  /*1c10*/  IMAD.WIDE.U32 R18, R4, UR8, R18 ;  /* 0x0000000804127c25 */ /* 0x000fe2000f8e0012 */
[----:B----4-:R-:W-:-:S03]  /*1c20*/  ISETP.GE.AND P2, PT, R156, UR4, PT ;  /* 0x000000049c007c0c */ /* 0x010fc6000bf46270 */
[----:B------:R-:W-:Y:S01]  /*1c30*/  IMAD R13, R4, UR9, R13 ;  /* 0x00000009040d7c24 */ /* 0x000fe2000f8e020d */
[----:B------:R-:W-:Y:S02]  /*1c40*/  ISETP.GE.AND P1, PT, R155, UR4, PT ;  /* 0x000000049b007c0c */ /* 0x000fe4000bf26270 */
[----:B-12---:R-:W-:Y:S01]  /*1c50*/  LEA R20, P3, R18, UR6, 0x1 ;  /* 0x0000000612147c11 */ /* 0x006fe2000f8608ff */
        /* <DEDUP_REMOVED lines=12> */
.L_x_700:
[----:B------:R-:W-:Y:S05]  /*1d20*/  BSYNC.RECONVERGENT B0 ;  /* 0x0000000000007941 */ /* 0x000fea0003800200 */
.L_x_699:
[----:B------:R-:W-:Y:S01]  /*1d30*/  SHF.L.U32 R85, R10, 0x6, RZ ;  /* 0x000000060a557819 */ /* 0x000fe200000006ff */
[----:B------:R-:W-:Y:S01]  /*1d40*/  BSSY.RECONVERGENT B0, `(.L_x_701) ;  /* 0x000001d000007945 */ /* 0x000fe20003800200 */
[----:B------:R-:W-:Y:S01]  /*1d50*/  ISETP.GE.AND P3, PT, R3, R0, PT ;  /* 0x000000000300720c */ /* 0x000fe20003f66270 */
[-C--:B-123--:R-:W-:Y:S02]  /*1d60*/  IMAD R21, R84, R12.reuse, RZ ;  /* 0x0000000c54157224 */ /* 0x08efe400078e02ff */
[----:B------:R-:W-:Y:S01]  /*1d70*/  IMAD.WIDE.U32 R18, R85, R12, RZ ;  /* 0x0000000c55127225 */ /* 0x000fe200078e00ff */
[----:B------:R-:W-:Y:S05]  /*1d80*/  @P0 BRA `(.L_x_702) ;  /* 0x0000000000600947 */ /* 0x000fea0003800000 */
[----:B------:R-:W1:Y:S01]  /*1d90*/  LDCU.64 UR8, c[0x0][0x3b0] ;  /* 0x00007600ff0877ac */ /* 0x000e620008000a00 */
[----:B------:R-:W-:Y:S02]  /*1da0*/  IADD3 R4, P0, PT, R26, 0x30, RZ ;  /* 0x000000301a047810 */ /* 0x000fe40007f1e0ff */
[----:B------:R-:W-:Y:S01]  /*1db0*/  MOV R23, R25 ;  /* 0x0000001900177202 */ /* 0x000fe20000000f00 */
[----:B------:R-:W2:Y:S02]  /*1dc0*/  LDCU UR4, c[0x0][0x440] ;  /* 0x00008800ff0477ac */ /* 0x000ea40008000800 */
[----:B------:R-:W-:Y:S01]  /*1dd0*/  IMAD.X R2, RZ, RZ, R27, P0 ;  /* 0x000000ffff027224 */ /* 0x000fe200000e061b */
[----:B------:R-:W3:Y:S03]  /*1de0*/  LDCU.64 UR6, c[0x0][0x380] ;  /* 0x00007000ff0677ac */ /* 0x000ee60008000a00 */
[----:B-1----:R-:W-:-:S02]  /*1df0*/  IMAD R13, R2, UR8, RZ ;  /* 0x00000008020d7c24 */ /* 0x002fc4000f8e02ff */
        /* <DEDUP_REMOVED lines=17> */
.L_x_702:
[----:B------:R-:W-:Y:S05]  /*1f10*/  BSYNC.RECONVERGENT B0 ;  /* 0x0000000000007941 */ /* 0x000fea0003800200 */
.L_x_701:
[----:B------:R-:W-:Y:S01]  /*1f20*/  BSSY.RECONVERGENT B0, `(.L_x_703) ;  /* 0x0000014000007945 */ /* 0x000fe20003800200 */
[C---:B------:R-:W-:Y:S01]  /*1f30*/  SHF.L.U64.HI R102, R10.reuse, 0x4, R11 ;  /* 0x000000040a667819 */ /* 0x040fe2000001020b */
[----:B------:R-:W-:Y:S01]  /*1f40*/  IMAD.SHL.U32 R103, R10, 0x10, RZ ;  /* 0x000000100a677824 */ /* 0x000fe200078e00ff */
[----:B------:R-:W-:Y:S01]  /*1f50*/  IADD3 R21, PT, PT, R19, R21, RZ ;  /* 0x0000001513157210 */ /* 0x000fe20007ffe0ff */
[----:B------:R-:W-:Y:S06]  /*1f60*/  @P6 BRA `(.L_x_704) ;  /* 0x00000000003c6947 */ /* 0x000fec0003800000 */
[----:B------:R-:W2:Y:S01]  /*1f70*/  LDCU UR4, c[0x0][0x440] ;  /* 0x00008800ff0477ac */ /* 0x000ea20008000800 */
        /* <DEDUP_REMOVED lines=14> */
.L_x_704:
[----:B------:R-:W-:Y:S05]  /*2060*/  BSYNC.RECONVERGENT B0 ;  /* 0x0000000000007941 */ /* 0x000fea0003800200 */
.L_x_703:
[----:B------:R-:W-:Y:S04]  /*2070*/  BSSY.RECONVERGENT B0, `(.L_x_705) ;  /* 0x0000013000007945 */ /* 0x000fe80003800200 */
[----:B------:R-:W-:Y:S05]  /*2080*/  @P5 BRA `(.L_x_706) ;  /* 0x0000000000445947 */ /* 0x000fea0003800000 */
[----:B------:R-:W3:Y:S01]  /*2090*/  LDCU UR4, c[0x0][0x440] ;  /* 0x00008800ff0477ac */ /* 0x000ee20008000800 */
[----:B------:R-:W-:-:S05]  /*20a0*/  IADD3 R13, P2, PT, R103, R18, RZ ;  /* 0x00000012670d7210 */ /* 0x000fca0007f5e0ff */
[----:B------:R-:W-:Y:S01]  /*20b0*/  IMAD.X R2, R102, 0x1, R21, P2 ;  /* 0x0000000166027824 */ /* 0x000fe200010e0615 */
[----:B--2---:R-:W-:-:S04]  /*20c0*/  LEA R22, P2, R13, R160, 0x1 ;  /* 0x000000a00d167211 */ /* 0x004fc800078408ff */
        /* <DEDUP_REMOVED lines=13> */
.L_x_706:
[----:B------:R-:W-:Y:S05]  /*21a0*/  BSYNC.RECONVERGENT B0 ;  /* 0x0000000000007941 */ /* 0x000fea0003800200 */
.L_x_705:
[----:B------:R-:W-:Y:S04]  /*21b0*/  BSSY.RECONVERGENT B0, `(.L_x_707) ;  /* 0x0000015000007945 */ /* 0x000fe80003800200 */
[----:B------:R-:W-:Y:S05]  /*21c0*/  @P4 BRA `(.L_x_708) ;  /* 0x00000000004c4947 */ /* 0x000fea0003800000 */
[----:B------:R-:W4:Y:S01]  /*21d0*/  LDCU UR4, c[0x0][0x440] ;  /* 0x00008800ff0477ac */ /* 0x000f220008000800 */
[----:B--23--:R-:W-:-:S04]  /*21e0*/  IMAD.WIDE.U32 R22, R10, 0x20, RZ ;  /* 0x000000200a167825 */ /* 0x00cfc800078e00ff */
[----:B------:R-:W-:Y:S01]  /*21f0*/  IMAD.SHL.U32 R2, R11, 0x20, RZ ;  /* 0x000000200b027824 */ /* 0x000fe200078e00ff */
[----:B------:R-:W-:-:S04]  /*2200*/  IADD3 R4, P2, PT, R18, R22, RZ ;  /* 0x0000001612047210 */ /* 0x000fc80007f5e0ff */
[----:B------:R-:W-:Y:S02]  /*2210*/  IADD3.X R2, PT, PT, R21, R23, R2, P2, !PT ;  /* 0x0000001715027210 */ /* 0x000fe400017fe402 */
[----:B------:R-:W-:-:S04]  /*2220*/  LEA R22, P2, R4, R160, 0x1 ;  /* 0x000000a004167211 */ /* 0x000fc800078408ff */
[----:B------:R-:W-:Y:S02]  /*2230*/  LEA.HI.X R23, R4, R159, R2, 0x1, P2 ;  /* 0x0000009f04177211 */ /* 0x000fe400010f0c02 */
[----:B----4-:R-:W-:Y:S02]  /*2240*/  ISETP.GE.AND P1, PT, R156, UR4, PT ;  /* 0x000000049c007c0c */ /* 0x010fe4000bf26270 */
        /* <DEDUP_REMOVED lines=11> */
.L_x_708:
[----:B------:R-:W-:Y:S05]  /*2300*/  BSYNC.RECONVERGENT B0 ;  /* 0x0000000000007941 */ /* 0x000fea0003800200 */
.L_x_707:
[----:B------:R-:W-:Y:S04]  /*2310*/  BSSY.RECONVERGENT B0, `(.L_x_709) ;  /* 0x0000015000007945 */ /* 0x000fe80003800200 */
[----:B------:R-:W-:Y:S05]  /*2320*/  @P3 BRA `(.L_x_710) ;  /* 0x00000000004c3947 */ /* 0x000fea0003800000 */
[----:B------:R-:W5:Y:S01]  /*2330*/  LDCU UR4, c[0x0][0x440] ;  /* 0x00008800ff0477ac */ /* 0x000f620008000800 */
[----:B------:R-:W-:Y:S02]  /*2340*/  IMAD.MOV.U32 R20, RZ, RZ, R18 ;  /* 0x000000ffff147224 */ /* 0x000fe400078e0012 */
[----:B------:R-:W-:Y:S02]  /*2350*/  IMAD R2, R11, 0x30, RZ ;  /* 0x000000300b027824 */ /* 0x000fe400078e02ff */
[----:B------:R-:W-:-:S04]  /*2360*/  IMAD.WIDE.U32 R20, R10, 0x30, R20 ;  /* 0x000000300a147825 */ /* 0x000fc800078e0014 */
[----:B------:R-:W-:Y:S01]  /*2370*/  IMAD.IADD R2, R21, 0x1, R2 ;  /* 0x0000000115027824 */ /* 0x000fe200078e0202 */
[----:B------:R-:W-:-:S04]  /*2380*/  LEA R18, P2, R20, R160, 0x1 ;  /* 0x000000a014127211 */ /* 0x000fc800078408ff */
        /* <DEDUP_REMOVED lines=13> */
.L_x_710:
[----:B------:R-:W-:Y:S05]  /*2460*/  BSYNC.RECONVERGENT B0 ;  /* 0x0000000000007941 */ /* 0x000fea0003800200 */
.L_x_709:
[----:B------:R-:W0:Y:S01]  /*2470*/  LDGDEPBAR ;  /* 0x00000000000079af */ /* 0x000e220000000000 */
[----:B------:R-:W-:Y:S01]  /*2480*/  IMAD.SHL.U32 R150, R88, 0x40, RZ ;  /* 0x0000004058967824 */ /* 0x000fe200078e00ff */
[--C-:B------:R-:W-:Y:S01]  /*2490*/  SHF.R.U32.HI R14, RZ, 0x1, R88.reuse ;  /* 0x00000001ff0e7819 */ /* 0x100fe20000011658 */
[----:B------:R-:W-:Y:S01]  /*24a0*/  IMAD.SHL.U32 R13, R8, 0x40, RZ ;  /* 0x00000040080d7824 */ /* 0x000fe200078e00ff */
[----:B--234-:R-:W-:Y:S01]  /*24b0*/  SHF.R.U32.HI R23, RZ, 0x2, R88 ;  /* 0x00000002ff177819 */ /* 0x01cfe20000011658 */
[----:B------:R-:W-:Y:S01]  /*24c0*/  BSSY.RECONVERGENT B0, `(.L_x_711) ;  /* 0x0000026000007945 */ /* 0x000fe20003800200 */
[----:B------:R-:W-:Y:S02]  /*24d0*/  LOP3.LUT R4, R150, 0x1c0, RZ, 0xc0, !PT ;  /* 0x000001c096047812 */ /* 0x000fe400078ec0ff */
[----:B------:R-:W-:Y:S02]  /*24e0*/  LOP3.LUT R2, R14, 0x1f0, RZ, 0xc0, !PT ;  /* 0x000001f00e027812 */ /* 0x000fe400078ec0ff */
[----:B------:R-:W-:Y:S01]  /*24f0*/  LOP3.LUT R17, R4, 0x38, R17, 0xf8, !PT ;  /* 0x0000003804117812 */ /* 0x000fe200078ef811 */
[----:B------:R-:W-:Y:S01]  /*2500*/  IMAD.SHL.U32 R4, R88, 0x20, RZ ;  /* 0x0000002058047824 */ /* 0x000fe200078e00ff */
[----:B-1----:R-:W-:-:S02]  /*2510*/  SHF.L.U64.HI R19, R8, 0x6, R9 ;  /* 0x0000000608137819 */ /* 0x002fc40000010209 */
[----:B------:R-:W-:Y:S02]  /*2520*/  LOP3.LUT R21, R150, 0x200, RZ, 0xc0, !PT ;  /* 0x0000020096157812 */ /* 0x000fe400078ec0ff */
[----:B------:R-:W-:Y:S01]  /*2530*/  LOP3.LUT R23, R23, 0x7, RZ, 0xc0, !PT ;  /* 0x0000000717177812 */ /* 0x000fe200078ec0ff */
[-C--:B------:R-:W-:Y:S01]  /*2540*/  IMAD R19, R19, R12.reuse, RZ ;  /* 0x0000000c13137224 */ /* 0x080fe200078e02ff */
[----:B------:R-:W-:Y:S01]  /*2550*/  IADD3 R2, PT, PT, R2, 0x1, R165 ;  /* 0x0000000102027810 */ /* 0x000fe20007ffe0a5 */
[----:B------:R-:W-:Y:S01]  /*2560*/  IMAD.WIDE.U32 R12, R13, R12, RZ ;  /* 0x0000000c0d0c7225 */ /* 0x000fe200078e00ff */
[----:B------:R-:W-:Y:S02]  /*2570*/  LOP3.LUT R21, R21, 0x7c00, R4, 0xf8, !PT ;  /* 0x00007c0015157812 */ /* 0x000fe400078ef804 */
[----:B------:R-:W-:Y:S01]  /*2580*/  LOP3.LUT R4, R17, 0x8, R14, 0x78, !PT ;  /* 0x0000000811047812 */ /* 0x000fe200078e780e */
[----:B------:R-:W-:Y:S01]  /*2590*/  IMAD.IADD R19, R13, 0x1, R19 ;  /* 0x000000010d137824 */ /* 0x000fe200078e0213 */
[----:B------:R-:W-:-:S04]  /*25a0*/  DEPBAR.LE SB0, 0x0 ;  /* 0x000080000000791a */ /* 0x000fc80000000000 */
[----:B------:R-:W-:Y:S01]  /*25b0*/  IADD3 R2, PT, PT, -R16, R2, R23 ;  /* 0x0000000210027210 */ /* 0x000fe20007ffe117 */
[----:B------:R-:W-:-:S03]  /*25c0*/  IMAD.IADD R151, R4, 0x1, R21 ;  /* 0x0000000104977824 */ /* 0x000fc600078e0215 */
[----:B------:R-:W-:Y:S01]  /*25d0*/  IADD3 R86, PT, PT, R2, R86, R87 ;  /* 0x0000005602567210 */ /* 0x000fe20007ffe057 */
[----:B------:R-:W-:Y:S06]  /*25e0*/  BAR.SYNC.DEFER_BLOCKING 0x0 ;  /* 0x0000000000007b1d */ /* 0x000fec0000010000 */
[----:B------:R-:W-:Y:S05]  /*25f0*/  @P6 BRA `(.L_x_712) ;  /* 0x0000000000406947 */ /* 0x000fea0003800000 */
[----:B------:R-:W1:Y:S01]  /*2600*/  LDCU UR4, c[0x0][0x440] ;  /* 0x00008800ff0477ac */ /* 0x000e620008000800 */
        /* <DEDUP_REMOVED lines=15> */
.L_x_712:
[----:B------:R2:W-:Y:S04]  /*2700*/  STS.128 [R164+0x8000], RZ ;  /* 0x008000ffa4007388 */ /* 0x0005e80000000c00 */
[----:B------:R2:W-:Y:S02]  /*2710*/  STS.128 [R164+0xa000], RZ ;  /* 0x00a000ffa4007388 */ /* 0x0005e40000000c00 */
.L_x_713:
[----:B------:R-:W-:Y:S05]  /*2720*/  BSYNC.RECONVERGENT B0 ;  /* 0x0000000000007941 */ /* 0x000fea0003800200 */
.L_x_711:
[-C--:B------:R-:W-:Y:S01]  /*2730*/  ISETP.GE.AND P0, PT, R15, R0.reuse, PT ;  /* 0x000000000f00720c */ /* 0x080fe20003f06270 */
[----:B------:R-:W-:Y:S01]  /*2740*/  BSSY.RECONVERGENT B0, `(.L_x_714) ;  /* 0x000001b000007945 */ /* 0x000fe20003800200 */
[-C--:B------:R-:W-:Y:S02]  /*2750*/  ISETP.GE.AND P3, PT, R3, R0.reuse, PT ;  /* 0x000000000300720c */ /* 0x080fe40003f66270 */
[----:B------:R-:W-:Y:S02]  /*2760*/  LOP3.LUT R3, R17, 0x8, R88, 0x78, !PT ;  /* 0x0000000811037812 */ /* 0x000fe400078e7858 */
[----:B------:R-:W-:Y:S02]  /*2770*/  LOP3.LUT R150, R150, 0x400, RZ, 0xc0, !PT ;  /* 0x0000040096967812 */ /* 0x000fe400078ec0ff */
[----:B------:R-:W-:Y:S02]  /*2780*/  ISETP.GE.AND P4, PT, R5, R0, PT ;  /* 0x000000000500720c */ /* 0x000fe40003f86270 */
[----:B------:R-:W-:Y:S01]  /*2790*/  LEA R151, R151, UR5, 0x1 ;  /* 0x0000000597977c11 */ /* 0x000fe2000f8e08ff */
[----:B------:R-:W-:-:S02]  /*27a0*/  IMAD R150, R3, 0x2, R150 ;  /* 0x0000000203967824 */ /* 0x000fc400078e0296 */
[----:B------:R3:W-:Y:S04]  /*27b0*/  @P0 STS.128 [R164+0x8800], RZ ;  /* 0x008800ffa4000388 */ /* 0x0007e80000000c00 */
[----:B------:R3:W-:Y:S01]  /*27c0*/  @P0 STS.128 [R164+0xa800], RZ ;  /* 0x00a800ffa4000388 */ /* 0x0007e20000000c00 */
[----:B------:R-:W-:Y:S05]  /*27d0*/  @P0 BRA `(.L_x_715) ;  /* 0x0000000000440947 */ /* 0x000fea0003800000 */
[----:B------:R-:W4:Y:S01]  /*27e0*/  LDCU UR4, c[0x0][0x440] ;  /* 0x00008800ff0477ac */ /* 0x000f220008000800 */
[----:B------:R-:W-:-:S04]  /*27f0*/  LEA R3, P2, R8, R12, 0x4 ;  /* 0x0000000c08037211 */ /* 0x000fc800078420ff */
[----:B------:R-:W-:Y:S02]  /*2800*/  LEA.HI.X R0, R8, R19, R9, 0x4, P2 ;  /* 0x0000001308007211 */ /* 0x000fe400010f2409 */
        /* <DEDUP_REMOVED lines=14> */
.L_x_715:
[----:B------:R-:W-:Y:S05]  /*28f0*/  BSYNC.RECONVERGENT B0 ;  /* 0x0000000000007941 */ /* 0x000fea0003800200 */
.L_x_714:
[----:B------:R1:W-:Y:S01]  /*2900*/  @P4 STS.128 [R164+0x9000], RZ ;  /* 0x009000ffa4004388 */ /* 0x0003e20000000c00 */
[----:B------:R-:W-:Y:S03]  /*2910*/  BSSY.RECONVERGENT B0, `(.L_x_716) ;  /* 0x0000016000007945 */ /* 0x000fe60003800200 */
[----:B------:R1:W-:Y:S01]  /*2920*/  @P4 STS.128 [R164+0xb000], RZ ;  /* 0x00b000ffa4004388 */ /* 0x0003e20000000c00 */
[----:B------:R-:W-:Y:S05]  /*2930*/  @P4 BRA `(.L_x_717) ;  /* 0x00000000004c4947 */ /* 0x000fea0003800000 */
[----:B------:R-:W5:Y:S01]  /*2940*/  LDCU UR4, c[0x0][0x440] ;  /* 0x00008800ff0477ac */ /* 0x000f620008000800 */
[----:B------:R-:W-:-:S04]  /*2950*/  IMAD.WIDE.U32 R14, R8, 0x20, RZ ;  /* 0x00000020080e7825 */ /* 0x000fc800078e00ff */
[----:B----4-:R-:W-:Y:S01]  /*2960*/  IMAD.SHL.U32 R3, R9, 0x20, RZ ;  /* 0x0000002009037824 */ /* 0x010fe200078e00ff */
[----:B------:R-:W-:-:S04]  /*2970*/  IADD3 R0, P2, PT, R12, R14, RZ ;  /* 0x0000000e0c007210 */ /* 0x000fc80007f5e0ff */
[----:B------:R-:W-:Y:S02]  /*2980*/  IADD3.X R3, PT, PT, R19, R15, R3, P2, !PT ;  /* 0x0000000f13037210 */ /* 0x000fe400017fe403 */
        /* <DEDUP_REMOVED lines=14> */
.L_x_717:
[----:B------:R-:W-:Y:S05]  /*2a70*/  BSYNC.RECONVERGENT B0 ;  /* 0x0000000000007941 */ /* 0x000fea0003800200 */
.L_x_716:
[----:B------:R1:W-:Y:S01]  /*2a80*/  @P3 STS.128 [R164+0x9800], RZ ;  /* 0x009800ffa4003388 */ /* 0x0003e20000000c00 */
[----:B------:R-:W-:Y:S03]  /*2a90*/  BSSY.RECONVERGENT B0, `(.L_x_718) ;  /* 0x0000016000007945 */ /* 0x000fe60003800200 */
[----:B------:R1:W-:Y:S01]  /*2aa0*/  @P3 STS.128 [R164+0xb800], RZ ;  /* 0x00b800ffa4003388 */ /* 0x0003e20000000c00 */
[----:B------:R-:W-:Y:S05]  /*2ab0*/  @P3 BRA `(.L_x_719) ;  /* 0x00000000004c3947 */ /* 0x000fea0003800000 */
[----:B------:R-:W5:Y:S01]  /*2ac0*/  LDCU UR4, c[0x0][0x440] ;  /* 0x00008800ff0477ac */ /* 0x000f620008000800 */
[----:B------:R-:W-:Y:S02]  /*2ad0*/  IMAD.MOV.U32 R18, RZ, RZ, R12 ;  /* 0x000000ffff127224 */ /* 0x000fe400078e000c */
[----:B------:R-:W-:Y:S02]  /*2ae0*/  IMAD R0, R9, 0x30, RZ ;  /* 0x0000003009007824 */ /* 0x000fe400078e02ff */
[----:B------:R-:W-:-:S04]  /*2af0*/  IMAD.WIDE.U32 R18, R8, 0x30, R18 ;  /* 0x0000003008127825 */ /* 0x000fc800078e0012 */
[----:B------:R-:W-:Y:S01]  /*2b00*/  IMAD.IADD R0, R19, 0x1, R0 ;  /* 0x0000000113007824 */ /* 0x000fe200078e0200 */
[----:B----4-:R-:W-:-:S04]  /*2b10*/  LEA R2, P2, R18, R158, 0x1 ;  /* 0x0000009e12027211 */ /* 0x010fc800078408ff */
        /* <DEDUP_REMOVED lines=13> */
.L_x_719:
[----:B------:R-:W-:Y:S05]  /*2bf0*/  BSYNC.RECONVERGENT B0 ;  /* 0x0000000000007941 */ /* 0x000fea0003800200 */
.L_x_718:
[----:B------:R-:W-:Y:S01]  /*2c00*/  LDSM.16.M88.4 R24, [R151] ;  /* 0x000000009718783b */ /* 0x000fe20000000200 */
[----:B------:R-:W-:Y:S01]  /*2c10*/  R2P PR, R88, 0x6 ;  /* 0x0000000658007804 */ /* 0x000fe20000000000 */
[----:B------:R-:W-:Y:S01]  /*2c20*/  IMAD.MOV.U32 R5, RZ, RZ, 0x20 ;  /* 0x00000020ff057424 */ /* 0x000fe200078e00ff */
[----:B------:R-:W-:Y:S01]  /*2c30*/  VIMNMX R136, PT, PT, R86, R87, PT ;  /* 0x0000005756887248 */ /* 0x000fe20003fe0100 */
[----:B------:R-:W5:Y:S01]  /*2c40*/  LDSM.16.M88.4 R36, [R150+UR5+0x4000] ;  /* 0x004000059624783b */ /* 0x000f620008000200 */
[----:B----4-:R-:W-:Y:S02]  /*2c50*/  VIADD R2, R150, UR5 ;  /* 0x0000000596027c36 */ /* 0x010fe40008000000 */
[----:B------:R-:W-:Y:S01]  /*2c60*/  SEL R5, R5, 0xffffffe0, !P1 ;  /* 0xffffffe005057807 */ /* 0x000fe20004800000 */
[----:B------:R-:W4:Y:S01]  /*2c70*/  LDSM.16.M88.4 R28, [R150+UR5+0x4800] ;  /* 0x00480005961c783b */ /* 0x000f220008000200 */
[----:B------:R-:W-:Y:S02]  /*2c80*/  IMAD.MOV.U32 R0, RZ, RZ, 0x40 ;  /* 0x00000040ff007424 */ /* 0x000fe400078e00ff */
[----:B------:R-:W-:Y:S01]  /*2c90*/  IMAD.SHL.U32 R88, R88, 0x2, RZ ;  /* 0x0000000258587824 */ /* 0x000fe200078e00ff */
[----:B------:R-:W2:Y:S01]  /*2ca0*/  LDSM.16.M88.4 R64, [R150+UR5+0x5000] ;  /* 0x005000059640783b */ /* 0x000ea20008000200 */
[--C-:B------:R-:W-:Y:S01]  /*2cb0*/  IMAD.IADD R149, R151, 0x1, R5.reuse ;  /* 0x0000000197957824 */ /* 0x100fe200078e0205 */
[----:B------:R-:W-:Y:S01]  /*2cc0*/  SEL R0, R0, 0xffffffc0, !P2 ;  /* 0xffffffc000007807 */ /* 0x000fe20005000000 */
[----:B------:R-:W-:Y:S01]  /*2cd0*/  IMAD.IADD R145, R2, 0x1, R5 ;  /* 0x0000000102917824 */ /* 0x000fe200078e0205 */
[----:B------:R-:W3:Y:S01]  /*2ce0*/  LDSM.16.M88.4 R16, [R150+UR5+0x5800] ;  /* 0x005800059610783b */ /* 0x000ee20008000200 */
[----:B------:R-:W-:-:S02]  /*2cf0*/  LOP3.LUT R88, R88, 0x6, RZ, 0xc0, !PT ;  /* 0x0000000658587812 */ /* 0x000fc400078ec0ff */
[--C-:B------:R-:W-:Y:S01]  /*2d00*/  IMAD.IADD R148, R151, 0x1, R0.reuse ;  /* 0x0000000197947824 */ /* 0x100fe200078e0200 */
[----:B------:R-:W-:Y:S01]  /*2d10*/  LDSM.16.M88.4 R56, [R149] ;  /* 0x000000009538783b */ /* 0x000fe20000000200 */
[----:B------:R-:W-:Y:S01]  /*2d20*/  IMAD.IADD R144, R2, 0x1, R0 ;  /* 0x0000000102907824 */ /* 0x000fe200078e0200 */
[----:B------:R-:W-:Y:S01]  /*2d30*/  VIADDMNMX R2, R86, 0x8, R87, PT ;  /* 0x0000000856027846 */ /* 0x000fe20003800157 */
[C---:B------:R-:W-:Y:S01]  /*2d40*/  IMAD.IADD R147, R5.reuse, 0x1, R148 ;  /* 0x0000000105937824 */ /* 0x040fe200078e0294 */
[----:B-1----:R-:W1:Y:S01]  /*2d50*/  LDSM.16.M88.4 R20, [R145+0x4000] ;  /* 0x004000009114783b */ /* 0x002e620000000200 */
[----:B------:R-:W-:Y:S02]  /*2d60*/  IMAD.IADD R143, R5, 0x1, R144 ;  /* 0x00000001058f7824 */ /* 0x000fe400078e0290 */
[----:B------:R-:W-:Y:S01]  /*2d70*/  IMAD R3, R101, 0x40, R88 ;  /* 0x0000004065037824 */ /* 0x000fe200078e0258 */
[----:B------:R-:W1:Y:S04]  /*2d80*/  LDSM.16.M88.4 R12, [R145+0x4800] ;  /* 0x00480000910c783b */ /* 0x000e680000000200 */
[----:B------:R-:W1:Y:S04]  /*2d90*/  LDSM.16.M88.4 R80, [R145+0x5000] ;  /* 0x005000009150783b */ /* 0x000e680000000200 */
[----:B------:R-:W1:Y:S04]  /*2da0*/  LDSM.16.M88.4 R44, [R145+0x5800] ;  /* 0x00580000912c783b */ /* 0x000e680000000200 */
[----:B------:R-:W-:Y:S01]  /*2db0*/  LDSM.16.M88.4 R52, [R144+0x4000] ;  /* 0x004000009034783b */ /* 0x000fe20000000200 */
[C---:B-----5:R-:W-:Y:S03]  /*2dc0*/  HMMA.16816.F32.BF16 R40, R24.reuse, R36, RZ ;  /* 0x000000241828723c */ /* 0x060fe600000418ff */
[----:B------:R-:W-:Y:S04]  /*2dd0*/  LDSM.16.M88.4 R76, [R144+0x4800] ;  /* 0x00480000904c783b */ /* 0x000fe80000000200 */
[----:B------:R-:W-:Y:S01]  /*2de0*/  LDSM.16.M88.4 R72, [R144+0x5000] ;  /* 0x005000009048783b */ /* 0x000fe20000000200 */
[C---:B----4-:R-:W-:Y:S03]  /*2df0*/  HMMA.16816.F32.BF16 R32, R24.reuse, R28, RZ ;  /* 0x0000001c1820723c */ /* 0x050fe600000418ff */
[----:B------:R-:W-:Y:S04]  /*2e00*/  LDSM.16.M88.4 R48, [R144+0x5800] ;  /* 0x005800009030783b */ /* 0x000fe80000000200 */
[----:B------:R-:W0:Y:S01]  /*2e10*/  LDGDEPBAR ;  /* 0x00000000000079af */ /* 0x000e220000000000 */
[C---:B--2---:R-:W-:Y:S08]  /*2e20*/  HMMA.16816.F32.BF16 R68, R24.reuse, R64, RZ ;  /* 0x000000401844723c */ /* 0x044ff000000418ff */
[C---:B------:R-:W-:Y:S08]  /*2e30*/  HMMA.16816.F32.BF16 R36, R24.reuse, R38, RZ ;  /* 0x000000261824723c */ /* 0x040ff000000418ff */
[C---:B------:R-:W-:Y:S08]  /*2e40*/  HMMA.16816.F32.BF16 R28, R24.reuse, R30, RZ ;  /* 0x0000001e181c723c */ /* 0x040ff000000418ff */
[C---:B------:R-:W-:Y:S08]  /*2e50*/  HMMA.16816.F32.BF16 R64, R24.reuse, R66, RZ ;  /* 0x000000421840723c */ /* 0x040ff000000418ff */
[C---:B---3--:R-:W-:Y:S08]  /*2e60*/  HMMA.16816.F32.BF16 R60, R24.reuse, R16, RZ ;  /* 0x00000010183c723c */ /* 0x048ff000000418ff */
[----:B------:R-:W-:Y:S01]  /*2e70*/  HMMA.16816.F32.BF16 R24, R24, R18, RZ ;  /* 0x000000121818723c */ /* 0x000fe200000418ff */
[----:B------:R-:W2:Y:S07]  /*2e80*/  LDSM.16.M88.4 R16, [R148] ;  /* 0x000000009410783b */ /* 0x000eae0000000200 */
[C---:B-1----:R-:W-:Y:S08]  /*2e90*/  HMMA.16816.F32.BF16 R40, R56.reuse, R20, R40 ;  /* 0x000000143828723c */ /* 0x042ff00000041828 */
[C---:B------:R-:W-:Y:S01]  /*2ea0*/  HMMA.16816.F32.BF16 R36, R56.reuse, R22, R36 ;  /* 0x000000163824723c */ /* 0x040fe20000041824 */
[----:B------:R-:W-:Y:S07]  /*2eb0*/  LDSM.16.M88.4 R20, [R147] ;  /* 0x000000009314783b */ /* 0x000fee0000000200 */
        /* <DEDUP_REMOVED lines=8> */
[----:B------:R-:W3:Y:S04]  /*2f40*/  LDSM.16.M88.4 R44, [R143+0x4800] ;  /* 0x004800008f2c783b */ /* 0x000ee80000000200 */
[----:B------:R-:W4:Y:S03]  /*2f50*/  LDSM.16.M88.4 R24, [R143+0x5000] ;  /* 0x005000008f18783b */ /* 0x000f260000000200 */
[C---:B--2---:R-:W-:Y:S08]  /*2f60*/  HMMA.16816.F32.BF16 R40, R16.reuse, R52, R40 ;  /* 0x000000341028723c */ /* 0x044ff00000041828 */
[C---:B------:R-:W-:Y:S01]  /*2f70*/  HMMA.16816.F32.BF16 R36, R16.reuse, R54, R36 ;  /* 0x000000361024723c */ /* 0x040fe20000041824 */
        /* <DEDUP_REMOVED lines=9> */
[----:B------:R-:W-:Y:S04]  /*3010*/  LDSM.16.M88.4 R16, [R151+0x2000] ;  /* 0x002000009710783b */ /* 0x000fe80000000200 */
[----:B------:R-:W-:Y:S03]  /*3020*/  LDSM.16.M88.4 R48, [R150+UR5+0x6800] ;  /* 0x006800059630783b */ /* 0x000fe60008000200 */
[C---:B-1----:R-:W-:Y:S08]  /*3030*/  HMMA.16816.F32.BF16 R40, R20.reuse, R12, R40 ;  /* 0x0000000c1428723c */ /* 0x042ff00000041828 */
[C---:B------:R-:W-:Y:S01]  /*3040*/  HMMA.16816.F32.BF16 R36, R20.reuse, R14, R36 ;  /* 0x0000000e1424723c */ /* 0x040fe20000041824 */
[----:B------:R-:W1:Y:S07]  /*3050*/  LDSM.16.M88.4 R12, [R150+UR5+0x6000] ;  /* 0x00600005960c783b */ /* 0x000e6e0008000200 */
[C---:B---3--:R-:W-:Y:S08]  /*3060*/  HMMA.16816.F32.BF16 R32, R20.reuse, R44, R32 ;  /* 0x0000002c1420723c */ /* 0x048ff00000041820 */
[C---:B------:R-:W-:Y:S01]  /*3070*/  HMMA.16816.F32.BF16 R28, R20.reuse, R46, R28 ;  /* 0x0000002e141c723c */ /* 0x040fe2000004181c */
[----:B------:R-:W3:Y:S07]  /*3080*/  LDSM.16.M88.4 R44, [R150+UR5+0x7000] ;  /* 0x00700005962c783b */ /* 0x000eee0008000200 */
[C---:B----4-:R-:W-:Y:S08]  /*3090*/  HMMA.16816.F32.BF16 R68, R20.reuse, R24, R68 ;  /* 0x000000181444723c */ /* 0x050ff00000041844 */
[C---:B------:R-:W-:Y:S01]  /*30a0*/  HMMA.16816.F32.BF16 R64, R20.reuse, R26, R64 ;  /* 0x0000001a1440723c */ /* 0x040fe20000041840 */
[----:B------:R-:W4:Y:S07]  /*30b0*/  LDSM.16.M88.4 R24, [R150+UR5+0x7800] ;  /* 0x007800059618783b */ /* 0x000f2e0008000200 */
[C---:B--2---:R-:W-:Y:S08]  /*30c0*/  HMMA.16816.F32.BF16 R60, R20.reuse, R52, R60 ;  /* 0x00000034143c723c */ /* 0x044ff0000004183c */
[----:B------:R-:W-:Y:S01]  /*30d0*/  HMMA.16816.F32.BF16 R56, R20, R54, R56 ;  /* 0x000000361438723c */ /* 0x000fe20000041838 */
[----:B------:R-:W2:Y:S04]  /*30e0*/  LDSM.16.M88.4 R20, [R145+0x6000] ;  /* 0x006000009114783b */ /* 0x000ea80000000200 */
[----:B------:R-:W-:Y:S03]  /*30f0*/  LDSM.16.M88.4 R52, [R144+0x6000] ;  /* 0x006000009034783b */ /* 0x000fe60000000200 */
[C---:B-1----:R-:W-:Y:S08]  /*3100*/  HMMA.16816.F32.BF16 R40, R16.reuse, R12, R40 ;  /* 0x0000000c1028723c */ /* 0x042ff00000041828 */
[C---:B------:R-:W-:Y:S01]  /*3110*/  HMMA.16816.F32.BF16 R36, R16.reuse, R14, R36 ;  /* 0x0000000e1024723c */ /* 0x040fe20000041824 */
[----:B------:R-:W1:Y:S07]  /*3120*/  LDSM.16.M88.4 R12, [R145+0x6800] ;  /* 0x00680000910c783b */ /* 0x000e6e0000000200 */
[C---:B------:R-:W-:Y:S08]  /*3130*/  HMMA.16816.F32.BF16 R32, R16.reuse, R48, R32 ;  /* 0x000000301020723c */ /* 0x040ff00000041820 */
[C---:B------:R-:W-:Y:S01]  /*3140*/  HMMA.16816.F32.BF16 R28, R16.reuse, R50, R28 ;  /* 0x00000032101c723c */ /* 0x040fe2000004181c */
[----:B------:R-:W-:Y:S07]  /*3150*/  LDSM.16.M88.4 R48, [R144+0x6800] ;  /* 0x006800009030783b */ /* 0x000fee0000000200 */
[C---:B---3--:R-:W-:Y:S08]  /*3160*/  HMMA.16816.F32.BF16 R68, R16.reuse, R44, R68 ;  /* 0x0000002c1044723c */ /* 0x048ff00000041844 */
[C---:B------:R-:W-:Y:S01]  /*3170*/  HMMA.16816.F32.BF16 R64, R16.reuse, R46, R64 ;  /* 0x0000002e1040723c */ /* 0x040fe20000041840 */
[----:B------:R-:W-:Y:S07]  /*3180*/  LDSM.16.M88.4 R44, [R144+0x7000] ;  /* 0x00700000902c783b */ /* 0x000fee0000000200 */
[C---:B----4-:R-:W-:Y:S08]  /*3190*/  HMMA.16816.F32.BF16 R60, R16.reuse, R24, R60 ;  /* 0x00000018103c723c */ /* 0x050ff0000004183c */
[----:B------:R-:W-:Y:S01]  /*31a0*/  HMMA.16816.F32.BF16 R56, R16, R26, R56 ;  /* 0x0000001a1038723c */ /* 0x000fe20000041838 */
[----:B------:R-:W3:Y:S04]  /*31b0*/  LDSM.16.M88.4 R16, [R148+0x2000] ;  /* 0x002000009410783b */ /* 0x000ee80000000200 */
[----:B------:R-:W-:Y:S03]  /*31c0*/  LDSM.16.M88.4 R24, [R144+0x7800] ;  /* 0x007800009018783b */ /* 0x000fe60000000200 */
[C---:B--2---:R-:W-:Y:S08]  /*31d0*/  HMMA.16816.F32.BF16 R40, R80.reuse, R20, R40 ;  /* 0x000000145028723c */ /* 0x044ff00000041828 */
[C---:B------:R-:W-:Y:S01]  /*31e0*/  HMMA.16816.F32.BF16 R36, R80.reuse, R22, R36 ;  /* 0x000000165024723c */ /* 0x040fe20000041824 */
[----:B------:R-:W-:Y:S07]  /*31f0*/  LDSM.16.M88.4 R20, [R143+0x6000] ;  /* 0x006000008f14783b */ /* 0x000fee0000000200 */
[C---:B-1----:R-:W-:Y:S08]  /*3200*/  HMMA.16816.F32.BF16 R32, R80.reuse, R12, R32 ;  /* 0x0000000c5020723c */ /* 0x042ff00000041820 */
[C---:B------:R-:W-:Y:S01]  /*3210*/  HMMA.16816.F32.BF16 R28, R80.reuse, R14, R28 ;  /* 0x0000000e501c723c */ /* 0x040fe2000004181c */
[----:B------:R-:W1:Y:S07]  /*3220*/  LDSM.16.M88.4 R12, [R147+0x2000] ;  /* 0x00200000930c783b */ /* 0x000e6e0000000200 */
[----:B------:R-:W-:Y:S08]  /*3230*/  HMMA.16816.F32.BF16 R68, R80, R76, R68 ;  /* 0x0000004c5044723c */ /* 0x000ff00000041844 */
[----:B---3--:R-:W-:Y:S08]  /*3240*/  HMMA.16816.F32.BF16 R40, R16, R52, R40 ;  /* 0x000000341028723c */ /* 0x008ff00000041828 */
[C---:B------:R-:W-:Y:S08]  /*3250*/  HMMA.16816.F32.BF16 R64, R80.reuse, R78, R64 ;  /* 0x0000004e5040723c */ /* 0x040ff00000041840 */
[C---:B------:R-:W-:Y:S08]  /*3260*/  HMMA.16816.F32.BF16 R60, R80.reuse, R72, R60 ;  /* 0x00000048503c723c */ /* 0x040ff0000004183c */
[----:B------:R-:W-:Y:S08]  /*3270*/  HMMA.16816.F32.BF16 R56, R80, R74, R56 ;  /* 0x0000004a5038723c */ /* 0x000ff00000041838 */
[----:B------:R-:W-:Y:S08]  /*3280*/  HMMA.16816.F32.BF16 R36, R16, R54, R36 ;  /* 0x000000361024723c */ /* 0x000ff00000041824 */
[----:B-1----:R-:W-:Y:S01]  /*3290*/  HMMA.16816.F32.BF16 R40, R12, R20, R40 ;  /* 0x000000140c28723c */ /* 0x002fe20000041828 */
[----:B------:R-:W-:-:S05]  /*32a0*/  VIADD R21, R3, 0xffffffc0 ;  /* 0xffffffc003157836 */ /* 0x000fca0000000000 */
[C---:B------:R-:W-:Y:S02]  /*32b0*/  ISETP.GE.AND P3, PT, R21.reuse, R136, PT ;  /* 0x000000881500720c */ /* 0x040fe40003f66270 */
[----:B------:R-:W-:Y:S01]  /*32c0*/  HMMA.16816.F32.BF16 R32, R16, R48, R32 ;  /* 0x000000301020723c */ /* 0x000fe20000041820 */
[----:B------:R-:W-:Y:S01]  /*32d0*/  ISETP.GE.AND P5, PT, R21, R2, PT ;  /* 0x000000021500720c */ /* 0x000fe20003fa6270 */
[----:B------:R-:W-:-:S05]  /*32e0*/  VIADD R21, R3, 0xffffffc1 ;  /* 0xffffffc103157836 */ /* 0x000fca0000000000 */
[C---:B------:R-:W-:Y:S01]  /*32f0*/  ISETP.GE.AND P0, PT, R21.reuse, R136, PT ;  /* 0x000000881500720c */ /* 0x040fe20003f06270 */
[C---:B------:R-:W-:Y:S01]  /*3300*/  HMMA.16816.F32.BF16 R28, R16.reuse, R50, R28 ;  /* 0x00000032101c723c */ /* 0x040fe2000004181c */
[----:B------:R-:W1:Y:S01]  /*3310*/  LDSM.16.M88.4 R48, [R143+0x6800] ;  /* 0x006800008f30783b */ /* 0x000e620000000200 */
[----:B------:R-:W-:Y:S02]  /*3320*/  ISETP.GE.AND P4, PT, R21, R2, PT ;  /* 0x000000021500720c */ /* 0x000fe40003f86270 */
[----:B------:R-:W-:Y:S02]  /*3330*/  FSEL R40, R40, -INF , !P3 ;  /* 0xff80000028287808 */ /* 0x000fe40005800000 */
[----:B------:R-:W-:Y:S02]  /*3340*/  FSEL R43, R43, -INF , !P4 ;  /* 0xff8000002b2b7808 */ /* 0x000fe40006000000 */
[----:B------:R-:W-:Y:S01]  /*3350*/  HMMA.16816.F32.BF16 R68, R16, R44, R68 ;  /* 0x0000002c1044723c */ /* 0x000fe20000041844 */
[----:B------:R-:W-:-:S05]  /*3360*/  VIADD R45, R3, 0xffffffd1 ;  /* 0xffffffd1032d7836 */ /* 0x000fca0000000000 */
[----:B------:R-:W-:Y:S02]  /*3370*/  ISETP.GE.AND P4, PT, R45, R136, PT ;  /* 0x000000882d00720c */ /* 0x000fe40003f86270 */
[C---:B------:R-:W-:Y:S08]  /*3380*/  HMMA.16816.F32.BF16 R64, R16.reuse, R46, R64 ;  /* 0x0000002e1040723c */ /* 0x040ff00000041840 */
[----:B------:R-:W-:Y:S01]  /*3390*/  HMMA.16816.F32.BF16 R60, R16, R24, R60 ;  /* 0x00000018103c723c */ /* 0x000fe2000004183c */
[----:B------:R-:W-:Y:S01]  /*33a0*/  VIADD R25, R3, 0xffffffc8 ;  /* 0xffffffc803197836 */ /* 0x000fe20000000000 */
[----:B------:R-:W-:-:S04]  /*33b0*/  FSEL R24, R41, -INF , !P0 ;  /* 0xff80000029187808 */ /* 0x000fc80004000000 */
[----:B------:R-:W-:Y:S02]  /*33c0*/  ISETP.GE.AND P2, PT, R25, R136, PT ;  /* 0x000000881900720c */ /* 0x000fe40003f46270 */
[----:B------:R-:W-:Y:S01]  /*33d0*/  HMMA.16816.F32.BF16 R56, R16, R26, R56 ;  /* 0x0000001a1038723c */ /* 0x000fe20000041838 */
[----:B------:R-:W2:Y:S01]  /*33e0*/  LDSM.16.M88.4 R16, [R143+0x7000] ;  /* 0x007000008f10783b */ /* 0x000ea20000000200 */
[----:B------:R-:W-:Y:S01]  /*33f0*/  VIADD R27, R3, 0xffffffd0 ;  /* 0xffffffd0031b7836 */ /* 0x000fe20000000000 */
[----:B------:R-:W-:Y:S02]  /*3400*/  ISETP.GE.AND P6, PT, R25, R2, PT ;  /* 0x000000021900720c */ /* 0x000fe40003fc6270 */
[----:B------:R-:W-:Y:S02]  /*3410*/  FSEL R25, R42, -INF , !P5 ;  /* 0xff8000002a197808 */ /* 0x000fe40006800000 */
[----:B------:R-:W-:Y:S01]  /*3420*/  ISETP.GE.AND P5, PT, R27, R136, PT ;  /* 0x000000881b00720c */ /* 0x000fe20003fa6270 */
[----:B------:R-:W-:Y:S01]  /*3430*/  HMMA.16816.F32.BF16 R36, R12, R22, R36 ;  /* 0x000000160c24723c */ /* 0x000fe20000041824 */
[----:B------:R-:W-:Y:S01]  /*3440*/  VIADD R23, R3, 0xffffffc9 ;  /* 0xffffffc903177836 */ /* 0x000fe20000000000 */
[----:B------:R-:W-:Y:S01]  /*3450*/  ISETP.GE.AND P0, PT, R27, R2, PT ;  /* 0x000000021b00720c */ /* 0x000fe20003f06270 */
[----:B------:R-:W-:-:S03]  /*3460*/  VIADD R27, R3, 0xffffffd8 ;  /* 0xffffffd8031b7836 */ /* 0x000fc60000000000 */
[C---:B------:R-:W-:Y:S02]  /*3470*/  ISETP.GE.AND P1, PT, R23.reuse, R136, PT ;  /* 0x000000881700720c */ /* 0x040fe40003f26270 */
[----:B------:R-:W-:Y:S01]  /*3480*/  ISETP.GE.AND P3, PT, R23, R2, PT ;  /* 0x000000021700720c */ /* 0x000fe20003f66270 */
[----:B-1----:R-:W-:Y:S01]  /*3490*/  HMMA.16816.F32.BF16 R32, R12, R48, R32 ;  /* 0x000000300c20723c */ /* 0x002fe20000041820 */
[----:B------:R-:W1:Y:S01]  /*34a0*/  LDSM.16.M88.4 R20, [R143+0x7800] ;  /* 0x007800008f14783b */ /* 0x000e620000000200 */
[----:B------:R-:W-:-:S06]  /*34b0*/  DEPBAR.LE SB0, 0x0 ;  /* 0x000080000000791a */ /* 0x000fcc0000000000 */
[----:B------:R-:W-:Y:S02]  /*34c0*/  HMMA.16816.F32.BF16 R28, R12, R50, R28 ;  /* 0x000000320c1c723c */ /* 0x000fe4000004181c */
[----:B------:R-:W-:Y:S02]  /*34d0*/  FSEL R36, R36, -INF , !P2 ;  /* 0xff80000024247808 */ /* 0x000fe40005000000 */
[----:B------:R-:W-:Y:S01]  /*34e0*/  ISETP.GE.AND P2, PT, R45, R2, PT ;  /* 0x000000022d00720c */ /* 0x000fe20003f46270 */
[----:B------:R-:W-:Y:S01]  /*34f0*/  VIADD R45, R3, 0xffffffd9 ;  /* 0xffffffd9032d7836 */ /* 0x000fe20000000000 */
[----:B------:R-:W-:Y:S01]  /*3500*/  FSEL R26, R37, -INF , !P1 ;  /* 0xff800000251a7808 */ /* 0x000fe20004800000 */
[----:B------:R-:W-:Y:S01]  /*3510*/  VIADD R37, R3, 0xffffffe0 ;  /* 0xffffffe003257836 */ /* 0x000fe20000000000 */
[----:B------:R-:W-:Y:S02]  /*3520*/  FSEL R41, R38, -INF , !P6 ;  /* 0xff80000026297808 */ /* 0x000fe40007000000 */
[----:B------:R-:W-:-:S02]  /*3530*/  ISETP.GE.AND P6, PT, R27, R136, PT ;  /* 0x000000881b00720c */ /* 0x000fc40003fc6270 */
[-C--:B------:R-:W-:Y:S02]  /*3540*/  ISETP.GE.AND P1, PT, R27, R2.reuse, PT ;  /* 0x000000021b00720c */ /* 0x080fe40003f26270 */
[----:B------:R-:W-:Y:S01]  /*3550*/  FSEL R32, R32, -INF , !P5 ;  /* 0xff80000020207808 */ /* 0x000fe20006800000 */
[C---:B--2---:R-:W-:Y:S01]  /*3560*/  HMMA.16816.F32.BF16 R68, R12.reuse, R16, R68 ;  /* 0x000000100c44723c */ /* 0x044fe20000041844 */
[----:B------:R-:W-:Y:S01]  /*3570*/  FSEL R27, R34, -INF , !P0 ;  /* 0xff800000221b7808 */ /* 0x000fe20004000000 */
[----:B------:R-:W-:Y:S01]  /*3580*/  VIADD R17, R3, 0xffffffe1 ;  /* 0xffffffe103117836 */ /* 0x000fe20000000000 */
[----:B------:R-:W-:Y:S02]  /*3590*/  ISETP.GE.AND P5, PT, R45, R2, PT ;  /* 0x000000022d00720c */ /* 0x000fe40003fa6270 */
[-C--:B------:R-:W-:Y:S02]  /*35a0*/  ISETP.GE.AND P0, PT, R37, R136.reuse, PT ;  /* 0x000000882500720c */ /* 0x080fe40003f06270 */
[----:B------:R-:W-:Y:S01]  /*35b0*/  FSEL R39, R39, -INF , !P3 ;  /* 0xff80000027277808 */ /* 0x000fe20005800000 */
[----:B------:R-:W-:Y:S01]  /*35c0*/  HMMA.16816.F32.BF16 R64, R12, R18, R64 ;  /* 0x000000120c40723c */ /* 0x000fe20000041840 */
[----:B------:R-:W-:Y:S01]  /*35d0*/  VIADD R19, R3, 0xffffffe9 ;  /* 0xffffffe903137836 */ /* 0x000fe20000000000 */
[----:B------:R-:W-:Y:S01]  /*35e0*/  FSEL R16, R33, -INF , !P4 ;  /* 0xff80000021107808 */ /* 0x000fe20006000000 */
[----:B------:R-:W-:Y:S01]  /*35f0*/  VIADD R33, R3, 0xffffffe8 ;  /* 0xffffffe803217836 */ /* 0x000fe20000000000 */
[----:B------:R-:W-:-:S02]  /*3600*/  ISETP.GE.AND P3, PT, R45, R136, PT ;  /* 0x000000882d00720c */ /* 0x000fc40003f66270 */
[----:B------:R-:W-:Y:S02]  /*3610*/  FSEL R31, R31, -INF , !P5 ;  /* 0xff8000001f1f7808 */ /* 0x000fe40006800000 */
[----:B------:R-:W-:Y:S01]  /*3620*/  ISETP.GE.AND P5, PT, R19, R136, PT ;  /* 0x000000881300720c */ /* 0x000fe20003fa6270 */
[C---:B-1----:R-:W-:Y:S01]  /*3630*/  HMMA.16816.F32.BF16 R60, R12.reuse, R20, R60 ;  /* 0x000000140c3c723c */ /* 0x042fe2000004183c */
[-C--:B------:R-:W-:Y:S01]  /*3640*/  ISETP.GE.AND P4, PT, R37, R2.reuse, PT ;  /* 0x000000022500720c */ /* 0x080fe20003f86270 */
[----:B------:R-:W-:Y:S01]  /*3650*/  VIADD R21, R3, 0xfffffff1 ;  /* 0xfffffff103157836 */ /* 0x000fe20000000000 */
[----:B------:R-:W-:Y:S01]  /*3660*/  FSEL R138, R68, -INF , !P0 ;  /* 0xff800000448a7808 */ /* 0x000fe20004000000 */
[----:B------:R-:W-:Y:S01]  /*3670*/  BAR.SYNC.DEFER_BLOCKING 0x0 ;  /* 0x0000000000007b1d */ /* 0x000fe20000010000 */
[----:B------:R-:W-:Y:S01]  /*3680*/  ISETP.GE.AND P0, PT, R19, R2, PT ;  /* 0x000000021300720c */ /* 0x000fe20003f06270 */
[----:B------:R-:W-:Y:S01]  /*3690*/  VIADD R19, R3, 0xfffffff0 ;  /* 0xfffffff003137836 */ /* 0x000fe20000000000 */
[----:B------:R-:W-:Y:S01]  /*36a0*/  FSEL R18, R29, -INF , !P3 ;  /* 0xff8000001d127808 */ /* 0x000fe20005800000 */
[----:B------:R-:W-:Y:S01]  /*36b0*/  HMMA.16816.F32.BF16 R56, R12, R22, R56 ;  /* 0x000000160c38723c */ /* 0x000fe20000041838 */
[----:B------:R-:W-:Y:S01]  /*36c0*/  FMNMX3.FTZ R15, R40, R24, R36, !PT ;  /* 0x00000018280f7276 */ /* 0x000fe20007810024 */
[C---:B------:R-:W-:Y:S01]  /*36d0*/  VIADD R13, R3.reuse, 0xfffffff8 ;  /* 0xfffffff8030d7836 */ /* 0x040fe20000000000 */
[----:B------:R-:W-:Y:S01]  /*36e0*/  FSEL R28, R28, -INF , !P6 ;  /* 0xff8000001c1c7808 */ /* 0x000fe20007000000 */
[----:B------:R-:W-:Y:S01]  /*36f0*/  VIADD R3, R3, 0xfffffff9 ;  /* 0xfffffff903037836 */ /* 0x000fe20000000000 */
[----:B------:R-:W-:-:S02]  /*3700*/  ISETP.GE.AND P3, PT, R33, R2, PT ;  /* 0x000000022100720c */ /* 0x000fc40003f66270 */
[----:B------:R-:W-:Y:S02]  /*3710*/  ISETP.GE.AND P6, PT, R17, R2, PT ;  /* 0x000000021100720c */ /* 0x000fe40003fc6270 */
[----:B------:R-:W-:Y:S02]  /*3720*/  FMNMX3.FTZ R15, R15, R26, R32, !PT ;  /* 0x0000001a0f0f7276 */ /* 0x000fe40007810020 */
[----:B------:R-:W-:Y:S02]  /*3730*/  FSEL R35, R35, -INF , !P2 ;  /* 0xff80000023237808 */ /* 0x000fe40005000000 */
[----:B------:R-:W-:Y:S02]  /*3740*/  FSEL R137, R70, -INF , !P4 ;  /* 0xff80000046897808 */ /* 0x000fe40006000000 */
[-C--:B------:R-:W-:Y:S02]  /*3750*/  ISETP.GE.AND P2, PT, R17, R136.reuse, PT ;  /* 0x000000881100720c */ /* 0x080fe40003f46270 */
[----:B------:R-:W-:-:S02]  /*3760*/  ISETP.GE.AND P4, PT, R19, R136, PT ;  /* 0x000000881300720c */ /* 0x000fc40003f86270 */
[----:B------:R-:W-:Y:S02]  /*3770*/  FSEL R153, R66, -INF , !P3 ;  /* 0xff80000042997808 */ /* 0x000fe40005800000 */
[----:B------:R-:W-:Y:S02]  /*3780*/  FSEL R152, R65, -INF , !P5 ;  /* 0xff80000041987808 */ /* 0x000fe40006800000 */
[----:B------:R-:W-:Y:S02]  /*3790*/  FSEL R17, R30, -INF , !P1 ;  /* 0xff8000001e117808 */ /* 0x000fe40004800000 */
[----:B------:R-:W-:Y:S02]  /*37a0*/  FSEL R135, R71, -INF , !P6 ;  /* 0xff80000047877808 */ /* 0x000fe40007000000 */
[C---:B------:R-:W-:Y:S02]  /*37b0*/  ISETP.GE.AND P3, PT, R13.reuse, R136, PT ;  /* 0x000000880d00720c */ /* 0x040fe40003f66270 */
[----:B------:R-:W-:-:S02]  /*37c0*/  ISETP.GE.AND P5, PT, R13, R2, PT ;  /* 0x000000020d00720c */ /* 0x000fc40003fa6270 */
[-C--:B------:R-:W-:Y:S02]  /*37d0*/  ISETP.GE.AND P1, PT, R33, R136.reuse, PT ;  /* 0x000000882100720c */ /* 0x080fe40003f26270 */
[----:B------:R-:W-:Y:S02]  /*37e0*/  ISETP.GE.AND P6, PT, R21, R136, PT ;  /* 0x000000881500720c */ /* 0x000fe40003fc6270 */
[----:B------:R-:W-:Y:S02]  /*37f0*/  FMNMX3.FTZ R13, R15, R16, R28, !PT ;  /* 0x000000100f0d7276 */ /* 0x000fe4000781001c */
[----:B------:R-:W-:Y:S02]  /*3800*/  FSEL R139, R67, -INF , !P0 ;  /* 0xff800000438b7808 */ /* 0x000fe40004000000 */
[----:B------:R-:W-:Y:S02]  /*3810*/  FSEL R132, R60, -INF , !P4 ;  /* 0xff8000003c847808 */ /* 0x000fe40006000000 */
[----:B------:R-:W-:-:S02]  /*3820*/  ISETP.GE.AND P0, PT, R3, R136, PT ;  /* 0x000000880300720c */ /* 0x000fc40003f06270 */
[----:B------:R-:W-:Y:S02]  /*3830*/  ISETP.GE.AND P4, PT, R3, R2, PT ;  /* 0x000000020300720c */ /* 0x000fe40003f86270 */
[----:B------:R-:W-:Y:S02]  /*3840*/  FSEL R166, R69, -INF , !P2 ;  /* 0xff80000045a67808 */ /* 0x000fe40005000000 */
[----:B------:R-:W-:Y:S02]  /*3850*/  FSEL R134, R64, -INF , !P1 ;  /* 0xff80000040867808 */ /* 0x000fe40004800000 */
[----:B------:R-:W-:Y:S02]  /*3860*/  FMNMX3.FTZ R12, R25, R43, R41, !PT ;  /* 0x0000002b190c7276 */ /* 0x000fe40007810029 */
[----:B------:R-:W-:Y:S02]  /*3870*/  FMNMX3.FTZ R3, R13, R18, R138, !PT ;  /* 0x000000120d037276 */ /* 0x000fe4000781008a */
[----:B------:R-:W-:-:S02]  /*3880*/  FSEL R131, R61, -INF , !P6 ;  /* 0xff8000003d837808 */ /* 0x000fc40007000000 */
[----:B------:R-:W-:Y:S02]  /*3890*/  ISETP.NE.AND P6, PT, R101, 0x1, PT ;  /* 0x000000016500780c */ /* 0x000fe40003fc5270 */
[----:B------:R-:W-:Y:S02]  /*38a0*/  FMNMX3.FTZ R12, R12, R39, R27, !PT ;  /* 0x000000270c0c7276 */ /* 0x000fe4000781001b */
[----:B------:R-:W-:Y:S02]  /*38b0*/  FMNMX3.FTZ R3, R3, R166, R134, !PT ;  /* 0x000000a603037276 */ /* 0x000fe40007810086 */
[----:B------:R-:W-:Y:S02]  /*38c0*/  FSEL R130, R56, -INF , !P3 ;  /* 0xff80000038827808 */ /* 0x000fe40005800000 */
[----:B------:R-:W-:Y:S02]  /*38d0*/  FMNMX3.FTZ R12, R12, R35, R17, !PT ;  /* 0x000000230c0c7276 */ /* 0x000fe40007810011 */
[----:B------:R-:W-:-:S02]  /*38e0*/  FMNMX3.FTZ R3, R3, R152, R132, !PT ;  /* 0x0000009803037276 */ /* 0x000fc40007810084 */
[-C--:B------:R-:W-:Y:S02]  /*38f0*/  ISETP.GE.AND P2, PT, R19, R2.reuse, PT ;  /* 0x000000021300720c */ /* 0x080fe40003f46270 */
[----:B------:R-:W-:Y:S02]  /*3900*/  ISETP.GE.AND P1, PT, R21, R2, PT ;  /* 0x000000021500720c */ /* 0x000fe40003f26270 */
[----:B------:R-:W-:Y:S02]  /*3910*/  FSEL R129, R57, -INF , !P0 ;  /* 0xff80000039817808 */ /* 0x000fe40004000000 */
[----:B------:R-:W-:Y:S02]  /*3920*/  FMNMX3.FTZ R12, R12, R31, R137, !PT ;  /* 0x0000001f0c0c7276 */ /* 0x000fe40007810089 */
[----:B------:R-:W-:Y:S02]  /*3930*/  FMNMX3.FTZ R14, R3, R131, R130, !PT ;  /* 0x00000083030e7276 */ /* 0x000fe40007810082 */
[----:B------:R-:W-:-:S02]  /*3940*/  FSEL R125, R62, -INF , !P2 ;  /* 0xff8000003e7d7808 */ /* 0x000fc40005000000 */
[----:B------:R-:W-:Y:S02]  /*3950*/  FSEL R124, R63, -INF , !P1 ;  /* 0xff8000003f7c7808 */ /* 0x000fe40004800000 */
[----:B------:R-:W-:Y:S02]  /*3960*/  FMNMX3.FTZ R12, R12, R135, R153, !PT ;  /* 0x000000870c0c7276 */ /* 0x000fe40007810099 */
[----:B------:R-:W-:Y:S01]  /*3970*/  FMNMX.FTZ R3, R129, R14, !PT ;  /* 0x0000000e81037209 */ /* 0x000fe20007810000 */
[----:B------:R-:W-:Y:S06]  /*3980*/  @!P6 BRA `(.L_x_720) ;  /* 0x0000000000f8e947 */ /* 0x000fec0003800000 */
[----:B------:R-:W1:Y:S01]  /*3990*/  LDCU UR4, c[0x0][0x440] ;  /* 0x00008800ff0477ac */ /* 0x000e620008000800 */
[----:B------:R-:W-:-:S04]  /*39a0*/  VIADD R20, R101, 0xfffffffe ;  /* 0xfffffffe65147836 */ /* 0x000fc80000000000 */
[-C--:B------:R-:W-:Y:S02]  /*39b0*/  IMAD R13, R84, R20.reuse, RZ ;  /* 0x00000014540d7224 */ /* 0x080fe400078e02ff */
[----:B------:R-:W-:-:S04]  /*39c0*/  IMAD.WIDE.U32 R20, R85, R20, RZ ;  /* 0x0000001455147225 */ /* 0x000fc800078e00ff */
[----:B------:R-:W-:Y:S01]  /*39d0*/  IMAD.IADD R13, R21, 0x1, R13 ;  /* 0x00000001150d7824 */ /* 0x000fe200078e020d */
[C---:B------:R-:W-:Y:S02]  /*39e0*/  LEA R46, P1, R20.reuse, R160, 0x1 ;  /* 0x000000a0142e7211 */ /* 0x040fe400078208ff */
[----:B------:R-:W-:Y:S02]  /*39f0*/  IADD3 R14, P0, PT, R103, R20, RZ ;  /* 0x00000014670e7210 */ /* 0x000fe40007f1e0ff */
[--C-:B------:R-:W-:Y:S02]  /*3a00*/  LEA.HI.X R47, R20, R159, R13.reuse, 0x1, P1 ;  /* 0x0000009f142f7211 */ /* 0x100fe400008f0c0d */
[----:B-1----:R-:W-:Y:S01]  /*3a10*/  ISETP.GE.AND P1, PT, R156, UR4, PT ;  /* 0x000000049c007c0c */ /* 0x002fe2000bf26270 */
[----:B------:R-:W-:Y:S01]  /*3a20*/  IMAD.X R13, R102, 0x1, R13, P0 ;  /* 0x00000001660d7824 */ /* 0x000fe200000e060d */
[----:B------:R-:W-:Y:S02]  /*3a30*/  ISETP.GE.AND P0, PT, R155, UR4, PT ;  /* 0x000000049b007c0c */ /* 0x000fe4000bf06270 */
[----:B------:R-:W-:-:S02]  /*3a40*/  IADD3 R15, P2, PT, R103, R14, RZ ;  /* 0x0000000e670f7210 */ /* 0x000fc40007f5e0ff */
[----:B------:R-:W-:-:S03]  /*3a50*/  LEA R44, P3, R14, R160, 0x1 ;  /* 0x000000a00e2c7211 */ /* 0x000fc600078608ff */
[--C-:B------:R-:W-:Y:S01]  /*3a60*/  IMAD.X R20, R102, 0x1, R13.reuse, P2 ;  /* 0x0000000166147824 */ /* 0x100fe200010e060d */
[-C--:B------:R-:W-:Y:S02]  /*3a70*/  LEA.HI.X R45, R14, R159.reuse, R13, 0x1, P3 ;  /* 0x0000009f0e2d7211 */ /* 0x080fe400018f0c0d */
[C---:B------:R-:W-:Y:S01]  /*3a80*/  LEA R22, P3, R15.reuse, R160, 0x1 ;  /* 0x000000a00f167211 */ /* 0x040fe200078608ff */
[----:B------:R-:W-:Y:S01]  /*3a90*/  @!PT LDS RZ, [RZ] ;  /* 0x00000000fffff984 */ /* 0x000fe20000000800 */
[----:B------:R-:W-:Y:S01]  /*3aa0*/  @!PT LDS RZ, [RZ] ;  /* 0x00000000fffff984 */ /* 0x000fe20000000800 */
[----:B------:R-:W-:Y:S01]  /*3ab0*/  @!PT LDS RZ, [RZ] ;  /* 0x00000000fffff984 */ /* 0x000fe20000000800 */
[----:B------:R1:W-:Y:S01]  /*3ac0*/  @!P1 LDGSTS.E.BYPASS.LTC128B.128 [R164+0x4000], desc[UR12][R46.64] ;  /* 0x040000002ea49fae */ /* 0x0003e2000b981a0c */
[C---:B------:R-:W-:Y:S02]  /*3ad0*/  LEA R14, P2, R10.reuse, R14, 0x5 ;  /* 0x0000000e0a0e7211 */ /* 0x040fe400078428ff */
[----:B------:R-:W-:Y:S01]  /*3ae0*/  LEA.HI.X R23, R15, R159, R20, 0x1, P3 ;  /* 0x0000009f0f177211 */ /* 0x000fe200018f0c14 */
[----:B------:R1:W-:Y:S01]  /*3af0*/  @P1 STS.128 [R164+0x4000], RZ ;  /* 0x004000ffa4001388 */ /* 0x0003e20000000c00 */
[----:B------:R-:W-:Y:S02]  /*3b00*/  LEA.HI.X R13, R10, R13, R11, 0x5, P2 ;  /* 0x0000000d0a0d7211 */ /* 0x000fe400010f2c0b */
        /* <DEDUP_REMOVED lines=38> */
.L_x_720:
[----:B------:R-:W-:Y:S01]  /*3d70*/  FSEL R127, R58, -INF , !P5 ;  /* 0xff8000003a7f7808 */ /* 0x000fe20006800000 */
[----:B------:R-:W2:Y:S01]  /*3d80*/  SHFL.BFLY PT, R14, R3, 0x2, 0x1f ;  /* 0x0c401f00030e7f89 */ /* 0x000ea200000e0000 */
[----:B------:R-:W-:Y:S01]  /*3d90*/  FMNMX3.FTZ R12, R12, R139, R125, !PT ;  /* 0x0000008b0c0c7276 */ /* 0x000fe2000781007d */
[----:B------:R-:W3:Y:S01]  /*3da0*/  LDCU UR6, c[0x0][0x45c] ;  /* 0x00008b80ff0677ac */ /* 0x000ee20008000800 */
[----:B------:R-:W-:Y:S02]  /*3db0*/  FSEL R126, R59, -INF , !P4 ;  /* 0xff8000003b7e7808 */ /* 0x000fe40006000000 */
[----:B------:R-:W-:Y:S02]  /*3dc0*/  FMNMX3.FTZ R15, R12, R124, R127, !PT ;  /* 0x0000007c0c0f7276 */ /* 0x000fe4000781007f */
[----:B------:R-:W-:Y:S02]  /*3dd0*/  MOV R168, 0xffffffff ;  /* 0xffffffff00a87802 */ /* 0x000fe40000000f00 */
[----:B------:R-:W-:-:S05]  /*3de0*/  FMNMX.FTZ R15, R126, R15, !PT ;  /* 0x0000000f7e0f7209 */ /* 0x000fca0007810000 */
[----:B------:R-:W4:Y:S01]  /*3df0*/  SHFL.BFLY PT, R12, R15, 0x2, 0x1f ;  /* 0x0c401f000f0c7f89 */ /* 0x000f2200000e0000 */
[----:B--2---:R-:W-:Y:S02]  /*3e00*/  FMNMX.FTZ R13, R3, R14, !PT ;  /* 0x0000000e030d7209 */ /* 0x004fe40007810000 */
[----:B------:R-:W-:-:S03]  /*3e10*/  SHF.L.U32 R3, R6, 0x9, RZ ;  /* 0x0000000906037819 */ /* 0x000fc600000006ff */
[----:B------:R-:W2:Y:S01]  /*3e20*/  SHFL.BFLY PT, R100, R13, 0x1, 0x1f ;  /* 0x0c201f000d647f89 */ /* 0x000ea200000e0000 */
[----:B------:R-:W-:-:S04]  /*3e30*/  LOP3.LUT R146, R4, 0x200, R3, 0xf8, !PT ;  /* 0x0000020004927812 */ /* 0x000fc800078ef803 */
[----:B------:R-:W-:Y:S02]  /*3e40*/  LEA R146, R146, UR5, 0x1 ;  /* 0x0000000592927c11 */ /* 0x000fe4000f8e08ff */
[----:B----4-:R-:W-:-:S03]  /*3e50*/  FMNMX.FTZ R12, R15, R12, !PT ;  /* 0x0000000c0f0c7209 */ /* 0x010fc60007810000 */
[----:B------:R-:W-:Y:S01]  /*3e60*/  LDSM.16.MT88.4 R92, [R146+0x8000] ;  /* 0x00800000925c783b */ /* 0x000fe20000004200 */
[CC--:B------:R-:W-:Y:S02]  /*3e70*/  IADD3 R142, PT, PT, R5.reuse, R146.reuse, RZ ;  /* 0x00000092058e7210 */ /* 0x0c0fe40007ffe0ff */
[----:B------:R-:W-:Y:S01]  /*3e80*/  IADD3 R141, PT, PT, R0, R146, RZ ;  /* 0x00000092008d7210 */ /* 0x000fe20007ffe0ff */
[----:B------:R-:W4:Y:S03]  /*3e90*/  SHFL.BFLY PT, R7, R12, 0x1, 0x1f ;  /* 0x0c201f000c077f89 */ /* 0x000f2600000e0000 */
[----:B------:R-:W-:Y:S01]  /*3ea0*/  IADD3 R140, PT, PT, R5, R141, RZ ;  /* 0x0000008d058c7210 */ /* 0x000fe20007ffe0ff */
[----:B------:R-:W5:Y:S04]  /*3eb0*/  LDSM.16.MT88.4 R64, [R146+0xa000] ;  /* 0x00a000009240783b */ /* 0x000f680000004200 */
[----:B------:R-:W-:Y:S01]  /*3ec0*/  LDSM.16.MT88.4 R72, [R142+0xa000] ;  /* 0x00a000008e48783b */ /* 0x000fe20000004200 */
[----:B--2---:R-:W-:-:S03]  /*3ed0*/  FMNMX.FTZ R100, R13, R100, !PT ;  /* 0x000000640d647209 */ /* 0x004fc60007810000 */
[----:B-1----:R-:W-:Y:S01]  /*3ee0*/  LDSM.16.MT88.4 R20, [R146+0xa800] ;  /* 0x00a800009214783b */ /* 0x002fe20000004200 */
[C---:B------:R-:W-:Y:S01]  /*3ef0*/  FSETP.NEU.FTZ.AND P0, PT, R100.reuse, -INF , PT ;  /* 0xff8000006400780b */ /* 0x040fe20003f1d000 */
[----:B---3--:R-:W-:Y:S02]  /*3f00*/  FMUL.FTZ R133, R100, UR6 ;  /* 0x0000000664857c20 */ /* 0x008fe40008410000 */
[----:B------:R-:W-:Y:S03]  /*3f10*/  LDSM.16.MT88.4 R80, [R141+0xa000] ;  /* 0x00a000008d50783b */ /* 0x000fe60000004200 */
[----:B------:R-:W-:Y:S01]  /*3f20*/  FSEL R133, R133, RZ, P0 ;  /* 0x000000ff85857208 */ /* 0x000fe20000000000 */
[----:B------:R-:W-:Y:S01]  /*3f30*/  LDSM.16.MT88.4 R48, [R141+0x8000] ;  /* 0x008000008d30783b */ /* 0x000fe20000004200 */
[----:B----4-:R-:W-:-:S03]  /*3f40*/  FMNMX.FTZ R3, R12, R7, !PT ;  /* 0x000000070c037209 */ /* 0x010fc60007810000 */
[--C-:B------:R-:W-:Y:S01]  /*3f50*/  FFMA.FTZ R123, R40, UR6, -R133.reuse ;  /* 0x00000006287b7c23 */ /* 0x100fe20008010885 */
[--C-:B------:R-:W-:Y:S01]  /*3f60*/  FFMA.FTZ R122, R24, UR6, -R133.reuse ;  /* 0x00000006187a7c23 */ /* 0x100fe20008010885 */
[--C-:B------:R-:W-:Y:S01]  /*3f70*/  FFMA.FTZ R119, R36, UR6, -R133.reuse ;  /* 0x0000000624777c23 */ /* 0x100fe20008010885 */
[C---:B------:R-:W-:Y:S01]  /*3f80*/  FSETP.NEU.FTZ.AND P0, PT, R3.reuse, -INF , PT ;  /* 0xff8000000300780b */ /* 0x040fe20003f1d000 */
[----:B------:R-:W-:Y:S01]  /*3f90*/  FMUL.FTZ R128, R3, UR6 ;  /* 0x0000000603807c20 */ /* 0x000fe20008410000 */
[--C-:B------:R-:W-:Y:S01]  /*3fa0*/  FFMA.FTZ R118, R26, UR6, -R133.reuse ;  /* 0x000000061a767c23 */ /* 0x100fe20008010885 */
[----:B------:R-:W-:Y:S01]  /*3fb0*/  MUFU.EX2 R123, R123 ;  /* 0x0000007b007b7308 */ /* 0x000fe20000000800 */
[----:B------:R-:W1:Y:S01]  /*3fc0*/  LDSM.16.MT88.4 R12, [R146+0x8800] ;  /* 0x00880000920c783b */ /* 0x000e620000004200 */
[--C-:B------:R-:W-:Y:S01]  /*3fd0*/  FFMA.FTZ R115, R32, UR6, -R133.reuse ;  /* 0x0000000620737c23 */ /* 0x100fe20008010885 */
[----:B------:R-:W-:Y:S01]  /*3fe0*/  FSEL R128, R128, RZ, P0 ;  /* 0x000000ff80807208 */ /* 0x000fe20000000000 */
[----:B------:R-:W2:Y:S01]  /*3ff0*/  MUFU.EX2 R122, R122 ;  /* 0x0000007a007a7308 */ /* 0x000ea20000000800 */
[--C-:B------:R-:W-:Y:S01]  /*4000*/  FFMA.FTZ R114, R16, UR6, -R133.reuse ;  /* 0x0000000610727c23 */ /* 0x100fe20008010885 */
[--C-:B------:R-:W-:Y:S01]  /*4010*/  FFMA.FTZ R111, R28, UR6, -R133.reuse ;  /* 0x000000061c6f7c23 */ /* 0x100fe20008010885 */
        /* <DEDUP_REMOVED lines=11> */
[----:B--2---:R-:W-:Y:S01]  /*40d0*/  F2FP.BF16.F32.PACK_AB R84, R122, R123 ;  /* 0x0000007b7a54723e */ /* 0x004fe200000010ff */
[----:B------:R-:W2:Y:S01]  /*40e0*/  LDSM.16.MT88.4 R40, [R142+0x8000] ;  /* 0x008000008e28783b */ /* 0x000ea20000004200 */
[----:B------:R-:W-:Y:S01]  /*40f0*/  MUFU.EX2 R121, R121 ;  /* 0x0000007900797308 */ /* 0x000fe20000000800 */
[----:B------:R-:W-:Y:S01]  /*4100*/  FFMA.FTZ R0, R138, UR6, -R133 ;  /* 0x000000068a007c23 */ /* 0x000fe20008010885 */
[----:B------:R-:W-:Y:S01]  /*4110*/  FFMA.FTZ R169, R126, UR6, -R128 ;  /* 0x000000067ea97c23 */ /* 0x000fe20008010880 */
[----:B------:R-:W-:Y:S01]  /*4120*/  LDSM.16.MT88.4 R56, [R140+0x8000] ;  /* 0x008000008c38783b */ /* 0x000fe20000004200 */
[----:B------:R-:W4:Y:S01]  /*4130*/  MUFU.EX2 R120, R120 ;  /* 0x0000007800787308 */ /* 0x000f220000000800 */
[----:B------:R-:W-:-:S02]  /*4140*/  FADD.FTZ R122, R123, R122 ;  /* 0x0000007a7b7a7221 */ /* 0x000fc40000010000 */
[----:B------:R-:W-:Y:S01]  /*4150*/  LDSM.16.MT88.4 R32, [R140+0xa000] ;  /* 0x00a000008c20783b */ /* 0x000fe20000004200 */
[----:B------:R-:W-:Y:S01]  /*4160*/  MUFU.EX2 R117, R117 ;  /* 0x0000007500757308 */ /* 0x000fe20000000800 */
[C---:B---3--:R-:W-:Y:S02]  /*4170*/  F2FP.BF16.F32.PACK_AB R86, R118.reuse, R119 ;  /* 0x000000777656723e */ /* 0x048fe400000010ff */
[----:B------:R-:W-:Y:S01]  /*4180*/  LDSM.16.MT88.4 R104, [R142+0x8800] ;  /* 0x008800008e68783b */ /* 0x000fe20000004200 */
[----:B------:R-:W3:Y:S01]  /*4190*/  MUFU.EX2 R116, R116 ;  /* 0x0000007400747308 */ /* 0x000ee20000000800 */
[----:B------:R-:W-:Y:S02]  /*41a0*/  FADD.FTZ R119, R119, R122 ;  /* 0x0000007a77777221 */ /* 0x000fe40000010000 */
[----:B------:R-:W-:Y:S01]  /*41b0*/  LDSM.16.MT88.4 R16, [R141+0xa800] ;  /* 0x00a800008d10783b */ /* 0x000fe20000004200 */
[----:B------:R-:W-:Y:S01]  /*41c0*/  MUFU.EX2 R115, R115 ;  /* 0x0000007300737308 */ /* 0x000fe20000000800 */
[----:B------:R-:W-:Y:S01]  /*41d0*/  FADD.FTZ R118, R118, R119 ;  /* 0x0000007776767221 */ /* 0x000fe20000010000 */
[----:B----4-:R-:W-:Y:S01]  /*41e0*/  F2FP.BF16.F32.PACK_AB R85, R120, R121 ;  /* 0x000000797855723e */ /* 0x010fe200000010ff */
[----:B------:R-:W-:Y:S01]  /*41f0*/  LDSM.16.MT88.4 R28, [R141+0x8800] ;  /* 0x008800008d1c783b */ /* 0x000fe20000004200 */
[----:B------:R-:W4:Y:S01]  /*4200*/  MUFU.EX2 R114, R114 ;  /* 0x0000007200727308 */ /* 0x000f220000000800 */
[----:B------:R-:W-:-:S02]  /*4210*/  FADD.FTZ R120, R121, R120 ;  /* 0x0000007879787221 */ /* 0x000fc40000010000 */
[----:B------:R-:W-:Y:S01]  /*4220*/  LDSM.16.MT88.4 R24, [R140+0x8800] ;  /* 0x008800008c18783b */ /* 0x000fe20000004200 */
[----:B------:R-:W-:Y:S01]  /*4230*/  MUFU.EX2 R111, R111 ;  /* 0x0000006f006f7308 */ /* 0x000fe20000000800 */
[C---:B---3--:R-:W-:Y:S01]  /*4240*/  F2FP.BF16.F32.PACK_AB R87, R116.reuse, R117 ;  /* 0x000000757457723e */ /* 0x048fe200000010ff */
[----:B------:R-:W-:Y:S02]  /*4250*/  FADD.FTZ R117, R117, R120 ;  /* 0x0000007875757221 */ /* 0x000fe40000010000 */
[----:B------:R-:W3:Y:S02]  /*4260*/  MUFU.EX2 R110, R110 ;  /* 0x0000006e006e7308 */ /* 0x000ee40000000800 */
[----:B------:R-:W-:Y:S02]  /*4270*/  FADD.FTZ R116, R116, R117 ;  /* 0x0000007574747221 */ /* 0x000fe40000010000 */
[----:B------:R-:W-:Y:S01]  /*4280*/  MUFU.EX2 R113, R113 ;  /* 0x0000007100717308 */ /* 0x000fe20000000800 */
[C---:B------:R-:W-:Y:S01]  /*4290*/  HMMA.16816.F32.BF16 R96, R84.reuse, R92, RZ ;  /* 0x0000005c5460723c */ /* 0x040fe200000418ff */
[C---:B----4-:R-:W-:Y:S01]  /*42a0*/  F2FP.BF16.F32.PACK_AB R4, R114.reuse, R115 ;  /* 0x000000737204723e */ /* 0x050fe200000010ff */
[----:B------:R-:W-:Y:S01]  /*42b0*/  FADD.FTZ R115, R115, R118 ;  /* 0x0000007673737221 */ /* 0x000fe20000010000 */
[----:B------:R-:W4:Y:S03]  /*42c0*/  MUFU.EX2 R112, R112 ;  /* 0x0000007000707308 */ /* 0x000f260000000800 */
[----:B------:R-:W-:Y:S01]  /*42d0*/  FADD.FTZ R114, R114, R115 ;  /* 0x0000007372727221 */ /* 0x000fe20000010000 */
[----:B------:R-:W-:Y:S01]  /*42e0*/  MUFU.EX2 R109, R109 ;  /* 0x0000006d006d7308 */ /* 0x000fe20000000800 */
[----:B------:R-:W-:Y:S01]  /*42f0*/  HMMA.16816.F32.BF16 R92, R84, R94, RZ ;  /* 0x0000005e545c723c */ /* 0x000fe200000418ff */
[----:B---3--:R-:W-:-:S02]  /*4300*/  F2FP.BF16.F32.PACK_AB R6, R110, R111 ;  /* 0x0000006f6e06723e */ /* 0x008fc400000010ff */
[----:B------:R-:W3:Y:S04]  /*4310*/  MUFU.EX2 R108, R108 ;  /* 0x0000006c006c7308 */ /* 0x000ee80000000800 */
[----:B------:R-:W-:Y:S01]  /*4320*/  MUFU.EX2 R0, R0 ;  /* 0x0000000000007308 */ /* 0x000fe20000000800 */
[----:B-----5:R-:W-:Y:S01]  /*4330*/  HMMA.16816.F32.BF16 R60, R84, R64, RZ ;  /* 0x00000040543c723c */ /* 0x020fe200000418ff */
[C---:B----4-:R-:W-:Y:S01]  /*4340*/  F2FP.BF16.F32.PACK_AB R5, R112.reuse, R113 ;  /* 0x000000717005723e */ /* 0x050fe200000010ff */
[----:B------:R-:W-:Y:S01]  /*4350*/  FADD.FTZ R113, R113, R116 ;  /* 0x0000007471717221 */ /* 0x000fe20000010000 */
[----:B------:R-:W-:Y:S03]  /*4360*/  MUFU.EX2 R169, R169 ;  /* 0x000000a900a97308 */ /* 0x000fe60000000800 */
[----:B------:R-:W-:-:S02]  /*4370*/  FADD.FTZ R112, R112, R113 ;  /* 0x0000007170707221 */ /* 0x000fc40000010000 */
[----:B------:R-:W-:Y:S01]  /*4380*/  HMMA.16816.F32.BF16 R64, R84, R66, RZ ;  /* 0x000000425440723c */ /* 0x000fe200000418ff */
[----:B---3--:R-:W-:Y:S01]  /*4390*/  F2FP.BF16.F32.PACK_AB R7, R108, R109 ;  /* 0x0000006d6c07723e */ /* 0x008fe200000010ff */
[----:B------:R-:W-:-:S04]  /*43a0*/  FADD.FTZ R109, R109, R112 ;  /* 0x000000706d6d7221 */ /* 0x000fc80000010000 */
[----:B------:R-:W-:Y:S02]  /*43b0*/  FADD.FTZ R108, R108, R109 ;  /* 0x0000006d6c6c7221 */ /* 0x000fe40000010000 */
[C---:B-1----:R-:W-:Y:S08]  /*43c0*/  HMMA.16816.F32.BF16 R96, R4.reuse, R12, R96 ;  /* 0x0000000c0460723c */ /* 0x042ff00000041860 */
[----:B------:R-:W-:Y:S01]  /*43d0*/  HMMA.16816.F32.BF16 R92, R4, R14, R92 ;  /* 0x0000000e045c723c */ /* 0x000fe2000004185c */
[----:B------:R-:W1:Y:S07]  /*43e0*/  LDSM.16.MT88.4 R12, [R142+0xa800] ;  /* 0x00a800008e0c783b */ /* 0x000e6e0000004200 */
[C---:B------:R-:W-:Y:S08]  /*43f0*/  HMMA.16816.F32.BF16 R68, R84.reuse, R72, RZ ;  /* 0x000000485444723c */ /* 0x040ff000000418ff */
[C---:B------:R-:W-:Y:S08]  /*4400*/  HMMA.16816.F32.BF16 R72, R84.reuse, R74, RZ ;  /* 0x0000004a5448723c */ /* 0x040ff000000418ff */
[----:B--2---:R-:W-:Y:S08]  /*4410*/  HMMA.16816.F32.BF16 R36, R84, R40, RZ ;  /* 0x000000285424723c */ /* 0x004ff000000418ff */
[C---:B------:R-:W-:Y:S08]  /*4420*/  HMMA.16816.F32.BF16 R60, R4.reuse, R20, R60 ;  /* 0x00000014043c723c */ /* 0x040ff0000004183c */
[----:B------:R-:W-:Y:S01]  /*4430*/  HMMA.16816.F32.BF16 R64, R4, R22, R64 ;  /* 0x000000160440723c */ /* 0x000fe20000041840 */
[----:B------:R-:W2:Y:S07]  /*4440*/  LDSM.16.MT88.4 R20, [R140+0xa800] ;  /* 0x00a800008c14783b */ /* 0x000eae0000004200 */
[----:B------:R-:W-:Y:S08]  /*4450*/  HMMA.16816.F32.BF16 R40, R84, R42, RZ ;  /* 0x0000002a5428723c */ /* 0x000ff000000418ff */
[C---:B-1----:R-:W-:Y:S08]  /*4460*/  HMMA.16816.F32.BF16 R68, R4.reuse, R12, R68 ;  /* 0x0000000c0444723c */ /* 0x042ff00000041844 */
[----:B------:R-:W-:Y:S01]  /*4470*/  HMMA.16816.F32.BF16 R72, R4, R14, R72 ;  /* 0x0000000e0448723c */ /* 0x000fe20000041848 */
[----:B------:R-:W1:Y:S07]  /*4480*/  LDSM.16.MT88.4 R12, [R146+0x9000] ;  /* 0x00900000920c783b */ /* 0x000e6e0000004200 */
[C---:B------:R-:W-:Y:S08]  /*4490*/  HMMA.16816.F32.BF16 R76, R84.reuse, R80, RZ ;  /* 0x00000050544c723c */ /* 0x040ff000000418ff */
[C---:B------:R-:W-:Y:S08]  /*44a0*/  HMMA.16816.F32.BF16 R80, R84.reuse, R82, RZ ;  /* 0x000000525450723c */ /* 0x040ff000000418ff */
[C---:B------:R-:W-:Y:S08]  /*44b0*/  HMMA.16816.F32.BF16 R44, R84.reuse, R48, RZ ;  /* 0x00000030542c723c */ /* 0x040ff000000418ff */
[C---:B------:R-:W-:Y:S08]  /*44c0*/  HMMA.16816.F32.BF16 R52, R84.reuse, R56, RZ ;  /* 0x000000385434723c */ /* 0x040ff000000418ff */
[C---:B------:R-:W-:Y:S08]  /*44d0*/  HMMA.16816.F32.BF16 R48, R84.reuse, R50, RZ ;  /* 0x000000325430723c */ /* 0x040ff000000418ff */
[C---:B------:R-:W-:Y:S08]  /*44e0*/  HMMA.16816.F32.BF16 R56, R84.reuse, R58, RZ ;  /* 0x0000003a5438723c */ /* 0x040ff000000418ff */
[----:B------:R-:W-:Y:S01]  /*44f0*/  HMMA.16816.F32.BF16 R88, R84, R32, RZ ;  /* 0x000000205458723c */ /* 0x000fe200000418ff */
[--C-:B------:R-:W-:Y:S01]  /*4500*/  FFMA.FTZ R33, R153, UR6, -R128.reuse ;  /* 0x0000000699217c23 */ /* 0x100fe20008010880 */
[----:B------:R-:W-:-:S05]  /*4510*/  FFMA.FTZ R32, R139, UR6, -R128 ;  /* 0x000000068b207c23 */ /* 0x000fca0008010880 */
[----:B------:R-:W-:Y:S01]  /*4520*/  MUFU.EX2 R33, R33 ;  /* 0x0000002100217308 */ /* 0x000fe20000000800 */
[----:B------:R-:W-:Y:S01]  /*4530*/  HMMA.16816.F32.BF16 R36, R4, R104, R36 ;  /* 0x000000680424723c */ /* 0x000fe20000041824 */
[--C-:B------:R-:W-:Y:S01]  /*4540*/  FFMA.FTZ R105, R137, UR6, -R128.reuse ;  /* 0x0000000689697c23 */ /* 0x100fe20008010880 */
[--C-:B------:R-:W-:Y:S01]  /*4550*/  FFMA.FTZ R104, R135, UR6, -R128.reuse ;  /* 0x0000000687687c23 */ /* 0x100fe20008010880 */
[----:B------:R-:W-:Y:S04]  /*4560*/  MUFU.EX2 R32, R32 ;  /* 0x0000002000207308 */ /* 0x000fe80000000800 */
[----:B------:R-:W-:Y:S01]  /*4570*/  MUFU.EX2 R105, R105 ;  /* 0x0000006900697308 */ /* 0x000fe20000000800 */
[----:B------:R-:W-:Y:S01]  /*4580*/  HMMA.16816.F32.BF16 R84, R84, R34, RZ ;  /* 0x000000225454723c */ /* 0x000fe200000418ff */
[--C-:B------:R-:W-:Y:S01]  /*4590*/  FFMA.FTZ R35, R134, UR6, -R133.reuse ;  /* 0x0000000686237c23 */ /* 0x100fe20008010885 */
[--C-:B------:R-:W-:Y:S01]  /*45a0*/  FFMA.FTZ R34, R152, UR6, -R133.reuse ;  /* 0x0000000698227c23 */ /* 0x100fe20008010885 */
[----:B------:R-:W-:Y:S04]  /*45b0*/  MUFU.EX2 R104, R104 ;  /* 0x0000006800687308 */ /* 0x000fe80000000800 */
[----:B------:R-:W-:Y:S01]  /*45c0*/  MUFU.EX2 R35, R35 ;  /* 0x0000002300237308 */ /* 0x000fe20000000800 */
[----:B------:R-:W-:Y:S01]  /*45d0*/  HMMA.16816.F32.BF16 R40, R4, R106, R40 ;  /* 0x0000006a0428723c */ /* 0x000fe20000041828 */
[----:B------:R-:W-:Y:S01]  /*45e0*/  FFMA.FTZ R107, R166, UR6, -R133 ;  /* 0x00000006a66b7c23 */ /* 0x000fe20008010885 */
[--C-:B------:R-:W-:Y:S01]  /*45f0*/  FFMA.FTZ R106, R125, UR6, -R128.reuse ;  /* 0x000000067d6a7c23 */ /* 0x100fe20008010880 */
[----:B------:R-:W-:Y:S01]  /*4600*/  MUFU.EX2 R34, R34 ;  /* 0x0000002200227308 */ /* 0x000fe20000000800 */
[--C-:B------:R-:W-:Y:S01]  /*4610*/  FFMA.FTZ R125, R124, UR6, -R128.reuse ;  /* 0x000000067c7d7c23 */ /* 0x100fe20008010880 */
[----:B------:R-:W-:-:S02]  /*4620*/  FFMA.FTZ R124, R127, UR6, -R128 ;  /* 0x000000067f7c7c23 */ /* 0x000fc40008010880 */
[----:B------:R-:W3:Y:S01]  /*4630*/  MUFU.EX2 R107, R107 ;  /* 0x0000006b006b7308 */ /* 0x000ee20000000800 */
[C---:B------:R-:W-:Y:S03]  /*4640*/  HMMA.16816.F32.BF16 R76, R4.reuse, R16, R76 ;  /* 0x00000010044c723c */ /* 0x040fe6000004184c */
[----:B------:R-:W-:Y:S04]  /*4650*/  MUFU.EX2 R106, R106 ;  /* 0x0000006a006a7308 */ /* 0x000fe80000000800 */
[----:B------:R-:W-:Y:S01]  /*4660*/  MUFU.EX2 R125, R125 ;  /* 0x0000007d007d7308 */ /* 0x000fe20000000800 */
[C---:B------:R-:W-:Y:S01]  /*4670*/  HMMA.16816.F32.BF16 R80, R4.reuse, R18, R80 ;  /* 0x000000120450723c */ /* 0x040fe20000041850 */
[----:B------:R-:W4:Y:S02]  /*4680*/  LDSM.16.MT88.4 R16, [R142+0x9000] ;  /* 0x009000008e10783b */ /* 0x000f240000004200 */
[----:B------:R-:W-:Y:S05]  /*4690*/  MUFU.EX2 R124, R124 ;  /* 0x0000007c007c7308 */ /* 0x000fea0000000800 */
[C---:B------:R-:W-:Y:S08]  /*46a0*/  HMMA.16816.F32.BF16 R44, R4.reuse, R28, R44 ;  /* 0x0000001c042c723c */ /* 0x040ff0000004182c */
[C---:B------:R-:W-:Y:S01]  /*46b0*/  HMMA.16816.F32.BF16 R48, R4.reuse, R30, R48 ;  /* 0x0000001e0430723c */ /* 0x040fe20000041830 */
[----:B------:R-:W-:Y:S07]  /*46c0*/  LDSM.16.MT88.4 R28, [R141+0x9000] ;  /* 0x009000008d1c783b */ /* 0x000fee0000004200 */
[C---:B------:R-:W-:Y:S08]  /*46d0*/  HMMA.16816.F32.BF16 R52, R4.reuse, R24, R52 ;  /* 0x000000180434723c */ /* 0x040ff00000041834 */
[C---:B------:R-:W-:Y:S01]  /*46e0*/  HMMA.16816.F32.BF16 R56, R4.reuse, R26, R56 ;  /* 0x0000001a0438723c */ /* 0x040fe20000041838 */
[----:B------:R-:W5:Y:S07]  /*46f0*/  LDSM.16.MT88.4 R24, [R140+0x9000] ;  /* 0x009000008c18783b */ /* 0x000f6e0000004200 */
[C---:B--2---:R-:W-:Y:S08]  /*4700*/  HMMA.16816.F32.BF16 R88, R4.reuse, R20, R88 ;  /* 0x000000140458723c */ /* 0x044ff00000041858 */
[----:B------:R-:W-:Y:S01]  /*4710*/  HMMA.16816.F32.BF16 R84, R4, R22, R84 ;  /* 0x000000160454723c */ /* 0x000fe20000041854 */
[----:B---3--:R-:W-:Y:S01]  /*4720*/  F2FP.BF16.F32.PACK_AB R4, R107, R0 ;  /* 0x000000006b04723e */ /* 0x008fe200000010ff */
[----:B------:R-:W-:Y:S01]  /*4730*/  LDSM.16.MT88.4 R20, [R146+0xb000] ;  /* 0x00b000009214783b */ /* 0x000fe20000004200 */
[----:B------:R-:W-:-:S02]  /*4740*/  F2FP.BF16.F32.PACK_AB R6, R34, R35 ;  /* 0x000000232206723e */ /* 0x000fc400000010ff */
[----:B------:R-:W-:Y:S01]  /*4750*/  F2FP.BF16.F32.PACK_AB R5, R104, R105 ;  /* 0x000000696805723e */ /* 0x000fe200000010ff */
[----:B------:R-:W-:Y:S01]  /*4760*/  FADD.FTZ R105, R105, R108 ;  /* 0x0000006c69697221 */ /* 0x000fe20000010000 */
[----:B------:R-:W-:-:S03]  /*4770*/  F2FP.BF16.F32.PACK_AB R7, R32, R33 ;  /* 0x000000212007723e */ /* 0x000fc600000010ff */
[----:B------:R-:W-:-:S04]  /*4780*/  FADD.FTZ R104, R104, R105 ;  /* 0x0000006968687221 */ /* 0x000fc80000010000 */
[C---:B-1----:R-:W-:Y:S08]  /*4790*/  HMMA.16816.F32.BF16 R96, R4.reuse, R12, R96 ;  /* 0x0000000c0460723c */ /* 0x042ff00000041860 */
[C---:B------:R-:W-:Y:S01]  /*47a0*/  HMMA.16816.F32.BF16 R92, R4.reuse, R14, R92 ;  /* 0x0000000e045c723c */ /* 0x040fe2000004185c */
[----:B------:R-:W1:Y:S07]  /*47b0*/  LDSM.16.MT88.4 R12, [R142+0xb000] ;  /* 0x00b000008e0c783b */ /* 0x000e6e0000004200 */
[C---:B----4-:R-:W-:Y:S08]  /*47c0*/  HMMA.16816.F32.BF16 R36, R4.reuse, R16, R36 ;  /* 0x000000100424723c */ /* 0x050ff00000041824 */
[C---:B------:R-:W-:Y:S01]  /*47d0*/  HMMA.16816.F32.BF16 R40, R4.reuse, R18, R40 ;  /* 0x000000120428723c */ /* 0x040fe20000041828 */
[----:B------:R-:W2:Y:S07]  /*47e0*/  LDSM.16.MT88.4 R16, [R141+0xb000] ;  /* 0x00b000008d10783b */ /* 0x000eae0000004200 */
[C---:B-----5:R-:W-:Y:S08]  /*47f0*/  HMMA.16816.F32.BF16 R52, R4.reuse, R24, R52 ;  /* 0x000000180434723c */ /* 0x060ff00000041834 */
[C---:B------:R-:W-:Y:S01]  /*4800*/  HMMA.16816.F32.BF16 R56, R4.reuse, R26, R56 ;  /* 0x0000001a0438723c */ /* 0x040fe20000041838 */
[----:B------:R-:W3:Y:S07]  /*4810*/  LDSM.16.MT88.4 R24, [R140+0xb000] ;  /* 0x00b000008c18783b */ /* 0x000eee0000004200 */
[----:B------:R-:W-:Y:S01]  /*4820*/  HMMA.16816.F32.BF16 R44, R4, R28, R44 ;  /* 0x0000001c042c723c */ /* 0x000fe2000004182c */
[--C-:B------:R-:W-:Y:S01]  /*4830*/  FFMA.FTZ R28, R132, UR6, -R133.reuse ;  /* 0x00000006841c7c23 */ /* 0x100fe20008010885 */
[----:B------:R-:W-:-:S05]  /*4840*/  FFMA.FTZ R29, R130, UR6, -R133 ;  /* 0x00000006821d7c23 */ /* 0x000fca0008010885 */
[----:B------:R-:W-:Y:S01]  /*4850*/  MUFU.EX2 R28, R28 ;  /* 0x0000001c001c7308 */ /* 0x000fe20000000800 */
[C---:B-1----:R-:W-:Y:S03]  /*4860*/  HMMA.16816.F32.BF16 R68, R4.reuse, R12, R68 ;  /* 0x0000000c0444723c */ /* 0x042fe60000041844 */
[----:B------:R-:W-:Y:S05]  /*4870*/  MUFU.EX2 R29, R29 ;  /* 0x0000001d001d7308 */ /* 0x000fea0000000800 */
[C---:B------:R-:W-:Y:S01]  /*4880*/  HMMA.16816.F32.BF16 R72, R4.reuse, R14, R72 ;  /* 0x0000000e0448723c */ /* 0x040fe20000041848 */
[----:B------:R-:W1:Y:S07]  /*4890*/  LDSM.16.MT88.4 R12, [R146+0x9800] ;  /* 0x00980000920c783b */ /* 0x000e6e0000004200 */
[----:B------:R-:W-:Y:S01]  /*48a0*/  HMMA.16816.F32.BF16 R48, R4, R30, R48 ;  /* 0x0000001e0430723c */ /* 0x000fe20000041830 */
[--C-:B------:R-:W-:Y:S01]  /*48b0*/  FFMA.FTZ R31, R131, UR6, -R133.reuse ;  /* 0x00000006831f7c23 */ /* 0x100fe20008010885 */
[----:B------:R-:W-:-:S05]  /*48c0*/  FFMA.FTZ R30, R129, UR6, -R133 ;  /* 0x00000006811e7c23 */ /* 0x000fca0008010885 */
[----:B------:R-:W4:Y:S01]  /*48d0*/  MUFU.EX2 R31, R31 ;  /* 0x0000001f001f7308 */ /* 0x000f220000000800 */
[C---:B--2---:R-:W-:Y:S03]  /*48e0*/  HMMA.16816.F32.BF16 R76, R4.reuse, R16, R76 ;  /* 0x00000010044c723c */ /* 0x044fe6000004184c */
[----:B------:R-:W2:Y:S05]  /*48f0*/  MUFU.EX2 R30, R30 ;  /* 0x0000001e001e7308 */ /* 0x000eaa0000000800 */
[C---:B------:R-:W-:Y:S01]  /*4900*/  HMMA.16816.F32.BF16 R80, R4.reuse, R18, R80 ;  /* 0x000000120450723c */ /* 0x040fe20000041850 */
[----:B------:R-:W5:Y:S07]  /*4910*/  LDSM.16.MT88.4 R16, [R141+0x9800] ;  /* 0x009800008d10783b */ /* 0x000f6e0000004200 */
[C---:B------:R-:W-:Y:S08]  /*4920*/  HMMA.16816.F32.BF16 R60, R4.reuse, R20, R60 ;  /* 0x00000014043c723c */ /* 0x040ff0000004183c */
[C---:B------:R-:W-:Y:S01]  /*4930*/  HMMA.16816.F32.BF16 R64, R4.reuse, R22, R64 ;  /* 0x000000160440723c */ /* 0x040fe20000041840 */
[----:B------:R-:W5:Y:S07]  /*4940*/  LDSM.16.MT88.4 R20, [R142+0x9800] ;  /* 0x009800008e14783b */ /* 0x000f6e0000004200 */
[C---:B---3--:R-:W-:Y:S08]  /*4950*/  HMMA.16816.F32.BF16 R88, R4.reuse, R24, R88 ;  /* 0x000000180458723c */ /* 0x048ff00000041858 */
[----:B------:R-:W-:Y:S01]  /*4960*/  HMMA.16816.F32.BF16 R84, R4, R26, R84 ;  /* 0x0000001a0454723c */ /* 0x000fe20000041854 */
[----:B----4-:R-:W-:Y:S01]  /*4970*/  F2FP.BF16.F32.PACK_AB R4, R31, R28 ;  /* 0x0000001c1f04723e */ /* 0x010fe200000010ff */
[----:B------:R-:W3:Y:S01]  /*4980*/  LDSM.16.MT88.4 R24, [R140+0x9800] ;  /* 0x009800008c18783b */ /* 0x000ee20000004200 */
[----:B--2---:R-:W-:-:S02]  /*4990*/  F2FP.BF16.F32.PACK_AB R6, R30, R29 ;  /* 0x0000001d1e06723e */ /* 0x004fc400000010ff */
[----:B------:R-:W-:Y:S02]  /*49a0*/  F2FP.BF16.F32.PACK_AB R5, R125, R106 ;  /* 0x0000006a7d05723e */ /* 0x000fe400000010ff */
[----:B------:R-:W-:-:S07]  /*49b0*/  F2FP.BF16.F32.PACK_AB R7, R169, R124 ;  /* 0x0000007ca907723e */ /* 0x000fce00000010ff */
[C---:B-1----:R-:W-:Y:S08]  /*49c0*/  HMMA.16816.F32.BF16 R96, R4.reuse, R12, R96 ;  /* 0x0000000c0460723c */ /* 0x042ff00000041860 */
[C---:B------:R-:W-:Y:S01]  /*49d0*/  HMMA.16816.F32.BF16 R92, R4.reuse, R14, R92 ;  /* 0x0000000e045c723c */ /* 0x040fe2000004185c */
[----:B------:R-:W1:Y:S07]  /*49e0*/  LDSM.16.MT88.4 R12, [R146+0xb800] ;  /* 0x00b80000920c783b */ /* 0x000e6e0000004200 */
[C---:B-----5:R-:W-:Y:S08]  /*49f0*/  HMMA.16816.F32.BF16 R44, R4.reuse, R16, R44 ;  /* 0x00000010042c723c */ /* 0x060ff0000004182c */
[C---:B------:R-:W-:Y:S01]  /*4a00*/  HMMA.16816.F32.BF16 R48, R4.reuse, R18, R48 ;  /* 0x000000120430723c */ /* 0x040fe20000041830 */
[----:B------:R-:W2:Y:S07]  /*4a10*/  LDSM.16.MT88.4 R16, [R141+0xb800] ;  /* 0x00b800008d10783b */ /* 0x000eae0000004200 */
[C---:B------:R-:W-:Y:S08]  /*4a20*/  HMMA.16816.F32.BF16 R36, R4.reuse, R20, R36 ;  /* 0x000000140424723c */ /* 0x040ff00000041824 */
[C---:B------:R-:W-:Y:S01]  /*4a30*/  HMMA.16816.F32.BF16 R40, R4.reuse, R22, R40 ;  /* 0x000000160428723c */ /* 0x040fe20000041828 */
[----:B------:R-:W4:Y:S07]  /*4a40*/  LDSM.16.MT88.4 R20, [R142+0xb800] ;  /* 0x00b800008e14783b */ /* 0x000f2e0000004200 */
[C---:B---3--:R-:W-:Y:S08]  /*4a50*/  HMMA.16816.F32.BF16 R52, R4.reuse, R24, R52 ;  /* 0x000000180434723c */ /* 0x048ff00000041834 */
[C---:B-1----:R-:W-:Y:S08]  /*4a60*/  HMMA.16816.F32.BF16 R60, R4.reuse, R12, R60 ;  /* 0x0000000c043c723c */ /* 0x042ff0000004183c */
[C---:B------:R-:W-:Y:S01]  /*4a70*/  HMMA.16816.F32.BF16 R64, R4.reuse, R14, R64 ;  /* 0x0000000e0440723c */ /* 0x040fe20000041840 */
[----:B------:R-:W1:Y:S07]  /*4a80*/  LDSM.16.MT88.4 R12, [R140+0xb800] ;  /* 0x00b800008c0c783b */ /* 0x000e6e0000004200 */
[----:B--2---:R-:W-:Y:S01]  /*4a90*/  HMMA.16816.F32.BF16 R76, R4, R16, R76 ;  /* 0x00000010044c723c */ /* 0x004fe2000004184c */
[----:B------:R-:W-:-:S04]  /*4aa0*/  FADD.FTZ R17, R111, R114 ;  /* 0x000000726f117221 */ /* 0x000fc80000010000 */
[----:B------:R-:W-:-:S03]  /*4ab0*/  FADD.FTZ R17, R110, R17 ;  /* 0x000000116e117221 */ /* 0x000fc60000010000 */
[----:B------:R-:W-:Y:S01]  /*4ac0*/  HMMA.16816.F32.BF16 R56, R4, R26, R56 ;  /* 0x0000001a0438723c */ /* 0x000fe20000041838 */
[----:B------:R-:W-:Y:S01]  /*4ad0*/  FADD.FTZ R0, R0, R17 ;  /* 0x0000001100007221 */ /* 0x000fe20000010000 */
[----:B------:R-:W-:-:S03]  /*4ae0*/  FADD.FTZ R17, R33, R104 ;  /* 0x0000006821117221 */ /* 0x000fc60000010000 */
[----:B------:R-:W-:Y:S01]  /*4af0*/  FADD.FTZ R0, R107, R0 ;  /* 0x000000006b007221 */ /* 0x000fe20000010000 */
[----:B------:R-:W-:Y:S02]  /*4b00*/  FADD.FTZ R17, R32, R17 ;  /* 0x0000001120117221 */ /* 0x000fe40000010000 */
[----:B----4-:R-:W-:Y:S02]  /*4b10*/  HMMA.16816.F32.BF16 R68, R4, R20, R68 ;  /* 0x000000140444723c */ /* 0x010fe40000041844 */
[----:B------:R-:W-:-:S04]  /*4b20*/  FADD.FTZ R106, R106, R17 ;  /* 0x000000116a6a7221 */ /* 0x000fc80000010000 */
[----:B------:R-:W-:Y:S02]  /*4b30*/  FADD.FTZ R125, R125, R106 ;  /* 0x0000006a7d7d7221 */ /* 0x000fe40000010000 */
[----:B------:R-:W-:Y:S02]  /*4b40*/  HMMA.16816.F32.BF16 R72, R4, R22, R72 ;  /* 0x000000160448723c */ /* 0x000fe40000041848 */
[----:B------:R-:W-:-:S04]  /*4b50*/  FADD.FTZ R124, R124, R125 ;  /* 0x0000007d7c7c7221 */ /* 0x000fc80000010000 */
[----:B------:R-:W-:Y:S02]  /*4b60*/  FADD.FTZ R169, R169, R124 ;  /* 0x0000007ca9a97221 */ /* 0x000fe40000010000 */
[C---:B------:R-:W-:Y:S08]  /*4b70*/  HMMA.16816.F32.BF16 R80, R4.reuse, R18, R80 ;  /* 0x000000120450723c */ /* 0x040ff00000041850 */
        /* <DEDUP_REMOVED lines=9> */
[----:B------:R-:W1:Y:S01]  /*4c10*/  LDCU UR4, c[0x0][0x440] ;  /* 0x00008800ff0477ac */ /* 0x000e620008000800 */
[----:B------:R-:W-:-:S04]  /*4c20*/  DEPBAR.LE SB0, 0x0 ;  /* 0x000080000000791a */ /* 0x000fc80000000000 */
[----:B------:R-:W-:Y:S01]  /*4c30*/  VIADD R22, R101, 0xfffffffe ;  /* 0xfffffffe65167836 */ /* 0x000fe20000000000 */
[C---:B------:R-:W-:Y:S01]  /*4c40*/  SHF.L.U64.HI R15, R8.reuse, 0x4, R9 ;  /* 0x00000004080f7819 */ /* 0x040fe20000010209 */
[----:B------:R-:W-:Y:S02]  /*4c50*/  IMAD.SHL.U32 R7, R8, 0x10, RZ ;  /* 0x0000001008077824 */ /* 0x000fe400078e00ff */
[C---:B------:R-:W-:Y:S02]  /*4c60*/  IMAD R13, R22.reuse, R9, RZ ;  /* 0x00000009160d7224 */ /* 0x040fe400078e02ff */
[----:B------:R-:W-:-:S04]  /*4c70*/  IMAD.WIDE.U32 R22, R22, R8, RZ ;  /* 0x0000000816167225 */ /* 0x000fc800078e00ff */
[----:B------:R-:W-:Y:S01]  /*4c80*/  IMAD.IADD R0, R13, 0x1, R23 ;  /* 0x000000010d007824 */ /* 0x000fe200078e0217 */
[----:B------:R-:W-:Y:S01]  /*4c90*/  BAR.SYNC.DEFER_BLOCKING 0x0 ;  /* 0x0000000000007b1d */ /* 0x000fe20000010000 */
[----:B------:R-:W-:Y:S01]  /*4ca0*/  LEA R5, P2, R22, R7, 0x6 ;  /* 0x0000000716057211 */ /* 0x000fe200078430ff */
[----:B------:R-:W-:Y:S01]  /*4cb0*/  IMAD.IADD R4, R23, 0x1, R13 ;  /* 0x0000000117047824 */ /* 0x000fe200078e020d */
[----:B-1----:R-:W-:Y:S02]  /*4cc0*/  ISETP.GE.AND P1, PT, R156, UR4, PT ;  /* 0x000000049c007c0c */ /* 0x002fe4000bf26270 */
[----:B------:R-:W-:Y:S02]  /*4cd0*/  ISETP.GE.AND P0, PT, R155, UR4, PT ;  /* 0x000000049b007c0c */ /* 0x000fe4000bf06270 */
[C---:B------:R-:W-:Y:S02]  /*4ce0*/  LEA R18, P5, R22.reuse, R158, 0x7 ;  /* 0x0000009e16127211 */ /* 0x040fe400078a38ff */
[----:B------:R-:W-:-:S02]  /*4cf0*/  LEA.HI.X R0, R22, R15, R0, 0x6, P2 ;  /* 0x0000000f16007211 */ /* 0x000fc400010f3400 */
[C---:B------:R-:W-:Y:S02]  /*4d00*/  IADD3 R7, P3, PT, R5.reuse, R7, RZ ;  /* 0x0000000705077210 */ /* 0x040fe40007f7e0ff */
[-C--:B------:R-:W-:Y:S02]  /*4d10*/  LEA R16, P4, R5, R158.reuse, 0x1 ;  /* 0x0000009e05107211 */ /* 0x080fe400078808ff */
[----:B------:R-:W-:Y:S01]  /*4d20*/  LEA.HI.X R19, R22, R157, R4, 0x7, P5 ;  /* 0x0000009d16137211 */ /* 0x000fe200028f3c04 */
[----:B------:R-:W-:Y:S01]  /*4d30*/  IMAD.X R6, R0, 0x1, R15, P3 ;  /* 0x0000000100067824 */ /* 0x000fe200018e060f */
[----:B------:R-:W-:Y:S02]  /*4d40*/  LEA R13, P2, R8, R5, 0x5 ;  /* 0x00000005080d7211 */ /* 0x000fe400078428ff */
[----:B------:R-:W-:Y:S02]  /*4d50*/  LEA R20, P3, R7, R158, 0x1 ;  /* 0x0000009e07147211 */ /* 0x000fe400078608ff */
[----:B------:R-:W-:-:S02]  /*4d60*/  LEA.HI.X R17, R5, R157, R0, 0x1, P4 ;  /* 0x0000009d05117211 */ /* 0x000fc400020f0c00 */
[----:B------:R-:W-:Y:S01]  /*4d70*/  LEA.HI.X R12, R8, R0, R9, 0x5, P2 ;  /* 0x00000000080c7211 */ /* 0x000fe200010f2c09 */
[----:B------:R-:W-:Y:S01]  /*4d80*/  @!PT LDS RZ, [RZ] ;  /* 0x00000000fffff984 */ /* 0x000fe20000000800 */
[----:B------:R-:W-:Y:S01]  /*4d90*/  @!PT LDS RZ, [RZ] ;  /* 0x00000000fffff984 */ /* 0x000fe20000000800 */
[----:B------:R-:W-:Y:S01]  /*4da0*/  @!PT LDS RZ, [RZ] ;  /* 0x00000000fffff984 */ /* 0x000fe20000000800 */
[----:B------:R-:W-:Y:S01]  /*4db0*/  @!P1 LDGSTS.E.BYPASS.LTC128B.128 [R164+0x8000], desc[UR12][R18.64] ;  /* 0x0800000012a49fae */ /* 0x000fe2000b981a0c */
[----:B------:R-:W-:Y:S02]  /*4dc0*/  LEA R14, P2, R13, R158, 0x1 ;  /* 0x0000009e0d0e7211 */ /* 0x000fe400078408ff */
[-C--:B------:R-:W-:Y:S01]  /*4dd0*/  LEA.HI.X R21, R7, R157.reuse, R6, 0x1, P3 ;  /* 0x0000009d07157211 */ /* 0x080fe200018f0c06 */
        /* <DEDUP_REMOVED lines=37> */
[----:B------:R-:W-:Y:S04]  /*5030*/  LDSM.16.M88.4 R104, [R151] ;  /* 0x000000009768783b */ /* 0x000fe80000000200 */
[----:B-1----:R-:W2:Y:S04]  /*5040*/  LDSM.16.M88.4 R16, [R150+UR5+0x4000] ;  /* 0x004000059610783b */ /* 0x002ea80008000200 */
[----:B------:R-:W3:Y:S04]  /*5050*/  LDSM.16.M88.4 R4, [R150+UR5+0x4800] ;  /* 0x004800059604783b */ /* 0x000ee80008000200 */
[----:B------:R-:W1:Y:S04]  /*5060*/  LDSM.16.M88.4 R112, [R150+UR5+0x5000] ;  /* 0x005000059670783b */ /* 0x000e680008000200 */
[----:B------:R-:W4:Y:S04]  /*5070*/  LDSM.16.M88.4 R120, [R150+UR5+0x5800] ;  /* 0x005800059678783b */ /* 0x000f280008000200 */
[----:B------:R-:W-:Y:S04]  /*5080*/  LDSM.16.M88.4 R32, [R149] ;  /* 0x000000009520783b */ /* 0x000fe80000000200 */
[----:B------:R-:W5:Y:S04]  /*5090*/  LDSM.16.M88.4 R124, [R145+0x4000] ;  /* 0x00400000917c783b */ /* 0x000f680000000200 */
[----:B------:R-:W5:Y:S04]  /*50a0*/  LDSM.16.M88.4 R28, [R145+0x4800] ;  /* 0x00480000911c783b */ /* 0x000f680000000200 */
[----:B------:R-:W5:Y:S04]  /*50b0*/  LDSM.16.M88.4 R24, [R145+0x5000] ;  /* 0x005000009118783b */ /* 0x000f680000000200 */
[----:B------:R-:W-:Y:S04]  /*50c0*/  LDSM.16.M88.4 R132, [R144+0x5000] ;  /* 0x005000009084783b */ /* 0x000fe80000000200 */
[----:B------:R-:W-:Y:S01]  /*50d0*/  LDSM.16.M88.4 R128, [R144+0x5800] ;  /* 0x005800009080783b */ /* 0x000fe20000000200 */
[C---:B--2---:R-:W-:Y:S01]  /*50e0*/  HMMA.16816.F32.BF16 R20, R104.reuse, R16, RZ ;  /* 0x000000106814723c */ /* 0x044fe200000418ff */
[----:B------:R-:W2:Y:S02]  /*50f0*/  S2R R0, SR_TID.X ;  /* 0x0000000000007919 */ /* 0x000ea40000002100 */
[----:B------:R-:W0:Y:S05]  /*5100*/  LDGDEPBAR ;  /* 0x00000000000079af */ /* 0x000e2a0000000000 */
[C---:B---3--:R-:W-:Y:S08]  /*5110*/  HMMA.16816.F32.BF16 R12, R104.reuse, R4, RZ ;  /* 0x00000004680c723c */ /* 0x048ff000000418ff */
[C---:B-1----:R-:W-:Y:S08]  /*5120*/  HMMA.16816.F32.BF16 R116, R104.reuse, R112, RZ ;  /* 0x000000706874723c */ /* 0x042ff000000418ff */
[C---:B------:R-:W-:Y:S08]  /*5130*/  HMMA.16816.F32.BF16 R16, R104.reuse, R18, RZ ;  /* 0x000000126810723c */ /* 0x040ff000000418ff */
[----:B------:R-:W-:Y:S01]  /*5140*/  HMMA.16816.F32.BF16 R4, R104, R6, RZ ;  /* 0x000000066804723c */ /* 0x000fe200000418ff */
[----:B--2---:R-:W-:-:S05]  /*5150*/  IMAD.SHL.U32 R0, R0, 0x2, RZ ;  /* 0x0000000200007824 */ /* 0x004fca00078e00ff */
[----:B------:R-:W-:Y:S02]  /*5160*/  LOP3.LUT R0, R0, 0x6, RZ, 0xc0, !PT ;  /* 0x0000000600007812 */ /* 0x000fe400078ec0ff */
[----:B------:R-:W-:Y:S03]  /*5170*/  HMMA.16816.F32.BF16 R112, R104, R114, RZ ;  /* 0x000000726870723c */ /* 0x000fe600000418ff */
[----:B------:R-:W-:-:S05]  /*5180*/  IMAD R0, R101, 0x40, R0 ;  /* 0x0000004065007824 */ /* 0x000fca00078e0200 */
[C---:B----4-:R-:W-:Y:S08]  /*5190*/  HMMA.16816.F32.BF16 R108, R104.reuse, R120, RZ ;  /* 0x00000078686c723c */ /* 0x050ff000000418ff */
[----:B------:R-:W-:Y:S01]  /*51a0*/  HMMA.16816.F32.BF16 R104, R104, R122, RZ ;  /* 0x0000007a6868723c */ /* 0x000fe200000418ff */
[----:B------:R-:W1:Y:S07]  /*51b0*/  LDSM.16.M88.4 R120, [R145+0x5800] ;  /* 0x005800009178783b */ /* 0x000e6e0000000200 */
[C---:B-----5:R-:W-:Y:S08]  /*51c0*/  HMMA.16816.F32.BF16 R20, R32.reuse, R124, R20 ;  /* 0x0000007c2014723c */ /* 0x060ff00000041814 */
[C---:B------:R-:W-:Y:S01]  /*51d0*/  HMMA.16816.F32.BF16 R16, R32.reuse, R126, R16 ;  /* 0x0000007e2010723c */ /* 0x040fe20000041810 */
[----:B------:R-:W2:Y:S07]  /*51e0*/  LDSM.16.M88.4 R124, [R148] ;  /* 0x00000000947c783b */ /* 0x000eae0000000200 */
[C---:B------:R-:W-:Y:S08]  /*51f0*/  HMMA.16816.F32.BF16 R12, R32.reuse, R28, R12 ;  /* 0x0000001c200c723c */ /* 0x040ff0000004180c */
[C---:B------:R-:W-:Y:S01]  /*5200*/  HMMA.16816.F32.BF16 R4, R32.reuse, R30, R4 ;  /* 0x0000001e2004723c */ /* 0x040fe20000041804 */
[----:B------:R-:W3:Y:S07]  /*5210*/  LDSM.16.M88.4 R28, [R144+0x4000] ;  /* 0x00400000901c783b */ /* 0x000eee0000000200 */
[C---:B------:R-:W-:Y:S08]  /*5220*/  HMMA.16816.F32.BF16 R116, R32.reuse, R24, R116 ;  /* 0x000000182074723c */ /* 0x040ff00000041874 */
[C---:B------:R-:W-:Y:S01]  /*5230*/  HMMA.16816.F32.BF16 R112, R32.reuse, R26, R112 ;  /* 0x0000001a2070723c */ /* 0x040fe20000041870 */
[----:B------:R-:W4:Y:S07]  /*5240*/  LDSM.16.M88.4 R24, [R144+0x4800] ;  /* 0x004800009018783b */ /* 0x000f2e0000000200 */
[C---:B-1----:R-:W-:Y:S08]  /*5250*/  HMMA.16816.F32.BF16 R108, R32.reuse, R120, R108 ;  /* 0x00000078206c723c */ /* 0x042ff0000004186c */
[----:B------:R-:W-:Y:S01]  /*5260*/  HMMA.16816.F32.BF16 R104, R32, R122, R104 ;  /* 0x0000007a2068723c */ /* 0x000fe20000041868 */
[----:B------:R-:W-:Y:S04]  /*5270*/  LDSM.16.M88.4 R120, [R147] ;  /* 0x000000009378783b */ /* 0x000fe80000000200 */
[----:B------:R-:W1:Y:S03]  /*5280*/  LDSM.16.M88.4 R32, [R143+0x4000] ;  /* 0x004000008f20783b */ /* 0x000e660000000200 */
[C---:B--2---:R-:W-:Y:S08]  /*5290*/  HMMA.16816.F32.BF16 R116, R124.reuse, R132, R116 ;  /* 0x000000847c74723c */ /* 0x044ff00000041874 */
[C---:B---3--:R-:W-:Y:S08]  /*52a0*/  HMMA.16816.F32.BF16 R20, R124.reuse, R28, R20 ;  /* 0x0000001c7c14723c */ /* 0x048ff00000041814 */
[C---:B------:R-:W-:Y:S01]  /*52b0*/  HMMA.16816.F32.BF16 R16, R124.reuse, R30, R16 ;  /* 0x0000001e7c10723c */ /* 0x040fe20000041810 */
[----:B------:R-:W2:Y:S07]  /*52c0*/  LDSM.16.M88.4 R28, [R143+0x4800] ;  /* 0x004800008f1c783b */ /* 0x000eae0000000200 */
[C---:B----4-:R-:W-:Y:S08]  /*52d0*/  HMMA.16816.F32.BF16 R12, R124.reuse, R24, R12 ;  /* 0x000000187c0c723c */ /* 0x050ff0000004180c */
[C---:B------:R-:W-:Y:S01]  /*52e0*/  HMMA.16816.F32.BF16 R4, R124.reuse, R26, R4 ;  /* 0x0000001a7c04723c */ /* 0x040fe20000041804 */
[----:B------:R-:W3:Y:S07]  /*52f0*/  LDSM.16.M88.4 R24, [R143+0x5000] ;  /* 0x005000008f18783b */ /* 0x000eee0000000200 */
[C---:B------:R-:W-:Y:S01]  /*5300*/  HMMA.16816.F32.BF16 R112, R124.reuse, R134, R112 ;  /* 0x000000867c70723c */ /* 0x040fe20000041870 */
[----:B------:R-:W-:Y:S07]  /*5310*/  LDSM.16.M88.4 R132, [R145+0x6800] ;  /* 0x006800009184783b */ /* 0x000fee0000000200 */
[C---:B------:R-:W-:Y:S08]  /*5320*/  HMMA.16816.F32.BF16 R108, R124.reuse, R128, R108 ;  /* 0x000000807c6c723c */ /* 0x040ff0000004186c */
[----:B------:R-:W-:Y:S01]  /*5330*/  HMMA.16816.F32.BF16 R104, R124, R130, R104 ;  /* 0x000000827c68723c */ /* 0x000fe20000041868 */
[----:B------:R-:W4:Y:S04]  /*5340*/  LDSM.16.M88.4 R124, [R143+0x5800] ;  /* 0x005800008f7c783b */ /* 0x000f280000000200 */
[----:B------:R-:W-:Y:S03]  /*5350*/  LDSM.16.M88.4 R128, [R149+0x2000] ;  /* 0x002000009580783b */ /* 0x000fe60000000200 */
[C---:B-1----:R-:W-:Y:S08]  /*5360*/  HMMA.16816.F32.BF16 R20, R120.reuse, R32, R20 ;  /* 0x000000207814723c */ /* 0x042ff00000041814 */
[C---:B------:R-:W-:Y:S01]  /*5370*/  HMMA.16816.F32.BF16 R16, R120.reuse, R34, R16 ;  /* 0x000000227810723c */ /* 0x040fe20000041810 */
[----:B------:R-:W-:Y:S07]  /*5380*/  LDSM.16.M88.4 R32, [R150+UR5+0x6000] ;  /* 0x006000059620783b */ /* 0x000fee0008000200 */
[C---:B--2---:R-:W-:Y:S08]  /*5390*/  HMMA.16816.F32.BF16 R12, R120.reuse, R28, R12 ;  /* 0x0000001c780c723c */ /* 0x044ff0000004180c */
[C---:B------:R-:W-:Y:S01]  /*53a0*/  HMMA.16816.F32.BF16 R4, R120.reuse, R30, R4 ;  /* 0x0000001e7804723c */ /* 0x040fe20000041804 */
[----:B------:R-:W1:Y:S07]  /*53b0*/  LDSM.16.M88.4 R28, [R151+0x2000] ;  /* 0x00200000971c783b */ /* 0x000e6e0000000200 */
[C---:B---3--:R-:W-:Y:S08]  /*53c0*/  HMMA.16816.F32.BF16 R116, R120.reuse, R24, R116 ;  /* 0x000000187874723c */ /* 0x048ff00000041874 */
[C---:B------:R-:W-:Y:S01]  /*53d0*/  HMMA.16816.F32.BF16 R112, R120.reuse, R26, R112 ;  /* 0x0000001a7870723c */ /* 0x040fe20000041870 */
[----:B------:R-:W2:Y:S07]  /*53e0*/  LDSM.16.M88.4 R24, [R150+UR5+0x6800] ;  /* 0x006800059618783b */ /* 0x000eae0008000200 */
[C---:B----4-:R-:W-:Y:S08]  /*53f0*/  HMMA.16816.F32.BF16 R108, R120.reuse, R124, R108 ;  /* 0x0000007c786c723c */ /* 0x050ff0000004186c */
[----:B------:R-:W-:Y:S01]  /*5400*/  HMMA.16816.F32.BF16 R104, R120, R126, R104 ;  /* 0x0000007e7868723c */ /* 0x000fe20000041868 */
[----:B------:R-:W3:Y:S04]  /*5410*/  LDSM.16.M88.4 R120, [R150+UR5+0x7000] ;  /* 0x007000059678783b */ /* 0x000ee80008000200 */
[----:B------:R-:W-:Y:S03]  /*5420*/  LDSM.16.M88.4 R124, [R145+0x7000] ;  /* 0x00700000917c783b */ /* 0x000fe60000000200 */
[C---:B-1----:R-:W-:Y:S08]  /*5430*/  HMMA.16816.F32.BF16 R20, R28.reuse, R32, R20 ;  /* 0x000000201c14723c */ /* 0x042ff00000041814 */
[C---:B------:R-:W-:Y:S01]  /*5440*/  HMMA.16816.F32.BF16 R16, R28.reuse, R34, R16 ;  /* 0x000000221c10723c */ /* 0x040fe20000041810 */
[----:B------:R-:W1:Y:S07]  /*5450*/  LDSM.16.M88.4 R32, [R150+UR5+0x7800] ;  /* 0x007800059620783b */ /* 0x000e6e0008000200 */
[C---:B--2---:R-:W-:Y:S08]  /*5460*/  HMMA.16816.F32.BF16 R12, R28.reuse, R24, R12 ;  /* 0x000000181c0c723c */ /* 0x044ff0000004180c */
[C---:B------:R-:W-:Y:S01]  /*5470*/  HMMA.16816.F32.BF16 R4, R28.reuse, R26, R4 ;  /* 0x0000001a1c04723c */ /* 0x040fe20000041804 */
[----:B------:R-:W2:Y:S07]  /*5480*/  LDSM.16.M88.4 R24, [R145+0x6000] ;  /* 0x006000009118783b */ /* 0x000eae0000000200 */
[C---:B---3--:R-:W-:Y:S08]  /*5490*/  HMMA.16816.F32.BF16 R116, R28.reuse, R120, R116 ;  /* 0x000000781c74723c */ /* 0x048ff00000041874 */
[----:B------:R-:W-:Y:S01]  /*54a0*/  HMMA.16816.F32.BF16 R112, R28, R122, R112 ;  /* 0x0000007a1c70723c */ /* 0x000fe20000041870 */
[----:B------:R-:W3:Y:S07]  /*54b0*/  LDSM.16.M88.4 R120, [R145+0x7800] ;  /* 0x007800009178783b */ /* 0x000eee0000000200 */
[----:B------:R-:W-:Y:S08]  /*54c0*/  HMMA.16816.F32.BF16 R12, R128, R132, R12 ;  /* 0x00000084800c723c */ /* 0x000ff0000004180c */
[C---:B-1----:R-:W-:Y:S08]  /*54d0*/  HMMA.16816.F32.BF16 R108, R28.reuse, R32, R108 ;  /* 0x000000201c6c723c */ /* 0x042ff0000004186c */
[----:B------:R-:W-:Y:S01]  /*54e0*/  HMMA.16816.F32.BF16 R104, R28, R34, R104 ;  /* 0x000000221c68723c */ /* 0x000fe20000041868 */
[----:B------:R-:W-:Y:S04]  /*54f0*/  LDSM.16.M88.4 R32, [R148+0x2000] ;  /* 0x002000009420783b */ /* 0x000fe80000000200 */
[----:B------:R-:W1:Y:S03]  /*5500*/  LDSM.16.M88.4 R28, [R144+0x6000] ;  /* 0x00600000901c783b */ /* 0x000e660000000200 */
[C---:B--2---:R-:W-:Y:S08]  /*5510*/  HMMA.16816.F32.BF16 R20, R128.reuse, R24, R20 ;  /* 0x000000188014723c */ /* 0x044ff00000041814 */
[C---:B------:R-:W-:Y:S01]  /*5520*/  HMMA.16816.F32.BF16 R16, R128.reuse, R26, R16 ;  /* 0x0000001a8010723c */ /* 0x040fe20000041810 */
[----:B------:R-:W2:Y:S07]  /*5530*/  LDSM.16.M88.4 R24, [R144+0x6800] ;  /* 0x006800009018783b */ /* 0x000eae0000000200 */
[C---:B------:R-:W-:Y:S08]  /*5540*/  HMMA.16816.F32.BF16 R4, R128.reuse, R134, R4 ;  /* 0x000000868004723c */ /* 0x040ff00000041804 */
[C---:B---3--:R-:W-:Y:S08]  /*5550*/  HMMA.16816.F32.BF16 R108, R128.reuse, R120, R108 ;  /* 0x00000078806c723c */ /* 0x048ff0000004186c */
[----:B------:R-:W-:Y:S01]  /*5560*/  HMMA.16816.F32.BF16 R104, R128, R122, R104 ;  /* 0x0000007a8068723c */ /* 0x000fe20000041868 */
[----:B------:R-:W3:Y:S07]  /*5570*/  LDSM.16.M88.4 R120, [R144+0x7000] ;  /* 0x007000009078783b */ /* 0x000eee0000000200 */
[C---:B-1----:R-:W-:Y:S08]  /*5580*/  HMMA.16816.F32.BF16 R20, R32.reuse, R28, R20 ;  /* 0x0000001c2014723c */ /* 0x042ff00000041814 */
[C---:B------:R-:W-:Y:S01]  /*5590*/  HMMA.16816.F32.BF16 R16, R32.reuse, R30, R16 ;  /* 0x0000001e2010723c */ /* 0x040fe20000041810 */
[----:B------:R-:W-:Y:S07]  /*55a0*/  LDSM.16.M88.4 R28, [R147+0x2000] ;  /* 0x00200000931c783b */ /* 0x000fee0000000200 */
[C---:B--2---:R-:W-:Y:S08]  /*55b0*/  HMMA.16816.F32.BF16 R12, R32.reuse, R24, R12 ;  /* 0x00000018200c723c */ /* 0x044ff0000004180c */
[----:B------:R-:W-:Y:S01]  /*55c0*/  HMMA.16816.F32.BF16 R4, R32, R26, R4 ;  /* 0x0000001a2004723c */ /* 0x000fe20000041804 */
[----:B------:R-:W1:Y:S07]  /*55d0*/  LDSM.16.M88.4 R24, [R143+0x6000] ;  /* 0x006000008f18783b */ /* 0x000e6e0000000200 */
[C---:B------:R-:W-:Y:S08]  /*55e0*/  HMMA.16816.F32.BF16 R116, R128.reuse, R124, R116 ;  /* 0x0000007c8074723c */ /* 0x040ff00000041874 */
[----:B------:R-:W-:Y:S01]  /*55f0*/  HMMA.16816.F32.BF16 R112, R128, R126, R112 ;  /* 0x0000007e8070723c */ /* 0x000fe20000041870 */
[----:B------:R-:W2:Y:S11]  /*5600*/  LDSM.16.M88.4 R124, [R144+0x7800] ;  /* 0x00780000907c783b */ /* 0x000eb60000000200 */
[C---:B---3--:R-:W-:Y:S08]  /*5610*/  HMMA.16816.F32.BF16 R116, R32.reuse, R120, R116 ;  /* 0x000000782074723c */ /* 0x048ff00000041874 */
[----:B------:R-:W-:Y:S01]  /*5620*/  HMMA.16816.F32.BF16 R112, R32, R122, R112 ;  /* 0x0000007a2070723c */ /* 0x000fe20000041870 */
[----:B------:R-:W3:Y:S07]  /*5630*/  LDSM.16.M88.4 R120, [R143+0x6800] ;  /* 0x006800008f78783b */ /* 0x000eee0000000200 */
[----:B-1----:R-:W-:Y:S01]  /*5640*/  HMMA.16816.F32.BF16 R20, R28, R24, R20 ;  /* 0x000000181c14723c */ /* 0x002fe20000041814 */
[----:B------:R-:W-:-:S05]  /*5650*/  VIADD R25, R0, 0xffffff80 ;  /* 0xffffff8000197836 */ /* 0x000fca0000000000 */
[C---:B------:R-:W-:Y:S02]  /*5660*/  ISETP.GE.AND P3, PT, R25.reuse, R136, PT ;  /* 0x000000881900720c */ /* 0x040fe40003f66270 */
[----:B------:R-:W-:Y:S01]  /*5670*/  HMMA.16816.F32.BF16 R16, R28, R26, R16 ;  /* 0x0000001a1c10723c */ /* 0x000fe20000041810 */
[----:B------:R-:W-:Y:S01]  /*5680*/  ISETP.GE.AND P2, PT, R25, R2, PT ;  /* 0x000000021900720c */ /* 0x000fe20003f46270 */
[C---:B------:R-:W-:Y:S02]  /*5690*/  VIADD R27, R0.reuse, 0xffffff88 ;  /* 0xffffff88001b7836 */ /* 0x040fe40000000000 */
[----:B------:R-:W-:-:S03]  /*56a0*/  VIADD R25, R0, 0xffffff89 ;  /* 0xffffff8900197836 */ /* 0x000fc60000000000 */
[-C--:B------:R-:W-:Y:S01]  /*56b0*/  ISETP.GE.AND P5, PT, R27, R136.reuse, PT ;  /* 0x000000881b00720c */ /* 0x080fe20003fa6270 */
[C---:B--2---:R-:W-:Y:S01]  /*56c0*/  HMMA.16816.F32.BF16 R108, R32.reuse, R124, R108 ;  /* 0x0000007c206c723c */ /* 0x044fe2000004186c */
[----:B------:R-:W-:Y:S02]  /*56d0*/  VIADD R125, R0, 0xffffff81 ;  /* 0xffffff81007d7836 */ /* 0x000fe40000000000 */
[----:B------:R-:W-:Y:S02]  /*56e0*/  FSEL R178, R20, -INF , !P3 ;  /* 0xff80000014b27808 */ /* 0x000fe40005800000 */
[----:B------:R-:W-:Y:S02]  /*56f0*/  FSEL R22, R22, -INF , !P2 ;  /* 0xff80000016167808 */ /* 0x000fe40005000000 */
[----:B------:R-:W-:Y:S01]  /*5700*/  ISETP.GE.AND P4, PT, R125, R136, PT ;  /* 0x000000887d00720c */ /* 0x000fe20003f86270 */
[----:B------:R-:W-:Y:S01]  /*5710*/  HMMA.16816.F32.BF16 R104, R32, R126, R104 ;  /* 0x0000007e2068723c */ /* 0x000fe20000041868 */
[----:B------:R-:W1:Y:S01]  /*5720*/  LDSM.16.M88.4 R32, [R143+0x7000] ;  /* 0x007000008f20783b */ /* 0x000e620000000200 */
[----:B------:R-:W-:-:S02]  /*5730*/  ISETP.GE.AND P3, PT, R27, R2, PT ;  /* 0x000000021b00720c */ /* 0x000fc40003f66270 */
[----:B------:R-:W-:Y:S01]  /*5740*/  FSEL R182, R21, -INF , !P4 ;  /* 0xff80000015b67808 */ /* 0x000fe20006000000 */
[----:B------:R-:W-:Y:S01]  /*5750*/  VIADD R21, R0, 0xffffff90 ;  /* 0xffffff9000157836 */ /* 0x000fe20000000000 */
[C---:B------:R-:W-:Y:S02]  /*5760*/  ISETP.GE.AND P2, PT, R25.reuse, R136, PT ;  /* 0x000000881900720c */ /* 0x040fe40003f46270 */
[-C--:B------:R-:W-:Y:S01]  /*5770*/  ISETP.GE.AND P4, PT, R25, R2.reuse, PT ;  /* 0x000000021900720c */ /* 0x080fe20003f86270 */
[----:B---3--:R-:W-:Y:S01]  /*5780*/  HMMA.16816.F32.BF16 R12, R28, R120, R12 ;  /* 0x000000781c0c723c */ /* 0x008fe2000004180c */
[----:B------:R-:W2:Y:S01]  /*5790*/  LDSM.16.M88.4 R24, [R143+0x7800] ;  /* 0x007800008f18783b */ /* 0x000ea20000000200 */
[----:B------:R-:W-:Y:S01]  /*57a0*/  ISETP.GE.AND P6, PT, R125, R2, PT ;  /* 0x000000027d00720c */ /* 0x000fe20003fc6270 */
[----:B------:R-:W-:-:S04]  /*57b0*/  DEPBAR.LE SB0, 0x0 ;  /* 0x000080000000791a */ /* 0x000fc80000000000 */
[----:B------:R-:W-:Y:S01]  /*57c0*/  FSEL R20, R23, -INF , !P6 ;  /* 0xff80000017147808 */ /* 0x000fe20007000000 */
[----:B------:R-:W-:Y:S01]  /*57d0*/  HMMA.16816.F32.BF16 R4, R28, R122, R4 ;  /* 0x0000007a1c04723c */ /* 0x000fe20000041804 */
[----:B------:R-:W-:Y:S01]  /*57e0*/  FSEL R180, R16, -INF , !P5 ;  /* 0xff80000010b47808 */ /* 0x000fe20006800000 */
[C---:B------:R-:W-:Y:S01]  /*57f0*/  VIADD R23, R0.reuse, 0xffffff98 ;  /* 0xffffff9800177836 */ /* 0x040fe20000000000 */
[C---:B------:R-:W-:Y:S02]  /*5800*/  ISETP.GE.AND P6, PT, R21.reuse, R136, PT ;  /* 0x000000881500720c */ /* 0x040fe40003fc6270 */
[----:B------:R-:W-:Y:S01]  /*5810*/  ISETP.GE.AND P5, PT, R21, R2, PT ;  /* 0x000000021500720c */ /* 0x000fe20003fa6270 */
[----:B------:R-:W-:Y:S01]  /*5820*/  VIADD R21, R0, 0xffffff91 ;  /* 0xffffff9100157836 */ /* 0x000fe20000000000 */
[----:B------:R-:W-:Y:S02]  /*5830*/  FSEL R18, R18, -INF , !P3 ;  /* 0xff80000012127808 */ /* 0x000fe40005800000 */
[----:B------:R-:W-:Y:S01]  /*5840*/  FSEL R184, R17, -INF , !P2 ;  /* 0xff80000011b87808 */ /* 0x000fe20005000000 */
[----:B------:R-:W-:Y:S01]  /*5850*/  VIADD R17, R0, 0xffffff99 ;  /* 0xffffff9900117836 */ /* 0x000fe20000000000 */
[----:B------:R-:W-:-:S02]  /*5860*/  ISETP.GE.AND P3, PT, R21, R136, PT ;  /* 0x000000881500720c */ /* 0x000fc40003f66270 */
[----:B------:R-:W-:Y:S01]  /*5870*/  FSEL R16, R19, -INF , !P4 ;  /* 0xff80000013107808 */ /* 0x000fe20006000000 */
[----:B------:R-:W-:Y:S01]  /*5880*/  VIADD R19, R0, 0xffffffa0 ;  /* 0xffffffa000137836 */ /* 0x000fe20000000000 */
[----:B------:R-:W-:Y:S02]  /*5890*/  FSEL R170, R12, -INF , !P6 ;  /* 0xff8000000caa7808 */ /* 0x000fe40007000000 */
[----:B------:R-:W-:Y:S02]  /*58a0*/  FSEL R168, R14, -INF , !P5 ;  /* 0xff8000000ea87808 */ /* 0x000fe40006800000 */
[----:B------:R-:W-:Y:S01]  /*58b0*/  FSEL R176, R13, -INF , !P3 ;  /* 0xff8000000db07808 */ /* 0x000fe20005800000 */
[----:B------:R-:W-:Y:S01]  /*58c0*/  VIADD R13, R0, 0xffffffa1 ;  /* 0xffffffa1000d7836 */ /* 0x000fe20000000000 */
[----:B------:R-:W-:Y:S02]  /*58d0*/  ISETP.GE.AND P2, PT, R21, R2, PT ;  /* 0x000000021500720c */ /* 0x000fe40003f46270 */
[C---:B------:R-:W-:Y:S01]  /*58e0*/  ISETP.GE.AND P4, PT, R23.reuse, R136, PT ;  /* 0x000000881700720c */ /* 0x040fe20003f86270 */
[----:B-1----:R-:W-:Y:S01]  /*58f0*/  HMMA.16816.F32.BF16 R116, R28, R32, R116 ;  /* 0x000000201c74723c */ /* 0x002fe20000041874 */
[----:B------:R-:W-:Y:S01]  /*5900*/  BAR.SYNC.DEFER_BLOCKING 0x0 ;  /* 0x0000000000007b1d */ /* 0x000fe20000010000 */
[----:B------:R-:W-:-:S02]  /*5910*/  ISETP.GE.AND P6, PT, R23, R2, PT ;  /* 0x000000021700720c */ /* 0x000fc40003fc6270 */
[----:B------:R-:W-:Y:S02]  /*5920*/  ISETP.GE.AND P5, PT, R17, R136, PT ;  /* 0x000000881100720c */ /* 0x000fe40003fa6270 */
[----:B------:R-:W-:Y:S01]  /*5930*/  FSEL R120, R15, -INF , !P2 ;  /* 0xff8000000f787808 */ /* 0x000fe20005000000 */
[----:B------:R-:W-:Y:S01]  /*5940*/  VIADD R15, R0, 0xffffffa8 ;  /* 0xffffffa8000f7836 */ /* 0x000fe20000000000 */
[C---:B------:R-:W-:Y:S01]  /*5950*/  HMMA.16816.F32.BF16 R112, R28.reuse, R34, R112 ;  /* 0x000000221c70723c */ /* 0x040fe20000041870 */
[----:B------:R-:W-:Y:S02]  /*5960*/  FSEL R172, R4, -INF , !P4 ;  /* 0xff80000004ac7808 */ /* 0x000fe40006000000 */
[----:B------:R-:W-:Y:S02]  /*5970*/  FSEL R122, R6, -INF , !P6 ;  /* 0xff800000067a7808 */ /* 0x000fe40007000000 */
[----:B------:R-:W-:Y:S01]  /*5980*/  FSEL R174, R5, -INF , !P5 ;  /* 0xff80000005ae7808 */ /* 0x000fe20006800000 */
[----:B------:R-:W-:Y:S01]  /*5990*/  VIADD R5, R0, 0xffffffa9 ;  /* 0xffffffa900057836 */ /* 0x000fe20000000000 */
[-C--:B------:R-:W-:Y:S01]  /*59a0*/  ISETP.GE.AND P3, PT, R17, R2.reuse, PT ;  /* 0x000000021100720c */ /* 0x080fe20003f66270 */
[----:B--2---:R-:W-:Y:S01]  /*59b0*/  HMMA.16816.F32.BF16 R108, R28, R24, R108 ;  /* 0x000000181c6c723c */ /* 0x004fe2000004186c */
[----:B------:R-:W-:-:S02]  /*59c0*/  ISETP.GE.AND P4, PT, R19, R2, PT ;  /* 0x000000021300720c */ /* 0x000fc40003f86270 */
[-C--:B------:R-:W-:Y:S02]  /*59d0*/  ISETP.GE.AND P6, PT, R13, R136.reuse, PT ;  /* 0x000000880d00720c */ /* 0x080fe40003fc6270 */
[----:B------:R-:W-:Y:S02]  /*59e0*/  ISETP.GE.AND P2, PT, R19, R136, PT ;  /* 0x000000881300720c */ /* 0x000fe40003f46270 */
[----:B------:R-:W-:Y:S01]  /*59f0*/  FSEL R166, R7, -INF , !P3 ;  /* 0xff80000007a67808 */ /* 0x000fe20005800000 */
[----:B------:R-:W-:Y:S01]  /*5a00*/  HMMA.16816.F32.BF16 R24, R28, R26, R104 ;  /* 0x0000001a1c18723c */ /* 0x000fe20000041868 */
[----:B------:R-:W-:Y:S01]  /*5a10*/  FSEL R124, R118, -INF , !P4 ;  /* 0xff800000767c7808 */ /* 0x000fe20006000000 */
[----:B------:R-:W-:Y:S01]  /*5a20*/  VIADD R7, R0, 0xffffffb0 ;  /* 0xffffffb000077836 */ /* 0x000fe20000000000 */
[----:B------:R-:W-:Y:S02]  /*5a30*/  FSEL R132, R117, -INF , !P6 ;  /* 0xff80000075847808 */ /* 0x000fe40007000000 */
[----:B------:R-:W-:-:S02]  /*5a40*/  ISETP.GE.AND P5, PT, R13, R2, PT ;  /* 0x000000020d00720c */ /* 0x000fc40003fa6270 */
[-C--:B------:R-:W-:Y:S02]  /*5a50*/  ISETP.GE.AND P3, PT, R15, R136.reuse, PT ;  /* 0x000000880f00720c */ /* 0x080fe40003f66270 */
[----:B------:R-:W-:Y:S02]  /*5a60*/  FSEL R130, R116, -INF , !P2 ;  /* 0xff80000074827808 */ /* 0x000fe40005000000 */
[C---:B------:R-:W-:Y:S02]  /*5a70*/  ISETP.GE.AND P4, PT, R5.reuse, R136, PT ;  /* 0x000000880500720c */ /* 0x040fe40003f86270 */
[-C--:B------:R-:W-:Y:S01]  /*5a80*/  ISETP.GE.AND P6, PT, R5, R2.reuse, PT ;  /* 0x000000020500720c */ /* 0x080fe20003fc6270 */
[----:B------:R-:W-:Y:S01]  /*5a90*/  VIADD R5, R0, 0xffffffb1 ;  /* 0xffffffb100057836 */ /* 0x000fe20000000000 */
[----:B------:R-:W-:Y:S02]  /*5aa0*/  ISETP.GE.AND P2, PT, R15, R2, PT ;  /* 0x000000020f00720c */ /* 0x000fe40003f46270 */
[----:B------:R-:W-:-:S02]  /*5ab0*/  FSEL R126, R119, -INF , !P5 ;  /* 0xff800000777e7808 */ /* 0x000fc40006800000 */
[----:B------:R-:W-:Y:S02]  /*5ac0*/  FSEL R128, R112, -INF , !P3 ;  /* 0xff80000070807808 */ /* 0x000fe40005800000 */
[----:B------:R-:W-:Y:S02]  /*5ad0*/  FMNMX3.FTZ R13, R100, R178, R182, !PT ;  /* 0x000000b2640d7276 */ /* 0x000fe400078100b6 */
[C---:B------:R-:W-:Y:S02]  /*5ae0*/  ISETP.GE.AND P5, PT, R7.reuse, R136, PT ;  /* 0x000000880700720c */ /* 0x040fe40003fa6270 */
[----:B------:R-:W-:Y:S01]  /*5af0*/  ISETP.GE.AND P3, PT, R7, R2, PT ;  /* 0x000000020700720c */ /* 0x000fe20003f66270 */
[----:B------:R-:W-:Y:S01]  /*5b00*/  VIADD R7, R0, 0xffffffb8 ;  /* 0xffffffb800077836 */ /* 0x000fe20000000000 */
[----:B------:R-:W-:Y:S02]  /*5b10*/  FSEL R134, R114, -INF , !P2 ;  /* 0xff80000072867808 */ /* 0x000fe40005000000 */
[----:B------:R-:W-:-:S02]  /*5b20*/  FSEL R138, R113, -INF , !P4 ;  /* 0xff800000718a7808 */ /* 0x000fc40006000000 */
[C---:B------:R-:W-:Y:S02]  /*5b30*/  ISETP.GE.AND P2, PT, R5.reuse, R136, PT ;  /* 0x000000880500720c */ /* 0x040fe40003f46270 */
[----:B------:R-:W-:Y:S01]  /*5b40*/  ISETP.GE.AND P4, PT, R5, R2, PT ;  /* 0x000000020500720c */ /* 0x000fe20003f86270 */
[----:B------:R-:W-:Y:S01]  /*5b50*/  VIADD R5, R0, 0xffffffb9 ;  /* 0xffffffb900057836 */ /* 0x000fe20000000000 */
[----:B------:R-:W-:Y:S02]  /*5b60*/  FMNMX3.FTZ R13, R13, R180, R184, !PT ;  /* 0x000000b40d0d7276 */ /* 0x000fe400078100b8 */
[----:B------:R-:W-:Y:S02]  /*5b70*/  FSEL R152, R115, -INF , !P6 ;  /* 0xff80000073987808 */ /* 0x000fe40007000000 */
[----:B------:R-:W-:Y:S02]  /*5b80*/  FSEL R110, R110, -INF , !P3 ;  /* 0xff8000006e6e7808 */ /* 0x000fe40005800000 */
[----:B------:R-:W-:-:S02]  /*5b90*/  ISETP.GE.AND P6, PT, R7, R136, PT ;  /* 0x000000880700720c */ /* 0x000fc40003fc6270 */
[----:B------:R-:W-:Y:S02]  /*5ba0*/  ISETP.GE.AND P3, PT, R7, R2, PT ;  /* 0x000000020700720c */ /* 0x000fe40003f66270 */
[----:B------:R-:W-:Y:S02]  /*5bb0*/  FSEL R109, R109, -INF , !P2 ;  /* 0xff8000006d6d7808 */ /* 0x000fe40005000000 */
[----:B------:R-:W-:Y:S02]  /*5bc0*/  FMNMX3.FTZ R7, R3, R22, R20, !PT ;  /* 0x0000001603077276 */ /* 0x000fe40007810014 */
[----:B------:R-:W-:Y:S02]  /*5bd0*/  FMNMX3.FTZ R13, R13, R170, R176, !PT ;  /* 0x000000aa0d0d7276 */ /* 0x000fe400078100b0 */
[----:B------:R-:W-:Y:S02]  /*5be0*/  ISETP.GE.AND P2, PT, R5, R2, PT ;  /* 0x000000020500720c */ /* 0x000fe40003f46270 */
[----:B------:R-:W-:-:S02]  /*5bf0*/  FMNMX3.FTZ R7, R7, R18, R16, !PT ;  /* 0x0000001207077276 */ /* 0x000fc40007810010 */
[----:B------:R-:W-:Y:S02]  /*5c00*/  FMNMX3.FTZ R13, R13, R172, R174, !PT ;  /* 0x000000ac0d0d7276 */ /* 0x000fe400078100ae */
[----:B------:R-:W-:Y:S02]  /*5c10*/  FSEL R105, R27, -INF , !P2 ;  /* 0xff8000001b697808 */ /* 0x000fe40005000000 */
[----:B------:R-:W-:Y:S02]  /*5c20*/  ISETP.GE.U32.AND P2, PT, R101, 0x3, PT ;  /* 0x000000036500780c */ /* 0x000fe40003f46070 */
[----:B------:R-:W-:Y:S02]  /*5c30*/  FMNMX3.FTZ R7, R7, R168, R120, !PT ;  /* 0x000000a807077276 */ /* 0x000fe40007810078 */
[----:B------:R-:W-:Y:S02]  /*5c40*/  FMNMX3.FTZ R13, R13, R130, R132, !PT ;  /* 0x000000820d0d7276 */ /* 0x000fe40007810084 */
[----:B------:R-:W-:-:S02]  /*5c50*/  FSEL R112, R108, -INF , !P5 ;  /* 0xff8000006c707808 */ /* 0x000fc40006800000 */
[----:B------:R-:W-:Y:S02]  /*5c60*/  ISETP.GE.AND P5, PT, R5, R136, PT ;  /* 0x000000880500720c */ /* 0x000fe40003fa6270 */
[----:B------:R-:W-:Y:S02]  /*5c70*/  FMNMX3.FTZ R7, R7, R122, R166, !PT ;  /* 0x0000007a07077276 */ /* 0x000fe400078100a6 */
[----:B------:R-:W-:Y:S02]  /*5c80*/  FMNMX3.FTZ R13, R13, R128, R138, !PT ;  /* 0x000000800d0d7276 */ /* 0x000fe4000781008a */
[----:B------:R-:W-:Y:S02]  /*5c90*/  FSEL R114, R24, -INF , !P6 ;  /* 0xff80000018727808 */ /* 0x000fe40007000000 */
[----:B------:R-:W-:Y:S02]  /*5ca0*/  FSEL R107, R25, -INF , !P5 ;  /* 0xff800000196b7808 */ /* 0x000fe40006800000 */
[----:B------:R-:W-:-:S02]  /*5cb0*/  FMNMX3.FTZ R7, R7, R124, R126, !PT ;  /* 0x0000007c07077276 */ /* 0x000fc4000781007e */
[----:B------:R-:W-:Y:S02]  /*5cc0*/  FMNMX3.FTZ R6, R13, R112, R109, !PT ;  /* 0x000000700d067276 */ /* 0x000fe4000781006d */
[----:B------:R-:W-:Y:S02]  /*5cd0*/  FSEL R108, R111, -INF , !P4 ;  /* 0xff8000006f6c7808 */ /* 0x000fe40006000000 */
[----:B------:R-:W-:Y:S02]  /*5ce0*/  FSEL R106, R26, -INF , !P3 ;  /* 0xff8000001a6a7808 */ /* 0x000fe40005800000 */
[----:B------:R-:W-:Y:S02]  /*5cf0*/  FMNMX3.FTZ R7, R7, R134, R152, !PT ;  /* 0x0000008607077276 */ /* 0x000fe40007810098 */
[----:B------:R-:W-:Y:S01]  /*5d00*/  FMNMX3.FTZ R6, R6, R114, R107, !PT ;  /* 0x0000007206067276 */ /* 0x000fe2000781006b */
[----:B------:R-:W-:Y:S06]  /*5d10*/  @!P2 BRA `(.L_x_722) ;  /* 0x0000000000f0a947 */ /* 0x000fec0003800000 */
[----:B------:R-:W-:-:S04]  /*5d20*/  VIADD R14, R101, 0xfffffffd ;  /* 0xfffffffd650e7836 */ /* 0x000fc80000000000 */
[C---:B------:R-:W-:Y:S02]  /*5d30*/  IMAD R17, R14.reuse, R11, RZ ;  /* 0x0000000b0e117224 */ /* 0x040fe400078e02ff */
[----:B------:R-:W-:-:S04]  /*5d40*/  IMAD.WIDE.U32 R14, R14, R10, RZ ;  /* 0x0000000a0e0e7225 */ /* 0x000fc800078e00ff */
[----:B------:R-:W-:Y:S01]  /*5d50*/  IMAD.IADD R13, R17, 0x1, R15 ;  /* 0x00000001110d7824 */ /* 0x000fe200078e020f */
[C---:B------:R-:W-:Y:S01]  /*5d60*/  LEA R5, P2, R14.reuse, R103, 0x6 ;  /* 0x000000670e057211 */ /* 0x040fe200078430ff */
[----:B------:R-:W-:Y:S01]  /*5d70*/  IMAD.IADD R2, R15, 0x1, R17 ;  /* 0x000000010f027824 */ /* 0x000fe200078e0211 */
[C---:B------:R-:W-:Y:S02]  /*5d80*/  LEA R12, P4, R14.reuse, R160, 0x7 ;  /* 0x000000a00e0c7211 */ /* 0x040fe400078838ff */
[----:B------:R-:W-:Y:S02]  /*5d90*/  LEA.HI.X R0, R14, R102, R13, 0x6, P2 ;  /* 0x000000660e007211 */ /* 0x000fe400010f340d */
        /* <DEDUP_REMOVED lines=9> */
[----:B------:R1:W-:Y:S01]  /*5e30*/  @!P1 LDGSTS.E.BYPASS.LTC128B.128 [R164+0x4000], desc[UR12][R12.64] ;  /* 0x040000000ca49fae */ /* 0x0003e2000b981a0c */
[-C--:B------:R-:W-:Y:S02]  /*5e40*/  LEA R26, P3, R103, R160.reuse, 0x1 ;  /* 0x000000a0671a7211 */ /* 0x080fe400078608ff */
[-C--:B------:R-:W-:Y:S01]  /*5e50*/  LEA.HI.X R15, R5, R159.reuse, R0, 0x1, P4 ;  /* 0x0000009f050f7211 */ /* 0x080fe200020f0c00 */
[----:B------:R1:W-:Y:S01]  /*5e60*/  @P1 STS.128 [R164+0x4000], RZ ;  /* 0x004000ffa4001388 */ /* 0x0003e20000000c00 */
[C---:B------:R-:W-:Y:S02]  /*5e70*/  LEA R24, P2, R4.reuse, R160, 0x1 ;  /* 0x000000a004187211 */ /* 0x040fe400078408ff */
[-C--:B------:R-:W-:Y:S01]  /*5e80*/  LEA.HI.X R27, R103, R159.reuse, R102, 0x1, P3 ;  /* 0x0000009f671b7211 */ /* 0x080fe200018f0c66 */
[----:B------:R-:W-:Y:S01]  /*5e90*/  @!PT LDS RZ, [RZ] ;  /* 0x00000000fffff984 */ /* 0x000fe20000000800 */
[----:B------:R-:W-:Y:S01]  /*5ea0*/  @!PT LDS RZ, [RZ] ;  /* 0x00000000fffff984 */ /* 0x000fe20000000800 */
[----:B------:R-:W-:Y:S01]  /*5eb0*/  @!PT LDS RZ, [RZ] ;  /* 0x00000000fffff984 */ /* 0x000fe20000000800 */
[----:B------:R1:W-:Y:S01]  /*5ec0*/  @!P0 LDGSTS.E.BYPASS.LTC128B.128 [R164+0x6000], desc[UR12][R12.64+0x80] ;  /* 0x060000800ca48fae */ /* 0x0003e2000b981a0c */
[----:B------:R-:W-:-:S03]  /*5ed0*/  LEA.HI.X R25, R4, R159, R10, 0x1, P2 ;  /* 0x0000009f04197211 */ /* 0x000fc600010f0c0a */
        /* <DEDUP_REMOVED lines=32> */
.L_x_722:
[----:B------:R-:W-:Y:S01]  /*60e0*/  FMNMX3.FTZ R4, R7, R110, R108, !PT ;  /* 0x0000006e07047276 */ /* 0x000fe2000781006c */
[----:B-1----:R-:W-:Y:S03]  /*60f0*/  LDSM.16.MT88.4 R12, [R146+0x8000] ;  /* 0x00800000920c783b */ /* 0x002fe60000004200 */
[----:B------:R-:W-:Y:S01]  /*6100*/  FMNMX3.FTZ R4, R4, R106, R105, !PT ;  /* 0x0000006a04047276 */ /* 0x000fe20007810069 */
[----:B------:R-:W1:Y:S04]  /*6110*/  SHFL.BFLY PT, R7, R6, 0x2, 0x1f ;  /* 0x0c401f0006077f89 */ /* 0x000e6800000e0000 */
[----:B------:R-:W2:Y:S04]  /*6120*/  SHFL.BFLY PT, R5, R4, 0x2, 0x1f ;  /* 0x0c401f0004057f89 */ /* 0x000ea800000e0000 */
[----:B------:R-:W-:Y:S04]  /*6130*/  LDSM.16.MT88.4 R28, [R141+0x8800] ;  /* 0x008800008d1c783b */ /* 0x000fe80000004200 */
[----:B------:R-:W-:Y:S01]  /*6140*/  LDSM.16.MT88.4 R24, [R140+0x8800] ;  /* 0x008800008c18783b */ /* 0x000fe20000004200 */
[----:B-1----:R-:W-:-:S02]  /*6150*/  FMNMX.FTZ R7, R6, R7, !PT ;  /* 0x0000000706077209 */ /* 0x002fc40007810000 */
[----:B--2---:R-:W-:-:S03]  /*6160*/  FMNMX.FTZ R5, R4, R5, !PT ;  /* 0x0000000504057209 */ /* 0x004fc60007810000 */
[----:B------:R-:W1:Y:S04]  /*6170*/  SHFL.BFLY PT, R2, R7, 0x1, 0x1f ;  /* 0x0c201f0007027f89 */ /* 0x000e6800000e0000 */
[----:B------:R-:W2:Y:S01]  /*6180*/  SHFL.BFLY PT, R0, R5, 0x1, 0x1f ;  /* 0x0c201f0005007f89 */ /* 0x000ea200000e0000 */
        /* <DEDUP_REMOVED lines=14> */
[----:B------:R-:W-:Y:S01]  /*6270*/  FFMA.FTZ R16, R16, UR6, -R103 ;  /* 0x0000000610107c23 */ /* 0x000fe20008010867 */
[----:B------:R-:W1:Y:S01]  /*6280*/  LDSM.16.MT88.4 R20, [R142+0x8000] ;  /* 0x008000008e14783b */ /* 0x000e620000004200 */
[--C-:B------:R-:W-:Y:S01]  /*6290*/  FFMA.FTZ R104, R178, UR6, -R111.reuse ;  /* 0x00000006b2687c23 */ /* 0x100fe2000801086f */
[--C-:B------:R-:W-:Y:S01]  /*62a0*/  FFMA.FTZ R33, R182, UR6, -R111.reuse ;  /* 0x00000006b6217c23 */ /* 0x100fe2000801086f */
[--C-:B------:R-:W-:Y:S01]  /*62b0*/  FFMA.FTZ R32, R180, UR6, -R111.reuse ;  /* 0x00000006b4207c23 */ /* 0x100fe2000801086f */
[----:B------:R-:W-:Y:S01]  /*62c0*/  FFMA.FTZ R11, R184, UR6, -R111 ;  /* 0x00000006b80b7c23 */ /* 0x000fe2000801086f */
[--C-:B------:R-:W-:Y:S01]  /*62d0*/  FFMA.FTZ R34, R18, UR6, -R103.reuse ;  /* 0x0000000612227c23 */ /* 0x100fe20008010867 */
[----:B------:R-:W-:Y:S01]  /*62e0*/  FMUL.FTZ R100, R5, UR6 ;  /* 0x0000000605647c20 */ /* 0x000fe20008410000 */
[----:B------:R-:W-:Y:S01]  /*62f0*/  FMUL.FTZ R35, R4, UR6 ;  /* 0x0000000604237c20 */ /* 0x000fe20008410000 */
[----:B------:R2:W-:Y:S01]  /*6300*/  MUFU.EX2 R3, R16 ;  /* 0x0000001000037308 */ /* 0x0005e20000000800 */
[----:B------:R-:W-:Y:S01]  /*6310*/  FFMA.FTZ R117, R122, UR6, -R103 ;  /* 0x000000067a757c23 */ /* 0x000fe20008010867 */
[--C-:B------:R-:W-:Y:S01]  /*6320*/  FFMA.FTZ R113, R170, UR6, -R111.reuse ;  /* 0x00000006aa717c23 */ /* 0x100fe2000801086f */
[--C-:B------:R-:W-:Y:S01]  /*6330*/  FFMA.FTZ R116, R176, UR6, -R111.reuse ;  /* 0x00000006b0747c23 */ /* 0x100fe2000801086f */
[----:B------:R-:W-:Y:S01]  /*6340*/  MUFU.EX2 R104, R104 ;  /* 0x0000006800687308 */ /* 0x000fe20000000800 */
[--C-:B------:R-:W-:Y:S01]  /*6350*/  FFMA.FTZ R118, R172, UR6, -R111.reuse ;  /* 0x00000006ac767c23 */ /* 0x100fe2000801086f */
[----:B------:R-:W-:Y:S01]  /*6360*/  FFMA.FTZ R115, R174, UR6, -R111 ;  /* 0x00000006ae737c23 */ /* 0x000fe2000801086f */
[--C-:B------:R-:W-:Y:S01]  /*6370*/  FFMA.FTZ R119, R120, UR6, -R103.reuse ;  /* 0x0000000678777c23 */ /* 0x100fe20008010867 */
[----:B------:R-:W3:Y:S01]  /*6380*/  MUFU.EX2 R33, R33 ;  /* 0x0000002100217308 */ /* 0x000ee20000000800 */
[--C-:B------:R-:W-:Y:S01]  /*6390*/  FFMA.FTZ R122, R166, UR6, -R103.reuse ;  /* 0x00000006a67a7c23 */ /* 0x100fe20008010867 */
[--C-:B------:R-:W-:Y:S01]  /*63a0*/  FFMA.FTZ R168, R168, UR6, -R103.reuse ;  /* 0x00000006a8a87c23 */ /* 0x100fe20008010867 */
[----:B------:R-:W-:Y:S01]  /*63b0*/  FFMA.FTZ R127, R124, UR6, -R103 ;  /* 0x000000067c7f7c23 */ /* 0x000fe20008010867 */
[----:B------:R-:W-:Y:S01]  /*63c0*/  MUFU.EX2 R32, R32 ;  /* 0x0000002000207308 */ /* 0x000fe20000000800 */
[----:B------:R-:W-:Y:S01]  /*63d0*/  FFMA.FTZ R121, R130, UR6, -R111 ;  /* 0x0000000682797c23 */ /* 0x000fe2000801086f */
[----:B--2---:R-:W2:Y:S01]  /*63e0*/  LDSM.16.MT88.4 R16, [R141+0x8000] ;  /* 0x008000008d10783b */ /* 0x004ea20000004200 */
[----:B------:R-:W-:Y:S01]  /*63f0*/  FFMA.FTZ R124, R126, UR6, -R103 ;  /* 0x000000067e7c7c23 */ /* 0x000fe20008010867 */
[----:B------:R-:W4:Y:S01]  /*6400*/  MUFU.EX2 R11, R11 ;  /* 0x0000000b000b7308 */ /* 0x000f220000000800 */
[--C-:B------:R-:W-:Y:S01]  /*6410*/  FFMA.FTZ R130, R128, UR6, -R111.reuse ;  /* 0x0000000680827c23 */ /* 0x100fe2000801086f */
[----:B------:R-:W-:Y:S01]  /*6420*/  FFMA.FTZ R123, R138, UR6, -R111 ;  /* 0x000000068a7b7c23 */ /* 0x000fe2000801086f */
[--C-:B------:R-:W-:Y:S01]  /*6430*/  FFMA.FTZ R125, R134, UR6, -R103.reuse ;  /* 0x00000006867d7c23 */ /* 0x100fe20008010867 */
[----:B------:R-:W-:Y:S01]  /*6440*/  MUFU.EX2 R102, R102 ;  /* 0x0000006600667308 */ /* 0x000fe20000000800 */
[----:B------:R-:W-:Y:S01]  /*6450*/  FFMA.FTZ R126, R152, UR6, -R103 ;  /* 0x00000006987e7c23 */ /* 0x000fe20008010867 */
[----:B---3--:R-:W-:Y:S01]  /*6460*/  F2FP.BF16.F32.PACK_AB R4, R33, R104 ;  /* 0x000000682104723e */ /* 0x008fe200000010ff */
[--C-:B------:R-:W-:Y:S01]  /*6470*/  FFMA.FTZ R132, R132, UR6, -R111.reuse ;  /* 0x0000000684847c23 */ /* 0x100fe2000801086f */
[----:B------:R-:W3:Y:S01]  /*6480*/  MUFU.EX2 R10, R10 ;  /* 0x0000000a000a7308 */ /* 0x000ee20000000800 */
[--C-:B------:R-:W-:Y:S01]  /*6490*/  FFMA.FTZ R112, R112, UR6, -R111.reuse ;  /* 0x0000000670707c23 */ /* 0x100fe2000801086f */
[--C-:B------:R-:W-:Y:S01]  /*64a0*/  FFMA.FTZ R109, R109, UR6, -R111.reuse ;  /* 0x000000066d6d7c23 */ /* 0x100fe2000801086f */
[----:B------:R-:W-:Y:S01]  /*64b0*/  FFMA.FTZ R114, R114, UR6, -R111 ;  /* 0x0000000672727c23 */ /* 0x000fe2000801086f */
[----:B------:R-:W5:Y:S01]  /*64c0*/  MUFU.EX2 R34, R34 ;  /* 0x0000002200227308 */ /* 0x000f620000000800 */
[----:B----4-:R-:W-:-:S03]  /*64d0*/  F2FP.BF16.F32.PACK_AB R6, R11, R32 ;  /* 0x000000200b06723e */ /* 0x010fc600000010ff */
[----:B------:R-:W4:Y:S04]  /*64e0*/  MUFU.EX2 R100, R100 ;  /* 0x0000006400647308 */ /* 0x000f280000000800 */
[----:B------:R-:W1:Y:S01]  /*64f0*/  MUFU.EX2 R35, R35 ;  /* 0x0000002300237308 */ /* 0x000e620000000800 */
[----:B---3--:R-:W-:-:S03]  /*6500*/  F2FP.BF16.F32.PACK_AB R5, R10, R102 ;  /* 0x000000660a05723e */ /* 0x008fc600000010ff */
[----:B------:R-:W-:Y:S01]  /*6510*/  MUFU.EX2 R113, R113 ;  /* 0x0000007100717308 */ /* 0x000fe20000000800 */
[----:B-----5:R-:W-:-:S03]  /*6520*/  F2FP.BF16.F32.PACK_AB R7, R3, R34 ;  /* 0x000000220307723e */ /* 0x020fc600000010ff */
[----:B------:R-:W3:Y:S01]  /*6530*/  MUFU.EX2 R116, R116 ;  /* 0x0000007400747308 */ /* 0x000ee20000000800 */
[-C--:B----4-:R-:W-:Y:S01]  /*6540*/  FMUL.FTZ R96, R96, R100.reuse ;  /* 0x0000006460607220 */ /* 0x090fe20000410000 */
[-C--:B------:R-:W-:Y:S01]  /*6550*/  FMUL.FTZ R97, R97, R100.reuse ;  /* 0x0000006461617220 */ /* 0x080fe20000410000 */
[-C--:B------:R-:W-:Y:S01]  /*6560*/  FMUL.FTZ R92, R92, R100.reuse ;  /* 0x000000645c5c7220 */ /* 0x080fe20000410000 */
[-C--:B------:R-:W-:Y:S01]  /*6570*/  FMUL.FTZ R93, R93, R100.reuse ;  /* 0x000000645d5d7220 */ /* 0x080fe20000410000 */
[-C--:B-1----:R-:W-:Y:S01]  /*6580*/  FMUL.FTZ R98, R98, R35.reuse ;  /* 0x0000002362627220 */ /* 0x082fe20000410000 */
[-C--:B------:R-:W-:Y:S01]  /*6590*/  FMUL.FTZ R99, R99, R35.reuse ;  /* 0x0000002363637220 */ /* 0x080fe20000410000 */
[-C--:B------:R-:W-:Y:S01]  /*65a0*/  FMUL.FTZ R94, R94, R35.reuse ;  /* 0x000000235e5e7220 */ /* 0x080fe20000410000 */
[-C--:B------:R-:W-:Y:S01]  /*65b0*/  FMUL.FTZ R95, R95, R35.reuse ;  /* 0x000000235f5f7220 */ /* 0x080fe20000410000 */
[-C--:B------:R-:W-:Y:S01]  /*65c0*/  FMUL.FTZ R36, R36, R100.reuse ;  /* 0x0000006424247220 */ /* 0x080fe20000410000 */
[-C--:B------:R-:W-:Y:S01]  /*65d0*/  FMUL.FTZ R37, R37, R100.reuse ;  /* 0x0000006425257220 */ /* 0x080fe20000410000 */
        /* <DEDUP_REMOVED lines=11> */
[----:B------:R-:W1:Y:S01]  /*6690*/  LDSM.16.MT88.4 R12, [R140+0x8000] ;  /* 0x008000008c0c783b */ /* 0x000e620000004200 */
        /* <DEDUP_REMOVED lines=15> */
[----:B------:R-:W4:Y:S01]  /*6790*/  LDSM.16.MT88.4 R20, [R146+0xa000] ;  /* 0x00a000009214783b */ /* 0x000f220000004200 */
[-C--:B------:R-:W-:Y:S01]  /*67a0*/  FMUL.FTZ R60, R60, R100.reuse ;  /* 0x000000643c3c7220 */ /* 0x080fe20000410000 */
[-C--:B------:R-:W-:Y:S01]  /*67b0*/  FMUL.FTZ R61, R61, R100.reuse ;  /* 0x000000643d3d7220 */ /* 0x080fe20000410000 */
[-C--:B------:R-:W-:Y:S01]  /*67c0*/  FMUL.FTZ R62, R62, R35.reuse ;  /* 0x000000233e3e7220 */ /* 0x080fe20000410000 */
[-C--:B------:R-:W-:Y:S01]  /*67d0*/  FMUL.FTZ R63, R63, R35.reuse ;  /* 0x000000233f3f7220 */ /* 0x080fe20000410000 */
[-C--:B------:R-:W-:Y:S01]  /*67e0*/  FMUL.FTZ R64, R64, R100.reuse ;  /* 0x0000006440407220 */ /* 0x080fe20000410000 */
[-C--:B------:R-:W-:Y:S01]  /*67f0*/  FMUL.FTZ R65, R65, R100.reuse ;  /* 0x0000006441417220 */ /* 0x080fe20000410000 */
[C---:B--2---:R-:W-:Y:S01]  /*6800*/  HMMA.16816.F32.BF16 R44, R4.reuse, R16, R44 ;  /* 0x00000010042c723c */ /* 0x044fe2000004182c */
        /* <DEDUP_REMOVED lines=8> */
[----:B------:R-:W2:Y:S01]  /*6890*/  LDSM.16.MT88.4 R16, [R142+0xa000] ;  /* 0x00a000008e10783b */ /* 0x000ea20000004200 */
[-C--:B------:R-:W-:Y:S01]  /*68a0*/  FMUL.FTZ R73, R73, R100.reuse ;  /* 0x0000006449497220 */ /* 0x080fe20000410000 */
[-C--:B------:R-:W-:Y:S01]  /*68b0*/  FMUL.FTZ R74, R74, R35.reuse ;  /* 0x000000234a4a7220 */ /* 0x080fe20000410000 */
[-C--:B------:R-:W-:Y:S01]  /*68c0*/  FMUL.FTZ R75, R75, R35.reuse ;  /* 0x000000234b4b7220 */ /* 0x080fe20000410000 */
[-C--:B------:R-:W-:Y:S01]  /*68d0*/  FMUL.FTZ R76, R76, R100.reuse ;  /* 0x000000644c4c7220 */ /* 0x080fe20000410000 */
[-C--:B------:R-:W-:Y:S01]  /*68e0*/  FMUL.FTZ R77, R77, R100.reuse ;  /* 0x000000644d4d7220 */ /* 0x080fe20000410000 */
[-C--:B------:R-:W-:Y:S01]  /*68f0*/  FMUL.FTZ R78, R78, R35.reuse ;  /* 0x000000234e4e7220 */ /* 0x080fe20000410000 */
[-C--:B------:R-:W-:Y:S01]  /*6900*/  FMUL.FTZ R79, R79, R35.reuse ;  /* 0x000000234f4f7220 */ /* 0x080fe20000410000 */
[C---:B-1----:R-:W-:Y:S01]  /*6910*/  HMMA.16816.F32.BF16 R52, R4.reuse, R12, R52 ;  /* 0x0000000c0434723c */ /* 0x042fe20000041834 */
[-C--:B------:R-:W-:Y:S01]  /*6920*/  FMUL.FTZ R80, R80, R100.reuse ;  /* 0x0000006450507220 */ /* 0x080fe20000410000 */
[-C--:B------:R-:W-:Y:S01]  /*6930*/  FMUL.FTZ R81, R81, R100.reuse ;  /* 0x0000006451517220 */ /* 0x080fe20000410000 */
[-C--:B------:R-:W-:Y:S01]  /*6940*/  FMUL.FTZ R82, R82, R35.reuse ;  /* 0x0000002352527220 */ /* 0x080fe20000410000 */
[-C--:B------:R-:W-:Y:S01]  /*6950*/  FMUL.FTZ R83, R83, R35.reuse ;  /* 0x0000002353537220 */ /* 0x080fe20000410000 */
[----:B------:R-:W-:Y:S01]  /*6960*/  MUFU.EX2 R118, R118 ;  /* 0x0000007600767308 */ /* 0x000fe20000000800 */
[-C--:B------:R-:W-:Y:S01]  /*6970*/  FMUL.FTZ R88, R88, R100.reuse ;  /* 0x0000006458587220 */ /* 0x080fe20000410000 */
[-C--:B------:R-:W-:Y:S01]  /*6980*/  FMUL.FTZ R89, R89, R100.reuse ;  /* 0x0000006459597220 */ /* 0x080fe20000410000 */
[C---:B------:R-:W-:Y:S01]  /*6990*/  HMMA.16816.F32.BF16 R56, R4.reuse, R14, R56 ;  /* 0x0000000e0438723c */ /* 0x040fe20000041838 */
[----:B------:R-:W1:Y:S01]  /*69a0*/  LDSM.16.MT88.4 R12, [R141+0xa000] ;  /* 0x00a000008d0c783b */ /* 0x000e620000004200 */
[----:B------:R-:W-:Y:S01]  /*69b0*/  MUFU.EX2 R115, R115 ;  /* 0x0000007300737308 */ /* 0x000fe20000000800 */
[-C--:B------:R-:W-:Y:S01]  /*69c0*/  FMUL.FTZ R90, R90, R35.reuse ;  /* 0x000000235a5a7220 */ /* 0x080fe20000410000 */
[-C--:B------:R-:W-:Y:S01]  /*69d0*/  FMUL.FTZ R91, R91, R35.reuse ;  /* 0x000000235b5b7220 */ /* 0x080fe20000410000 */
[-C--:B------:R-:W-:Y:S01]  /*69e0*/  FMUL.FTZ R84, R84, R100.reuse ;  /* 0x0000006454547220 */ /* 0x080fe20000410000 */
[----:B------:R5:W-:Y:S01]  /*69f0*/  MUFU.EX2 R120, R168 ;  /* 0x000000a800787308 */ /* 0x000be20000000800 */
[-C--:B------:R-:W-:Y:S01]  /*6a00*/  FMUL.FTZ R85, R85, R100.reuse ;  /* 0x0000006455557220 */ /* 0x080fe20000410000 */
[C---:B----4-:R-:W-:Y:S01]  /*6a10*/  HMMA.16816.F32.BF16 R60, R4.reuse, R20, R60 ;  /* 0x00000014043c723c */ /* 0x050fe2000004183c */
[-C--:B------:R-:W-:Y:S01]  /*6a20*/  FMUL.FTZ R86, R86, R35.reuse ;  /* 0x0000002356567220 */ /* 0x080fe20000410000 */
[----:B------:R-:W4:Y:S01]  /*6a30*/  MUFU.EX2 R119, R119 ;  /* 0x0000007700777308 */ /* 0x000f220000000800 */
[-C--:B------:R-:W-:Y:S01]  /*6a40*/  FMUL.FTZ R87, R87, R35.reuse ;  /* 0x0000002357577220 */ /* 0x080fe20000410000 */
[----:B------:R-:W-:Y:S01]  /*6a50*/  FFMA.FTZ R100, R171, R100, R104 ;  /* 0x00000064ab647223 */ /* 0x000fe20000010068 */
[----:B------:R-:W-:Y:S01]  /*6a60*/  FFMA.FTZ R35, R169, R35, R102 ;  /* 0x00000023a9237223 */ /* 0x000fe20000010066 */
[----:B------:R-:W-:Y:S02]  /*6a70*/  MUFU.EX2 R117, R117 ;  /* 0x0000007500757308 */ /* 0x000fe40000000800 */
[C---:B------:R-:W-:Y:S01]  /*6a80*/  HMMA.16816.F32.BF16 R64, R4.reuse, R22, R64 ;  /* 0x000000160440723c */ /* 0x040fe20000041840 */
[----:B------:R-:W3:Y:S01]  /*6a90*/  LDSM.16.MT88.4 R20, [R140+0xa000] ;  /* 0x00a000008c14783b */ /* 0x000ee20000004200 */
[----:B------:R-:W4:Y:S01]  /*6aa0*/  MUFU.EX2 R122, R122 ;  /* 0x0000007a007a7308 */ /* 0x000f220000000800 */
[----:B------:R-:W-:Y:S01]  /*6ab0*/  FADD.FTZ R33, R33, R100 ;  /* 0x0000006421217221 */ /* 0x000fe20000010000 */
[----:B------:R-:W-:Y:S01]  /*6ac0*/  FADD.FTZ R35, R10, R35 ;  /* 0x000000230a237221 */ /* 0x000fe20000010000 */
[----:B-----5:R-:W-:Y:S01]  /*6ad0*/  IADD3 R168, PT, PT, R101, -0x3, RZ ;  /* 0xfffffffd65a87810 */ /* 0x020fe20007ffe0ff */
[----:B------:R-:W-:Y:S01]  /*6ae0*/  MUFU.EX2 R121, R121 ;  /* 0x0000007900797308 */ /* 0x000fe20000000800 */
[----:B------:R-:W-:Y:S01]  /*6af0*/  FADD.FTZ R32, R32, R33 ;  /* 0x0000002120207221 */ /* 0x000fe20000010000 */
[C---:B--2---:R-:W-:Y:S01]  /*6b00*/  HMMA.16816.F32.BF16 R68, R4.reuse, R16, R68 ;  /* 0x000000100444723c */ /* 0x044fe20000041844 */
[----:B------:R-:W-:Y:S01]  /*6b10*/  FADD.FTZ R34, R34, R35 ;  /* 0x0000002322227221 */ /* 0x000fe20000010000 */
[----:B------:R-:W2:Y:S01]  /*6b20*/  MUFU.EX2 R128, R132 ;  /* 0x0000008400807308 */ /* 0x000ea20000000800 */
[----:B------:R-:W-:Y:S01]  /*6b30*/  FADD.FTZ R32, R11, R32 ;  /* 0x000000200b207221 */ /* 0x000fe20000010000 */
[----:B------:R-:W-:Y:S01]  /*6b40*/  MOV R100, R2 ;  /* 0x0000000200647202 */ /* 0x000fe20000000f00 */
[----:B------:R-:W-:Y:S01]  /*6b50*/  FADD.FTZ R3, R3, R34 ;  /* 0x0000002203037221 */ /* 0x000fe20000010000 */
[----:B------:R-:W-:Y:S02]  /*6b60*/  MUFU.EX2 R130, R130 ;  /* 0x0000008200827308 */ /* 0x000fe40000000800 */
[C---:B------:R-:W-:Y:S01]  /*6b70*/  HMMA.16816.F32.BF16 R72, R4.reuse, R18, R72 ;  /* 0x000000120448723c */ /* 0x040fe20000041848 */
[----:B------:R-:W5:Y:S01]  /*6b80*/  LDSM.16.MT88.4 R16, [R146+0x8800] ;  /* 0x008800009210783b */ /* 0x000f620000004200 */
[----:B------:R-:W-:Y:S04]  /*6b90*/  MUFU.EX2 R123, R123 ;  /* 0x0000007b007b7308 */ /* 0x000fe80000000800 */
[----:B------:R-:W-:Y:S02]  /*6ba0*/  MUFU.EX2 R127, R127 ;  /* 0x0000007f007f7308 */ /* 0x000fe40000000800 */
[C---:B-1----:R-:W-:Y:S02]  /*6bb0*/  HMMA.16816.F32.BF16 R76, R4.reuse, R12, R76 ;  /* 0x0000000c044c723c */ /* 0x042fe4000004184c */
[----:B------:R-:W1:Y:S04]  /*6bc0*/  MUFU.EX2 R124, R124 ;  /* 0x0000007c007c7308 */ /* 0x000e680000000800 */
[----:B------:R-:W-:Y:S02]  /*6bd0*/  MUFU.EX2 R125, R125 ;  /* 0x0000007d007d7308 */ /* 0x000fe40000000800 */
[C---:B------:R-:W-:Y:S01]  /*6be0*/  HMMA.16816.F32.BF16 R80, R4.reuse, R14, R80 ;  /* 0x0000000e0450723c */ /* 0x040fe20000041850 */
[----:B------:R-:W2:Y:S01]  /*6bf0*/  LDSM.16.MT88.4 R12, [R142+0x8800] ;  /* 0x008800008e0c783b */ /* 0x000ea20000004200 */
[----:B------:R-:W1:Y:S04]  /*6c00*/  MUFU.EX2 R126, R126 ;  /* 0x0000007e007e7308 */ /* 0x000e680000000800 */
[----:B------:R-:W-:Y:S02]  /*6c10*/  MUFU.EX2 R112, R112 ;  /* 0x0000007000707308 */ /* 0x000fe40000000800 */
[C---:B---3--:R-:W-:Y:S02]  /*6c20*/  HMMA.16816.F32.BF16 R88, R4.reuse, R20, R88 ;  /* 0x000000140458723c */ /* 0x048fe40000041858 */
[----:B------:R-:W3:Y:S06]  /*6c30*/  MUFU.EX2 R109, R109 ;  /* 0x0000006d006d7308 */ /* 0x000eec0000000800 */
[----:B------:R-:W-:Y:S01]  /*6c40*/  HMMA.16816.F32.BF16 R84, R4, R22, R84 ;  /* 0x000000160454723c */ /* 0x000fe20000041854 */
[----:B------:R-:W-:Y:S01]  /*6c50*/  F2FP.BF16.F32.PACK_AB R4, R116, R113 ;  /* 0x000000717404723e */ /* 0x000fe200000010ff */
[----:B------:R-:W1:Y:S01]  /*6c60*/  LDSM.16.MT88.4 R20, [R146+0xa800] ;  /* 0x00a800009214783b */ /* 0x000e620000004200 */
        /* <DEDUP_REMOVED lines=9> */
[----:B-----5:R-:W-:Y:S01]  /*6d00*/  HMMA.16816.F32.BF16 R96, R4, R16, R96 ;  /* 0x000000100460723c */ /* 0x020fe20000041860 */
[----:B------:R-:W-:Y:S01]  /*6d10*/  FADD.FTZ R117, R117, R120 ;  /* 0x0000007875757221 */ /* 0x000fe20000010000 */
[----:B------:R-:W-:-:S03]  /*6d20*/  FADD.FTZ R118, R115, R118 ;  /* 0x0000007673767221 */ /* 0x000fc60000010000 */
[----:B------:R-:W-:-:S03]  /*6d30*/  FADD.FTZ R122, R122, R117 ;  /* 0x000000757a7a7221 */ /* 0x000fc60000010000 */
[C---:B------:R-:W-:Y:S01]  /*6d40*/  HMMA.16816.F32.BF16 R92, R4.reuse, R18, R92 ;  /* 0x00000012045c723c */ /* 0x040fe2000004185c */
[----:B------:R-:W4:Y:S07]  /*6d50*/  LDSM.16.MT88.4 R16, [R142+0xa800] ;  /* 0x00a800008e10783b */ /* 0x000f2e0000004200 */
[C---:B--2---:R-:W-:Y:S08]  /*6d60*/  HMMA.16816.F32.BF16 R36, R4.reuse, R12, R36 ;  /* 0x0000000c0424723c */ /* 0x044ff00000041824 */
[C---:B------:R-:W-:Y:S01]  /*6d70*/  HMMA.16816.F32.BF16 R40, R4.reuse, R14, R40 ;  /* 0x0000000e0428723c */ /* 0x040fe20000041828 */
[----:B------:R-:W2:Y:S07]  /*6d80*/  LDSM.16.MT88.4 R12, [R141+0xa800] ;  /* 0x00a800008d0c783b */ /* 0x000eae0000004200 */
[C---:B------:R-:W-:Y:S08]  /*6d90*/  HMMA.16816.F32.BF16 R44, R4.reuse, R28, R44 ;  /* 0x0000001c042c723c */ /* 0x040ff0000004182c */
[C---:B------:R-:W-:Y:S01]  /*6da0*/  HMMA.16816.F32.BF16 R48, R4.reuse, R30, R48 ;  /* 0x0000001e0430723c */ /* 0x040fe20000041830 */
[----:B------:R-:W5:Y:S07]  /*6db0*/  LDSM.16.MT88.4 R28, [R140+0xa800] ;  /* 0x00a800008c1c783b */ /* 0x000f6e0000004200 */
[C---:B------:R-:W-:Y:S08]  /*6dc0*/  HMMA.16816.F32.BF16 R52, R4.reuse, R24, R52 ;  /* 0x000000180434723c */ /* 0x040ff00000041834 */
[C---:B------:R-:W-:Y:S01]  /*6dd0*/  HMMA.16816.F32.BF16 R56, R4.reuse, R26, R56 ;  /* 0x0000001a0438723c */ /* 0x040fe20000041838 */
[----:B------:R-:W3:Y:S07]  /*6de0*/  LDSM.16.MT88.4 R24, [R146+0x9000] ;  /* 0x009000009218783b */ /* 0x000eee0000004200 */
[C---:B-1----:R-:W-:Y:S08]  /*6df0*/  HMMA.16816.F32.BF16 R60, R4.reuse, R20, R60 ;  /* 0x00000014043c723c */ /* 0x042ff0000004183c */
[C---:B------:R-:W-:Y:S01]  /*6e00*/  HMMA.16816.F32.BF16 R64, R4.reuse, R22, R64 ;  /* 0x000000160440723c */ /* 0x040fe20000041840 */
[----:B------:R-:W1:Y:S07]  /*6e10*/  LDSM.16.MT88.4 R20, [R141+0x9000] ;  /* 0x009000008d14783b */ /* 0x000e6e0000004200 */
[C---:B----4-:R-:W-:Y:S08]  /*6e20*/  HMMA.16816.F32.BF16 R68, R4.reuse, R16, R68 ;  /* 0x000000100444723c */ /* 0x050ff00000041844 */
[C---:B------:R-:W-:Y:S01]  /*6e30*/  HMMA.16816.F32.BF16 R72, R4.reuse, R18, R72 ;  /* 0x000000120448723c */ /* 0x040fe20000041848 */
[----:B------:R-:W4:Y:S07]  /*6e40*/  LDSM.16.MT88.4 R16, [R142+0x9000] ;  /* 0x009000008e10783b */ /* 0x000f2e0000004200 */
[C---:B--2---:R-:W-:Y:S08]  /*6e50*/  HMMA.16816.F32.BF16 R76, R4.reuse, R12, R76 ;  /* 0x0000000c044c723c */ /* 0x044ff0000004184c */
[C---:B------:R-:W-:Y:S01]  /*6e60*/  HMMA.16816.F32.BF16 R80, R4.reuse, R14, R80 ;  /* 0x0000000e0450723c */ /* 0x040fe20000041850 */
[----:B------:R-:W2:Y:S07]  /*6e70*/  LDSM.16.MT88.4 R12, [R146+0xb000] ;  /* 0x00b00000920c783b */ /* 0x000eae0000004200 */
[C---:B-----5:R-:W-:Y:S01]  /*6e80*/  HMMA.16816.F32.BF16 R88, R4.reuse, R28, R88 ;  /* 0x0000001c0458723c */ /* 0x060fe20000041858 */
[----:B------:R-:W-:Y:S01]  /*6e90*/  FFMA.FTZ R29, R107, UR6, -R111 ;  /* 0x000000066b1d7c23 */ /* 0x000fe2000801086f */
[--C-:B------:R-:W-:Y:S01]  /*6ea0*/  FFMA.FTZ R28, R110, UR6, -R103.reuse ;  /* 0x000000066e1c7c23 */ /* 0x100fe20008010867 */
[----:B------:R-:W-:Y:S01]  /*6eb0*/  FFMA.FTZ R111, R108, UR6, -R103 ;  /* 0x000000066c6f7c23 */ /* 0x000fe20008010867 */
[----:B------:R-:W-:Y:S04]  /*6ec0*/  MUFU.EX2 R107, R114 ;  /* 0x00000072006b7308 */ /* 0x000fe80000000800 */
[----:B------:R-:W-:Y:S01]  /*6ed0*/  HMMA.16816.F32.BF16 R84, R4, R30, R84 ;  /* 0x0000001e0454723c */ /* 0x000fe20000041854 */
[----:B------:R-:W-:Y:S01]  /*6ee0*/  F2FP.BF16.F32.PACK_AB R4, R128, R121 ;  /* 0x000000798004723e */ /* 0x000fe200000010ff */
[----:B------:R-:W-:Y:S01]  /*6ef0*/  MUFU.EX2 R110, R29 ;  /* 0x0000001d006e7308 */ /* 0x000fe20000000800 */
[----:B------:R-:W-:Y:S01]  /*6f00*/  F2FP.BF16.F32.PACK_AB R5, R124, R127 ;  /* 0x0000007f7c05723e */ /* 0x000fe200000010ff */
[----:B------:R-:W-:Y:S01]  /*6f10*/  FADD.FTZ R121, R121, R118 ;  /* 0x0000007679797221 */ /* 0x000fe20000010000 */
[----:B------:R-:W-:Y:S01]  /*6f20*/  F2FP.BF16.F32.PACK_AB R6, R123, R130 ;  /* 0x000000827b06723e */ /* 0x000fe200000010ff */
[----:B------:R5:W-:Y:S01]  /*6f30*/  MUFU.EX2 R108, R28 ;  /* 0x0000001c006c7308 */ /* 0x000be20000000800 */
[----:B------:R-:W-:Y:S01]  /*6f40*/  F2FP.BF16.F32.PACK_AB R7, R126, R125 ;  /* 0x0000007d7e07723e */ /* 0x000fe200000010ff */
[----:B------:R-:W-:Y:S01]  /*6f50*/  FADD.FTZ R127, R127, R122 ;  /* 0x0000007a7f7f7221 */ /* 0x000fe20000010000 */
[----:B------:R-:W-:Y:S01]  /*6f60*/  FADD.FTZ R121, R128, R121 ;  /* 0x0000007980797221 */ /* 0x000fe20000010000 */
[----:B------:R-:W2:Y:S02]  /*6f70*/  MUFU.EX2 R111, R111 ;  /* 0x0000006f006f7308 */ /* 0x000ea40000000800 */
[----:B------:R-:W-:Y:S01]  /*6f80*/  FADD.FTZ R124, R124, R127 ;  /* 0x0000007f7c7c7221 */ /* 0x000fe20000010000 */
[----:B------:R-:W-:Y:S01]  /*6f90*/  FADD.FTZ R130, R130, R121 ;  /* 0x0000007982827221 */ /* 0x000fe20000010000 */
[----:B---3--:R-:W-:Y:S02]  /*6fa0*/  HMMA.16816.F32.BF16 R96, R4, R24, R96 ;  /* 0x000000180460723c */ /* 0x008fe40000041860 */
[----:B------:R-:W-:Y:S01]  /*6fb0*/  FADD.FTZ R125, R125, R124 ;  /* 0x0000007c7d7d7221 */ /* 0x000fe20000010000 */
[----:B------:R-:W-:Y:S01]  /*6fc0*/  FADD.FTZ R123, R123, R130 ;  /* 0x000000827b7b7221 */ /* 0x000fe20000010000 */
[----:B-----5:R-:W-:Y:S02]  /*6fd0*/  LDSM.16.MT88.4 R28, [R141+0x9800] ;  /* 0x009800008d1c783b */ /* 0x020fe40000004200 */
[----:B------:R-:W-:-:S02]  /*6fe0*/  FADD.FTZ R125, R126, R125 ;  /* 0x0000007d7e7d7221 */ /* 0x000fc40000010000 */
        /* <DEDUP_REMOVED lines=9> */
[C---:B---3--:R-:W-:Y:S08]  /*7080*/  HMMA.16816.F32.BF16 R52, R4.reuse, R24, R52 ;  /* 0x000000180434723c */ /* 0x048ff00000041834 */
[C---:B------:R-:W-:Y:S01]  /*7090*/  HMMA.16816.F32.BF16 R56, R4.reuse, R26, R56 ;  /* 0x0000001a0438723c */ /* 0x040fe20000041838 */
[----:B------:R-:W2:Y:S07]  /*70a0*/  LDSM.16.MT88.4 R24, [R140+0xb000] ;  /* 0x00b000008c18783b */ /* 0x000eae0000004200 */
[----:B-1----:R-:W-:Y:S01]  /*70b0*/  HMMA.16816.F32.BF16 R76, R4, R20, R76 ;  /* 0x00000014044c723c */ /* 0x002fe2000004184c */
[--C-:B------:R-:W-:Y:S01]  /*70c0*/  FFMA.FTZ R20, R106, UR6, -R103.reuse ;  /* 0x000000066a147c23 */ /* 0x100fe20008010867 */
[----:B------:R-:W-:-:S03]  /*70d0*/  FFMA.FTZ R106, R105, UR6, -R103 ;  /* 0x00000006696a7c23 */ /* 0x000fc60008010867 */
[----:B------:R1:W-:Y:S03]  /*70e0*/  MUFU.EX2 R103, R20 ;  /* 0x0000001400677308 */ /* 0x0003e60000000800 */
[C---:B------:R-:W-:Y:S01]  /*70f0*/  HMMA.16816.F32.BF16 R64, R4.reuse, R14, R64 ;  /* 0x0000000e0440723c */ /* 0x040fe20000041840 */
[----:B------:R-:W3:Y:S01]  /*7100*/  LDSM.16.MT88.4 R12, [R146+0x9800] ;  /* 0x00980000920c783b */ /* 0x000ee20000004200 */
[----:B------:R-:W5:Y:S06]  /*7110*/  MUFU.EX2 R106, R106 ;  /* 0x0000006a006a7308 */ /* 0x000f6c0000000800 */
[C---:B----4-:R-:W-:Y:S08]  /*7120*/  HMMA.16816.F32.BF16 R68, R4.reuse, R16, R68 ;  /* 0x000000100444723c */ /* 0x050ff00000041844 */
[C---:B------:R-:W-:Y:S01]  /*7130*/  HMMA.16816.F32.BF16 R72, R4.reuse, R18, R72 ;  /* 0x000000120448723c */ /* 0x040fe20000041848 */
[----:B------:R-:W4:Y:S07]  /*7140*/  LDSM.16.MT88.4 R16, [R142+0x9800] ;  /* 0x009800008e10783b */ /* 0x000f2e0000004200 */
[C---:B------:R-:W-:Y:S01]  /*7150*/  HMMA.16816.F32.BF16 R80, R4.reuse, R22, R80 ;  /* 0x000000160450723c */ /* 0x040fe20000041850 */
[----:B-1----:R-:W1:Y:S07]  /*7160*/  LDSM.16.MT88.4 R20, [R146+0xb800] ;  /* 0x00b800009214783b */ /* 0x002e6e0000004200 */
[C---:B--2---:R-:W-:Y:S08]  /*7170*/  HMMA.16816.F32.BF16 R88, R4.reuse, R24, R88 ;  /* 0x000000180458723c */ /* 0x044ff00000041858 */
[----:B------:R-:W-:Y:S01]  /*7180*/  HMMA.16816.F32.BF16 R84, R4, R26, R84 ;  /* 0x0000001a0454723c */ /* 0x000fe20000041854 */
[----:B------:R-:W-:Y:S01]  /*7190*/  F2FP.BF16.F32.PACK_AB R4, R109, R112 ;  /* 0x000000706d04723e */ /* 0x000fe200000010ff */
[----:B------:R-:W2:Y:S01]  /*71a0*/  LDSM.16.MT88.4 R24, [R140+0x9800] ;  /* 0x009800008c18783b */ /* 0x000ea20000004200 */
[----:B------:R-:W-:Y:S01]  /*71b0*/  F2FP.BF16.F32.PACK_AB R5, R111, R108 ;  /* 0x0000006c6f05723e */ /* 0x000fe200000010ff */
[----:B------:R-:W-:Y:S01]  /*71c0*/  FADD.FTZ R112, R112, R123 ;  /* 0x0000007b70707221 */ /* 0x000fe20000010000 */
[----:B------:R-:W-:Y:S01]  /*71d0*/  F2FP.BF16.F32.PACK_AB R6, R110, R107 ;  /* 0x0000006b6e06723e */ /* 0x000fe200000010ff */
[----:B------:R-:W-:Y:S01]  /*71e0*/  FADD.FTZ R108, R108, R125 ;  /* 0x0000007d6c6c7221 */ /* 0x000fe20000010000 */
[----:B-----5:R-:W-:Y:S01]  /*71f0*/  F2FP.BF16.F32.PACK_AB R7, R106, R103 ;  /* 0x000000676a07723e */ /* 0x020fe200000010ff */
[----:B------:R-:W-:-:S02]  /*7200*/  FADD.FTZ R112, R109, R112 ;  /* 0x000000706d707221 */ /* 0x000fc40000010000 */
[----:B------:R-:W-:Y:S02]  /*7210*/  FADD.FTZ R108, R111, R108 ;  /* 0x0000006c6f6c7221 */ /* 0x000fe40000010000 */
[----:B------:R-:W-:Y:S02]  /*7220*/  FADD.FTZ R107, R107, R112 ;  /* 0x000000706b6b7221 */ /* 0x000fe40000010000 */
[----:B---3--:R-:W-:Y:S01]  /*7230*/  HMMA.16816.F32.BF16 R96, R4, R12, R96 ;  /* 0x0000000c0460723c */ /* 0x008fe20000041860 */
[----:B------:R-:W-:Y:S01]  /*7240*/  FADD.FTZ R103, R103, R108 ;  /* 0x0000006c67677221 */ /* 0x000fe20000010000 */
[----:B------:R-:W-:-:S03]  /*7250*/  FADD.FTZ R171, R110, R107 ;  /* 0x0000006b6eab7221 */ /* 0x000fc60000010000 */
[----:B------:R-:W-:-:S03]  /*7260*/  FADD.FTZ R169, R106, R103 ;  /* 0x000000676aa97221 */ /* 0x000fc60000010000 */
[C---:B------:R-:W-:Y:S01]  /*7270*/  HMMA.16816.F32.BF16 R92, R4.reuse, R14, R92 ;  /* 0x0000000e045c723c */ /* 0x040fe2000004185c */
[----:B------:R-:W3:Y:S07]  /*7280*/  LDSM.16.MT88.4 R12, [R142+0xb800] ;  /* 0x00b800008e0c783b */ /* 0x000eee0000004200 */
[C---:B----4-:R-:W-:Y:S08]  /*7290*/  HMMA.16816.F32.BF16 R36, R4.reuse, R16, R36 ;  /* 0x000000100424723c */ /* 0x050ff00000041824 */
[C---:B------:R-:W-:Y:S01]  /*72a0*/  HMMA.16816.F32.BF16 R40, R4.reuse, R18, R40 ;  /* 0x000000120428723c */ /* 0x040fe20000041828 */
[----:B------:R-:W4:Y:S07]  /*72b0*/  LDSM.16.MT88.4 R16, [R141+0xb800] ;  /* 0x00b800008d10783b */ /* 0x000f2e0000004200 */
        /* <DEDUP_REMOVED lines=9> */
[C---:B----4-:R-:W-:Y:S08]  /*7350*/  HMMA.16816.F32.BF16 R76, R4.reuse, R16, R76 ;  /* 0x00000010044c723c */ /* 0x050ff0000004184c */
[C---:B------:R-:W-:Y:S08]  /*7360*/  HMMA.16816.F32.BF16 R80, R4.reuse, R18, R80 ;  /* 0x000000120450723c */ /* 0x040ff00000041850 */
[C---:B-1----:R-:W-:Y:S08]  /*7370*/  HMMA.16816.F32.BF16 R88, R4.reuse, R20, R88 ;  /* 0x000000140458723c */ /* 0x042ff00000041858 */
[----:B------:R-:W-:-:S15]  /*7380*/  HMMA.16816.F32.BF16 R84, R4, R22, R84 ;  /* 0x000000160454723c */ /* 0x000fde0000041854 */
[----:B------:R-:W-:-:S05]  /*7390*/  NOP ;  /* 0x0000000000007918 */ /* 0x000fca0000000000 */
.L_x_721:
[----:B------:R-:W-:-:S13]  /*73a0*/  ISETP.GE.AND P0, PT, R168, RZ, PT ;  /* 0x000000ffa800720c */ /* 0x000fda0003f06270 */
[----:B------:R-:W-:Y:S05]  /*73b0*/  @!P0 BRA `(.L_x_723) ;  /* 0x0000002000ac8947 */ /* 0x000fea0003800000 */
[----:B------:R-:W1:Y:S01]  /*73c0*/  LDC.64 R152, c[0x0][0x3c0] ;  /* 0x0000f000ff987b82 */ /* 0x000e620000000a00 */
[----:B------:R-:W2:Y:S01]  /*73d0*/  LDCU UR7, c[0x0][0x440] ;  /* 0x00008800ff0777ac */ /* 0x000ea20008000800 */
[C---:B------:R-:W-:Y:S01]  /*73e0*/  SHF.L.U64.HI R167, R8.reuse, 0x4, R9 ;  /* 0x0000000408a77819 */ /* 0x040fe20000010209 */
[----:B------:R-:W-:Y:S01]  /*73f0*/  IMAD.SHL.U32 R166, R8, 0x10, RZ ;  /* 0x0000001008a67824 */ /* 0x000fe200078e00ff */
[----:B------:R-:W-:Y:S01]  /*7400*/  MOV R0, R3 ;  /* 0x0000000300007202 */ /* 0x000fe20000000f00 */
[----:B------:R-:W-:Y:S01]  /*7410*/  IMAD.MOV.U32 R101, RZ, RZ, R100 ;  /* 0x000000ffff657224 */ /* 0x000fe200078e0064 */
[----:B------:R-:W3:Y:S01]  /*7420*/  LDCU UR6, c[0x0][0x440] ;  /* 0x00008800ff0677ac */ /* 0x000ee20008000800 */
[----:B------:R-:W4:Y:S01]  /*7430*/  LDCU UR4, c[0x0][0x45c] ;  /* 0x00008b80ff0477ac */ /* 0x000f220008000800 */
[----:B--2---:R-:W-:Y:S01]  /*7440*/  ISETP.GE.AND P1, PT, R156, UR7, PT ;  /* 0x000000079c007c0c */ /* 0x004fe2000bf26270 */
[----:B------:R-:W-:-:S12]  /*7450*/  BRA `(.L_x_724) ;  /* 0x0000000000f87947 */ /* 0x000fd80003800000 */
.L_x_726:
[----:B------:R-:W1:Y:S01]  /*7460*/  LDC.64 R2, c[0x0][0x3b8] ;  /* 0x0000ee00ff027b82 */ /* 0x000e620000000a00 */
[----:B------:R-:W-:Y:S04]  /*7470*/  VIADD R105, R168, 0xffffffff ;  /* 0xffffffffa8697836 */ /* 0x000fe80000000000 */
[C---:B-1----:R-:W-:Y:S01]  /*7480*/  IMAD.WIDE.U32 R110, R105.reuse, R2, RZ ;  /* 0x00000002696e7225 */ /* 0x042fe200078e00ff */
[----:B------:R-:W-:Y:S03]  /*7490*/  SHF.L.U64.HI R102, R2, 0x4, R3 ;  /* 0x0000000402667819 */ /* 0x000fe60000010203 */
[----:B------:R-:W-:Y:S01]  /*74a0*/  IMAD R106, R105, R3, R111 ;  /* 0x00000003696a7224 */ /* 0x000fe200078e026f */
[----:B------:R-:W-:Y:S01]  /*74b0*/  LEA R108, P4, R110, R160, 0x7 ;  /* 0x000000a06e6c7211 */ /* 0x000fe200078838ff */
[----:B------:R-:W-:Y:S03]  /*74c0*/  IMAD.SHL.U32 R100, R2, 0x10, RZ ;  /* 0x0000001002647824 */ /* 0x000fe600078e00ff */
[C-C-:B------:R-:W-:Y:S02]  /*74d0*/  LEA.HI.X R109, R110.reuse, R159, R106.reuse, 0x7, P4 ;  /* 0x0000009f6e6d7211 */ /* 0x140fe400020f3c6a */
[C---:B------:R-:W-:Y:S03]  /*74e0*/  LEA R105, P2, R110.reuse, R100, 0x6 ;  /* 0x000000646e697211 */ /* 0x040fe600078430ff */
[----:B------:R-:W-:Y:S01]  /*74f0*/  @!PT LDS RZ, [RZ] ;  /* 0x00000000fffff984 */ /* 0x000fe20000000800 */
[----:B------:R-:W-:Y:S01]  /*7500*/  @!PT LDS RZ, [RZ] ;  /* 0x00000000fffff984 */ /* 0x000fe20000000800 */
[----:B------:R-:W-:Y:S01]  /*7510*/  @!PT LDS RZ, [RZ] ;  /* 0x00000000fffff984 */ /* 0x000fe20000000800 */
[----:B------:R1:W-:Y:S01]  /*7520*/  @!P1 LDGSTS.E.BYPASS.LTC128B.128 [R164+0x4000], desc[UR12][R108.64] ;  /* 0x040000006ca49fae */ /* 0x0003e2000b981a0c */
[----:B------:R-:W-:Y:S02]  /*7530*/  LEA.HI.X R104, R110, R102, R106, 0x6, P2 ;  /* 0x000000666e687211 */ /* 0x000fe400010f346a */
[CC--:B------:R-:W-:Y:S01]  /*7540*/  LEA R110, P4, R105.reuse, R160.reuse, 0x1 ;  /* 0x000000a0696e7211 */ /* 0x0c0fe200078808ff */
[----:B------:R1:W-:Y:S01]  /*7550*/  @P1 STS.128 [R164+0x4000], RZ ;  /* 0x004000ffa4001388 */ /* 0x0003e20000000c00 */
[----:B------:R-:W-:Y:S02]  /*7560*/  IADD3 R100, P2, PT, R100, R105, RZ ;  /* 0x0000006964647210 */ /* 0x000fe40007f5e0ff */
[--C-:B------:R-:W-:Y:S01]  /*7570*/  LEA.HI.X R111, R105, R159, R104.reuse, 0x1, P4 ;  /* 0x0000009f696f7211 */ /* 0x100fe200020f0c68 */
[----:B------:R-:W-:Y:S01]  /*7580*/  @!PT LDS RZ, [RZ] ;  /* 0x00000000fffff984 */ /* 0x000fe20000000800 */
[----:B------:R-:W-:Y:S01]  /*7590*/  @!PT LDS RZ, [RZ] ;  /* 0x00000000fffff984 */ /* 0x000fe20000000800 */
[----:B------:R-:W-:Y:S01]  /*75a0*/  @!PT LDS RZ, [RZ] ;  /* 0x00000000fffff984 */ /* 0x000fe20000000800 */
[----:B------:R1:W-:Y:S01]  /*75b0*/  @!P0 LDGSTS.E.BYPASS.LTC128B.128 [R164+0x6000], desc[UR12][R108.64+0x80] ;  /* 0x060000806ca48fae */ /* 0x0003e2000b981a0c */
[----:B------:R-:W-:Y:S01]  /*75c0*/  LEA R107, P3, R2, R105, 0x5 ;  /* 0x00000069026b7211 */ /* 0x000fe200078628ff */
[----:B------:R-:W-:Y:S02]  /*75d0*/  IMAD.X R102, R102, 0x1, R104, P2 ;  /* 0x0000000166667824 */ /* 0x000fe400010e0668 */
[----:B------:R1:W-:Y:S01]  /*75e0*/  @P0 STS.128 [R164+0x6000], RZ ;  /* 0x006000ffa4000388 */ /* 0x0003e20000000c00 */
[C---:B------:R-:W-:Y:S02]  /*75f0*/  LEA R106, P2, R107.reuse, R160, 0x1 ;  /* 0x000000a06b6a7211 */ /* 0x040fe400078408ff */
[----:B------:R-:W-:Y:S01]  /*7600*/  LEA.HI.X R2, R2, R104, R3, 0x5, P3 ;  /* 0x0000006802027211 */ /* 0x000fe200018f2c03 */
[----:B------:R-:W-:Y:S01]  /*7610*/  @!PT LDS RZ, [RZ] ;  /* 0x00000000fffff984 */ /* 0x000fe20000000800 */
[----:B------:R-:W-:Y:S01]  /*7620*/  @!PT LDS RZ, [RZ] ;  /* 0x00000000fffff984 */ /* 0x000fe20000000800 */
[----:B------:R-:W-:Y:S01]  /*7630*/  @!PT LDS RZ, [RZ] ;  /* 0x00000000fffff984 */ /* 0x000fe20000000800 */
[----:B------:R1:W-:Y:S01]  /*7640*/  @!P1 LDGSTS.E.BYPASS.LTC128B.128 [R164+0x4800], desc[UR12][R110.64] ;  /* 0x048000006ea49fae */ /* 0x0003e2000b981a0c */
[C---:B------:R-:W-:Y:S02]  /*7650*/  LEA R112, P3, R100.reuse, R160, 0x1 ;  /* 0x000000a064707211 */ /* 0x040fe400078608ff */
[-C--:B------:R-:W-:Y:S01]  /*7660*/  LEA.HI.X R107, R107, R159.reuse, R2, 0x1, P2 ;  /* 0x0000009f6b6b7211 */ /* 0x080fe200010f0c02 */
[----:B------:R1:W-:Y:S01]  /*7670*/  @P1 STS.128 [R164+0x4800], RZ ;  /* 0x004800ffa4001388 */ /* 0x0003e20000000c00 */
[----:B------:R-:W-:Y:S03]  /*7680*/  LEA.HI.X R113, R100, R159, R102, 0x1, P3 ;  /* 0x0000009f64717211 */ /* 0x000fe600018f0c66 */
        /* <DEDUP_REMOVED lines=27> */
.L_x_724:
[----:B------:R-:W-:Y:S04]  /*7840*/  DEPBAR.LE SB0, 0x0 ;  /* 0x000080000000791a */ /* 0x000fe80000000000 */
[----:B------:R-:W-:Y:S01]  /*7850*/  BAR.SYNC.DEFER_BLOCKING 0x0 ;  /* 0x0000000000007b1d */ /* 0x000fe20000010000 */
[C---:B-1----:R-:W-:Y:S01]  /*7860*/  IMAD.WIDE.U32 R2, R168.reuse, R152, RZ ;  /* 0x00000098a8027225 */ /* 0x042fe200078e00ff */
[----:B---3--:R-:W-:Y:S03]  /*7870*/  ISETP.GE.AND P0, PT, R155, UR6, PT ;  /* 0x000000069b007c0c */ /* 0x008fe6000bf06270 */
[----:B------:R-:W-:Y:S01]  /*7880*/  IMAD R100, R168, R153, R3 ;  /* 0x00000099a8647224 */ /* 0x000fe200078e0203 */
[C---:B------:R-:W-:Y:S02]  /*7890*/  LEA R176, P3, R2.reuse, R158, 0x7 ;  /* 0x0000009e02b07211 */ /* 0x040fe400078638ff */
[C---:B------:R-:W-:Y:S02]  /*78a0*/  LEA R173, P2, R2.reuse, R166, 0x6 ;  /* 0x000000a602ad7211 */ /* 0x040fe400078430ff */
[C-C-:B------:R-:W-:Y:S02]  /*78b0*/  LEA.HI.X R177, R2.reuse, R157, R100.reuse, 0x7, P3 ;  /* 0x0000009d02b17211 */ /* 0x140fe400018f3c64 */
[C---:B------:R-:W-:Y:S02]  /*78c0*/  LEA R174, P4, R173.reuse, R158, 0x1 ;  /* 0x0000009eadae7211 */ /* 0x040fe400078808ff */
[----:B------:R-:W-:Y:S02]  /*78d0*/  LEA.HI.X R100, R2, R167, R100, 0x6, P2 ;  /* 0x000000a702647211 */ /* 0x000fe400010f3464 */
[C---:B------:R-:W-:Y:S02]  /*78e0*/  IADD3 R3, P3, PT, R173.reuse, R166, RZ ;  /* 0x000000a6ad037210 */ /* 0x040fe40007f7e0ff */
[----:B------:R-:W-:Y:S02]  /*78f0*/  LEA.HI.X R175, R173, R157, R100, 0x1, P4 ;  /* 0x0000009dadaf7211 */ /* 0x000fe400020f0c64 */
[----:B------:R-:W-:Y:S01]  /*7900*/  LEA R103, P2, R152, R173, 0x5 ;  /* 0x000000ad98677211 */ /* 0x000fe200078428ff */
[----:B------:R-:W-:Y:S01]  /*7910*/  IMAD.X R2, R100, 0x1, R167, P3 ;  /* 0x0000000164027824 */ /* 0x000fe200018e06a7 */
[C---:B------:R-:W-:Y:S01]  /*7920*/  LEA R172, P3, R3.reuse, R158, 0x1 ;  /* 0x0000009e03ac7211 */ /* 0x040fe200078608ff */
[----:B------:R-:W-:Y:S01]  /*7930*/  @!PT LDS RZ, [RZ] ;  /* 0x00000000fffff984 */ /* 0x000fe20000000800 */
[----:B------:R-:W-:Y:S01]  /*7940*/  @!PT LDS RZ, [RZ] ;  /* 0x00000000fffff984 */ /* 0x000fe20000000800 */
[----:B------:R-:W-:Y:S01]  /*7950*/  @!PT LDS RZ, [RZ] ;  /* 0x00000000fffff984 */ /* 0x000fe20000000800 */
[----:B------:R-:W-:Y:S01]  /*7960*/  @!P1 LDGSTS.E.BYPASS.LTC128B.128 [R164+0x8000], desc[UR12][R176.64] ;  /* 0x08000000b0a49fae */ /* 0x000fe2000b981a0c */
[----:B------:R-:W-:Y:S02]  /*7970*/  LEA.HI.X R100, R152, R100, R153, 0x5, P2 ;  /* 0x0000006498647211 */ /* 0x000fe400010f2c99 */
[-C--:B------:R-:W-:Y:S01]  /*7980*/  LEA.HI.X R173, R3, R157.reuse, R2, 0x1, P3 ;  /* 0x0000009d03ad7211 */ /* 0x080fe200018f0c02 */
[----:B------:R-:W-:Y:S01]  /*7990*/  @P1 STS.128 [R164+0x8000], RZ ;  /* 0x008000ffa4001388 */ /* 0x000fe20000000c00 */
[C---:B------:R-:W-:Y:S03]  /*79a0*/  LEA R102, P2, R103.reuse, R158, 0x1 ;  /* 0x0000009e67667211 */ /* 0x040fe600078408ff */
[----:B------:R-:W-:Y:S01]  /*79b0*/  @!PT LDS RZ, [RZ] ;  /* 0x00000000fffff984 */ /* 0x000fe20000000800 */
[----:B------:R-:W-:Y:S01]  /*79c0*/  @!PT LDS RZ, [RZ] ;  /* 0x00000000fffff984 */ /* 0x000fe20000000800 */
[----:B------:R-:W-:Y:S01]  /*79d0*/  @!PT LDS RZ, [RZ] ;  /* 0x00000000fffff984 */ /* 0x000fe20000000800 */
[----:B------:R-:W-:Y:S01]  /*79e0*/  @!P0 LDGSTS.E.BYPASS.LTC128B.128 [R164+0xa000], desc[UR12][R176.64+0x80] ;  /* 0x0a000080b0a48fae */ /* 0x000fe2000b981a0c */
[----:B------:R-:W-:Y:S02]  /*79f0*/  LEA.HI.X R103, R103, R157, R100, 0x1, P2 ;  /* 0x0000009d67677211 */ /* 0x000fe400010f0c64 */
[----:B------:R-:W-:Y:S01]  /*7a00*/  ISETP.NE.AND P2, PT, R168, RZ, PT ;  /* 0x000000ffa800720c */ /* 0x000fe20003f45270 */
[----:B------:R-:W-:Y:S04]  /*7a10*/  @P0 STS.128 [R164+0xa000], RZ ;  /* 0x00a000ffa4000388 */ /* 0x000fe80000000c00 */
[----:B------:R-:W-:Y:S01]  /*7a20*/  @!PT LDS RZ, [RZ] ;  /* 0x00000000fffff984 */ /* 0x000fe20000000800 */
[----:B------:R-:W-:Y:S01]  /*7a30*/  @!PT LDS RZ, [RZ] ;  /* 0x00000000fffff984 */ /* 0x000fe20000000800 */
[----:B------:R-:W-:Y:S01]  /*7a40*/  @!PT LDS RZ, [RZ] ;  /* 0x00000000fffff984 */ /* 0x000fe20000000800 */
[----:B------:R-:W-:Y:S04]  /*7a50*/  @!P1 LDGSTS.E.BYPASS.LTC128B.128 [R164+0x8800], desc[UR12][R174.64] ;  /* 0x08800000aea49fae */ /* 0x000fe8000b981a0c */
[----:B------:R-:W-:Y:S01]  /*7a60*/  @P1 STS.128 [R164+0x8800], RZ ;  /* 0x008800ffa4001388 */ /* 0x000fe20000000c00 */
[----:B------:R-:W-:Y:S03]  /*7a70*/  ISETP.GE.AND P1, PT, R156, UR6, PT ;  /* 0x000000069c007c0c */ /* 0x000fe6000bf26270 */
[----:B------:R-:W-:Y:S01]  /*7a80*/  @!PT LDS RZ, [RZ] ;  /* 0x00000000fffff984 */ /* 0x000fe20000000800 */
[----:B------:R-:W-:Y:S01]  /*7a90*/  @!PT LDS RZ, [RZ] ;  /* 0x00000000fffff984 */ /* 0x000fe20000000800 */
[----:B------:R-:W-:Y:S01]  /*7aa0*/  @!PT LDS RZ, [RZ] ;  /* 0x00000000fffff984 */ /* 0x000fe20000000800 */
[----:B------:R-:W-:Y:S04]  /*7ab0*/  @!P0 LDGSTS.E.BYPASS.LTC128B.128 [R164+0xa800], desc[UR12][R174.64+0x80] ;  /* 0x0a800080aea48fae */ /* 0x000fe8000b981a0c */
[----:B------:R-:W-:Y:S06]  /*7ac0*/  @P0 STS.128 [R164+0xa800], RZ ;  /* 0x00a800ffa4000388 */ /* 0x000fec0000000c00 */
        /* <DEDUP_REMOVED lines=21> */
[----:B------:R-:W2:Y:S04]  /*7c20*/  LDSM.16.M88.4 R108, [R150+UR5+0x4000] ;  /* 0x00400005966c783b */ /* 0x000ea80008000200 */
[----:B------:R-:W3:Y:S04]  /*7c30*/  LDSM.16.M88.4 R112, [R150+UR5+0x4800] ;  /* 0x004800059670783b */ /* 0x000ee80008000200 */
[----:B------:R-:W5:Y:S04]  /*7c40*/  LDSM.16.M88.4 R116, [R150+UR5+0x5000] ;  /* 0x005000059674783b */ /* 0x000f680008000200 */
[----:B------:R-:W0:Y:S04]  /*7c50*/  LDGDEPBAR ;  /* 0x00000000000079af */ /* 0x000e280000000000 */
[----:B------:R-:W4:Y:S04]  /*7c60*/  LDSM.16.M88.4 R120, [R150+UR5+0x5800] ;  /* 0x005800059678783b */ /* 0x000f280008000200 */
[----:B------:R-:W-:Y:S04]  /*7c70*/  LDSM.16.M88.4 R124, [R149] ;  /* 0x00000000957c783b */ /* 0x000fe80000000200 */
[----:B------:R-:W1:Y:S04]  /*7c80*/  LDSM.16.M88.4 R128, [R145+0x4000] ;  /* 0x004000009180783b */ /* 0x000e680000000200 */
[----:B------:R-:W1:Y:S04]  /*7c90*/  LDSM.16.M88.4 R132, [R145+0x4800] ;  /* 0x004800009184783b */ /* 0x000e680000000200 */
[----:B------:R-:W-:Y:S01]  /*7ca0*/  LDSM.16.M88.4 R136, [R148] ;  /* 0x000000009488783b */ /* 0x000fe20000000200 */
[C---:B--2---:R-:W-:Y:S08]  /*7cb0*/  HMMA.16816.F32.BF16 R4, R104.reuse, R108, RZ ;  /* 0x0000006c6804723c */ /* 0x044ff000000418ff */
[C---:B------:R-:W-:Y:S01]  /*7cc0*/  HMMA.16816.F32.BF16 R8, R104.reuse, R110, RZ ;  /* 0x0000006e6808723c */ /* 0x040fe200000418ff */
[----:B------:R-:W2:Y:S07]  /*7cd0*/  LDSM.16.M88.4 R108, [R145+0x5000] ;  /* 0x00500000916c783b */ /* 0x000eae0000000200 */
[C---:B---3--:R-:W-:Y:S08]  /*7ce0*/  HMMA.16816.F32.BF16 R12, R104.reuse, R112, RZ ;  /* 0x00000070680c723c */ /* 0x048ff000000418ff */
[C---:B------:R-:W-:Y:S01]  /*7cf0*/  HMMA.16816.F32.BF16 R16, R104.reuse, R114, RZ ;  /* 0x000000726810723c */ /* 0x040fe200000418ff */
[----:B------:R-:W3:Y:S07]  /*7d00*/  LDSM.16.M88.4 R112, [R145+0x5800] ;  /* 0x005800009170783b */ /* 0x000eee0000000200 */
[C---:B-----5:R-:W-:Y:S08]  /*7d10*/  HMMA.16816.F32.BF16 R20, R104.reuse, R116, RZ ;  /* 0x000000746814723c */ /* 0x060ff000000418ff */
[C---:B------:R-:W-:Y:S01]  /*7d20*/  HMMA.16816.F32.BF16 R24, R104.reuse, R118, RZ ;  /* 0x000000766818723c */ /* 0x040fe200000418ff */
[----:B------:R-:W5:Y:S07]  /*7d30*/  LDSM.16.M88.4 R116, [R144+0x4000] ;  /* 0x004000009074783b */ /* 0x000f6e0000000200 */
[C---:B----4-:R-:W-:Y:S08]  /*7d40*/  HMMA.16816.F32.BF16 R28, R104.reuse, R120, RZ ;  /* 0x00000078681c723c */ /* 0x050ff000000418ff */
[----:B------:R-:W-:Y:S01]  /*7d50*/  HMMA.16816.F32.BF16 R32, R104, R122, RZ ;  /* 0x0000007a6820723c */ /* 0x000fe200000418ff */
[----:B------:R-:W4:Y:S04]  /*7d60*/  LDSM.16.M88.4 R104, [R144+0x4800] ;  /* 0x004800009068783b */ /* 0x000f280000000200 */
[----:B------:R-:W4:Y:S03]  /*7d70*/  LDSM.16.M88.4 R120, [R144+0x5000] ;  /* 0x005000009078783b */ /* 0x000f260000000200 */
[C---:B-1----:R-:W-:Y:S08]  /*7d80*/  HMMA.16816.F32.BF16 R4, R124.reuse, R128, R4 ;  /* 0x000000807c04723c */ /* 0x042ff00000041804 */
[C---:B------:R-:W-:Y:S01]  /*7d90*/  HMMA.16816.F32.BF16 R8, R124.reuse, R130, R8 ;  /* 0x000000827c08723c */ /* 0x040fe20000041808 */
[----:B------:R-:W-:Y:S07]  /*7da0*/  LDSM.16.M88.4 R128, [R143+0x5000] ;  /* 0x005000008f80783b */ /* 0x000fee0000000200 */
[C---:B------:R-:W-:Y:S08]  /*7db0*/  HMMA.16816.F32.BF16 R12, R124.reuse, R132, R12 ;  /* 0x000000847c0c723c */ /* 0x040ff0000004180c */
[C---:B------:R-:W-:Y:S01]  /*7dc0*/  HMMA.16816.F32.BF16 R16, R124.reuse, R134, R16 ;  /* 0x000000867c10723c */ /* 0x040fe20000041810 */
[----:B------:R-:W-:Y:S07]  /*7dd0*/  LDSM.16.M88.4 R132, [R150+UR5+0x7800] ;  /* 0x007800059684783b */ /* 0x000fee0008000200 */
[C---:B--2---:R-:W-:Y:S08]  /*7de0*/  HMMA.16816.F32.BF16 R20, R124.reuse, R108, R20 ;  /* 0x0000006c7c14723c */ /* 0x044ff00000041814 */
[C---:B------:R-:W-:Y:S01]  /*7df0*/  HMMA.16816.F32.BF16 R24, R124.reuse, R110, R24 ;  /* 0x0000006e7c18723c */ /* 0x040fe20000041818 */
[----:B------:R-:W1:Y:S07]  /*7e00*/  LDSM.16.M88.4 R108, [R144+0x5800] ;  /* 0x00580000906c783b */ /* 0x000e6e0000000200 */
[C---:B---3--:R-:W-:Y:S08]  /*7e10*/  HMMA.16816.F32.BF16 R28, R124.reuse, R112, R28 ;  /* 0x000000707c1c723c */ /* 0x048ff0000004181c */
[----:B------:R-:W-:Y:S01]  /*7e20*/  HMMA.16816.F32.BF16 R32, R124, R114, R32 ;  /* 0x000000727c20723c */ /* 0x000fe20000041820 */
[----:B------:R-:W-:Y:S04]  /*7e30*/  LDSM.16.M88.4 R112, [R147] ;  /* 0x000000009370783b */ /* 0x000fe80000000200 */
[----:B------:R-:W-:Y:S03]  /*7e40*/  LDSM.16.M88.4 R124, [R143+0x4800] ;  /* 0x004800008f7c783b */ /* 0x000fe60000000200 */
[C---:B-----5:R-:W-:Y:S08]  /*7e50*/  HMMA.16816.F32.BF16 R4, R136.reuse, R116, R4 ;  /* 0x000000748804723c */ /* 0x060ff00000041804 */
[C---:B------:R-:W-:Y:S01]  /*7e60*/  HMMA.16816.F32.BF16 R8, R136.reuse, R118, R8 ;  /* 0x000000768808723c */ /* 0x040fe20000041808 */
[----:B------:R-:W2:Y:S07]  /*7e70*/  LDSM.16.M88.4 R116, [R143+0x4000] ;  /* 0x004000008f74783b */ /* 0x000eae0000000200 */
[C---:B----4-:R-:W-:Y:S08]  /*7e80*/  HMMA.16816.F32.BF16 R12, R136.reuse, R104, R12 ;  /* 0x00000068880c723c */ /* 0x050ff0000004180c */
[C---:B------:R-:W-:Y:S01]  /*7e90*/  HMMA.16816.F32.BF16 R16, R136.reuse, R106, R16 ;  /* 0x0000006a8810723c */ /* 0x040fe20000041810 */
[----:B------:R-:W3:Y:S07]  /*7ea0*/  LDSM.16.M88.4 R104, [R143+0x5800] ;  /* 0x005800008f68783b */ /* 0x000eee0000000200 */
[C---:B------:R-:W-:Y:S08]  /*7eb0*/  HMMA.16816.F32.BF16 R20, R136.reuse, R120, R20 ;  /* 0x000000788814723c */ /* 0x040ff00000041814 */
[C---:B------:R-:W-:Y:S01]  /*7ec0*/  HMMA.16816.F32.BF16 R24, R136.reuse, R122, R24 ;  /* 0x0000007a8818723c */ /* 0x040fe20000041818 */
[----:B------:R-:W-:Y:S07]  /*7ed0*/  LDSM.16.M88.4 R120, [R150+UR5+0x6000] ;  /* 0x006000059678783b */ /* 0x000fee0008000200 */
[C---:B-1----:R-:W-:Y:S08]  /*7ee0*/  HMMA.16816.F32.BF16 R28, R136.reuse, R108, R28 ;  /* 0x0000006c881c723c */ /* 0x042ff0000004181c */
[----:B------:R-:W-:Y:S01]  /*7ef0*/  HMMA.16816.F32.BF16 R32, R136, R110, R32 ;  /* 0x0000006e8820723c */ /* 0x000fe20000041820 */
[----:B------:R-:W1:Y:S07]  /*7f00*/  LDSM.16.M88.4 R108, [R151+0x2000] ;  /* 0x00200000976c783b */ /* 0x000e6e0000000200 */
[C---:B--2---:R-:W-:Y:S08]  /*7f10*/  HMMA.16816.F32.BF16 R4, R112.reuse, R116, R4 ;  /* 0x000000747004723c */ /* 0x044ff00000041804 */
[C---:B------:R-:W-:Y:S01]  /*7f20*/  HMMA.16816.F32.BF16 R8, R112.reuse, R118, R8 ;  /* 0x000000767008723c */ /* 0x040fe20000041808 */
[----:B------:R-:W2:Y:S07]  /*7f30*/  LDSM.16.M88.4 R116, [R150+UR5+0x6800] ;  /* 0x006800059674783b */ /* 0x000eae0008000200 */
[C---:B------:R-:W-:Y:S08]  /*7f40*/  HMMA.16816.F32.BF16 R12, R112.reuse, R124, R12 ;  /* 0x0000007c700c723c */ /* 0x040ff0000004180c */
[C---:B------:R-:W-:Y:S01]  /*7f50*/  HMMA.16816.F32.BF16 R16, R112.reuse, R126, R16 ;  /* 0x0000007e7010723c */ /* 0x040fe20000041810 */
[----:B------:R-:W4:Y:S07]  /*7f60*/  LDSM.16.M88.4 R124, [R150+UR5+0x7000] ;  /* 0x00700005967c783b */ /* 0x000f2e0008000200 */
[C---:B------:R-:W-:Y:S08]  /*7f70*/  HMMA.16816.F32.BF16 R20, R112.reuse, R128, R20 ;  /* 0x000000807014723c */ /* 0x040ff00000041814 */
[C---:B------:R-:W-:Y:S01]  /*7f80*/  HMMA.16816.F32.BF16 R24, R112.reuse, R130, R24 ;  /* 0x000000827018723c */ /* 0x040fe20000041818 */
[----:B------:R-:W-:Y:S07]  /*7f90*/  LDSM.16.M88.4 R128, [R144+0x6000] ;  /* 0x006000009080783b */ /* 0x000fee0000000200 */
[C---:B---3--:R-:W-:Y:S08]  /*7fa0*/  HMMA.16816.F32.BF16 R28, R112.reuse, R104, R28 ;  /* 0x00000068701c723c */ /* 0x048ff0000004181c */
[----:B------:R-:W-:Y:S01]  /*7fb0*/  HMMA.16816.F32.BF16 R32, R112, R106, R32 ;  /* 0x0000006a7020723c */ /* 0x000fe20000041820 */
[----:B------:R-:W-:Y:S04]  /*7fc0*/  LDSM.16.M88.4 R104, [R149+0x2000] ;  /* 0x002000009568783b */ /* 0x000fe80000000200 */
[----:B------:R-:W3:Y:S03]  /*7fd0*/  LDSM.16.M88.4 R112, [R145+0x6000] ;  /* 0x006000009170783b */ /* 0x000ee60000000200 */
[C---:B-1----:R-:W-:Y:S08]  /*7fe0*/  HMMA.16816.F32.BF16 R4, R108.reuse, R120, R4 ;  /* 0x000000786c04723c */ /* 0x042ff00000041804 */
[C---:B------:R-:W-:Y:S01]  /*7ff0*/  HMMA.16816.F32.BF16 R8, R108.reuse, R122, R8 ;  /* 0x0000007a6c08723c */ /* 0x040fe20000041808 */
[----:B------:R-:W1:Y:S07]  /*8000*/  LDSM.16.M88.4 R120, [R145+0x6800] ;  /* 0x006800009178783b */ /* 0x000e6e0000000200 */
[C---:B--2---:R-:W-:Y:S08]  /*8010*/  HMMA.16816.F32.BF16 R12, R108.reuse, R116, R12 ;  /* 0x000000746c0c723c */ /* 0x044ff0000004180c */
[C---:B------:R-:W-:Y:S01]  /*8020*/  HMMA.16816.F32.BF16 R16, R108.reuse, R118, R16 ;  /* 0x000000766c10723c */ /* 0x040fe20000041810 */
[----:B------:R-:W2:Y:S07]  /*8030*/  LDSM.16.M88.4 R116, [R145+0x7000] ;  /* 0x007000009174783b */ /* 0x000eae0000000200 */
[C---:B----4-:R-:W-:Y:S08]  /*8040*/  HMMA.16816.F32.BF16 R20, R108.reuse, R124, R20 ;  /* 0x0000007c6c14723c */ /* 0x050ff00000041814 */
[C---:B------:R-:W-:Y:S01]  /*8050*/  HMMA.16816.F32.BF16 R24, R108.reuse, R126, R24 ;  /* 0x0000007e6c18723c */ /* 0x040fe20000041818 */
[----:B------:R-:W-:Y:S07]  /*8060*/  LDSM.16.M88.4 R124, [R148+0x2000] ;  /* 0x00200000947c783b */ /* 0x000fee0000000200 */
[C---:B------:R-:W-:Y:S08]  /*8070*/  HMMA.16816.F32.BF16 R28, R108.reuse, R132, R28 ;  /* 0x000000846c1c723c */ /* 0x040ff0000004181c */
[----:B------:R-:W-:Y:S01]  /*8080*/  HMMA.16816.F32.BF16 R32, R108, R134, R32 ;  /* 0x000000866c20723c */ /* 0x000fe20000041820 */
[----:B------:R-:W4:Y:S04]  /*8090*/  LDSM.16.M88.4 R108, [R145+0x7800] ;  /* 0x00780000916c783b */ /* 0x000f280000000200 */
[----:B------:R-:W5:Y:S03]  /*80a0*/  LDSM.16.M88.4 R132, [R144+0x6800] ;  /* 0x006800009084783b */ /* 0x000f660000000200 */
[C---:B---3--:R-:W-:Y:S08]  /*80b0*/  HMMA.16816.F32.BF16 R4, R104.reuse, R112, R4 ;  /* 0x000000706804723c */ /* 0x048ff00000041804 */
[C---:B------:R-:W-:Y:S01]  /*80c0*/  HMMA.16816.F32.BF16 R8, R104.reuse, R114, R8 ;  /* 0x000000726808723c */ /* 0x040fe20000041808 */
[----:B------:R-:W3:Y:S07]  /*80d0*/  LDSM.16.M88.4 R112, [R144+0x7000] ;  /* 0x007000009070783b */ /* 0x000eee0000000200 */
[C---:B-1----:R-:W-:Y:S08]  /*80e0*/  HMMA.16816.F32.BF16 R12, R104.reuse, R120, R12 ;  /* 0x00000078680c723c */ /* 0x042ff0000004180c */
[C---:B------:R-:W-:Y:S01]  /*80f0*/  HMMA.16816.F32.BF16 R16, R104.reuse, R122, R16 ;  /* 0x0000007a6810723c */ /* 0x040fe20000041810 */
[----:B------:R-:W-:Y:S07]  /*8100*/  LDSM.16.M88.4 R120, [R143+0x6800] ;  /* 0x006800008f78783b */ /* 0x000fee0000000200 */
[C---:B--2---:R-:W-:Y:S08]  /*8110*/  HMMA.16816.F32.BF16 R20, R104.reuse, R116, R20 ;  /* 0x000000746814723c */ /* 0x044ff00000041814 */
[C---:B------:R-:W-:Y:S01]  /*8120*/  HMMA.16816.F32.BF16 R24, R104.reuse, R118, R24 ;  /* 0x000000766818723c */ /* 0x040fe20000041818 */
[----:B------:R-:W-:Y:S07]  /*8130*/  LDSM.16.M88.4 R116, [R143+0x6000] ;  /* 0x006000008f74783b */ /* 0x000fee0000000200 */
[C---:B----4-:R-:W-:Y:S08]  /*8140*/  HMMA.16816.F32.BF16 R28, R104.reuse, R108, R28 ;  /* 0x0000006c681c723c */ /* 0x050ff0000004181c */
[----:B------:R-:W-:Y:S01]  /*8150*/  HMMA.16816.F32.BF16 R32, R104, R110, R32 ;  /* 0x0000006e6820723c */ /* 0x000fe20000041820 */
[----:B------:R-:W1:Y:S04]  /*8160*/  LDSM.16.M88.4 R104, [R144+0x7800] ;  /* 0x007800009068783b */ /* 0x000e680000000200 */
[----:B------:R-:W2:Y:S03]  /*8170*/  LDSM.16.M88.4 R108, [R147+0x2000] ;  /* 0x00200000936c783b */ /* 0x000ea60000000200 */
        /* <DEDUP_REMOVED lines=8> */
[C---:B---3--:R-:W-:Y:S08]  /*8200*/  HMMA.16816.F32.BF16 R20, R124.reuse, R112, R20 ;  /* 0x000000707c14723c */ /* 0x048ff00000041814 */
[C---:B------:R-:W-:Y:S08]  /*8210*/  HMMA.16816.F32.BF16 R24, R124.reuse, R114, R24 ;  /* 0x000000727c18723c */ /* 0x040ff00000041818 */
[C---:B-1----:R-:W-:Y:S08]  /*8220*/  HMMA.16816.F32.BF16 R28, R124.reuse, R104, R28 ;  /* 0x000000687c1c723c */ /* 0x042ff0000004181c */
[----:B------:R-:W-:Y:S08]  /*8230*/  HMMA.16816.F32.BF16 R32, R124, R106, R32 ;  /* 0x0000006a7c20723c */ /* 0x000ff00000041820 */
[C---:B--2---:R-:W-:Y:S08]  /*8240*/  HMMA.16816.F32.BF16 R4, R108.reuse, R116, R4 ;  /* 0x000000746c04723c */ /* 0x044ff00000041804 */
        /* <DEDUP_REMOVED lines=24> */
.L_x_725:
[----:B------:R-:W2:Y:S08]  /*83d0*/  SHFL.BFLY PT, R3, R170, 0x2, 0x1f ;  /* 0x0c401f00aa037f89 */ /* 0x000eb000000e0000 */
[----:B------:R-:W3:Y:S08]  /*83e0*/  SHFL.BFLY PT, R2, R103, 0x2, 0x1f ;  /* 0x0c401f0067027f89 */ /* 0x000ef000000e0000 */
[----:B-1----:R-:W-:Y:S08]  /*83f0*/  LDSM.16.MT88.4 R108, [R142+0x8000] ;  /* 0x008000008e6c783b */ /* 0x002ff00000004200 */
        /* <DEDUP_REMOVED lines=20> */
[----:B------:R-:W-:Y:S01]  /*8540*/  FFMA.FTZ R116, R5, UR4, -R120 ;  /* 0x0000000405747c23 */ /* 0x000fe20008010878 */
[--C-:B------:R-:W-:Y:S01]  /*8550*/  FFMA.FTZ R121, R6, UR4, -R122.reuse ;  /* 0x0000000406797c23 */ /* 0x100fe2000801087a */
[----:B------:R-:W-:Y:S01]  /*8560*/  FFMA.FTZ R101, R7, UR4, -R122 ;  /* 0x0000000407657c23 */ /* 0x000fe2000801087a */
[--C-:B------:R-:W-:Y:S01]  /*8570*/  FFMA.FTZ R102, R8, UR4, -R120.reuse ;  /* 0x0000000408667c23 */ /* 0x100fe20008010878 */
[----:B------:R-:W-:Y:S01]  /*8580*/  FFMA.FTZ R117, R9, UR4, -R120 ;  /* 0x0000000409757c23 */ /* 0x000fe20008010878 */
        /* <DEDUP_REMOVED lines=8> */
[----:B------:R-:W-:Y:S01]  /*8610*/  FFMA.FTZ R173, R34, UR4, -R122 ;  /* 0x0000000422ad7c23 */ /* 0x000fe2000801087a */
        /* <DEDUP_REMOVED lines=26> */
[C---:B------:R-:W-:Y:S01]  /*87c0*/  FMUL.FTZ R40, R2.reuse, R40 ;  /* 0x0000002802287220 */ /* 0x040fe20000410000 */
[----:B--2---:R-:W-:Y:S01]  /*87d0*/  F2FP.BF16.F32.PACK_AB R97, R101, R121 ;  /* 0x000000796561723e */ /* 0x004fe200000010ff */
[----:B------:R-:W-:Y:S07]  /*87e0*/  FMUL.FTZ R41, R2, R41 ;  /* 0x0000002902297220 */ /* 0x000fee0000410000 */
[----:B------:R-:W2:Y:S01]  /*87f0*/  MUFU.EX2 R118, R118 ;  /* 0x0000007600767308 */ /* 0x000ea20000000800 */
[C---:B------:R-:W-:Y:S01]  /*8800*/  FMUL.FTZ R42, R0.reuse, R42 ;  /* 0x0000002a002a7220 */ /* 0x040fe20000410000 */
[----:B------:R-:W-:Y:S01]  /*8810*/  FMUL.FTZ R43, R0, R43 ;  /* 0x0000002b002b7220 */ /* 0x000fe20000410000 */
[C---:B------:R-:W-:Y:S01]  /*8820*/  FMUL.FTZ R44, R2.reuse, R44 ;  /* 0x0000002c022c7220 */ /* 0x040fe20000410000 */
[----:B------:R-:W-:Y:S01]  /*8830*/  FMUL.FTZ R45, R2, R45 ;  /* 0x0000002d022d7220 */ /* 0x000fe20000410000 */
[C---:B------:R-:W-:Y:S01]  /*8840*/  FMUL.FTZ R46, R0.reuse, R46 ;  /* 0x0000002e002e7220 */ /* 0x040fe20000410000 */
[----:B----4-:R-:W-:Y:S01]  /*8850*/  F2FP.BF16.F32.PACK_AB R98, R117, R102 ;  /* 0x000000667562723e */ /* 0x010fe200000010ff */
[----:B------:R-:W-:Y:S01]  /*8860*/  FMUL.FTZ R47, R0, R47 ;  /* 0x0000002f002f7220 */ /* 0x000fe20000410000 */
[C---:B------:R-:W-:Y:S01]  /*8870*/  FMUL.FTZ R48, R2.reuse, R48 ;  /* 0x0000003002307220 */ /* 0x040fe20000410000 */
[----:B------:R-:W-:Y:S01]  /*8880*/  FMUL.FTZ R49, R2, R49 ;  /* 0x0000003102317220 */ /* 0x000fe20000410000 */
[C---:B------:R-:W-:Y:S01]  /*8890*/  FMUL.FTZ R50, R0.reuse, R50 ;  /* 0x0000003200327220 */ /* 0x040fe20000410000 */
[----:B------:R-:W-:Y:S01]  /*88a0*/  FMUL.FTZ R51, R0, R51 ;  /* 0x0000003300337220 */ /* 0x000fe20000410000 */
[C---:B------:R-:W-:Y:S01]  /*88b0*/  FMUL.FTZ R12, R2.reuse, R88 ;  /* 0x00000058020c7220 */ /* 0x040fe20000410000 */
[----:B------:R-:W-:Y:S01]  /*88c0*/  FMUL.FTZ R52, R2, R52 ;  /* 0x0000003402347220 */ /* 0x000fe20000410000 */
        /* <DEDUP_REMOVED lines=47> */
[----:B------:R-:W-:Y:S01]  /*8bc0*/  FFMA.FTZ R124, R13, UR4, -R120 ;  /* 0x000000040d7c7c23 */ /* 0x000fe20008010878 */
[----:B------:R-:W-:Y:S01]  /*8bd0*/  FMUL.FTZ R13, R2, R89 ;  /* 0x00000059020d7220 */ /* 0x000fe20000410000 */
[--C-:B------:R-:W-:Y:S01]  /*8be0*/  FFMA.FTZ R126, R14, UR4, -R122.reuse ;  /* 0x000000040e7e7c23 */ /* 0x100fe2000801087a */
[C---:B---3--:R-:W-:Y:S04]  /*8bf0*/  HMMA.16816.F32.BF16 R52, R96.reuse, R92, R52 ;  /* 0x0000005c6034723c */ /* 0x048fe80000041834 */
[----:B------:R-:W-:Y:S01]  /*8c00*/  MUFU.EX2 R137, R137 ;  /* 0x0000008900897308 */ /* 0x000fe20000000800 */
[C---:B------:R-:W-:Y:S01]  /*8c10*/  FMUL.FTZ R14, R0.reuse, R90 ;  /* 0x0000005a000e7220 */ /* 0x040fe20000410000 */
[----:B------:R-:W-:Y:S01]  /*8c20*/  FFMA.FTZ R125, R15, UR4, -R122 ;  /* 0x000000040f7d7c23 */ /* 0x000fe2000801087a */
[----:B------:R-:W-:Y:S01]  /*8c30*/  FMUL.FTZ R15, R0, R91 ;  /* 0x0000005b000f7220 */ /* 0x000fe20000410000 */
[--C-:B------:R-:W-:Y:S01]  /*8c40*/  FFMA.FTZ R127, R16, UR4, -R120.reuse ;  /* 0x00000004107f7c23 */ /* 0x100fe20008010878 */
[----:B------:R-:W-:Y:S01]  /*8c50*/  LDSM.16.MT88.4 R88, [R141+0x8800] ;  /* 0x008800008d58783b */ /* 0x000fe20000004200 */
[C---:B------:R-:W-:Y:S04]  /*8c60*/  HMMA.16816.F32.BF16 R56, R96.reuse, R94, R56 ;  /* 0x0000005e6038723c */ /* 0x040fe80000041838 */
[----:B------:R-:W3:Y:S01]  /*8c70*/  MUFU.EX2 R124, R124 ;  /* 0x0000007c007c7308 */ /* 0x000ee20000000800 */
[----:B------:R-:W-:Y:S01]  /*8c80*/  FFMA.FTZ R128, R17, UR4, -R120 ;  /* 0x0000000411807c23 */ /* 0x000fe20008010878 */
[--C-:B------:R-:W-:Y:S01]  /*8c90*/  FFMA.FTZ R129, R18, UR4, -R122.reuse ;  /* 0x0000000412817c23 */ /* 0x100fe2000801087a */
[----:B------:R-:W-:Y:S07]  /*8ca0*/  FFMA.FTZ R130, R19, UR4, -R122 ;  /* 0x0000000413827c23 */ /* 0x000fee000801087a */
        /* <DEDUP_REMOVED lines=13> */
[----:B------:R-:W-:Y:S01]  /*8d80*/  FFMA.FTZ R132, R21, UR4, -R120 ;  /* 0x0000000415847c23 */ /* 0x000fe20008010878 */
[----:B------:R-:W-:Y:S07]  /*8d90*/  FFMA.FTZ R131, R22, UR4, -R122 ;  /* 0x0000000416837c23 */ /* 0x000fee000801087a */
[----:B------:R-:W-:Y:S01]  /*8da0*/  MUFU.EX2 R129, R129 ;  /* 0x0000008100817308 */ /* 0x000fe20000000800 */
[----:B------:R-:W-:Y:S01]  /*8db0*/  FFMA.FTZ R103, R2, R171, R103 ;  /* 0x000000ab02677223 */ /* 0x000fe20000010067 */
[C---:B--2---:R-:W-:Y:S08]  /*8dc0*/  HMMA.16816.F32.BF16 R68, R96.reuse, R108, R68 ;  /* 0x0000006c6044723c */ /* 0x044ff00000041844 */
[----:B------:R-:W2:Y:S01]  /*8dd0*/  MUFU.EX2 R130, R130 ;  /* 0x0000008200827308 */ /* 0x000ea20000000800 */
[----:B-1----:R-:W-:Y:S01]  /*8de0*/  F2FP.BF16.F32.PACK_AB R85, R125, R126 ;  /* 0x0000007e7d55723e */ /* 0x002fe200000010ff */
[----:B------:R-:W-:Y:S01]  /*8df0*/  FFMA.FTZ R121, R0, R169, R121 ;  /* 0x000000a900797223 */ /* 0x000fe20000010079 */
[----:B------:R-:W-:Y:S07]  /*8e00*/  IADD3 R168, PT, PT, R168, -0x1, RZ ;  /* 0xffffffffa8a87810 */ /* 0x000fee0007ffe0ff */
[----:B------:R-:W-:Y:S01]  /*8e10*/  MUFU.EX2 R132, R132 ;  /* 0x0000008400847308 */ /* 0x000fe20000000800 */
[----:B------:R-:W-:Y:S01]  /*8e20*/  FADD.FTZ R103, R116, R103 ;  /* 0x0000006774677221 */ /* 0x000fe20000010000 */
[C---:B------:R-:W-:Y:S01]  /*8e30*/  HMMA.16816.F32.BF16 R72, R96.reuse, R110, R72 ;  /* 0x0000006e6048723c */ /* 0x040fe20000041848 */
[----:B------:R-:W-:Y:S07]  /*8e40*/  LDSM.16.MT88.4 R108, [R142+0x8800] ;  /* 0x008800008e6c783b */ /* 0x000fee0000004200 */
[----:B------:R-:W-:Y:S01]  /*8e50*/  MUFU.EX2 R131, R131 ;  /* 0x0000008300837308 */ /* 0x000fe20000000800 */
[----:B-----5:R-:W-:Y:S01]  /*8e60*/  F2FP.BF16.F32.PACK_AB R86, R128, R127 ;  /* 0x0000007f8056723e */ /* 0x020fe200000010ff */
[----:B------:R-:W-:Y:S01]  /*8e70*/  FADD.FTZ R0, R101, R121 ;  /* 0x0000007965007221 */ /* 0x000fe20000010000 */
[----:B------:R-:W-:Y:S07]  /*8e80*/  MOV R101, R100 ;  /* 0x0000006400657202 */ /* 0x000fee0000000f00 */
[----:B------:R-:W-:Y:S01]  /*8e90*/  MUFU.EX2 R138, R138 ;  /* 0x0000008a008a7308 */ /* 0x000fe20000000800 */
[----:B------:R-:W-:Y:S01]  /*8ea0*/  FADD.FTZ R102, R102, R103 ;  /* 0x0000006766667221 */ /* 0x000fe20000010000 */
[----:B--2---:R-:W-:Y:S01]  /*8eb0*/  F2FP.BF16.F32.PACK_AB R87, R130, R129 ;  /* 0x000000818257723e */ /* 0x004fe200000010ff */
[----:B------:R-:W-:Y:S07]  /*8ec0*/  FADD.FTZ R119, R119, R0 ;  /* 0x0000000077777221 */ /* 0x000fee0000010000 */
[----:B------:R-:W-:Y:S01]  /*8ed0*/  MUFU.EX2 R173, R173 ;  /* 0x000000ad00ad7308 */ /* 0x000fe20000000800 */
[----:B------:R-:W-:Y:S01]  /*8ee0*/  FADD.FTZ R0, R117, R102 ;  /* 0x0000006675007221 */ /* 0x000fe20000010000 */
[----:B------:R-:W-:Y:S01]  /*8ef0*/  FADD.FTZ R119, R118, R119 ;  /* 0x0000007776777221 */ /* 0x000fe20000010000 */
[C---:B----4-:R-:W-:Y:S03]  /*8f00*/  HMMA.16816.F32.BF16 R76, R96.reuse, R92, R76 ;  /* 0x0000005c604c723c */ /* 0x050fe6000004184c */
[----:B------:R-:W-:Y:S01]  /*8f10*/  FADD.FTZ R123, R123, R0 ;  /* 0x000000007b7b7221 */ /* 0x000fe20000010000 */
[----:B------:R-:W-:Y:S03]  /*8f20*/  FADD.FTZ R126, R126, R119 ;  /* 0x000000777e7e7221 */ /* 0x000fe60000010000 */
[----:B------:R-:W-:Y:S01]  /*8f30*/  FADD.FTZ R124, R124, R123 ;  /* 0x0000007b7c7c7221 */ /* 0x000fe20000010000 */
[C---:B------:R-:W-:Y:S01]  /*8f40*/  HMMA.16816.F32.BF16 R80, R96.reuse, R94, R80 ;  /* 0x0000005e6050723c */ /* 0x040fe20000041850 */
[----:B------:R-:W1:Y:S02]  /*8f50*/  LDSM.16.MT88.4 R92, [R146+0x8800] ;  /* 0x00880000925c783b */ /* 0x000e640000004200 */
[----:B------:R-:W-:Y:S01]  /*8f60*/  FADD.FTZ R126, R125, R126 ;  /* 0x0000007e7d7e7221 */ /* 0x000fe20000010000 */
[----:B------:R-:W-:Y:S03]  /*8f70*/  FADD.FTZ R127, R127, R124 ;  /* 0x0000007c7f7f7221 */ /* 0x000fe60000010000 */
[----:B------:R-:W-:Y:S01]  /*8f80*/  FADD.FTZ R129, R129, R126 ;  /* 0x0000007e81817221 */ /* 0x000fe20000010000 */
[C---:B---3--:R-:W-:Y:S03]  /*8f90*/  HMMA.16816.F32.BF16 R12, R96.reuse, R104, R12 ;  /* 0x00000068600c723c */ /* 0x048fe6000004180c */
[----:B------:R-:W-:Y:S01]  /*8fa0*/  FADD.FTZ R128, R128, R127 ;  /* 0x0000007f80807221 */ /* 0x000fe20000010000 */
[----:B------:R-:W-:Y:S04]  /*8fb0*/  FADD.FTZ R130, R130, R129 ;  /* 0x0000008182827221 */ /* 0x000fe80000010000 */
        /* <DEDUP_REMOVED lines=12> */
[C---:B-1----:R-:W-:Y:S08]  /*9080*/  HMMA.16816.F32.BF16 R52, R84.reuse, R92, R52 ;  /* 0x0000005c5434723c */ /* 0x042ff00000041834 */
[C---:B------:R-:W-:Y:S01]  /*9090*/  HMMA.16816.F32.BF16 R56, R84.reuse, R94, R56 ;  /* 0x0000005e5438723c */ /* 0x040fe20000041838 */
[----:B------:R-:W1:Y:S07]  /*90a0*/  LDSM.16.MT88.4 R92, [R142+0x9000] ;  /* 0x009000008e5c783b */ /* 0x000e6e0000004200 */
[C---:B------:R-:W-:Y:S03]  /*90b0*/  HMMA.16816.F32.BF16 R60, R84.reuse, R96, R60 ;  /* 0x00000060543c723c */ /* 0x040fe6000004183c */
[--C-:B------:R-:W-:Y:S01]  /*90c0*/  FFMA.FTZ R96, R20, UR4, -R120.reuse ;  /* 0x0000000414607c23 */ /* 0x100fe20008010878 */
[----:B------:R-:W-:Y:S04]  /*90d0*/  FFMA.FTZ R20, R24, UR4, -R120 ;  /* 0x0000000418147c23 */ /* 0x000fe80008010878 */
[C---:B------:R-:W-:Y:S08]  /*90e0*/  HMMA.16816.F32.BF16 R64, R84.reuse, R98, R64 ;  /* 0x000000625440723c */ /* 0x040ff00000041840 */
[C---:B------:R-:W-:Y:S08]  /*90f0*/  HMMA.16816.F32.BF16 R68, R84.reuse, R104, R68 ;  /* 0x000000685444723c */ /* 0x040ff00000041844 */
[C---:B------:R-:W-:Y:S01]  /*9100*/  HMMA.16816.F32.BF16 R72, R84.reuse, R106, R72 ;  /* 0x0000006a5448723c */ /* 0x040fe20000041848 */
[----:B------:R-:W-:Y:S07]  /*9110*/  LDSM.16.MT88.4 R104, [R146+0xb000] ;  /* 0x00b000009268783b */ /* 0x000fee0000004200 */
[C---:B------:R-:W-:Y:S01]  /*9120*/  HMMA.16816.F32.BF16 R76, R84.reuse, R112, R76 ;  /* 0x00000070544c723c */ /* 0x040fe2000004184c */
[----:B------:R4:W-:Y:S02]  /*9130*/  MUFU.EX2 R113, R96 ;  /* 0x0000006000717308 */ /* 0x0009e40000000800 */
[--C-:B------:R-:W-:Y:S01]  /*9140*/  FFMA.FTZ R112, R23, UR4, -R122.reuse ;  /* 0x0000000417707c23 */ /* 0x100fe2000801087a */
[----:B------:R-:W-:Y:S01]  /*9150*/  F2FP.BF16.F32.PACK_AB R23, R134, R133 ;  /* 0x000000858617723e */ /* 0x000fe200000010ff */
[----:B------:R-:W-:Y:S03]  /*9160*/  FFMA.FTZ R122, R35, UR4, -R122 ;  /* 0x00000004237a7c23 */ /* 0x000fe6000801087a */
[C---:B------:R-:W-:Y:S03]  /*9170*/  HMMA.16816.F32.BF16 R80, R84.reuse, R114, R80 ;  /* 0x000000725450723c */ /* 0x040fe60000041850 */
[----:B------:R-:W5:Y:S01]  /*9180*/  MUFU.EX2 R112, R112 ;  /* 0x0000007000707308 */ /* 0x000f620000000800 */
[--C-:B------:R-:W-:Y:S01]  /*9190*/  FFMA.FTZ R115, R25, UR4, -R120.reuse ;  /* 0x0000000419737c23 */ /* 0x100fe20008010878 */
[----:B------:R-:W-:Y:S08]  /*91a0*/  FFMA.FTZ R120, R33, UR4, -R120 ;  /* 0x0000000421787c23 */ /* 0x000ff00008010878 */
[----:B------:R3:W-:Y:S01]  /*91b0*/  MUFU.EX2 R114, R20 ;  /* 0x0000001400727308 */ /* 0x0007e20000000800 */
[----:B------:R-:W1:Y:S01]  /*91c0*/  LDSM.16.MT88.4 R24, [R141+0x9000] ;  /* 0x009000008d18783b */ /* 0x000e620000004200 */
[C---:B--2---:R-:W-:Y:S08]  /*91d0*/  HMMA.16816.F32.BF16 R12, R84.reuse, R108, R12 ;  /* 0x0000006c540c723c */ /* 0x044ff0000004180c */
[----:B------:R-:W2:Y:S10]  /*91e0*/  MUFU.EX2 R115, R115 ;  /* 0x0000007300737308 */ /* 0x000eb40000000800 */
[----:B------:R-:W1:Y:S01]  /*91f0*/  MUFU.EX2 R139, R120 ;  /* 0x00000078008b7308 */ /* 0x000e620000000800 */
[----:B----4-:R-:W4:Y:S01]  /*9200*/  LDSM.16.MT88.4 R96, [R140+0x9000] ;  /* 0x009000008c60783b */ /* 0x010f220000004200 */
[----:B-----5:R-:W-:Y:S01]  /*9210*/  F2FP.BF16.F32.PACK_AB R21, R112, R131 ;  /* 0x000000837015723e */ /* 0x020fe200000010ff */
[----:B------:R-:W-:Y:S07]  /*9220*/  HMMA.16816.F32.BF16 R16, R84, R110, R16 ;  /* 0x0000006e5410723c */ /* 0x000fee0000041810 */
[----:B------:R-:W5:Y:S01]  /*9230*/  MUFU.EX2 R122, R122 ;  /* 0x0000007a007a7308 */ /* 0x000f620000000800 */
[----:B---3--:R-:W-:Y:S01]  /*9240*/  F2FP.BF16.F32.PACK_AB R20, R132, R113 ;  /* 0x000000718414723e */ /* 0x008fe200000010ff */
[----:B------:R-:W-:Y:S01]  /*9250*/  FADD.FTZ R131, R131, R130 ;  /* 0x0000008283837221 */ /* 0x000fe20000010000 */
[----:B------:R-:W3:Y:S01]  /*9260*/  LDSM.16.MT88.4 R84, [R142+0xb000] ;  /* 0x00b000008e54783b */ /* 0x000ee20000004200 */
[----:B--2---:R-:W-:Y:S02]  /*9270*/  F2FP.BF16.F32.PACK_AB R22, R115, R114 ;  /* 0x000000727316723e */ /* 0x004fe400000010ff */
[----:B------:R-:W-:Y:S04]  /*9280*/  FADD.FTZ R112, R112, R131 ;  /* 0x0000008370707221 */ /* 0x000fe80000010000 */
[----:B------:R-:W-:Y:S01]  /*9290*/  FADD.FTZ R133, R133, R112 ;  /* 0x0000007085857221 */ /* 0x000fe20000010000 */
[C---:B------:R-:W-:Y:S01]  /*92a0*/  HMMA.16816.F32.BF16 R4, R20.reuse, R88, R4 ;  /* 0x000000581404723c */ /* 0x040fe20000041804 */
[----:B------:R-:W-:Y:S04]  /*92b0*/  LDSM.16.MT88.4 R108, [R140+0x9800] ;  /* 0x009800008c6c783b */ /* 0x000fe80000004200 */
[----:B------:R-:W-:Y:S03]  /*92c0*/  FADD.FTZ R133, R134, R133 ;  /* 0x0000008586857221 */ /* 0x000fe60000010000 */
[C---:B------:R-:W-:Y:S01]  /*92d0*/  HMMA.16816.F32.BF16 R8, R20.reuse, R90, R8 ;  /* 0x0000005a1408723c */ /* 0x040fe20000041808 */
[----:B------:R-:W2:Y:S07]  /*92e0*/  LDSM.16.MT88.4 R88, [R141+0xb000] ;  /* 0x00b000008d58783b */ /* 0x000eae0000004200 */
[C---:B-1----:R-:W-:Y:S01]  /*92f0*/  HMMA.16816.F32.BF16 R36, R20.reuse, R92, R36 ;  /* 0x0000005c1424723c */ /* 0x042fe20000041824 */
[----:B------:R-:W-:Y:S07]  /*9300*/  LDSM.16.MT88.4 R32, [R146+0xb800] ;  /* 0x00b800009220783b */ /* 0x000fee0000004200 */
[C---:B------:R-:W-:Y:S01]  /*9310*/  HMMA.16816.F32.BF16 R40, R20.reuse, R94, R40 ;  /* 0x0000005e1428723c */ /* 0x040fe20000041828 */
[----:B------:R-:W-:Y:S07]  /*9320*/  LDSM.16.MT88.4 R92, [R146+0x9800] ;  /* 0x00980000925c783b */ /* 0x000fee0000004200 */
[C---:B------:R-:W-:Y:S08]  /*9330*/  HMMA.16816.F32.BF16 R44, R20.reuse, R24, R44 ;  /* 0x00000018142c723c */ /* 0x040ff0000004182c */
[C---:B------:R-:W-:Y:S01]  /*9340*/  HMMA.16816.F32.BF16 R48, R20.reuse, R26, R48 ;  /* 0x0000001a1430723c */ /* 0x040fe20000041830 */
[----:B------:R-:W1:Y:S07]  /*9350*/  LDSM.16.MT88.4 R24, [R140+0xb000] ;  /* 0x00b000008c18783b */ /* 0x000e6e0000004200 */
[C---:B----4-:R-:W-:Y:S08]  /*9360*/  HMMA.16816.F32.BF16 R52, R20.reuse, R96, R52 ;  /* 0x000000601434723c */ /* 0x050ff00000041834 */
[C---:B------:R-:W-:Y:S08]  /*9370*/  HMMA.16816.F32.BF16 R56, R20.reuse, R98, R56 ;  /* 0x000000621438723c */ /* 0x040ff00000041838 */
[C---:B------:R-:W-:Y:S08]  /*9380*/  HMMA.16816.F32.BF16 R60, R20.reuse, R104, R60 ;  /* 0x00000068143c723c */ /* 0x040ff0000004183c */
[C---:B------:R-:W-:Y:S01]  /*9390*/  HMMA.16816.F32.BF16 R64, R20.reuse, R106, R64 ;  /* 0x0000006a1440723c */ /* 0x040fe20000041840 */
[----:B------:R-:W4:Y:S07]  /*93a0*/  LDSM.16.MT88.4 R104, [R141+0x9800] ;  /* 0x009800008d68783b */ /* 0x000f2e0000004200 */
[C---:B---3--:R-:W-:Y:S03]  /*93b0*/  HMMA.16816.F32.BF16 R68, R20.reuse, R84, R68 ;  /* 0x000000541444723c */ /* 0x048fe60000041844 */
[----:B------:R-:W-:Y:S02]  /*93c0*/  F2FP.BF16.F32.PACK_AB R84, R136, R135 ;  /* 0x000000878854723e */ /* 0x000fe400000010ff */
[----:B------:R-:W-:Y:S01]  /*93d0*/  F2FP.BF16.F32.PACK_AB R85, R137, R170 ;  /* 0x000000aa8955723e */ /* 0x000fe200000010ff */
[----:B------:R-:W-:Y:S02]  /*93e0*/  FADD.FTZ R170, R170, R133 ;  /* 0x00000085aaaa7221 */ /* 0x000fe40000010000 */
[C---:B------:R-:W-:Y:S03]  /*93f0*/  HMMA.16816.F32.BF16 R72, R20.reuse, R86, R72 ;  /* 0x000000561448723c */ /* 0x040fe60000041848 */
[----:B------:R-:W-:Y:S01]  /*9400*/  F2FP.BF16.F32.PACK_AB R86, R139, R138 ;  /* 0x0000008a8b56723e */ /* 0x000fe200000010ff */
[----:B------:R-:W-:Y:S01]  /*9410*/  FADD.FTZ R170, R137, R170 ;  /* 0x000000aa89aa7221 */ /* 0x000fe20000010000 */
[C---:B-----5:R-:W-:Y:S03]  /*9420*/  F2FP.BF16.F32.PACK_AB R87, R122.reuse, R173 ;  /* 0x000000ad7a57723e */ /* 0x060fe600000010ff */
[C---:B--2---:R-:W-:Y:S03]  /*9430*/  HMMA.16816.F32.BF16 R76, R20.reuse, R88, R76 ;  /* 0x00000058144c723c */ /* 0x044fe6000004184c */
[----:B------:R-:W-:Y:S04]  /*9440*/  FADD.FTZ R169, R173, R170 ;  /* 0x000000aaada97221 */ /* 0x000fe80000010000 */
[----:B------:R-:W-:Y:S01]  /*9450*/  FADD.FTZ R169, R122, R169 ;  /* 0x000000a97aa97221 */ /* 0x000fe20000010000 */
        /* <DEDUP_REMOVED lines=16> */
[C---:B-1----:R-:W-:Y:S08]  /*9560*/  HMMA.16816.F32.BF16 R68, R84.reuse, R20, R68 ;  /* 0x000000145444723c */ /* 0x042ff00000041844 */
[C---:B------:R-:W-:Y:S08]  /*9570*/  HMMA.16816.F32.BF16 R72, R84.reuse, R22, R72 ;  /* 0x000000165448723c */ /* 0x040ff00000041848 */
[C---:B--2---:R-:W-:Y:S03]  /*9580*/  HMMA.16816.F32.BF16 R76, R84.reuse, R4, R76 ;  /* 0x00000004544c723c */ /* 0x044fe6000004184c */
[----:B------:R-:W-:Y:S04]  /*9590*/  FADD.FTZ R5, R113, R128 ;  /* 0x0000008071057221 */ /* 0x000fe80000010000 */
[----:B------:R-:W-:Y:S01]  /*95a0*/  FADD.FTZ R5, R132, R5 ;  /* 0x0000000584057221 */ /* 0x000fe20000010000 */
[C---:B------:R-:W-:Y:S03]  /*95b0*/  HMMA.16816.F32.BF16 R80, R84.reuse, R6, R80 ;  /* 0x000000065450723c */ /* 0x040fe60000041850 */
[----:B------:R-:W-:Y:S04]  /*95c0*/  FADD.FTZ R0, R114, R5 ;  /* 0x0000000572007221 */ /* 0x000fe80000010000 */
[----:B------:R-:W-:Y:S01]  /*95d0*/  FADD.FTZ R0, R115, R0 ;  /* 0x0000000073007221 */ /* 0x000fe20000010000 */
[C---:B---3--:R-:W-:Y:S03]  /*95e0*/  HMMA.16816.F32.BF16 R88, R84.reuse, R8, R12 ;  /* 0x000000085458723c */ /* 0x048fe6000004180c */
[----:B------:R-:W-:Y:S01]  /*95f0*/  FADD.FTZ R5, R135, R0 ;  /* 0x0000000087057221 */ /* 0x000fe20000010000 */
[----:B------:R-:W-:Y:S03]  /*9600*/  MOV R0, R3 ;  /* 0x0000000300007202 */ /* 0x000fe60000000f00 */
[----:B------:R-:W-:Y:S01]  /*9610*/  FADD.FTZ R5, R136, R5 ;  /* 0x0000000588057221 */ /* 0x000fe20000010000 */
[----:B------:R-:W-:Y:S03]  /*9620*/  HMMA.16816.F32.BF16 R84, R84, R10, R16 ;  /* 0x0000000a5454723c */ /* 0x000fe60000041810 */
[----:B------:R-:W-:Y:S04]  /*9630*/  FADD.FTZ R138, R138, R5 ;  /* 0x000000058a8a7221 */ /* 0x000fe80000010000 */
[----:B------:R-:W-:Y:S01]  /*9640*/  FADD.FTZ R171, R139, R138 ;  /* 0x0000008a8bab7221 */ /* 0x000fe20000010000 */
[----:B------:R-:W-:Y:S01]  /*9650*/  @!UPT UIADD3 URZ, UPT, UPT, URZ, URZ, URZ ;  /* 0x000000fffffff290 */ /* 0x000fe2000fffe0ff */
[----:B------:R-:W-:Y:S11]  /*9660*/  @P0 BRA `(.L_x_724) ;  /* 0xffffffe000740947 */ /* 0x000ff6000383ffff */
.L_x_723:
        /* <DEDUP_REMOVED lines=161> */
[----:B------:R-:W-:-:S03]  /*a080*/  F2FP.BF16.F32.PACK_AB R86, R87, R86 ;  /* 0x000000565756723e */ /* 0x000fc600000010ff */
[----:B------:R-:W-:Y:S02]  /*a090*/  STS [R9+0x2000], R60 ;  /* 0x0020003c09007388 */ /* 0x000fe40000000800 */
[----:B------:R-:W4:Y:S02]  /*a0a0*/  @P1 LDC R16, c[0x0][0x430] ;  /* 0x00010c00ff101b82 */ /* 0x000f240000000800 */
        /* <DEDUP_REMOVED lines=8> */
[----:B-----5:R-:W3:Y:S03]  /*a130*/  @P2 LDC.64 R8, c[0x0][0x408] ;  /* 0x00010200ff082b82 */ /* 0x020ee60000000a00 */
        /* <DEDUP_REMOVED lines=9> */
[----:B--2---:R-:W2:Y:S01]  /*a1d0*/  S2R R17, SR_CTAID.Z ;  /* 0x0000000000117919 */ /* 0x004ea20000002700 */
[----:B-----5:R-:W-:Y:S01]  /*a1e0*/  @P1 MOV R21, 0x1 ;  /* 0x0000000100151802 */ /* 0x020fe20000000f00 */
[----:B----4-:R-:W-:Y:S06]  /*a1f0*/  @P1 BRA `(.L_x_727) ;  /* 0x0000000000201947 */ /* 0x010fec0003800000 */
[----:B------:R-:W-:Y:S01]  /*a200*/  ISETP.NE.AND P0, PT, R18, RZ, PT ;  /* 0x000000ff1200720c */ /* 0x000fe20003f05270 */
[----:B------:R-:W4:-:S12]  /*a210*/  LDC R12, c[0x0][0x3e0] ;  /* 0x0000f800ff0c7b82 */ /* 0x000f180000000800 */
[----:B------:R-:W4:Y:S01]  /*a220*/  @P0 LDC R21, c[0x0][0x454] ;  /* 0x00011500ff150b82 */ /* 0x000f220000000800 */
[----:B------:R-:W-:Y:S02]  /*a230*/  @P0 MOV R16, 0x1 ;  /* 0x0000000100100802 */ /* 0x000fe40000000f00 */
[----:B------:R-:W-:-:S05]  /*a240*/  @!P0 MOV R16, 0x1 ;  /* 0x0000000100108802 */ /* 0x000fca0000000f00 */
[----:B------:R-:W1:Y:S01]  /*a250*/  @P0 LDC R0, c[0x0][0x454] ;  /* 0x00011500ff000b82 */ /* 0x000e620000000800 */
[-C--:B----4-:R-:W-:Y:S02]  /*a260*/  @P0 IMAD R21, R21, R12.reuse, RZ ;  /* 0x0000000c15150224 */ /* 0x090fe400078e02ff */
[----:B------:R-:W-:-:S07]  /*a270*/  @!P0 IMAD R21, R5, R12, RZ ;  /* 0x0000000c05158224 */ /* 0x000fce00078e02ff */
.L_x_727:
[----:B------:R-:W-:Y:S01]  /*a280*/  BAR.SYNC.DEFER_BLOCKING 0x0 ;  /* 0x0000000000007b1d */ /* 0x000fe20000010000 */
[----:B------:R-:W-:Y:S01]  /*a290*/  ISETP.NE.AND P0, PT, R18, RZ, !P1 ;  /* 0x000000ff1200720c */ /* 0x000fe20004f05270 */
[----:B-1----:R-:W-:Y:S01]  /*a2a0*/  @!P2 IMAD.WIDE.U32 R24, R162, R10, RZ ;  /* 0x0000000aa218a225 */ /* 0x002fe200078e00ff */
[C---:B------:R-:W-:Y:S02]  /*a2b0*/  ISETP.NE.AND P1, PT, R161.reuse, -0x1, PT ;  /* 0xffffffffa100780c */ /* 0x040fe40003f25270 */
[--C-:B------:R-:W-:Y:S01]  /*a2c0*/  SHF.R.U32.HI R18, RZ, 0x1, R4.reuse ;  /* 0x00000001ff127819 */ /* 0x100fe20000011604 */
[----:B------:R-:W1:Y:S02]  /*a2d0*/  @P3 MUFU.LG2 R6, R6 ;  /* 0x0000000600063308 */ /* 0x000e640000000c00 */
[----:B------:R-:W4:Y:S01]  /*a2e0*/  @P4 LDC R19, c[0x0][0x458] ;  /* 0x00011600ff134b82 */ /* 0x000f220000000800 */
[----:B------:R-:W4:Y:S01]  /*a2f0*/  S2R R7, SR_TID.X ;  /* 0x0000000000077919 */ /* 0x000f220000002100 */
[C---:B---3--:R-:W-:Y:S01]  /*a300*/  @P2 IMAD.WIDE.U32 R22, R161.reuse, R8, RZ ;  /* 0x00000008a1162225 */ /* 0x048fe200078e00ff */
[----:B------:R-:W-:Y:S01]  /*a310*/  LOP3.LUT P5, RZ, R4, 0x3, RZ, 0xc0, !PT ;  /* 0x0000000304ff7812 */ /* 0x000fe200078ac0ff */
[----:B------:R-:W-:Y:S01]  /*a320*/  BSSY.RECONVERGENT B0, `(.L_x_728) ;  /* 0x000002b000007945 */ /* 0x000fe20003800200 */
[----:B------:R-:W-:Y:S01]  /*a330*/  SHF.R.U32.HI R4, RZ, 0x2, R4 ;  /* 0x00000002ff047819 */ /* 0x000fe20000011604 */
[----:B------:R-:W-:Y:S01]  /*a340*/  @!P2 IMAD R11, R162, R11, R25 ;  /* 0x0000000ba20ba224 */ /* 0x000fe200078e0219 */
[----:B------:R-:W-:Y:S01]  /*a350*/  LOP3.LUT R25, R18, 0x30, RZ, 0xc0, !PT ;  /* 0x0000003012197812 */ /* 0x000fe200078ec0ff */
[----:B------:R-:W3:Y:S01]  /*a360*/  @P3 LDC R10, c[0x0][0x458] ;  /* 0x00011600ff0a3b82 */ /* 0x000ee20000000800 */
[----:B------:R-:W-:-:S02]  /*a370*/  @P2 IMAD R11, R161, R9, R23 ;  /* 0x00000009a10b2224 */ /* 0x000fc400078e0217 */
[----:B------:R-:W-:Y:S01]  /*a380*/  @!P1 IMAD R161, R162, R5, RZ ;  /* 0x00000005a2a19224 */ /* 0x000fe200078e02ff */
[----:B------:R-:W-:Y:S01]  /*a390*/  LOP3.LUT R9, R25, 0x7, R4, 0xf8, !PT ;  /* 0x0000000719097812 */ /* 0x000fe200078ef804 */
[----:B--2---:R-:W-:Y:S02]  /*a3a0*/  IMAD R0, R17, R0, RZ ;  /* 0x0000000011007224 */ /* 0x004fe400078e02ff */
[----:B------:R-:W-:Y:S01]  /*a3b0*/  @P4 FMUL.FTZ R5, R2, 0.69314718246459960938 ;  /* 0x3f31721802054820 */ /* 0x000fe20000410000 */
        /* <DEDUP_REMOVED lines=11> */
[----:B----4-:R-:W-:Y:S01]  /*a470*/  @P4 FFMA.FTZ R18, R100, R19, R5 ;  /* 0x0000001364124223 */ /* 0x010fe20000010005 */
[----:B------:R-:W-:-:S04]  /*a480*/  SHF.R.S32.HI R0, RZ, 0x1f, R0 ;  /* 0x0000001fff007819 */ /* 0x000fc80000011400 */
[----:B------:R-:W-:Y:S01]  /*a490*/  IADD3.X R0, PT, PT, R165, R4, R0, P1, P0 ;  /* 0x00000004a5007210 */ /* 0x000fe20000fe0400 */
[----:B---3--:R-:W-:Y:S01]  /*a4a0*/  @P3 FFMA.FTZ R8, R3, R10, R2 ;  /* 0x0000000a03083223 */ /* 0x008fe20000010002 */
[----:B------:R-:W-:Y:S06]  /*a4b0*/  @P5 BRA `(.L_x_729) ;  /* 0x0000000000445947 */ /* 0x000fec0003800000 */
[C---:B------:R-:W-:Y:S01]  /*a4c0*/  VIADD R19, R9.reuse, 0x8 ;  /* 0x0000000809137836 */ /* 0x040fe20000000000 */
[----:B------:R-:W-:-:S04]  /*a4d0*/  ISETP.GE.AND P4, PT, R9, R154, PT ;  /* 0x0000009a0900720c */ /* 0x000fc80003f86270 */
[----:B------:R-:W-:-:S09]  /*a4e0*/  ISETP.GE.AND P3, PT, R19, R154, PT ;  /* 0x0000009a1300720c */ /* 0x000fd20003f66270 */
[----:B------:R-:W1:Y:S01]  /*a4f0*/  @!P4 LDC.64 R4, c[0x0][0x420] ;  /* 0x00010800ff04cb82 */ /* 0x000e620000000a00 */
[----:B------:R-:W-:-:S03]  /*a500*/  @!P4 IMAD R9, R9, R16, RZ ;  /* 0x000000100909c224 */ /* 0x000fc600078e02ff */
[----:B------:R-:W-:Y:S02]  /*a510*/  @!P3 IMAD R19, R19, R16, RZ ;  /* 0x000000101313b224 */ /* 0x000fe400078e02ff */
        /* <DEDUP_REMOVED lines=11> */
.L_x_729:
[----:B------:R-:W-:Y:S05]  /*a5d0*/  BSYNC.RECONVERGENT B0 ;  /* 0x0000000000007941 */ /* 0x000fea0003800200 */
.L_x_728:
[----:B-1----:R-:W-:Y:S01]  /*a5e0*/  SHF.R.U32.HI R18, RZ, 0x3, R7 ;  /* 0x00000003ff127819 */ /* 0x002fe20000011607 */
[----:B------:R-:W-:Y:S01]  /*a5f0*/  @P2 IMAD.MOV.U32 R24, RZ, RZ, R22 ;  /* 0x000000ffff182224 */ /* 0x000fe200078e0016 */
[----:B------:R-:W1:Y:S01]  /*a600*/  LDCU.64 UR4, c[0x0][0x410] ;  /* 0x00008200ff0477ac */ /* 0x000e620008000a00 */
[----:B------:R-:W-:Y:S01]  /*a610*/  IMAD.MOV.U32 R19, RZ, RZ, RZ ;  /* 0x000000ffff137224 */ /* 0x000fe200078e00ff */
[C---:B------:R-:W-:Y:S01]  /*a620*/  IADD3 R5, PT, PT, R18.reuse, 0x20, RZ ;  /* 0x0000002012057810 */ /* 0x040fe20007ffe0ff */
[----:B------:R-:W-:Y:S01]  /*a630*/  VIADD R7, R18, 0x10 ;  /* 0x0000001012077836 */ /* 0x000fe20000000000 */
[----:B------:R-:W-:Y:S01]  /*a640*/  IADD3 R24, P0, PT, R156, R24, RZ ;  /* 0x000000189c187210 */ /* 0x000fe20007f1e0ff */
[----:B------:R-:W-:Y:S01]  /*a650*/  VIADD R3, R18, 0x30 ;  /* 0x0000003012037836 */ /* 0x000fe20000000000 */
[----:B------:R-:W-:Y:S01]  /*a660*/  ISETP.GE.AND P1, PT, R5, R154, PT ;  /* 0x0000009a0500720c */ /* 0x000fe20003f26270 */
[----:B------:R-:W-:Y:S01]  /*a670*/  BSSY.RECONVERGENT B0, `(.L_x_730) ;  /* 0x0000019000007945 */ /* 0x000fe20003800200 */
[----:B------:R-:W-:-:S02]  /*a680*/  IADD3.X R25, PT, PT, RZ, R11, RZ, P0, !PT ;  /* 0x0000000bff197210 */ /* 0x000fc400007fe4ff */
[-C--:B------:R-:W-:Y:S01]  /*a690*/  ISETP.GE.AND P2, PT, R7, R154.reuse, PT ;  /* 0x0000009a0700720c */ /* 0x080fe20003f46270 */
[----:B------:R3:W4:Y:S01]  /*a6a0*/  LDS.128 R8, [R164] ;  /* 0x00000000a4087984 */ /* 0x0007220000000c00 */
[-C--:B------:R-:W-:Y:S01]  /*a6b0*/  ISETP.GE.AND P3, PT, R18, R154.reuse, PT ;  /* 0x0000009a1200720c */ /* 0x080fe20003f66270 */
[----:B------:R-:W-:Y:S01]  /*a6c0*/  IMAD.WIDE.U32 R18, R163, 0x40, R18 ;  /* 0x00000040a3127825 */ /* 0x000fe200078e0012 */
[----:B------:R-:W-:Y:S01]  /*a6d0*/  ISETP.GE.AND P0, PT, R3, R154, PT ;  /* 0x0000009a0300720c */ /* 0x000fe20003f06270 */
[----:B------:R3:W2:Y:S02]  /*a6e0*/  LDS.128 R4, [R164+0x2000] ;  /* 0x00200000a4047984 */ /* 0x0006a40000000c00 */
[----:B-1----:R-:W-:-:S04]  /*a6f0*/  IMAD.WIDE.U32 R2, R17, UR4, R24 ;  /* 0x0000000411027c25 */ /* 0x002fc8000f8e0018 */
[----:B------:R-:W-:-:S04]  /*a700*/  IMAD R21, R17, UR5, R3 ;  /* 0x0000000511157c24 */ /* 0x000fc8000f8e0203 */
[----:B------:R-:W-:Y:S05]  /*a710*/  @P3 BRA `(.L_x_731) ;  /* 0x0000000000383947 */ /* 0x000fea0003800000 */
        /* <DEDUP_REMOVED lines=12> */
[----:B----4-:R1:W-:Y:S04]  /*a7e0*/  @!P4 STG.E.128 desc[UR12][R16.64], R8 ;  /* 0x000000081000c986 */ /* 0x0103e8000c101d0c */
[----:B--2---:R1:W-:Y:S02]  /*a7f0*/  @!P3 STG.E.128 desc[UR12][R16.64+0x80], R4 ;  /* 0x000080041000b986 */ /* 0x0043e4000c101d0c */
.L_x_731:
[----:B------:R-:W-:Y:S05]  /*a800*/  BSYNC.RECONVERGENT B0 ;  /* 0x0000000000007941 */ /* 0x000fea0003800200 */
.L_x_730:
[----:B-1--4-:R1:W4:Y:S01]  /*a810*/  LDS.128 R8, [R164+0x800] ;  /* 0x00080000a4087984 */ /* 0x0123220000000c00 */
[----:B------:R-:W-:Y:S03]  /*a820*/  BSSY.RECONVERGENT B0, `(.L_x_732) ;  /* 0x0000014000007945 */ /* 0x000fe60003800200 */
[----:B--2---:R1:W2:Y:S01]  /*a830*/  LDS.128 R4, [R164+0x2800] ;  /* 0x00280000a4047984 */ /* 0x0042a20000000c00 */
[----:B------:R-:W-:Y:S05]  /*a840*/  @P2 BRA `(.L_x_733) ;  /* 0x0000000000442947 */ /* 0x000fea0003800000 */
[----:B------:R-:W5:Y:S01]  /*a850*/  LDCU.64 UR6, c[0x0][0x408] ;  /* 0x00008100ff0677ac */ /* 0x000f620008000a00 */
[----:B------:R-:W-:Y:S01]  /*a860*/  IADD3 R17, P2, PT, R18, 0x10, RZ ;  /* 0x0000001012117810 */ /* 0x000fe20007f5e0ff */
[----:B------:R-:W-:Y:S01]  /*a870*/  IMAD.MOV.U32 R22, RZ, RZ, R2 ;  /* 0x000000ffff167224 */ /* 0x000fe200078e0002 */
[----:B------:R-:W-:Y:S01]  /*a880*/  MOV R23, R21 ;  /* 0x0000001500177202 */ /* 0x000fe20000000f00 */
[----:B------:R-:W3:Y:S02]  /*a890*/  LDCU UR8, c[0x0][0x440] ;  /* 0x00008800ff0877ac */ /* 0x000ee40008000800 */
[----:B------:R-:W-:Y:S01]  /*a8a0*/  IMAD.X R0, RZ, RZ, R19, P2 ;  /* 0x000000ffff007224 */ /* 0x000fe200010e0613 */
[----:B------:R-:W1:Y:S03]  /*a8b0*/  LDCU.64 UR4, c[0x0][0x3f0] ;  /* 0x00007e00ff0477ac */ /* 0x000e660008000a00 */
[----:B-----5:R-:W-:-:S02]  /*a8c0*/  IMAD R0, R0, UR6, RZ ;  /* 0x0000000600007c24 */ /* 0x020fc4000f8e02ff */
[----:B------:R-:W-:Y:S01]  /*a8d0*/  IMAD.WIDE.U32 R22, R17, UR6, R22 ;  /* 0x0000000611167c25 */ /* 0x000fe2000f8e0016 */
[----:B---3--:R-:W-:-:S03]  /*a8e0*/  ISETP.GE.AND P3, PT, R156, UR8, PT ;  /* 0x000000089c007c0c */ /* 0x008fc6000bf66270 */
[----:B------:R-:W-:Y:S01]  /*a8f0*/  IMAD R0, R17, UR7, R0 ;  /* 0x0000000711007c24 */ /* 0x000fe2000f8e0200 */
[----:B------:R-:W-:Y:S02]  /*a900*/  ISETP.GE.AND P2, PT, R155, UR8, PT ;  /* 0x000000089b007c0c */ /* 0x000fe4000bf46270 */
[----:B-1----:R-:W-:Y:S01]  /*a910*/  LEA R16, P4, R22, UR4, 0x1 ;  /* 0x0000000416107c11 */ /* 0x002fe2000f8808ff */
[----:B------:R-:W-:-:S05]  /*a920*/  IMAD.IADD R0, R0, 0x1, R23 ;  /* 0x0000000100007824 */ /* 0x000fca00078e0217 */
[----:B------:R-:W-:-:S05]  /*a930*/  LEA.HI.X R17, R22, UR5, R0, 0x1, P4 ;  /* 0x0000000516117c11 */ /* 0x000fca000a0f0c00 */
[----:B----4-:R1:W-:Y:S04]  /*a940*/  @!P3 STG.E.128 desc[UR12][R16.64], R8 ;  /* 0x000000081000b986 */ /* 0x0103e8000c101d0c */
[----:B--2---:R1:W-:Y:S02]  /*a950*/  @!P2 STG.E.128 desc[UR12][R16.64+0x80], R4 ;  /* 0x000080041000a986 */ /* 0x0043e4000c101d0c */
.L_x_733:
[----:B------:R-:W-:Y:S05]  /*a960*/  BSYNC.RECONVERGENT B0 ;  /* 0x0000000000007941 */ /* 0x000fea0003800200 */
.L_x_732:
        /* <DEDUP_REMOVED lines=21> */
.L_x_735:
[----:B------:R-:W-:Y:S05]  /*aac0*/  BSYNC.RECONVERGENT B0 ;  /* 0x0000000000007941 */ /* 0x000fea0003800200 */
.L_x_734:
[----:B------:R-:W-:Y:S05]  /*aad0*/  @P0 EXIT ;  /* 0x000000000000094d */ /* 0x000fea0003800000 */
[----:B------:R-:W5:Y:S01]  /*aae0*/  LDCU.64 UR6, c[0x0][0x408] ;  /* 0x00008100ff0677ac */ /* 0x000f620008000a00 */
[----:B-1-3--:R-:W1:Y:S01]  /*aaf0*/  LDS.128 R164, [R164+0x3800] ;  /* 0x00380000a4a47984 */ /* 0x00ae620000000c00 */
[----:B------:R-:W-:Y:S01]  /*ab00*/  IADD3 R0, P0, PT, R18, 0x30, RZ ;  /* 0x0000003012007810 */ /* 0x000fe20007f1e0ff */
[----:B--2---:R-:W-:Y:S01]  /*ab10*/  IMAD.MOV.U32 R4, RZ, RZ, R2 ;  /* 0x000000ffff047224 */ /* 0x004fe200078e0002 */
[----:B------:R-:W2:Y:S01]  /*ab20*/  LDCU UR8, c[0x0][0x440] ;  /* 0x00008800ff0877ac */ /* 0x000ea20008000800 */
[----:B------:R-:W-:Y:S02]  /*ab30*/  MOV R5, R21 ;  /* 0x0000001500057202 */ /* 0x000fe40000000f00 */
[----:B------:R-:W-:Y:S01]  /*ab40*/  IMAD.X R3, RZ, RZ, R19, P0 ;  /* 0x000000ffff037224 */ /* 0x000fe200000e0613 */
        /* <DEDUP_REMOVED lines=9> */
[----:B------:R2:W-:Y:S01]  /*abe0*/  @!P1 STG.E.128 desc[UR12][R2.64], R12 ;  /* 0x0000000c02009986 */ /* 0x0005e2000c101d0c */
[----:B------:R-:W-:Y:S05]  /*abf0*/  @P0 EXIT ;  /* 0x000000000000094d */ /* 0x000fea0003800000 */
[----:B-1----:R-:W-:Y:S01]  /*ac00*/  STG.E.128 desc[UR12][R2.64+0x80], R164 ;  /* 0x000080a402007986 */ /* 0x002fe2000c101d0c */
[----:B------:R-:W-:Y:S05]  /*ac10*/  EXIT ;  /* 0x000000000000794d */ /* 0x000fea0003800000 */
.L_x_736:
        /* <DEDUP_REMOVED lines=14> */
.L_x_1666:


//--------------------- .text._ZN5flash16flash_fwd_kernelI23Flash_fwd_kernel_traitsILi128ELi64ELi64ELi4ELb0ELb0EN7cutlass10bfloat16_tE19Flash_kernel_traitsILi128ELi64ELi64ELi4ES3_EELb0ELb1ELb0ELb0ELb0ELb0ELb1ELb0EEEvNS_16Flash_fwd_paramsE --------------------------
	.section	.text._ZN5flash16flash_fwd_kernelI23Flash_fwd_kernel_traitsILi128ELi64ELi64ELi4ELb0ELb0EN7cutlass10bfloat16_tE19Flash_kernel_traitsILi128ELi64ELi64ELi4ES3_EELb0ELb1ELb0ELb0ELb0ELb0ELb1ELb0EEEvNS_16Flash_fwd_paramsE,"ax",@progbits
	.align	128
        .global         _ZN5flash16flash_fwd_kernelI23Flash_fwd_kernel_traitsILi128ELi64ELi64ELi4ELb0ELb0EN7cutlass10bfloat16_tE19Flash_kernel_traitsILi128ELi64ELi64ELi4ES3_EELb0ELb1ELb0ELb0ELb0ELb0ELb1ELb0EEEvNS_16Flash_fwd_paramsE
        .type           _ZN5flash16flash_fwd_kernelI23Flash_fwd_kernel_traitsILi128ELi64ELi64ELi4ELb0ELb0EN7cutlass10bfloat16_tE19Flash_kernel_traitsILi128ELi64ELi64ELi4ES3_EELb0ELb1ELb0ELb0ELb0ELb0ELb1ELb0EEEvNS_16Flash_fwd_paramsE,@function
        .size           _ZN5flash16flash_fwd_kernelI23Flash_fwd_kernel_traitsILi128ELi64ELi64ELi4ELb0ELb0EN7cutlass10bfloat16_tE19Flash_kernel_traitsILi128ELi64ELi64ELi4ES3_EELb0ELb1ELb0ELb0ELb0ELb0ELb1ELb0EEEvNS_16Flash_fwd_paramsE,(.L_x_1667 - _ZN5flash16flash_fwd_kernelI23Flash_fwd_kernel_traitsILi128ELi64ELi64ELi4ELb0ELb0EN7cutlass10bfloat16_tE19Flash_kernel_traitsILi128ELi64ELi64ELi4ES3_EELb0ELb1ELb0ELb0ELb0ELb0ELb1ELb0EEEvNS_16Flash_fwd_paramsE)
        .other          _ZN5flash16flash_fwd_kernelI23Flash_fwd_kernel_traitsILi128ELi64ELi64ELi4ELb0ELb0EN7cutlass10bfloat16_tE19Flash_kernel_traitsILi128ELi64ELi64ELi4ES3_EELb0ELb1ELb0ELb0ELb0ELb0ELb1ELb0EEEvNS_16Flash_fwd_paramsE,@"STO_CUDA_ENTRY STV_DEFAULT"
_ZN5flash16flash_fwd_kernelI23Flash_fwd_kernel_traitsILi128ELi64ELi64ELi4ELb0ELb0EN7cutlass10bfloat16_tE19Flash_kernel_traitsILi128ELi64ELi64ELi4ES3_EELb0ELb1ELb0ELb0ELb0ELb0ELb1ELb0EEEvNS_16Flash_fwd_paramsE:
.text._ZN5flash16flash_fwd_kernelI23Flash_fwd_kernel_traitsILi128ELi64ELi64ELi4ELb0ELb0EN7cutlass10bfloat16_tE19Flash_kernel_traitsILi128ELi64ELi64ELi4ES3_EELb0ELb1ELb0ELb0ELb0ELb0ELb1ELb0EEEvNS_16Flash_fwd_paramsE:
        /* <DEDUP_REMOVED lines=51> */
.L_x_737:
        /* <DEDUP_REMOVED lines=48> */
.L_x_739:
        /* <DEDUP_REMOVED lines=38> */
.L_x_741:
[----:B------:R-:W-:Y:S05]  /*0890*/  BSYNC.RECONVERGENT B0 ;  /* 0x0000000000007941 */ /* 0x000fea0003800200 */
.L_x_740:
        /* <DEDUP_REMOVED lines=20> */
.L_x_743:
[----:B------:R-:W-:Y:S05]  /*09e0*/  BSYNC.RECONVERGENT B0 ;  /* 0x0000000000007941 */ /* 0x000fea0003800200 */
.L_x_742:
        /* <DEDUP_REMOVED lines=21> */
.L_x_745:
[----:B------:R-:W-:Y:S05]  /*0b40*/  BSYNC.RECONVERGENT B0 ;  /* 0x0000000000007941 */ /* 0x000fea0003800200 */
.L_x_744:
        /* <DEDUP_REMOVED lines=28> */
.L_x_747:
[----:B------:R-:W-:Y:S05]  /*0d10*/  BSYNC.RECONVERGENT B0 ;  /* 0x0000000000007941 */ /* 0x000fea0003800200 */
.L_x_746:
        /* <DEDUP_REMOVED lines=15> */
.L_x_749:
[----:B------:R-:W-:Y:S05]  /*0e10*/  BSYNC.RECONVERGENT B0 ;  /* 0x0000000000007941 */ /* 0x000fea0003800200 */
.L_x_748:
        /* <DEDUP_REMOVED lines=10> */
.L_x_751:
[----:B------:R-:W-:Y:S05]  /*0ec0*/  BSYNC.RECONVERGENT B0 ;  /* 0x0000000000007941 */ /* 0x000fea0003800200 */
.L_x_750:
        /* <DEDUP_REMOVED lines=10> */
.L_x_753:
[----:B------:R-:W-:Y:S05]  /*0f70*/  BSYNC.RECONVERGENT B0 ;  /* 0x0000000000007941 */ /* 0x000fea0003800200 */
.L_x_752:
        /* <DEDUP_REMOVED lines=10> */
.L_x_738:
        /* <DEDUP_REMOVED lines=22> */
.L_x_754:
[----:B------:R-:W1:Y:S01]  /*1180*/  LDC.64 R10, c[0x0][0x3b8] ;  /* 0x0000ee00ff0a7b82 */ /* 0x000e620000000a00 */
[----:B------:R-:W-:-:S05]  /*1190*/  IADD3 R2, PT, PT, R6, R7, RZ ;  /* 0x0000000706027210 */ /* 0x000fca0007ffe0ff */
[C---:B-1----:R-:W-:Y:S02]  /*11a0*/  IMAD R5, R2.reuse, R11, RZ ;  /* 0x0000000b02057224 */ /* 0x042fe400078e02ff */
[----:B------:R-:W-:-:S05]  /*11b0*/  IMAD.WIDE.U32 R2, R2, R10, RZ ;  /* 0x0000000a02027225 */ /* 0x000fca00078e00ff */
[----:B------:R-:W-:Y:S02]  /*11c0*/  IADD3 R5, PT, PT, R3, R5, RZ ;  /* 0x0000000503057210 */ /* 0x000fe40007ffe0ff */
[----:B------:R-:W-:-:S07]  /*11d0*/  MOV R4, R2 ;  /* 0x0000000200047202 */ /* 0x000fce0000000f00 */
.L_x_755:
        /* <DEDUP_REMOVED lines=39> */
.L_x_756:
[----:B------:R-:W1:Y:S01]  /*1450*/  LDC.64 R8, c[0x0][0x3c0] ;  /* 0x0000f000ff087b82 */ /* 0x000e620000000a00 */
[----:B------:R-:W-:-:S05]  /*1460*/  IADD3 R6, PT, PT, R6, R7, RZ ;  /* 0x0000000706067210 */ /* 0x000fca0007ffe0ff */
[C---:B-1----:R-:W-:Y:S02]  /*1470*/  IMAD R3, R6.reuse, R9, RZ ;  /* 0x0000000906037224 */ /* 0x042fe400078e02ff */
[----:B------:R-:W-:-:S05]  /*1480*/  IMAD.WIDE.U32 R12, R6, R8, RZ ;  /* 0x00000008060c7225 */ /* 0x000fca00078e00ff */
[----:B------:R-:W-:-:S07]  /*1490*/  IADD3 R3, PT, PT, R13, R3, RZ ;  /* 0x000000030d037210 */ /* 0x000fce0007ffe0ff */
.L_x_757:
        /* <DEDUP_REMOVED lines=77> */
.L_x_759:
[----:B------:R-:W-:Y:S05]  /*1970*/  BSYNC.RECONVERGENT B0 ;  /* 0x0000000000007941 */ /* 0x000fea0003800200 */
.L_x_758:
        /* <DEDUP_REMOVED lines=28> */
.L_x_761:
[----:B------:R-:W-:Y:S05]  /*1b40*/  BSYNC.RECONVERGENT B0 ;  /* 0x0000000000007941 */ /* 0x000fea0003800200 */
.L_x_760:
        /* <DEDUP_REMOVED lines=29> */
.L_x_763:
[----:B------:R-:W-:Y:S05]  /*1d20*/  BSYNC.RECONVERGENT B0 ;  /* 0x0000000000007941 */ /* 0x000fea0003800200 */
.L_x_762:
        /* <DEDUP_REMOVED lines=30> */
.L_x_765:
[----:B------:R-:W-:Y:S05]  /*1f10*/  BSYNC.RECONVERGENT B0 ;  /* 0x0000000000007941 */ /* 0x000fea0003800200 */
.L_x_764:
        /* <DEDUP_REMOVED lines=20> */
.L_x_767:
[----:B------:R-:W-:Y:S05]  /*2060*/  BSYNC.RECONVERGENT B0 ;  /* 0x0000000000007941 */ /* 0x000fea0003800200 */
.L_x_766:
        /* <DEDUP_REMOVED lines=19> */
.L_x_769:
[----:B------:R-:W-:Y:S05]  /*21a0*/  BSYNC.RECONVERGENT B0 ;  /* 0x0000000000007941 */ /* 0x000fea0003800200 */
.L_x_768:
        /* <DEDUP_REMOVED lines=21> */
.L_x_771:
[----:B------:R-:W-:Y:S05]  /*2300*/  BSYNC.RECONVERGENT B0 ;  /* 0x0000000000007941 */ /* 0x000fea0003800200 */
.L_x_770:
        /* <DEDUP_REMOVED lines=21> */
.L_x_773:
[----:B------:R-:W-:Y:S05]  /*2460*/  BSYNC.RECONVERGENT B0 ;  /* 0x0000000000007941 */ /* 0x000fea0003800200 */
.L_x_772:
        /* <DEDUP_REMOVED lines=41> */
.L_x_775:
[----:B------:R2:W-:Y:S04]  /*2700*/  STS.128 [R168+0x8000], RZ ;  /* 0x008000ffa8007388 */ /* 0x0005e80000000c00 */
[----:B------:R2:W-:Y:S02]  /*2710*/  STS.128 [R168+0xa000], RZ ;  /* 0x00a000ffa8007388 */ /* 0x0005e40000000c00 */
.L_x_776:
[----:B------:R-:W-:Y:S05]  /*2720*/  BSYNC.RECONVERGENT B0 ;  /* 0x0000000000007941 */ /* 0x000fea0003800200 */
.L_x_774:
        /* <DEDUP_REMOVED lines=28> */
.L_x_778:
[----:B------:R-:W-:Y:S05]  /*28f0*/  BSYNC.RECONVERGENT B0 ;  /* 0x0000000000007941 */ /* 0x000fea0003800200 */
.L_x_777:
        /* <DEDUP_REMOVED lines=23> */
.L_x_780:
[----:B------:R-:W-:Y:S05]  /*2a70*/  BSYNC.RECONVERGENT B0 ;  /* 0x0000000000007941 */ /* 0x000fea0003800200 */
.L_x_779:
        /* <DEDUP_REMOVED lines=23> */
.L_x_782:
[----:B------:R-:W-:Y:S05]  /*2bf0*/  BSYNC.RECONVERGENT B0 ;  /* 0x0000000000007941 */ /* 0x000fea0003800200 */
.L_x_781:
[----:B------:R-:W-:Y:S01]  /*2c00*/  LDSM.16.M88.4 R28, [R155] ;  /* 0x000000009b1c783b */ /* 0x000fe20000000200 */
[----:B------:R-:W-:Y:S01]  /*2c10*/  R2P PR, R100, 0x6 ;  /* 0x0000000664007804 */ /* 0x000fe20000000000 */
[----:B------:R-:W5:Y:S01]  /*2c20*/  LDCU UR7, c[0x0][0x50c] ;  /* 0x0000a180ff0777ac */ /* 0x000f620008000800 */
[----:B------:R-:W-:Y:S01]  /*2c30*/  MOV R5, 0x20 ;  /* 0x0000002000057802 */ /* 0x000fe20000000f00 */
[----:B------:R-:W1:Y:S01]  /*2c40*/  LDSM.16.M88.4 R68, [R154+UR5+0x4000] ;  /* 0x004000059a44783b */ /* 0x000e620008000200 */
[----:B----4-:R-:W-:Y:S02]  /*2c50*/  IADD3 R2, PT, PT, R154, UR5, RZ ;  /* 0x000000059a027c10 */ /* 0x010fe4000fffe0ff */
[----:B------:R-:W-:Y:S01]  /*2c60*/  SEL R5, R5, 0xffffffe0, !P1 ;  /* 0xffffffe005057807 */ /* 0x000fe20004800000 */
[----:B------:R-:W4:Y:S01]  /*2c70*/  LDSM.16.M88.4 R60, [R154+UR5+0x4800] ;  /* 0x004800059a3c783b */ /* 0x000f220008000200 */
[----:B------:R-:W-:Y:S02]  /*2c80*/  MOV R0, 0x40 ;  /* 0x0000004000007802 */ /* 0x000fe40000000f00 */
[-C--:B------:R-:W-:Y:S01]  /*2c90*/  IADD3 R153, PT, PT, R155, R5.reuse, RZ ;  /* 0x000000059b997210 */ /* 0x080fe20007ffe0ff */
[----:B------:R-:W-:Y:S01]  /*2ca0*/  LDSM.16.M88.4 R52, [R154+UR5+0x5000] ;  /* 0x005000059a34783b */ /* 0x000fe20008000200 */
[----:B------:R-:W-:-:S02]  /*2cb0*/  IADD3 R149, PT, PT, R2, R5, RZ ;  /* 0x0000000502957210 */ /* 0x000fc40007ffe0ff */
[----:B------:R-:W-:Y:S01]  /*2cc0*/  SEL R0, R0, 0xffffffc0, !P2 ;  /* 0xffffffc000007807 */ /* 0x000fe20005000000 */
[----:B------:R-:W-:Y:S01]  /*2cd0*/  LDSM.16.M88.4 R44, [R153] ;  /* 0x00000000992c783b */ /* 0x000fe20000000200 */
[----:B------:R-:W-:Y:S02]  /*2ce0*/  SHF.L.U32 R100, R100, 0x1, RZ ;  /* 0x0000000164647819 */ /* 0x000fe400000006ff */
[-C--:B------:R-:W-:Y:S01]  /*2cf0*/  IADD3 R152, PT, PT, R155, R0.reuse, RZ ;  /* 0x000000009b987210 */ /* 0x080fe20007ffe0ff */
[----:B------:R-:W2:Y:S01]  /*2d00*/  LDSM.16.M88.4 R40, [R149+0x4000] ;  /* 0x004000009528783b */ /* 0x000ea20000000200 */
[----:B------:R-:W-:Y:S02]  /*2d10*/  IADD3 R148, PT, PT, R2, R0, RZ ;  /* 0x0000000002947210 */ /* 0x000fe40007ffe0ff */
[C---:B------:R-:W-:Y:S01]  /*2d20*/  IADD3 R151, PT, PT, R5.reuse, R152, RZ ;  /* 0x0000009805977210 */ /* 0x040fe20007ffe0ff */
[----:B------:R-:W3:Y:S01]  /*2d30*/  LDSM.16.M88.4 R32, [R154+UR5+0x5800] ;  /* 0x005800059a20783b */ /* 0x000ee20008000200 */
[----:B------:R-:W-:-:S02]  /*2d40*/  IADD3 R147, PT, PT, R5, R148, RZ ;  /* 0x0000009405937210 */ /* 0x000fc40007ffe0ff */
[----:B------:R-:W-:Y:S01]  /*2d50*/  ISETP.NE.AND P6, PT, R101, 0x1, PT ;  /* 0x000000016500780c */ /* 0x000fe20003fc5270 */
[----:B------:R-:W5:Y:S01]  /*2d60*/  LDSM.16.M88.4 R16, [R149+0x4800] ;  /* 0x004800009510783b */ /* 0x000f620000000200 */
[----:B------:R-:W-:Y:S02]  /*2d70*/  LOP3.LUT R100, R100, 0x6, RZ, 0xc0, !PT ;  /* 0x0000000664647812 */ /* 0x000fe400078ec0ff */
[C---:B------:R-:W-:Y:S01]  /*2d80*/  VIMNMX R136, PT, PT, R98.reuse, R99, PT ;  /* 0x0000006362887248 */ /* 0x040fe20003fe0100 */
[----:B------:R-:W-:Y:S01]  /*2d90*/  LDSM.16.M88.4 R12, [R152] ;  /* 0x00000000980c783b */ /* 0x000fe20000000200 */
[----:B------:R-:W-:-:S03]  /*2da0*/  VIADDMNMX R2, R98, 0x8, R99, PT ;  /* 0x0000000862027846 */ /* 0x000fc60003800163 */
[----:B------:R-:W5:Y:S04]  /*2db0*/  LDSM.16.M88.4 R76, [R148+0x4000] ;  /* 0x00400000944c783b */ /* 0x000f680000000200 */
[----:B------:R-:W5:Y:S01]  /*2dc0*/  LDSM.16.M88.4 R72, [R149+0x5000] ;  /* 0x005000009548783b */ /* 0x000f620000000200 */
[C---:B-1----:R-:W-:Y:S03]  /*2dd0*/  HMMA.16816.F32.BF16 R20, R28.reuse, R68, RZ ;  /* 0x000000441c14723c */ /* 0x042fe600000418ff */
[----:B------:R-:W1:Y:S04]  /*2de0*/  LDSM.16.M88.4 R36, [R149+0x5800] ;  /* 0x005800009524783b */ /* 0x000e680000000200 */
[----:B------:R-:W1:Y:S01]  /*2df0*/  LDSM.16.M88.4 R24, [R148+0x4800] ;  /* 0x004800009418783b */ /* 0x000e620000000200 */
[C---:B----4-:R-:W-:Y:S03]  /*2e00*/  HMMA.16816.F32.BF16 R64, R28.reuse, R60, RZ ;  /* 0x0000003c1c40723c */ /* 0x050fe600000418ff */
[----:B------:R-:W-:Y:S04]  /*2e10*/  LDSM.16.M88.4 R84, [R151] ;  /* 0x000000009754783b */ /* 0x000fe80000000200 */
[----:B------:R-:W4:Y:S01]  /*2e20*/  LDSM.16.M88.4 R92, [R147+0x4000] ;  /* 0x00400000935c783b */ /* 0x000f220000000200 */
[C---:B------:R-:W-:Y:S03]  /*2e30*/  HMMA.16816.F32.BF16 R68, R28.reuse, R70, RZ ;  /* 0x000000461c44723c */ /* 0x040fe600000418ff */
[----:B------:R-:W4:Y:S04]  /*2e40*/  LDSM.16.M88.4 R80, [R147+0x4800] ;  /* 0x004800009350783b */ /* 0x000f280000000200 */
[----:B------:R-:W-:Y:S01]  /*2e50*/  LDSM.16.M88.4 R88, [R154+UR5+0x6000] ;  /* 0x006000059a58783b */ /* 0x000fe20008000200 */
[----:B------:R-:W-:Y:S03]  /*2e60*/  HMMA.16816.F32.BF16 R60, R28, R62, RZ ;  /* 0x0000003e1c3c723c */ /* 0x000fe600000418ff */
[----:B------:R-:W0:Y:S05]  /*2e70*/  LDGDEPBAR ;  /* 0x00000000000079af */ /* 0x000e2a0000000000 */
[----:B--2---:R-:W-:Y:S08]  /*2e80*/  HMMA.16816.F32.BF16 R20, R44, R40, R20 ;  /* 0x000000282c14723c */ /* 0x004ff00000041814 */
[C---:B------:R-:W-:Y:S08]  /*2e90*/  HMMA.16816.F32.BF16 R56, R28.reuse, R52, RZ ;  /* 0x000000341c38723c */ /* 0x040ff000000418ff */
[C---:B------:R-:W-:Y:S08]  /*2ea0*/  HMMA.16816.F32.BF16 R52, R28.reuse, R54, RZ ;  /* 0x000000361c34723c */ /* 0x040ff000000418ff */
[C---:B---3--:R-:W-:Y:S08]  /*2eb0*/  HMMA.16816.F32.BF16 R48, R28.reuse, R32, RZ ;  /* 0x000000201c30723c */ /* 0x048ff000000418ff */
[----:B------:R-:W-:Y:S01]  /*2ec0*/  HMMA.16816.F32.BF16 R28, R28, R34, RZ ;  /* 0x000000221c1c723c */ /* 0x000fe200000418ff */
[----:B------:R-:W2:Y:S07]  /*2ed0*/  LDSM.16.M88.4 R32, [R148+0x5000] ;  /* 0x005000009420783b */ /* 0x000eae0000000200 */
[C---:B------:R-:W-:Y:S01]  /*2ee0*/  HMMA.16816.F32.BF16 R68, R44.reuse, R42, R68 ;  /* 0x0000002a2c44723c */ /* 0x040fe20000041844 */
[----:B------:R-:W-:Y:S07]  /*2ef0*/  LDSM.16.M88.4 R40, [R155+0x2000] ;  /* 0x002000009b28783b */ /* 0x000fee0000000200 */
[C---:B-----5:R-:W-:Y:S08]  /*2f00*/  HMMA.16816.F32.BF16 R64, R44.reuse, R16, R64 ;  /* 0x000000102c40723c */ /* 0x060ff00000041840 */
[----:B------:R-:W-:Y:S01]  /*2f10*/  HMMA.16816.F32.BF16 R60, R44, R18, R60 ;  /* 0x000000122c3c723c */ /* 0x000fe2000004183c */
[----:B------:R-:W3:Y:S07]  /*2f20*/  LDSM.16.M88.4 R16, [R148+0x5800] ;  /* 0x005800009410783b */ /* 0x000eee0000000200 */
[----:B------:R-:W-:Y:S08]  /*2f30*/  HMMA.16816.F32.BF16 R20, R12, R76, R20 ;  /* 0x0000004c0c14723c */ /* 0x000ff00000041814 */
[C---:B------:R-:W-:Y:S08]  /*2f40*/  HMMA.16816.F32.BF16 R56, R44.reuse, R72, R56 ;  /* 0x000000482c38723c */ /* 0x040ff00000041838 */
[C---:B------:R-:W-:Y:S01]  /*2f50*/  HMMA.16816.F32.BF16 R52, R44.reuse, R74, R52 ;  /* 0x0000004a2c34723c */ /* 0x040fe20000041834 */
[----:B------:R-:W-:Y:S07]  /*2f60*/  LDSM.16.M88.4 R72, [R147+0x5800] ;  /* 0x005800009348783b */ /* 0x000fee0000000200 */
[C---:B-1----:R-:W-:Y:S08]  /*2f70*/  HMMA.16816.F32.BF16 R48, R44.reuse, R36, R48 ;  /* 0x000000242c30723c */ /* 0x042ff00000041830 */
[----:B------:R-:W-:Y:S01]  /*2f80*/  HMMA.16816.F32.BF16 R44, R44, R38, R28 ;  /* 0x000000262c2c723c */ /* 0x000fe2000004181c */
[----:B------:R-:W1:Y:S04]  /*2f90*/  LDSM.16.M88.4 R36, [R154+UR5+0x6800] ;  /* 0x006800059a24783b */ /* 0x000e680008000200 */
[----:B------:R-:W-:Y:S03]  /*2fa0*/  LDSM.16.M88.4 R28, [R153+0x2000] ;  /* 0x00200000991c783b */ /* 0x000fe60000000200 */
[C---:B------:R-:W-:Y:S01]  /*2fb0*/  HMMA.16816.F32.BF16 R68, R12.reuse, R78, R68 ;  /* 0x0000004e0c44723c */ /* 0x040fe20000041844 */
[----:B------:R-:W-:Y:S07]  /*2fc0*/  LDSM.16.M88.4 R76, [R147+0x5000] ;  /* 0x00500000934c783b */ /* 0x000fee0000000200 */
[C---:B------:R-:W-:Y:S08]  /*2fd0*/  HMMA.16816.F32.BF16 R64, R12.reuse, R24, R64 ;  /* 0x000000180c40723c */ /* 0x040ff00000041840 */
[----:B------:R-:W-:Y:S01]  /*2fe0*/  HMMA.16816.F32.BF16 R60, R12, R26, R60 ;  /* 0x0000001a0c3c723c */ /* 0x000fe2000004183c */
[----:B------:R-:W5:Y:S07]  /*2ff0*/  LDSM.16.M88.4 R24, [R149+0x6000] ;  /* 0x006000009518783b */ /* 0x000f6e0000000200 */
[C---:B----4-:R-:W-:Y:S08]  /*3000*/  HMMA.16816.F32.BF16 R20, R84.reuse, R92, R20 ;  /* 0x0000005c5414723c */ /* 0x050ff00000041814 */
[C---:B------:R-:W-:Y:S08]  /*3010*/  HMMA.16816.F32.BF16 R68, R84.reuse, R94, R68 ;  /* 0x0000005e5444723c */ /* 0x040ff00000041844 */
[C---:B------:R-:W-:Y:S08]  /*3020*/  HMMA.16816.F32.BF16 R64, R84.reuse, R80, R64 ;  /* 0x000000505440723c */ /* 0x040ff00000041840 */
[----:B------:R-:W-:Y:S08]  /*3030*/  HMMA.16816.F32.BF16 R60, R84, R82, R60 ;  /* 0x00000052543c723c */ /* 0x000ff0000004183c */
[C---:B--2---:R-:W-:Y:S08]  /*3040*/  HMMA.16816.F32.BF16 R56, R12.reuse, R32, R56 ;  /* 0x000000200c38723c */ /* 0x044ff00000041838 */
[C---:B------:R-:W-:Y:S01]  /*3050*/  HMMA.16816.F32.BF16 R52, R12.reuse, R34, R52 ;  /* 0x000000220c34723c */ /* 0x040fe20000041834 */
[----:B------:R-:W-:Y:S07]  /*3060*/  LDSM.16.M88.4 R32, [R154+UR5+0x7000] ;  /* 0x007000059a20783b */ /* 0x000fee0008000200 */
[C---:B---3--:R-:W-:Y:S08]  /*3070*/  HMMA.16816.F32.BF16 R48, R12.reuse, R16, R48 ;  /* 0x000000100c30723c */ /* 0x048ff00000041830 */
[----:B------:R-:W-:Y:S01]  /*3080*/  HMMA.16816.F32.BF16 R44, R12, R18, R44 ;  /* 0x000000120c2c723c */ /* 0x000fe2000004182c */
[----:B------:R-:W-:Y:S04]  /*3090*/  LDSM.16.M88.4 R16, [R152+0x2000] ;  /* 0x002000009810783b */ /* 0x000fe80000000200 */
[----:B------:R-:W2:Y:S03]  /*30a0*/  LDSM.16.M88.4 R12, [R148+0x6000] ;  /* 0x00600000940c783b */ /* 0x000ea60000000200 */
[C---:B------:R-:W-:Y:S08]  /*30b0*/  HMMA.16816.F32.BF16 R20, R40.reuse, R88, R20 ;  /* 0x000000582814723c */ /* 0x040ff00000041814 */
[C---:B------:R-:W-:Y:S01]  /*30c0*/  HMMA.16816.F32.BF16 R88, R40.reuse, R90, R68 ;  /* 0x0000005a2858723c */ /* 0x040fe20000041844 */
[----:B------:R-:W-:Y:S07]  /*30d0*/  LDSM.16.M88.4 R68, [R147+0x6000] ;  /* 0x006000009344783b */ /* 0x000fee0000000200 */
[C---:B-1----:R-:W-:Y:S08]  /*30e0*/  HMMA.16816.F32.BF16 R64, R40.reuse, R36, R64 ;  /* 0x000000242840723c */ /* 0x042ff00000041840 */
[----:B------:R-:W-:Y:S01]  /*30f0*/  HMMA.16816.F32.BF16 R60, R40, R38, R60 ;  /* 0x00000026283c723c */ /* 0x000fe2000004183c */
[----:B------:R-:W1:Y:S07]  /*3100*/  LDSM.16.M88.4 R36, [R149+0x6800] ;  /* 0x006800009524783b */ /* 0x000e6e0000000200 */
[C---:B------:R-:W-:Y:S08]  /*3110*/  HMMA.16816.F32.BF16 R48, R84.reuse, R72, R48 ;  /* 0x000000485430723c */ /* 0x040ff00000041830 */
[----:B------:R-:W-:Y:S01]  /*3120*/  HMMA.16816.F32.BF16 R44, R84, R74, R44 ;  /* 0x0000004a542c723c */ /* 0x000fe2000004182c */
[----:B------:R-:W3:Y:S07]  /*3130*/  LDSM.16.M88.4 R72, [R151+0x2000] ;  /* 0x002000009748783b */ /* 0x000eee0000000200 */
[C---:B-----5:R-:W-:Y:S08]  /*3140*/  HMMA.16816.F32.BF16 R20, R28.reuse, R24, R20 ;  /* 0x000000181c14723c */ /* 0x060ff00000041814 */
[----:B------:R-:W-:Y:S01]  /*3150*/  HMMA.16816.F32.BF16 R88, R28, R26, R88 ;  /* 0x0000001a1c58723c */ /* 0x000fe20000041858 */
[----:B------:R-:W4:Y:S07]  /*3160*/  LDSM.16.M88.4 R24, [R148+0x6800] ;  /* 0x006800009418783b */ /* 0x000f2e0000000200 */
[C---:B------:R-:W-:Y:S08]  /*3170*/  HMMA.16816.F32.BF16 R56, R84.reuse, R76, R56 ;  /* 0x0000004c5438723c */ /* 0x040ff00000041838 */
[----:B------:R-:W-:Y:S01]  /*3180*/  HMMA.16816.F32.BF16 R52, R84, R78, R52 ;  /* 0x0000004e5434723c */ /* 0x000fe20000041834 */
[----:B------:R-:W5:Y:S07]  /*3190*/  LDSM.16.M88.4 R76, [R154+UR5+0x7800] ;  /* 0x007800059a4c783b */ /* 0x000f6e0008000200 */
[C---:B--2---:R-:W-:Y:S08]  /*31a0*/  HMMA.16816.F32.BF16 R20, R16.reuse, R12, R20 ;  /* 0x0000000c1014723c */ /* 0x044ff00000041814 */
[----:B------:R-:W-:Y:S01]  /*31b0*/  HMMA.16816.F32.BF16 R88, R16, R14, R88 ;  /* 0x0000000e1058723c */ /* 0x000fe20000041858 */
[----:B------:R-:W2:Y:S07]  /*31c0*/  LDSM.16.M88.4 R12, [R147+0x6800] ;  /* 0x00680000930c783b */ /* 0x000eae0000000200 */
[C---:B-1----:R-:W-:Y:S08]  /*31d0*/  HMMA.16816.F32.BF16 R64, R28.reuse, R36, R64 ;  /* 0x000000241c40723c */ /* 0x042ff00000041840 */
[----:B------:R-:W-:Y:S01]  /*31e0*/  HMMA.16816.F32.BF16 R60, R28, R38, R60 ;  /* 0x000000261c3c723c */ /* 0x000fe2000004183c */
[----:B------:R-:W-:Y:S07]  /*31f0*/  LDSM.16.M88.4 R36, [R149+0x7800] ;  /* 0x007800009524783b */ /* 0x000fee0000000200 */
[C---:B------:R-:W-:Y:S08]  /*3200*/  HMMA.16816.F32.BF16 R56, R40.reuse, R32, R56 ;  /* 0x000000202838723c */ /* 0x040ff00000041838 */
[----:B------:R-:W-:Y:S01]  /*3210*/  HMMA.16816.F32.BF16 R52, R40, R34, R52 ;  /* 0x000000222834723c */ /* 0x000fe20000041834 */
[----:B------:R-:W1:Y:S07]  /*3220*/  LDSM.16.M88.4 R32, [R149+0x7000] ;  /* 0x007000009520783b */ /* 0x000e6e0000000200 */
[----:B---3--:R-:W-:Y:S08]  /*3230*/  HMMA.16816.F32.BF16 R20, R72, R68, R20 ;  /* 0x000000444814723c */ /* 0x008ff00000041814 */
[C---:B----4-:R-:W-:Y:S08]  /*3240*/  HMMA.16816.F32.BF16 R64, R16.reuse, R24, R64 ;  /* 0x000000181040723c */ /* 0x050ff00000041840 */
[----:B------:R-:W-:Y:S01]  /*3250*/  HMMA.16816.F32.BF16 R60, R16, R26, R60 ;  /* 0x0000001a103c723c */ /* 0x000fe2000004183c */
[----:B------:R-:W-:Y:S02]  /*3260*/  LDSM.16.M88.4 R24, [R147+0x7000] ;  /* 0x007000009318783b */ /* 0x000fe40000000200 */
[----:B------:R-:W-:Y:S01]  /*3270*/  FMUL.FTZ R3, R20, UR7 ;  /* 0x0000000714037c20 */ /* 0x000fe20008410000 */
[----:B------:R-:W-:Y:S01]  /*3280*/  FMUL.FTZ R68, R21, UR7 ;  /* 0x0000000715447c20 */ /* 0x000fe20008410000 */
[----:B------:R-:W-:-:S03]  /*3290*/  FMUL.FTZ R69, R22, UR7 ;  /* 0x0000000716457c20 */ /* 0x000fc60008410000 */
[----:B------:R-:W-:Y:S01]  /*32a0*/  HMMA.16816.F32.BF16 R88, R72, R70, R88 ;  /* 0x000000464858723c */ /* 0x000fe20000041858 */
[----:B------:R-:W-:Y:S01]  /*32b0*/  FMUL.FTZ R70, R23, UR7 ;  /* 0x0000000717467c20 */ /* 0x000fe20008410000 */
[----:B------:R-:W3:Y:S01]  /*32c0*/  MUFU.TANH R3, R3 ;  /* 0x0000000300037308 */ /* 0x000ee20000002400 */
[----:B------:R-:W4:Y:S05]  /*32d0*/  LDSM.16.M88.4 R20, [R148+0x7000] ;  /* 0x007000009414783b */ /* 0x000f2a0000000200 */
[C---:B-----5:R-:W-:Y:S02]  /*32e0*/  HMMA.16816.F32.BF16 R48, R40.reuse, R76, R48 ;  /* 0x0000004c2830723c */ /* 0x060fe40000041830 */
[----:B------:R-:W1:Y:S06]  /*32f0*/  MUFU.TANH R68, R68 ;  /* 0x0000004400447308 */ /* 0x000e6c0000002400 */
[----:B------:R-:W-:Y:S02]  /*3300*/  HMMA.16816.F32.BF16 R44, R40, R78, R44 ;  /* 0x0000004e282c723c */ /* 0x000fe4000004182c */
[----:B------:R-:W1:Y:S01]  /*3310*/  MUFU.TANH R69, R69 ;  /* 0x0000004500457308 */ /* 0x000e620000002400 */
[----:B------:R-:W-:Y:S01]  /*3320*/  FMUL.FTZ R40, R88, UR7 ;  /* 0x0000000758287c20 */ /* 0x000fe20008410000 */
[----:B------:R-:W-:Y:S01]  /*3330*/  FMUL.FTZ R41, R89, UR7 ;  /* 0x0000000759297c20 */ /* 0x000fe20008410000 */
[----:B------:R-:W-:-:S03]  /*3340*/  FMUL.FTZ R42, R90, UR7 ;  /* 0x000000075a2a7c20 */ /* 0x000fc60008410000 */
[C---:B--2---:R-:W-:Y:S02]  /*3350*/  HMMA.16816.F32.BF16 R64, R72.reuse, R12, R64 ;  /* 0x0000000c4840723c */ /* 0x044fe40000041840 */
[----:B------:R-:W2:Y:S06]  /*3360*/  MUFU.TANH R70, R70 ;  /* 0x0000004600467308 */ /* 0x000eac0000002400 */
[----:B------:R-:W-:Y:S01]  /*3370*/  HMMA.16816.F32.BF16 R60, R72, R14, R60 ;  /* 0x0000000e483c723c */ /* 0x000fe2000004183c */
[----:B------:R-:W5:Y:S01]  /*3380*/  LDSM.16.M88.4 R12, [R148+0x7800] ;  /* 0x00780000940c783b */ /* 0x000f620000000200 */
[----:B------:R-:W2:Y:S06]  /*3390*/  MUFU.TANH R40, R40 ;  /* 0x0000002800287308 */ /* 0x000eac0000002400 */
[----:B-1----:R-:W-:Y:S01]  /*33a0*/  HMMA.16816.F32.BF16 R56, R28, R32, R56 ;  /* 0x000000201c38723c */ /* 0x002fe20000041838 */
[----:B------:R-:W-:Y:S01]  /*33b0*/  FMUL.FTZ R32, R91, UR7 ;  /* 0x000000075b207c20 */ /* 0x000fe20008410000 */
[----:B------:R-:W1:Y:S01]  /*33c0*/  MUFU.TANH R41, R41 ;  /* 0x0000002900297308 */ /* 0x000e620000002400 */
[----:B------:R-:W-:-:S05]  /*33d0*/  FMUL.FTZ R33, R64, UR7 ;  /* 0x0000000740217c20 */ /* 0x000fca0008410000 */
[----:B------:R-:W-:Y:S01]  /*33e0*/  HMMA.16816.F32.BF16 R52, R28, R34, R52 ;  /* 0x000000221c34723c */ /* 0x000fe20000041834 */
[----:B------:R-:W-:Y:S01]  /*33f0*/  FMUL.FTZ R34, R65, UR7 ;  /* 0x0000000741227c20 */ /* 0x000fe20008410000 */
[----:B------:R-:W1:Y:S01]  /*3400*/  MUFU.TANH R42, R42 ;  /* 0x0000002a002a7308 */ /* 0x000e620000002400 */
[----:B------:R-:W-:-:S05]  /*3410*/  FMUL.FTZ R35, R60, UR7 ;  /* 0x000000073c237c20 */ /* 0x000fca0008410000 */
[C---:B------:R-:W-:Y:S02]  /*3420*/  HMMA.16816.F32.BF16 R48, R28.reuse, R36, R48 ;  /* 0x000000241c30723c */ /* 0x040fe40000041830 */
[----:B------:R-:W1:Y:S06]  /*3430*/  MUFU.TANH R32, R32 ;  /* 0x0000002000207308 */ /* 0x000e6c0000002400 */
[----:B------:R-:W-:Y:S01]  /*3440*/  HMMA.16816.F32.BF16 R44, R28, R38, R44 ;  /* 0x000000261c2c723c */ /* 0x000fe2000004182c */
[----:B------:R-:W3:Y:S01]  /*3450*/  LDSM.16.M88.4 R28, [R147+0x7800] ;  /* 0x00780000931c783b */ /* 0x000ee20000000200 */
[----:B------:R-:W1:Y:S01]  /*3460*/  MUFU.TANH R33, R33 ;  /* 0x0000002100217308 */ /* 0x000e620000002400 */
[----:B------:R-:W-:-:S05]  /*3470*/  DEPBAR.LE SB0, 0x0 ;  /* 0x000080000000791a */ /* 0x000fca0000000000 */
[C---:B----4-:R-:W-:Y:S01]  /*3480*/  HMMA.16816.F32.BF16 R56, R16.reuse, R20, R56 ;  /* 0x000000141038723c */ /* 0x050fe20000041838 */
[----:B------:R-:W-:Y:S01]  /*3490*/  FMUL.FTZ R20, R66, UR7 ;  /* 0x0000000742147c20 */ /* 0x000fe20008410000 */
[----:B------:R-:W-:Y:S01]  /*34a0*/  FMUL.FTZ R21, R67, UR7 ;  /* 0x0000000743157c20 */ /* 0x000fe20008410000 */
[----:B------:R-:W4:Y:S05]  /*34b0*/  MUFU.TANH R34, R34 ;  /* 0x0000002200227308 */ /* 0x000f2a0000002400 */
[C---:B------:R-:W-:Y:S01]  /*34c0*/  HMMA.16816.F32.BF16 R52, R16.reuse, R22, R52 ;  /* 0x000000161034723c */ /* 0x040fe20000041834 */
[----:B------:R-:W-:Y:S02]  /*34d0*/  FMUL.FTZ R22, R62, UR7 ;  /* 0x000000073e167c20 */ /* 0x000fe40008410000 */
[----:B------:R-:W1:Y:S05]  /*34e0*/  MUFU.TANH R20, R20 ;  /* 0x0000001400147308 */ /* 0x000e6a0000002400 */
[C---:B-----5:R-:W-:Y:S01]  /*34f0*/  HMMA.16816.F32.BF16 R48, R16.reuse, R12, R48 ;  /* 0x0000000c1030723c */ /* 0x060fe20000041830 */
[----:B------:R-:W-:Y:S01]  /*3500*/  FMUL.FTZ R12, R63, UR7 ;  /* 0x000000073f0c7c20 */ /* 0x000fe20008410000 */
[----:B------:R-:W-:Y:S01]  /*3510*/  LEA R13, R101, R100, 0x6 ;  /* 0x00000064650d7211 */ /* 0x000fe200078e30ff */
[----:B------:R-:W1:Y:S05]  /*3520*/  MUFU.TANH R21, R21 ;  /* 0x0000001500157308 */ /* 0x000e6a0000002400 */
[----:B------:R-:W-:Y:S01]  /*3530*/  HMMA.16816.F32.BF16 R44, R16, R14, R44 ;  /* 0x0000000e102c723c */ /* 0x000fe2000004182c */
[----:B------:R-:W-:-:S02]  /*3540*/  IADD3 R15, PT, PT, R13, -0x40, RZ ;  /* 0xffffffc00d0f7810 */ /* 0x000fc40007ffe0ff */
[----:B------:R-:W1:Y:S02]  /*3550*/  MUFU.TANH R35, R35 ;  /* 0x0000002300237308 */ /* 0x000e640000002400 */
[C---:B------:R-:W-:Y:S01]  /*3560*/  ISETP.GE.AND P5, PT, R15.reuse, R136, PT ;  /* 0x000000880f00720c */ /* 0x040fe20003fa6270 */
[----:B------:R-:W-:Y:S01]  /*3570*/  BAR.SYNC.DEFER_BLOCKING 0x0 ;  /* 0x0000000000007b1d */ /* 0x000fe20000010000 */
[----:B------:R-:W-:Y:S01]  /*3580*/  ISETP.GE.AND P4, PT, R15, R2, PT ;  /* 0x000000020f00720c */ /* 0x000fe20003f86270 */
[C---:B------:R-:W-:Y:S01]  /*3590*/  HMMA.16816.F32.BF16 R56, R72.reuse, R24, R56 ;  /* 0x000000184838723c */ /* 0x040fe20000041838 */
[----:B------:R-:W-:Y:S01]  /*35a0*/  FMUL.FTZ R24, R61, UR7 ;  /* 0x000000073d187c20 */ /* 0x000fe20008410000 */
[----:B------:R-:W-:Y:S02]  /*35b0*/  IADD3 R15, PT, PT, R13, -0x3f, RZ ;  /* 0xffffffc10d0f7810 */ /* 0x000fe40007ffe0ff */
[----:B------:R-:W1:Y:S04]  /*35c0*/  MUFU.TANH R22, R22 ;  /* 0x0000001600167308 */ /* 0x000e680000002400 */
[C---:B------:R-:W-:Y:S04]  /*35d0*/  HMMA.16816.F32.BF16 R52, R72.reuse, R26, R52 ;  /* 0x0000001a4834723c */ /* 0x040fe80000041834 */
[----:B------:R-:W1:Y:S04]  /*35e0*/  MUFU.TANH R24, R24 ;  /* 0x0000001800187308 */ /* 0x000e680000002400 */
[C---:B---3--:R-:W-:Y:S03]  /*35f0*/  HMMA.16816.F32.BF16 R48, R72.reuse, R28, R48 ;  /* 0x0000001c4830723c */ /* 0x048fe60000041830 */
[----:B------:R-:W-:Y:S01]  /*3600*/  FMUL.FTZ R56, R56, UR7 ;  /* 0x0000000738387c20 */ /* 0x000fe20008410000 */
[----:B------:R-:W-:Y:S01]  /*3610*/  FMUL.FTZ R57, R57, UR7 ;  /* 0x0000000739397c20 */ /* 0x000fe20008410000 */
[----:B------:R-:W-:Y:S01]  /*3620*/  FMUL.FTZ R58, R58, UR7 ;  /* 0x000000073a3a7c20 */ /* 0x000fe20008410000 */
[----:B------:R-:W-:Y:S01]  /*3630*/  FMUL.FTZ R59, R59, UR7 ;  /* 0x000000073b3b7c20 */ /* 0x000fe20008410000 */
[----:B------:R-:W3:Y:S01]  /*3640*/  MUFU.TANH R12, R12 ;  /* 0x0000000c000c7308 */ /* 0x000ee20000002400 */
[----:B------:R-:W-:Y:S03]  /*3650*/  HMMA.16816.F32.BF16 R44, R72, R30, R44 ;  /* 0x0000001e482c723c */ /* 0x000fe6000004182c */
[----:B------:R-:W-:Y:S01]  /*3660*/  FMUL.FTZ R52, R52, UR7 ;  /* 0x0000000734347c20 */ /* 0x000fe20008410000 */
[----:B------:R-:W-:Y:S01]  /*3670*/  FMUL.FTZ R53, R53, UR7 ;  /* 0x0000000735357c20 */ /* 0x000fe20008410000 */
[----:B------:R-:W-:Y:S01]  /*3680*/  FMUL.FTZ R54, R54, UR7 ;  /* 0x0000000736367c20 */ /* 0x000fe20008410000 */
[----:B------:R-:W-:Y:S01]  /*3690*/  FMUL.FTZ R55, R55, UR7 ;  /* 0x0000000737377c20 */ /* 0x000fe20008410000 */
[----:B------:R1:W1:Y:S04]  /*36a0*/  MUFU.TANH R142, R56 ;  /* 0x00000038008e7308 */ /* 0x0002680000002400 */
        /* <DEDUP_REMOVED lines=9> */
[----:B------:R1:W1:Y:S08]  /*3740*/  MUFU.TANH R141, R58 ;  /* 0x0000003a008d7308 */ /* 0x0002700000002400 */
[----:B------:R1:W1:Y:S08]  /*3750*/  MUFU.TANH R139, R59 ;  /* 0x0000003b008b7308 */ /* 0x0002700000002400 */
[----:B------:R1:W1:Y:S08]  /*3760*/  MUFU.TANH R138, R52 ;  /* 0x00000034008a7308 */ /* 0x0002700000002400 */
[----:B------:R1:W1:Y:S01]  /*3770*/  MUFU.TANH R134, R53 ;  /* 0x0000003500867308 */ /* 0x0002620000002400 */
[----:B--234-:R-:W-:Y:S05]  /*3780*/  @!P6 BRA `(.L_x_783) ;  /* 0x0000000000f8e947 */ /* 0x01cfea0003800000 */
[----:B------:R-:W2:Y:S01]  /*3790*/  LDCU UR4, c[0x0][0x440] ;  /* 0x00008800ff0477ac */ /* 0x000ea20008000800 */
[----:B------:R-:W-:-:S04]  /*37a0*/  VIADD R16, R101, 0xfffffffe ;  /* 0xfffffffe65107836 */ /* 0x000fc80000000000 */
[-C--:B------:R-:W-:Y:S02]  /*37b0*/  IMAD R19, R96, R16.reuse, RZ ;  /* 0x0000001060137224 */ /* 0x080fe400078e02ff */
[----:B------:R-:W-:-:S04]  /*37c0*/  IMAD.WIDE.U32 R16, R97, R16, RZ ;  /* 0x0000001061107225 */ /* 0x000fc800078e00ff */
[----:B------:R-:W-:Y:S01]  /*37d0*/  IMAD.IADD R14, R17, 0x1, R19 ;  /* 0x00000001110e7824 */ /* 0x000fe200078e0213 */
[C---:B------:R-:W-:Y:S02]  /*37e0*/  LEA R28, P1, R16.reuse, R164, 0x1 ;  /* 0x000000a4101c7211 */ /* 0x040fe400078208ff */
[----:B------:R-:W-:Y:S02]  /*37f0*/  IADD3 R17, P0, PT, R103, R16, RZ ;  /* 0x0000001067117210 */ /* 0x000fe40007f1e0ff */
[--C-:B------:R-:W-:Y:S02]  /*3800*/  LEA.HI.X R29, R16, R163, R14.reuse, 0x1, P1 ;  /* 0x000000a3101d7211 */ /* 0x100fe400008f0c0e */
[----:B--2---:R-:W-:Y:S01]  /*3810*/  ISETP.GE.AND P1, PT, R160, UR4, PT ;  /* 0x00000004a0007c0c */ /* 0x004fe2000bf26270 */
[----:B------:R-:W-:Y:S01]  /*3820*/  IMAD.X R14, R102, 0x1, R14, P0 ;  /* 0x00000001660e7824 */ /* 0x000fe200000e060e */
[----:B------:R-:W-:Y:S02]  /*3830*/  ISETP.GE.AND P0, PT, R159, UR4, PT ;  /* 0x000000049f007c0c */ /* 0x000fe4000bf06270 */
[----:B------:R-:W-:-:S02]  /*3840*/  IADD3 R19, P2, PT, R103, R17, RZ ;  /* 0x0000001167137210 */ /* 0x000fc40007f5e0ff */
[----:B------:R-:W-:-:S03]  /*3850*/  LEA R26, P3, R17, R164, 0x1 ;  /* 0x000000a4111a7211 */ /* 0x000fc600078608ff */
[--C-:B------:R-:W-:Y:S01]  /*3860*/  IMAD.X R16, R102, 0x1, R14.reuse, P2 ;  /* 0x0000000166107824 */ /* 0x100fe200010e060e */
[----:B------:R-:W-:Y:S02]  /*3870*/  LEA.HI.X R27, R17, R163, R14, 0x1, P3 ;  /* 0x000000a3111b7211 */ /* 0x000fe400018f0c0e */
[C---:B------:R-:W-:Y:S01]  /*3880*/  LEA R18, P3, R19.reuse, R164, 0x1 ;  /* 0x000000a413127211 */ /* 0x040fe200078608ff */
[----:B------:R-:W-:Y:S01]  /*3890*/  @!PT LDS RZ, [RZ] ;  /* 0x00000000fffff984 */ /* 0x000fe20000000800 */
[----:B------:R-:W-:Y:S01]  /*38a0*/  @!PT LDS RZ, [RZ] ;  /* 0x00000000fffff984 */ /* 0x000fe20000000800 */
[----:B------:R-:W-:Y:S01]  /*38b0*/  @!PT LDS RZ, [RZ] ;  /* 0x00000000fffff984 */ /* 0x000fe20000000800 */
[----:B------:R2:W-:Y:S01]  /*38c0*/  @!P1 LDGSTS.E.BYPASS.LTC128B.128 [R168+0x4000], desc[UR12][R28.64] ;  /* 0x040000001ca89fae */ /* 0x0005e2000b981a0c */
[C---:B------:R-:W-:Y:S02]  /*38d0*/  LEA R17, P2, R10.reuse, R17, 0x5 ;  /* 0x000000110a117211 */ /* 0x040fe400078428ff */
[-C--:B------:R-:W-:Y:S01]  /*38e0*/  LEA.HI.X R19, R19, R163.reuse, R16, 0x1, P3 ;  /* 0x000000a313137211 */ /* 0x080fe200018f0c10 */
        /* <DEDUP_REMOVED lines=40> */
.L_x_783:
[----:B------:R-:W-:Y:S01]  /*3b70*/  VIADD R7, R13, 0xffffffc9 ;  /* 0xffffffc90d077836 */ /* 0x000fe20000000000 */
[----:B--2---:R-:W-:Y:S01]  /*3b80*/  FSEL R26, R3, -INF , !P5 ;  /* 0xff800000031a7808 */ /* 0x004fe20006800000 */
[----:B------:R-:W-:Y:S01]  /*3b90*/  VIADD R17, R13, 0xffffffc8 ;  /* 0xffffffc80d117836 */ /* 0x000fe20000000000 */
[----:B------:R-:W-:Y:S01]  /*3ba0*/  FSEL R69, R69, -INF , !P4 ;  /* 0xff80000045457808 */ /* 0x000fe20006000000 */
[----:B------:R-:W-:Y:S01]  /*3bb0*/  VIADD R3, R13, 0xffffffd1 ;  /* 0xffffffd10d037836 */ /* 0x000fe20000000000 */
[----:B------:R-:W-:Y:S01]  /*3bc0*/  ISETP.GE.AND P5, PT, R7, R136, PT ;  /* 0x000000880700720c */ /* 0x000fe20003fa6270 */
[----:B------:R-:W-:Y:S01]  /*3bd0*/  VIADD R27, R13, 0xffffffe8 ;  /* 0xffffffe80d1b7836 */ /* 0x000fe20000000000 */
[----:B------:R-:W-:Y:S01]  /*3be0*/  ISETP.GE.AND P4, PT, R7, R2, PT ;  /* 0x000000020700720c */ /* 0x000fe20003f86270 */
[----:B------:R-:W-:Y:S01]  /*3bf0*/  VIADD R7, R13, 0xffffffd0 ;  /* 0xffffffd00d077836 */ /* 0x000fe20000000000 */
[C---:B------:R-:W-:Y:S01]  /*3c00*/  ISETP.GE.AND P3, PT, R15.reuse, R136, PT ;  /* 0x000000880f00720c */ /* 0x040fe20003f66270 */
[----:B------:R-:W2:Y:S01]  /*3c10*/  MUFU.TANH R137, R54 ;  /* 0x0000003600897308 */ /* 0x000ea20000002400 */
[----:B------:R-:W-:Y:S01]  /*3c20*/  ISETP.GE.AND P1, PT, R15, R2, PT ;  /* 0x000000020f00720c */ /* 0x000fe20003f26270 */
[----:B------:R-:W3:Y:S01]  /*3c30*/  LDCU UR6, c[0x0][0x45c] ;  /* 0x00008b80ff0677ac */ /* 0x000ee20008000800 */
[----:B------:R-:W-:Y:S01]  /*3c40*/  FSEL R68, R68, -INF , !P3 ;  /* 0xff80000044447808 */ /* 0x000fe20005800000 */
[----:B------:R-:W-:Y:S01]  /*3c50*/  IMAD.MOV.U32 R172, RZ, RZ, -0x1 ;  /* 0xffffffffffac7424 */ /* 0x000fe200078e00ff */
[----:B------:R-:W-:-:S02]  /*3c60*/  FSEL R23, R70, -INF , !P1 ;  /* 0xff80000046177808 */ /* 0x000fc40004800000 */
[C---:B------:R-:W-:Y:S01]  /*3c70*/  ISETP.GE.AND P3, PT, R7.reuse, R136, PT ;  /* 0x000000880700720c */ /* 0x040fe20003f66270 */
[----:B------:R-:W4:Y:S01]  /*3c80*/  MUFU.TANH R132, R48 ;  /* 0x0000003000847308 */ /* 0x000f220000002400 */
[----:B------:R-:W-:Y:S01]  /*3c90*/  ISETP.GE.AND P1, PT, R7, R2, PT ;  /* 0x000000020700720c */ /* 0x000fe20003f26270 */
[----:B------:R-:W-:Y:S01]  /*3ca0*/  VIADD R7, R13, 0xffffffd8 ;  /* 0xffffffd80d077836 */ /* 0x000fe20000000000 */
[----:B-1----:R-:W-:Y:S02]  /*3cb0*/  FSEL R16, R41, -INF , !P5 ;  /* 0xff80000029107808 */ /* 0x002fe40006800000 */
[----:B------:R-:W-:Y:S02]  /*3cc0*/  FSEL R15, R32, -INF , !P4 ;  /* 0xff800000200f7808 */ /* 0x000fe40006000000 */
[C---:B------:R-:W-:Y:S01]  /*3cd0*/  ISETP.GE.AND P5, PT, R7.reuse, R136, PT ;  /* 0x000000880700720c */ /* 0x040fe20003fa6270 */
[----:B------:R-:W1:Y:S01]  /*3ce0*/  MUFU.TANH R131, R49 ;  /* 0x0000003100837308 */ /* 0x000e620000002400 */
[----:B------:R-:W-:Y:S01]  /*3cf0*/  ISETP.GE.AND P4, PT, R7, R2, PT ;  /* 0x000000020700720c */ /* 0x000fe20003f86270 */
[----:B------:R-:W-:Y:S01]  /*3d00*/  VIADD R7, R13, 0xffffffd9 ;  /* 0xffffffd90d077836 */ /* 0x000fe20000000000 */
[----:B------:R-:W-:-:S02]  /*3d10*/  ISETP.GE.AND P2, PT, R17, R136, PT ;  /* 0x000000881100720c */ /* 0x000fc40003f46270 */
[----:B------:R-:W-:Y:S01]  /*3d20*/  ISETP.GE.AND P0, PT, R17, R2, PT ;  /* 0x000000021100720c */ /* 0x000fe20003f06270 */
[----:B------:R-:W-:Y:S01]  /*3d30*/  VIADD R17, R13, 0xffffffe1 ;  /* 0xffffffe10d117836 */ /* 0x000fe20000000000 */
[----:B------:R-:W-:Y:S01]  /*3d40*/  FSEL R18, R33, -INF , !P3 ;  /* 0xff80000021127808 */ /* 0x000fe20005800000 */
[----:B------:R-:W5:Y:S01]  /*3d50*/  MUFU.TANH R44, R44 ;  /* 0x0000002c002c7308 */ /* 0x000f620000002400 */
[----:B------:R-:W-:Y:S02]  /*3d60*/  FSEL R19, R20, -INF , !P1 ;  /* 0xff80000014137808 */ /* 0x000fe40004800000 */
[C---:B------:R-:W-:Y:S02]  /*3d70*/  ISETP.GE.AND P3, PT, R7.reuse, R136, PT ;  /* 0x000000880700720c */ /* 0x040fe40003f66270 */
[----:B------:R-:W-:Y:S02]  /*3d80*/  ISETP.GE.AND P1, PT, R7, R2, PT ;  /* 0x000000020700720c */ /* 0x000fe40003f26270 */
[----:B------:R-:W-:Y:S01]  /*3d90*/  FSEL R14, R35, -INF , !P5 ;  /* 0xff800000230e7808 */ /* 0x000fe20006800000 */
[----:B------:R-:W3:Y:S01]  /*3da0*/  MUFU.TANH R135, R55 ;  /* 0x0000003700877308 */ /* 0x000ee20000002400 */
[----:B------:R-:W-:-:S02]  /*3db0*/  FSEL R7, R22, -INF , !P4 ;  /* 0xff80000016077808 */ /* 0x000fc40006000000 */
[----:B------:R-:W-:Y:S02]  /*3dc0*/  FSEL R40, R40, -INF , !P2 ;  /* 0xff80000028287808 */ /* 0x000fe40005000000 */
[----:B------:R-:W-:Y:S02]  /*3dd0*/  FSEL R25, R42, -INF , !P0 ;  /* 0xff8000002a197808 */ /* 0x000fe40004000000 */
[C---:B------:R-:W-:Y:S01]  /*3de0*/  ISETP.GE.AND P5, PT, R17.reuse, R136, PT ;  /* 0x000000881100720c */ /* 0x040fe20003fa6270 */
[----:B------:R-:W3:Y:S01]  /*3df0*/  MUFU.TANH R50, R50 ;  /* 0x0000003200327308 */ /* 0x000ee20000002400 */
[----:B------:R-:W-:Y:S02]  /*3e00*/  ISETP.GE.AND P4, PT, R17, R2, PT ;  /* 0x000000021100720c */ /* 0x000fe40003f86270 */
[C---:B------:R-:W-:Y:S02]  /*3e10*/  ISETP.GE.AND P2, PT, R3.reuse, R136, PT ;  /* 0x000000880300720c */ /* 0x040fe40003f46270 */
[----:B------:R-:W-:Y:S01]  /*3e20*/  ISETP.GE.AND P0, PT, R3, R2, PT ;  /* 0x000000020300720c */ /* 0x000fe20003f06270 */
[----:B------:R-:W-:Y:S01]  /*3e30*/  VIADD R3, R13, 0xffffffe0 ;  /* 0xffffffe00d037836 */ /* 0x000fe20000000000 */
[----:B------:R-:W-:Y:S01]  /*3e40*/  FSEL R24, R24, -INF , !P3 ;  /* 0xff80000018187808 */ /* 0x000fe20005800000 */
[----:B------:R-:W3:Y:S01]  /*3e50*/  MUFU.TANH R45, R45 ;  /* 0x0000002d002d7308 */ /* 0x000ee20000002400 */
[----:B------:R-:W-:-:S02]  /*3e60*/  FSEL R17, R12, -INF , !P1 ;  /* 0xff8000000c117808 */ /* 0x000fc40004800000 */
[C---:B------:R-:W-:Y:S02]  /*3e70*/  ISETP.GE.AND P3, PT, R27.reuse, R136, PT ;  /* 0x000000881b00720c */ /* 0x040fe40003f66270 */
[----:B------:R-:W-:Y:S01]  /*3e80*/  ISETP.GE.AND P1, PT, R27, R2, PT ;  /* 0x000000021b00720c */ /* 0x000fe20003f26270 */
[----:B------:R-:W-:Y:S01]  /*3e90*/  VIADD R27, R13, 0xfffffff0 ;  /* 0xfffffff00d1b7836 */ /* 0x000fe20000000000 */
[----:B------:R-:W-:Y:S01]  /*3ea0*/  FSEL R34, R34, -INF , !P2 ;  /* 0xff80000022227808 */ /* 0x000fe20005000000 */
[----:B------:R-:W3:Y:S01]  /*3eb0*/  MUFU.TANH R51, R51 ;  /* 0x0000003300337308 */ /* 0x000ee20000002400 */
[----:B------:R-:W-:Y:S02]  /*3ec0*/  FSEL R21, R21, -INF , !P0 ;  /* 0xff80000015157808 */ /* 0x000fe40004000000 */
[C---:B------:R-:W-:Y:S02]  /*3ed0*/  ISETP.GE.AND P2, PT, R3.reuse, R136, PT ;  /* 0x000000880300720c */ /* 0x040fe40003f46270 */
[----:B------:R-:W-:Y:S01]  /*3ee0*/  ISETP.GE.AND P0, PT, R3, R2, PT ;  /* 0x000000020300720c */ /* 0x000fe20003f06270 */
[----:B------:R-:W-:Y:S01]  /*3ef0*/  VIADD R3, R13, 0xffffffe9 ;  /* 0xffffffe90d037836 */ /* 0x000fe20000000000 */
[----:B------:R-:W-:Y:S01]  /*3f00*/  FSEL R140, R140, -INF , !P5 ;  /* 0xff8000008c8c7808 */ /* 0x000fe20006800000 */
[----:B------:R-:W3:Y:S01]  /*3f10*/  MUFU.TANH R46, R46 ;  /* 0x0000002e002e7308 */ /* 0x000ee20000002400 */
[----:B------:R-:W-:-:S02]  /*3f20*/  FSEL R139, R139, -INF , !P4 ;  /* 0xff8000008b8b7808 */ /* 0x000fc40006000000 */
[C---:B------:R-:W-:Y:S02]  /*3f30*/  ISETP.GE.AND P5, PT, R27.reuse, R136, PT ;  /* 0x000000881b00720c */ /* 0x040fe40003fa6270 */
[----:B------:R-:W-:Y:S02]  /*3f40*/  ISETP.GE.AND P4, PT, R27, R2, PT ;  /* 0x000000021b00720c */ /* 0x000fe40003f86270 */
[----:B------:R-:W-:Y:S01]  /*3f50*/  FMNMX3.FTZ R27, R26, R68, R40, !PT ;  /* 0x000000441a1b7276 */ /* 0x000fe20007810028 */
[----:B------:R-:W3:Y:S01]  /*3f60*/  MUFU.TANH R47, R47 ;  /* 0x0000002f002f7308 */ /* 0x000ee20000002400 */
[----:B------:R-:W-:Y:S02]  /*3f70*/  FSEL R142, R142, -INF , !P2 ;  /* 0xff8000008e8e7808 */ /* 0x000fe40005000000 */
[----:B------:R-:W-:Y:S02]  /*3f80*/  FSEL R141, R141, -INF , !P0 ;  /* 0xff8000008d8d7808 */ /* 0x000fe40004000000 */
[----:B------:R-:W-:-:S02]  /*3f90*/  ISETP.GE.AND P2, PT, R3, R136, PT ;  /* 0x000000880300720c */ /* 0x000fc40003f46270 */
[----:B------:R-:W-:Y:S01]  /*3fa0*/  ISETP.GE.AND P0, PT, R3, R2, PT ;  /* 0x000000020300720c */ /* 0x000fe20003f06270 */
[----:B------:R-:W-:Y:S01]  /*3fb0*/  VIADD R3, R13, 0xfffffff1 ;  /* 0xfffffff10d037836 */ /* 0x000fe20000000000 */
[----:B------:R-:W-:Y:S02]  /*3fc0*/  FMNMX3.FTZ R27, R27, R16, R18, !PT ;  /* 0x000000101b1b7276 */ /* 0x000fe40007810012 */
[----:B------:R-:W-:Y:S02]  /*3fd0*/  FMNMX3.FTZ R12, R69, R23, R25, !PT ;  /* 0x00000017450c7276 */ /* 0x000fe40007810019 */
[----:B------:R-:W-:Y:S02]  /*3fe0*/  FMNMX3.FTZ R27, R27, R34, R14, !PT ;  /* 0x000000221b1b7276 */ /* 0x000fe4000781000e */
[----:B------:R-:W-:Y:S02]  /*3ff0*/  FSEL R138, R138, -INF , !P3 ;  /* 0xff8000008a8a7808 */ /* 0x000fe40005800000 */
[----:B--2---:R-:W-:-:S02]  /*4000*/  FSEL R137, R137, -INF , !P1 ;  /* 0xff80000089897808 */ /* 0x004fc40004800000 */
[----:B------:R-:W-:Y:S02]  /*4010*/  FMNMX3.FTZ R12, R12, R15, R19, !PT ;  /* 0x0000000f0c0c7276 */ /* 0x000fe40007810013 */
[C---:B------:R-:W-:Y:S02]  /*4020*/  ISETP.GE.AND P3, PT, R3.reuse, R136, PT ;  /* 0x000000880300720c */ /* 0x040fe40003f66270 */
[----:B------:R-:W-:Y:S01]  /*4030*/  ISETP.GE.AND P1, PT, R3, R2, PT ;  /* 0x000000020300720c */ /* 0x000fe20003f26270 */
[----:B------:R-:W-:Y:S01]  /*4040*/  VIADD R3, R13, 0xfffffff8 ;  /* 0xfffffff80d037836 */ /* 0x000fe20000000000 */
[----:B------:R-:W-:Y:S01]  /*4050*/  FMNMX3.FTZ R27, R27, R24, R142, !PT ;  /* 0x000000181b1b7276 */ /* 0x000fe2000781008e */
[----:B------:R-:W-:Y:S01]  /*4060*/  VIADD R13, R13, 0xfffffff9 ;  /* 0xfffffff90d0d7836 */ /* 0x000fe20000000000 */
[----:B------:R-:W-:Y:S02]  /*4070*/  FMNMX3.FTZ R12, R12, R21, R7, !PT ;  /* 0x000000150c0c7276 */ /* 0x000fe40007810007 */
[----:B------:R-:W-:-:S02]  /*4080*/  FSEL R134, R134, -INF , !P2 ;  /* 0xff80000086867808 */ /* 0x000fc40005000000 */
[----:B------:R-:W-:Y:S02]  /*4090*/  ISETP.GE.AND P2, PT, R3, R136, PT ;  /* 0x000000880300720c */ /* 0x000fe40003f46270 */
[----:B----4-:R-:W-:Y:S02]  /*40a0*/  FSEL R132, R132, -INF , !P5 ;  /* 0xff80000084847808 */ /* 0x010fe40006800000 */
[----:B------:R-:W-:Y:S02]  /*40b0*/  FMNMX3.FTZ R27, R27, R140, R138, !PT ;  /* 0x0000008c1b1b7276 */ /* 0x000fe4000781008a */
[----:B------:R-:W-:Y:S02]  /*40c0*/  FMNMX3.FTZ R12, R12, R17, R141, !PT ;  /* 0x000000110c0c7276 */ /* 0x000fe4000781008d */
[----:B------:R-:W-:Y:S02]  /*40d0*/  ISETP.GE.AND P5, PT, R13, R136, PT ;  /* 0x000000880d00720c */ /* 0x000fe40003fa6270 */
[----:B-1----:R-:W-:-:S02]  /*40e0*/  FSEL R131, R131, -INF , !P3 ;  /* 0xff80000083837808 */ /* 0x002fc40005800000 */
[----:B-----5:R-:W-:Y:S02]  /*40f0*/  FSEL R130, R44, -INF , !P2 ;  /* 0xff8000002c827808 */ /* 0x020fe40005000000 */
[----:B------:R-:W-:Y:S02]  /*4100*/  FMNMX3.FTZ R27, R27, R134, R132, !PT ;  /* 0x000000861b1b7276 */ /* 0x000fe40007810084 */
[----:B------:R-:W-:Y:S02]  /*4110*/  ISETP.GE.AND P2, PT, R3, R2, PT ;  /* 0x000000020300720c */ /* 0x000fe40003f46270 */
[----:B---3--:R-:W-:Y:S02]  /*4120*/  FSEL R135, R135, -INF , !P0 ;  /* 0xff80000087877808 */ /* 0x008fe40004000000 */
        /* <DEDUP_REMOVED lines=10> */
[----:B------:R-:W-:Y:S01]  /*41d0*/  FMNMX3.FTZ R29, R12, R126, R125, !PT ;  /* 0x0000007e0c1d7276 */ /* 0x000fe2000781007d */
[----:B------:R-:W1:Y:S03]  /*41e0*/  SHFL.BFLY PT, R20, R13, 0x2, 0x1f ;  /* 0x0c401f000d147f89 */ /* 0x000e6600000e0000 */
[----:B------:R-:W-:-:S05]  /*41f0*/  FMNMX.FTZ R29, R124, R29, !PT ;  /* 0x0000001d7c1d7209 */ /* 0x000fca0007810000 */
[----:B------:R-:W2:Y:S01]  /*4200*/  SHFL.BFLY PT, R12, R29, 0x2, 0x1f ;  /* 0x0c401f001d0c7f89 */ /* 0x000ea200000e0000 */
[----:B-1----:R-:W-:Y:S01]  /*4210*/  FMNMX.FTZ R27, R13, R20, !PT ;  /* 0x000000140d1b7209 */ /* 0x002fe20007810000 */
[----:B------:R-:W-:-:S04]  /*4220*/  IMAD.SHL.U32 R13, R6, 0x200, RZ ;  /* 0x00000200060d7824 */ /* 0x000fc800078e00ff */
[----:B------:R-:W1:Y:S01]  /*4230*/  SHFL.BFLY PT, R100, R27, 0x1, 0x1f ;  /* 0x0c201f001b647f89 */ /* 0x000e6200000e0000 */
[----:B------:R-:W-:Y:S02]  /*4240*/  LOP3.LUT R150, R4, 0x200, R13, 0xf8, !PT ;  /* 0x0000020004967812 */ /* 0x000fe400078ef80d */
[----:B--2---:R-:W-:Y:S02]  /*4250*/  FMNMX.FTZ R12, R29, R12, !PT ;  /* 0x0000000c1d0c7209 */ /* 0x004fe40007810000 */
[----:B------:R-:W-:-:S03]  /*4260*/  LEA R150, R150, UR5, 0x1 ;  /* 0x0000000596967c11 */ /* 0x000fc6000f8e08ff */
[----:B------:R-:W2:Y:S02]  /*4270*/  SHFL.BFLY PT, R3, R12, 0x1, 0x1f ;  /* 0x0c201f000c037f89 */ /* 0x000ea400000e0000 */
[--C-:B------:R-:W-:Y:S02]  /*4280*/  IMAD.IADD R146, R5, 0x1, R150.reuse ;  /* 0x0000000105927824 */ /* 0x100fe400078e0296 */
[----:B------:R-:W3:Y:S01]  /*4290*/  LDSM.16.MT88.4 R92, [R150+0x8000] ;  /* 0x00800000965c783b */ /* 0x000ee20000004200 */
[----:B------:R-:W-:-:S03]  /*42a0*/  IMAD.IADD R145, R0, 0x1, R150 ;  /* 0x0000000100917824 */ /* 0x000fc600078e0296 */
[----:B------:R-:W-:Y:S01]  /*42b0*/  LDSM.16.MT88.4 R48, [R146+0xa000] ;  /* 0x00a000009230783b */ /* 0x000fe20000004200 */
[----:B------:R-:W-:-:S03]  /*42c0*/  IMAD.IADD R144, R5, 0x1, R145 ;  /* 0x0000000105907824 */ /* 0x000fc600078e0291 */
[----:B------:R-:W-:Y:S01]  /*42d0*/  LDSM.16.MT88.4 R84, [R146+0x8000] ;  /* 0x008000009254783b */ /* 0x000fe20000004200 */
[----:B-1----:R-:W-:-:S03]  /*42e0*/  FMNMX.FTZ R100, R27, R100, !PT ;  /* 0x000000641b647209 */ /* 0x002fc60007810000 */
[----:B------:R-:W-:Y:S01]  /*42f0*/  LDSM.16.MT88.4 R56, [R145+0xa000] ;  /* 0x00a000009138783b */ /* 0x000fe20000004200 */
[C---:B------:R-:W-:Y:S01]  /*4300*/  FSETP.NEU.FTZ.AND P0, PT, R100.reuse, -INF , PT ;  /* 0xff8000006400780b */ /* 0x040fe20003f1d000 */
[----:B------:R-:W-:Y:S02]  /*4310*/  FMUL.FTZ R133, R100, UR6 ;  /* 0x0000000664857c20 */ /* 0x000fe40008410000 */
[----:B------:R-:W-:Y:S01]  /*4320*/  LDSM.16.MT88.4 R76, [R145+0x8000] ;  /* 0x00800000914c783b */ /* 0x000fe20000004200 */
[----:B--2---:R-:W-:Y:S02]  /*4330*/  FMNMX.FTZ R3, R12, R3, !PT ;  /* 0x000000030c037209 */ /* 0x004fe40007810000 */
[----:B------:R-:W-:Y:S01]  /*4340*/  FSEL R133, R133, RZ, P0 ;  /* 0x000000ff85857208 */ /* 0x000fe20000000000 */
[----:B------:R-:W-:Y:S01]  /*4350*/  LDSM.16.MT88.4 R104, [R146+0x8800] ;  /* 0x008800009268783b */ /* 0x000fe20000004200 */
[C---:B------:R-:W-:Y:S01]  /*4360*/  FSETP.NEU.FTZ.AND P0, PT, R3.reuse, -INF , PT ;  /* 0xff8000000300780b */ /* 0x040fe20003f1d000 */
[----:B------:R-:W-:-:S02]  /*4370*/  FMUL.FTZ R128, R3, UR6 ;  /* 0x0000000603807c20 */ /* 0x000fc40008410000 */
        /* <DEDUP_REMOVED lines=13> */
[----:B------:R-:W4:Y:S01]  /*4450*/  LDSM.16.MT88.4 R12, [R150+0x8800] ;  /* 0x00880000960c783b */ /* 0x000f220000004200 */
[--C-:B------:R-:W-:Y:S01]  /*4460*/  FFMA.FTZ R115, R18, UR6, -R133.reuse ;  /* 0x0000000612737c23 */ /* 0x100fe20008010885 */
[--C-:B------:R-:W-:Y:S01]  /*4470*/  FFMA.FTZ R114, R34, UR6, -R133.reuse ;  /* 0x0000000622727c23 */ /* 0x100fe20008010885 */
[----:B------:R-:W-:Y:S01]  /*4480*/  MUFU.EX2 R119, R119 ;  /* 0x0000007700777308 */ /* 0x000fe20000000800 */
[--C-:B------:R-:W-:Y:S01]  /*4490*/  FFMA.FTZ R110, R24, UR6, -R133.reuse ;  /* 0x00000006186e7c23 */ /* 0x100fe20008010885 */
[--C-:B------:R-:W-:Y:S01]  /*44a0*/  FFMA.FTZ R113, R19, UR6, -R128.reuse ;  /* 0x0000000613717c23 */ /* 0x100fe20008010880 */
[--C-:B------:R-:W-:Y:S01]  /*44b0*/  FFMA.FTZ R112, R21, UR6, -R128.reuse ;  /* 0x0000000615707c23 */ /* 0x100fe20008010880 */
[----:B------:R-:W5:Y:S01]  /*44c0*/  MUFU.EX2 R118, R118 ;  /* 0x0000007600767308 */ /* 0x000f620000000800 */
[--C-:B------:R-:W-:Y:S01]  /*44d0*/  FFMA.FTZ R109, R7, UR6, -R128.reuse ;  /* 0x00000006076d7c23 */ /* 0x100fe20008010880 */
[--C-:B------:R-:W-:Y:S01]  /*44e0*/  FFMA.FTZ R108, R17, UR6, -R128.reuse ;  /* 0x00000006116c7c23 */ /* 0x100fe20008010880 */
[----:B------:R-:W4:Y:S01]  /*44f0*/  LDSM.16.MT88.4 R20, [R150+0xa800] ;  /* 0x00a800009614783b */ /* 0x000f220000004200 */
[----:B------:R-:W-:Y:S01]  /*4500*/  MUFU.EX2 R121, R121 ;  /* 0x0000007900797308 */ /* 0x000fe20000000800 */
[----:B------:R-:W-:Y:S01]  /*4510*/  FFMA.FTZ R0, R142, UR6, -R133 ;  /* 0x000000068e007c23 */ /* 0x000fe20008010885 */
[----:B--2---:R-:W-:Y:S01]  /*4520*/  F2FP.BF16.F32.PACK_AB R64, R122, R123 ;  /* 0x0000007b7a40723e */ /* 0x004fe200000010ff */
[----:B------:R-:W-:Y:S01]  /*4530*/  LDSM.16.MT88.4 R68, [R144+0x8000] ;  /* 0x008000009044783b */ /* 0x000fe20000004200 */
[----:B------:R-:W2:Y:S01]  /*4540*/  MUFU.EX2 R120, R120 ;  /* 0x0000007800787308 */ /* 0x000ea20000000800 */
[----:B------:R-:W-:Y:S01]  /*4550*/  FFMA.FTZ R173, R124, UR6, -R128 ;  /* 0x000000067cad7c23 */ /* 0x000fe20008010880 */
[----:B------:R-:W-:Y:S01]  /*4560*/  FADD.FTZ R122, R123, R122 ;  /* 0x0000007a7b7a7221 */ /* 0x000fe20000010000 */
[----:B------:R-:W-:Y:S01]  /*4570*/  LDSM.16.MT88.4 R32, [R144+0xa000] ;  /* 0x00a000009020783b */ /* 0x000fe20000004200 */
[----:B------:R-:W-:Y:S01]  /*4580*/  MUFU.EX2 R117, R117 ;  /* 0x0000007500757308 */ /* 0x000fe20000000800 */
[----:B-----5:R-:W-:-:S02]  /*4590*/  F2FP.BF16.F32.PACK_AB R66, R118, R119 ;  /* 0x000000777642723e */ /* 0x020fc400000010ff */
[----:B------:R-:W-:Y:S01]  /*45a0*/  LDSM.16.MT88.4 R16, [R145+0xa800] ;  /* 0x00a800009110783b */ /* 0x000fe20000004200 */
[----:B------:R-:W5:Y:S01]  /*45b0*/  MUFU.EX2 R116, R116 ;  /* 0x0000007400747308 */ /* 0x000f620000000800 */
[----:B------:R-:W-:Y:S02]  /*45c0*/  FADD.FTZ R119, R119, R122 ;  /* 0x0000007a77777221 */ /* 0x000fe40000010000 */
[----:B------:R-:W-:Y:S01]  /*45d0*/  LDSM.16.MT88.4 R28, [R145+0x8800] ;  /* 0x00880000911c783b */ /* 0x000fe20000004200 */
[----:B------:R-:W-:Y:S01]  /*45e0*/  MUFU.EX2 R115, R115 ;  /* 0x0000007300737308 */ /* 0x000fe20000000800 */
[----:B------:R-:W-:Y:S01]  /*45f0*/  FADD.FTZ R118, R118, R119 ;  /* 0x0000007776767221 */ /* 0x000fe20000010000 */
[----:B--2---:R-:W-:Y:S01]  /*4600*/  F2FP.BF16.F32.PACK_AB R65, R120, R121 ;  /* 0x000000797841723e */ /* 0x004fe200000010ff */
[----:B------:R-:W-:Y:S01]  /*4610*/  LDSM.16.MT88.4 R24, [R144+0x8800] ;  /* 0x008800009018783b */ /* 0x000fe20000004200 */
[----:B------:R-:W2:Y:S01]  /*4620*/  MUFU.EX2 R114, R114 ;  /* 0x0000007200727308 */ /* 0x000ea20000000800 */
[----:B------:R-:W-:-:S03]  /*4630*/  FADD.FTZ R120, R121, R120 ;  /* 0x0000007879787221 */ /* 0x000fc60000010000 */
[----:B------:R-:W-:Y:S01]  /*4640*/  MUFU.EX2 R111, R111 ;  /* 0x0000006f006f7308 */ /* 0x000fe20000000800 */
[C---:B-----5:R-:W-:Y:S01]  /*4650*/  F2FP.BF16.F32.PACK_AB R67, R116.reuse, R117 ;  /* 0x000000757443723e */ /* 0x060fe200000010ff */
[----:B------:R-:W-:Y:S02]  /*4660*/  FADD.FTZ R117, R117, R120 ;  /* 0x0000007875757221 */ /* 0x000fe40000010000 */
[----:B------:R-:W5:Y:S02]  /*4670*/  MUFU.EX2 R110, R110 ;  /* 0x0000006e006e7308 */ /* 0x000f640000000800 */
[----:B------:R-:W-:Y:S02]  /*4680*/  FADD.FTZ R116, R116, R117 ;  /* 0x0000007574747221 */ /* 0x000fe40000010000 */
[----:B------:R-:W-:Y:S01]  /*4690*/  MUFU.EX2 R113, R113 ;  /* 0x0000007100717308 */ /* 0x000fe20000000800 */
[C---:B---3--:R-:W-:Y:S01]  /*46a0*/  HMMA.16816.F32.BF16 R96, R64.reuse, R92, RZ ;  /* 0x0000005c4060723c */ /* 0x048fe200000418ff */
[C---:B--2---:R-:W-:Y:S01]  /*46b0*/  F2FP.BF16.F32.PACK_AB R4, R114.reuse, R115 ;  /* 0x000000737204723e */ /* 0x044fe200000010ff */
[----:B------:R-:W-:Y:S01]  /*46c0*/  FADD.FTZ R115, R115, R118 ;  /* 0x0000007673737221 */ /* 0x000fe20000010000 */
[----:B------:R-:W2:Y:S03]  /*46d0*/  MUFU.EX2 R112, R112 ;  /* 0x0000007000707308 */ /* 0x000ea60000000800 */
[----:B------:R-:W-:Y:S01]  /*46e0*/  FADD.FTZ R114, R114, R115 ;  /* 0x0000007372727221 */ /* 0x000fe20000010000 */
[----:B------:R-:W-:Y:S01]  /*46f0*/  MUFU.EX2 R109, R109 ;  /* 0x0000006d006d7308 */ /* 0x000fe20000000800 */
[----:B------:R-:W-:Y:S01]  /*4700*/  HMMA.16816.F32.BF16 R92, R64, R94, RZ ;  /* 0x0000005e405c723c */ /* 0x000fe200000418ff */
[----:B-----5:R-:W-:-:S02]  /*4710*/  F2FP.BF16.F32.PACK_AB R6, R110, R111 ;  /* 0x0000006f6e06723e */ /* 0x020fc400000010ff */
[----:B------:R-:W3:Y:S04]  /*4720*/  MUFU.EX2 R108, R108 ;  /* 0x0000006c006c7308 */ /* 0x000ee80000000800 */
[----:B------:R-:W-:Y:S01]  /*4730*/  MUFU.EX2 R0, R0 ;  /* 0x0000000000007308 */ /* 0x000fe20000000800 */
[----:B-1----:R-:W-:Y:S01]  /*4740*/  HMMA.16816.F32.BF16 R36, R64, R40, RZ ;  /* 0x000000284024723c */ /* 0x002fe200000418ff */
[C---:B--2---:R-:W-:Y:S01]  /*4750*/  F2FP.BF16.F32.PACK_AB R5, R112.reuse, R113 ;  /* 0x000000717005723e */ /* 0x044fe200000010ff */
[----:B------:R-:W-:Y:S01]  /*4760*/  FADD.FTZ R113, R113, R116 ;  /* 0x0000007471717221 */ /* 0x000fe20000010000 */
[----:B------:R-:W-:Y:S03]  /*4770*/  MUFU.EX2 R173, R173 ;  /* 0x000000ad00ad7308 */ /* 0x000fe60000000800 */
[----:B------:R-:W-:-:S02]  /*4780*/  FADD.FTZ R112, R112, R113 ;  /* 0x0000007170707221 */ /* 0x000fc40000010000 */
[----:B------:R-:W-:Y:S01]  /*4790*/  HMMA.16816.F32.BF16 R40, R64, R42, RZ ;  /* 0x0000002a4028723c */ /* 0x000fe200000418ff */
[----:B---3--:R-:W-:Y:S01]  /*47a0*/  F2FP.BF16.F32.PACK_AB R7, R108, R109 ;  /* 0x0000006d6c07723e */ /* 0x008fe200000010ff */
[----:B------:R-:W-:-:S04]  /*47b0*/  FADD.FTZ R109, R109, R112 ;  /* 0x000000706d6d7221 */ /* 0x000fc80000010000 */
[----:B------:R-:W-:Y:S02]  /*47c0*/  FADD.FTZ R108, R108, R109 ;  /* 0x0000006d6c6c7221 */ /* 0x000fe40000010000 */
[C---:B----4-:R-:W-:Y:S08]  /*47d0*/  HMMA.16816.F32.BF16 R96, R4.reuse, R12, R96 ;  /* 0x0000000c0460723c */ /* 0x050ff00000041860 */
[----:B------:R-:W-:Y:S01]  /*47e0*/  HMMA.16816.F32.BF16 R92, R4, R14, R92 ;  /* 0x0000000e045c723c */ /* 0x000fe2000004185c */
[----:B------:R-:W1:Y:S07]  /*47f0*/  LDSM.16.MT88.4 R12, [R146+0xa800] ;  /* 0x00a80000920c783b */ /* 0x000e6e0000004200 */
[C---:B------:R-:W-:Y:S08]  /*4800*/  HMMA.16816.F32.BF16 R44, R64.reuse, R48, RZ ;  /* 0x00000030402c723c */ /* 0x040ff000000418ff */
[C---:B------:R-:W-:Y:S08]  /*4810*/  HMMA.16816.F32.BF16 R48, R64.reuse, R50, RZ ;  /* 0x000000324030723c */ /* 0x040ff000000418ff */
[----:B------:R-:W-:Y:S08]  /*4820*/  HMMA.16816.F32.BF16 R88, R64, R84, RZ ;  /* 0x000000544058723c */ /* 0x000ff000000418ff */
        /* <DEDUP_REMOVED lines=194> */
[----:B------:R-:W4:Y:S04]  /*5450*/  LDSM.16.M88.4 R24, [R154+UR5+0x4000] ;  /* 0x004000059a18783b */ /* 0x000f280008000200 */
[----:B-1----:R-:W2:Y:S04]  /*5460*/  LDSM.16.M88.4 R16, [R154+UR5+0x4800] ;  /* 0x004800059a10783b */ /* 0x002ea80008000200 */
[----:B------:R-:W3:Y:S04]  /*5470*/  LDSM.16.M88.4 R4, [R154+UR5+0x5000] ;  /* 0x005000059a04783b */ /* 0x000ee80008000200 */
[----:B------:R-:W-:Y:S04]  /*5480*/  LDSM.16.M88.4 R112, [R153] ;  /* 0x000000009970783b */ /* 0x000fe80000000200 */
[----:B------:R-:W1:Y:S04]  /*5490*/  LDSM.16.M88.4 R108, [R149+0x4000] ;  /* 0x00400000956c783b */ /* 0x000e680000000200 */
[----:B------:R-:W5:Y:S04]  /*54a0*/  LDSM.16.M88.4 R104, [R149+0x4800] ;  /* 0x004800009568783b */ /* 0x000f680000000200 */
[----:B------:R-:W5:Y:S04]  /*54b0*/  LDSM.16.M88.4 R32, [R149+0x5000] ;  /* 0x005000009520783b */ /* 0x000f680000000200 */
[----:B------:R-:W5:Y:S04]  /*54c0*/  LDSM.16.M88.4 R124, [R154+UR5+0x5800] ;  /* 0x005800059a7c783b */ /* 0x000f680008000200 */
[----:B------:R-:W-:Y:S04]  /*54d0*/  LDSM.16.M88.4 R128, [R149+0x5800] ;  /* 0x005800009580783b */ /* 0x000fe80000000200 */
[----:B------:R-:W-:Y:S01]  /*54e0*/  LDSM.16.M88.4 R132, [R147+0x5000] ;  /* 0x005000009384783b */ /* 0x000fe20000000200 */
[C---:B----4-:R-:W-:Y:S03]  /*54f0*/  HMMA.16816.F32.BF16 R28, R116.reuse, R24, RZ ;  /* 0x00000018741c723c */ /* 0x050fe600000418ff */
[----:B------:R-:W0:Y:S05]  /*5500*/  LDGDEPBAR ;  /* 0x00000000000079af */ /* 0x000e2a0000000000 */
[C---:B--2---:R-:W-:Y:S08]  /*5510*/  HMMA.16816.F32.BF16 R20, R116.reuse, R16, RZ ;  /* 0x000000107414723c */ /* 0x044ff000000418ff */
[C---:B---3--:R-:W-:Y:S08]  /*5520*/  HMMA.16816.F32.BF16 R12, R116.reuse, R4, RZ ;  /* 0x00000004740c723c */ /* 0x048ff000000418ff */
[C---:B------:R-:W-:Y:S08]  /*5530*/  HMMA.16816.F32.BF16 R24, R116.reuse, R26, RZ ;  /* 0x0000001a7418723c */ /* 0x040ff000000418ff */
[C---:B------:R-:W-:Y:S08]  /*5540*/  HMMA.16816.F32.BF16 R16, R116.reuse, R18, RZ ;  /* 0x000000127410723c */ /* 0x040ff000000418ff */
[----:B------:R-:W-:Y:S08]  /*5550*/  HMMA.16816.F32.BF16 R4, R116, R6, RZ ;  /* 0x000000067404723c */ /* 0x000ff000000418ff */
[C---:B-1----:R-:W-:Y:S08]  /*5560*/  HMMA.16816.F32.BF16 R28, R112.reuse, R108, R28 ;  /* 0x0000006c701c723c */ /* 0x042ff0000004181c */
[C---:B------:R-:W-:Y:S01]  /*5570*/  HMMA.16816.F32.BF16 R24, R112.reuse, R110, R24 ;  /* 0x0000006e7018723c */ /* 0x040fe20000041818 */
[----:B------:R-:W-:Y:S07]  /*5580*/  LDSM.16.M88.4 R108, [R152] ;  /* 0x00000000986c783b */ /* 0x000fee0000000200 */
[C---:B-----5:R-:W-:Y:S08]  /*5590*/  HMMA.16816.F32.BF16 R20, R112.reuse, R104, R20 ;  /* 0x000000687014723c */ /* 0x060ff00000041814 */
[C---:B------:R-:W-:Y:S01]  /*55a0*/  HMMA.16816.F32.BF16 R16, R112.reuse, R106, R16 ;  /* 0x0000006a7010723c */ /* 0x040fe20000041810 */
[----:B------:R-:W1:Y:S07]  /*55b0*/  LDSM.16.M88.4 R104, [R148+0x4800] ;  /* 0x004800009468783b */ /* 0x000e6e0000000200 */
[C---:B------:R-:W-:Y:S08]  /*55c0*/  HMMA.16816.F32.BF16 R12, R112.reuse, R32, R12 ;  /* 0x00000020700c723c */ /* 0x040ff0000004180c */
[----:B------:R-:W-:Y:S01]  /*55d0*/  HMMA.16816.F32.BF16 R4, R112, R34, R4 ;  /* 0x000000227004723c */ /* 0x000fe20000041804 */
[----:B------:R-:W2:Y:S07]  /*55e0*/  LDSM.16.M88.4 R32, [R148+0x5000] ;  /* 0x005000009420783b */ /* 0x000eae0000000200 */
[C---:B------:R-:W-:Y:S08]  /*55f0*/  HMMA.16816.F32.BF16 R120, R116.reuse, R124, RZ ;  /* 0x0000007c7478723c */ /* 0x040ff000000418ff */
[----:B------:R-:W-:Y:S01]  /*5600*/  HMMA.16816.F32.BF16 R116, R116, R126, RZ ;  /* 0x0000007e7474723c */ /* 0x000fe200000418ff */
[----:B------:R-:W3:Y:S07]  /*5610*/  LDSM.16.M88.4 R124, [R148+0x4000] ;  /* 0x00400000947c783b */ /* 0x000eee0000000200 */
[----:B-1----:R-:W-:Y:S08]  /*5620*/  HMMA.16816.F32.BF16 R20, R108, R104, R20 ;  /* 0x000000686c14723c */ /* 0x002ff00000041814 */
[C---:B------:R-:W-:Y:S08]  /*5630*/  HMMA.16816.F32.BF16 R120, R112.reuse, R128, R120 ;  /* 0x000000807078723c */ /* 0x040ff00000041878 */
[----:B------:R-:W-:Y:S01]  /*5640*/  HMMA.16816.F32.BF16 R116, R112, R130, R116 ;  /* 0x000000827074723c */ /* 0x000fe20000041874 */
[----:B------:R-:W1:Y:S04]  /*5650*/  LDSM.16.M88.4 R112, [R148+0x5800] ;  /* 0x005800009470783b */ /* 0x000e680000000200 */
[----:B------:R-:W-:Y:S03]  /*5660*/  LDSM.16.M88.4 R128, [R151] ;  /* 0x000000009780783b */ /* 0x000fe60000000200 */
[C---:B------:R-:W-:Y:S01]  /*5670*/  HMMA.16816.F32.BF16 R16, R108.reuse, R106, R16 ;  /* 0x0000006a6c10723c */ /* 0x040fe20000041810 */
[----:B------:R-:W4:Y:S07]  /*5680*/  LDSM.16.M88.4 R104, [R147+0x4000] ;  /* 0x004000009368783b */ /* 0x000f2e0000000200 */
        /* <DEDUP_REMOVED lines=8> */
[----:B------:R-:W-:Y:S04]  /*5710*/  LDSM.16.M88.4 R112, [R155+0x2000] ;  /* 0x002000009b70783b */ /* 0x000fe80000000200 */
[----:B------:R-:W1:Y:S03]  /*5720*/  LDSM.16.M88.4 R108, [R154+UR5+0x6000] ;  /* 0x006000059a6c783b */ /* 0x000e660008000200 */
[C---:B----4-:R-:W-:Y:S08]  /*5730*/  HMMA.16816.F32.BF16 R28, R128.reuse, R104, R28 ;  /* 0x00000068801c723c */ /* 0x050ff0000004181c */
[C---:B------:R-:W-:Y:S01]  /*5740*/  HMMA.16816.F32.BF16 R24, R128.reuse, R106, R24 ;  /* 0x0000006a8018723c */ /* 0x040fe20000041818 */
[----:B------:R-:W4:Y:S07]  /*5750*/  LDSM.16.M88.4 R104, [R154+UR5+0x6800] ;  /* 0x006800059a68783b */ /* 0x000f2e0008000200 */
[C---:B--2---:R-:W-:Y:S08]  /*5760*/  HMMA.16816.F32.BF16 R20, R128.reuse, R32, R20 ;  /* 0x000000208014723c */ /* 0x044ff00000041814 */
[C---:B------:R-:W-:Y:S01]  /*5770*/  HMMA.16816.F32.BF16 R16, R128.reuse, R34, R16 ;  /* 0x000000228010723c */ /* 0x040fe20000041810 */
[----:B------:R-:W2:Y:S07]  /*5780*/  LDSM.16.M88.4 R32, [R154+UR5+0x7000] ;  /* 0x007000059a20783b */ /* 0x000eae0008000200 */
[C---:B---3--:R-:W-:Y:S08]  /*5790*/  HMMA.16816.F32.BF16 R120, R128.reuse, R124, R120 ;  /* 0x0000007c8078723c */ /* 0x048ff00000041878 */
[C---:B------:R-:W-:Y:S01]  /*57a0*/  HMMA.16816.F32.BF16 R116, R128.reuse, R126, R116 ;  /* 0x0000007e8074723c */ /* 0x040fe20000041874 */
[----:B------:R-:W3:Y:S07]  /*57b0*/  LDSM.16.M88.4 R124, [R154+UR5+0x7800] ;  /* 0x007800059a7c783b */ /* 0x000eee0008000200 */
[C---:B------:R-:W-:Y:S08]  /*57c0*/  HMMA.16816.F32.BF16 R12, R128.reuse, R132, R12 ;  /* 0x00000084800c723c */ /* 0x040ff0000004180c */
[----:B------:R-:W-:Y:S08]  /*57d0*/  HMMA.16816.F32.BF16 R4, R128, R134, R4 ;  /* 0x000000868004723c */ /* 0x000ff00000041804 */
[C---:B-1----:R-:W-:Y:S08]  /*57e0*/  HMMA.16816.F32.BF16 R28, R112.reuse, R108, R28 ;  /* 0x0000006c701c723c */ /* 0x042ff0000004181c */
[C---:B------:R-:W-:Y:S01]  /*57f0*/  HMMA.16816.F32.BF16 R24, R112.reuse, R110, R24 ;  /* 0x0000006e7018723c */ /* 0x040fe20000041818 */
[----:B------:R-:W-:Y:S07]  /*5800*/  LDSM.16.M88.4 R108, [R153+0x2000] ;  /* 0x00200000996c783b */ /* 0x000fee0000000200 */
[C---:B----4-:R-:W-:Y:S08]  /*5810*/  HMMA.16816.F32.BF16 R20, R112.reuse, R104, R20 ;  /* 0x000000687014723c */ /* 0x050ff00000041814 */
[C---:B------:R-:W-:Y:S01]  /*5820*/  HMMA.16816.F32.BF16 R16, R112.reuse, R106, R16 ;  /* 0x0000006a7010723c */ /* 0x040fe20000041810 */
[----:B------:R-:W1:Y:S07]  /*5830*/  LDSM.16.M88.4 R104, [R149+0x6000] ;  /* 0x006000009568783b */ /* 0x000e6e0000000200 */
[C---:B--2---:R-:W-:Y:S08]  /*5840*/  HMMA.16816.F32.BF16 R12, R112.reuse, R32, R12 ;  /* 0x00000020700c723c */ /* 0x044ff0000004180c */
[C---:B------:R-:W-:Y:S01]  /*5850*/  HMMA.16816.F32.BF16 R4, R112.reuse, R34, R4 ;  /* 0x000000227004723c */ /* 0x040fe20000041804 */
[----:B------:R-:W2:Y:S07]  /*5860*/  LDSM.16.M88.4 R32, [R149+0x6800] ;  /* 0x006800009520783b */ /* 0x000eae0000000200 */
[C---:B---3--:R-:W-:Y:S08]  /*5870*/  HMMA.16816.F32.BF16 R120, R112.reuse, R124, R120 ;  /* 0x0000007c7078723c */ /* 0x048ff00000041878 */
[----:B------:R-:W-:Y:S01]  /*5880*/  HMMA.16816.F32.BF16 R116, R112, R126, R116 ;  /* 0x0000007e7074723c */ /* 0x000fe20000041874 */
[----:B------:R-:W3:Y:S04]  /*5890*/  LDSM.16.M88.4 R124, [R149+0x7000] ;  /* 0x00700000957c783b */ /* 0x000ee80000000200 */
[----:B------:R-:W4:Y:S03]  /*58a0*/  LDSM.16.M88.4 R112, [R149+0x7800] ;  /* 0x007800009570783b */ /* 0x000f260000000200 */
[C---:B-1----:R-:W-:Y:S08]  /*58b0*/  HMMA.16816.F32.BF16 R28, R108.reuse, R104, R28 ;  /* 0x000000686c1c723c */ /* 0x042ff0000004181c */
[C---:B------:R-:W-:Y:S01]  /*58c0*/  HMMA.16816.F32.BF16 R24, R108.reuse, R106, R24 ;  /* 0x0000006a6c18723c */ /* 0x040fe20000041818 */
[----:B------:R-:W-:Y:S07]  /*58d0*/  LDSM.16.M88.4 R104, [R152+0x2000] ;  /* 0x002000009868783b */ /* 0x000fee0000000200 */
[C---:B--2---:R-:W-:Y:S08]  /*58e0*/  HMMA.16816.F32.BF16 R20, R108.reuse, R32, R20 ;  /* 0x000000206c14723c */ /* 0x044ff00000041814 */
[C---:B------:R-:W-:Y:S01]  /*58f0*/  HMMA.16816.F32.BF16 R16, R108.reuse, R34, R16 ;  /* 0x000000226c10723c */ /* 0x040fe20000041810 */
[----:B------:R-:W1:Y:S07]  /*5900*/  LDSM.16.M88.4 R32, [R148+0x6000] ;  /* 0x006000009420783b */ /* 0x000e6e0000000200 */
[C---:B---3--:R-:W-:Y:S08]  /*5910*/  HMMA.16816.F32.BF16 R12, R108.reuse, R124, R12 ;  /* 0x0000007c6c0c723c */ /* 0x048ff0000004180c */
[C---:B------:R-:W-:Y:S01]  /*5920*/  HMMA.16816.F32.BF16 R4, R108.reuse, R126, R4 ;  /* 0x0000007e6c04723c */ /* 0x040fe20000041804 */
[----:B------:R-:W2:Y:S07]  /*5930*/  LDSM.16.M88.4 R124, [R148+0x6800] ;  /* 0x00680000947c783b */ /* 0x000eae0000000200 */
[C---:B----4-:R-:W-:Y:S08]  /*5940*/  HMMA.16816.F32.BF16 R120, R108.reuse, R112, R120 ;  /* 0x000000706c78723c */ /* 0x050ff00000041878 */
[----:B------:R-:W-:Y:S01]  /*5950*/  HMMA.16816.F32.BF16 R116, R108, R114, R116 ;  /* 0x000000726c74723c */ /* 0x000fe20000041874 */
[----:B------:R-:W-:Y:S04]  /*5960*/  LDSM.16.M88.4 R112, [R151+0x2000] ;  /* 0x002000009770783b */ /* 0x000fe80000000200 */
[----:B------:R-:W3:Y:S03]  /*5970*/  LDSM.16.M88.4 R108, [R147+0x6000] ;  /* 0x00600000936c783b */ /* 0x000ee60000000200 */
[C---:B-1----:R-:W-:Y:S08]  /*5980*/  HMMA.16816.F32.BF16 R28, R104.reuse, R32, R28 ;  /* 0x00000020681c723c */ /* 0x042ff0000004181c */
[C---:B------:R-:W-:Y:S01]  /*5990*/  HMMA.16816.F32.BF16 R24, R104.reuse, R34, R24 ;  /* 0x000000226818723c */ /* 0x040fe20000041818 */
[----:B------:R-:W1:Y:S07]  /*59a0*/  LDSM.16.M88.4 R32, [R147+0x6800] ;  /* 0x006800009320783b */ /* 0x000e6e0000000200 */
[C---:B--2---:R-:W-:Y:S08]  /*59b0*/  HMMA.16816.F32.BF16 R20, R104.reuse, R124, R20 ;  /* 0x0000007c6814723c */ /* 0x044ff00000041814 */
[----:B------:R-:W-:Y:S08]  /*59c0*/  HMMA.16816.F32.BF16 R16, R104, R126, R16 ;  /* 0x0000007e6810723c */ /* 0x000ff00000041810 */
[C---:B---3--:R-:W-:Y:S08]  /*59d0*/  HMMA.16816.F32.BF16 R28, R112.reuse, R108, R28 ;  /* 0x0000006c701c723c */ /* 0x048ff0000004181c */
[C---:B------:R-:W-:Y:S01]  /*59e0*/  HMMA.16816.F32.BF16 R24, R112.reuse, R110, R24 ;  /* 0x0000006e7018723c */ /* 0x040fe20000041818 */
[----:B------:R-:W2:Y:S07]  /*59f0*/  LDSM.16.M88.4 R108, [R148+0x7000] ;  /* 0x00700000946c783b */ /* 0x000eae0000000200 */
[C---:B-1----:R-:W-:Y:S03]  /*5a00*/  HMMA.16816.F32.BF16 R20, R112.reuse, R32, R20 ;  /* 0x000000207014723c */ /* 0x042fe60000041814 */
[----:B------:R-:W-:Y:S01]  /*5a10*/  FMUL.FTZ R29, R29, UR7 ;  /* 0x000000071d1d7c20 */ /* 0x000fe20008410000 */
[----:B------:R-:W-:Y:S01]  /*5a20*/  FMUL.FTZ R30, R30, UR7 ;  /* 0x000000071e1e7c20 */ /* 0x000fe20008410000 */
[----:B------:R-:W-:Y:S01]  /*5a30*/  FMUL.FTZ R0, R28, UR7 ;  /* 0x000000071c007c20 */ /* 0x000fe20008410000 */
[----:B------:R-:W-:Y:S01]  /*5a40*/  FMUL.FTZ R128, R31, UR7 ;  /* 0x000000071f807c20 */ /* 0x000fe20008410000 */
[----:B------:R-:W-:Y:S01]  /*5a50*/  MUFU.TANH R124, R29 ;  /* 0x0000001d007c7308 */ /* 0x000fe20000002400 */
[----:B------:R-:W-:Y:S03]  /*5a60*/  HMMA.16816.F32.BF16 R16, R112, R34, R16 ;  /* 0x000000227010723c */ /* 0x000fe60000041810 */
[----:B------:R-:W-:Y:S01]  /*5a70*/  FMUL.FTZ R24, R24, UR7 ;  /* 0x0000000718187c20 */ /* 0x000fe20008410000 */
[----:B------:R-:W-:Y:S01]  /*5a80*/  FMUL.FTZ R25, R25, UR7 ;  /* 0x0000000719197c20 */ /* 0x000fe20008410000 */
[----:B------:R-:W-:-:S02]  /*5a90*/  FMUL.FTZ R26, R26, UR7 ;  /* 0x000000071a1a7c20 */ /* 0x000fc40008410000 */
[----:B------:R1:W-:Y:S04]  /*5aa0*/  MUFU.TANH R125, R30 ;  /* 0x0000001e007d7308 */ /* 0x0003e80000002400 */
[----:B------:R-:W-:Y:S01]  /*5ab0*/  FMUL.FTZ R171, R21, UR7 ;  /* 0x0000000715ab7c20 */ /* 0x000fe20008410000 */
[----:B------:R-:W-:Y:S01]  /*5ac0*/  FMUL.FTZ R141, R20, UR7 ;  /* 0x00000007148d7c20 */ /* 0x000fe20008410000 */
[----:B------:R-:W3:Y:S01]  /*5ad0*/  S2R R21, SR_TID.X ;  /* 0x0000000000157919 */ /* 0x000ee20000002100 */
[----:B------:R-:W-:Y:S01]  /*5ae0*/  FMUL.FTZ R22, R22, UR7 ;  /* 0x0000000716167c20 */ /* 0x000fe20008410000 */
[----:B------:R-:W-:Y:S01]  /*5af0*/  MUFU.TANH R33, R24 ;  /* 0x0000001800217308 */ /* 0x000fe20000002400 */
[----:B------:R-:W-:-:S03]  /*5b00*/  FMUL.FTZ R20, R23, UR7 ;  /* 0x0000000717147c20 */ /* 0x000fc60008410000 */
[----:B------:R-:W-:Y:S01]  /*5b10*/  FMUL.FTZ R16, R16, UR7 ;  /* 0x0000000710107c20 */ /* 0x000fe20008410000 */
[----:B------:R-:W-:-:S03]  /*5b20*/  FMUL.FTZ R143, R17, UR7 ;  /* 0x00000007118f7c20 */ /* 0x000fc60008410000 */
[----:B------:R-:W-:Y:S01]  /*5b30*/  MUFU.TANH R32, R25 ;  /* 0x0000001900207308 */ /* 0x000fe20000002400 */
[----:B-1----:R-:W1:Y:S01]  /*5b40*/  LDSM.16.M88.4 R28, [R147+0x7000] ;  /* 0x00700000931c783b */ /* 0x002e620000000200 */
[----:B--2---:R-:W-:Y:S01]  /*5b50*/  HMMA.16816.F32.BF16 R12, R104, R108, R12 ;  /* 0x0000006c680c723c */ /* 0x004fe2000004180c */
[----:B------:R-:W-:-:S05]  /*5b60*/  FMUL.FTZ R108, R27, UR7 ;  /* 0x000000071b6c7c20 */ /* 0x000fca0008410000 */
[----:B------:R2:W-:Y:S02]  /*5b70*/  MUFU.TANH R126, R26 ;  /* 0x0000001a007e7308 */ /* 0x0005e40000002400 */
[----:B------:R-:W-:Y:S06]  /*5b80*/  HMMA.16816.F32.BF16 R4, R104, R110, R4 ;  /* 0x0000006e6804723c */ /* 0x000fec0000041804 */
[----:B------:R4:W-:Y:S01]  /*5b90*/  MUFU.TANH R157, R16 ;  /* 0x00000010009d7308 */ /* 0x0009e20000002400 */
[----:B---3--:R-:W-:-:S07]  /*5ba0*/  IMAD.SHL.U32 R21, R21, 0x2, RZ ;  /* 0x0000000215157824 */ /* 0x008fce00078e00ff */
[----:B------:R-:W3:Y:S01]  /*5bb0*/  MUFU.TANH R0, R0 ;  /* 0x0000000000007308 */ /* 0x000ee20000002400 */
[----:B--2---:R-:W2:Y:S07]  /*5bc0*/  LDSM.16.M88.4 R24, [R148+0x7800] ;  /* 0x007800009418783b */ /* 0x004eae0000000200 */
[----:B------:R-:W5:Y:S08]  /*5bd0*/  MUFU.TANH R128, R128 ;  /* 0x0000008000807308 */ /* 0x000f700000002400 */
[----:B------:R-:W5:Y:S01]  /*5be0*/  MUFU.TANH R108, R108 ;  /* 0x0000006c006c7308 */ /* 0x000f620000002400 */
[----:B-1----:R-:W-:Y:S01]  /*5bf0*/  HMMA.16816.F32.BF16 R12, R112, R28, R12 ;  /* 0x0000001c700c723c */ /* 0x002fe2000004180c */
[----:B------:R-:W-:Y:S01]  /*5c00*/  FMUL.FTZ R28, R18, UR7 ;  /* 0x00000007121c7c20 */ /* 0x000fe20008410000 */
[----:B------:R-:W-:-:S02]  /*5c10*/  FMUL.FTZ R29, R19, UR7 ;  /* 0x00000007131d7c20 */ /* 0x000fc40008410000 */
[----:B----4-:R-:W1:Y:S01]  /*5c20*/  LDSM.16.M88.4 R16, [R147+0x7800] ;  /* 0x007800009310783b */ /* 0x010e620000000200 */
[----:B------:R-:W-:-:S04]  /*5c30*/  DEPBAR.LE SB0, 0x0 ;  /* 0x000080000000791a */ /* 0x000fc80000000000 */
[----:B------:R-:W-:Y:S01]  /*5c40*/  HMMA.16816.F32.BF16 R4, R112, R30, R4 ;  /* 0x0000001e7004723c */ /* 0x000fe20000041804 */
[----:B------:R-:W-:Y:S01]  /*5c50*/  LOP3.LUT R30, R21, 0x6, RZ, 0xc0, !PT ;  /* 0x00000006151e7812 */ /* 0x000fe200078ec0ff */
[----:B------:R-:W4:Y:S08]  /*5c60*/  MUFU.TANH R141, R141 ;  /* 0x0000008d008d7308 */ /* 0x000f300000002400 */
[----:B------:R-:W-:Y:S01]  /*5c70*/  FMUL.FTZ R139, R12, UR7 ;  /* 0x000000070c8b7c20 */ /* 0x000fe20008410000 */
[----:B------:R-:W-:-:S02]  /*5c80*/  IMAD R12, R101, 0x40, R30 ;  /* 0x00000040650c7824 */ /* 0x000fc400078e021e */
[----:B------:R-:W-:Y:S01]  /*5c90*/  FMUL.FTZ R137, R13, UR7 ;  /* 0x000000070d897c20 */ /* 0x000fe20008410000 */
[----:B------:R-:W-:Y:S01]  /*5ca0*/  MUFU.TANH R171, R171 ;  /* 0x000000ab00ab7308 */ /* 0x000fe20000002400 */
[----:B------:R-:W-:Y:S01]  /*5cb0*/  FMUL.FTZ R129, R15, UR7 ;  /* 0x000000070f817c20 */ /* 0x000fe20008410000 */
[C---:B--2---:R-:W-:Y:S01]  /*5cc0*/  HMMA.16816.F32.BF16 R120, R104.reuse, R24, R120 ;  /* 0x000000186878723c */ /* 0x044fe20000041878 */
[----:B------:R-:W-:Y:S02]  /*5cd0*/  VIADD R21, R12, 0xffffff80 ;  /* 0xffffff800c157836 */ /* 0x000fe40000000000 */
[----:B------:R-:W-:Y:S01]  /*5ce0*/  FMUL.FTZ R14, R14, UR7 ;  /* 0x000000070e0e7c20 */ /* 0x000fe20008410000 */
[C---:B------:R-:W-:Y:S02]  /*5cf0*/  VIADD R13, R12.reuse, 0xffffff88 ;  /* 0xffffff880c0d7836 */ /* 0x040fe40000000000 */
[----:B------:R-:W-:Y:S01]  /*5d00*/  FMUL.FTZ R135, R5, UR7 ;  /* 0x0000000705877c20 */ /* 0x000fe20008410000 */
[C---:B------:R-:W-:Y:S01]  /*5d10*/  VIADD R25, R12.reuse, 0xffffff90 ;  /* 0xffffff900c197836 */ /* 0x040fe20000000000 */
[C---:B------:R-:W-:Y:S01]  /*5d20*/  ISETP.GE.AND P6, PT, R21.reuse, R136, PT ;  /* 0x000000881500720c */ /* 0x040fe20003fc6270 */
[----:B------:R-:W2:Y:S01]  /*5d30*/  MUFU.TANH R22, R22 ;  /* 0x0000001600167308 */ /* 0x000ea20000002400 */
[----:B------:R-:W-:Y:S01]  /*5d40*/  HMMA.16816.F32.BF16 R116, R104, R26, R116 ;  /* 0x0000001a6874723c */ /* 0x000fe20000041874 */
[----:B------:R-:W-:Y:S01]  /*5d50*/  ISETP.GE.AND P5, PT, R21, R2, PT ;  /* 0x000000021500720c */ /* 0x000fe20003fa6270 */
[----:B------:R-:W-:Y:S01]  /*5d60*/  VIADD R21, R12, 0xffffff81 ;  /* 0xffffff810c157836 */ /* 0x000fe20000000000 */
[-C--:B------:R-:W-:Y:S01]  /*5d70*/  ISETP.GE.AND P4, PT, R13, R136.reuse, PT ;  /* 0x000000880d00720c */ /* 0x080fe20003f86270 */
[----:B------:R-:W-:Y:S01]  /*5d80*/  FMUL.FTZ R4, R4, UR7 ;  /* 0x0000000704047c20 */ /* 0x000fe20008410000 */
[----:B---3--:R-:W-:Y:S01]  /*5d90*/  FSEL R23, R0, -INF , !P6 ;  /* 0xff80000000177808 */ /* 0x008fe20007000000 */
[----:B------:R-:W-:Y:S01]  /*5da0*/  FMUL.FTZ R133, R7, UR7 ;  /* 0x0000000707857c20 */ /* 0x000fe20008410000 */
[C---:B------:R-:W-:Y:S01]  /*5db0*/  ISETP.GE.AND P3, PT, R21.reuse, R136, PT ;  /* 0x000000881500720c */ /* 0x040fe20003f66270 */
[----:B------:R-:W3:Y:S01]  /*5dc0*/  MUFU.TANH R20, R20 ;  /* 0x0000001400147308 */ /* 0x000ee20000002400 */
[-C--:B------:R-:W-:Y:S01]  /*5dd0*/  ISETP.GE.AND P2, PT, R21, R2.reuse, PT ;  /* 0x000000021500720c */ /* 0x080fe20003f46270 */
[C---:B------:R-:W-:Y:S01]  /*5de0*/  VIADD R21, R12.reuse, 0xffffff89 ;  /* 0xffffff890c157836 */ /* 0x040fe20000000000 */
[----:B------:R-:W-:Y:S01]  /*5df0*/  ISETP.GE.AND P6, PT, R13, R2, PT ;  /* 0x000000020d00720c */ /* 0x000fe20003fc6270 */
[C---:B-1----:R-:W-:Y:S01]  /*5e00*/  HMMA.16816.F32.BF16 R120, R112.reuse, R16, R120 ;  /* 0x000000107078723c */ /* 0x042fe20000041878 */
[----:B------:R-:W-:Y:S01]  /*5e10*/  FSEL R13, R125, -INF , !P5 ;  /* 0xff8000007d0d7808 */ /* 0x000fe20006800000 */
[----:B------:R-:W-:Y:S01]  /*5e20*/  VIADD R17, R12, 0xffffff91 ;  /* 0xffffff910c117836 */ /* 0x000fe20000000000 */
[----:B------:R-:W-:Y:S01]  /*5e30*/  FSEL R15, R124, -INF , !P3 ;  /* 0xff8000007c0f7808 */ /* 0x000fe20005800000 */
[----:B------:R-:W1:Y:S01]  /*5e40*/  MUFU.TANH R29, R29 ;  /* 0x0000001d001d7308 */ /* 0x000e620000002400 */
[C---:B------:R-:W-:Y:S01]  /*5e50*/  ISETP.GE.AND P5, PT, R21.reuse, R136, PT ;  /* 0x000000881500720c */ /* 0x040fe20003fa6270 */
[----:B------:R-:W-:Y:S01]  /*5e60*/  VIADD R7, R12, 0xffffffa1 ;  /* 0xffffffa10c077836 */ /* 0x000fe20000000000 */
[----:B------:R-:W-:Y:S01]  /*5e70*/  ISETP.GE.AND P3, PT, R21, R2, PT ;  /* 0x000000021500720c */ /* 0x000fe20003f66270 */
[----:B------:R-:W-:Y:S01]  /*5e80*/  HMMA.16816.F32.BF16 R116, R112, R18, R116 ;  /* 0x000000127074723c */ /* 0x000fe20000041874 */
[----:B-----5:R-:W-:Y:S01]  /*5e90*/  FSEL R21, R128, -INF , !P2 ;  /* 0xff80000080157808 */ /* 0x020fe20005000000 */
[----:B------:R-:W-:Y:S01]  /*5ea0*/  VIADD R19, R12, 0xffffffa8 ;  /* 0xffffffa80c137836 */ /* 0x000fe20000000000 */
[----:B------:R-:W-:Y:S01]  /*5eb0*/  FSEL R33, R33, -INF , !P4 ;  /* 0xff80000021217808 */ /* 0x000fe20006000000 */
[----:B------:R-:W-:Y:S01]  /*5ec0*/  MUFU.TANH R139, R139 ;  /* 0x0000008b008b7308 */ /* 0x000fe20000002400 */
[C---:B------:R-:W-:Y:S01]  /*5ed0*/  ISETP.GE.AND P2, PT, R25.reuse, R136, PT ;  /* 0x000000881900720c */ /* 0x040fe20003f46270 */
[----:B------:R-:W-:Y:S01]  /*5ee0*/  FMUL.FTZ R6, R6, UR7 ;  /* 0x0000000706067c20 */ /* 0x000fe20008410000 */
[----:B------:R-:W-:Y:S01]  /*5ef0*/  ISETP.GE.AND P4, PT, R25, R2, PT ;  /* 0x000000021900720c */ /* 0x000fe20003f86270 */
[----:B------:R-:W-:Y:S01]  /*5f00*/  VIADD R25, R12, 0xffffff98 ;  /* 0xffffff980c197836 */ /* 0x000fe20000000000 */
[----:B------:R-:W-:-:S02]  /*5f10*/  FSEL R5, R126, -INF , !P6 ;  /* 0xff8000007e057808 */ /* 0x000fc40007000000 */
[----:B------:R-:W-:Y:S01]  /*5f20*/  FSEL R35, R32, -INF , !P5 ;  /* 0xff80000020237808 */ /* 0x000fe20006800000 */
[----:B------:R-:W5:Y:S01]  /*5f30*/  MUFU.TANH R143, R143 ;  /* 0x0000008f008f7308 */ /* 0x000f620000002400 */
[C---:B------:R-:W-:Y:S01]  /*5f40*/  ISETP.GE.AND P6, PT, R17.reuse, R136, PT ;  /* 0x000000881100720c */ /* 0x040fe20003fc6270 */
[----:B------:R-:W-:Y:S01]  /*5f50*/  FMUL.FTZ R0, R120, UR7 ;  /* 0x0000000778007c20 */ /* 0x000fe20008410000 */
[----:B------:R-:W-:Y:S01]  /*5f60*/  ISETP.GE.AND P5, PT, R17, R2, PT ;  /* 0x000000021100720c */ /* 0x000fe20003fa6270 */
[----:B------:R-:W-:Y:S01]  /*5f70*/  FMUL.FTZ R105, R122, UR7 ;  /* 0x000000077a697c20 */ /* 0x000fe20008410000 */
[----:B------:R-:W-:Y:S01]  /*5f80*/  FSEL R17, R108, -INF , !P3 ;  /* 0xff8000006c117808 */ /* 0x000fe20005800000 */
[----:B------:R-:W-:Y:S01]  /*5f90*/  FMUL.FTZ R121, R121, UR7 ;  /* 0x0000000779797c20 */ /* 0x000fe20008410000 */
[----:B----4-:R-:W-:Y:S01]  /*5fa0*/  FSEL R141, R141, -INF , !P2 ;  /* 0xff8000008d8d7808 */ /* 0x010fe20005000000 */
[----:B------:R-:W4:Y:S01]  /*5fb0*/  MUFU.TANH R129, R129 ;  /* 0x0000008100817308 */ /* 0x000f220000002400 */
[C---:B------:R-:W-:Y:S01]  /*5fc0*/  ISETP.GE.AND P3, PT, R25.reuse, R136, PT ;  /* 0x000000881900720c */ /* 0x040fe20003f66270 */
[----:B------:R-:W-:Y:S01]  /*5fd0*/  FMUL.FTZ R111, R116, UR7 ;  /* 0x00000007746f7c20 */ /* 0x000fe20008410000 */
[----:B------:R-:W-:Y:S01]  /*5fe0*/  ISETP.GE.AND P2, PT, R25, R2, PT ;  /* 0x000000021900720c */ /* 0x000fe20003f46270 */
[----:B------:R-:W-:Y:S01]  /*5ff0*/  VIADD R25, R12, 0xffffff99 ;  /* 0xffffff990c197836 */ /* 0x000fe20000000000 */
[----:B--2---:R-:W-:Y:S01]  /*6000*/  FSEL R31, R22, -INF , !P4 ;  /* 0xff800000161f7808 */ /* 0x004fe20006000000 */
[----:B------:R-:W-:Y:S01]  /*6010*/  FMUL.FTZ R108, R117, UR7 ;  /* 0x00000007756c7c20 */ /* 0x000fe20008410000 */
[----:B------:R-:W-:Y:S01]  /*6020*/  FSEL R171, R171, -INF , !P6 ;  /* 0xff800000abab7808 */ /* 0x000fe20007000000 */
[----:B------:R-:W2:Y:S01]  /*6030*/  MUFU.TANH R28, R28 ;  /* 0x0000001c001c7308 */ /* 0x000ea20000002400 */
[----:B------:R-:W-:Y:S01]  /*6040*/  ISETP.GE.AND P4, PT, R25, R136, PT ;  /* 0x000000881900720c */ /* 0x000fe20003f86270 */
[----:B------:R-:W-:Y:S01]  /*6050*/  FMUL.FTZ R109, R123, UR7 ;  /* 0x000000077b6d7c20 */ /* 0x000fe20008410000 */
[----:B------:R-:W-:Y:S01]  /*6060*/  ISETP.GE.AND P6, PT, R25, R2, PT ;  /* 0x000000021900720c */ /* 0x000fe20003fc6270 */
[----:B------:R-:W-:Y:S01]  /*6070*/  VIADD R25, R12, 0xffffffa0 ;  /* 0xffffffa00c197836 */ /* 0x000fe20000000000 */
[----:B---3--:R-:W-:Y:S01]  /*6080*/  FSEL R27, R20, -INF , !P5 ;  /* 0xff800000141b7808 */ /* 0x008fe20006800000 */
[----:B------:R-:W-:Y:S01]  /*6090*/  FMUL.FTZ R107, R118, UR7 ;  /* 0x00000007766b7c20 */ /* 0x000fe20008410000 */
[----:B-1----:R-:W-:Y:S01]  /*60a0*/  FSEL R29, R29, -INF , !P6 ;  /* 0xff8000001d1d7808 */ /* 0x002fe20007000000 */
[----:B------:R-:W1:Y:S01]  /*60b0*/  MUFU.TANH R0, R0 ;  /* 0x0000000000007308 */ /* 0x000e620000002400 */
[----:B------:R-:W-:Y:S01]  /*60c0*/  ISETP.GE.AND P5, PT, R25, R136, PT ;  /* 0x000000881900720c */ /* 0x000fe20003fa6270 */
[----:B------:R-:W-:Y:S01]  /*60d0*/  FMUL.FTZ R119, R119, UR7 ;  /* 0x0000000777777c20 */ /* 0x000fe20008410000 */
[----:B-----5:R-:W-:-:S02]  /*60e0*/  FSEL R143, R143, -INF , !P4 ;  /* 0xff8000008f8f7808 */ /* 0x020fc40006000000 */
[----:B------:R-:W-:Y:S02]  /*60f0*/  FSEL R139, R139, -INF , !P5 ;  /* 0xff8000008b8b7808 */ /* 0x000fe40006800000 */
[C---:B------:R-:W-:Y:S01]  /*6100*/  ISETP.GE.AND P6, PT, R19.reuse, R136, PT ;  /* 0x000000881300720c */ /* 0x040fe20003fc6270 */
[----:B------:R-:W3:Y:S01]  /*6110*/  MUFU.TANH R137, R137 ;  /* 0x0000008900897308 */ /* 0x000ee20000002400 */
[-C--:B------:R-:W-:Y:S01]  /*6120*/  ISETP.GE.AND P5, PT, R19, R2.reuse, PT ;  /* 0x000000021300720c */ /* 0x080fe20003fa6270 */
[----:B------:R-:W-:Y:S01]  /*6130*/  VIADD R19, R12, 0xffffffb0 ;  /* 0xffffffb00c137836 */ /* 0x000fe20000000000 */
[----:B------:R-:W-:Y:S02]  /*6140*/  ISETP.GE.AND P4, PT, R7, R2, PT ;  /* 0x000000020700720c */ /* 0x000fe40003f86270 */
[----:B------:R-:W-:Y:S02]  /*6150*/  FSEL R157, R157, -INF , !P3 ;  /* 0xff8000009d9d7808 */ /* 0x000fe40005800000 */
[----:B----4-:R-:W-:Y:S01]  /*6160*/  FSEL R129, R129, -INF , !P4 ;  /* 0xff80000081817808 */ /* 0x010fe20006000000 */
[----:B------:R-:W4:Y:S01]  /*6170*/  MUFU.TANH R14, R14 ;  /* 0x0000000e000e7308 */ /* 0x000f220000002400 */
[----:B------:R-:W-:-:S02]  /*6180*/  ISETP.GE.AND P4, PT, R19, R136, PT ;  /* 0x000000881300720c */ /* 0x000fc40003f86270 */
[----:B------:R-:W-:Y:S02]  /*6190*/  ISETP.GE.AND P3, PT, R25, R2, PT ;  /* 0x000000021900720c */ /* 0x000fe40003f66270 */
[----:B--2---:R-:W-:Y:S02]  /*61a0*/  FSEL R25, R28, -INF , !P2 ;  /* 0xff8000001c197808 */ /* 0x004fe40005000000 */
[----:B------:R-:W-:Y:S01]  /*61b0*/  ISETP.GE.AND P2, PT, R7, R136, PT ;  /* 0x000000880700720c */ /* 0x000fe20003f46270 */
[----:B------:R-:W2:Y:S01]  /*61c0*/  MUFU.TANH R131, R4 ;  /* 0x0000000400837308 */ /* 0x000ea20000002400 */
[----:B------:R-:W-:Y:S01]  /*61d0*/  VIADD R7, R12, 0xffffffa9 ;  /* 0xffffffa90c077836 */ /* 0x000fe20000000000 */
[----:B-1----:R-:W-:Y:S02]  /*61e0*/  FSEL R113, R0, -INF , !P4 ;  /* 0xff80000000717808 */ /* 0x002fe40006000000 */
[----:B------:R-:W-:Y:S02]  /*61f0*/  FMNMX3.FTZ R0, R100, R23, R15, !PT ;  /* 0x0000001764007276 */ /* 0x000fe4000781000f */
[----:B---3--:R-:W-:-:S02]  /*6200*/  FSEL R137, R137, -INF , !P2 ;  /* 0xff80000089897808 */ /* 0x008fc40005000000 */
[----:B------:R-:W1:Y:S01]  /*6210*/  MUFU.TANH R135, R135 ;  /* 0x0000008700877308 */ /* 0x000e620000002400 */
[C---:B------:R-:W-:Y:S02]  /*6220*/  ISETP.GE.AND P2, PT, R7.reuse, R2, PT ;  /* 0x000000020700720c */ /* 0x040fe40003f46270 */
[----:B----4-:R-:W-:Y:S02]  /*6230*/  FSEL R125, R14, -INF , !P3 ;  /* 0xff8000000e7d7808 */ /* 0x010fe40005800000 */
[----:B------:R-:W-:Y:S01]  /*6240*/  ISETP.GE.AND P3, PT, R7, R136, PT ;  /* 0x000000880700720c */ /* 0x000fe20003f66270 */
[----:B------:R-:W-:Y:S01]  /*6250*/  VIADD R7, R12, 0xffffffb1 ;  /* 0xffffffb10c077836 */ /* 0x000fe20000000000 */
[----:B------:R-:W-:Y:S01]  /*6260*/  FMNMX3.FTZ R0, R0, R33, R35, !PT ;  /* 0x0000002100007276 */ /* 0x000fe20007810023 */
[----:B------:R-:W3:Y:S01]  /*6270*/  MUFU.TANH R127, R6 ;  /* 0x00000006007f7308 */ /* 0x000ee20000002400 */
[----:B--2---:R-:W-:Y:S02]  /*6280*/  FSEL R131, R131, -INF , !P6 ;  /* 0xff80000083837808 */ /* 0x004fe40007000000 */
[----:B------:R-:W-:Y:S01]  /*6290*/  ISETP.GE.AND P6, PT, R19, R2, PT ;  /* 0x000000021300720c */ /* 0x000fe20003fc6270 */
[----:B------:R-:W-:Y:S01]  /*62a0*/  VIADD R19, R12, 0xffffffb8 ;  /* 0xffffffb80c137836 */ /* 0x000fe20000000000 */
[----:B------:R-:W-:-:S03]  /*62b0*/  FMNMX3.FTZ R0, R0, R141, R171, !PT ;  /* 0x0000008d00007276 */ /* 0x000fc600078100ab */
[----:B------:R-:W2:Y:S01]  /*62c0*/  MUFU.TANH R133, R133 ;  /* 0x0000008500857308 */ /* 0x000ea20000002400 */
[----:B------:R-:W-:Y:S02]  /*62d0*/  FMNMX3.FTZ R4, R3, R13, R21, !PT ;  /* 0x0000000d03047276 */ /* 0x000fe40007810015 */
[----:B-1----:R-:W-:Y:S02]  /*62e0*/  FSEL R135, R135, -INF , !P3 ;  /* 0xff80000087877808 */ /* 0x002fe40005800000 */
[----:B------:R-:W-:Y:S02]  /*62f0*/  ISETP.GE.AND P3, PT, R7, R2, PT ;  /* 0x000000020700720c */ /* 0x000fe40003f66270 */
[----:B------:R-:W-:Y:S01]  /*6300*/  FMNMX3.FTZ R0, R0, R157, R143, !PT ;  /* 0x0000009d00007276 */ /* 0x000fe2000781008f */
[----:B------:R-:W1:Y:S01]  /*6310*/  MUFU.TANH R111, R111 ;  /* 0x0000006f006f7308 */ /* 0x000e620000002400 */
[----:B------:R-:W-:Y:S02]  /*6320*/  FMNMX3.FTZ R4, R4, R5, R17, !PT ;  /* 0x0000000504047276 */ /* 0x000fe40007810011 */
[----:B---3--:R-:W-:-:S02]  /*6330*/  FSEL R127, R127, -INF , !P5 ;  /* 0xff8000007f7f7808 */ /* 0x008fc40006800000 */
[-C--:B------:R-:W-:Y:S01]  /*6340*/  ISETP.GE.AND P5, PT, R7, R136.reuse, PT ;  /* 0x000000880700720c */ /* 0x080fe20003fa6270 */
[----:B------:R-:W-:Y:S01]  /*6350*/  VIADD R7, R12, 0xffffffb9 ;  /* 0xffffffb90c077836 */ /* 0x000fe20000000000 */
[----:B------:R-:W-:Y:S01]  /*6360*/  FMNMX3.FTZ R4, R4, R31, R27, !PT ;  /* 0x0000001f04047276 */ /* 0x000fe2000781001b */
[----:B------:R-:W3:Y:S01]  /*6370*/  MUFU.TANH R115, R121 ;  /* 0x0000007900737308 */ /* 0x000ee20000002400 */
[----:B--2---:R-:W-:Y:S02]  /*6380*/  FSEL R133, R133, -INF , !P2 ;  /* 0xff80000085857808 */ /* 0x004fe40005000000 */
[----:B------:R-:W-:Y:S02]  /*6390*/  ISETP.GE.AND P2, PT, R19, R136, PT ;  /* 0x000000881300720c */ /* 0x000fe40003f46270 */
[----:B------:R-:W-:-:S03]  /*63a0*/  FMNMX3.FTZ R4, R4, R25, R29, !PT ;  /* 0x0000001904047276 */ /* 0x000fc6000781001d */
[----:B------:R-:W2:Y:S01]  /*63b0*/  MUFU.TANH R105, R105 ;  /* 0x0000006900697308 */ /* 0x000ea20000002400 */
[----:B------:R-:W-:Y:S01]  /*63c0*/  BAR.SYNC.DEFER_BLOCKING 0x0 ;  /* 0x0000000000007b1d */ /* 0x000fe20000010000 */
[----:B-1----:R-:W-:Y:S02]  /*63d0*/  FSEL R111, R111, -INF , !P2 ;  /* 0xff8000006f6f7808 */ /* 0x002fe40005000000 */
[----:B------:R-:W-:Y:S02]  /*63e0*/  ISETP.GE.U32.AND P2, PT, R101, 0x3, PT ;  /* 0x000000036500780c */ /* 0x000fe40003f46070 */
[----:B------:R-:W-:Y:S02]  /*63f0*/  ISETP.GE.AND P4, PT, R7, R136, PT ;  /* 0x000000880700720c */ /* 0x000fe40003f86270 */
[----:B------:R-:W1:Y:S01]  /*6400*/  MUFU.TANH R108, R108 ;  /* 0x0000006c006c7308 */ /* 0x000e620000002400 */
[----:B---3--:R-:W-:Y:S02]  /*6410*/  FSEL R115, R115, -INF , !P5 ;  /* 0xff80000073737808 */ /* 0x008fe40006800000 */
[----:B------:R-:W-:-:S05]  /*6420*/  ISETP.GE.AND P5, PT, R7, R2, PT ;  /* 0x000000020700720c */ /* 0x000fca0003fa6270 */
[----:B------:R-:W3:Y:S01]  /*6430*/  MUFU.TANH R109, R109 ;  /* 0x0000006d006d7308 */ /* 0x000ee20000002400 */
[----:B--2---:R-:W-:Y:S02]  /*6440*/  FSEL R105, R105, -INF , !P6 ;  /* 0xff80000069697808 */ /* 0x004fe40007000000 */
[----:B------:R-:W-:Y:S02]  /*6450*/  ISETP.GE.AND P6, PT, R19, R2, PT ;  /* 0x000000021300720c */ /* 0x000fe40003fc6270 */
[----:B------:R-:W-:-:S03]  /*6460*/  FMNMX3.FTZ R2, R0, R139, R137, !PT ;  /* 0x0000008b00027276 */ /* 0x000fc60007810089 */
[----:B------:R-:W2:Y:S01]  /*6470*/  MUFU.TANH R107, R107 ;  /* 0x0000006b006b7308 */ /* 0x000ea20000002400 */
[----:B------:R-:W-:Y:S02]  /*6480*/  FMNMX3.FTZ R6, R2, R131, R135, !PT ;  /* 0x0000008302067276 */ /* 0x000fe40007810087 */
[----:B------:R-:W-:Y:S02]  /*6490*/  FMNMX3.FTZ R2, R4, R125, R129, !PT ;  /* 0x0000007d04027276 */ /* 0x000fe40007810081 */
[----:B-1----:R-:W-:-:S03]  /*64a0*/  FSEL R108, R108, -INF , !P4 ;  /* 0xff8000006c6c7808 */ /* 0x002fc60006000000 */
[----:B------:R1:W4:Y:S01]  /*64b0*/  MUFU.TANH R0, R119 ;  /* 0x0000007700007308 */ /* 0x0003220000002400 */
[----:B------:R-:W-:Y:S02]  /*64c0*/  FMNMX3.FTZ R4, R6, R113, R115, !PT ;  /* 0x0000007106047276 */ /* 0x000fe40007810073 */
[----:B---3--:R-:W-:Y:S02]  /*64d0*/  FSEL R109, R109, -INF , !P3 ;  /* 0xff8000006d6d7808 */ /* 0x008fe40005800000 */
        /* <DEDUP_REMOVED lines=10> */
[C---:B------:R-:W-:Y:S02]  /*6580*/  LEA.HI.X R19, R116.reuse, R163, R6, 0x7, P3 ;  /* 0x000000a374137211 */ /* 0x040fe400018f3c06 */
[----:B------:R-:W-:Y:S02]  /*6590*/  LEA.HI.X R6, R116, R102, R117, 0x6, P2 ;  /* 0x0000006674067211 */ /* 0x000fe400010f3475 */
[----:B------:R-:W-:Y:S01]  /*65a0*/  IADD3 R103, P3, PT, R103, R7, RZ ;  /* 0x0000000767677210 */ /* 0x000fe20007f7e0ff */
[----:B------:R-:W-:Y:S01]  /*65b0*/  @!PT LDS RZ, [RZ] ;  /* 0x00000000fffff984 */ /* 0x000fe20000000800 */
[----:B------:R-:W-:Y:S01]  /*65c0*/  @!PT LDS RZ, [RZ] ;  /* 0x00000000fffff984 */ /* 0x000fe20000000800 */
[----:B------:R-:W-:Y:S01]  /*65d0*/  @!PT LDS RZ, [RZ] ;  /* 0x00000000fffff984 */ /* 0x000fe20000000800 */
[----:B------:R3:W-:Y:S01]  /*65e0*/  @!P1 LDGSTS.E.BYPASS.LTC128B.128 [R168+0x4000], desc[UR12][R18.64] ;  /* 0x0400000012a89fae */ /* 0x0007e2000b981a0c */
[----:B------:R-:W-:-:S02]  /*65f0*/  LEA R116, P4, R7, R164, 0x1 ;  /* 0x000000a407747211 */ /* 0x000fc400078808ff */
[----:B------:R-:W-:Y:S01]  /*6600*/  LEA R12, P2, R10, R7, 0x5 ;  /* 0x000000070a0c7211 */ /* 0x000fe200078428ff */
[--C-:B------:R-:W-:Y:S01]  /*6610*/  IMAD.X R102, R102, 0x1, R6.reuse, P3 ;  /* 0x0000000166667824 */ /* 0x100fe200018e0606 */
[-C--:B------:R-:W-:Y:S01]  /*6620*/  LEA.HI.X R117, R7, R163.reuse, R6, 0x1, P4 ;  /* 0x000000a307757211 */ /* 0x080fe200020f0c06 */
        /* <DEDUP_REMOVED lines=8> */
[-C--:B-1----:R-:W-:Y:S01]  /*66b0*/  LEA.HI.X R119, R103, R163.reuse, R102, 0x1, P3 ;  /* 0x000000a367777211 */ /* 0x082fe200018f0c66 */
[----:B------:R3:W-:Y:S01]  /*66c0*/  @P0 STS.128 [R168+0x6000], RZ ;  /* 0x006000ffa8000388 */ /* 0x0007e20000000c00 */
[----:B------:R-:W-:-:S03]  /*66d0*/  LEA.HI.X R7, R12, R163, R10, 0x1, P2 ;  /* 0x000000a30c077211 */ /* 0x000fc600010f0c0a */
        /* <DEDUP_REMOVED lines=31> */
.L_x_785:
[----:B--2---:R-:W-:Y:S01]  /*68d0*/  FSEL R107, R107, -INF , !P6 ;  /* 0xff8000006b6b7808 */ /* 0x004fe20007000000 */
[----:B------:R-:W2:Y:S01]  /*68e0*/  SHFL.BFLY PT, R11, R4, 0x2, 0x1f ;  /* 0x0c401f00040b7f89 */ /* 0x000ea200000e0000 */
[----:B----4-:R-:W-:Y:S02]  /*68f0*/  FSEL R103, R0, -INF , !P5 ;  /* 0xff80000000677808 */ /* 0x010fe40006800000 */
[----:B------:R-:W-:Y:S02]  /*6900*/  FMNMX3.FTZ R2, R2, R105, R109, !PT ;  /* 0x0000006902027276 */ /* 0x000fe4000781006d */
[----:B------:R-:W-:Y:S02]  /*6910*/  IADD3 R172, PT, PT, R101, -0x3, RZ ;  /* 0xfffffffd65ac7810 */ /* 0x000fe40007ffe0ff */
[----:B---3--:R-:W-:-:S05]  /*6920*/  FMNMX3.FTZ R6, R2, R107, R103, !PT ;  /* 0x0000006b02067276 */ /* 0x008fca0007810067 */
[----:B------:R-:W3:Y:S01]  /*6930*/  SHFL.BFLY PT, R7, R6, 0x2, 0x1f ;  /* 0x0c401f0006077f89 */ /* 0x000ee200000e0000 */
[----:B--2---:R-:W-:-:S05]  /*6940*/  FMNMX.FTZ R11, R4, R11, !PT ;  /* 0x0000000b040b7209 */ /* 0x004fca0007810000 */
[----:B------:R-:W2:Y:S01]  /*6950*/  SHFL.BFLY PT, R2, R11, 0x1, 0x1f ;  /* 0x0c201f000b027f89 */ /* 0x000ea200000e0000 */
[----:B---3--:R-:W-:-:S05]  /*6960*/  FMNMX.FTZ R7, R6, R7, !PT ;  /* 0x0000000706077209 */ /* 0x008fca0007810000 */
[----:B------:R-:W3:Y:S01]  /*6970*/  SHFL.BFLY PT, R0, R7, 0x1, 0x1f ;  /* 0x0c201f0007007f89 */ /* 0x000ee200000e0000 */
[----:B--2---:R-:W-:-:S04]  /*6980*/  FMNMX.FTZ R2, R11, R2, !PT ;  /* 0x000000020b027209 */ /* 0x004fc80007810000 */
[C---:B------:R-:W-:Y:S01]  /*6990*/  FSETP.NEU.FTZ.AND P1, PT, R2.reuse, -INF , PT ;  /* 0xff8000000200780b */ /* 0x040fe20003f3d000 */
[----:B------:R-:W-:-:S05]  /*69a0*/  FMUL.FTZ R110, R2, UR6 ;  /* 0x00000006026e7c20 */ /* 0x000fca0008410000 */
[----:B------:R-:W-:Y:S02]  /*69b0*/  FSEL R110, R110, RZ, P1 ;  /* 0x000000ff6e6e7208 */ /* 0x000fe40000800000 */
[----:B---3--:R-:W-:Y:S02]  /*69c0*/  FMNMX.FTZ R0, R7, R0, !PT ;  /* 0x0000000007007209 */ /* 0x008fe40007810000 */
[----:B------:R-:W-:Y:S01]  /*69d0*/  FSEL R7, R2, RZ, P1 ;  /* 0x000000ff02077208 */ /* 0x000fe20000800000 */
[--C-:B------:R-:W-:Y:S01]  /*69e0*/  FFMA.FTZ R6, R15, UR6, -R110.reuse ;  /* 0x000000060f067c23 */ /* 0x100fe2000801086e */
[C---:B------:R-:W-:Y:S01]  /*69f0*/  FSETP.NEU.FTZ.AND P0, PT, R0.reuse, -INF , PT ;  /* 0xff8000000000780b */ /* 0x040fe20003f1d000 */
[----:B------:R-:W-:Y:S01]  /*6a00*/  FMUL.FTZ R106, R0, UR6 ;  /* 0x00000006006a7c20 */ /* 0x000fe20008410000 */
[--C-:B------:R-:W-:Y:S01]  /*6a10*/  FFMA.FTZ R11, R35, UR6, -R110.reuse ;  /* 0x00000006230b7c23 */ /* 0x100fe2000801086e */
[----:B------:R-:W-:Y:S01]  /*6a20*/  FADD.FTZ R7, R100, -R7 ;  /* 0x8000000764077221 */ /* 0x000fe20000010000 */
[----:B------:R-:W-:Y:S01]  /*6a30*/  FSEL R4, R0, RZ, P0 ;  /* 0x000000ff00047208 */ /* 0x000fe20000000000 */
[--C-:B------:R-:W-:Y:S01]  /*6a40*/  FFMA.FTZ R104, R23, UR6, -R110.reuse ;  /* 0x0000000617687c23 */ /* 0x100fe2000801086e */
[----:B------:R-:W-:Y:S01]  /*6a50*/  FSEL R106, R106, RZ, P0 ;  /* 0x000000ff6a6a7208 */ /* 0x000fe20000000000 */
[----:B------:R-:W-:Y:S01]  /*6a60*/  FFMA.FTZ R32, R33, UR6, -R110 ;  /* 0x0000000621207c23 */ /* 0x000fe2000801086e */
[----:B------:R-:W-:Y:S01]  /*6a70*/  FMUL.FTZ R100, R7, UR6 ;  /* 0x0000000607647c20 */ /* 0x000fe20008410000 */
[----:B------:R-:W-:Y:S01]  /*6a80*/  FADD.FTZ R4, R3, -R4 ;  /* 0x8000000403047221 */ /* 0x000fe20000010000 */
[----:B------:R-:W-:Y:S01]  /*6a90*/  MUFU.EX2 R33, R6 ;  /* 0x0000000600217308 */ /* 0x000fe20000000800 */
[--C-:B------:R-:W-:Y:S01]  /*6aa0*/  FFMA.FTZ R102, R13, UR6, -R106.reuse ;  /* 0x000000060d667c23 */ /* 0x100fe2000801086a */
[--C-:B------:R-:W-:Y:S01]  /*6ab0*/  FFMA.FTZ R10, R21, UR6, -R106.reuse ;  /* 0x00000006150a7c23 */ /* 0x100fe2000801086a */
[----:B------:R-:W2:Y:S01]  /*6ac0*/  LDSM.16.MT88.4 R12, [R150+0x8000] ;  /* 0x00800000960c783b */ /* 0x000ea20000004200 */
[--C-:B------:R-:W-:Y:S01]  /*6ad0*/  FFMA.FTZ R34, R5, UR6, -R106.reuse ;  /* 0x0000000605227c23 */ /* 0x100fe2000801086a */
[----:B------:R-:W-:Y:S01]  /*6ae0*/  FMUL.FTZ R35, R4, UR6 ;  /* 0x0000000604237c20 */ /* 0x000fe20008410000 */
[----:B------:R-:W-:Y:S01]  /*6af0*/  FFMA.FTZ R17, R17, UR6, -R106 ;  /* 0x0000000611117c23 */ /* 0x000fe2000801086a */
[----:B------:R-:W3:Y:S01]  /*6b00*/  MUFU.EX2 R104, R104 ;  /* 0x0000006800687308 */ /* 0x000ee20000000800 */
[----:B------:R-:W4:Y:S01]  /*6b10*/  LDSM.16.MT88.4 R20, [R146+0x8000] ;  /* 0x008000009214783b */ /* 0x000f220000004200 */
[--C-:B------:R-:W-:Y:S01]  /*6b20*/  FFMA.FTZ R112, R141, UR6, -R110.reuse ;  /* 0x000000068d707c23 */ /* 0x100fe2000801086e */
[--C-:B------:R-:W-:Y:S01]  /*6b30*/  FFMA.FTZ R117, R171, UR6, -R110.reuse ;  /* 0x00000006ab757c23 */ /* 0x100fe2000801086e */
[----:B------:R-:W-:Y:S01]  /*6b40*/  MUFU.EX2 R32, R32 ;  /* 0x0000002000207308 */ /* 0x000fe20000000800 */
[--C-:B-1----:R-:W-:Y:S01]  /*6b50*/  FFMA.FTZ R119, R157, UR6, -R110.reuse ;  /* 0x000000069d777c23 */ /* 0x102fe2000801086e */
[----:B------:R-:W-:Y:S01]  /*6b60*/  FFMA.FTZ R114, R143, UR6, -R110 ;  /* 0x000000068f727c23 */ /* 0x000fe2000801086e */
[--C-:B------:R-:W-:Y:S01]  /*6b70*/  FFMA.FTZ R121, R31, UR6, -R106.reuse ;  /* 0x000000061f797c23 */ /* 0x100fe2000801086a */
[----:B------:R-:W1:Y:S01]  /*6b80*/  MUFU.EX2 R11, R11 ;  /* 0x0000000b000b7308 */ /* 0x000e620000000800 */
[--C-:B------:R-:W-:Y:S01]  /*6b90*/  FFMA.FTZ R118, R27, UR6, -R106.reuse ;  /* 0x000000061b767c23 */ /* 0x100fe2000801086a */
[--C-:B------:R-:W-:Y:S01]  /*6ba0*/  FFMA.FTZ R116, R25, UR6, -R106.reuse ;  /* 0x0000000619747c23 */ /* 0x100fe2000801086a */
[----:B------:R-:W-:Y:S01]  /*6bb0*/  FFMA.FTZ R123, R29, UR6, -R106 ;  /* 0x000000061d7b7c23 */ /* 0x000fe2000801086a */
[----:B------:R-:W-:Y:S01]  /*6bc0*/  MUFU.EX2 R102, R102 ;  /* 0x0000006600667308 */ /* 0x000fe20000000800 */
[----:B------:R-:W-:Y:S01]  /*6bd0*/  LDSM.16.MT88.4 R28, [R145+0x8800] ;  /* 0x00880000911c783b */ /* 0x000fe20000004200 */
[----:B---3--:R-:W-:Y:S01]  /*6be0*/  F2FP.BF16.F32.PACK_AB R4, R33, R104 ;  /* 0x000000682104723e */ /* 0x008fe200000010ff */
[--C-:B------:R-:W-:Y:S01]  /*6bf0*/  FFMA.FTZ R120, R139, UR6, -R110.reuse ;  /* 0x000000068b787c23 */ /* 0x100fe2000801086e */
[----:B------:R-:W3:Y:S01]  /*6c00*/  MUFU.EX2 R10, R10 ;  /* 0x0000000a000a7308 */ /* 0x000ee20000000800 */
[----:B------:R-:W-:Y:S01]  /*6c10*/  LDSM.16.MT88.4 R24, [R144+0x8800] ;  /* 0x008800009018783b */ /* 0x000fe20000004200 */
[----:B------:R-:W-:Y:S01]  /*6c20*/  FFMA.FTZ R122, R135, UR6, -R110 ;  /* 0x00000006877a7c23 */ /* 0x000fe2000801086e */
[--C-:B------:R-:W-:Y:S01]  /*6c30*/  FFMA.FTZ R124, R129, UR6, -R106.reuse ;  /* 0x00000006817c7c23 */ /* 0x100fe2000801086a */
[----:B------:R-:W-:Y:S01]  /*6c40*/  MUFU.EX2 R34, R34 ;  /* 0x0000002200227308 */ /* 0x000fe20000000800 */
[----:B------:R-:W-:Y:S01]  /*6c50*/  FFMA.FTZ R126, R133, UR6, -R106 ;  /* 0x00000006857e7c23 */ /* 0x000fe2000801086a */
[----:B-1----:R-:W-:Y:S01]  /*6c60*/  F2FP.BF16.F32.PACK_AB R6, R11, R32 ;  /* 0x000000200b06723e */ /* 0x002fe200000010ff */
[--C-:B------:R-:W-:Y:S01]  /*6c70*/  FFMA.FTZ R137, R137, UR6, -R110.reuse ;  /* 0x0000000689897c23 */ /* 0x100fe2000801086e */
[----:B------:R-:W1:Y:S01]  /*6c80*/  MUFU.EX2 R3, R17 ;  /* 0x0000001100037308 */ /* 0x000e620000000800 */
[--C-:B------:R-:W-:Y:S01]  /*6c90*/  FFMA.FTZ R128, R113, UR6, -R110.reuse ;  /* 0x0000000671807c23 */ /* 0x100fe2000801086e */
[----:B------:R-:W-:Y:S01]  /*6ca0*/  FFMA.FTZ R115, R115, UR6, -R110 ;  /* 0x0000000673737c23 */ /* 0x000fe2000801086e */
[----:B------:R-:W-:Y:S01]  /*6cb0*/  FFMA.FTZ R107, R107, UR6, -R106 ;  /* 0x000000066b6b7c23 */ /* 0x000fe2000801086a */
[----:B------:R-:W5:Y:S01]  /*6cc0*/  MUFU.EX2 R100, R100 ;  /* 0x0000006400647308 */ /* 0x000f620000000800 */
[----:B---3--:R-:W-:-:S03]  /*6cd0*/  F2FP.BF16.F32.PACK_AB R5, R10, R102 ;  /* 0x000000660a05723e */ /* 0x008fc600000010ff */
[----:B------:R-:W3:Y:S04]  /*6ce0*/  MUFU.EX2 R35, R35 ;  /* 0x0000002300237308 */ /* 0x000ee80000000800 */
[----:B------:R-:W-:Y:S01]  /*6cf0*/  MUFU.EX2 R112, R112 ;  /* 0x0000007000707308 */ /* 0x000fe20000000800 */
[----:B-1----:R-:W-:Y:S01]  /*6d00*/  F2FP.BF16.F32.PACK_AB R7, R3, R34 ;  /* 0x000000220307723e */ /* 0x002fe200000010ff */
[----:B------:R-:W1:Y:S02]  /*6d10*/  LDSM.16.MT88.4 R16, [R145+0x8000] ;  /* 0x008000009110783b */ /* 0x000e640000004200 */
[----:B------:R-:W1:Y:S01]  /*6d20*/  MUFU.EX2 R117, R117 ;  /* 0x0000007500757308 */ /* 0x000e620000000800 */
[-C--:B-----5:R-:W-:Y:S01]  /*6d30*/  FMUL.FTZ R96, R96, R100.reuse ;  /* 0x0000006460607220 */ /* 0x0a0fe20000410000 */
[-C--:B------:R-:W-:Y:S01]  /*6d40*/  FMUL.FTZ R97, R97, R100.reuse ;  /* 0x0000006461617220 */ /* 0x080fe20000410000 */
[-C--:B------:R-:W-:Y:S01]  /*6d50*/  FMUL.FTZ R92, R92, R100.reuse ;  /* 0x000000645c5c7220 */ /* 0x080fe20000410000 */
[-C--:B------:R-:W-:Y:S01]  /*6d60*/  FMUL.FTZ R93, R93, R100.reuse ;  /* 0x000000645d5d7220 */ /* 0x080fe20000410000 */
[-C--:B---3--:R-:W-:Y:S01]  /*6d70*/  FMUL.FTZ R98, R98, R35.reuse ;  /* 0x0000002362627220 */ /* 0x088fe20000410000 */
[-C--:B------:R-:W-:Y:S01]  /*6d80*/  FMUL.FTZ R99, R99, R35.reuse ;  /* 0x0000002363637220 */ /* 0x080fe20000410000 */
        /* <DEDUP_REMOVED lines=22> */
[C---:B----4-:R-:W-:Y:S01]  /*6ef0*/  HMMA.16816.F32.BF16 R88, R4.reuse, R20, R88 ;  /* 0x000000140458723c */ /* 0x050fe20000041858 */
        /* <DEDUP_REMOVED lines=8> */
[----:B------:R-:W3:Y:S01]  /*6f80*/  LDSM.16.MT88.4 R20, [R150+0xa000] ;  /* 0x00a000009614783b */ /* 0x000ee20000004200 */
        /* <DEDUP_REMOVED lines=32> */
[----:B------:R-:W2:Y:S01]  /*7190*/  LDSM.16.MT88.4 R12, [R145+0xa000] ;  /* 0x00a00000910c783b */ /* 0x000ea20000004200 */
[----:B------:R-:W-:Y:S01]  /*71a0*/  MUFU.EX2 R114, R114 ;  /* 0x0000007200727308 */ /* 0x000fe20000000800 */
[-C--:B------:R-:W-:Y:S01]  /*71b0*/  FMUL.FTZ R62, R62, R35.reuse ;  /* 0x000000233e3e7220 */ /* 0x080fe20000410000 */
[-C--:B------:R-:W-:Y:S01]  /*71c0*/  FMUL.FTZ R63, R63, R35.reuse ;  /* 0x000000233f3f7220 */ /* 0x080fe20000410000 */
[-C--:B------:R-:W-:Y:S01]  /*71d0*/  FMUL.FTZ R64, R64, R100.reuse ;  /* 0x0000006440407220 */ /* 0x080fe20000410000 */
[----:B------:R-:W-:Y:S01]  /*71e0*/  MUFU.EX2 R121, R121 ;  /* 0x0000007900797308 */ /* 0x000fe20000000800 */
[-C--:B------:R-:W-:Y:S01]  /*71f0*/  FMUL.FTZ R65, R65, R100.reuse ;  /* 0x0000006441417220 */ /* 0x080fe20000410000 */
[C---:B---3--:R-:W-:Y:S01]  /*7200*/  HMMA.16816.F32.BF16 R36, R4.reuse, R20, R36 ;  /* 0x000000140424723c */ /* 0x048fe20000041824 */
[-C--:B------:R-:W-:Y:S01]  /*7210*/  FMUL.FTZ R66, R66, R35.reuse ;  /* 0x0000002342427220 */ /* 0x080fe20000410000 */
[----:B------:R-:W3:Y:S01]  /*7220*/  MUFU.EX2 R118, R118 ;  /* 0x0000007600767308 */ /* 0x000ee20000000800 */
[-C--:B------:R-:W-:Y:S01]  /*7230*/  FMUL.FTZ R67, R67, R35.reuse ;  /* 0x0000002343437220 */ /* 0x080fe20000410000 */
[----:B------:R-:W-:Y:S01]  /*7240*/  FFMA.FTZ R100, R175, R100, R104 ;  /* 0x00000064af647223 */ /* 0x000fe20000010068 */
[----:B------:R-:W-:Y:S01]  /*7250*/  FFMA.FTZ R35, R173, R35, R102 ;  /* 0x00000023ad237223 */ /* 0x000fe20000010066 */
[----:B------:R-:W-:Y:S02]  /*7260*/  MUFU.EX2 R116, R116 ;  /* 0x0000007400747308 */ /* 0x000fe40000000800 */
[C---:B------:R-:W-:Y:S01]  /*7270*/  HMMA.16816.F32.BF16 R40, R4.reuse, R22, R40 ;  /* 0x000000160428723c */ /* 0x040fe20000041828 */
[----:B------:R-:W4:Y:S01]  /*7280*/  LDSM.16.MT88.4 R20, [R144+0xa000] ;  /* 0x00a000009014783b */ /* 0x000f220000004200 */
[----:B------:R-:W5:Y:S01]  /*7290*/  MUFU.EX2 R123, R123 ;  /* 0x0000007b007b7308 */ /* 0x000f620000000800 */
[----:B------:R-:W-:Y:S01]  /*72a0*/  FADD.FTZ R33, R33, R100 ;  /* 0x0000006421217221 */ /* 0x000fe20000010000 */
[----:B------:R-:W-:Y:S01]  /*72b0*/  FADD.FTZ R35, R10, R35 ;  /* 0x000000230a237221 */ /* 0x000fe20000010000 */
[----:B------:R-:W-:Y:S01]  /*72c0*/  MOV R100, R2 ;  /* 0x0000000200647202 */ /* 0x000fe20000000f00 */
[----:B------:R-:W-:Y:S01]  /*72d0*/  MUFU.EX2 R120, R120 ;  /* 0x0000007800787308 */ /* 0x000fe20000000800 */
[----:B------:R-:W-:Y:S01]  /*72e0*/  FADD.FTZ R32, R32, R33 ;  /* 0x0000002120207221 */ /* 0x000fe20000010000 */
[----:B-1----:R-:W-:Y:S01]  /*72f0*/  HMMA.16816.F32.BF16 R44, R4, R16, R44 ;  /* 0x00000010042c723c */ /* 0x002fe2000004182c */
[----:B------:R-:W-:Y:S01]  /*7300*/  FADD.FTZ R34, R34, R35 ;  /* 0x0000002322227221 */ /* 0x000fe20000010000 */
[----:B------:R-:W-:Y:S01]  /*7310*/  MUFU.EX2 R122, R122 ;  /* 0x0000007a007a7308 */ /* 0x000fe20000000800 */
[----:B------:R-:W-:-:S02]  /*7320*/  FADD.FTZ R11, R11, R32 ;  /* 0x000000200b0b7221 */ /* 0x000fc40000010000 */
[----:B------:R-:W-:Y:S01]  /*7330*/  FADD.FTZ R34, R3, R34 ;  /* 0x0000002203227221 */ /* 0x000fe20000010000 */
[----:B------:R-:W-:Y:S01]  /*7340*/  MUFU.EX2 R124, R124 ;  /* 0x0000007c007c7308 */ /* 0x000fe20000000800 */
[----:B------:R-:W-:Y:S01]  /*7350*/  MOV R3, R0 ;  /* 0x0000000000037202 */ /* 0x000fe20000000f00 */
[C---:B------:R-:W-:Y:S01]  /*7360*/  HMMA.16816.F32.BF16 R48, R4.reuse, R18, R48 ;  /* 0x000000120430723c */ /* 0x040fe20000041830 */
[----:B------:R-:W1:Y:S01]  /*7370*/  LDSM.16.MT88.4 R16, [R150+0x8800] ;  /* 0x008800009610783b */ /* 0x000e620000004200 */
[----:B------:R-:W-:Y:S04]  /*7380*/  MUFU.EX2 R126, R126 ;  /* 0x0000007e007e7308 */ /* 0x000fe80000000800 */
[----:B------:R-:W-:Y:S02]  /*7390*/  MUFU.EX2 R128, R128 ;  /* 0x0000008000807308 */ /* 0x000fe40000000800 */
[C---:B--2---:R-:W-:Y:S08]  /*73a0*/  HMMA.16816.F32.BF16 R52, R4.reuse, R12, R52 ;  /* 0x0000000c0434723c */ /* 0x044ff00000041834 */
[C---:B------:R-:W-:Y:S01]  /*73b0*/  HMMA.16816.F32.BF16 R56, R4.reuse, R14, R56 ;  /* 0x0000000e0438723c */ /* 0x040fe20000041838 */
[----:B------:R-:W2:Y:S07]  /*73c0*/  LDSM.16.MT88.4 R12, [R146+0x8800] ;  /* 0x00880000920c783b */ /* 0x000eae0000004200 */
[C---:B----4-:R-:W-:Y:S08]  /*73d0*/  HMMA.16816.F32.BF16 R60, R4.reuse, R20, R60 ;  /* 0x00000014043c723c */ /* 0x050ff0000004183c */
[----:B------:R-:W-:Y:S01]  /*73e0*/  HMMA.16816.F32.BF16 R64, R4, R22, R64 ;  /* 0x000000160440723c */ /* 0x000fe20000041840 */
[----:B------:R-:W-:Y:S01]  /*73f0*/  F2FP.BF16.F32.PACK_AB R4, R117, R112 ;  /* 0x000000707504723e */ /* 0x000fe200000010ff */
[----:B------:R-:W4:Y:S01]  /*7400*/  LDSM.16.MT88.4 R20, [R150+0xa800] ;  /* 0x00a800009614783b */ /* 0x000f220000004200 */
[----:B---3--:R-:W-:Y:S01]  /*7410*/  F2FP.BF16.F32.PACK_AB R5, R118, R121 ;  /* 0x000000797605723e */ /* 0x008fe200000010ff */
[----:B------:R-:W-:Y:S01]  /*7420*/  FADD.FTZ R112, R112, R11 ;  /* 0x0000000b70707221 */ /* 0x000fe20000010000 */
[----:B------:R-:W-:Y:S01]  /*7430*/  F2FP.BF16.F32.PACK_AB R6, R114, R119 ;  /* 0x000000777206723e */ /* 0x000fe200000010ff */
[----:B------:R-:W-:Y:S01]  /*7440*/  FADD.FTZ R121, R121, R34 ;  /* 0x0000002279797221 */ /* 0x000fe20000010000 */
[----:B-----5:R-:W-:Y:S01]  /*7450*/  F2FP.BF16.F32.PACK_AB R7, R123, R116 ;  /* 0x000000747b07723e */ /* 0x020fe200000010ff */
        /* <DEDUP_REMOVED lines=12> */
[C---:B------:R-:W-:Y:S08]  /*7520*/  HMMA.16816.F32.BF16 R80, R4.reuse, R28, R80 ;  /* 0x0000001c0450723c */ /* 0x040ff00000041850 */
[C---:B------:R-:W-:Y:S01]  /*7530*/  HMMA.16816.F32.BF16 R76, R4.reuse, R30, R76 ;  /* 0x0000001e044c723c */ /* 0x040fe2000004184c */
[----:B------:R-:W3:Y:S07]  /*7540*/  LDSM.16.MT88.4 R28, [R144+0xa800] ;  /* 0x00a80000901c783b */ /* 0x000eee0000004200 */
[C---:B------:R-:W-:Y:S08]  /*7550*/  HMMA.16816.F32.BF16 R72, R4.reuse, R24, R72 ;  /* 0x000000180448723c */ /* 0x040ff00000041848 */
[C---:B------:R-:W-:Y:S01]  /*7560*/  HMMA.16816.F32.BF16 R68, R4.reuse, R26, R68 ;  /* 0x0000001a0444723c */ /* 0x040fe20000041844 */
[----:B------:R-:W5:Y:S07]  /*7570*/  LDSM.16.MT88.4 R24, [R150+0x9000] ;  /* 0x009000009618783b */ /* 0x000f6e0000004200 */
[C---:B----4-:R-:W-:Y:S08]  /*7580*/  HMMA.16816.F32.BF16 R36, R4.reuse, R20, R36 ;  /* 0x000000140424723c */ /* 0x050ff00000041824 */
[C---:B------:R-:W-:Y:S01]  /*7590*/  HMMA.16816.F32.BF16 R40, R4.reuse, R22, R40 ;  /* 0x000000160428723c */ /* 0x040fe20000041828 */
[----:B------:R-:W-:Y:S07]  /*75a0*/  LDSM.16.MT88.4 R20, [R145+0x9000] ;  /* 0x009000009114783b */ /* 0x000fee0000004200 */
[C---:B-1----:R-:W-:Y:S08]  /*75b0*/  HMMA.16816.F32.BF16 R44, R4.reuse, R16, R44 ;  /* 0x00000010042c723c */ /* 0x042ff0000004182c */
[C---:B------:R-:W-:Y:S01]  /*75c0*/  HMMA.16816.F32.BF16 R48, R4.reuse, R18, R48 ;  /* 0x000000120430723c */ /* 0x040fe20000041830 */
[----:B------:R-:W1:Y:S07]  /*75d0*/  LDSM.16.MT88.4 R16, [R146+0x9000] ;  /* 0x009000009210783b */ /* 0x000e6e0000004200 */
[----:B--2---:R-:W-:Y:S01]  /*75e0*/  HMMA.16816.F32.BF16 R52, R4, R12, R52 ;  /* 0x0000000c0434723c */ /* 0x004fe20000041834 */
[--C-:B------:R-:W-:Y:S01]  /*75f0*/  FFMA.FTZ R12, R125, UR6, -R106.reuse ;  /* 0x000000067d0c7c23 */ /* 0x100fe2000801086a */
[----:B------:R-:W-:Y:S01]  /*7600*/  FFMA.FTZ R125, R127, UR6, -R106 ;  /* 0x000000067f7d7c23 */ /* 0x000fe2000801086a */
[----:B------:R-:W-:-:S02]  /*7610*/  FFMA.FTZ R13, R131, UR6, -R110 ;  /* 0x00000006830d7c23 */ /* 0x000fc4000801086e */
[----:B------:R-:W2:Y:S03]  /*7620*/  MUFU.EX2 R131, R137 ;  /* 0x0000008900837308 */ /* 0x000ea60000000800 */
[C---:B------:R-:W-:Y:S01]  /*7630*/  HMMA.16816.F32.BF16 R56, R4.reuse, R14, R56 ;  /* 0x0000000e0438723c */ /* 0x040fe20000041838 */
[----:B------:R-:W-:Y:S04]  /*7640*/  MUFU.EX2 R135, R13 ;  /* 0x0000000d00877308 */ /* 0x000fe80000000800 */
[----:B------:R-:W4:Y:S03]  /*7650*/  MUFU.EX2 R129, R12 ;  /* 0x0000000c00817308 */ /* 0x000f260000000800 */
[----:B---3--:R-:W-:Y:S01]  /*7660*/  HMMA.16816.F32.BF16 R60, R4, R28, R60 ;  /* 0x0000001c043c723c */ /* 0x008fe2000004183c */
[----:B------:R-:W3:Y:S01]  /*7670*/  MUFU.EX2 R125, R125 ;  /* 0x0000007d007d7308 */ /* 0x000ee20000000800 */
[----:B------:R-:W-:Y:S01]  /*7680*/  FFMA.FTZ R28, R111, UR6, -R110 ;  /* 0x000000066f1c7c23 */ /* 0x000fe2000801086e */
[----:B------:R-:W-:-:S02]  /*7690*/  FFMA.FTZ R29, R105, UR6, -R106 ;  /* 0x00000006691d7c23 */ /* 0x000fc4000801086a */
[----:B------:R-:W1:Y:S03]  /*76a0*/  MUFU.EX2 R111, R115 ;  /* 0x00000073006f7308 */ /* 0x000e660000000800 */
[----:B------:R-:W-:Y:S01]  /*76b0*/  HMMA.16816.F32.BF16 R64, R4, R30, R64 ;  /* 0x0000001e0440723c */ /* 0x000fe20000041840 */
[----:B--2---:R-:W-:Y:S01]  /*76c0*/  F2FP.BF16.F32.PACK_AB R4, R131, R120 ;  /* 0x000000788304723e */ /* 0x004fe200000010ff */
[----:B------:R-:W-:Y:S01]  /*76d0*/  FFMA.FTZ R30, R108, UR6, -R110 ;  /* 0x000000066c1e7c23 */ /* 0x000fe2000801086e */
[----:B----4-:R-:W-:Y:S01]  /*76e0*/  F2FP.BF16.F32.PACK_AB R5, R124, R129 ;  /* 0x000000817c05723e */ /* 0x010fe200000010ff */
[----:B------:R-:W2:Y:S01]  /*76f0*/  LDSM.16.MT88.4 R12, [R150+0xb000] ;  /* 0x00b00000960c783b */ /* 0x000ea20000004200 */
[----:B------:R-:W-:Y:S01]  /*7700*/  F2FP.BF16.F32.PACK_AB R6, R122, R135 ;  /* 0x000000877a06723e */ /* 0x000fe200000010ff */
[--C-:B------:R-:W-:Y:S01]  /*7710*/  FFMA.FTZ R110, R109, UR6, -R106.reuse ;  /* 0x000000066d6e7c23 */ /* 0x100fe2000801086a */
[----:B---3--:R-:W-:Y:S01]  /*7720*/  F2FP.BF16.F32.PACK_AB R7, R126, R125 ;  /* 0x0000007d7e07723e */ /* 0x008fe200000010ff */
[----:B------:R-:W-:Y:S01]  /*7730*/  FFMA.FTZ R106, R103, UR6, -R106 ;  /* 0x00000006676a7c23 */ /* 0x000fe2000801086a */
[----:B------:R-:W-:Y:S01]  /*7740*/  MUFU.EX2 R108, R28 ;  /* 0x0000001c006c7308 */ /* 0x000fe20000000800 */
[----:B------:R-:W-:Y:S01]  /*7750*/  FADD.FTZ R120, R120, R119 ;  /* 0x0000007778787221 */ /* 0x000fe20000010000 */
[----:B------:R-:W-:-:S02]  /*7760*/  FADD.FTZ R129, R129, R116 ;  /* 0x0000007481817221 */ /* 0x000fc40000010000 */
[----:B------:R-:W-:Y:S01]  /*7770*/  MUFU.EX2 R105, R30 ;  /* 0x0000001e00697308 */ /* 0x000fe20000000800 */
[C---:B-----5:R-:W-:Y:S01]  /*7780*/  HMMA.16816.F32.BF16 R96, R4.reuse, R24, R96 ;  /* 0x000000180460723c */ /* 0x060fe20000041860 */
[----:B------:R-:W-:Y:S01]  /*7790*/  FADD.FTZ R120, R131, R120 ;  /* 0x0000007883787221 */ /* 0x000fe20000010000 */
[----:B------:R-:W-:Y:S01]  /*77a0*/  FADD.FTZ R124, R124, R129 ;  /* 0x000000817c7c7221 */ /* 0x000fe20000010000 */
[----:B------:R3:W-:Y:S02]  /*77b0*/  MUFU.EX2 R109, R29 ;  /* 0x0000001d006d7308 */ /* 0x0007e40000000800 */
[----:B------:R-:W-:Y:S01]  /*77c0*/  FADD.FTZ R135, R135, R120 ;  /* 0x0000007887877221 */ /* 0x000fe20000010000 */
[----:B------:R-:W-:Y:S01]  /*77d0*/  FADD.FTZ R125, R125, R124 ;  /* 0x0000007c7d7d7221 */ /* 0x000fe20000010000 */
[----:B------:R-:W4:Y:S01]  /*77e0*/  MUFU.EX2 R110, R110 ;  /* 0x0000006e006e7308 */ /* 0x000f220000000800 */
[----:B------:R-:W-:Y:S01]  /*77f0*/  HMMA.16816.F32.BF16 R92, R4, R26, R92 ;  /* 0x0000001a045c723c */ /* 0x000fe2000004185c */
[----:B------:R-:W5:Y:S01]  /*7800*/  LDSM.16.MT88.4 R24, [R144+0x9000] ;  /* 0x009000009018783b */ /* 0x000f620000004200 */
[----:B------:R-:W-:Y:S01]  /*7810*/  FADD.FTZ R135, R122, R135 ;  /* 0x000000877a877221 */ /* 0x000fe20000010000 */
[----:B------:R-:W-:Y:S01]  /*7820*/  MUFU.EX2 R103, R107 ;  /* 0x0000006b00677308 */ /* 0x000fe20000000800 */
[----:B------:R-:W-:-:S03]  /*7830*/  FADD.FTZ R126, R126, R125 ;  /* 0x0000007d7e7e7221 */ /* 0x000fc60000010000 */
[----:B------:R-:W4:Y:S01]  /*7840*/  MUFU.EX2 R106, R106 ;  /* 0x0000006a006a7308 */ /* 0x000f220000000800 */
[C---:B-1----:R-:W-:Y:S01]  /*7850*/  HMMA.16816.F32.BF16 R88, R4.reuse, R16, R88 ;  /* 0x000000100458723c */ /* 0x042fe20000041858 */
[----:B---3--:R-:W-:Y:S07]  /*7860*/  LDSM.16.MT88.4 R28, [R145+0x9800] ;  /* 0x00980000911c783b */ /* 0x008fee0000004200 */
[C---:B------:R-:W-:Y:S01]  /*7870*/  HMMA.16816.F32.BF16 R84, R4.reuse, R18, R84 ;  /* 0x000000120454723c */ /* 0x040fe20000041854 */
[----:B------:R-:W1:Y:S07]  /*7880*/  LDSM.16.MT88.4 R16, [R146+0xb000] ;  /* 0x00b000009210783b */ /* 0x000e6e0000004200 */
[C---:B------:R-:W-:Y:S08]  /*7890*/  HMMA.16816.F32.BF16 R80, R4.reuse, R20, R80 ;  /* 0x000000140450723c */ /* 0x040ff00000041850 */
[C---:B------:R-:W-:Y:S01]  /*78a0*/  HMMA.16816.F32.BF16 R76, R4.reuse, R22, R76 ;  /* 0x00000016044c723c */ /* 0x040fe2000004184c */
[----:B------:R-:W3:Y:S07]  /*78b0*/  LDSM.16.MT88.4 R20, [R145+0xb000] ;  /* 0x00b000009114783b */ /* 0x000eee0000004200 */
[C---:B--2---:R-:W-:Y:S08]  /*78c0*/  HMMA.16816.F32.BF16 R36, R4.reuse, R12, R36 ;  /* 0x0000000c0424723c */ /* 0x044ff00000041824 */
[C---:B-----5:R-:W-:Y:S08]  /*78d0*/  HMMA.16816.F32.BF16 R72, R4.reuse, R24, R72 ;  /* 0x000000180448723c */ /* 0x060ff00000041848 */
[C---:B------:R-:W-:Y:S01]  /*78e0*/  HMMA.16816.F32.BF16 R68, R4.reuse, R26, R68 ;  /* 0x0000001a0444723c */ /* 0x040fe20000041844 */
[----:B------:R-:W2:Y:S07]  /*78f0*/  LDSM.16.MT88.4 R24, [R144+0xb000] ;  /* 0x00b000009018783b */ /* 0x000eae0000004200 */
[C---:B------:R-:W-:Y:S01]  /*7900*/  HMMA.16816.F32.BF16 R40, R4.reuse, R14, R40 ;  /* 0x0000000e0428723c */ /* 0x040fe20000041828 */
[----:B------:R-:W5:Y:S07]  /*7910*/  LDSM.16.MT88.4 R12, [R150+0x9800] ;  /* 0x00980000960c783b */ /* 0x000f6e0000004200 */
[C---:B-1----:R-:W-:Y:S08]  /*7920*/  HMMA.16816.F32.BF16 R44, R4.reuse, R16, R44 ;  /* 0x00000010042c723c */ /* 0x042ff0000004182c */
[C---:B------:R-:W-:Y:S01]  /*7930*/  HMMA.16816.F32.BF16 R48, R4.reuse, R18, R48 ;  /* 0x000000120430723c */ /* 0x040fe20000041830 */
[----:B------:R-:W1:Y:S07]  /*7940*/  LDSM.16.MT88.4 R16, [R146+0x9800] ;  /* 0x009800009210783b */ /* 0x000e6e0000004200 */
[C---:B---3--:R-:W-:Y:S08]  /*7950*/  HMMA.16816.F32.BF16 R52, R4.reuse, R20, R52 ;  /* 0x000000140434723c */ /* 0x048ff00000041834 */
[C---:B------:R-:W-:Y:S01]  /*7960*/  HMMA.16816.F32.BF16 R56, R4.reuse, R22, R56 ;  /* 0x000000160438723c */ /* 0x040fe20000041838 */
[----:B------:R-:W3:Y:S07]  /*7970*/  LDSM.16.MT88.4 R20, [R150+0xb800] ;  /* 0x00b800009614783b */ /* 0x000eee0000004200 */
[C---:B--2---:R-:W-:Y:S08]  /*7980*/  HMMA.16816.F32.BF16 R60, R4.reuse, R24, R60 ;  /* 0x00000018043c723c */ /* 0x044ff0000004183c */
        /* <DEDUP_REMOVED lines=8> */
[----:B------:R-:W-:-:S02]  /*7a10*/  FADD.FTZ R111, R111, R128 ;  /* 0x000000806f6f7221 */ /* 0x000fc40000010000 */
[----:B------:R-:W-:Y:S02]  /*7a20*/  FADD.FTZ R110, R110, R109 ;  /* 0x0000006d6e6e7221 */ /* 0x000fe40000010000 */
[----:B------:R-:W-:Y:S02]  /*7a30*/  FADD.FTZ R108, R108, R111 ;  /* 0x0000006f6c6c7221 */ /* 0x000fe40000010000 */
[----:B-----5:R-:W-:Y:S01]  /*7a40*/  HMMA.16816.F32.BF16 R96, R4, R12, R96 ;  /* 0x0000000c0460723c */ /* 0x020fe20000041860 */
[----:B------:R-:W-:Y:S01]  /*7a50*/  FADD.FTZ R103, R103, R110 ;  /* 0x0000006e67677221 */ /* 0x000fe20000010000 */
[----:B------:R-:W-:-:S03]  /*7a60*/  FADD.FTZ R175, R105, R108 ;  /* 0x0000006c69af7221 */ /* 0x000fc60000010000 */
[----:B------:R-:W-:-:S03]  /*7a70*/  FADD.FTZ R173, R106, R103 ;  /* 0x000000676aad7221 */ /* 0x000fc60000010000 */
[C---:B------:R-:W-:Y:S01]  /*7a80*/  HMMA.16816.F32.BF16 R92, R4.reuse, R14, R92 ;  /* 0x0000000e045c723c */ /* 0x040fe2000004185c */
[----:B------:R-:W4:Y:S07]  /*7a90*/  LDSM.16.MT88.4 R12, [R146+0xb800] ;  /* 0x00b80000920c783b */ /* 0x000f2e0000004200 */
[C---:B-1----:R-:W-:Y:S08]  /*7aa0*/  HMMA.16816.F32.BF16 R88, R4.reuse, R16, R88 ;  /* 0x000000100458723c */ /* 0x042ff00000041858 */
[C---:B------:R-:W-:Y:S01]  /*7ab0*/  HMMA.16816.F32.BF16 R84, R4.reuse, R18, R84 ;  /* 0x000000120454723c */ /* 0x040fe20000041854 */
[----:B------:R-:W1:Y:S07]  /*7ac0*/  LDSM.16.MT88.4 R16, [R145+0xb800] ;  /* 0x00b800009110783b */ /* 0x000e6e0000004200 */
[C---:B---3--:R-:W-:Y:S08]  /*7ad0*/  HMMA.16816.F32.BF16 R36, R4.reuse, R20, R36 ;  /* 0x000000140424723c */ /* 0x048ff00000041824 */
[C---:B------:R-:W-:Y:S01]  /*7ae0*/  HMMA.16816.F32.BF16 R40, R4.reuse, R22, R40 ;  /* 0x000000160428723c */ /* 0x040fe20000041828 */
[----:B------:R-:W3:Y:S07]  /*7af0*/  LDSM.16.MT88.4 R20, [R144+0xb800] ;  /* 0x00b800009014783b */ /* 0x000eee0000004200 */
[C---:B------:R-:W-:Y:S08]  /*7b00*/  HMMA.16816.F32.BF16 R80, R4.reuse, R28, R80 ;  /* 0x0000001c0450723c */ /* 0x040ff00000041850 */
[C---:B------:R-:W-:Y:S08]  /*7b10*/  HMMA.16816.F32.BF16 R76, R4.reuse, R30, R76 ;  /* 0x0000001e044c723c */ /* 0x040ff0000004184c */
[C---:B--2---:R-:W-:Y:S08]  /*7b20*/  HMMA.16816.F32.BF16 R72, R4.reuse, R24, R72 ;  /* 0x000000180448723c */ /* 0x044ff00000041848 */
[C---:B------:R-:W-:Y:S08]  /*7b30*/  HMMA.16816.F32.BF16 R68, R4.reuse, R26, R68 ;  /* 0x0000001a0444723c */ /* 0x040ff00000041844 */
[C---:B----4-:R-:W-:Y:S08]  /*7b40*/  HMMA.16816.F32.BF16 R44, R4.reuse, R12, R44 ;  /* 0x0000000c042c723c */ /* 0x050ff0000004182c */
[C---:B------:R-:W-:Y:S08]  /*7b50*/  HMMA.16816.F32.BF16 R48, R4.reuse, R14, R48 ;  /* 0x0000000e0430723c */ /* 0x040ff00000041830 */
[C---:B-1----:R-:W-:Y:S08]  /*7b60*/  HMMA.16816.F32.BF16 R52, R4.reuse, R16, R52 ;  /* 0x000000100434723c */ /* 0x042ff00000041834 */
[C---:B------:R-:W-:Y:S08]  /*7b70*/  HMMA.16816.F32.BF16 R56, R4.reuse, R18, R56 ;  /* 0x000000120438723c */ /* 0x040ff00000041838 */
[C---:B---3--:R-:W-:Y:S08]  /*7b80*/  HMMA.16816.F32.BF16 R60, R4.reuse, R20, R60 ;  /* 0x00000014043c723c */ /* 0x048ff0000004183c */
[----:B------:R-:W-:-:S15]  /*7b90*/  HMMA.16816.F32.BF16 R64, R4, R22, R64 ;  /* 0x000000160440723c */ /* 0x000fde0000041840 */
[----:B------:R-:W-:-:S05]  /*7ba0*/  NOP ;  /* 0x0000000000007918 */ /* 0x000fca0000000000 */
.L_x_784:
        /* <DEDUP_REMOVED lines=10> */
[----:B------:R-:W1:Y:S01]  /*7c50*/  LDCU UR4, c[0x0][0x45c] ;  /* 0x00008b80ff0477ac */ /* 0x000e620008000800 */
[----:B--2---:R-:W-:Y:S01]  /*7c60*/  ISETP.GE.AND P1, PT, R160, UR8, PT ;  /* 0x00000008a0007c0c */ /* 0x004fe2000bf26270 */
[----:B------:R-:W-:-:S12]  /*7c70*/  BRA `(.L_x_787) ;  /* 0x0000000000f87947 */ /* 0x000fd80003800000 */
.L_x_789:
        /* <DEDUP_REMOVED lines=14> */
[C---:B------:R-:W-:Y:S01]  /*7d60*/  LEA R8, P4, R9.reuse, R164, 0x1 ;  /* 0x000000a409087211 */ /* 0x040fe200078808ff */
[----:B------:R1:W-:Y:S01]  /*7d70*/  @P1 STS.128 [R168+0x4000], RZ ;  /* 0x004000ffa8001388 */ /* 0x0003e20000000c00 */
[-C--:B------:R-:W-:Y:S02]  /*7d80*/  LEA R10, P3, R2, R9.reuse, 0x5 ;  /* 0x00000009020a7211 */ /* 0x080fe400078628ff */
[----:B------:R-:W-:Y:S01]  /*7d90*/  IADD3 R4, P2, PT, R4, R9, RZ ;  /* 0x0000000904047210 */ /* 0x000fe20007f5e0ff */
[----:B------:R-:W-:Y:S01]  /*7da0*/  @!PT LDS RZ, [RZ] ;  /* 0x00000000fffff984 */ /* 0x000fe20000000800 */
[----:B------:R-:W-:Y:S01]  /*7db0*/  @!PT LDS RZ, [RZ] ;  /* 0x00000000fffff984 */ /* 0x000fe20000000800 */
[----:B------:R-:W-:Y:S01]  /*7dc0*/  @!PT LDS RZ, [RZ] ;  /* 0x00000000fffff984 */ /* 0x000fe20000000800 */
[----:B------:R1:W-:Y:S01]  /*7dd0*/  @!P0 LDGSTS.E.BYPASS.LTC128B.128 [R168+0x6000], desc[UR12][R12.64+0x80] ;  /* 0x060000800ca88fae */ /* 0x0003e2000b981a0c */
[-CC-:B------:R-:W-:Y:S02]  /*7de0*/  LEA.HI.X R9, R9, R163.reuse, R6.reuse, 0x1, P4 ;  /* 0x000000a309097211 */ /* 0x180fe400020f0c06 */
[----:B------:R-:W-:Y:S01]  /*7df0*/  LEA.HI.X R2, R2, R6, R3, 0x5, P3 ;  /* 0x0000000602027211 */ /* 0x000fe200018f2c03 */
[----:B------:R1:W-:Y:S01]  /*7e00*/  @P0 STS.128 [R168+0x6000], RZ ;  /* 0x006000ffa8000388 */ /* 0x0003e20000000c00 */
[-C--:B------:R-:W-:Y:S01]  /*7e10*/  LEA R16, P3, R4, R164.reuse, 0x1 ;  /* 0x000000a404107211 */ /* 0x080fe200078608ff */
[----:B------:R-:W-:Y:S01]  /*7e20*/  IMAD.X R5, R5, 0x1, R6, P2 ;  /* 0x0000000105057824 */ /* 0x000fe200010e0606 */
[----:B------:R-:W-:Y:S01]  /*7e30*/  LEA R14, P2, R10, R164, 0x1 ;  /* 0x000000a40a0e7211 */ /* 0x000fe200078408ff */
[----:B------:R-:W-:Y:S01]  /*7e40*/  @!PT LDS RZ, [RZ] ;  /* 0x00000000fffff984 */ /* 0x000fe20000000800 */
[----:B------:R-:W-:Y:S01]  /*7e50*/  @!PT LDS RZ, [RZ] ;  /* 0x00000000fffff984 */ /* 0x000fe20000000800 */
[----:B------:R-:W-:Y:S01]  /*7e60*/  @!PT LDS RZ, [RZ] ;  /* 0x00000000fffff984 */ /* 0x000fe20000000800 */
[----:B------:R1:W-:Y:S03]  /*7e70*/  @!P1 LDGSTS.E.BYPASS.LTC128B.128 [R168+0x4800], desc[UR12][R8.64] ;  /* 0x0480000008a89fae */ /* 0x0003e6000b981a0c */
        /* <DEDUP_REMOVED lines=30> */
.L_x_787:
        /* <DEDUP_REMOVED lines=12> */
[----:B------:R-:W-:Y:S02]  /*8120*/  IADD3.X R2, PT, PT, R100, R171, RZ, P3, !PT ;  /* 0x000000ab64027210 */ /* 0x000fe40001ffe4ff */
[C---:B------:R-:W-:Y:S01]  /*8130*/  LEA R106, P3, R3.reuse, R162, 0x1 ;  /* 0x000000a2036a7211 */ /* 0x040fe200078608ff */
[----:B------:R-:W-:Y:S01]  /*8140*/  @!PT LDS RZ, [RZ] ;  /* 0x00000000fffff984 */ /* 0x000fe20000000800 */
[----:B------:R-:W-:Y:S01]  /*8150*/  @!PT LDS RZ, [RZ] ;  /* 0x00000000fffff984 */ /* 0x000fe20000000800 */
[----:B------:R-:W-:Y:S01]  /*8160*/  @!PT LDS RZ, [RZ] ;  /* 0x00000000fffff984 */ /* 0x000fe20000000800 */
[----:B------:R-:W-:Y:S01]  /*8170*/  @!P1 LDGSTS.E.BYPASS.LTC128B.128 [R168+0x8000], desc[UR12][R178.64] ;  /* 0x08000000b2a89fae */ /* 0x000fe2000b981a0c */
[C---:B------:R-:W-:Y:S02]  /*8180*/  LEA R101, P2, R156.reuse, R103, 0x5 ;  /* 0x000000679c657211 */ /* 0x040fe400078428ff */
[-C--:B------:R-:W-:Y:S03]  /*8190*/  LEA.HI.X R107, R3, R161.reuse, R2, 0x1, P3 ;  /* 0x000000a1036b7211 */ /* 0x080fe600018f0c02 */
[----:B------:R-:W-:Y:S01]  /*81a0*/  @P1 STS.128 [R168+0x8000], RZ ;  /* 0x008000ffa8001388 */ /* 0x000fe20000000c00 */
[----:B------:R-:W-:Y:S02]  /*81b0*/  LEA.HI.X R100, R156, R100, R157, 0x5, P2 ;  /* 0x000000649c647211 */ /* 0x000fe400010f2c9d */
[C---:B------:R-:W-:Y:S03]  /*81c0*/  LEA R102, P2, R101.reuse, R162, 0x1 ;  /* 0x000000a265667211 */ /* 0x040fe600078408ff */
[----:B------:R-:W-:Y:S01]  /*81d0*/  @!PT LDS RZ, [RZ] ;  /* 0x00000000fffff984 */ /* 0x000fe20000000800 */
[----:B------:R-:W-:Y:S01]  /*81e0*/  @!PT LDS RZ, [RZ] ;  /* 0x00000000fffff984 */ /* 0x000fe20000000800 */
[----:B------:R-:W-:Y:S01]  /*81f0*/  @!PT LDS RZ, [RZ] ;  /* 0x00000000fffff984 */ /* 0x000fe20000000800 */
[----:B------:R-:W-:Y:S01]  /*8200*/  @!P0 LDGSTS.E.BYPASS.LTC128B.128 [R168+0xa000], desc[UR12][R178.64+0x80] ;  /* 0x0a000080b2a88fae */ /* 0x000fe2000b981a0c */
[----:B------:R-:W-:Y:S05]  /*8210*/  LEA.HI.X R103, R101, R161, R100, 0x1, P2 ;  /* 0x000000a165677211 */ /* 0x000fea00010f0c64 */
[----:B------:R-:W-:Y:S01]  /*8220*/  @P0 STS.128 [R168+0xa000], RZ ;  /* 0x00a000ffa8000388 */ /* 0x000fe20000000c00 */
[----:B------:R-:W-:Y:S05]  /*8230*/  ISETP.NE.AND P2, PT, R172, RZ, PT ;  /* 0x000000ffac00720c */ /* 0x000fea0003f45270 */
[----:B------:R-:W-:Y:S01]  /*8240*/  @!PT LDS RZ, [RZ] ;  /* 0x00000000fffff984 */ /* 0x000fe20000000800 */
[----:B------:R-:W-:Y:S01]  /*8250*/  @!PT LDS RZ, [RZ] ;  /* 0x00000000fffff984 */ /* 0x000fe20000000800 */
[----:B------:R-:W-:Y:S01]  /*8260*/  @!PT LDS RZ, [RZ] ;  /* 0x00000000fffff984 */ /* 0x000fe20000000800 */
[----:B------:R-:W-:Y:S06]  /*8270*/  @!P1 LDGSTS.E.BYPASS.LTC128B.128 [R168+0x8800], desc[UR12][R176.64] ;  /* 0x08800000b0a89fae */ /* 0x000fec000b981a0c */
[----:B------:R-:W-:Y:S01]  /*8280*/  @P1 STS.128 [R168+0x8800], RZ ;  /* 0x008800ffa8001388 */ /* 0x000fe20000000c00 */
[----:B------:R-:W-:Y:S05]  /*8290*/  ISETP.GE.AND P1, PT, R160, UR7, PT ;  /* 0x00000007a0007c0c */ /* 0x000fea000bf26270 */
        /* <DEDUP_REMOVED lines=26> */
[----:B------:R-:W2:Y:S06]  /*8440*/  LDSM.16.M88.4 R112, [R154+UR5+0x4000] ;  /* 0x004000059a70783b */ /* 0x000eac0008000200 */
[----:B------:R-:W3:Y:S06]  /*8450*/  LDSM.16.M88.4 R116, [R154+UR5+0x4800] ;  /* 0x004800059a74783b */ /* 0x000eec0008000200 */
[----:B------:R-:W5:Y:S06]  /*8460*/  LDSM.16.M88.4 R120, [R154+UR5+0x5000] ;  /* 0x005000059a78783b */ /* 0x000f6c0008000200 */
[----:B------:R-:W0:Y:S06]  /*8470*/  LDGDEPBAR ;  /* 0x00000000000079af */ /* 0x000e2c0000000000 */
[----:B------:R-:W4:Y:S06]  /*8480*/  LDSM.16.M88.4 R124, [R154+UR5+0x5800] ;  /* 0x005800059a7c783b */ /* 0x000f2c0008000200 */
[----:B------:R-:W-:Y:S06]  /*8490*/  LDSM.16.M88.4 R128, [R153] ;  /* 0x000000009980783b */ /* 0x000fec0000000200 */
[----:B------:R-:W4:Y:S01]  /*84a0*/  LDSM.16.M88.4 R132, [R149+0x4000] ;  /* 0x004000009584783b */ /* 0x000f220000000200 */
[C---:B--2---:R-:W-:Y:S05]  /*84b0*/  HMMA.16816.F32.BF16 R4, R108.reuse, R112, RZ ;  /* 0x000000706c04723c */ /* 0x044fea00000418ff */
[----:B------:R-:W2:Y:S06]  /*84c0*/  LDSM.16.M88.4 R136, [R149+0x4800] ;  /* 0x004800009588783b */ /* 0x000eac0000000200 */
[----:B------:R-:W2:Y:S01]  /*84d0*/  LDSM.16.M88.4 R140, [R149+0x5000] ;  /* 0x00500000958c783b */ /* 0x000ea20000000200 */
[C---:B------:R-:W-:Y:S05]  /*84e0*/  HMMA.16816.F32.BF16 R8, R108.reuse, R114, RZ ;  /* 0x000000726c08723c */ /* 0x040fea00000418ff */
[----:B------:R-:W2:Y:S03]  /*84f0*/  LDSM.16.M88.4 R112, [R149+0x5800] ;  /* 0x005800009570783b */ /* 0x000ea60000000200 */
[C---:B---3--:R-:W-:Y:S03]  /*8500*/  HMMA.16816.F32.BF16 R12, R108.reuse, R116, RZ ;  /* 0x000000746c0c723c */ /* 0x048fe600000418ff */
[----:B-1----:R-:W-:Y:S05]  /*8510*/  LDSM.16.M88.4 R100, [R155+0x2000] ;  /* 0x002000009b64783b */ /* 0x002fea0000000200 */
[C---:B------:R-:W-:Y:S01]  /*8520*/  HMMA.16816.F32.BF16 R16, R108.reuse, R118, RZ ;  /* 0x000000766c10723c */ /* 0x040fe200000418ff */
[----:B------:R-:W-:Y:S07]  /*8530*/  LDSM.16.M88.4 R116, [R148+0x4000] ;  /* 0x004000009474783b */ /* 0x000fee0000000200 */
[C---:B-----5:R-:W-:Y:S08]  /*8540*/  HMMA.16816.F32.BF16 R20, R108.reuse, R120, RZ ;  /* 0x000000786c14723c */ /* 0x060ff000000418ff */
[C---:B------:R-:W-:Y:S01]  /*8550*/  HMMA.16816.F32.BF16 R24, R108.reuse, R122, RZ ;  /* 0x0000007a6c18723c */ /* 0x040fe200000418ff */
[----:B------:R-:W-:Y:S07]  /*8560*/  LDSM.16.M88.4 R120, [R148+0x4800] ;  /* 0x004800009478783b */ /* 0x000fee0000000200 */
[C---:B----4-:R-:W-:Y:S08]  /*8570*/  HMMA.16816.F32.BF16 R28, R108.reuse, R124, RZ ;  /* 0x0000007c6c1c723c */ /* 0x050ff000000418ff */
        /* <DEDUP_REMOVED lines=26> */
[----:B------:R-:W3:Y:S06]  /*8720*/  LDSM.16.M88.4 R108, [R154+UR5+0x6000] ;  /* 0x006000059a6c783b */ /* 0x000eec0008000200 */
        /* <DEDUP_REMOVED lines=42> */
[----:B------:R-:W-:Y:S07]  /*89d0*/  LDSM.16.M88.4 R108, [R147+0x7000] ;  /* 0x00700000936c783b */ /* 0x000fee0000000200 */
[C---:B------:R-:W-:Y:S08]  /*89e0*/  HMMA.16816.F32.BF16 R20, R100.reuse, R120, R20 ;  /* 0x000000786414723c */ /* 0x040ff00000041814 */
[C---:B------:R-:W-:Y:S08]  /*89f0*/  HMMA.16816.F32.BF16 R24, R100.reuse, R122, R24 ;  /* 0x0000007a6418723c */ /* 0x040ff00000041818 */
[C---:B---3--:R-:W-:Y:S08]  /*8a00*/  HMMA.16816.F32.BF16 R28, R100.reuse, R116, R28 ;  /* 0x00000074641c723c */ /* 0x048ff0000004181c */
[----:B------:R-:W-:Y:S01]  /*8a10*/  HMMA.16816.F32.BF16 R32, R100, R118, R32 ;  /* 0x000000766420723c */ /* 0x000fe20000041820 */
[----:B------:R-:W1:Y:S07]  /*8a20*/  LDSM.16.M88.4 R100, [R147+0x6800] ;  /* 0x006800009364783b */ /* 0x000e6e0000000200 */
[C---:B------:R-:W-:Y:S08]  /*8a30*/  HMMA.16816.F32.BF16 R4, R124.reuse, R128, R4 ;  /* 0x000000807c04723c */ /* 0x040ff00000041804 */
[C---:B------:R-:W-:Y:S11]  /*8a40*/  HMMA.16816.F32.BF16 R8, R124.reuse, R130, R8 ;  /* 0x000000827c08723c */ /* 0x040ff60000041808 */
[----:B------:R-:W-:Y:S01]  /*8a50*/  FMUL.FTZ R196, R4, UR6 ;  /* 0x0000000604c47c20 */ /* 0x000fe20008410000 */
[----:B------:R-:W-:Y:S01]  /*8a60*/  FMUL.FTZ R194, R5, UR6 ;  /* 0x0000000605c27c20 */ /* 0x000fe20008410000 */
[----:B------:R-:W-:Y:S01]  /*8a70*/  FMUL.FTZ R195, R6, UR6 ;  /* 0x0000000606c37c20 */ /* 0x000fe20008410000 */
[----:B------:R-:W-:Y:S03]  /*8a80*/  FMUL.FTZ R193, R7, UR6 ;  /* 0x0000000607c17c20 */ /* 0x000fe60008410000 */
[----:B------:R-:W-:Y:S02]  /*8a90*/  MUFU.TANH R196, R196 ;  /* 0x000000c400c47308 */ /* 0x000fe40000002400 */
[----:B------:R-:W-:Y:S01]  /*8aa0*/  FMUL.FTZ R200, R8, UR6 ;  /* 0x0000000608c87c20 */ /* 0x000fe20008410000 */
[----:B------:R-:W-:Y:S01]  /*8ab0*/  FMUL.FTZ R198, R9, UR6 ;  /* 0x0000000609c67c20 */ /* 0x000fe20008410000 */
[----:B------:R-:W-:Y:S01]  /*8ac0*/  FMUL.FTZ R199, R10, UR6 ;  /* 0x000000060ac77c20 */ /* 0x000fe20008410000 */
[----:B------:R-:W-:Y:S05]  /*8ad0*/  FMUL.FTZ R197, R11, UR6 ;  /* 0x000000060bc57c20 */ /* 0x000fea0008410000 */
[----:B------:R-:W2:Y:S01]  /*8ae0*/  MUFU.TANH R194, R194 ;  /* 0x000000c200c27308 */ /* 0x000ea20000002400 */
[C---:B-1----:R-:W-:Y:S09]  /*8af0*/  HMMA.16816.F32.BF16 R12, R124.reuse, R100, R12 ;  /* 0x000000647c0c723c */ /* 0x042ff2000004180c */
[----:B------:R-:W-:Y:S01]  /*8b00*/  MUFU.TANH R195, R195 ;  /* 0x000000c300c37308 */ /* 0x000fe20000002400 */
[C---:B------:R-:W-:Y:S01]  /*8b10*/  HMMA.16816.F32.BF16 R16, R124.reuse, R102, R16 ;  /* 0x000000667c10723c */ /* 0x040fe20000041810 */
[----:B------:R-:W1:Y:S01]  /*8b20*/  LDSM.16.M88.4 R100, [R147+0x7800] ;  /* 0x007800009364783b */ /* 0x000e620000000200 */
[----:B------:R-:W-:Y:S07]  /*8b30*/  DEPBAR.LE SB0, 0x0 ;  /* 0x000080000000791a */ /* 0x000fee0000000000 */
[----:B------:R-:W3:Y:S01]  /*8b40*/  MUFU.TANH R193, R193 ;  /* 0x000000c100c17308 */ /* 0x000ee20000002400 */
[----:B------:R-:W-:Y:S01]  /*8b50*/  BAR.SYNC.DEFER_BLOCKING 0x0 ;  /* 0x0000000000007b1d */ /* 0x000fe20000010000 */
[C---:B------:R-:W-:Y:S05]  /*8b60*/  HMMA.16816.F32.BF16 R20, R124.reuse, R108, R20 ;  /* 0x0000006c7c14723c */ /* 0x040fea0000041814 */
[----:B------:R-:W-:Y:S03]  /*8b70*/  FMUL.FTZ R186, R12, UR6 ;  /* 0x000000060cba7c20 */ /* 0x000fe60008410000 */
[----:B------:R-:W-:Y:S01]  /*8b80*/  MUFU.TANH R200, R200 ;  /* 0x000000c800c87308 */ /* 0x000fe20000002400 */
[----:B------:R-:W-:Y:S01]  /*8b90*/  FMUL.FTZ R192, R13, UR6 ;  /* 0x000000060dc07c20 */ /* 0x000fe20008410000 */
[C---:B------:R-:W-:Y:S03]  /*8ba0*/  HMMA.16816.F32.BF16 R24, R124.reuse, R110, R24 ;  /* 0x0000006e7c18723c */ /* 0x040fe60000041818 */
[----:B------:R-:W-:Y:S01]  /*8bb0*/  FMUL.FTZ R191, R14, UR6 ;  /* 0x000000060ebf7c20 */ /* 0x000fe20008410000 */
[----:B------:R-:W-:Y:S01]  /*8bc0*/  FMUL.FTZ R185, R15, UR6 ;  /* 0x000000060fb97c20 */ /* 0x000fe20008410000 */
[----:B------:R-:W-:Y:S03]  /*8bd0*/  FMUL.FTZ R188, R16, UR6 ;  /* 0x0000000610bc7c20 */ /* 0x000fe60008410000 */
[----:B------:R-:W4:Y:S01]  /*8be0*/  MUFU.TANH R198, R198 ;  /* 0x000000c600c67308 */ /* 0x000f220000002400 */
[----:B------:R-:W-:Y:S01]  /*8bf0*/  FMUL.FTZ R190, R17, UR6 ;  /* 0x0000000611be7c20 */ /* 0x000fe20008410000 */
[----:B------:R-:W-:Y:S01]  /*8c00*/  FMUL.FTZ R189, R18, UR6 ;  /* 0x0000000612bd7c20 */ /* 0x000fe20008410000 */
[----:B------:R-:W-:Y:S01]  /*8c10*/  FMUL.FTZ R187, R19, UR6 ;  /* 0x0000000613bb7c20 */ /* 0x000fe20008410000 */
[----:B--2---:R-:W-:Y:S01]  /*8c20*/  FMNMX3.FTZ R3, R105, R196, R194, !PT ;  /* 0x000000c469037276 */ /* 0x004fe200078100c2 */
[----:B------:R-:W-:Y:S01]  /*8c30*/  FMUL.FTZ R184, R20, UR6 ;  /* 0x0000000614b87c20 */ /* 0x000fe20008410000 */
[----:B------:R-:W-:Y:S01]  /*8c40*/  FMUL.FTZ R180, R21, UR6 ;  /* 0x0000000615b47c20 */ /* 0x000fe20008410000 */
[----:B------:R-:W-:Y:S03]  /*8c50*/  FMUL.FTZ R177, R22, UR6 ;  /* 0x0000000616b17c20 */ /* 0x000fe60008410000 */
[----:B------:R-:W-:Y:S01]  /*8c60*/  MUFU.TANH R199, R199 ;  /* 0x000000c700c77308 */ /* 0x000fe20000002400 */
[----:B------:R-:W-:Y:S01]  /*8c70*/  FMUL.FTZ R179, R23, UR6 ;  /* 0x0000000617b37c20 */ /* 0x000fe20008410000 */
[----:B---3--:R-:W-:Y:S01]  /*8c80*/  FMNMX3.FTZ R2, R0, R195, R193, !PT ;  /* 0x000000c300027276 */ /* 0x008fe200078100c1 */
[----:B------:R-:W-:Y:S01]  /*8c90*/  FMUL.FTZ R182, R24, UR6 ;  /* 0x0000000618b67c20 */ /* 0x000fe20008410000 */
[----:B------:R-:W-:Y:S01]  /*8ca0*/  FMUL.FTZ R178, R25, UR6 ;  /* 0x0000000619b27c20 */ /* 0x000fe20008410000 */
[----:B------:R-:W-:Y:S05]  /*8cb0*/  FMUL.FTZ R181, R26, UR6 ;  /* 0x000000061ab57c20 */ /* 0x000fea0008410000 */
[----:B------:R-:W2:Y:S01]  /*8cc0*/  MUFU.TANH R197, R197 ;  /* 0x000000c500c57308 */ /* 0x000ea20000002400 */
[----:B------:R-:W-:Y:S01]  /*8cd0*/  FMUL.FTZ R183, R27, UR6 ;  /* 0x000000061bb77c20 */ /* 0x000fe20008410000 */
[C---:B-1----:R-:W-:Y:S03]  /*8ce0*/  HMMA.16816.F32.BF16 R28, R124.reuse, R100, R28 ;  /* 0x000000647c1c723c */ /* 0x042fe6000004181c */
[----:B----4-:R-:W-:Y:S05]  /*8cf0*/  FMNMX3.FTZ R3, R3, R200, R198, !PT ;  /* 0x000000c803037276 */ /* 0x010fea00078100c6 */
[----:B------:R-:W-:Y:S01]  /*8d00*/  MUFU.TANH R186, R186 ;  /* 0x000000ba00ba7308 */ /* 0x000fe20000002400 */
[----:B------:R-:W-:Y:S09]  /*8d10*/  HMMA.16816.F32.BF16 R32, R124, R102, R32 ;  /* 0x000000667c20723c */ /* 0x000ff20000041820 */
[----:B------:R-:W1:Y:S01]  /*8d20*/  MUFU.TANH R192, R192 ;  /* 0x000000c000c07308 */ /* 0x000e620000002400 */
[----:B--2---:R-:W-:Y:S01]  /*8d30*/  FMNMX3.FTZ R2, R2, R199, R197, !PT ;  /* 0x000000c702027276 */ /* 0x004fe200078100c5 */
[----:B------:R-:W-:Y:S01]  /*8d40*/  FMUL.FTZ R174, R28, UR6 ;  /* 0x000000061cae7c20 */ /* 0x000fe20008410000 */
[----:B------:R-:W-:Y:S01]  /*8d50*/  FMUL.FTZ R176, R29, UR6 ;  /* 0x000000061db07c20 */ /* 0x000fe20008410000 */
[----:B------:R-:W-:Y:S06]  /*8d60*/  FMUL.FTZ R104, R30, UR6 ;  /* 0x000000061e687c20 */ /* 0x000fec0008410000 */
[----:B------:R-:W-:Y:S01]  /*8d70*/  MUFU.TANH R191, R191 ;  /* 0x000000bf00bf7308 */ /* 0x000fe20000002400 */
[----:B------:R-:W-:Y:S01]  /*8d80*/  FMUL.FTZ R103, R31, UR6 ;  /* 0x000000061f677c20 */ /* 0x000fe20008410000 */
[----:B------:R-:W-:Y:S01]  /*8d90*/  FMUL.FTZ R106, R32, UR6 ;  /* 0x00000006206a7c20 */ /* 0x000fe20008410000 */
[----:B------:R-:W-:Y:S01]  /*8da0*/  FMUL.FTZ R107, R33, UR6 ;  /* 0x00000006216b7c20 */ /* 0x000fe20008410000 */
[----:B------:R-:W-:Y:S06]  /*8db0*/  FMUL.FTZ R34, R34, UR6 ;  /* 0x0000000622227c20 */ /* 0x000fec0008410000 */
[----:B------:R-:W2:Y:S01]  /*8dc0*/  MUFU.TANH R185, R185 ;  /* 0x000000b900b97308 */ /* 0x000ea20000002400 */
[----:B------:R-:W-:Y:S01]  /*8dd0*/  FMUL.FTZ R35, R35, UR6 ;  /* 0x0000000623237c20 */ /* 0x000fe20008410000 */
[----:B-1----:R-:W-:Y:S08]  /*8de0*/  FMNMX3.FTZ R3, R3, R186, R192, !PT ;  /* 0x000000ba03037276 */ /* 0x002ff000078100c0 */
        /* <DEDUP_REMOVED lines=29> */
[----:B-1----:R-:W-:Y:S02]  /*8fc0*/  FMNMX3.FTZ R201, R201, R106, R107, !PT ;  /* 0x0000006ac9c97276 */ /* 0x002fe4000781006b */
[----:B--2---:R-:W-:Y:S01]  /*8fd0*/  FMNMX3.FTZ R7, R7, R102, R101, !PT ;  /* 0x0000006607077276 */ /* 0x004fe20007810065 */
[----:B------:R-:W-:Y:S06]  /*8fe0*/  @P2 BRA `(.L_x_789) ;  /* 0xffffffec00242947 */ /* 0x000fec000383ffff */
.L_x_788:
[----:B------:R-:W2:Y:S08]  /*8ff0*/  SHFL.BFLY PT, R4, R201, 0x2, 0x1f ;  /* 0x0c401f00c9047f89 */ /* 0x000eb000000e0000 */
        /* <DEDUP_REMOVED lines=97> */
[C---:B------:R-:W-:Y:S01]  /*9610*/  FMUL.FTZ R15, R0.reuse, R91 ;  /* 0x0000005b000f7220 */ /* 0x040fe20000410000 */
[C---:B------:R-:W-:Y:S01]  /*9620*/  FMUL.FTZ R46, R0.reuse, R46 ;  /* 0x0000002e002e7220 */ /* 0x040fe20000410000 */
[----:B------:R-:W1:Y:S01]  /*9630*/  LDSM.16.MT88.4 R88, [R144+0x8000] ;  /* 0x008000009058783b */ /* 0x000e620000004200 */
        /* <DEDUP_REMOVED lines=26> */
[--C-:B------:R-:W-:Y:S01]  /*97e0*/  FFMA.FTZ R142, R180, UR4, -R105.reuse ;  /* 0x00000004b48e7c23 */ /* 0x100fe20008010869 */
[--C-:B------:R-:W-:Y:S01]  /*97f0*/  FFMA.FTZ R180, R183, UR4, -R116.reuse ;  /* 0x00000004b7b47c23 */ /* 0x100fe20008010874 */
[C---:B------:R-:W-:Y:S03]  /*9800*/  HMMA.16816.F32.BF16 R24, R96.reuse, R30, R24 ;  /* 0x0000001e6018723c */ /* 0x040fe60000041818 */
[----:B------:R-:W-:Y:S01]  /*9810*/  MUFU.EX2 R140, R140 ;  /* 0x0000008c008c7308 */ /* 0x000fe20000000800 */
[C---:B------:R-:W-:Y:S01]  /*9820*/  FMUL.FTZ R30, R0.reuse, R74 ;  /* 0x0000004a001e7220 */ /* 0x040fe20000410000 */
[----:B------:R-:W-:Y:S01]  /*9830*/  FMUL.FTZ R31, R0, R75 ;  /* 0x0000004b001f7220 */ /* 0x000fe20000410000 */
[--C-:B------:R-:W-:Y:S01]  /*9840*/  FFMA.FTZ R177, R182, UR4, -R105.reuse ;  /* 0x00000004b6b17c23 */ /* 0x100fe20008010869 */
[----:B------:R-:W3:Y:S01]  /*9850*/  LDSM.16.MT88.4 R72, [R146+0xa000] ;  /* 0x00a000009248783b */ /* 0x000ee20000004200 */
[----:B------:R-:W-:Y:S01]  /*9860*/  FFMA.FTZ R182, R104, UR4, -R116 ;  /* 0x0000000468b67c23 */ /* 0x000fe20008010874 */
[C---:B------:R-:W-:Y:S01]  /*9870*/  FMUL.FTZ R52, R2.reuse, R52 ;  /* 0x0000003402347220 */ /* 0x040fe20000410000 */
[----:B------:R-:W-:Y:S01]  /*9880*/  FMUL.FTZ R53, R2, R53 ;  /* 0x0000003502357220 */ /* 0x000fe20000410000 */
[C---:B------:R-:W-:Y:S01]  /*9890*/  FMUL.FTZ R54, R0.reuse, R54 ;  /* 0x0000003600367220 */ /* 0x040fe20000410000 */
[C---:B-1----:R-:W-:Y:S01]  /*98a0*/  HMMA.16816.F32.BF16 R28, R96.reuse, R88, R28 ;  /* 0x00000058601c723c */ /* 0x042fe2000004181c */
[----:B------:R-:W-:Y:S02]  /*98b0*/  MUFU.EX2 R142, R142 ;  /* 0x0000008e008e7308 */ /* 0x000fe40000000800 */
[----:B------:R-:W-:Y:S01]  /*98c0*/  LDSM.16.MT88.4 R116, [R150+0xb800] ;  /* 0x00b800009674783b */ /* 0x000fe20000004200 */
[----:B------:R-:W-:Y:S01]  /*98d0*/  FMUL.FTZ R55, R0, R55 ;  /* 0x0000003700377220 */ /* 0x000fe20000410000 */
[C---:B------:R-:W-:Y:S01]  /*98e0*/  FMUL.FTZ R56, R2.reuse, R56 ;  /* 0x0000003802387220 */ /* 0x040fe20000410000 */
[----:B------:R-:W-:Y:S01]  /*98f0*/  FMUL.FTZ R57, R2, R57 ;  /* 0x0000003902397220 */ /* 0x000fe20000410000 */
[C---:B------:R-:W-:Y:S01]  /*9900*/  FMUL.FTZ R58, R0.reuse, R58 ;  /* 0x0000003a003a7220 */ /* 0x040fe20000410000 */
[C---:B------:R-:W-:Y:S03]  /*9910*/  HMMA.16816.F32.BF16 R32, R96.reuse, R90, R32 ;  /* 0x0000005a6020723c */ /* 0x040fe60000041820 */
[----:B------:R-:W-:Y:S01]  /*9920*/  MUFU.EX2 R177, R177 ;  /* 0x000000b100b17308 */ /* 0x000fe20000000800 */
[----:B------:R-:W-:Y:S01]  /*9930*/  LDSM.16.MT88.4 R88, [R146+0xa800] ;  /* 0x00a800009258783b */ /* 0x000fe20000004200 */
[----:B------:R-:W-:Y:S08]  /*9940*/  FMUL.FTZ R59, R0, R59 ;  /* 0x0000003b003b7220 */ /* 0x000ff00000410000 */
[----:B------:R-:W-:Y:S01]  /*9950*/  MUFU.EX2 R179, R179 ;  /* 0x000000b300b37308 */ /* 0x000fe20000000800 */
[--C-:B------:R-:W-:Y:S01]  /*9960*/  FFMA.FTZ R132, R186, UR4, -R105.reuse ;  /* 0x00000004ba847c23 */ /* 0x100fe20008010869 */
[--C-:B------:R-:W-:Y:S01]  /*9970*/  FFMA.FTZ R137, R192, UR4, -R105.reuse ;  /* 0x00000004c0897c23 */ /* 0x100fe20008010869 */
[C---:B--2---:R-:W-:Y:S07]  /*9980*/  HMMA.16816.F32.BF16 R36, R96.reuse, R80, R36 ;  /* 0x000000506024723c */ /* 0x044fee0000041824 */
[----:B------:R-:W-:Y:S01]  /*9990*/  MUFU.EX2 R180, R180 ;  /* 0x000000b400b47308 */ /* 0x000fe20000000800 */
[--C-:B------:R-:W-:Y:S01]  /*99a0*/  FFMA.FTZ R138, R188, UR4, -R105.reuse ;  /* 0x00000004bc8a7c23 */ /* 0x100fe20008010869 */
[--C-:B------:R-:W-:Y:S08]  /*99b0*/  FFMA.FTZ R135, R190, UR4, -R105.reuse ;  /* 0x00000004be877c23 */ /* 0x100ff00008010869 */
[----:B------:R-:W-:Y:S01]  /*99c0*/  MUFU.EX2 R132, R132 ;  /* 0x0000008400847308 */ /* 0x000fe20000000800 */
[--C-:B------:R-:W-:Y:S01]  /*99d0*/  FFMA.FTZ R141, R184, UR4, -R105.reuse ;  /* 0x00000004b88d7c23 */ /* 0x100fe20008010869 */
[--C-:B------:R-:W-:Y:S01]  /*99e0*/  FFMA.FTZ R178, R178, UR4, -R105.reuse ;  /* 0x00000004b2b27c23 */ /* 0x100fe20008010869 */
[C---:B------:R-:W-:Y:S01]  /*99f0*/  HMMA.16816.F32.BF16 R40, R96.reuse, R82, R40 ;  /* 0x000000526028723c */ /* 0x040fe20000041828 */
[----:B------:R-:W-:Y:S06]  /*9a00*/  LDSM.16.MT88.4 R80, [R146+0x8800] ;  /* 0x008800009250783b */ /* 0x000fec0000004200 */
[----:B------:R-:W1:Y:S01]  /*9a10*/  MUFU.EX2 R137, R137 ;  /* 0x0000008900897308 */ /* 0x000e620000000800 */
[--C-:B------:R-:W-:Y:S01]  /*9a20*/  FFMA.FTZ R181, R176, UR4, -R105.reuse ;  /* 0x00000004b0b57c23 */ /* 0x100fe20008010869 */
[--C-:B------:R-:W-:Y:S01]  /*9a30*/  FFMA.FTZ R176, R106, UR4, -R105.reuse ;  /* 0x000000046ab07c23 */ /* 0x100fe20008010869 */
[--C-:B------:R-:W-:Y:S07]  /*9a40*/  FFMA.FTZ R174, R174, UR4, -R105.reuse ;  /* 0x00000004aeae7c23 */ /* 0x100fee0008010869 */
[----:B------:R-:W-:Y:S01]  /*9a50*/  MUFU.EX2 R138, R138 ;  /* 0x0000008a008a7308 */ /* 0x000fe20000000800 */
[----:B------:R-:W-:Y:S01]  /*9a60*/  FFMA.FTZ R105, R107, UR4, -R105 ;  /* 0x000000046b697c23 */ /* 0x000fe20008010869 */
[----:B------:R-:W-:Y:S01]  /*9a70*/  FFMA.FTZ R131, R2, R175, R131 ;  /* 0x000000af02837223 */ /* 0x000fe20000010083 */
[----:B------:R-:W-:Y:S07]  /*9a80*/  IADD3 R172, PT, PT, R172, -0x1, RZ ;  /* 0xffffffffacac7810 */ /* 0x000fee0007ffe0ff */
[----:B------:R-:W2:Y:S01]  /*9a90*/  MUFU.EX2 R135, R135 ;  /* 0x0000008700877308 */ /* 0x000ea20000000800 */
[C---:B---3--:R-:W-:Y:S09]  /*9aa0*/  HMMA.16816.F32.BF16 R44, R96.reuse, R72, R44 ;  /* 0x00000048602c723c */ /* 0x048ff2000004182c */
[----:B------:R-:W-:Y:S01]  /*9ab0*/  MUFU.EX2 R141, R141 ;  /* 0x0000008d008d7308 */ /* 0x000fe20000000800 */
[----:B------:R-:W-:Y:S01]  /*9ac0*/  FFMA.FTZ R129, R0, R173, R129 ;  /* 0x000000ad00817223 */ /* 0x000fe20000010081 */
[----:B------:R-:W-:Y:S08]  /*9ad0*/  FADD.FTZ R131, R130, R131 ;  /* 0x0000008382837221 */ /* 0x000ff00000010000 */
[----:B------:R-:W-:Y:S01]  /*9ae0*/  MUFU.EX2 R178, R178 ;  /* 0x000000b200b27308 */ /* 0x000fe20000000800 */
[C---:B------:R-:W-:Y:S01]  /*9af0*/  HMMA.16816.F32.BF16 R48, R96.reuse, R74, R48 ;  /* 0x0000004a6030723c */ /* 0x040fe20000041830 */
[----:B------:R-:W3:Y:S08]  /*9b00*/  LDSM.16.MT88.4 R72, [R150+0x8800] ;  /* 0x008800009648783b */ /* 0x000ef00000004200 */
[----:B------:R-:W-:Y:S01]  /*9b10*/  MUFU.EX2 R174, R174 ;  /* 0x000000ae00ae7308 */ /* 0x000fe20000000800 */
[----:B------:R-:W-:Y:S01]  /*9b20*/  FADD.FTZ R126, R126, R129 ;  /* 0x000000817e7e7221 */ /* 0x000fe20000010000 */
[----:B------:R-:W-:Y:S08]  /*9b30*/  FADD.FTZ R128, R128, R131 ;  /* 0x0000008380807221 */ /* 0x000ff00000010000 */
[----:B------:R-:W4:Y:S01]  /*9b40*/  MUFU.EX2 R181, R181 ;  /* 0x000000b500b57308 */ /* 0x000f220000000800 */
[C---:B------:R-:W-:Y:S03]  /*9b50*/  HMMA.16816.F32.BF16 R52, R96.reuse, R68, R52 ;  /* 0x000000446034723c */ /* 0x040fe60000041834 */
[----:B-1----:R-:W-:Y:S06]  /*9b60*/  F2FP.BF16.F32.PACK_AB R68, R137, R132 ;  /* 0x000000848944723e */ /* 0x002fec00000010ff */
[----:B------:R-:W-:Y:S01]  /*9b70*/  MUFU.EX2 R182, R182 ;  /* 0x000000b600b67308 */ /* 0x000fe20000000800 */
[----:B------:R-:W-:Y:S01]  /*9b80*/  F2FP.BF16.F32.PACK_AB R69, R133, R136 ;  /* 0x000000888545723e */ /* 0x000fe200000010ff */
[----:B------:R-:W-:Y:S01]  /*9b90*/  FADD.FTZ R125, R125, R126 ;  /* 0x0000007e7d7d7221 */ /* 0x000fe20000010000 */
[----:B------:R-:W-:Y:S01]  /*9ba0*/  FADD.FTZ R127, R127, R128 ;  /* 0x000000807f7f7221 */ /* 0x000fe20000010000 */
[C---:B------:R-:W-:Y:S06]  /*9bb0*/  HMMA.16816.F32.BF16 R56, R96.reuse, R70, R56 ;  /* 0x000000466038723c */ /* 0x040fec0000041838 */
[----:B------:R-:W1:Y:S01]  /*9bc0*/  MUFU.EX2 R103, R103 ;  /* 0x0000006700677308 */ /* 0x000e620000000800 */
[----:B--2---:R-:W-:Y:S01]  /*9bd0*/  F2FP.BF16.F32.PACK_AB R70, R135, R138 ;  /* 0x0000008a8746723e */ /* 0x004fe200000010ff */
[----:B------:R-:W-:Y:S01]  /*9be0*/  FADD.FTZ R125, R124, R125 ;  /* 0x0000007d7c7d7221 */ /* 0x000fe20000010000 */
[----:B------:R-:W-:Y:S07]  /*9bf0*/  F2FP.BF16.F32.PACK_AB R71, R139, R134 ;  /* 0x000000868b47723e */ /* 0x000fee00000010ff */
[----:B------:R-:W-:Y:S01]  /*9c00*/  MUFU.EX2 R176, R176 ;  /* 0x000000b000b07308 */ /* 0x000fe20000000800 */
[----:B----4-:R-:W-:Y:S01]  /*9c10*/  F2FP.BF16.F32.PACK_AB R104, R181, R174 ;  /* 0x000000aeb568723e */ /* 0x010fe200000010ff */
[C---:B------:R-:W-:Y:S08]  /*9c20*/  HMMA.16816.F32.BF16 R60, R96.reuse, R76, R60 ;  /* 0x0000004c603c723c */ /* 0x040ff0000004183c */
[----:B------:R1:W2:Y:S01]  /*9c30*/  MUFU.EX2 R183, R105 ;  /* 0x0000006900b77308 */ /* 0x0002a20000000800 */
[----:B------:R-:W-:Y:S01]  /*9c40*/  FADD.FTZ R132, R132, R127 ;  /* 0x0000007f84847221 */ /* 0x000fe20000010000 */
[----:B------:R-:W-:Y:S08]  /*9c50*/  FADD.FTZ R136, R136, R125 ;  /* 0x0000007d88887221 */ /* 0x000ff00000010000 */
[----:B------:R-:W-:Y:S01]  /*9c60*/  MUFU.EX2 R102, R102 ;  /* 0x0000006600667308 */ /* 0x000fe20000000800 */
[----:B------:R-:W-:Y:S01]  /*9c70*/  FADD.FTZ R137, R137, R132 ;  /* 0x0000008489897221 */ /* 0x000fe20000010000 */
[----:B------:R-:W-:Y:S01]  /*9c80*/  HMMA.16816.F32.BF16 R64, R96, R78, R64 ;  /* 0x0000004e6040723c */ /* 0x000fe20000041840 */
[----:B------:R-:W4:Y:S07]  /*9c90*/  LDSM.16.MT88.4 R76, [R145+0x8800] ;  /* 0x00880000914c783b */ /* 0x000f2e0000004200 */
[----:B------:R-:W5:Y:S01]  /*9ca0*/  MUFU.EX2 R101, R101 ;  /* 0x0000006500657308 */ /* 0x000f620000000800 */
[----:B------:R-:W-:Y:S01]  /*9cb0*/  FADD.FTZ R133, R133, R136 ;  /* 0x0000008885857221 */ /* 0x000fe20000010000 */
[----:B------:R-:W-:Y:S03]  /*9cc0*/  FADD.FTZ R0, R138, R137 ;  /* 0x000000898a007221 */ /* 0x000fe60000010000 */
[----:B------:R-:W-:Y:S01]  /*9cd0*/  FADD.FTZ R134, R134, R133 ;  /* 0x0000008586867221 */ /* 0x000fe20000010000 */
[----:B-1----:R-:W-:Y:S01]  /*9ce0*/  F2FP.BF16.F32.PACK_AB R105, R103, R182 ;  /* 0x000000b66769723e */ /* 0x002fe200000010ff */
[C---:B---3--:R-:W-:Y:S05]  /*9cf0*/  HMMA.16816.F32.BF16 R4, R68.reuse, R72, R4 ;  /* 0x000000484404723c */ /* 0x048fea0000041804 */
[----:B--2---:R-:W-:Y:S01]  /*9d00*/  F2FP.BF16.F32.PACK_AB R106, R183, R176 ;  /* 0x000000b0b76a723e */ /* 0x004fe200000010ff */
[----:B------:R-:W-:Y:S01]  /*9d10*/  FADD.FTZ R0, R135, R0 ;  /* 0x0000000087007221 */ /* 0x000fe20000010000 */
[----:B-----5:R-:W-:Y:S01]  /*9d20*/  F2FP.BF16.F32.PACK_AB R107, R101, R102 ;  /* 0x00000066656b723e */ /* 0x020fe200000010ff */
[C---:B------:R-:W-:Y:S01]  /*9d30*/  HMMA.16816.F32.BF16 R8, R68.reuse, R74, R8 ;  /* 0x0000004a4408723c */ /* 0x040fe20000041808 */
[----:B------:R-:W1:Y:S02]  /*9d40*/  LDSM.16.MT88.4 R72, [R144+0x8800] ;  /* 0x008800009048783b */ /* 0x000e640000004200 */
[----:B------:R-:W-:Y:S05]  /*9d50*/  FADD.FTZ R134, R139, R134 ;  /* 0x000000868b867221 */ /* 0x000fea0000010000 */
        /* <DEDUP_REMOVED lines=21> */
[----:B------:R-:W-:Y:S01]  /*9eb0*/  F2FP.BF16.F32.PACK_AB R68, R142, R141 ;  /* 0x0000008d8e44723e */ /* 0x000fe200000010ff */
[----:B------:R-:W-:Y:S01]  /*9ec0*/  FADD.FTZ R141, R141, R0 ;  /* 0x000000008d8d7221 */ /* 0x000fe20000010000 */
[----:B------:R-:W-:Y:S01]  /*9ed0*/  F2FP.BF16.F32.PACK_AB R69, R140, R143 ;  /* 0x0000008f8c45723e */ /* 0x000fe200000010ff */
[----:B------:R-:W-:Y:S01]  /*9ee0*/  FADD.FTZ R143, R143, R134 ;  /* 0x000000868f8f7221 */ /* 0x000fe20000010000 */
[----:B------:R-:W-:Y:S01]  /*9ef0*/  F2FP.BF16.F32.PACK_AB R70, R178, R177 ;  /* 0x000000b1b246723e */ /* 0x000fe200000010ff */
[----:B------:R-:W-:Y:S01]  /*9f00*/  FADD.FTZ R142, R142, R141 ;  /* 0x0000008d8e8e7221 */ /* 0x000fe20000010000 */
[----:B------:R-:W-:Y:S01]  /*9f10*/  F2FP.BF16.F32.PACK_AB R71, R180, R179 ;  /* 0x000000b3b447723e */ /* 0x000fe200000010ff */
[----:B------:R-:W-:Y:S01]  /*9f20*/  FADD.FTZ R140, R140, R143 ;  /* 0x0000008f8c8c7221 */ /* 0x000fe20000010000 */
[----:B------:R-:W-:Y:S03]  /*9f30*/  MOV R0, R3 ;  /* 0x0000000300007202 */ /* 0x000fe60000000f00 */
[----:B------:R-:W-:Y:S02]  /*9f40*/  FADD.FTZ R179, R179, R140 ;  /* 0x0000008cb3b37221 */ /* 0x000fe40000010000 */
[C---:B-1----:R-:W-:Y:S03]  /*9f50*/  HMMA.16816.F32.BF16 R4, R68.reuse, R72, R4 ;  /* 0x000000484404723c */ /* 0x042fe60000041804 */
[----:B------:R-:W-:Y:S04]  /*9f60*/  FADD.FTZ R179, R180, R179 ;  /* 0x000000b3b4b37221 */ /* 0x000fe80000010000 */
[----:B------:R-:W-:Y:S01]  /*9f70*/  FADD.FTZ R182, R182, R179 ;  /* 0x000000b3b6b67221 */ /* 0x000fe20000010000 */
[C---:B------:R-:W-:Y:S01]  /*9f80*/  HMMA.16816.F32.BF16 R8, R68.reuse, R74, R8 ;  /* 0x0000004a4408723c */ /* 0x040fe20000041808 */
[----:B------:R-:W1:Y:S02]  /*9f90*/  LDSM.16.MT88.4 R72, [R145+0xb000] ;  /* 0x00b000009148783b */ /* 0x000e640000004200 */
[----:B------:R-:W-:Y:S04]  /*9fa0*/  FADD.FTZ R103, R103, R182 ;  /* 0x000000b667677221 */ /* 0x000fe80000010000 */
[----:B------:R-:W-:Y:S01]  /*9fb0*/  FADD.FTZ R102, R102, R103 ;  /* 0x0000006766667221 */ /* 0x000fe20000010000 */
[C---:B------:R-:W-:Y:S03]  /*9fc0*/  HMMA.16816.F32.BF16 R12, R68.reuse, R76, R12 ;  /* 0x0000004c440c723c */ /* 0x040fe6000004180c */
[----:B------:R-:W-:Y:S05]  /*9fd0*/  FADD.FTZ R173, R101, R102 ;  /* 0x0000006665ad7221 */ /* 0x000fea0000010000 */
        /* <DEDUP_REMOVED lines=36> */
[C---:B--2---:R-:W-:Y:S03]  /*a220*/  HMMA.16816.F32.BF16 R60, R104.reuse, R8, R60 ;  /* 0x00000008683c723c */ /* 0x044fe6000004183c */
[----:B------:R-:W-:Y:S04]  /*a230*/  FADD.FTZ R176, R176, R181 ;  /* 0x000000b5b0b07221 */ /* 0x000fe80000010000 */
[----:B------:R-:W-:Y:S01]  /*a240*/  FADD.FTZ R175, R183, R176 ;  /* 0x000000b0b7af7221 */ /* 0x000fe20000010000 */
[----:B------:R-:W-:Y:S03]  /*a250*/  HMMA.16816.F32.BF16 R64, R104, R10, R64 ;  /* 0x0000000a6840723c */ /* 0x000fe60000041840 */
[----:B------:R-:W-:Y:S05]  /*a260*/  MOV R105, R100 ;  /* 0x0000006400697202 */ /* 0x000fea0000000f00 */
[----:B------:R-:W-:Y:S01]  /*a270*/  @!UPT UIADD3 URZ, UPT, UPT, URZ, URZ, URZ ;  /* 0x000000fffffff290 */ /* 0x000fe2000fffe0ff */
[----:B------:R-:W-:Y:S11]  /*a280*/  @P0 BRA `(.L_x_787) ;  /* 0xffffffdc00740947 */ /* 0x000ff6000383ffff */
.L_x_786:
        /* <DEDUP_REMOVED lines=193> */
.L_x_790:
        /* <DEDUP_REMOVED lines=53> */
.L_x_792:
[----:B------:R-:W-:Y:S05]  /*b1f0*/  BSYNC.RECONVERGENT B0 ;  /* 0x0000000000007941 */ /* 0x000fea0003800200 */
.L_x_791:
        /* <DEDUP_REMOVED lines=34> */
.L_x_794:
[----:B------:R-:W-:Y:S05]  /*b420*/  BSYNC.RECONVERGENT B0 ;  /* 0x0000000000007941 */ /* 0x000fea0003800200 */
.L_x_793:
        /* <DEDUP_REMOVED lines=21> */
.L_x_796:
[----:B------:R-:W-:Y:S05]  /*b580*/  BSYNC.RECONVERGENT B0 ;  /* 0x0000000000007941 */ /* 0x000fea0003800200 */
.L_x_795:
        /* <DEDUP_REMOVED lines=21> */
.L_x_798:
[----:B------:R-:W-:Y:S05]  /*b6e0*/  BSYNC.RECONVERGENT B0 ;  /* 0x0000000000007941 */ /* 0x000fea0003800200 */
.L_x_797:
        /* <DEDUP_REMOVED lines=21> */
.L_x_799:
        /* <DEDUP_REMOVED lines=12> */
.L_x_1667:


//--------------------- .text._ZN5flash16flash_fwd_kernelI23Flash_fwd_kernel_traitsILi128ELi64ELi64ELi4ELb0ELb0EN7cutlass10bfloat16_tE19Flash_kernel_traitsILi128ELi64ELi64ELi4ES3_EELb0ELb1ELb0ELb1ELb0ELb0ELb0ELb0EEEvNS_16Flash_fwd_paramsE --------------------------
	.section	.text._ZN5flash16flash_fwd_kernelI23Flash_fwd_kernel_traitsILi128ELi64ELi64ELi4ELb0ELb0EN7cutlass10bfloat16_tE19Flash_kernel_traitsILi128ELi64ELi64ELi4ES3_EELb0ELb1ELb0ELb1ELb0ELb0ELb0ELb0EEEvNS_16Flash_fwd_paramsE,"ax",@progbits
	.align	128
        .global         _ZN5flash16flash_fwd_kernelI23Flash_fwd_kernel_traitsILi128ELi64ELi64ELi4ELb0ELb0EN7cutlass10bfloat16_tE19Flash_kernel_traitsILi128ELi64ELi64ELi4ES3_EELb0ELb1ELb0ELb1ELb0ELb0ELb0ELb0EEEvNS_16Flash_fwd_paramsE
        .type           _ZN5flash16flash_fwd_kernelI23Flash_fwd_kernel_traitsILi128ELi64ELi64ELi4ELb0ELb0EN7cutlass10bfloat16_tE19Flash_kernel_traitsILi128ELi64ELi64ELi4ES3_EELb0ELb1ELb0ELb1ELb0ELb0ELb0ELb0EEEvNS_16Flash_fwd_paramsE,@function
        .size           _ZN5flash16flash_fwd_kernelI23Flash_fwd_kernel_traitsILi128ELi64ELi64ELi4ELb0ELb0EN7cutlass10bfloat16_tE19Flash_kernel_traitsILi128ELi64ELi64ELi4ES3_EELb0ELb1ELb0ELb1ELb0ELb0ELb0ELb0EEEvNS_16Flash_fwd_paramsE,(.L_x_1668 - _ZN5flash16flash_fwd_kernelI23Flash_fwd_kernel_traitsILi128ELi64ELi64ELi4ELb0ELb0EN7cutlass10bfloat16_tE19Flash_kernel_traitsILi128ELi64ELi64ELi4ES3_EELb0ELb1ELb0ELb1ELb0ELb0ELb0ELb0EEEvNS_16Flash_fwd_paramsE)
        .other          _ZN5flash16flash_fwd_kernelI23Flash_fwd_kernel_traitsILi128ELi64ELi64ELi4ELb0ELb0EN7cutlass10bfloat16_tE19Flash_kernel_traitsILi128ELi64ELi64ELi4ES3_EELb0ELb1ELb0ELb1ELb0ELb0ELb0ELb0EEEvNS_16Flash_fwd_paramsE,@"STO_CUDA_ENTRY STV_DEFAULT"
_ZN5flash16flash_fwd_kernelI23Flash_fwd_kernel_traitsILi128ELi64ELi64ELi4ELb0ELb0EN7cutlass10bfloat16_tE19Flash_kernel_traitsILi128ELi64ELi64ELi4ES3_EELb0ELb1ELb0ELb1ELb0ELb0ELb0ELb0EEEvNS_16Flash_fwd_paramsE:
.text._ZN5flash16flash_fwd_kernelI23Flash_fwd_kernel_traitsILi128ELi64ELi64ELi4ELb0ELb0EN7cutlass10bfloat16_tE19Flash_kernel_traitsILi128ELi64ELi64ELi4ES3_EELb0ELb1ELb0ELb1ELb0ELb0ELb0ELb0EEEvNS_16Flash_fwd_paramsE:
[----:B------:R-:W-:Y:S08]  /*0000*/  LDC R1, c[0x0][0x37c] ;  /* 0x0000df00ff017b82 */ /* 0x000ff00000000800 */
[----:B------:R-:W1:Y:S01]  /*0010*/  LDC.64 R2, c[0x0][0x460] ;  /* 0x00011800ff027b82 */ /* 0x000e620000000a00 */
[----:B------:R-:W2:Y:S01]  /*0020*/  S2R R166, SR_CTAID.Y ;  /* 0x0000000000a67919 */ /* 0x000ea20000002600 */
[----:B------:R-:W3:Y:S01]  /*0030*/  LDCU.64 UR4, c[0x0][0x478] ;  /* 0x00008f00ff0477ac */ /* 0x000ee20008000a00 */
[----:B------:R-:W-:Y:S01]  /*0040*/  IMAD.MOV.U32 R165, RZ, RZ, -0x1 ;  /* 0xffffffffffa57424 */ /* 0x000fe200078e00ff */
[----:B------:R-:W4:Y:S04]  /*0050*/  LDCU.64 UR12, c[0x0][0x358] ;  /* 0x00006b00ff0c77ac */ /* 0x000f280008000a00 */
[----:B------:R-:W2:Y:S01]  /*0060*/  LDC.64 R4, c[0x0][0x460] ;  /* 0x00011800ff047b82 */ /* 0x000ea20000000a00 */
[----:B------:R-:W4:Y:S07]  /*0070*/  LDCU.64 UR6, c[0x0][0x470] ;  /* 0x00008e00ff0677ac */ /* 0x000f2e0008000a00 */
[----:B------:R-:W4:Y:S01]  /*0080*/  LDC.64 R6, c[0x0][0x468] ;  /* 0x00011a00ff067b82 */ /* 0x000f220000000a00 */
[----:B---3--:R-:W-:-:S02]  /*0090*/  ISETP.NE.U32.AND P2, PT, RZ, UR4, PT ;  /* 0x00000004ff007c0c */ /* 0x008fc4000bf45070 */
[C---:B-1----:R-:W-:Y:S02]  /*00a0*/  ISETP.NE.U32.AND P0, PT, R2.reuse, RZ, PT ;  /* 0x000000ff0200720c */ /* 0x042fe40003f05070 */
[----:B------:R-:W-:Y:S02]  /*00b0*/  ISETP.NE.U32.AND P4, PT, R2, RZ, PT ;  /* 0x000000ff0200720c */ /* 0x000fe40003f85070 */
[C---:B------:R-:W-:Y:S02]  /*00c0*/  ISETP.NE.AND.EX P0, PT, R3.reuse, RZ, PT, P0 ;  /* 0x000000ff0300720c */ /* 0x040fe40003f05300 */
[----:B------:R-:W-:Y:S02]  /*00d0*/  ISETP.NE.AND.EX P4, PT, R3, RZ, PT, P4 ;  /* 0x000000ff0300720c */ /* 0x000fe40003f85340 */
[----:B------:R-:W-:Y:S01]  /*00e0*/  ISETP.NE.AND.EX P2, PT, RZ, UR5, PT, P2 ;  /* 0x00000005ff007c0c */ /* 0x000fe2000bf45320 */
[----:B--2---:R-:W-:-:S04]  /*00f0*/  IMAD.WIDE.U32 R4, R166, 0x4, R4 ;  /* 0x00000004a6047825 */ /* 0x004fc800078e0004 */
[----:B------:R-:W-:Y:S01]  /*0100*/  IMAD.SHL.U32 R11, R166, 0x4, RZ ;  /* 0x00000004a60b7824 */ /* 0x000fe200078e00ff */
[----:B------:R-:W-:Y:S02]  /*0110*/  SHF.R.U32.HI R2, RZ, 0x1e, R166 ;  /* 0x0000001eff027819 */ /* 0x000fe400000116a6 */
[----:B----4-:R-:W-:Y:S01]  /*0120*/  ISETP.NE.U32.AND P3, PT, RZ, UR6, PT ;  /* 0x00000006ff007c0c */ /* 0x010fe2000bf65070 */
[----:B------:R-:W2:Y:S03]  /*0130*/  @P0 LDG.E R165, desc[UR12][R4.64] ;  /* 0x0000000c04a50981 */ /* 0x000ea6000c1e1900 */
[----:B------:R-:W-:Y:S01]  /*0140*/  ISETP.NE.AND.EX P3, PT, RZ, UR7, PT, P3 ;  /* 0x00000007ff007c0c */ /* 0x000fe2000bf65330 */
[----:B------:R1:W2:Y:S01]  /*0150*/  @P4 LDG.E R8, desc[UR12][R4.64+0x4] ;  /* 0x0000040c04084981 */ /* 0x0002a2000c1e1900 */
[----:B------:R-:W-:-:S04]  /*0160*/  @P2 IADD3 R12, P0, PT, R11, UR4, RZ ;  /* 0x000000040b0c2c10 */ /* 0x000fc8000ff1e0ff */
[----:B------:R-:W-:-:S05]  /*0170*/  @P2 IADD3.X R13, PT, PT, R2, UR5, RZ, P0, !PT ;  /* 0x00000005020d2c10 */ /* 0x000fca00087fe4ff */
[----:B------:R-:W5:Y:S01]  /*0180*/  @P2 LDG.E R9, desc[UR12][R12.64] ;  /* 0x0000000c0c092981 */ /* 0x000f62000c1e1900 */
[----:B------:R-:W3:Y:S01]  /*0190*/  LDCU.U8 UR4, c[0x0][0x532] ;  /* 0x0000a640ff0477ac */ /* 0x000ee20008000000 */
[C---:B------:R-:W-:Y:S02]  /*01a0*/  IADD3 R10, P0, PT, R11.reuse, R6, RZ ;  /* 0x000000060b0a7210 */ /* 0x040fe40007f1e0ff */
[----:B------:R-:W-:Y:S01]  /*01b0*/  @P3 IADD3 R14, P1, PT, R11, UR6, RZ ;  /* 0x000000060b0e3c10 */ /* 0x000fe2000ff3e0ff */
[----:B------:R-:W4:Y:S02]  /*01c0*/  S2R R167, SR_CTAID.X ;  /* 0x0000000000a77919 */ /* 0x000f240000002500 */
[----:B------:R-:W-:Y:S01]  /*01d0*/  IMAD.X R11, R2, 0x1, R7, P0 ;  /* 0x00000001020b7824 */ /* 0x000fe200000e0607 */
[----:B------:R-:W-:Y:S01]  /*01e0*/  ISETP.NE.U32.AND P0, PT, R6, RZ, PT ;  /* 0x000000ff0600720c */ /* 0x000fe20003f05070 */
[----:B------:R-:W-:Y:S01]  /*01f0*/  IMAD.MOV.U32 R0, RZ, RZ, RZ ;  /* 0x000000ffff007224 */ /* 0x000fe200078e00ff */
[----:B------:R-:W-:-:S02]  /*0200*/  @P3 IADD3.X R15, PT, PT, R2, UR7, RZ, P1, !PT ;  /* 0x00000007020f3c10 */ /* 0x000fc40008ffe4ff */
[----:B------:R-:W-:Y:S01]  /*0210*/  ISETP.NE.AND.EX P0, PT, R7, RZ, PT, P0 ;  /* 0x000000ff0700720c */ /* 0x000fe20003f05300 */
[----:B------:R-:W2:Y:S02]  /*0220*/  @!P2 LDC.64 R2, c[0x0][0x488] ;  /* 0x00012200ff02ab82 */ /* 0x000ea40000000a00 */
[----:B------:R4:W5:Y:S01]  /*0230*/  @P3 LDG.E R0, desc[UR12][R14.64] ;  /* 0x0000000c0e003981 */ /* 0x000962000c1e1900 */
[----:B------:R-:W-:Y:S02]  /*0240*/  ISETP.EQ.U32.AND P3, PT, R6, RZ, PT ;  /* 0x000000ff0600720c */ /* 0x000fe40003f62070 */
[----:B---3--:R-:W-:-:S03]  /*0250*/  ISETP.NE.AND P1, PT, RZ, UR4, PT ;  /* 0x00000004ff007c0c */ /* 0x008fc6000bf25270 */
[----:B-1----:R-:W1:Y:S01]  /*0260*/  @!P2 LDC R4, c[0x0][0x43c] ;  /* 0x00010f00ff04ab82 */ /* 0x002e620000000800 */
[----:B------:R-:W-:-:S07]  /*0270*/  ISETP.EQ.OR.EX P3, PT, R7, RZ, !P1, P3 ;  /* 0x000000ff0700720c */ /* 0x000fce0004f62730 */
[----:B------:R-:W3:Y:S08]  /*0280*/  @!P0 LDC R7, c[0x0][0x438] ;  /* 0x00010e00ff078b82 */ /* 0x000ef00000000800 */
[----:B----4-:R-:W4:Y:S01]  /*0290*/  @!P4 LDC R15, c[0x0][0x434] ;  /* 0x00010d00ff0fcb82 */ /* 0x010f220000000800 */
[----:B------:R-:W-:Y:S02]  /*02a0*/  IMAD.MOV.U32 R5, RZ, RZ, -0x1 ;  /* 0xffffffffff057424 */ /* 0x000fe400078e00ff */
[----:B------:R-:W-:-:S04]  /*02b0*/  IMAD.SHL.U32 R170, R167, 0x40, RZ ;  /* 0x00000040a7aa7824 */ /* 0x000fc800078e00ff */
[----:B------:R1:W5:Y:S01]  /*02c0*/  @!P3 LDG.E R5, desc[UR12][R10.64] ;  /* 0x0000000c0a05b981 */ /* 0x000362000c1e1900 */
[----:B--2---:R-:W-:-:S05]  /*02d0*/  @P4 IMAD.IADD R15, R8, 0x1, -R165 ;  /* 0x00000001080f4824 */ /* 0x004fca00078e0aa5 */
[----:B----4-:R-:W-:Y:S01]  /*02e0*/  ISETP.GT.AND P3, PT, R15, R170, PT ;  /* 0x000000aa0f00720c */ /* 0x010fe20003f64270 */
[----:B-1-3--:R-:W-:-:S12]  /*02f0*/  @!P0 BRA `(.L_x_800) ;  /* 0x00000000000c8947 */ /* 0x00afd80003800000 */
[----:B------:R-:W2:Y:S02]  /*0300*/  @P1 LDG.E R6, desc[UR12][R10.64+0x4] ;  /* 0x0000040c0a061981 */ /* 0x000ea4000c1e1900 */
[----:B--2--5:R-:W-:-:S06]  /*0310*/  @P1 IADD3 R7, PT, PT, R6, -R5, RZ ;  /* 0x8000000506071210 */ /* 0x024fcc0007ffe0ff */
[----:B------:R1:W5:Y:S02]  /*0320*/  @!P1 LDG.E R7, desc[UR12][R10.64] ;  /* 0x0000000c0a079981 */ /* 0x000364000c1e1900 */
.L_x_800:
[----:B------:R-:W-:Y:S05]  /*0330*/  @!P3 EXIT ;  /* 0x000000000000b94d */ /* 0x000fea0003800000 */
[----:B------:R-:W2:Y:S01]  /*0340*/  LDC R93, c[0x0][0x508] ;  /* 0x00014200ff5d7b82 */ /* 0x000ea20000000800 */
[----:B------:R-:W-:Y:S01]  /*0350*/  @!P2 ISETP.NE.U32.AND P0, PT, R2, RZ, PT ;  /* 0x000000ff0200a20c */ /* 0x000fe20003f05070 */
[----:B-----5:R-:W-:Y:S01]  /*0360*/  @P2 IMAD.IADD R94, R9, 0x1, -R0 ;  /* 0x00000001095e2824 */ /* 0x020fe200078e0a00 */
[----:B------:R-:W3:Y:S01]  /*0370*/  S2R R16, SR_CTAID.Z ;  /* 0x0000000000107919 */ /* 0x000ee20000002700 */
[----:B------:R-:W-:Y:S01]  /*0380*/  VIADD R2, R167, 0x1 ;  /* 0x00000001a7027836 */ /* 0x000fe20000000000 */
[----:B------:R-:W-:-:S03]  /*0390*/  @!P2 ISETP.NE.AND.EX P0, PT, R3, RZ, PT, P0 ;  /* 0x000000ff0300a20c */ /* 0x000fc60003f05300 */
[----:B------:R-:W-:Y:S01]  /*03a0*/  IMAD R2, R2, 0x40, -R15 ;  /* 0x0000004002027824 */ /* 0x000fe200078e0a0f */
[----:B------:R-:W-:-:S04]  /*03b0*/  @!P2 SEL R4, R4, RZ, P0 ;  /* 0x000000ff0404a207 */ /* 0x000fc80000000000 */
[----:B------:R-:W-:Y:S02]  /*03c0*/  @!P2 IADD3 R94, PT, PT, R4, R7, -R0 ;  /* 0x00000007045ea210 */ /* 0x000fe40007ffe800 */
[----:B------:R-:W4:Y:S03]  /*03d0*/  S2R R4, SR_TID.X ;  /* 0x0000000000047919 */ /* 0x000f260000002100 */
        /* <DEDUP_REMOVED lines=11> */
[----:B------:R-:W-:Y:S01]  /*0490*/  ISETP.NE.AND P1, PT, R165, -0x1, PT ;  /* 0xffffffffa500780c */ /* 0x000fe20003f25270 */
[----:B------:R-:W2:Y:S08]  /*04a0*/  LDC.U8 R0, c[0x0][0x549] ;  /* 0x00015240ff007b82 */ /* 0x000eb00000000000 */
[----:B-1----:R-:W1:Y:S08]  /*04b0*/  LDC.U8 R10, c[0x0][0x548] ;  /* 0x00015200ff0a7b82 */ /* 0x002e700000000000 */
[----:B------:R-:W3:Y:S01]  /*04c0*/  @!P1 LDC.64 R8, c[0x0][0x400] ;  /* 0x00010000ff089b82 */ /* 0x000ee20000000a00 */
[----:B--2---:R-:W-:-:S07]  /*04d0*/  ISETP.NE.AND P6, PT, R0, RZ, PT ;  /* 0x000000ff0000720c */ /* 0x004fce0003fc5270 */
[----:B------:R-:W2:Y:S01]  /*04e0*/  @P1 LDC.64 R6, c[0x0][0x408] ;  /* 0x00010200ff061b82 */ /* 0x000ea20000000a00 */
[----:B------:R-:W-:-:S07]  /*04f0*/  SHF.L.U32 R0, R4, 0x3, RZ ;  /* 0x0000000304007819 */ /* 0x000fce00000006ff */
[----:B------:R-:W4:Y:S01]  /*0500*/  @P6 LDC.64 R2, c[0x0][0x430] ;  /* 0x00010c00ff026b82 */ /* 0x000f220000000a00 */
[----:B------:R-:W-:Y:S01]  /*0510*/  @P6 MOV R5, 0x1 ;  /* 0x0000000100056802 */ /* 0x000fe20000000f00 */
[----:B---3--:R-:W-:-:S04]  /*0520*/  @!P1 IMAD.WIDE.U32 R12, R166, R8, RZ ;  /* 0x00000008a60c9225 */ /* 0x008fc800078e00ff */
[----:B------:R-:W-:Y:S01]  /*0530*/  @!P1 IMAD R8, R166, R9, R13 ;  /* 0x00000009a6089224 */ /* 0x000fe200078e020d */
[----:B------:R-:W-:Y:S01]  /*0540*/  @!P1 MOV R11, R12 ;  /* 0x0000000c000b9202 */ /* 0x000fe20000000f00 */
[----:B------:R-:W3:Y:S01]  /*0550*/  @P6 LDC R9, c[0x0][0x430] ;  /* 0x00010c00ff096b82 */ /* 0x000ee20000000800 */
[----:B--2---:R-:W-:-:S04]  /*0560*/  @P1 IMAD.WIDE.U32 R18, R165, R6, RZ ;  /* 0x00000006a5121225 */ /* 0x004fc800078e00ff */
[----:B----4-:R-:W-:Y:S01]  /*0570*/  @P6 IMAD R3, R2, R3, RZ ;  /* 0x0000000302036224 */ /* 0x010fe200078e02ff */
        /* <DEDUP_REMOVED lines=11> */
.L_x_802:
        /* <DEDUP_REMOVED lines=19> */
[----:B-1----:R-:W-:Y:S01]  /*0760*/  IMAD.WIDE.U32 R18, R16, UR4, R18 ;  /* 0x0000000410127c25 */ /* 0x002fe2000f8e0012 */
        /* <DEDUP_REMOVED lines=18> */
.L_x_804:
[----:B------:R-:W-:Y:S05]  /*0890*/  BSYNC.RECONVERGENT B0 ;  /* 0x0000000000007941 */ /* 0x000fea0003800200 */
.L_x_803:
[----:B------:R-:W-:Y:S01]  /*08a0*/  BSSY.RECONVERGENT B0, `(.L_x_805) ;  /* 0x0000014000007945 */ /* 0x000fe20003800200 */
[----:B------:R-:W-:-:S03]  /*08b0*/  ISETP.GE.AND P0, PT, R8, R15, PT ;  /* 0x0000000f0800720c */ /* 0x000fc60003f06270 */
[----:B------:R-:W-:Y:S10]  /*08c0*/  @P2 BRA `(.L_x_806) ;  /* 0x0000000000442947 */ /* 0x000ff40003800000 */
        /* <DEDUP_REMOVED lines=15> */
[----:B------:R1:W-:Y:S04]  /*09c0*/  @!P4 STG.E.128 desc[UR12][R26.64], RZ ;  /* 0x000000ff1a00c986 */ /* 0x0003e8000c101d0c */
[----:B------:R1:W-:Y:S02]  /*09d0*/  @!P2 STG.E.128 desc[UR12][R26.64+0x80], RZ ;  /* 0x000080ff1a00a986 */ /* 0x0003e4000c101d0c */
.L_x_806:
[----:B------:R-:W-:Y:S05]  /*09e0*/  BSYNC.RECONVERGENT B0 ;  /* 0x0000000000007941 */ /* 0x000fea0003800200 */
.L_x_805:
[----:B------:R-:W-:Y:S01]  /*09f0*/  BSSY.RECONVERGENT B0, `(.L_x_807) ;  /* 0x0000015000007945 */ /* 0x000fe20003800200 */
[----:B------:R-:W-:Y:S01]  /*0a00*/  ISETP.NE.AND P2, PT, R0, RZ, PT ;  /* 0x000000ff0000720c */ /* 0x000fe20003f45270 */
[----:B--2---:R-:W-:Y:S02]  /*0a10*/  IMAD R14, R166, R7, RZ ;  /* 0x00000007a60e7224 */ /* 0x004fe400078e02ff */
[----:B------:R-:W-:Y:S10]  /*0a20*/  @P3 BRA `(.L_x_808) ;  /* 0x0000000000443947 */ /* 0x000ff40003800000 */
[----:B------:R-:W2:Y:S01]  /*0a30*/  LDCU.64 UR6, c[0x0][0x408] ;  /* 0x00008100ff0677ac */ /* 0x000ea20008000a00 */
[----:B------:R-:W-:Y:S01]  /*0a40*/  IADD3 R7, P3, PT, R22, 0x20, RZ ;  /* 0x0000002016077810 */ /* 0x000fe20007f7e0ff */
[----:B------:R-:W-:Y:S01]  /*0a50*/  IMAD.MOV.U32 R24, RZ, RZ, R18 ;  /* 0x000000ffff187224 */ /* 0x000fe200078e0012 */
[----:B------:R-:W-:Y:S01]  /*0a60*/  MOV R25, R21 ;  /* 0x0000001500197202 */ /* 0x000fe20000000f00 */
[----:B------:R-:W5:Y:S02]  /*0a70*/  LDCU UR8, c[0x0][0x440] ;  /* 0x00008800ff0877ac */ /* 0x000f640008000800 */
[----:B------:R-:W-:Y:S01]  /*0a80*/  IMAD.X R6, RZ, RZ, R23, P3 ;  /* 0x000000ffff067224 */ /* 0x000fe200018e0617 */
[----:B------:R-:W1:Y:S03]  /*0a90*/  LDCU.64 UR4, c[0x0][0x3f0] ;  /* 0x00007e00ff0477ac */ /* 0x000e660008000a00 */
[----:B--2---:R-:W-:-:S02]  /*0aa0*/  IMAD R6, R6, UR6, RZ ;  /* 0x0000000606067c24 */ /* 0x004fc4000f8e02ff */
[----:B------:R-:W-:Y:S01]  /*0ab0*/  IMAD.WIDE.U32 R24, R7, UR6, R24 ;  /* 0x0000000607187c25 */ /* 0x000fe2000f8e0018 */
[----:B-----5:R-:W-:-:S03]  /*0ac0*/  ISETP.GE.AND P4, PT, R0, UR8, PT ;  /* 0x0000000800007c0c */ /* 0x020fc6000bf86270 */
[----:B------:R-:W-:Y:S01]  /*0ad0*/  IMAD R6, R7, UR7, R6 ;  /* 0x0000000707067c24 */ /* 0x000fe2000f8e0206 */
[----:B------:R-:W-:Y:S02]  /*0ae0*/  ISETP.GE.AND P3, PT, R10, UR8, PT ;  /* 0x000000080a007c0c */ /* 0x000fe4000bf66270 */
[----:B-1----:R-:W-:Y:S01]  /*0af0*/  LEA R26, P5, R24, UR4, 0x1 ;  /* 0x00000004181a7c11 */ /* 0x002fe2000f8a08ff */
[----:B------:R-:W-:-:S05]  /*0b00*/  IMAD.IADD R6, R25, 0x1, R6 ;  /* 0x0000000119067824 */ /* 0x000fca00078e0206 */
[----:B------:R-:W-:-:S05]  /*0b10*/  LEA.HI.X R27, R24, UR5, R6, 0x1, P5 ;  /* 0x00000005181b7c11 */ /* 0x000fca000a8f0c06 */
[----:B------:R2:W-:Y:S04]  /*0b20*/  @!P4 STG.E.128 desc[UR12][R26.64], RZ ;  /* 0x000000ff1a00c986 */ /* 0x0005e8000c101d0c */
[----:B------:R2:W-:Y:S02]  /*0b30*/  @!P3 STG.E.128 desc[UR12][R26.64+0x80], RZ ;  /* 0x000080ff1a00b986 */ /* 0x0005e4000c101d0c */
.L_x_808:
[----:B------:R-:W-:Y:S05]  /*0b40*/  BSYNC.RECONVERGENT B0 ;  /* 0x0000000000007941 */ /* 0x000fea0003800200 */
.L_x_807:
[----:B----4-:R-:W-:Y:S01]  /*0b50*/  IMAD R3, R16, R3, RZ ;  /* 0x0000000310037224 */ /* 0x010fe200078e02ff */
[----:B------:R-:W-:Y:S01]  /*0b60*/  SEL R14, R14, R165, !P1 ;  /* 0x000000a50e0e7207 */ /* 0x000fe20004800000 */
[----:B------:R-:W-:Y:S01]  /*0b70*/  BSSY.RECONVERGENT B0, `(.L_x_809) ;  /* 0x000001b000007945 */ /* 0x000fe20003800200 */
[----:B------:R-:W-:Y:S01]  /*0b80*/  ISETP.GE.OR P5, PT, R12, R15, P2 ;  /* 0x0000000f0c00720c */ /* 0x000fe200017a6670 */
[----:B------:R-:W-:Y:S01]  /*0b90*/  @!P6 IMAD R3, R166, R5, R3 ;  /* 0x00000005a603e224 */ /* 0x000fe200078e0203 */
[----:B------:R-:W-:Y:S01]  /*0ba0*/  ISETP.GE.OR P4, PT, R4, R15, P2 ;  /* 0x0000000f0400720c */ /* 0x000fe20001786670 */
[----:B---3--:R-:W-:Y:S01]  /*0bb0*/  IMAD R170, R170, R9, RZ ;  /* 0x00000009aaaa7224 */ /* 0x008fe200078e02ff */
[-C--:B------:R-:W-:Y:S02]  /*0bc0*/  ISETP.GE.OR P3, PT, R2, R15.reuse, P2 ;  /* 0x0000000f0200720c */ /* 0x080fe40001766670 */
[----:B------:R-:W-:Y:S02]  /*0bd0*/  SHF.R.S32.HI R5, RZ, 0x1f, R14 ;  /* 0x0000001fff057819 */ /* 0x000fe4000001140e */
[----:B------:R-:W-:-:S02]  /*0be0*/  ISETP.GE.OR P2, PT, R8, R15, P2 ;  /* 0x0000000f0800720c */ /* 0x000fc40001746670 */
[----:B------:R-:W-:Y:S01]  /*0bf0*/  SEL R14, R14, RZ, P6 ;  /* 0x000000ff0e0e7207 */ /* 0x000fe20003000000 */
[----:B------:R-:W-:Y:S10]  /*0c00*/  @P0 BRA `(.L_x_810) ;  /* 0x0000000000440947 */ /* 0x000ff40003800000 */
[----:B------:R-:W3:Y:S01]  /*0c10*/  LDCU.64 UR6, c[0x0][0x408] ;  /* 0x00008100ff0677ac */ /* 0x000ee20008000a00 */
[----:B------:R-:W-:Y:S01]  /*0c20*/  IADD3 R6, P0, PT, R22, 0x30, RZ ;  /* 0x0000003016067810 */ /* 0x000fe20007f1e0ff */
[----:B------:R-:W-:Y:S01]  /*0c30*/  IMAD.MOV.U32 R16, RZ, RZ, R18 ;  /* 0x000000ffff107224 */ /* 0x000fe200078e0012 */
[----:B------:R-:W-:Y:S01]  /*0c40*/  MOV R17, R21 ;  /* 0x0000001500117202 */ /* 0x000fe20000000f00 */
[----:B------:R-:W4:Y:S02]  /*0c50*/  LDCU.64 UR4, c[0x0][0x3f0] ;  /* 0x00007e00ff0477ac */ /* 0x000f240008000a00 */
[----:B------:R-:W-:Y:S01]  /*0c60*/  IMAD.X R7, RZ, RZ, R23, P0 ;  /* 0x000000ffff077224 */ /* 0x000fe200000e0617 */
[----:B------:R-:W5:Y:S03]  /*0c70*/  LDCU UR8, c[0x0][0x440] ;  /* 0x00008800ff0877ac */ /* 0x000f660008000800 */
[----:B---3--:R-:W-:-:S02]  /*0c80*/  IMAD R7, R7, UR6, RZ ;  /* 0x0000000607077c24 */ /* 0x008fc4000f8e02ff */
[----:B------:R-:W-:-:S04]  /*0c90*/  IMAD.WIDE.U32 R16, R6, UR6, R16 ;  /* 0x0000000606107c25 */ /* 0x000fc8000f8e0010 */
[----:B------:R-:W-:Y:S01]  /*0ca0*/  IMAD R7, R6, UR7, R7 ;  /* 0x0000000706077c24 */ /* 0x000fe2000f8e0207 */
[----:B----4-:R-:W-:Y:S02]  /*0cb0*/  LEA R6, P0, R16, UR4, 0x1 ;  /* 0x0000000410067c11 */ /* 0x010fe4000f8008ff */
[----:B-----5:R-:W-:Y:S01]  /*0cc0*/  ISETP.GE.AND P1, PT, R0, UR8, PT ;  /* 0x0000000800007c0c */ /* 0x020fe2000bf26270 */
[----:B------:R-:W-:-:S05]  /*0cd0*/  IMAD.IADD R7, R17, 0x1, R7 ;  /* 0x0000000111077824 */ /* 0x000fca00078e0207 */
[----:B------:R-:W-:Y:S02]  /*0ce0*/  LEA.HI.X R7, R16, UR5, R7, 0x1, P0 ;  /* 0x0000000510077c11 */ /* 0x000fe400080f0c07 */
[----:B------:R-:W-:-:S05]  /*0cf0*/  ISETP.GE.AND P0, PT, R10, UR8, PT ;  /* 0x000000080a007c0c */ /* 0x000fca000bf06270 */
[----:B------:R3:W-:Y:S08]  /*0d00*/  @!P1 STG.E.128 desc[UR12][R6.64], RZ ;  /* 0x000000ff06009986 */ /* 0x0007f0000c101d0c */
[----:B------:R3:W-:Y:S02]  /*0d10*/  @!P0 STG.E.128 desc[UR12][R6.64+0x80], RZ ;  /* 0x000080ff06008986 */ /* 0x0007e4000c101d0c */
.L_x_810:
[----:B------:R-:W-:Y:S05]  /*0d20*/  BSYNC.RECONVERGENT B0 ;  /* 0x0000000000007941 */ /* 0x000fea0003800200 */
.L_x_809:
[--C-:B------:R-:W-:Y:S01]  /*0d30*/  IADD3 R14, P1, P0, R170, R14, R3.reuse ;  /* 0x0000000eaa0e7210 */ /* 0x100fe2000783e003 */
[----:B------:R-:W-:Y:S01]  /*0d40*/  BSSY.RECONVERGENT B0, `(.L_x_811) ;  /* 0x000000e000007945 */ /* 0x000fe20003800200 */
[----:B------:R-:W-:Y:S02]  /*0d50*/  SEL R5, R5, RZ, P6 ;  /* 0x000000ff05057207 */ /* 0x000fe40003000000 */
[----:B------:R-:W-:Y:S02]  /*0d60*/  SHF.R.S32.HI R170, RZ, 0x1f, R170 ;  /* 0x0000001fffaa7819 */ /* 0x000fe400000114aa */
[----:B------:R-:W-:-:S04]  /*0d70*/  SHF.R.S32.HI R3, RZ, 0x1f, R3 ;  /* 0x0000001fff037819 */ /* 0x000fc80000011403 */
[----:B------:R-:W-:Y:S01]  /*0d80*/  IADD3.X R3, PT, PT, R170, R5, R3, P1, P0 ;  /* 0x00000005aa037210 */ /* 0x000fe20000fe0403 */
[----:B------:R-:W-:Y:S06]  /*0d90*/  @P5 BRA `(.L_x_812) ;  /* 0x0000000000205947 */ /* 0x000fec0003800000 */
[----:B------:R-:W3:Y:S01]  /*0da0*/  LDCU.64 UR4, c[0x0][0x420] ;  /* 0x00008400ff0477ac */ /* 0x000ee20008000a00 */
[----:B------:R-:W-:-:S05]  /*0db0*/  IMAD R0, R12, R9, RZ ;  /* 0x000000090c007224 */ /* 0x000fca00078e02ff */
[----:B------:R-:W-:-:S04]  /*0dc0*/  IADD3 R5, P0, PT, R0, R14, RZ ;  /* 0x0000000e00057210 */ /* 0x000fc80007f1e0ff */
[----:B------:R-:W-:Y:S02]  /*0dd0*/  LEA.HI.X.SX32 R0, R0, R3, 0x1, P0 ;  /* 0x0000000300007211 */ /* 0x000fe400000f0eff */
[----:B---3--:R-:W-:-:S04]  /*0de0*/  LEA R6, P0, R5, UR4, 0x2 ;  /* 0x0000000405067c11 */ /* 0x008fc8000f8010ff */
[----:B------:R-:W-:Y:S01]  /*0df0*/  LEA.HI.X R7, R5, UR5, R0, 0x2, P0 ;  /* 0x0000000505077c11 */ /* 0x000fe200080f1400 */
[----:B------:R-:W-:-:S05]  /*0e00*/  IMAD.MOV.U32 R5, RZ, RZ, 0x7f800000 ;  /* 0x7f800000ff057424 */ /* 0x000fca00078e00ff */
[----:B------:R4:W-:Y:S03]  /*0e10*/  STG.E desc[UR12][R6.64], R5 ;  /* 0x0000000506007986 */ /* 0x0009e6000c10190c */
.L_x_812:
[----:B------:R-:W-:Y:S05]  /*0e20*/  BSYNC.RECONVERGENT B0 ;  /* 0x0000000000007941 */ /* 0x000fea0003800200 */
.L_x_811:
[----:B------:R-:W-:Y:S04]  /*0e30*/  BSSY.RECONVERGENT B0, `(.L_x_813) ;  /* 0x000000a000007945 */ /* 0x000fe80003800200 */
[----:B------:R-:W-:Y:S05]  /*0e40*/  @P4 BRA `(.L_x_814) ;  /* 0x0000000000204947 */ /* 0x000fea0003800000 */
[----:B------:R-:W5:Y:S01]  /*0e50*/  LDCU.64 UR4, c[0x0][0x420] ;  /* 0x00008400ff0477ac */ /* 0x000f620008000a00 */
[----:B------:R-:W-:Y:S02]  /*0e60*/  IMAD R0, R4, R9, RZ ;  /* 0x0000000904007224 */ /* 0x000fe400078e02ff */
[----:B---34-:R-:W-:-:S03]  /*0e70*/  IMAD.MOV.U32 R7, RZ, RZ, 0x7f800000 ;  /* 0x7f800000ff077424 */ /* 0x018fc600078e00ff */
[----:B------:R-:W-:-:S04]  /*0e80*/  IADD3 R5, P0, PT, R0, R14, RZ ;  /* 0x0000000e00057210 */ /* 0x000fc80007f1e0ff */
[----:B------:R-:W-:Y:S02]  /*0e90*/  LEA.HI.X.SX32 R0, R0, R3, 0x1, P0 ;  /* 0x0000000300007211 */ /* 0x000fe400000f0eff */
[----:B-----5:R-:W-:-:S04]  /*0ea0*/  LEA R4, P0, R5, UR4, 0x2 ;  /* 0x0000000405047c11 */ /* 0x020fc8000f8010ff */
[----:B------:R-:W-:-:S05]  /*0eb0*/  LEA.HI.X R5, R5, UR5, R0, 0x2, P0 ;  /* 0x0000000505057c11 */ /* 0x000fca00080f1400 */
[----:B------:R3:W-:Y:S04]  /*0ec0*/  STG.E desc[UR12][R4.64], R7 ;  /* 0x0000000704007986 */ /* 0x0007e8000c10190c */
.L_x_814:
[----:B------:R-:W-:Y:S05]  /*0ed0*/  BSYNC.RECONVERGENT B0 ;  /* 0x0000000000007941 */ /* 0x000fea0003800200 */
.L_x_813:
        /* <DEDUP_REMOVED lines=10> */
.L_x_816:
[----:B------:R-:W-:Y:S05]  /*0f80*/  BSYNC.RECONVERGENT B0 ;  /* 0x0000000000007941 */ /* 0x000fea0003800200 */
.L_x_815:
[----:B------:R-:W-:Y:S05]  /*0f90*/  @P2 EXIT ;  /* 0x000000000000294d */ /* 0x000fea0003800000 */
[----:B------:R-:W5:Y:S01]  /*0fa0*/  LDCU.64 UR4, c[0x0][0x420] ;  /* 0x00008400ff0477ac */ /* 0x000f620008000a00 */
[----:B------:R-:W-:Y:S02]  /*0fb0*/  IMAD R8, R8, R9, RZ ;  /* 0x0000000908087224 */ /* 0x000fe400078e02ff */
[----:B---34-:R-:W-:-:S03]  /*0fc0*/  IMAD.MOV.U32 R5, RZ, RZ, 0x7f800000 ;  /* 0x7f800000ff057424 */ /* 0x018fc600078e00ff */
[----:B------:R-:W-:-:S04]  /*0fd0*/  IADD3 R14, P0, PT, R8, R14, RZ ;  /* 0x0000000e080e7210 */ /* 0x000fc80007f1e0ff */
[----:B------:R-:W-:Y:S02]  /*0fe0*/  LEA.HI.X.SX32 R3, R8, R3, 0x1, P0 ;  /* 0x0000000308037211 */ /* 0x000fe400000f0eff */
[----:B-----5:R-:W-:-:S04]  /*0ff0*/  LEA R2, P0, R14, UR4, 0x2 ;  /* 0x000000040e027c11 */ /* 0x020fc8000f8010ff */
[----:B------:R-:W-:-:S05]  /*1000*/  LEA.HI.X R3, R14, UR5, R3, 0x2, P0 ;  /* 0x000000050e037c11 */ /* 0x000fca00080f1403 */
[----:B------:R-:W-:Y:S01]  /*1010*/  STG.E desc[UR12][R2.64], R5 ;  /* 0x0000000502007986 */ /* 0x000fe2000c10190c */
[----:B------:R-:W-:Y:S05]  /*1020*/  EXIT ;  /* 0x000000000000794d */ /* 0x000fea0003800000 */
.L_x_801:
[----:B------:R-:W-:Y:S02]  /*1030*/  ISETP.NE.AND P0, PT, R165, -0x1, PT ;  /* 0xffffffffa500780c */ /* 0x000fe40003f05270 */
[----:B------:R-:W-:-:S11]  /*1040*/  ISETP.NE.AND P2, PT, R5, -0x1, PT ;  /* 0xffffffff0500780c */ /* 0x000fd60003f45270 */
[----:B------:R-:W2:Y:S08]  /*1050*/  @!P0 LDC.64 R6, c[0x0][0x398] ;  /* 0x0000e600ff068b82 */ /* 0x000eb00000000a00 */
[----:B------:R-:W3:Y:S01]  /*1060*/  @P0 LDC.64 R2, c[0x0][0x3b0] ;  /* 0x0000ec00ff020b82 */ /* 0x000ee20000000a00 */
[----:B--2---:R-:W-:-:S04]  /*1070*/  @!P0 IMAD.WIDE.U32 R22, R166, R6, RZ ;  /* 0x00000006a6168225 */ /* 0x004fc800078e00ff */
[----:B---3--:R-:W-:-:S04]  /*1080*/  @P0 IMAD.WIDE.U32 R8, R165, R2, RZ ;  /* 0x00000002a5080225 */ /* 0x008fc800078e00ff */
        /* <DEDUP_REMOVED lines=16> */
.L_x_817:
[----:B-1----:R-:W1:Y:S01]  /*1190*/  LDC.64 R10, c[0x0][0x3b8] ;  /* 0x0000ee00ff0a7b82 */ /* 0x002e620000000a00 */
[----:B------:R-:W-:-:S05]  /*11a0*/  IADD3 R12, PT, PT, R0, R5, RZ ;  /* 0x00000005000c7210 */ /* 0x000fca0007ffe0ff */
[C---:B-1----:R-:W-:Y:S02]  /*11b0*/  IMAD R3, R12.reuse, R11, RZ ;  /* 0x0000000b0c037224 */ /* 0x042fe400078e02ff */
[----:B------:R-:W-:-:S05]  /*11c0*/  IMAD.WIDE.U32 R12, R12, R10, RZ ;  /* 0x0000000a0c0c7225 */ /* 0x000fca00078e00ff */
[----:B------:R-:W-:-:S07]  /*11d0*/  IADD3 R3, PT, PT, R13, R3, RZ ;  /* 0x000000030d037210 */ /* 0x000fce0007ffe0ff */
.L_x_818:
        /* <DEDUP_REMOVED lines=38> */
[----:B------:R-:W-:Y:S01]  /*1440*/  MOV R14, R18 ;  /* 0x00000012000e7202 */ /* 0x000fe20000000f00 */
[----:B------:R-:W-:Y:S06]  /*1450*/  BRA `(.L_x_820) ;  /* 0x0000000000187947 */ /* 0x000fec0003800000 */
.L_x_819:
[----:B------:R-:W1:Y:S01]  /*1460*/  LDC.64 R8, c[0x0][0x3c0] ;  /* 0x0000f000ff087b82 */ /* 0x000e620000000a00 */
[----:B------:R-:W-:-:S05]  /*1470*/  IADD3 R0, PT, PT, R0, R5, RZ ;  /* 0x0000000500007210 */ /* 0x000fca0007ffe0ff */
[C---:B-1----:R-:W-:Y:S02]  /*1480*/  IMAD R5, R0.reuse, R9, RZ ;  /* 0x0000000900057224 */ /* 0x042fe400078e02ff */
[----:B------:R-:W-:-:S05]  /*1490*/  IMAD.WIDE.U32 R18, R0, R8, RZ ;  /* 0x0000000800127225 */ /* 0x000fca00078e00ff */
[----:B------:R-:W-:Y:S02]  /*14a0*/  IADD3 R5, PT, PT, R19, R5, RZ ;  /* 0x0000000513057210 */ /* 0x000fe40007ffe0ff */
[----:B------:R-:W-:-:S07]  /*14b0*/  MOV R14, R18 ;  /* 0x00000012000e7202 */ /* 0x000fce0000000f00 */
.L_x_820:
[----:B------:R-:W-:Y:S01]  /*14c0*/  IMAD.SHL.U32 R0, R4, 0x8, RZ ;  /* 0x0000000804007824 */ /* 0x000fe200078e00ff */
[----:B------:R-:W1:Y:S01]  /*14d0*/  LDCU.128 UR4, c[0x0][0x3d0] ;  /* 0x00007a00ff0477ac */ /* 0x000e620008000c00 */
[----:B------:R-:W-:Y:S01]  /*14e0*/  SHF.R.U32.HI R90, RZ, 0x3, R4 ;  /* 0x00000003ff5a7819 */ /* 0x000fe20000011604 */
[----:B------:R-:W-:Y:S01]  /*14f0*/  IMAD.IADD R158, R15, 0x1, -R170 ;  /* 0x000000010f9e7824 */ /* 0x000fe200078e0aaa */
[----:B------:R-:W-:Y:S01]  /*1500*/  SHF.R.S32.HI R161, RZ, 0x1f, R6 ;  /* 0x0000001fffa17819 */ /* 0x000fe20000011406 */
[----:B------:R-:W2:Y:S01]  /*1510*/  LDCU.64 UR8, c[0x0][0x390] ;  /* 0x00007200ff0877ac */ /* 0x000ea20008000a00 */
[----:B------:R-:W-:Y:S01]  /*1520*/  LOP3.LUT R160, R0, 0x38, RZ, 0xc0, !PT ;  /* 0x0000003800a07812 */ /* 0x000fe200078ec0ff */
[----:B------:R-:W-:Y:S01]  /*1530*/  BSSY.RECONVERGENT B0, `(.L_x_821) ;  /* 0x0000046000007945 */ /* 0x000fe20003800200 */
[----:B------:R-:W-:Y:S01]  /*1540*/  ISETP.GE.AND P3, PT, R90, R158, PT ;  /* 0x0000009e5a00720c */ /* 0x000fe20003f66270 */
[----:B------:R-:W3:Y:S01]  /*1550*/  LDCU.64 UR10, c[0x0][0x388] ;  /* 0x00007100ff0a77ac */ /* 0x000ee20008000a00 */
[----:B------:R-:W-:-:S02]  /*1560*/  IADD3 R12, P1, PT, R160, R12, RZ ;  /* 0x0000000ca00c7210 */ /* 0x000fc40007f3e0ff */
[----:B------:R-:W-:Y:S02]  /*1570*/  IADD3 R18, P0, PT, R160, R14, RZ ;  /* 0x0000000ea0127210 */ /* 0x000fe40007f1e0ff */
[----:B------:R-:W-:Y:S01]  /*1580*/  LOP3.LUT R169, R0, 0x1f8, RZ, 0xc0, !PT ;  /* 0x000001f800a97812 */ /* 0x000fe200078ec0ff */
[----:B------:R-:W-:Y:S01]  /*1590*/  IMAD.X R13, RZ, RZ, R3, P1 ;  /* 0x000000ffff0d7224 */ /* 0x000fe200008e0603 */
[----:B------:R-:W-:Y:S01]  /*15a0*/  IADD3 R95, PT, PT, R102, -0x1, RZ ;  /* 0xffffffff665f7810 */ /* 0x000fe20007ffe0ff */
[----:B------:R-:W-:Y:S01]  /*15b0*/  IMAD.X R19, RZ, RZ, R5, P0 ;  /* 0x000000ffff137224 */ /* 0x000fe200000e0605 */
[----:B------:R-:W-:Y:S01]  /*15c0*/  LOP3.LUT R169, R169, 0x38, R4, 0x78, !PT ;  /* 0x00000038a9a97812 */ /* 0x000fe200078e7804 */
[C---:B------:R-:W-:Y:S01]  /*15d0*/  IMAD.WIDE.U32 R12, R90.reuse, R10, R12 ;  /* 0x0000000a5a0c7225 */ /* 0x040fe200078e000c */
[----:B------:R-:W-:Y:S02]  /*15e0*/  MOV R91, RZ ;  /* 0x000000ff005b7202 */ /* 0x000fe40000000f00 */
[C---:B------:R-:W-:Y:S01]  /*15f0*/  IADD3 R5, PT, PT, R90.reuse, 0x30, RZ ;  /* 0x000000305a057810 */ /* 0x040fe20007ffe0ff */
[----:B-1----:R-:W-:Y:S01]  /*1600*/  IMAD R163, R161, UR4, RZ ;  /* 0x00000004a1a37c24 */ /* 0x002fe2000f8e02ff */
[----:B------:R-:W-:Y:S01]  /*1610*/  LOP3.LUT R169, R169, 0x1e00, R0, 0xf8, !PT ;  /* 0x00001e00a9a97812 */ /* 0x000fe200078ef800 */
[----:B------:R-:W-:Y:S01]  /*1620*/  IMAD.WIDE.U32 R18, R90, R8, R18 ;  /* 0x000000085a127225 */ /* 0x000fe200078e0012 */
[----:B------:R-:W-:-:S03]  /*1630*/  LOP3.LUT R159, R160, 0x40, RZ, 0xfc, !PT ;  /* 0x00000040a09f7812 */ /* 0x000fc600078efcff */
        /* <DEDUP_REMOVED lines=11> */
[----:B---3--:R-:W-:Y:S02]  /*16f0*/  LEA R164, P1, R12, UR10, 0x1 ;  /* 0x0000000a0ca47c11 */ /* 0x008fe4000f8208ff */
[----:B------:R-:W-:Y:S01]  /*1700*/  IMAD.IADD R161, R7, 0x1, R161 ;  /* 0x0000000107a17824 */ /* 0x000fe200078e02a1 */
[----:B--2---:R-:W-:Y:S01]  /*1710*/  LEA R162, P0, R6, UR8, 0x1 ;  /* 0x0000000806a27c11 */ /* 0x004fe2000f8008ff */
[----:B------:R-:W-:Y:S01]  /*1720*/  VIADD R13, R90, 0x10 ;  /* 0x000000105a0d7836 */ /* 0x000fe20000000000 */
[----:B------:R-:W-:Y:S01]  /*1730*/  LEA.HI.X R163, R12, UR11, R163, 0x1, P1 ;  /* 0x0000000b0ca37c11 */ /* 0x000fe200088f0ca3 */
[----:B------:R-:W-:Y:S01]  /*1740*/  VIADD R7, R90, 0x20 ;  /* 0x000000205a077836 */ /* 0x000fe20000000000 */
[----:B------:R-:W-:Y:S01]  /*1750*/  LEA.HI.X R161, R6, UR9, R161, 0x1, P0 ;  /* 0x0000000906a17c11 */ /* 0x000fe200080f0ca1 */
[----:B------:R-:W-:Y:S01]  /*1760*/  IMAD R6, R95, -0x40, R94 ;  /* 0xffffffc05f067824 */ /* 0x000fe200078e025e */
[----:B------:R-:W-:Y:S01]  /*1770*/  IADD3 R22, P0, PT, R160, R22, RZ ;  /* 0x00000016a0167210 */ /* 0x000fe20007f1e0ff */
[----:B------:R-:W-:Y:S01]  /*1780*/  IMAD.WIDE.U32 R26, R167, 0x40, R90 ;  /* 0x00000040a71a7825 */ /* 0x000fe200078e005a */
[----:B------:R-:W-:Y:S01]  /*1790*/  ISETP.GE.AND P2, PT, R13, R158, PT ;  /* 0x0000009e0d00720c */ /* 0x000fe20003f46270 */
[----:B-1----:R-:W-:-:S02]  /*17a0*/  ULEA UR5, UR5, UR4, 0x18 ;  /* 0x0000000405057291 */ /* 0x002fc4000f8ec0ff */
[----:B------:R-:W-:Y:S01]  /*17b0*/  IMAD.X R23, RZ, RZ, R2, P0 ;  /* 0x000000ffff177224 */ /* 0x000fe200000e0602 */
[-C--:B------:R-:W-:Y:S02]  /*17c0*/  ISETP.GE.AND P1, PT, R7, R158.reuse, PT ;  /* 0x0000009e0700720c */ /* 0x080fe40003f26270 */
[----:B------:R-:W-:Y:S01]  /*17d0*/  ISETP.GE.AND P0, PT, R5, R158, PT ;  /* 0x0000009e0500720c */ /* 0x000fe20003f06270 */
[----:B----4-:R-:W-:Y:S01]  /*17e0*/  IMAD.WIDE.U32 R22, R16, UR6, R22 ;  /* 0x0000000610167c25 */ /* 0x010fe2000f8e0016 */
[----:B------:R-:W-:Y:S02]  /*17f0*/  ISETP.GE.AND P6, PT, R90, R6, PT ;  /* 0x000000065a00720c */ /* 0x000fe40003fc6270 */
[----:B------:R-:W-:Y:S01]  /*1800*/  LEA R169, R169, UR5, 0x1 ;  /* 0x00000005a9a97c11 */ /* 0x000fe2000f8e08ff */
[----:B------:R-:W-:Y:S01]  /*1810*/  IMAD R25, R16, UR7, R23 ;  /* 0x0000000710197c24 */ /* 0x000fe2000f8e0217 */
[----:B------:R-:W-:Y:S09]  /*1820*/  @P3 BRA `(.L_x_822) ;  /* 0x0000000000583947 */ /* 0x000ff20003800000 */
        /* <DEDUP_REMOVED lines=22> */
.L_x_822:
[----:B------:R-:W-:Y:S05]  /*1990*/  BSYNC.RECONVERGENT B0 ;  /* 0x0000000000007941 */ /* 0x000fea0003800200 */
.L_x_821:
        /* <DEDUP_REMOVED lines=28> */
.L_x_824:
[----:B------:R-:W-:Y:S05]  /*1b60*/  BSYNC.RECONVERGENT B0 ;  /* 0x0000000000007941 */ /* 0x000fea0003800200 */
.L_x_823:
        /* <DEDUP_REMOVED lines=29> */
.L_x_826:
[----:B------:R-:W-:Y:S05]  /*1d40*/  BSYNC.RECONVERGENT B0 ;  /* 0x0000000000007941 */ /* 0x000fea0003800200 */
.L_x_825:
        /* <DEDUP_REMOVED lines=30> */
.L_x_828:
[----:B------:R-:W-:Y:S05]  /*1f30*/  BSYNC.RECONVERGENT B0 ;  /* 0x0000000000007941 */ /* 0x000fea0003800200 */
.L_x_827:
        /* <DEDUP_REMOVED lines=20> */
.L_x_830:
[----:B------:R-:W-:Y:S05]  /*2080*/  BSYNC.RECONVERGENT B0 ;  /* 0x0000000000007941 */ /* 0x000fea0003800200 */
.L_x_829:
[----:B------:R-:W-:Y:S04]  /*2090*/  BSSY.RECONVERGENT B0, `(.L_x_831) ;  /* 0x0000013000007945 */ /* 0x000fe80003800200 */
[----:B------:R-:W-:Y:S05]  /*20a0*/  @P5 BRA `(.L_x_832) ;  /* 0x0000000000445947 */ /* 0x000fea0003800000 */
[----:B------:R-:W3:Y:S01]  /*20b0*/  LDCU UR4, c[0x0][0x440] ;  /* 0x00008800ff0477ac */ /* 0x000ee20008000800 */
[----:B--2---:R-:W-:-:S05]  /*20c0*/  IADD3 R3, P2, PT, R136, R18, RZ ;  /* 0x0000001288037210 */ /* 0x004fca0007f5e0ff */
[----:B------:R-:W-:Y:S01]  /*20d0*/  IMAD.X R2, R103, 0x1, R21, P2 ;  /* 0x0000000167027824 */ /* 0x000fe200010e0615 */
        /* <DEDUP_REMOVED lines=14> */
.L_x_832:
[----:B------:R-:W-:Y:S05]  /*21c0*/  BSYNC.RECONVERGENT B0 ;  /* 0x0000000000007941 */ /* 0x000fea0003800200 */
.L_x_831:
[----:B------:R-:W-:Y:S04]  /*21d0*/  BSSY.RECONVERGENT B0, `(.L_x_833) ;  /* 0x0000015000007945 */ /* 0x000fe80003800200 */
[----:B------:R-:W-:Y:S05]  /*21e0*/  @P4 BRA `(.L_x_834) ;  /* 0x00000000004c4947 */ /* 0x000fea0003800000 */
[----:B------:R-:W4:Y:S01]  /*21f0*/  LDCU UR4, c[0x0][0x440] ;  /* 0x00008800ff0477ac */ /* 0x000f220008000800 */
[----:B---3--:R-:W-:-:S04]  /*2200*/  IMAD.WIDE.U32 R22, R10, 0x20, RZ ;  /* 0x000000200a167825 */ /* 0x008fc800078e00ff */
[----:B--2---:R-:W-:Y:S01]  /*2210*/  IMAD.SHL.U32 R2, R11, 0x20, RZ ;  /* 0x000000200b027824 */ /* 0x004fe200078e00ff */
        /* <DEDUP_REMOVED lines=16> */
.L_x_834:
[----:B------:R-:W-:Y:S05]  /*2320*/  BSYNC.RECONVERGENT B0 ;  /* 0x0000000000007941 */ /* 0x000fea0003800200 */
.L_x_833:
[----:B------:R-:W-:Y:S04]  /*2330*/  BSSY.RECONVERGENT B0, `(.L_x_835) ;  /* 0x0000015000007945 */ /* 0x000fe80003800200 */
[----:B------:R-:W-:Y:S05]  /*2340*/  @P3 BRA `(.L_x_836) ;  /* 0x00000000004c3947 */ /* 0x000fea0003800000 */
[----:B------:R-:W5:Y:S01]  /*2350*/  LDCU UR4, c[0x0][0x440] ;  /* 0x00008800ff0477ac */ /* 0x000f620008000800 */
[----:B------:R-:W-:Y:S02]  /*2360*/  IMAD.MOV.U32 R20, RZ, RZ, R18 ;  /* 0x000000ffff147224 */ /* 0x000fe400078e0012 */
[----:B--2---:R-:W-:Y:S02]  /*2370*/  IMAD R2, R11, 0x30, RZ ;  /* 0x000000300b027824 */ /* 0x004fe400078e02ff */
        /* <DEDUP_REMOVED lines=16> */
.L_x_836:
[----:B------:R-:W-:Y:S05]  /*2480*/  BSYNC.RECONVERGENT B0 ;  /* 0x0000000000007941 */ /* 0x000fea0003800200 */
.L_x_835:
[----:B------:R-:W5:Y:S01]  /*2490*/  LDCU.64 UR6, c[0x0][0x538] ;  /* 0x0000a700ff0677ac */ /* 0x000f620008000a00 */
[----:B------:R-:W0:Y:S01]  /*24a0*/  LDGDEPBAR ;  /* 0x00000000000079af */ /* 0x000e220000000000 */
[----:B-----5:R-:W-:-:S04]  /*24b0*/  ISETP.NE.U32.AND P1, PT, RZ, UR6, PT ;  /* 0x00000006ff007c0c */ /* 0x020fc8000bf25070 */
[----:B------:R-:W-:Y:S01]  /*24c0*/  ISETP.NE.AND.EX P1, PT, RZ, UR7, PT, P1 ;  /* 0x00000007ff007c0c */ /* 0x000fe2000bf25310 */
[C---:B------:R-:W-:Y:S01]  /*24d0*/  IMAD.SHL.U32 R154, R4.reuse, 0x40, RZ ;  /* 0x00000040049a7824 */ /* 0x040fe200078e00ff */
[--C-:B------:R-:W-:Y:S01]  /*24e0*/  SHF.R.U32.HI R88, RZ, 0x1, R4.reuse ;  /* 0x00000001ff587819 */ /* 0x100fe20000011604 */
[C---:B------:R-:W-:Y:S01]  /*24f0*/  IMAD.SHL.U32 R155, R4.reuse, 0x20, RZ ;  /* 0x00000020049b7824 */ /* 0x040fe200078e00ff */
[----:B------:R-:W-:Y:S01]  /*2500*/  SHF.R.U32.HI R12, RZ, 0x2, R4 ;  /* 0x00000002ff0c7819 */ /* 0x000fe20000011604 */
[----:B------:R-:W-:Y:S01]  /*2510*/  IMAD.SHL.U32 R168, R4, 0x2, RZ ;  /* 0x0000000204a87824 */ /* 0x000fe200078e00ff */
[----:B------:R-:W-:-:S07]  /*2520*/  DEPBAR.LE SB0, 0x0 ;  /* 0x000080000000791a */ /* 0x000fce0000000000 */
[----:B--2---:R-:W2:Y:S01]  /*2530*/  @P1 LDC.64 R2, c[0x0][0x540] ;  /* 0x00015000ff021b82 */ /* 0x004ea20000000a00 */
[----:B------:R-:W-:Y:S02]  /*2540*/  @P1 IMAD.MOV.U32 R17, RZ, RZ, RZ ;  /* 0x000000ffff111224 */ /* 0x000fe400078e00ff */
[----:B--2---:R-:W-:-:S05]  /*2550*/  @P1 IMAD.WIDE.U32 R16, R166, R2, R16 ;  /* 0x00000002a6101225 */ /* 0x004fca00078e0010 */
[----:B------:R-:W2:Y:S01]  /*2560*/  @P1 LDC R2, c[0x0][0x458] ;  /* 0x00011600ff021b82 */ /* 0x000ea20000000800 */
[----:B------:R-:W-:Y:S01]  /*2570*/  @P1 IMAD R3, R166, R3, R17 ;  /* 0x00000003a6031224 */ /* 0x000fe200078e0211 */
[----:B------:R-:W-:-:S04]  /*2580*/  @P1 LEA R18, P0, R16, UR6, 0x2 ;  /* 0x0000000610121c11 */ /* 0x000fc8000f8010ff */
[----:B------:R-:W-:-:S06]  /*2590*/  @P1 LEA.HI.X R19, R16, UR7, R3, 0x2, P0 ;  /* 0x0000000710131c11 */ /* 0x000fcc00080f1403 */
[----:B------:R-:W5:Y:S01]  /*25a0*/  @P1 LDG.E R19, desc[UR12][R18.64] ;  /* 0x0000000c12131981 */ /* 0x000f62000c1e1900 */
[----:B------:R-:W-:Y:S01]  /*25b0*/  LOP3.LUT R3, R154, 0x1c0, RZ, 0xc0, !PT ;  /* 0x000001c09a037812 */ /* 0x000fe200078ec0ff */
[----:B------:R-:W-:Y:S01]  /*25c0*/  BSSY.RECONVERGENT B0, `(.L_x_837) ;  /* 0x0000028000007945 */ /* 0x000fe20003800200 */
[----:B------:R-:W-:Y:S02]  /*25d0*/  LOP3.LUT R17, R88, 0x1f0, RZ, 0xc0, !PT ;  /* 0x000001f058117812 */ /* 0x000fe400078ec0ff */
[----:B------:R-:W-:Y:S02]  /*25e0*/  LOP3.LUT R14, R154, 0x200, RZ, 0xc0, !PT ;  /* 0x000002009a0e7812 */ /* 0x000fe400078ec0ff */
[----:B------:R-:W-:Y:S02]  /*25f0*/  LOP3.LUT R3, R3, 0x38, R0, 0xf8, !PT ;  /* 0x0000003803037812 */ /* 0x000fe400078ef800 */
[----:B------:R-:W-:Y:S01]  /*2600*/  LOP3.LUT R0, R12, 0x7, RZ, 0xc0, !PT ;  /* 0x000000070c007812 */ /* 0x000fe200078ec0ff */
[----:B--2---:R-:W5:Y:S01]  /*2610*/  @P1 MUFU.RCP R2, R2 ;  /* 0x0000000200021308 */ /* 0x004f620000001000 */
[----:B------:R-:W-:-:S02]  /*2620*/  IADD3 R12, PT, PT, R17, 0x1, R170 ;  /* 0x00000001110c7810 */ /* 0x000fc40007ffe0aa */
[----:B------:R-:W-:Y:S01]  /*2630*/  LOP3.LUT R155, R14, 0x7c00, R155, 0xf8, !PT ;  /* 0x00007c000e9b7812 */ /* 0x000fe200078ef89b */
[C---:B------:R-:W-:Y:S01]  /*2640*/  IMAD.SHL.U32 R14, R8.reuse, 0x40, RZ ;  /* 0x00000040080e7824 */ /* 0x040fe200078e00ff */
[----:B------:R-:W-:Y:S02]  /*2650*/  SHF.L.U64.HI R16, R8, 0x6, R9 ;  /* 0x0000000608107819 */ /* 0x000fe40000010209 */
[----:B------:R-:W-:Y:S01]  /*2660*/  IADD3 R12, PT, PT, -R15, R12, R0 ;  /* 0x0000000c0f0c7210 */ /* 0x000fe20007ffe100 */
[----:B------:R-:W-:Y:S01]  /*2670*/  IMAD.WIDE.U32 R14, R14, R95, RZ ;  /* 0x0000005f0e0e7225 */ /* 0x000fe200078e00ff */
[----:B------:R-:W-:Y:S02]  /*2680*/  LOP3.LUT R88, R3, 0x8, R88, 0x78, !PT ;  /* 0x0000000803587812 */ /* 0x000fe400078e7858 */
[----:B------:R-:W-:Y:S01]  /*2690*/  IADD3 R93, PT, PT, R12, R93, R94 ;  /* 0x0000005d0c5d7210 */ /* 0x000fe20007ffe05e */
[----:B------:R-:W-:Y:S01]  /*26a0*/  IMAD R17, R16, R95, RZ ;  /* 0x0000005f10117224 */ /* 0x000fe200078e02ff */
[----:B------:R-:W-:Y:S01]  /*26b0*/  LOP3.LUT R168, R168, 0x6, RZ, 0xc0, !PT ;  /* 0x00000006a8a87812 */ /* 0x000fe200078ec0ff */
[----:B------:R-:W-:-:S02]  /*26c0*/  IMAD.MOV.U32 R0, RZ, RZ, RZ ;  /* 0x000000ffff007224 */ /* 0x000fc400078e00ff */
[----:B------:R-:W-:Y:S02]  /*26d0*/  IMAD.IADD R17, R15, 0x1, R17 ;  /* 0x000000010f117824 */ /* 0x000fe400078e0211 */
[----:B------:R-:W-:Y:S01]  /*26e0*/  IMAD.IADD R155, R88, 0x1, R155 ;  /* 0x00000001589b7824 */ /* 0x000fe200078e029b */
[----:B------:R-:W-:Y:S01]  /*26f0*/  BAR.SYNC.DEFER_BLOCKING 0x0 ;  /* 0x0000000000007b1d */ /* 0x000fe20000010000 */
[----:B-----5:R-:W-:-:S05]  /*2700*/  @P1 FMUL.FTZ R0, R19, R2 ;  /* 0x0000000213001220 */ /* 0x020fca0000410000 */
[----:B------:R-:W-:Y:S05]  /*2710*/  @P6 BRA `(.L_x_838) ;  /* 0x0000000000406947 */ /* 0x000fea0003800000 */
        /* <DEDUP_REMOVED lines=16> */
.L_x_838:
[----:B------:R2:W-:Y:S04]  /*2820*/  STS.128 [R169+0x8000], RZ ;  /* 0x008000ffa9007388 */ /* 0x0005e80000000c00 */
[----:B------:R2:W-:Y:S02]  /*2830*/  STS.128 [R169+0xa000], RZ ;  /* 0x00a000ffa9007388 */ /* 0x0005e40000000c00 */
.L_x_839:
[----:B------:R-:W-:Y:S05]  /*2840*/  BSYNC.RECONVERGENT B0 ;  /* 0x0000000000007941 */ /* 0x000fea0003800200 */
.L_x_837:
[-C--:B------:R-:W-:Y:S01]  /*2850*/  ISETP.GE.AND P0, PT, R13, R6.reuse, PT ;  /* 0x000000060d00720c */ /* 0x080fe20003f06270 */
[----:B------:R-:W-:Y:S01]  /*2860*/  BSSY.RECONVERGENT B0, `(.L_x_840) ;  /* 0x000001b000007945 */ /* 0x000fe20003800200 */
[----:B------:R-:W-:Y:S02]  /*2870*/  LOP3.LUT R3, R3, 0x8, R4, 0x78, !PT ;  /* 0x0000000803037812 */ /* 0x000fe400078e7804 */
[----:B------:R-:W-:Y:S02]  /*2880*/  LOP3.LUT R154, R154, 0x400, RZ, 0xc0, !PT ;  /* 0x000004009a9a7812 */ /* 0x000fe400078ec0ff */
[-C--:B------:R-:W-:Y:S02]  /*2890*/  ISETP.GE.AND P4, PT, R7, R6.reuse, PT ;  /* 0x000000060700720c */ /* 0x080fe40003f86270 */
[----:B------:R-:W-:Y:S01]  /*28a0*/  ISETP.GE.AND P3, PT, R5, R6, PT ;  /* 0x000000060500720c */ /* 0x000fe20003f66270 */
[----:B------:R-:W-:Y:S01]  /*28b0*/  IMAD R154, R3, 0x2, R154 ;  /* 0x00000002039a7824 */ /* 0x000fe200078e029a */
[----:B------:R-:W-:-:S03]  /*28c0*/  LEA R155, R155, UR5, 0x1 ;  /* 0x000000059b9b7c11 */ /* 0x000fc6000f8e08ff */
[----:B------:R1:W-:Y:S04]  /*28d0*/  @P0 STS.128 [R169+0x8800], RZ ;  /* 0x008800ffa9000388 */ /* 0x0003e80000000c00 */
[----:B------:R1:W-:Y:S01]  /*28e0*/  @P0 STS.128 [R169+0xa800], RZ ;  /* 0x00a800ffa9000388 */ /* 0x0003e20000000c00 */
[----:B------:R-:W-:Y:S05]  /*28f0*/  @P0 BRA `(.L_x_841) ;  /* 0x0000000000440947 */ /* 0x000fea0003800000 */
[----:B------:R-:W5:Y:S01]  /*2900*/  LDCU UR4, c[0x0][0x440] ;  /* 0x00008800ff0477ac */ /* 0x000f620008000800 */
[----:B------:R-:W-:-:S04]  /*2910*/  LEA R3, P2, R8, R14, 0x4 ;  /* 0x0000000e08037211 */ /* 0x000fc800078420ff */
[----:B------:R-:W-:Y:S02]  /*2920*/  LEA.HI.X R2, R8, R17, R9, 0x4, P2 ;  /* 0x0000001108027211 */ /* 0x000fe400010f2409 */
        /* <DEDUP_REMOVED lines=14> */
.L_x_841:
[----:B------:R-:W-:Y:S05]  /*2a10*/  BSYNC.RECONVERGENT B0 ;  /* 0x0000000000007941 */ /* 0x000fea0003800200 */
.L_x_840:
[----:B------:R1:W-:Y:S01]  /*2a20*/  @P4 STS.128 [R169+0x9000], RZ ;  /* 0x009000ffa9004388 */ /* 0x0003e20000000c00 */
[----:B------:R-:W-:Y:S03]  /*2a30*/  BSSY.RECONVERGENT B0, `(.L_x_842) ;  /* 0x0000016000007945 */ /* 0x000fe60003800200 */
[----:B------:R1:W-:Y:S01]  /*2a40*/  @P4 STS.128 [R169+0xb000], RZ ;  /* 0x00b000ffa9004388 */ /* 0x0003e20000000c00 */
[----:B------:R-:W-:Y:S05]  /*2a50*/  @P4 BRA `(.L_x_843) ;  /* 0x00000000004c4947 */ /* 0x000fea0003800000 */
[----:B------:R-:W5:Y:S01]  /*2a60*/  LDCU UR4, c[0x0][0x440] ;  /* 0x00008800ff0477ac */ /* 0x000f620008000800 */
[----:B-1----:R-:W-:-:S04]  /*2a70*/  IMAD.WIDE.U32 R6, R8, 0x20, RZ ;  /* 0x0000002008067825 */ /* 0x002fc800078e00ff */
[----:B------:R-:W-:Y:S01]  /*2a80*/  IMAD.SHL.U32 R3, R9, 0x20, RZ ;  /* 0x0000002009037824 */ /* 0x000fe200078e00ff */
        /* <DEDUP_REMOVED lines=16> */
.L_x_843:
[----:B------:R-:W-:Y:S05]  /*2b90*/  BSYNC.RECONVERGENT B0 ;  /* 0x0000000000007941 */ /* 0x000fea0003800200 */
.L_x_842:
        /* <DEDUP_REMOVED lines=9> */
[----:B-1----:R-:W-:-:S04]  /*2c30*/  LEA R6, P2, R16, R162, 0x1 ;  /* 0x000000a210067211 */ /* 0x002fc800078408ff */
        /* <DEDUP_REMOVED lines=13> */
.L_x_845:
[----:B------:R-:W-:Y:S05]  /*2d10*/  BSYNC.RECONVERGENT B0 ;  /* 0x0000000000007941 */ /* 0x000fea0003800200 */
.L_x_844:
[----:B------:R-:W-:Y:S01]  /*2d20*/  LDSM.16.M88.4 R28, [R155] ;  /* 0x000000009b1c783b */ /* 0x000fe20000000200 */
[----:B------:R-:W-:Y:S01]  /*2d30*/  R2P PR, R4, 0x6 ;  /* 0x0000000604007804 */ /* 0x000fe20000000000 */
[----:B------:R-:W-:Y:S01]  /*2d40*/  IMAD.MOV.U32 R3, RZ, RZ, 0x20 ;  /* 0x00000020ff037424 */ /* 0x000fe200078e00ff */
[C---:B------:R-:W-:Y:S01]  /*2d50*/  VIMNMX R138, PT, PT, R93.reuse, R94, PT ;  /* 0x0000005e5d8a7248 */ /* 0x040fe20003fe0100 */
[----:B------:R-:W5:Y:S01]  /*2d60*/  LDSM.16.M88.4 R48, [R154+UR5+0x4000] ;  /* 0x004000059a30783b */ /* 0x000f620008000200 */
[----:B------:R-:W-:Y:S01]  /*2d70*/  VIADD R4, R154, UR5 ;  /* 0x000000059a047c36 */ /* 0x000fe20008000000 */
[----:B------:R-:W-:Y:S01]  /*2d80*/  VIADDMNMX R137, R93, 0x8, R94, PT ;  /* 0x000000085d897846 */ /* 0x000fe2000380015e */
[----:B------:R-:W-:Y:S01]  /*2d90*/  IMAD.MOV.U32 R2, RZ, RZ, 0x40 ;  /* 0x00000040ff027424 */ /* 0x000fe200078e00ff */
[----:B------:R-:W5:Y:S01]  /*2da0*/  LDSM.16.M88.4 R40, [R154+UR5+0x4800] ;  /* 0x004800059a28783b */ /* 0x000f620008000200 */
[----:B------:R-:W-:Y:S01]  /*2db0*/  SEL R3, R3, 0xffffffe0, !P1 ;  /* 0xffffffe003037807 */ /* 0x000fe20004800000 */
[----:B------:R-:W-:-:S02]  /*2dc0*/  IMAD R95, R95, 0x40, R168 ;  /* 0x000000405f5f7824 */ /* 0x000fc400078e02a8 */
[----:B------:R-:W5:Y:S01]  /*2dd0*/  LDSM.16.M88.4 R32, [R154+UR5+0x5000] ;  /* 0x005000059a20783b */ /* 0x000f620008000200 */
[----:B------:R-:W-:Y:S01]  /*2de0*/  SEL R2, R2, 0xffffffc0, !P2 ;  /* 0xffffffc002027807 */ /* 0x000fe20005000000 */
[C-C-:B------:R-:W-:Y:S02]  /*2df0*/  IMAD.IADD R153, R155.reuse, 0x1, R3.reuse ;  /* 0x000000019b997824 */ /* 0x140fe400078e0203 */
[C---:B------:R-:W-:Y:S01]  /*2e00*/  IMAD.IADD R149, R4.reuse, 0x1, R3 ;  /* 0x0000000104957824 */ /* 0x040fe200078e0203 */
[----:B-1----:R-:W1:Y:S01]  /*2e10*/  LDSM.16.M88.4 R24, [R154+UR5+0x5800] ;  /* 0x005800059a18783b */ /* 0x002e620008000200 */
[--C-:B------:R-:W-:Y:S02]  /*2e20*/  IMAD.IADD R152, R155, 0x1, R2.reuse ;  /* 0x000000019b987824 */ /* 0x100fe400078e0202 */
[----:B------:R-:W-:Y:S01]  /*2e30*/  IMAD.IADD R148, R4, 0x1, R2 ;  /* 0x0000000104947824 */ /* 0x000fe200078e0202 */
[----:B---34-:R-:W-:Y:S01]  /*2e40*/  LDSM.16.M88.4 R20, [R153] ;  /* 0x000000009914783b */ /* 0x018fe20000000200 */
[----:B------:R-:W-:-:S02]  /*2e50*/  IMAD.IADD R151, R3, 0x1, R152 ;  /* 0x0000000103977824 */ /* 0x000fc400078e0298 */
[----:B------:R-:W-:Y:S01]  /*2e60*/  IMAD.IADD R147, R3, 0x1, R148 ;  /* 0x0000000103937824 */ /* 0x000fe200078e0294 */
[----:B--2---:R-:W2:Y:S04]  /*2e70*/  LDSM.16.M88.4 R16, [R149+0x4000] ;  /* 0x004000009510783b */ /* 0x004ea80000000200 */
[----:B------:R-:W3:Y:S04]  /*2e80*/  LDSM.16.M88.4 R12, [R149+0x4800] ;  /* 0x00480000950c783b */ /* 0x000ee80000000200 */
[----:B------:R-:W4:Y:S04]  /*2e90*/  LDSM.16.M88.4 R56, [R149+0x5000] ;  /* 0x005000009538783b */ /* 0x000f280000000200 */
[----:B------:R-:W4:Y:S04]  /*2ea0*/  LDSM.16.M88.4 R64, [R149+0x5800] ;  /* 0x005800009540783b */ /* 0x000f280000000200 */
[----:B------:R-:W-:Y:S01]  /*2eb0*/  LDSM.16.M88.4 R60, [R148+0x5000] ;  /* 0x00500000943c783b */ /* 0x000fe20000000200 */
[C---:B-----5:R-:W-:Y:S03]  /*2ec0*/  HMMA.16816.F32.BF16 R52, R28.reuse, R48, RZ ;  /* 0x000000301c34723c */ /* 0x060fe600000418ff */
[----:B------:R-:W-:Y:S04]  /*2ed0*/  LDSM.16.M88.4 R4, [R151] ;  /* 0x000000009704783b */ /* 0x000fe80000000200 */
[----:B------:R-:W-:Y:S01]  /*2ee0*/  LDSM.16.M88.4 R68, [R147+0x5800] ;  /* 0x005800009344783b */ /* 0x000fe20000000200 */
[C---:B------:R-:W-:Y:S03]  /*2ef0*/  HMMA.16816.F32.BF16 R44, R28.reuse, R40, RZ ;  /* 0x000000281c2c723c */ /* 0x040fe600000418ff */
[----:B------:R-:W-:Y:S04]  /*2f00*/  LDSM.16.M88.4 R80, [R153+0x2000] ;  /* 0x002000009950783b */ /* 0x000fe80000000200 */
[----:B------:R-:W-:Y:S01]  /*2f10*/  LDSM.16.M88.4 R84, [R149+0x7800] ;  /* 0x007800009554783b */ /* 0x000fe20000000200 */
[C---:B------:R-:W-:Y:S03]  /*2f20*/  HMMA.16816.F32.BF16 R48, R28.reuse, R50, RZ ;  /* 0x000000321c30723c */ /* 0x040fe600000418ff */
[----:B------:R-:W-:Y:S04]  /*2f30*/  LDSM.16.M88.4 R72, [R152+0x2000] ;  /* 0x002000009848783b */ /* 0x000fe80000000200 */
[----:B------:R-:W0:Y:S01]  /*2f40*/  LDGDEPBAR ;  /* 0x00000000000079af */ /* 0x000e220000000000 */
[C---:B------:R-:W-:Y:S08]  /*2f50*/  HMMA.16816.F32.BF16 R40, R28.reuse, R42, RZ ;  /* 0x0000002a1c28723c */ /* 0x040ff000000418ff */
[C---:B------:R-:W-:Y:S08]  /*2f60*/  HMMA.16816.F32.BF16 R36, R28.reuse, R32, RZ ;  /* 0x000000201c24723c */ /* 0x040ff000000418ff */
[C---:B------:R-:W-:Y:S08]  /*2f70*/  HMMA.16816.F32.BF16 R32, R28.reuse, R34, RZ ;  /* 0x000000221c20723c */ /* 0x040ff000000418ff */
[C---:B-1----:R-:W-:Y:S08]  /*2f80*/  HMMA.16816.F32.BF16 R76, R28.reuse, R24, RZ ;  /* 0x000000181c4c723c */ /* 0x042ff000000418ff */
[----:B------:R-:W-:Y:S01]  /*2f90*/  HMMA.16816.F32.BF16 R28, R28, R26, RZ ;  /* 0x0000001a1c1c723c */ /* 0x000fe200000418ff */
[----:B------:R-:W-:Y:S07]  /*2fa0*/  LDSM.16.M88.4 R24, [R152] ;  /* 0x000000009818783b */ /* 0x000fee0000000200 */
[C---:B--2---:R-:W-:Y:S08]  /*2fb0*/  HMMA.16816.F32.BF16 R52, R20.reuse, R16, R52 ;  /* 0x000000101434723c */ /* 0x044ff00000041834 */
[C---:B------:R-:W-:Y:S01]  /*2fc0*/  HMMA.16816.F32.BF16 R48, R20.reuse, R18, R48 ;  /* 0x000000121430723c */ /* 0x040fe20000041830 */
[----:B------:R-:W1:Y:S07]  /*2fd0*/  LDSM.16.M88.4 R16, [R148+0x4000] ;  /* 0x004000009410783b */ /* 0x000e6e0000000200 */
[C---:B---3--:R-:W-:Y:S08]  /*2fe0*/  HMMA.16816.F32.BF16 R44, R20.reuse, R12, R44 ;  /* 0x0000000c142c723c */ /* 0x048ff0000004182c */
[C---:B------:R-:W-:Y:S01]  /*2ff0*/  HMMA.16816.F32.BF16 R40, R20.reuse, R14, R40 ;  /* 0x0000000e1428723c */ /* 0x040fe20000041828 */
[----:B------:R-:W2:Y:S07]  /*3000*/  LDSM.16.M88.4 R12, [R148+0x4800] ;  /* 0x00480000940c783b */ /* 0x000eae0000000200 */
[C---:B----4-:R-:W-:Y:S08]  /*3010*/  HMMA.16816.F32.BF16 R36, R20.reuse, R56, R36 ;  /* 0x000000381424723c */ /* 0x050ff00000041824 */
[C---:B------:R-:W-:Y:S01]  /*3020*/  HMMA.16816.F32.BF16 R32, R20.reuse, R58, R32 ;  /* 0x0000003a1420723c */ /* 0x040fe20000041820 */
[----:B------:R-:W3:Y:S07]  /*3030*/  LDSM.16.M88.4 R56, [R148+0x5800] ;  /* 0x005800009438783b */ /* 0x000eee0000000200 */
[C---:B------:R-:W-:Y:S08]  /*3040*/  HMMA.16816.F32.BF16 R76, R20.reuse, R64, R76 ;  /* 0x00000040144c723c */ /* 0x040ff0000004184c */
[----:B------:R-:W-:Y:S01]  /*3050*/  HMMA.16816.F32.BF16 R28, R20, R66, R28 ;  /* 0x00000042141c723c */ /* 0x000fe2000004181c */
[----:B------:R-:W4:Y:S04]  /*3060*/  LDSM.16.M88.4 R20, [R147+0x4000] ;  /* 0x004000009314783b */ /* 0x000f280000000200 */
[----:B------:R-:W-:Y:S03]  /*3070*/  LDSM.16.M88.4 R64, [R154+UR5+0x6000] ;  /* 0x006000059a40783b */ /* 0x000fe60008000200 */
[C---:B-1----:R-:W-:Y:S08]  /*3080*/  HMMA.16816.F32.BF16 R52, R24.reuse, R16, R52 ;  /* 0x000000101834723c */ /* 0x042ff00000041834 */
[C---:B------:R-:W-:Y:S01]  /*3090*/  HMMA.16816.F32.BF16 R48, R24.reuse, R18, R48 ;  /* 0x000000121830723c */ /* 0x040fe20000041830 */
[----:B------:R-:W1:Y:S07]  /*30a0*/  LDSM.16.M88.4 R16, [R147+0x4800] ;  /* 0x004800009310783b */ /* 0x000e6e0000000200 */
[C---:B--2---:R-:W-:Y:S08]  /*30b0*/  HMMA.16816.F32.BF16 R44, R24.reuse, R12, R44 ;  /* 0x0000000c182c723c */ /* 0x044ff0000004182c */
[C---:B------:R-:W-:Y:S01]  /*30c0*/  HMMA.16816.F32.BF16 R40, R24.reuse, R14, R40 ;  /* 0x0000000e1828723c */ /* 0x040fe20000041828 */
[----:B------:R-:W2:Y:S07]  /*30d0*/  LDSM.16.M88.4 R12, [R147+0x5000] ;  /* 0x00500000930c783b */ /* 0x000eae0000000200 */
[C---:B------:R-:W-:Y:S08]  /*30e0*/  HMMA.16816.F32.BF16 R36, R24.reuse, R60, R36 ;  /* 0x0000003c1824723c */ /* 0x040ff00000041824 */
[C---:B------:R-:W-:Y:S01]  /*30f0*/  HMMA.16816.F32.BF16 R32, R24.reuse, R62, R32 ;  /* 0x0000003e1820723c */ /* 0x040fe20000041820 */
[----:B------:R-:W-:Y:S07]  /*3100*/  LDSM.16.M88.4 R60, [R154+UR5+0x6800] ;  /* 0x006800059a3c783b */ /* 0x000fee0008000200 */
[C---:B---3--:R-:W-:Y:S08]  /*3110*/  HMMA.16816.F32.BF16 R76, R24.reuse, R56, R76 ;  /* 0x00000038184c723c */ /* 0x048ff0000004184c */
[----:B------:R-:W-:Y:S01]  /*3120*/  HMMA.16816.F32.BF16 R28, R24, R58, R28 ;  /* 0x0000003a181c723c */ /* 0x000fe2000004181c */
[----:B------:R-:W-:Y:S04]  /*3130*/  LDSM.16.M88.4 R56, [R154+UR5+0x7000] ;  /* 0x007000059a38783b */ /* 0x000fe80008000200 */
[----:B------:R-:W-:Y:S03]  /*3140*/  LDSM.16.M88.4 R24, [R154+UR5+0x7800] ;  /* 0x007800059a18783b */ /* 0x000fe60008000200 */
[C---:B----4-:R-:W-:Y:S08]  /*3150*/  HMMA.16816.F32.BF16 R52, R4.reuse, R20, R52 ;  /* 0x000000140434723c */ /* 0x050ff00000041834 */
        /* <DEDUP_REMOVED lines=8> */
[C---:B------:R-:W-:Y:S08]  /*31e0*/  HMMA.16816.F32.BF16 R76, R4.reuse, R68, R76 ;  /* 0x00000044044c723c */ /* 0x040ff0000004184c */
[----:B------:R-:W-:Y:S01]  /*31f0*/  HMMA.16816.F32.BF16 R28, R4, R70, R28 ;  /* 0x00000046041c723c */ /* 0x000fe2000004181c */
[----:B------:R-:W1:Y:S04]  /*3200*/  LDSM.16.M88.4 R4, [R149+0x7000] ;  /* 0x007000009504783b */ /* 0x000e680000000200 */
[----:B------:R-:W2:Y:S03]  /*3210*/  LDSM.16.M88.4 R68, [R148+0x6000] ;  /* 0x006000009444783b */ /* 0x000ea60000000200 */
[C---:B---3--:R-:W-:Y:S08]  /*3220*/  HMMA.16816.F32.BF16 R36, R20.reuse, R56, R36 ;  /* 0x000000381424723c */ /* 0x048ff00000041824 */
[C---:B------:R-:W-:Y:S01]  /*3230*/  HMMA.16816.F32.BF16 R32, R20.reuse, R58, R32 ;  /* 0x0000003a1420723c */ /* 0x040fe20000041820 */
[----:B------:R-:W-:Y:S07]  /*3240*/  LDSM.16.M88.4 R56, [R148+0x7800] ;  /* 0x007800009438783b */ /* 0x000fee0000000200 */
        /* <DEDUP_REMOVED lines=8> */
[----:B------:R-:W-:Y:S04]  /*32d0*/  LDSM.16.M88.4 R24, [R147+0x6000] ;  /* 0x006000009318783b */ /* 0x000fe80000000200 */
[----:B------:R-:W-:Y:S03]  /*32e0*/  LDSM.16.M88.4 R20, [R147+0x6800] ;  /* 0x006800009314783b */ /* 0x000fe60000000200 */
[C---:B-1----:R-:W-:Y:S08]  /*32f0*/  HMMA.16816.F32.BF16 R36, R80.reuse, R4, R36 ;  /* 0x000000045024723c */ /* 0x042ff00000041824 */
[C---:B------:R-:W-:Y:S01]  /*3300*/  HMMA.16816.F32.BF16 R32, R80.reuse, R6, R32 ;  /* 0x000000065020723c */ /* 0x040fe20000041820 */
[----:B------:R-:W1:Y:S07]  /*3310*/  LDSM.16.M88.4 R4, [R151+0x2000] ;  /* 0x002000009704783b */ /* 0x000e6e0000000200 */
[C---:B------:R-:W-:Y:S08]  /*3320*/  HMMA.16816.F32.BF16 R52, R80.reuse, R16, R52 ;  /* 0x000000105034723c */ /* 0x040ff00000041834 */
[C---:B------:R-:W-:Y:S01]  /*3330*/  HMMA.16816.F32.BF16 R48, R80.reuse, R18, R48 ;  /* 0x000000125030723c */ /* 0x040fe20000041830 */
[----:B------:R-:W5:Y:S07]  /*3340*/  LDSM.16.M88.4 R16, [R147+0x7000] ;  /* 0x007000009310783b */ /* 0x000f6e0000000200 */
[C---:B------:R-:W-:Y:S08]  /*3350*/  HMMA.16816.F32.BF16 R44, R80.reuse, R12, R44 ;  /* 0x0000000c502c723c */ /* 0x040ff0000004182c */
[----:B------:R-:W-:Y:S01]  /*3360*/  HMMA.16816.F32.BF16 R40, R80, R14, R40 ;  /* 0x0000000e5028723c */ /* 0x000fe20000041828 */
[----:B------:R-:W5:Y:S01]  /*3370*/  LDSM.16.M88.4 R12, [R147+0x7800] ;  /* 0x00780000930c783b */ /* 0x000f620000000200 */
[----:B------:R-:W-:-:S06]  /*3380*/  DEPBAR.LE SB0, 0x0 ;  /* 0x000080000000791a */ /* 0x000fcc0000000000 */
[C---:B------:R-:W-:Y:S08]  /*3390*/  HMMA.16816.F32.BF16 R28, R80.reuse, R86, R28 ;  /* 0x00000056501c723c */ /* 0x040ff0000004181c */
[----:B------:R-:W-:Y:S08]  /*33a0*/  HMMA.16816.F32.BF16 R76, R80, R84, R76 ;  /* 0x00000054504c723c */ /* 0x000ff0000004184c */
        /* <DEDUP_REMOVED lines=8> */
[----:B------:R-:W-:-:S05]  /*3430*/  VIADD R57, R95, 0x38 ;  /* 0x000000385f397836 */ /* 0x000fca0000000000 */
[C---:B------:R-:W-:Y:S02]  /*3440*/  ISETP.GE.AND P4, PT, R57.reuse, R138, PT ;  /* 0x0000008a3900720c */ /* 0x040fe40003f86270 */
[----:B-1----:R-:W-:Y:S01]  /*3450*/  HMMA.16816.F32.BF16 R52, R4, R24, R52 ;  /* 0x000000180434723c */ /* 0x002fe20000041834 */
[----:B------:R-:W-:Y:S02]  /*3460*/  ISETP.GE.AND P3, PT, R57, R137, PT ;  /* 0x000000893900720c */ /* 0x000fe40003f66270 */
[----:B------:R-:W-:-:S05]  /*3470*/  I2FP.F32.U32 R57, R57 ;  /* 0x0000003900397245 */ /* 0x000fca0000201000 */
[C---:B------:R-:W-:Y:S08]  /*3480*/  HMMA.16816.F32.BF16 R48, R4.reuse, R26, R48 ;  /* 0x0000001a0430723c */ /* 0x040ff00000041830 */
[C---:B------:R-:W-:Y:S08]  /*3490*/  HMMA.16816.F32.BF16 R44, R4.reuse, R20, R44 ;  /* 0x00000014042c723c */ /* 0x040ff0000004182c */
[C---:B------:R-:W-:Y:S08]  /*34a0*/  HMMA.16816.F32.BF16 R40, R4.reuse, R22, R40 ;  /* 0x000000160428723c */ /* 0x040ff00000041828 */
[----:B-----5:R-:W-:Y:S01]  /*34b0*/  HMMA.16816.F32.BF16 R36, R4, R16, R36 ;  /* 0x000000100424723c */ /* 0x020fe20000041824 */
[----:B------:R-:W-:Y:S01]  /*34c0*/  VIADD R17, R95, 0x8 ;  /* 0x000000085f117836 */ /* 0x000fe20000000000 */
[----:B------:R-:W-:Y:S04]  /*34d0*/  BAR.SYNC.DEFER_BLOCKING 0x0 ;  /* 0x0000000000007b1d */ /* 0x000fe80000010000 */
[----:B------:R-:W-:-:S02]  /*34e0*/  ISETP.GE.AND P0, PT, R17, R138, PT ;  /* 0x0000008a1100720c */ /* 0x000fc40003f06270 */
[----:B------:R-:W-:Y:S01]  /*34f0*/  HMMA.16816.F32.BF16 R32, R4, R18, R32 ;  /* 0x000000120420723c */ /* 0x000fe20000041820 */
[----:B------:R-:W-:Y:S02]  /*3500*/  ISETP.GE.AND P6, PT, R17, R137, PT ;  /* 0x000000891100720c */ /* 0x000fe40003fc6270 */
[----:B------:R-:W-:-:S05]  /*3510*/  I2FP.F32.U32 R17, R17 ;  /* 0x0000001100117245 */ /* 0x000fca0000201000 */
[----:B------:R-:W-:Y:S01]  /*3520*/  HMMA.16816.F32.BF16 R28, R4, R14, R28 ;  /* 0x0000000e041c723c */ /* 0x000fe2000004181c */
[CC--:B------:R-:W-:Y:S01]  /*3530*/  FFMA.FTZ R48, R17.reuse, R0.reuse, R48 ;  /* 0x0000000011307223 */ /* 0x0c0fe20000010030 */
[----:B------:R-:W-:Y:S01]  /*3540*/  FFMA.FTZ R17, R17, R0, R50 ;  /* 0x0000000011117223 */ /* 0x000fe20000010032 */
[----:B------:R-:W-:-:S04]  /*3550*/  VIADD R15, R95, 0x10 ;  /* 0x000000105f0f7836 */ /* 0x000fc80000000000 */
[----:B------:R-:W-:Y:S01]  /*3560*/  FSEL R17, R17, -INF , !P6 ;  /* 0xff80000011117808 */ /* 0x000fe20007000000 */
[----:B------:R-:W-:Y:S01]  /*3570*/  HMMA.16816.F32.BF16 R76, R4, R12, R76 ;  /* 0x0000000c044c723c */ /* 0x000fe2000004184c */
[C---:B------:R-:W-:Y:S02]  /*3580*/  VIADD R4, R95.reuse, 0x1 ;  /* 0x000000015f047836 */ /* 0x040fe40000000000 */
[C---:B------:R-:W-:Y:S02]  /*3590*/  VIADD R6, R95.reuse, 0x9 ;  /* 0x000000095f067836 */ /* 0x040fe40000000000 */
[C---:B------:R-:W-:Y:S01]  /*35a0*/  VIADD R7, R95.reuse, 0x18 ;  /* 0x000000185f077836 */ /* 0x040fe20000000000 */
[C---:B------:R-:W-:Y:S01]  /*35b0*/  ISETP.GE.AND P2, PT, R4.reuse, R138, PT ;  /* 0x0000008a0400720c */ /* 0x040fe20003f46270 */
[----:B------:R-:W-:Y:S01]  /*35c0*/  VIADD R12, R95, 0x21 ;  /* 0x000000215f0c7836 */ /* 0x000fe20000000000 */
[----:B------:R-:W-:Y:S02]  /*35d0*/  ISETP.GE.AND P1, PT, R4, R137, PT ;  /* 0x000000890400720c */ /* 0x000fe40003f26270 */
[----:B------:R-:W-:Y:S01]  /*35e0*/  I2FP.F32.U32 R4, R4 ;  /* 0x0000000400047245 */ /* 0x000fe20000201000 */
[----:B------:R-:W-:Y:S01]  /*35f0*/  FFMA.FTZ R28, R57, R0, R28 ;  /* 0x00000000391c7223 */ /* 0x000fe2000001001c */
[----:B------:R-:W-:-:S03]  /*3600*/  ISETP.GE.AND P5, PT, R6, R138, PT ;  /* 0x0000008a0600720c */ /* 0x000fc60003fa6270 */
[CC--:B------:R-:W-:Y:S01]  /*3610*/  FFMA.FTZ R53, R4.reuse, R0.reuse, R53 ;  /* 0x0000000004357223 */ /* 0x0c0fe20000010035 */
[----:B------:R-:W-:Y:S01]  /*3620*/  FFMA.FTZ R25, R4, R0, R55 ;  /* 0x0000000004197223 */ /* 0x000fe20000010037 */
[----:B------:R-:W-:Y:S01]  /*3630*/  VIADD R4, R95, 0x11 ;  /* 0x000000115f047836 */ /* 0x000fe20000000000 */
[----:B------:R-:W-:Y:S02]  /*3640*/  FSEL R118, R28, -INF , !P4 ;  /* 0xff8000001c767808 */ /* 0x000fe40006000000 */
[----:B------:R-:W-:Y:S02]  /*3650*/  FSEL R55, R53, -INF , !P2 ;  /* 0xff80000035377808 */ /* 0x000fe40005000000 */
[----:B------:R-:W-:Y:S02]  /*3660*/  FSEL R25, R25, -INF , !P1 ;  /* 0xff80000019197808 */ /* 0x000fe40004800000 */
[C---:B------:R-:W-:Y:S02]  /*3670*/  ISETP.GE.AND P2, PT, R15.reuse, R138, PT ;  /* 0x0000008a0f00720c */ /* 0x040fe40003f46270 */
[----:B------:R-:W-:-:S02]  /*3680*/  ISETP.GE.AND P1, PT, R15, R137, PT ;  /* 0x000000890f00720c */ /* 0x000fc40003f26270 */
[----:B------:R-:W-:Y:S02]  /*3690*/  FSEL R53, R48, -INF , !P0 ;  /* 0xff80000030357808 */ /* 0x000fe40004000000 */
[----:B------:R-:W-:Y:S02]  /*36a0*/  I2FP.F32.U32 R15, R15 ;  /* 0x0000000f000f7245 */ /* 0x000fe40000201000 */
[C---:B------:R-:W-:Y:S02]  /*36b0*/  ISETP.GE.AND P0, PT, R4.reuse, R138, PT ;  /* 0x0000008a0400720c */ /* 0x040fe40003f06270 */
[-C--:B------:R-:W-:Y:S01]  /*36c0*/  ISETP.GE.AND P6, PT, R4, R137.reuse, PT ;  /* 0x000000890400720c */ /* 0x080fe20003fc6270 */
[C---:B------:R-:W-:Y:S01]  /*36d0*/  FFMA.FTZ R44, R15.reuse, R0, R44 ;  /* 0x000000000f2c7223 */ /* 0x040fe2000001002c */
[----:B------:R-:W-:Y:S01]  /*36e0*/  I2FP.F32.U32 R4, R4 ;  /* 0x0000000400047245 */ /* 0x000fe20000201000 */
[----:B------:R-:W-:Y:S01]  /*36f0*/  FFMA.FTZ R15, R15, R0, R46 ;  /* 0x000000000f0f7223 */ /* 0x000fe2000001002e */
[----:B------:R-:W-:-:S02]  /*3700*/  ISETP.GE.AND P4, PT, R6, R137, PT ;  /* 0x000000890600720c */ /* 0x000fc40003f86270 */
[----:B------:R-:W-:Y:S01]  /*3710*/  I2FP.F32.U32 R6, R6 ;  /* 0x0000000600067245 */ /* 0x000fe20000201000 */
[CC--:B------:R-:W-:Y:S01]  /*3720*/  FFMA.FTZ R19, R4.reuse, R0.reuse, R45 ;  /* 0x0000000004137223 */ /* 0x0c0fe2000001002d */
[-C--:B------:R-:W-:Y:S01]  /*3730*/  FFMA.FTZ R13, R4, R0.reuse, R47 ;  /* 0x00000000040d7223 */ /* 0x080fe2000001002f */
[----:B------:R-:W-:Y:S01]  /*3740*/  VIADD R4, R95, 0x19 ;  /* 0x000000195f047836 */ /* 0x000fe20000000000 */
[----:B------:R-:W-:Y:S01]  /*3750*/  FSEL R45, R44, -INF , !P2 ;  /* 0xff8000002c2d7808 */ /* 0x000fe20005000000 */
[CC--:B------:R-:W-:Y:S01]  /*3760*/  FFMA.FTZ R5, R6.reuse, R0.reuse, R49 ;  /* 0x0000000006057223 */ /* 0x0c0fe20000010031 */
[----:B------:R-:W-:Y:S01]  /*3770*/  FSEL R15, R15, -INF , !P1 ;  /* 0xff8000000f0f7808 */ /* 0x000fe20004800000 */
[----:B------:R-:W-:Y:S01]  /*3780*/  FFMA.FTZ R23, R6, R0, R51 ;  /* 0x0000000006177223 */ /* 0x000fe20000010033 */
[C---:B------:R-:W-:Y:S01]  /*3790*/  ISETP.GE.AND P2, PT, R4.reuse, R138, PT ;  /* 0x0000008a0400720c */ /* 0x040fe20003f46270 */
[----:B------:R-:W-:Y:S01]  /*37a0*/  VIADD R49, R95, 0x20 ;  /* 0x000000205f317836 */ /* 0x000fe20000000000 */
[----:B------:R-:W-:-:S02]  /*37b0*/  ISETP.GE.AND P1, PT, R4, R137, PT ;  /* 0x000000890400720c */ /* 0x000fc40003f26270 */
[----:B------:R-:W-:Y:S02]  /*37c0*/  I2FP.F32.U32 R4, R4 ;  /* 0x0000000400047245 */ /* 0x000fe40000201000 */
[----:B------:R-:W-:Y:S02]  /*37d0*/  FSEL R47, R5, -INF , !P5 ;  /* 0xff800000052f7808 */ /* 0x000fe40006800000 */
[----:B------:R-:W-:Y:S01]  /*37e0*/  FSEL R23, R23, -INF , !P4 ;  /* 0xff80000017177808 */ /* 0x000fe20006000000 */
[C---:B------:R-:W-:Y:S01]  /*37f0*/  FFMA.FTZ R21, R4.reuse, R0, R41 ;  /* 0x0000000004157223 */ /* 0x040fe20000010029 */
[----:B------:R-:W-:Y:S01]  /*3800*/  VIADD R41, R95, 0x28 ;  /* 0x000000285f297836 */ /* 0x000fe20000000000 */
[C---:B------:R-:W-:Y:S01]  /*3810*/  ISETP.GE.AND P5, PT, R7.reuse, R138, PT ;  /* 0x0000008a0700720c */ /* 0x040fe20003fa6270 */
[----:B------:R-:W-:Y:S01]  /*3820*/  FFMA.FTZ R5, R4, R0, R43 ;  /* 0x0000000004057223 */ /* 0x000fe2000001002b */
[----:B------:R-:W-:Y:S02]  /*3830*/  ISETP.GE.AND P4, PT, R7, R137, PT ;  /* 0x000000890700720c */ /* 0x000fe40003f86270 */
[----:B------:R-:W-:-:S02]  /*3840*/  I2FP.F32.U32 R7, R7 ;  /* 0x0000000700077245 */ /* 0x000fc40000201000 */
[----:B------:R-:W-:Y:S02]  /*3850*/  FSEL R21, R21, -INF , !P2 ;  /* 0xff80000015157808 */ /* 0x000fe40005000000 */
[----:B------:R-:W-:Y:S01]  /*3860*/  ISETP.GE.AND P2, PT, R41, R138, PT ;  /* 0x0000008a2900720c */ /* 0x000fe20003f46270 */
[-C--:B------:R-:W-:Y:S01]  /*3870*/  FFMA.FTZ R27, R7, R0.reuse, R40 ;  /* 0x00000000071b7223 */ /* 0x080fe20000010028 */
[----:B------:R-:W-:Y:S01]  /*3880*/  FSEL R19, R19, -INF , !P0 ;  /* 0xff80000013137808 */ /* 0x000fe20004000000 */
[----:B------:R-:W-:Y:S01]  /*3890*/  FFMA.FTZ R7, R7, R0, R42 ;  /* 0x0000000007077223 */ /* 0x000fe2000001002a */
[----:B------:R-:W-:Y:S02]  /*38a0*/  P2R R4, PR, RZ, 0x4 ;  /* 0x00000004ff047803 */ /* 0x000fe40000000000 */
[----:B------:R-:W-:Y:S02]  /*38b0*/  ISETP.NE.AND P2, PT, R102, 0x1, PT ;  /* 0x000000016600780c */ /* 0x000fe40003f45270 */
[----:B------:R-:W-:-:S02]  /*38c0*/  FSEL R13, R13, -INF , !P6 ;  /* 0xff8000000d0d7808 */ /* 0x000fc40007000000 */
[----:B------:R-:W-:Y:S02]  /*38d0*/  FSEL R27, R27, -INF , !P5 ;  /* 0xff8000001b1b7808 */ /* 0x000fe40006800000 */
[CC--:B------:R-:W-:Y:S02]  /*38e0*/  ISETP.GE.AND P0, PT, R49.reuse, R138.reuse, PT ;  /* 0x0000008a3100720c */ /* 0x0c0fe40003f06270 */
[----:B------:R-:W-:Y:S02]  /*38f0*/  ISETP.GE.AND P6, PT, R49, R137, PT ;  /* 0x000000893100720c */ /* 0x000fe40003fc6270 */
[----:B------:R-:W-:Y:S02]  /*3900*/  ISETP.GE.AND P5, PT, R12, R138, PT ;  /* 0x0000008a0c00720c */ /* 0x000fe40003fa6270 */
[----:B------:R-:W-:Y:S02]  /*3910*/  I2FP.F32.U32 R49, R49 ;  /* 0x0000003100317245 */ /* 0x000fe40000201000 */
[----:B------:R-:W-:-:S02]  /*3920*/  FSEL R7, R7, -INF , !P4 ;  /* 0xff80000007077808 */ /* 0x000fc40006000000 */
[----:B------:R-:W-:Y:S01]  /*3930*/  P2R R6, PR, RZ, 0x20 ;  /* 0x00000020ff067803 */ /* 0x000fe20000000000 */
[CC--:B------:R-:W-:Y:S01]  /*3940*/  FFMA.FTZ R36, R49.reuse, R0.reuse, R36 ;  /* 0x0000000031247223 */ /* 0x0c0fe20000010024 */
[-C--:B------:R-:W-:Y:S01]  /*3950*/  ISETP.GE.AND P5, PT, R12, R137.reuse, PT ;  /* 0x000000890c00720c */ /* 0x080fe20003fa6270 */
[----:B------:R-:W-:Y:S01]  /*3960*/  FFMA.FTZ R38, R49, R0, R38 ;  /* 0x0000000031267223 */ /* 0x000fe20000010026 */
[----:B------:R-:W-:Y:S02]  /*3970*/  ISETP.GE.AND P4, PT, R41, R137, PT ;  /* 0x000000892900720c */ /* 0x000fe40003f86270 */
[----:B------:R-:W-:Y:S02]  /*3980*/  I2FP.F32.U32 R12, R12 ;  /* 0x0000000c000c7245 */ /* 0x000fe40000201000 */
[----:B------:R-:W-:Y:S02]  /*3990*/  I2FP.F32.U32 R41, R41 ;  /* 0x0000002900297245 */ /* 0x000fe40000201000 */
[----:B------:R-:W-:Y:S01]  /*39a0*/  I2FP.F32.U32 R43, R95 ;  /* 0x0000005f002b7245 */ /* 0x000fe20000201000 */
[CC--:B------:R-:W-:Y:S01]  /*39b0*/  FFMA.FTZ R37, R12.reuse, R0.reuse, R37 ;  /* 0x000000000c257223 */ /* 0x0c0fe20000010025 */
[----:B------:R-:W-:Y:S01]  /*39c0*/  FSEL R5, R5, -INF , !P1 ;  /* 0xff80000005057808 */ /* 0x000fe20004800000 */
[-C--:B------:R-:W-:Y:S01]  /*39d0*/  FFMA.FTZ R39, R12, R0.reuse, R39 ;  /* 0x000000000c277223 */ /* 0x080fe20000010027 */
[----:B------:R-:W-:Y:S01]  /*39e0*/  FSEL R141, R36, -INF , !P0 ;  /* 0xff800000248d7808 */ /* 0x000fe20004000000 */
[CC--:B------:R-:W-:Y:S01]  /*39f0*/  FFMA.FTZ R32, R41.reuse, R0.reuse, R32 ;  /* 0x0000000029207223 */ /* 0x0c0fe20000010020 */
[-C--:B------:R-:W-:Y:S01]  /*3a00*/  FFMA.FTZ R34, R41, R0.reuse, R34 ;  /* 0x0000000029227223 */ /* 0x080fe20000010022 */
[CC--:B------:R-:W-:Y:S01]  /*3a10*/  FFMA.FTZ R52, R43.reuse, R0.reuse, R52 ;  /* 0x000000002b347223 */ /* 0x0c0fe20000010034 */
[----:B------:R-:W-:Y:S01]  /*3a20*/  FFMA.FTZ R54, R43, R0, R54 ;  /* 0x000000002b367223 */ /* 0x000fe20000010036 */
[----:B------:R-:W-:Y:S06]  /*3a30*/  @!P2 BRA `(.L_x_846) ;  /* 0x0000000000f8a947 */ /* 0x000fec0003800000 */
[----:B------:R-:W-:Y:S01]  /*3a40*/  VIADD R12, R102, 0xfffffffe ;  /* 0xfffffffe660c7836 */ /* 0x000fe20000000000 */
[----:B------:R-:W1:Y:S03]  /*3a50*/  LDCU UR4, c[0x0][0x440] ;  /* 0x00008800ff0477ac */ /* 0x000e660008000800 */
[-C--:B------:R-:W-:Y:S02]  /*3a60*/  IMAD R89, R89, R12.reuse, RZ ;  /* 0x0000000c59597224 */ /* 0x080fe400078e02ff */
[----:B------:R-:W-:-:S04]  /*3a70*/  IMAD.WIDE.U32 R92, R92, R12, RZ ;  /* 0x0000000c5c5c7225 */ /* 0x000fc800078e00ff */
[----:B------:R-:W-:Y:S01]  /*3a80*/  IMAD.IADD R12, R93, 0x1, R89 ;  /* 0x000000015d0c7824 */ /* 0x000fe200078e0259 */
[----:B------:R-:W-:-:S04]  /*3a90*/  LEA R50, P0, R92, R164, 0x1 ;  /* 0x000000a45c327211 */ /* 0x000fc800078008ff */
[----:B------:R-:W-:Y:S02]  /*3aa0*/  LEA.HI.X R51, R92, R163, R12, 0x1, P0 ;  /* 0x000000a35c337211 */ /* 0x000fe400000f0c0c */
[----:B------:R-:W-:Y:S02]  /*3ab0*/  IADD3 R41, P0, PT, R136, R92, RZ ;  /* 0x0000005c88297210 */ /* 0x000fe40007f1e0ff */
[----:B-1----:R-:W-:-:S03]  /*3ac0*/  ISETP.GE.AND P1, PT, R160, UR4, PT ;  /* 0x00000004a0007c0c */ /* 0x002fc6000bf26270 */
[----:B------:R-:W-:Y:S01]  /*3ad0*/  IMAD.X R12, R103, 0x1, R12, P0 ;  /* 0x00000001670c7824 */ /* 0x000fe200000e060c */
[----:B------:R-:W-:-:S04]  /*3ae0*/  LEA R48, P0, R41, R164, 0x1 ;  /* 0x000000a429307211 */ /* 0x000fc800078008ff */
[----:B------:R-:W-:Y:S02]  /*3af0*/  LEA.HI.X R49, R41, R163, R12, 0x1, P0 ;  /* 0x000000a329317211 */ /* 0x000fe400000f0c0c */
[----:B------:R-:W-:-:S03]  /*3b00*/  IADD3 R43, P0, PT, R136, R41, RZ ;  /* 0x00000029882b7210 */ /* 0x000fc60007f1e0ff */
[----:B------:R-:W-:Y:S01]  /*3b10*/  @!PT LDS RZ, [RZ] ;  /* 0x00000000fffff984 */ /* 0x000fe20000000800 */
[----:B------:R-:W-:Y:S01]  /*3b20*/  @!PT LDS RZ, [RZ] ;  /* 0x00000000fffff984 */ /* 0x000fe20000000800 */
[----:B------:R-:W-:Y:S01]  /*3b30*/  @!PT LDS RZ, [RZ] ;  /* 0x00000000fffff984 */ /* 0x000fe20000000800 */
[----:B------:R1:W-:Y:S02]  /*3b40*/  @!P1 LDGSTS.E.BYPASS.LTC128B.128 [R169+0x4000], desc[UR12][R50.64] ;  /* 0x0400000032a99fae */ /* 0x0003e4000b981a0c */
[----:B------:R-:W-:Y:S01]  /*3b50*/  IMAD.X R14, R103, 0x1, R12, P0 ;  /* 0x00000001670e7824 */ /* 0x000fe200000e060c */
[C---:B------:R-:W-:Y:S01]  /*3b60*/  LEA R42, P0, R43.reuse, R164, 0x1 ;  /* 0x000000a42b2a7211 */ /* 0x040fe200078008ff */
[----:B------:R1:W-:Y:S03]  /*3b70*/  @P1 STS.128 [R169+0x4000], RZ ;  /* 0x004000ffa9001388 */ /* 0x0003e60000000c00 */
[----:B------:R-:W-:Y:S02]  /*3b80*/  LEA.HI.X R43, R43, R163, R14, 0x1, P0 ;  /* 0x000000a32b2b7211 */ /* 0x000fe400000f0c0e */
[----:B------:R-:W-:-:S04]  /*3b90*/  LEA R41, P0, R10, R41, 0x5 ;  /* 0x000000290a297211 */ /* 0x000fc800078028ff */
[----:B------:R-:W-:Y:S02]  /*3ba0*/  LEA.HI.X R12, R10, R12, R11, 0x5, P0 ;  /* 0x0000000c0a0c7211 */ /* 0x000fe400000f2c0b */
[----:B------:R-:W-:-:S04]  /*3bb0*/  LEA R40, P0, R41, R164, 0x1 ;  /* 0x000000a429287211 */ /* 0x000fc800078008ff */
[----:B------:R-:W-:Y:S02]  /*3bc0*/  LEA.HI.X R41, R41, R163, R12, 0x1, P0 ;  /* 0x000000a329297211 */ /* 0x000fe400000f0c0c */
[----:B------:R-:W-:-:S13]  /*3bd0*/  ISETP.GE.AND P0, PT, R159, UR4, PT ;  /* 0x000000049f007c0c */ /* 0x000fda000bf06270 */
        /* <DEDUP_REMOVED lines=36> */
.L_x_846:
[----:B------:R-:W-:Y:S01]  /*3e20*/  ISETP.NE.AND P1, PT, R6, RZ, PT ;  /* 0x000000ff0600720c */ /* 0x000fe20003f25270 */
[----:B------:R-:W-:Y:S01]  /*3e30*/  VIADD R6, R95, 0x29 ;  /* 0x000000295f067836 */ /* 0x000fe20000000000 */
[----:B------:R-:W-:Y:S01]  /*3e40*/  FSEL R131, R39, -INF , !P5 ;  /* 0xff80000027837808 */ /* 0x000fe20006800000 */
[----:B------:R-:W-:Y:S01]  /*3e50*/  FFMA.FTZ R30, R57, R0, R30 ;  /* 0x00000000391e7223 */ /* 0x000fe2000001001e */
[----:B------:R-:W-:Y:S01]  /*3e60*/  FSEL R157, R37, -INF , !P1 ;  /* 0xff800000259d7808 */ /* 0x000fe20004800000 */
[----:B------:R-:W2:Y:S01]  /*3e70*/  LDCU UR6, c[0x0][0x45c] ;  /* 0x00008b80ff0677ac */ /* 0x000ea20008000800 */
[----:B------:R-:W-:Y:S01]  /*3e80*/  ISETP.GE.AND P1, PT, R6, R138, PT ;  /* 0x0000008a0600720c */ /* 0x000fe20003f26270 */
[----:B------:R-:W-:Y:S01]  /*3e90*/  IMAD.SHL.U32 R91, R90, 0x200, RZ ;  /* 0x000002005a5b7824 */ /* 0x000fe200078e00ff */
[----:B------:R-:W-:Y:S01]  /*3ea0*/  ISETP.GE.AND P5, PT, R6, R137, PT ;  /* 0x000000890600720c */ /* 0x000fe20003fa6270 */
[----:B------:R-:W-:Y:S01]  /*3eb0*/  IMAD.MOV.U32 R173, RZ, RZ, -0x1 ;  /* 0xffffffffffad7424 */ /* 0x000fe200078e00ff */
[----:B------:R-:W-:-:S02]  /*3ec0*/  I2FP.F32.U32 R6, R6 ;  /* 0x0000000600067245 */ /* 0x000fc40000201000 */
[C---:B------:R-:W-:Y:S02]  /*3ed0*/  ISETP.GE.AND P0, PT, R95.reuse, R138, PT ;  /* 0x0000008a5f00720c */ /* 0x040fe40003f06270 */
[C---:B------:R-:W-:Y:S01]  /*3ee0*/  IADD3 R12, PT, PT, R95.reuse, 0x30, RZ ;  /* 0x000000305f0c7810 */ /* 0x040fe20007ffe0ff */
[-C--:B------:R-:W-:Y:S01]  /*3ef0*/  FFMA.FTZ R33, R6, R0.reuse, R33 ;  /* 0x0000000006217223 */ /* 0x080fe20000010021 */
[----:B------:R-:W-:Y:S01]  /*3f00*/  FSEL R37, R52, -INF , !P0 ;  /* 0xff80000034257808 */ /* 0x000fe20004000000 */
[----:B------:R-:W-:Y:S01]  /*3f10*/  FFMA.FTZ R35, R6, R0, R35 ;  /* 0x0000000006237223 */ /* 0x000fe20000010023 */
[----:B------:R-:W-:Y:S02]  /*3f20*/  ISETP.GE.AND P0, PT, R95, R137, PT ;  /* 0x000000895f00720c */ /* 0x000fe40003f06270 */
[----:B------:R-:W-:Y:S02]  /*3f30*/  FSEL R133, R38, -INF , !P6 ;  /* 0xff80000026857808 */ /* 0x000fe40007000000 */
[----:B------:R-:W-:-:S02]  /*3f40*/  I2FP.F32.U32 R39, R12 ;  /* 0x0000000c00277245 */ /* 0x000fc40000201000 */
[----:B------:R-:W-:Y:S01]  /*3f50*/  ISETP.NE.AND P6, PT, R4, RZ, PT ;  /* 0x000000ff0400720c */ /* 0x000fe20003fc5270 */
[----:B------:R-:W-:Y:S01]  /*3f60*/  VIADD R4, R95, 0x31 ;  /* 0x000000315f047836 */ /* 0x000fe20000000000 */
[----:B------:R-:W-:Y:S01]  /*3f70*/  FMNMX3.FTZ R14, R37, R55, R53, !PT ;  /* 0x00000037250e7276 */ /* 0x000fe20007810035 */
[-C--:B------:R-:W-:Y:S01]  /*3f80*/  FFMA.FTZ R76, R39, R0.reuse, R76 ;  /* 0x00000000274c7223 */ /* 0x080fe2000001004c */
[----:B------:R-:W-:Y:S01]  /*3f90*/  FSEL R139, R33, -INF , !P1 ;  /* 0xff800000218b7808 */ /* 0x000fe20004800000 */
[----:B------:R-:W-:Y:S01]  /*3fa0*/  FFMA.FTZ R78, R39, R0, R78 ;  /* 0x00000000274e7223 */ /* 0x000fe2000001004e */
[----:B------:R-:W-:Y:S02]  /*3fb0*/  FSEL R33, R54, -INF , !P0 ;  /* 0xff80000036217808 */ /* 0x000fe40004000000 */
[----:B------:R-:W-:Y:S02]  /*3fc0*/  FSEL R143, R32, -INF , !P6 ;  /* 0xff800000208f7808 */ /* 0x000fe40007000000 */
[----:B------:R-:W-:-:S02]  /*3fd0*/  FMNMX3.FTZ R14, R14, R47, R45, !PT ;  /* 0x0000002f0e0e7276 */ /* 0x000fc4000781002d */
[----:B------:R-:W-:Y:S02]  /*3fe0*/  ISETP.GE.AND P6, PT, R12, R138, PT ;  /* 0x0000008a0c00720c */ /* 0x000fe40003fc6270 */
[----:B------:R-:W-:Y:S02]  /*3ff0*/  FMNMX3.FTZ R16, R33, R25, R17, !PT ;  /* 0x0000001921107276 */ /* 0x000fe40007810011 */
[----:B------:R-:W-:Y:S02]  /*4000*/  FSEL R129, R34, -INF , !P4 ;  /* 0xff80000022817808 */ /* 0x000fe40006000000 */
[----:B------:R-:W-:Y:S02]  /*4010*/  IADD3 R95, PT, PT, R95, 0x39, RZ ;  /* 0x000000395f5f7810 */ /* 0x000fe40007ffe0ff */
[----:B------:R-:W-:Y:S02]  /*4020*/  ISETP.GE.AND P4, PT, R12, R137, PT ;  /* 0x000000890c00720c */ /* 0x000fe40003f86270 */
[----:B------:R-:W-:-:S02]  /*4030*/  FMNMX3.FTZ R14, R14, R19, R27, !PT ;  /* 0x000000130e0e7276 */ /* 0x000fc4000781001b */
[----:B------:R-:W-:Y:S02]  /*4040*/  I2FP.F32.U32 R12, R4 ;  /* 0x00000004000c7245 */ /* 0x000fe40000201000 */
[----:B------:R-:W-:Y:S02]  /*4050*/  FSEL R127, R76, -INF , !P6 ;  /* 0xff8000004c7f7808 */ /* 0x000fe40007000000 */
[----:B------:R-:W-:Y:S01]  /*4060*/  FMNMX3.FTZ R16, R16, R23, R15, !PT ;  /* 0x0000001710107276 */ /* 0x000fe2000781000f */
[----:B------:R-:W-:Y:S01]  /*4070*/  FFMA.FTZ R77, R12, R0, R77 ;  /* 0x000000000c4d7223 */ /* 0x000fe2000001004d */
[----:B------:R-:W-:Y:S01]  /*4080*/  ISETP.GE.AND P1, PT, R4, R138, PT ;  /* 0x0000008a0400720c */ /* 0x000fe20003f26270 */
[----:B------:R-:W-:Y:S01]  /*4090*/  FFMA.FTZ R79, R12, R0, R79 ;  /* 0x000000000c4f7223 */ /* 0x000fe2000001004f */
[----:B------:R-:W-:Y:S02]  /*40a0*/  ISETP.GE.AND P6, PT, R4, R137, PT ;  /* 0x000000890400720c */ /* 0x000fe40003fc6270 */
[----:B------:R-:W-:-:S02]  /*40b0*/  I2FP.F32.U32 R4, R95 ;  /* 0x0000005f00047245 */ /* 0x000fc40000201000 */
[----:B------:R-:W-:Y:S02]  /*40c0*/  FMNMX3.FTZ R14, R14, R21, R141, !PT ;  /* 0x000000150e0e7276 */ /* 0x000fe4000781008d */
[----:B------:R-:W-:Y:S01]  /*40d0*/  FMNMX3.FTZ R16, R16, R13, R7, !PT ;  /* 0x0000000d10107276 */ /* 0x000fe20007810007 */
[-C--:B------:R-:W-:Y:S01]  /*40e0*/  FFMA.FTZ R29, R4, R0.reuse, R29 ;  /* 0x00000000041d7223 */ /* 0x080fe2000001001d */
[----:B------:R-:W-:Y:S01]  /*40f0*/  FMNMX3.FTZ R14, R14, R157, R143, !PT ;  /* 0x0000009d0e0e7276 */ /* 0x000fe2000781008f */
[----:B------:R-:W-:Y:S01]  /*4100*/  FFMA.FTZ R31, R4, R0, R31 ;  /* 0x00000000041f7223 */ /* 0x000fe2000001001f */
[----:B------:R-:W-:Y:S02]  /*4110*/  FMNMX3.FTZ R4, R16, R5, R133, !PT ;  /* 0x0000000510047276 */ /* 0x000fe40007810085 */
[----:B------:R-:W-:Y:S02]  /*4120*/  FSEL R125, R77, -INF , !P1 ;  /* 0xff8000004d7d7808 */ /* 0x000fe40004800000 */
[----:B------:R-:W-:-:S02]  /*4130*/  ISETP.GE.AND P1, PT, R95, R138, PT ;  /* 0x0000008a5f00720c */ /* 0x000fc40003f26270 */
[----:B------:R-:W-:Y:S02]  /*4140*/  FMNMX3.FTZ R14, R14, R139, R127, !PT ;  /* 0x0000008b0e0e7276 */ /* 0x000fe4000781007f */
[----:B------:R-:W-:Y:S02]  /*4150*/  FSEL R135, R35, -INF , !P5 ;  /* 0xff80000023877808 */ /* 0x000fe40006800000 */
[----:B------:R-:W-:Y:S02]  /*4160*/  FSEL R122, R78, -INF , !P4 ;  /* 0xff8000004e7a7808 */ /* 0x000fe40006000000 */
[----:B------:R-:W-:Y:S02]  /*4170*/  FMNMX3.FTZ R4, R4, R131, R129, !PT ;  /* 0x0000008304047276 */ /* 0x000fe40007810081 */
[----:B------:R-:W-:Y:S02]  /*4180*/  FSEL R123, R29, -INF , !P1 ;  /* 0xff8000001d7b7808 */ /* 0x000fe40004800000 */
[----:B------:R-:W-:-:S02]  /*4190*/  FMNMX3.FTZ R6, R14, R125, R118, !PT ;  /* 0x0000007d0e067276 */ /* 0x000fc40007810076 */
[----:B------:R-:W-:Y:S02]  /*41a0*/  ISETP.GE.AND P0, PT, R95, R137, PT ;  /* 0x000000895f00720c */ /* 0x000fe40003f06270 */
[----:B------:R-:W-:Y:S02]  /*41b0*/  FSEL R120, R30, -INF , !P3 ;  /* 0xff8000001e787808 */ /* 0x000fe40005800000 */
[----:B------:R-:W-:Y:S02]  /*41c0*/  FSEL R121, R79, -INF , !P6 ;  /* 0xff8000004f797808 */ /* 0x000fe40007000000 */
[----:B------:R-:W-:Y:S02]  /*41d0*/  FMNMX3.FTZ R4, R4, R135, R122, !PT ;  /* 0x0000008704047276 */ /* 0x000fe4000781007a */
[----:B------:R-:W-:Y:S02]  /*41e0*/  FMNMX.FTZ R6, R123, R6, !PT ;  /* 0x000000067b067209 */ /* 0x000fe40007810000 */
[----:B------:R-:W-:-:S02]  /*41f0*/  FSEL R119, R31, -INF , !P0 ;  /* 0xff8000001f777808 */ /* 0x000fc40004000000 */
[----:B------:R-:W-:Y:S01]  /*4200*/  FMNMX3.FTZ R4, R4, R121, R120, !PT ;  /* 0x0000007904047276 */ /* 0x000fe20007810078 */
[----:B------:R-:W3:Y:S01]  /*4210*/  SHFL.BFLY PT, R35, R6, 0x2, 0x1f ;  /* 0x0c401f0006237f89 */ /* 0x000ee200000e0000 */
[----:B------:R-:W-:Y:S02]  /*4220*/  LOP3.LUT R150, R88, 0x200, R91, 0xf8, !PT ;  /* 0x0000020058967812 */ /* 0x000fe400078ef85b */
[----:B------:R-:W-:Y:S02]  /*4230*/  FMNMX.FTZ R12, R119, R4, !PT ;  /* 0x00000004770c7209 */ /* 0x000fe40007810000 */
[----:B------:R-:W-:-:S03]  /*4240*/  LEA R150, R150, UR5, 0x1 ;  /* 0x0000000596967c11 */ /* 0x000fc6000f8e08ff */
[----:B------:R-:W4:Y:S01]  /*4250*/  SHFL.BFLY PT, R29, R12, 0x2, 0x1f ;  /* 0x0c401f000c1d7f89 */ /* 0x000f2200000e0000 */
[C---:B------:R-:W-:Y:S01]  /*4260*/  IADD3 R146, PT, PT, R3.reuse, R150, RZ ;  /* 0x0000009603927210 */ /* 0x040fe20007ffe0ff */
[----:B------:R-:W-:Y:S02]  /*4270*/  IMAD.IADD R145, R2, 0x1, R150 ;  /* 0x0000000102917824 */ /* 0x000fe400078e0296 */
[----:B------:R-:W-:Y:S03]  /*4280*/  LDSM.16.MT88.4 R92, [R150+0x8000] ;  /* 0x00800000965c783b */ /* 0x000fe60000004200 */
[----:B------:R-:W-:Y:S01]  /*4290*/  IADD3 R144, PT, PT, R3, R145, RZ ;  /* 0x0000009103907210 */ /* 0x000fe20007ffe0ff */
[----:B-1----:R-:W-:Y:S04]  /*42a0*/  LDSM.16.MT88.4 R40, [R146+0x8000] ;  /* 0x008000009228783b */ /* 0x002fe80000004200 */
[----:B------:R-:W-:Y:S01]  /*42b0*/  LDSM.16.MT88.4 R64, [R150+0xa000] ;  /* 0x00a000009640783b */ /* 0x000fe20000004200 */
[----:B---3--:R-:W-:-:S03]  /*42c0*/  FMNMX.FTZ R4, R6, R35, !PT ;  /* 0x0000002306047209 */ /* 0x008fc60007810000 */
[----:B------:R-:W-:Y:S04]  /*42d0*/  LDSM.16.MT88.4 R80, [R145+0xa000] ;  /* 0x00a000009150783b */ /* 0x000fe80000004200 */
[----:B------:R-:W1:Y:S01]  /*42e0*/  SHFL.BFLY PT, R101, R4, 0x1, 0x1f ;  /* 0x0c201f0004657f89 */ /* 0x000e6200000e0000 */
[----:B----4-:R-:W-:-:S03]  /*42f0*/  FMNMX.FTZ R29, R12, R29, !PT ;  /* 0x0000001d0c1d7209 */ /* 0x010fc60007810000 */
[----:B------:R-:W-:Y:S04]  /*4300*/  LDSM.16.MT88.4 R56, [R144+0x8000] ;  /* 0x008000009038783b */ /* 0x000fe80000004200 */
[----:B------:R-:W3:Y:S04]  /*4310*/  SHFL.BFLY PT, R100, R29, 0x1, 0x1f ;  /* 0x0c201f001d647f89 */ /* 0x000ee800000e0000 */
[----:B------:R-:W-:Y:S04]  /*4320*/  LDSM.16.MT88.4 R48, [R145+0x8000] ;  /* 0x008000009130783b */ /* 0x000fe80000004200 */
[----:B------:R-:W-:Y:S01]  /*4330*/  LDSM.16.MT88.4 R72, [R146+0xa000] ;  /* 0x00a000009248783b */ /* 0x000fe20000004200 */
[----:B-1----:R-:W-:-:S04]  /*4340*/  FMNMX.FTZ R101, R4, R101, !PT ;  /* 0x0000006504657209 */ /* 0x002fc80007810000 */
[C---:B------:R-:W-:Y:S01]  /*4350*/  FSETP.NEU.FTZ.AND P0, PT, R101.reuse, -INF , PT ;  /* 0xff8000006500780b */ /* 0x040fe20003f1d000 */
[----:B--2---:R-:W-:Y:S01]  /*4360*/  FMUL.FTZ R124, R101, UR6 ;  /* 0x00000006657c7c20 */ /* 0x004fe20008410000 */
[----:B---3--:R-:W-:-:S04]  /*4370*/  FMNMX.FTZ R100, R29, R100, !PT ;  /* 0x000000641d647209 */ /* 0x008fc80007810000 */
[----:B------:R-:W-:Y:S01]  /*4380*/  FSEL R124, R124, RZ, P0 ;  /* 0x000000ff7c7c7208 */ /* 0x000fe20000000000 */
[----:B------:R-:W-:Y:S01]  /*4390*/  LDSM.16.MT88.4 R28, [R145+0x8800] ;  /* 0x00880000911c783b */ /* 0x000fe20000004200 */
        /* <DEDUP_REMOVED lines=9> */
[----:B------:R-:W-:Y:S01]  /*4430*/  FFMA.FTZ R108, R19, UR6, -R124 ;  /* 0x00000006136c7c23 */ /* 0x000fe2000801087c */
[--C-:B------:R-:W-:Y:S01]  /*4440*/  FFMA.FTZ R115, R33, UR6, -R126.reuse ;  /* 0x0000000621737c23 */ /* 0x100fe2000801087e */
[--C-:B------:R-:W-:Y:S01]  /*4450*/  FFMA.FTZ R114, R25, UR6, -R126.reuse ;  /* 0x0000000619727c23 */ /* 0x100fe2000801087e */
[--C-:B------:R-:W-:Y:S01]  /*4460*/  FFMA.FTZ R111, R17, UR6, -R126.reuse ;  /* 0x00000006116f7c23 */ /* 0x100fe2000801087e */
[--C-:B------:R-:W-:Y:S01]  /*4470*/  FFMA.FTZ R110, R23, UR6, -R126.reuse ;  /* 0x00000006176e7c23 */ /* 0x100fe2000801087e */
[----:B------:R-:W1:Y:S01]  /*4480*/  MUFU.EX2 R116, R116 ;  /* 0x0000007400747308 */ /* 0x000e620000000800 */
[--C-:B------:R-:W-:Y:S01]  /*4490*/  FFMA.FTZ R107, R15, UR6, -R126.reuse ;  /* 0x000000060f6b7c23 */ /* 0x100fe2000801087e */
[----:B------:R-:W-:Y:S01]  /*44a0*/  FFMA.FTZ R106, R13, UR6, -R126 ;  /* 0x000000060d6a7c23 */ /* 0x000fe2000801087e */
[--C-:B------:R-:W-:Y:S01]  /*44b0*/  FFMA.FTZ R105, R27, UR6, -R124.reuse ;  /* 0x000000061b697c23 */ /* 0x100fe2000801087c */
[----:B------:R-:W-:Y:S01]  /*44c0*/  MUFU.EX2 R113, R113 ;  /* 0x0000007100717308 */ /* 0x000fe20000000800 */
[----:B------:R-:W2:Y:S01]  /*44d0*/  LDSM.16.MT88.4 R12, [R146+0x8800] ;  /* 0x00880000920c783b */ /* 0x000ea20000004200 */
[----:B------:R-:W-:Y:S01]  /*44e0*/  FFMA.FTZ R104, R21, UR6, -R124 ;  /* 0x0000000615687c23 */ /* 0x000fe2000801087c */
[--C-:B------:R-:W-:Y:S01]  /*44f0*/  FFMA.FTZ R7, R7, UR6, -R126.reuse ;  /* 0x0000000607077c23 */ /* 0x100fe2000801087e */
[----:B------:R-:W3:Y:S01]  /*4500*/  MUFU.EX2 R112, R112 ;  /* 0x0000007000707308 */ /* 0x000ee20000000800 */
[----:B------:R-:W-:Y:S01]  /*4510*/  FFMA.FTZ R20, R5, UR6, -R126 ;  /* 0x0000000605147c23 */ /* 0x000fe2000801087e */
[----:B------:R-:W4:Y:S01]  /*4520*/  LDSM.16.MT88.4 R16, [R150+0x8800] ;  /* 0x008800009610783b */ /* 0x000f220000004200 */
[----:B------:R-:W-:Y:S01]  /*4530*/  FFMA.FTZ R128, R143, UR6, -R124 ;  /* 0x000000068f807c23 */ /* 0x000fe2000801087c */
[----:B------:R-:W-:Y:S01]  /*4540*/  MUFU.EX2 R115, R115 ;  /* 0x0000007300737308 */ /* 0x000fe20000000800 */
[--C-:B------:R-:W-:Y:S01]  /*4550*/  FFMA.FTZ R130, R133, UR6, -R126.reuse ;  /* 0x0000000685827c23 */ /* 0x100fe2000801087e */
[----:B-1----:R-:W-:Y:S01]  /*4560*/  F2FP.BF16.F32.PACK_AB R84, R116, R117 ;  /* 0x000000757454723e */ /* 0x002fe200000010ff */
[----:B------:R-:W-:Y:S01]  /*4570*/  LDSM.16.MT88.4 R32, [R144+0xa000] ;  /* 0x00a000009020783b */ /* 0x000fe20000004200 */
[----:B------:R-:W1:Y:S01]  /*4580*/  MUFU.EX2 R114, R114 ;  /* 0x0000007200727308 */ /* 0x000e620000000800 */
[--C-:B------:R-:W-:Y:S01]  /*4590*/  FFMA.FTZ R175, R119, UR6, -R126.reuse ;  /* 0x0000000677af7c23 */ /* 0x100fe2000801087e */
[--C-:B------:R-:W-:Y:S01]  /*45a0*/  FFMA.FTZ R122, R122, UR6, -R126.reuse ;  /* 0x000000067a7a7c23 */ /* 0x100fe2000801087e */
[----:B------:R-:W-:Y:S01]  /*45b0*/  LDSM.16.MT88.4 R24, [R144+0x8800] ;  /* 0x008800009018783b */ /* 0x000fe20000004200 */
[----:B------:R-:W-:Y:S01]  /*45c0*/  MUFU.EX2 R111, R111 ;  /* 0x0000006f006f7308 */ /* 0x000fe20000000800 */
[----:B------:R-:W-:Y:S01]  /*45d0*/  FFMA.FTZ R121, R121, UR6, -R126 ;  /* 0x0000000679797c23 */ /* 0x000fe2000801087e */
[----:B---3--:R-:W-:Y:S01]  /*45e0*/  F2FP.BF16.F32.PACK_AB R86, R112, R113 ;  /* 0x000000717056723e */ /* 0x008fe200000010ff */
[----:B------:R-:W-:Y:S01]  /*45f0*/  FADD.FTZ R116, R117, R116 ;  /* 0x0000007475747221 */ /* 0x000fe20000010000 */
[----:B------:R-:W3:Y:S03]  /*4600*/  MUFU.EX2 R110, R110 ;  /* 0x0000006e006e7308 */ /* 0x000ee60000000800 */
[----:B------:R-:W-:Y:S01]  /*4610*/  FADD.FTZ R113, R113, R116 ;  /* 0x0000007471717221 */ /* 0x000fe20000010000 */
[----:B------:R-:W-:Y:S01]  /*4620*/  MUFU.EX2 R109, R109 ;  /* 0x0000006d006d7308 */ /* 0x000fe20000000800 */
[----:B-1----:R-:W-:Y:S01]  /*4630*/  F2FP.BF16.F32.PACK_AB R85, R114, R115 ;  /* 0x000000737255723e */ /* 0x002fe200000010ff */
[----:B------:R-:W-:-:S02]  /*4640*/  FADD.FTZ R114, R115, R114 ;  /* 0x0000007273727221 */ /* 0x000fc40000010000 */
[----:B------:R-:W1:Y:S01]  /*4650*/  MUFU.EX2 R108, R108 ;  /* 0x0000006c006c7308 */ /* 0x000e620000000800 */
[----:B------:R-:W-:-:S03]  /*4660*/  FADD.FTZ R112, R112, R113 ;  /* 0x0000007170707221 */ /* 0x000fc60000010000 */
[----:B------:R-:W-:Y:S01]  /*4670*/  MUFU.EX2 R105, R105 ;  /* 0x0000006900697308 */ /* 0x000fe20000000800 */
[C---:B---3--:R-:W-:Y:S01]  /*4680*/  F2FP.BF16.F32.PACK_AB R87, R110.reuse, R111 ;  /* 0x0000006f6e57723e */ /* 0x048fe200000010ff */
[----:B------:R-:W-:Y:S02]  /*4690*/  FADD.FTZ R111, R111, R114 ;  /* 0x000000726f6f7221 */ /* 0x000fe40000010000 */
[----:B------:R-:W3:Y:S02]  /*46a0*/  MUFU.EX2 R104, R104 ;  /* 0x0000006800687308 */ /* 0x000ee40000000800 */
[----:B------:R-:W-:Y:S02]  /*46b0*/  FADD.FTZ R110, R110, R111 ;  /* 0x0000006f6e6e7221 */ /* 0x000fe40000010000 */
[----:B------:R-:W-:Y:S01]  /*46c0*/  MUFU.EX2 R107, R107 ;  /* 0x0000006b006b7308 */ /* 0x000fe20000000800 */
[C---:B------:R-:W-:Y:S01]  /*46d0*/  HMMA.16816.F32.BF16 R36, R84.reuse, R40, RZ ;  /* 0x000000285424723c */ /* 0x040fe200000418ff */
[C---:B-1----:R-:W-:Y:S01]  /*46e0*/  F2FP.BF16.F32.PACK_AB R4, R108.reuse, R109 ;  /* 0x0000006d6c04723e */ /* 0x042fe200000010ff */
[----:B------:R-:W-:Y:S01]  /*46f0*/  FADD.FTZ R109, R109, R112 ;  /* 0x000000706d6d7221 */ /* 0x000fe20000010000 */
[----:B------:R-:W1:Y:S03]  /*4700*/  MUFU.EX2 R106, R106 ;  /* 0x0000006a006a7308 */ /* 0x000e660000000800 */
[----:B------:R-:W-:Y:S01]  /*4710*/  FADD.FTZ R108, R108, R109 ;  /* 0x0000006d6c6c7221 */ /* 0x000fe20000010000 */
[----:B------:R-:W-:Y:S01]  /*4720*/  MUFU.EX2 R2, R7 ;  /* 0x0000000700027308 */ /* 0x000fe20000000800 */
[C---:B------:R-:W-:Y:S01]  /*4730*/  HMMA.16816.F32.BF16 R40, R84.reuse, R42, RZ ;  /* 0x0000002a5428723c */ /* 0x040fe200000418ff */
[C---:B---3--:R-:W-:Y:S01]  /*4740*/  F2FP.BF16.F32.PACK_AB R6, R104.reuse, R105 ;  /* 0x000000696806723e */ /* 0x048fe200000010ff */
[----:B------:R-:W-:Y:S01]  /*4750*/  FADD.FTZ R105, R105, R108 ;  /* 0x0000006c69697221 */ /* 0x000fe20000010000 */
[----:B------:R-:W3:Y:S03]  /*4760*/  MUFU.EX2 R3, R20 ;  /* 0x0000001400037308 */ /* 0x000ee60000000800 */
[----:B------:R-:W-:Y:S01]  /*4770*/  FADD.FTZ R104, R104, R105 ;  /* 0x0000006968687221 */ /* 0x000fe20000010000 */
[----:B------:R-:W-:Y:S01]  /*4780*/  MUFU.EX2 R128, R128 ;  /* 0x0000008000807308 */ /* 0x000fe20000000800 */
[----:B------:R-:W-:Y:S01]  /*4790*/  HMMA.16816.F32.BF16 R96, R84, R92, RZ ;  /* 0x0000005c5460723c */ /* 0x000fe200000418ff */
[----:B-1----:R-:W-:-:S02]  /*47a0*/  F2FP.BF16.F32.PACK_AB R5, R106, R107 ;  /* 0x0000006b6a05723e */ /* 0x002fc400000010ff */
[----:B------:R-:W-:Y:S04]  /*47b0*/  MUFU.EX2 R130, R130 ;  /* 0x0000008200827308 */ /* 0x000fe80000000800 */
[----:B------:R-:W-:Y:S01]  /*47c0*/  MUFU.EX2 R119, R121 ;  /* 0x0000007900777308 */ /* 0x000fe20000000800 */
[----:B------:R-:W-:Y:S01]  /*47d0*/  HMMA.16816.F32.BF16 R92, R84, R94, RZ ;  /* 0x0000005e545c723c */ /* 0x000fe200000418ff */
[----:B---3--:R-:W-:Y:S01]  /*47e0*/  F2FP.BF16.F32.PACK_AB R7, R3, R2 ;  /* 0x000000020307723e */ /* 0x008fe200000010ff */
[----:B------:R-:W1:Y:S01]  /*47f0*/  LDSM.16.MT88.4 R20, [R150+0xa800] ;  /* 0x00a800009614783b */ /* 0x000e620000004200 */
[----:B------:R-:W-:Y:S05]  /*4800*/  MUFU.EX2 R175, R175 ;  /* 0x000000af00af7308 */ /* 0x000fea0000000800 */
[C---:B--2---:R-:W-:Y:S08]  /*4810*/  HMMA.16816.F32.BF16 R36, R4.reuse, R12, R36 ;  /* 0x0000000c0424723c */ /* 0x044ff00000041824 */
[----:B------:R-:W-:Y:S01]  /*4820*/  HMMA.16816.F32.BF16 R40, R4, R14, R40 ;  /* 0x0000000e0428723c */ /* 0x000fe20000041828 */
[----:B------:R-:W2:Y:S07]  /*4830*/  LDSM.16.MT88.4 R12, [R145+0xa800] ;  /* 0x00a80000910c783b */ /* 0x000eae0000004200 */
[C---:B------:R-:W-:Y:S08]  /*4840*/  HMMA.16816.F32.BF16 R60, R84.reuse, R64, RZ ;  /* 0x00000040543c723c */ /* 0x040ff000000418ff */
[C---:B------:R-:W-:Y:S08]  /*4850*/  HMMA.16816.F32.BF16 R64, R84.reuse, R66, RZ ;  /* 0x000000425440723c */ /* 0x040ff000000418ff */
[C---:B------:R-:W-:Y:S08]  /*4860*/  HMMA.16816.F32.BF16 R76, R84.reuse, R80, RZ ;  /* 0x00000050544c723c */ /* 0x040ff000000418ff */
[----:B------:R-:W-:Y:S08]  /*4870*/  HMMA.16816.F32.BF16 R80, R84, R82, RZ ;  /* 0x000000525450723c */ /* 0x000ff000000418ff */
[C---:B----4-:R-:W-:Y:S08]  /*4880*/  HMMA.16816.F32.BF16 R96, R4.reuse, R16, R96 ;  /* 0x000000100460723c */ /* 0x050ff00000041860 */
[----:B------:R-:W-:Y:S01]  /*4890*/  HMMA.16816.F32.BF16 R92, R4, R18, R92 ;  /* 0x00000012045c723c */ /* 0x000fe2000004185c */
[----:B------:R-:W3:Y:S07]  /*48a0*/  LDSM.16.MT88.4 R16, [R146+0xa800] ;  /* 0x00a800009210783b */ /* 0x000eee0000004200 */
[----:B------:R-:W-:Y:S08]  /*48b0*/  HMMA.16816.F32.BF16 R52, R84, R56, RZ ;  /* 0x000000385434723c */ /* 0x000ff000000418ff */
[C---:B-1----:R-:W-:Y:S08]  /*48c0*/  HMMA.16816.F32.BF16 R60, R4.reuse, R20, R60 ;  /* 0x00000014043c723c */ /* 0x042ff0000004183c */
[C---:B------:R-:W-:Y:S01]  /*48d0*/  HMMA.16816.F32.BF16 R64, R4.reuse, R22, R64 ;  /* 0x000000160440723c */ /* 0x040fe20000041840 */
[----:B------:R-:W1:Y:S07]  /*48e0*/  LDSM.16.MT88.4 R20, [R144+0xa800] ;  /* 0x00a800009014783b */ /* 0x000e6e0000004200 */
[C---:B--2---:R-:W-:Y:S08]  /*48f0*/  HMMA.16816.F32.BF16 R76, R4.reuse, R12, R76 ;  /* 0x0000000c044c723c */ /* 0x044ff0000004184c */
[----:B------:R-:W-:Y:S01]  /*4900*/  HMMA.16816.F32.BF16 R80, R4, R14, R80 ;  /* 0x0000000e0450723c */ /* 0x000fe20000041850 */
[----:B------:R-:W2:Y:S07]  /*4910*/  LDSM.16.MT88.4 R12, [R146+0x9000] ;  /* 0x00900000920c783b */ /* 0x000eae0000004200 */
        /* <DEDUP_REMOVED lines=11> */
[----:B------:R-:W-:Y:S01]  /*49d0*/  FFMA.FTZ R131, R135, UR6, -R126 ;  /* 0x0000000687837c23 */ /* 0x000fe2000801087e */
[----:B------:R-:W4:Y:S05]  /*49e0*/  MUFU.EX2 R32, R32 ;  /* 0x0000002000207308 */ /* 0x000f2a0000000800 */
[----:B------:R-:W-:Y:S01]  /*49f0*/  HMMA.16816.F32.BF16 R84, R84, R34, RZ ;  /* 0x000000225454723c */ /* 0x000fe200000418ff */
[----:B------:R-:W-:Y:S01]  /*4a00*/  FFMA.FTZ R35, R139, UR6, -R124 ;  /* 0x000000068b237c23 */ /* 0x000fe2000801087c */
[----:B------:R-:W-:Y:S01]  /*4a10*/  FFMA.FTZ R34, R129, UR6, -R126 ;  /* 0x0000000681227c23 */ /* 0x000fe2000801087e */
[----:B------:R-:W-:Y:S04]  /*4a20*/  MUFU.EX2 R131, R131 ;  /* 0x0000008300837308 */ /* 0x000fe80000000800 */
[----:B------:R-:W-:Y:S01]  /*4a30*/  MUFU.EX2 R35, R35 ;  /* 0x0000002300237308 */ /* 0x000fe20000000800 */
[C---:B------:R-:W-:Y:S03]  /*4a40*/  HMMA.16816.F32.BF16 R56, R4.reuse, R26, R56 ;  /* 0x0000001a0438723c */ /* 0x040fe60000041838 */
[----:B------:R5:W2:Y:S04]  /*4a50*/  MUFU.EX2 R129, R24 ;  /* 0x0000001800817308 */ /* 0x000aa80000000800 */
[----:B------:R-:W2:Y:S01]  /*4a60*/  MUFU.EX2 R34, R34 ;  /* 0x0000002200227308 */ /* 0x000ea20000000800 */
[C---:B---3--:R-:W-:Y:S08]  /*4a70*/  HMMA.16816.F32.BF16 R68, R4.reuse, R16, R68 ;  /* 0x000000100444723c */ /* 0x048ff00000041844 */
[C---:B------:R-:W-:Y:S01]  /*4a80*/  HMMA.16816.F32.BF16 R72, R4.reuse, R18, R72 ;  /* 0x000000120448723c */ /* 0x040fe20000041848 */
[----:B------:R-:W3:Y:S04]  /*4a90*/  LDSM.16.MT88.4 R16, [R150+0x9000] ;  /* 0x009000009610783b */ /* 0x000ee80000004200 */
[----:B-----5:R-:W5:Y:S03]  /*4aa0*/  LDSM.16.MT88.4 R24, [R144+0x9000] ;  /* 0x009000009018783b */ /* 0x020f660000004200 */
[C---:B------:R-:W-:Y:S08]  /*4ab0*/  HMMA.16816.F32.BF16 R44, R4.reuse, R28, R44 ;  /* 0x0000001c042c723c */ /* 0x040ff0000004182c */
[C---:B------:R-:W-:Y:S01]  /*4ac0*/  HMMA.16816.F32.BF16 R48, R4.reuse, R30, R48 ;  /* 0x0000001e0430723c */ /* 0x040fe20000041830 */
[----:B------:R-:W-:Y:S07]  /*4ad0*/  LDSM.16.MT88.4 R28, [R145+0x9000] ;  /* 0x00900000911c783b */ /* 0x000fee0000004200 */
[C---:B-1----:R-:W-:Y:S08]  /*4ae0*/  HMMA.16816.F32.BF16 R88, R4.reuse, R20, R88 ;  /* 0x000000140458723c */ /* 0x042ff00000041858 */
[----:B------:R-:W-:Y:S01]  /*4af0*/  HMMA.16816.F32.BF16 R84, R4, R22, R84 ;  /* 0x000000160454723c */ /* 0x000fe20000041854 */
[----:B----4-:R-:W-:Y:S01]  /*4b00*/  F2FP.BF16.F32.PACK_AB R4, R32, R33 ;  /* 0x000000212004723e */ /* 0x010fe200000010ff */
[----:B------:R-:W1:Y:S01]  /*4b10*/  LDSM.16.MT88.4 R20, [R150+0xb000] ;  /* 0x00b000009614783b */ /* 0x000e620000004200 */
[----:B--2---:R-:W-:Y:S01]  /*4b20*/  F2FP.BF16.F32.PACK_AB R5, R129, R130 ;  /* 0x000000828105723e */ /* 0x004fe200000010ff */
[----:B------:R-:W-:Y:S01]  /*4b30*/  FADD.FTZ R33, R33, R104 ;  /* 0x0000006821217221 */ /* 0x000fe20000010000 */
[----:B------:R-:W-:-:S02]  /*4b40*/  F2FP.BF16.F32.PACK_AB R6, R35, R128 ;  /* 0x000000802306723e */ /* 0x000fc400000010ff */
[----:B------:R-:W-:-:S07]  /*4b50*/  F2FP.BF16.F32.PACK_AB R7, R131, R34 ;  /* 0x000000228307723e */ /* 0x000fce00000010ff */
[C---:B------:R-:W-:Y:S08]  /*4b60*/  HMMA.16816.F32.BF16 R36, R4.reuse, R12, R36 ;  /* 0x0000000c0424723c */ /* 0x040ff00000041824 */
[C---:B------:R-:W-:Y:S01]  /*4b70*/  HMMA.16816.F32.BF16 R40, R4.reuse, R14, R40 ;  /* 0x0000000e0428723c */ /* 0x040fe20000041828 */
[----:B------:R-:W2:Y:S07]  /*4b80*/  LDSM.16.MT88.4 R12, [R145+0xb000] ;  /* 0x00b00000910c783b */ /* 0x000eae0000004200 */
[C---:B---3--:R-:W-:Y:S08]  /*4b90*/  HMMA.16816.F32.BF16 R96, R4.reuse, R16, R96 ;  /* 0x000000100460723c */ /* 0x048ff00000041860 */
[C---:B------:R-:W-:Y:S01]  /*4ba0*/  HMMA.16816.F32.BF16 R92, R4.reuse, R18, R92 ;  /* 0x00000012045c723c */ /* 0x040fe2000004185c */
[----:B------:R-:W3:Y:S07]  /*4bb0*/  LDSM.16.MT88.4 R16, [R146+0xb000] ;  /* 0x00b000009210783b */ /* 0x000eee0000004200 */
[C---:B-----5:R-:W-:Y:S08]  /*4bc0*/  HMMA.16816.F32.BF16 R52, R4.reuse, R24, R52 ;  /* 0x000000180434723c */ /* 0x060ff00000041834 */
[C---:B------:R-:W-:Y:S01]  /*4bd0*/  HMMA.16816.F32.BF16 R56, R4.reuse, R26, R56 ;  /* 0x0000001a0438723c */ /* 0x040fe20000041838 */
[----:B------:R-:W4:Y:S07]  /*4be0*/  LDSM.16.MT88.4 R24, [R144+0xb000] ;  /* 0x00b000009018783b */ /* 0x000f2e0000004200 */
[C---:B-1----:R-:W-:Y:S08]  /*4bf0*/  HMMA.16816.F32.BF16 R60, R4.reuse, R20, R60 ;  /* 0x00000014043c723c */ /* 0x042ff0000004183c */
[C---:B------:R-:W-:Y:S01]  /*4c00*/  HMMA.16816.F32.BF16 R64, R4.reuse, R22, R64 ;  /* 0x000000160440723c */ /* 0x040fe20000041840 */
[----:B------:R-:W1:Y:S07]  /*4c10*/  LDSM.16.MT88.4 R20, [R150+0x9800] ;  /* 0x009800009614783b */ /* 0x000e6e0000004200 */
[C---:B--2---:R-:W-:Y:S08]  /*4c20*/  HMMA.16816.F32.BF16 R76, R4.reuse, R12, R76 ;  /* 0x0000000c044c723c */ /* 0x044ff0000004184c */
[C---:B------:R-:W-:Y:S01]  /*4c30*/  HMMA.16816.F32.BF16 R80, R4.reuse, R14, R80 ;  /* 0x0000000e0450723c */ /* 0x040fe20000041850 */
[----:B------:R-:W2:Y:S07]  /*4c40*/  LDSM.16.MT88.4 R12, [R146+0x9800] ;  /* 0x00980000920c783b */ /* 0x000eae0000004200 */
[----:B------:R-:W-:Y:S01]  /*4c50*/  HMMA.16816.F32.BF16 R48, R4, R30, R48 ;  /* 0x0000001e0430723c */ /* 0x000fe20000041830 */
[--C-:B------:R-:W-:Y:S01]  /*4c60*/  FFMA.FTZ R30, R118, UR6, -R124.reuse ;  /* 0x00000006761e7c23 */ /* 0x100fe2000801087c */
[----:B------:R-:W-:Y:S01]  /*4c70*/  FFMA.FTZ R31, R123, UR6, -R124 ;  /* 0x000000067b1f7c23 */ /* 0x000fe2000801087c */
[----:B------:R-:W-:-:S02]  /*4c80*/  FFMA.FTZ R118, R120, UR6, -R126 ;  /* 0x0000000678767c23 */ /* 0x000fc4000801087e */
[----:B------:R-:W-:Y:S03]  /*4c90*/  MUFU.EX2 R120, R122 ;  /* 0x0000007a00787308 */ /* 0x000fe60000000800 */
[C---:B------:R-:W-:Y:S01]  /*4ca0*/  HMMA.16816.F32.BF16 R44, R4.reuse, R28, R44 ;  /* 0x0000001c042c723c */ /* 0x040fe2000004182c */
[--C-:B------:R-:W-:Y:S01]  /*4cb0*/  FFMA.FTZ R28, R127, UR6, -R124.reuse ;  /* 0x000000067f1c7c23 */ /* 0x100fe2000801087c */
[----:B------:R-:W-:Y:S01]  /*4cc0*/  FFMA.FTZ R29, R125, UR6, -R124 ;  /* 0x000000067d1d7c23 */ /* 0x000fe2000801087c */
[----:B------:R-:W-:Y:S04]  /*4cd0*/  MUFU.EX2 R30, R30 ;  /* 0x0000001e001e7308 */ /* 0x000fe80000000800 */
[----:B------:R-:W-:Y:S01]  /*4ce0*/  MUFU.EX2 R28, R28 ;  /* 0x0000001c001c7308 */ /* 0x000fe20000000800 */
[C---:B---3--:R-:W-:Y:S03]  /*4cf0*/  HMMA.16816.F32.BF16 R68, R4.reuse, R16, R68 ;  /* 0x000000100444723c */ /* 0x048fe60000041844 */
[----:B------:R-:W3:Y:S04]  /*4d00*/  MUFU.EX2 R29, R29 ;  /* 0x0000001d001d7308 */ /* 0x000ee80000000800 */
[----:B------:R-:W5:Y:S01]  /*4d10*/  MUFU.EX2 R31, R31 ;  /* 0x0000001f001f7308 */ /* 0x000f620000000800 */
[C---:B------:R-:W-:Y:S01]  /*4d20*/  HMMA.16816.F32.BF16 R72, R4.reuse, R18, R72 ;  /* 0x000000120448723c */ /* 0x040fe20000041848 */
[----:B------:R-:W2:Y:S02]  /*4d30*/  LDSM.16.MT88.4 R16, [R145+0x9800] ;  /* 0x009800009110783b */ /* 0x000ea40000004200 */
[----:B------:R-:W1:Y:S05]  /*4d40*/  MUFU.EX2 R118, R118 ;  /* 0x0000007600767308 */ /* 0x000e6a0000000800 */
[C---:B----4-:R-:W-:Y:S08]  /*4d50*/  HMMA.16816.F32.BF16 R88, R4.reuse, R24, R88 ;  /* 0x000000180458723c */ /* 0x050ff00000041858 */
[----:B------:R-:W-:Y:S01]  /*4d60*/  HMMA.16816.F32.BF16 R84, R4, R26, R84 ;  /* 0x0000001a0454723c */ /* 0x000fe20000041854 */
[----:B---3--:R-:W-:Y:S01]  /*4d70*/  F2FP.BF16.F32.PACK_AB R4, R29, R28 ;  /* 0x0000001c1d04723e */ /* 0x008fe200000010ff */
[----:B------:R-:W3:Y:S01]  /*4d80*/  LDSM.16.MT88.4 R24, [R144+0x9800] ;  /* 0x009800009018783b */ /* 0x000ee20000004200 */
[----:B------:R-:W-:-:S02]  /*4d90*/  F2FP.BF16.F32.PACK_AB R5, R119, R120 ;  /* 0x000000787705723e */ /* 0x000fc400000010ff */
[----:B-----5:R-:W-:Y:S02]  /*4da0*/  F2FP.BF16.F32.PACK_AB R6, R31, R30 ;  /* 0x0000001e1f06723e */ /* 0x020fe400000010ff */
[----:B-1----:R-:W-:-:S07]  /*4db0*/  F2FP.BF16.F32.PACK_AB R7, R175, R118 ;  /* 0x00000076af07723e */ /* 0x002fce00000010ff */
[C---:B------:R-:W-:Y:S08]  /*4dc0*/  HMMA.16816.F32.BF16 R96, R4.reuse, R20, R96 ;  /* 0x000000140460723c */ /* 0x040ff00000041860 */
[C---:B------:R-:W-:Y:S01]  /*4dd0*/  HMMA.16816.F32.BF16 R92, R4.reuse, R22, R92 ;  /* 0x00000016045c723c */ /* 0x040fe2000004185c */
[----:B------:R-:W1:Y:S07]  /*4de0*/  LDSM.16.MT88.4 R20, [R146+0xb800] ;  /* 0x00b800009214783b */ /* 0x000e6e0000004200 */
[C---:B--2---:R-:W-:Y:S08]  /*4df0*/  HMMA.16816.F32.BF16 R36, R4.reuse, R12, R36 ;  /* 0x0000000c0424723c */ /* 0x044ff00000041824 */
[C---:B------:R-:W-:Y:S01]  /*4e00*/  HMMA.16816.F32.BF16 R40, R4.reuse, R14, R40 ;  /* 0x0000000e0428723c */ /* 0x040fe20000041828 */
[----:B------:R-:W2:Y:S07]  /*4e10*/  LDSM.16.MT88.4 R12, [R150+0xb800] ;  /* 0x00b80000960c783b */ /* 0x000eae0000004200 */
[C---:B------:R-:W-:Y:S08]  /*4e20*/  HMMA.16816.F32.BF16 R44, R4.reuse, R16, R44 ;  /* 0x00000010042c723c */ /* 0x040ff0000004182c */
[C---:B------:R-:W-:Y:S01]  /*4e30*/  HMMA.16816.F32.BF16 R48, R4.reuse, R18, R48 ;  /* 0x000000120430723c */ /* 0x040fe20000041830 */
[----:B------:R-:W4:Y:S07]  /*4e40*/  LDSM.16.MT88.4 R16, [R145+0xb800] ;  /* 0x00b800009110783b */ /* 0x000f2e0000004200 */
[C---:B---3--:R-:W-:Y:S08]  /*4e50*/  HMMA.16816.F32.BF16 R52, R4.reuse, R24, R52 ;  /* 0x000000180434723c */ /* 0x048ff00000041834 */
[----:B-1----:R-:W-:Y:S01]  /*4e60*/  HMMA.16816.F32.BF16 R68, R4, R20, R68 ;  /* 0x000000140444723c */ /* 0x002fe20000041844 */
[----:B------:R-:W-:-:S04]  /*4e70*/  FADD.FTZ R21, R107, R110 ;  /* 0x0000006e6b157221 */ /* 0x000fc80000010000 */
[----:B------:R-:W-:-:S03]  /*4e80*/  FADD.FTZ R21, R106, R21 ;  /* 0x000000156a157221 */ /* 0x000fc60000010000 */
[----:B------:R-:W-:Y:S01]  /*4e90*/  HMMA.16816.F32.BF16 R56, R4, R26, R56 ;  /* 0x0000001a0438723c */ /* 0x000fe20000041838 */
[----:B------:R-:W-:-:S04]  /*4ea0*/  FADD.FTZ R2, R2, R21 ;  /* 0x0000001502027221 */ /* 0x000fc80000010000 */
[----:B------:R-:W-:-:S03]  /*4eb0*/  FADD.FTZ R3, R3, R2 ;  /* 0x0000000203037221 */ /* 0x000fc60000010000 */
[----:B--2---:R-:W-:Y:S01]  /*4ec0*/  HMMA.16816.F32.BF16 R60, R4, R12, R60 ;  /* 0x0000000c043c723c */ /* 0x004fe2000004183c */
[----:B------:R-:W-:Y:S01]  /*4ed0*/  FADD.FTZ R130, R130, R3 ;  /* 0x0000000382827221 */ /* 0x000fe20000010000 */
[----:B------:R-:W-:-:S03]  /*4ee0*/  FADD.FTZ R3, R32, R33 ;  /* 0x0000002120037221 */ /* 0x000fc60000010000 */
[----:B------:R-:W-:Y:S01]  /*4ef0*/  FADD.FTZ R129, R129, R130 ;  /* 0x0000008281817221 */ /* 0x000fe20000010000 */
[----:B------:R-:W-:Y:S02]  /*4f00*/  FADD.FTZ R128, R128, R3 ;  /* 0x0000000380807221 */ /* 0x000fe40000010000 */
[----:B------:R-:W-:Y:S01]  /*4f10*/  HMMA.16816.F32.BF16 R64, R4, R14, R64 ;  /* 0x0000000e0440723c */ /* 0x000fe20000041840 */
[----:B------:R-:W1:Y:S01]  /*4f20*/  LDSM.16.MT88.4 R12, [R144+0xb800] ;  /* 0x00b80000900c783b */ /* 0x000e620000004200 */
[----:B------:R-:W-:Y:S01]  /*4f30*/  FADD.FTZ R34, R34, R129 ;  /* 0x0000008122227221 */ /* 0x000fe20000010000 */
[----:B------:R-:W-:-:S03]  /*4f40*/  FADD.FTZ R35, R35, R128 ;  /* 0x0000008023237221 */ /* 0x000fc60000010000 */
[----:B------:R-:W-:Y:S01]  /*4f50*/  FADD.FTZ R131, R131, R34 ;  /* 0x0000002283837221 */ /* 0x000fe20000010000 */
[----:B------:R-:W-:Y:S01]  /*4f60*/  FADD.FTZ R28, R28, R35 ;  /* 0x000000231c1c7221 */ /* 0x000fe20000010000 */
[----:B------:R-:W-:Y:S02]  /*4f70*/  HMMA.16816.F32.BF16 R72, R4, R22, R72 ;  /* 0x000000160448723c */ /* 0x000fe40000041848 */
[----:B------:R-:W-:Y:S01]  /*4f80*/  FADD.FTZ R120, R120, R131 ;  /* 0x0000008378787221 */ /* 0x000fe20000010000 */
[----:B------:R-:W-:-:S03]  /*4f90*/  FADD.FTZ R29, R29, R28 ;  /* 0x0000001c1d1d7221 */ /* 0x000fc60000010000 */
[----:B------:R-:W-:Y:S01]  /*4fa0*/  FADD.FTZ R119, R119, R120 ;  /* 0x0000007877777221 */ /* 0x000fe20000010000 */
[----:B------:R-:W-:Y:S01]  /*4fb0*/  FADD.FTZ R30, R30, R29 ;  /* 0x0000001d1e1e7221 */ /* 0x000fe20000010000 */
[----:B----4-:R-:W-:Y:S02]  /*4fc0*/  HMMA.16816.F32.BF16 R76, R4, R16, R76 ;  /* 0x00000010044c723c */ /* 0x010fe4000004184c */
[----:B------:R-:W-:Y:S01]  /*4fd0*/  FADD.FTZ R118, R118, R119 ;  /* 0x0000007776767221 */ /* 0x000fe20000010000 */
[----:B------:R-:W-:-:S03]  /*4fe0*/  FADD.FTZ R174, R31, R30 ;  /* 0x0000001e1fae7221 */ /* 0x000fc60000010000 */
[----:B------:R-:W-:Y:S02]  /*4ff0*/  FADD.FTZ R175, R175, R118 ;  /* 0x00000076afaf7221 */ /* 0x000fe40000010000 */
[C---:B------:R-:W-:Y:S08]  /*5000*/  HMMA.16816.F32.BF16 R80, R4.reuse, R18, R80 ;  /* 0x000000120450723c */ /* 0x040ff00000041850 */
[C---:B-1----:R-:W-:Y:S08]  /*5010*/  HMMA.16816.F32.BF16 R88, R4.reuse, R12, R88 ;  /* 0x0000000c0458723c */ /* 0x042ff00000041858 */
[----:B------:R-:W-:Y:S01]  /*5020*/  HMMA.16816.F32.BF16 R84, R4, R14, R84 ;  /* 0x0000000e0454723c */ /* 0x000fe20000041854 */
[----:B------:R-:W-:-:S04]  /*5030*/  NOP ;  /* 0x0000000000007918 */ /* 0x000fc80000000000 */
[----:B------:R-:W-:-:S15]  /*5040*/  @!P2 BRA `(.L_x_847) ;  /* 0x00000028009ca947 */ /* 0x000fde0003800000 */
        /* <DEDUP_REMOVED lines=21> */
[-C--:B------:R-:W-:Y:S01]  /*51a0*/  LEA.HI.X R15, R3, R161.reuse, R2, 0x1, P4 ;  /* 0x000000a1030f7211 */ /* 0x080fe200020f0c02 */
[----:B------:R-:W-:Y:S01]  /*51b0*/  VIADD R3, R102, 0xffffffff ;  /* 0xffffffff66037836 */ /* 0x000fe20000000000 */
[----:B------:R-:W-:Y:S01]  /*51c0*/  LEA.HI.X R12, R8, R2, R9, 0x5, P2 ;  /* 0x00000002080c7211 */ /* 0x000fe200010f2c09 */
[----:B------:R-:W-:Y:S01]  /*51d0*/  @!PT LDS RZ, [RZ] ;  /* 0x00000000fffff984 */ /* 0x000fe20000000800 */
[----:B------:R-:W-:Y:S01]  /*51e0*/  @!PT LDS RZ, [RZ] ;  /* 0x00000000fffff984 */ /* 0x000fe20000000800 */
[----:B------:R-:W-:Y:S01]  /*51f0*/  @!PT LDS RZ, [RZ] ;  /* 0x00000000fffff984 */ /* 0x000fe20000000800 */
[----:B------:R-:W-:Y:S01]  /*5200*/  @!P1 LDGSTS.E.BYPASS.LTC128B.128 [R169+0x8000], desc[UR12][R20.64] ;  /* 0x0800000014a99fae */ /* 0x000fe2000b981a0c */
[----:B------:R-:W-:Y:S01]  /*5210*/  LEA R16, P2, R7, R162, 0x1 ;  /* 0x000000a207107211 */ /* 0x000fe200078408ff */
[----:B------:R-:W-:Y:S01]  /*5220*/  IMAD R3, R3, 0x40, R168 ;  /* 0x0000004003037824 */ /* 0x000fe200078e02a8 */
[-C--:B------:R-:W-:Y:S01]  /*5230*/  LEA.HI.X R19, R5, R161.reuse, R6, 0x1, P3 ;  /* 0x000000a105137211 */ /* 0x080fe200018f0c06 */
[----:B------:R-:W-:Y:S01]  /*5240*/  @P1 STS.128 [R169+0x8000], RZ ;  /* 0x008000ffa9001388 */ /* 0x000fe20000000c00 */
[----:B------:R-:W-:Y:S01]  /*5250*/  LEA.HI.X R17, R7, R161, R12, 0x1, P2 ;  /* 0x000000a107117211 */ /* 0x000fe200010f0c0c */
[----:B------:R-:W-:-:S02]  /*5260*/  VIADD R2, R3, 0xffffffc0 ;  /* 0xffffffc003027836 */ /* 0x000fc40000000000 */
[----:B------:R-:W-:Y:S01]  /*5270*/  @!PT LDS RZ, [RZ] ;  /* 0x00000000fffff984 */ /* 0x000fe20000000800 */
[----:B------:R-:W-:Y:S01]  /*5280*/  @!PT LDS RZ, [RZ] ;  /* 0x00000000fffff984 */ /* 0x000fe20000000800 */
[----:B------:R-:W-:Y:S01]  /*5290*/  @!PT LDS RZ, [RZ] ;  /* 0x00000000fffff984 */ /* 0x000fe20000000800 */
[----:B------:R1:W-:Y:S03]  /*52a0*/  @!P0 LDGSTS.E.BYPASS.LTC128B.128 [R169+0xa000], desc[UR12][R20.64+0x80] ;  /* 0x0a00008014a98fae */ /* 0x0003e6000b981a0c */
[C---:B------:R-:W-:Y:S01]  /*52b0*/  ISETP.GE.AND P4, PT, R2.reuse, R138, PT ;  /* 0x0000008a0200720c */ /* 0x040fe20003f86270 */
[----:B------:R-:W-:Y:S01]  /*52c0*/  @P0 STS.128 [R169+0xa000], RZ ;  /* 0x00a000ffa9000388 */ /* 0x000fe20000000c00 */
[----:B------:R-:W-:-:S03]  /*52d0*/  ISETP.GE.AND P3, PT, R2, R137, PT ;  /* 0x000000890200720c */ /* 0x000fc60003f66270 */
        /* <DEDUP_REMOVED lines=32> */
[----:B-1----:R-:W1:Y:S04]  /*54e0*/  LDSM.16.M88.4 R20, [R154+UR5+0x4800] ;  /* 0x004800059a14783b */ /* 0x002e680008000200 */
[----:B--2---:R-:W3:Y:S04]  /*54f0*/  LDSM.16.M88.4 R12, [R154+UR5+0x5000] ;  /* 0x005000059a0c783b */ /* 0x004ee80008000200 */
[----:B------:R-:W2:Y:S04]  /*5500*/  LDSM.16.M88.4 R128, [R154+UR5+0x5800] ;  /* 0x005800059a80783b */ /* 0x000ea80008000200 */
[----:B------:R-:W-:Y:S04]  /*5510*/  LDSM.16.M88.4 R104, [R153] ;  /* 0x000000009968783b */ /* 0x000fe80000000200 */
[----:B------:R-:W5:Y:S04]  /*5520*/  LDSM.16.M88.4 R124, [R149+0x4000] ;  /* 0x00400000957c783b */ /* 0x000f680000000200 */
[----:B------:R-:W5:Y:S04]  /*5530*/  LDSM.16.M88.4 R116, [R149+0x4800] ;  /* 0x004800009574783b */ /* 0x000f680000000200 */
[----:B------:R-:W5:Y:S04]  /*5540*/  LDSM.16.M88.4 R108, [R149+0x5000] ;  /* 0x00500000956c783b */ /* 0x000f680000000200 */
[----:B------:R-:W5:Y:S04]  /*5550*/  LDSM.16.M88.4 R112, [R149+0x5800] ;  /* 0x005800009570783b */ /* 0x000f680000000200 */
[----:B------:R-:W-:Y:S01]  /*5560*/  LDSM.16.M88.4 R132, [R148+0x7000] ;  /* 0x007000009484783b */ /* 0x000fe20000000200 */
[C---:B----4-:R-:W-:Y:S03]  /*5570*/  HMMA.16816.F32.BF16 R32, R4.reuse, R28, RZ ;  /* 0x0000001c0420723c */ /* 0x050fe600000418ff */
[----:B------:R-:W0:Y:S05]  /*5580*/  LDGDEPBAR ;  /* 0x00000000000079af */ /* 0x000e2a0000000000 */
[C---:B-1----:R-:W-:Y:S08]  /*5590*/  HMMA.16816.F32.BF16 R24, R4.reuse, R20, RZ ;  /* 0x000000140418723c */ /* 0x042ff000000418ff */
[C---:B---3--:R-:W-:Y:S08]  /*55a0*/  HMMA.16816.F32.BF16 R16, R4.reuse, R12, RZ ;  /* 0x0000000c0410723c */ /* 0x048ff000000418ff */
[C---:B------:R-:W-:Y:S08]  /*55b0*/  HMMA.16816.F32.BF16 R28, R4.reuse, R30, RZ ;  /* 0x0000001e041c723c */ /* 0x040ff000000418ff */
[C---:B------:R-:W-:Y:S08]  /*55c0*/  HMMA.16816.F32.BF16 R20, R4.reuse, R22, RZ ;  /* 0x000000160414723c */ /* 0x040ff000000418ff */
[C---:B------:R-:W-:Y:S08]  /*55d0*/  HMMA.16816.F32.BF16 R12, R4.reuse, R14, RZ ;  /* 0x0000000e040c723c */ /* 0x040ff000000418ff */
[C---:B--2---:R-:W-:Y:S08]  /*55e0*/  HMMA.16816.F32.BF16 R120, R4.reuse, R128, RZ ;  /* 0x000000800478723c */ /* 0x044ff000000418ff */
[----:B------:R-:W-:Y:S01]  /*55f0*/  HMMA.16816.F32.BF16 R4, R4, R130, RZ ;  /* 0x000000820404723c */ /* 0x000fe200000418ff */
[----:B------:R-:W-:Y:S07]  /*5600*/  LDSM.16.M88.4 R128, [R148+0x7800] ;  /* 0x007800009480783b */ /* 0x000fee0000000200 */
[C---:B-----5:R-:W-:Y:S08]  /*5610*/  HMMA.16816.F32.BF16 R32, R104.reuse, R124, R32 ;  /* 0x0000007c6820723c */ /* 0x060ff00000041820 */
[C---:B------:R-:W-:Y:S01]  /*5620*/  HMMA.16816.F32.BF16 R28, R104.reuse, R126, R28 ;  /* 0x0000007e681c723c */ /* 0x040fe2000004181c */
[----:B------:R-:W-:Y:S07]  /*5630*/  LDSM.16.M88.4 R124, [R148+0x4000] ;  /* 0x00400000947c783b */ /* 0x000fee0000000200 */
[C---:B------:R-:W-:Y:S08]  /*5640*/  HMMA.16816.F32.BF16 R24, R104.reuse, R116, R24 ;  /* 0x000000746818723c */ /* 0x040ff00000041818 */
[C---:B------:R-:W-:Y:S01]  /*5650*/  HMMA.16816.F32.BF16 R20, R104.reuse, R118, R20 ;  /* 0x000000766814723c */ /* 0x040fe20000041814 */
[----:B------:R-:W-:Y:S07]  /*5660*/  LDSM.16.M88.4 R116, [R148+0x4800] ;  /* 0x004800009474783b */ /* 0x000fee0000000200 */
[C---:B------:R-:W-:Y:S08]  /*5670*/  HMMA.16816.F32.BF16 R16, R104.reuse, R108, R16 ;  /* 0x0000006c6810723c */ /* 0x040ff00000041810 */
[C---:B------:R-:W-:Y:S01]  /*5680*/  HMMA.16816.F32.BF16 R12, R104.reuse, R110, R12 ;  /* 0x0000006e680c723c */ /* 0x040fe2000004180c */
[----:B------:R-:W1:Y:S07]  /*5690*/  LDSM.16.M88.4 R108, [R152] ;  /* 0x00000000986c783b */ /* 0x000e6e0000000200 */
[C---:B------:R-:W-:Y:S08]  /*56a0*/  HMMA.16816.F32.BF16 R120, R104.reuse, R112, R120 ;  /* 0x000000706878723c */ /* 0x040ff00000041878 */
[----:B------:R-:W-:Y:S01]  /*56b0*/  HMMA.16816.F32.BF16 R4, R104, R114, R4 ;  /* 0x000000726804723c */ /* 0x000fe20000041804 */
[----:B------:R-:W2:Y:S04]  /*56c0*/  LDSM.16.M88.4 R104, [R148+0x5000] ;  /* 0x005000009468783b */ /* 0x000ea80000000200 */
[----:B------:R-:W3:Y:S03]  /*56d0*/  LDSM.16.M88.4 R112, [R148+0x5800] ;  /* 0x005800009470783b */ /* 0x000ee60000000200 */
[C---:B-1----:R-:W-:Y:S08]  /*56e0*/  HMMA.16816.F32.BF16 R32, R108.reuse, R124, R32 ;  /* 0x0000007c6c20723c */ /* 0x042ff00000041820 */
[C---:B------:R-:W-:Y:S01]  /*56f0*/  HMMA.16816.F32.BF16 R28, R108.reuse, R126, R28 ;  /* 0x0000007e6c1c723c */ /* 0x040fe2000004181c */
[----:B------:R-:W-:Y:S07]  /*5700*/  LDSM.16.M88.4 R124, [R147+0x4000] ;  /* 0x00400000937c783b */ /* 0x000fee0000000200 */
[C---:B------:R-:W-:Y:S08]  /*5710*/  HMMA.16816.F32.BF16 R24, R108.reuse, R116, R24 ;  /* 0x000000746c18723c */ /* 0x040ff00000041818 */
[C---:B------:R-:W-:Y:S01]  /*5720*/  HMMA.16816.F32.BF16 R20, R108.reuse, R118, R20 ;  /* 0x000000766c14723c */ /* 0x040fe20000041814 */
[----:B------:R-:W-:Y:S07]  /*5730*/  LDSM.16.M88.4 R116, [R147+0x4800] ;  /* 0x004800009374783b */ /* 0x000fee0000000200 */
[C---:B--2---:R-:W-:Y:S08]  /*5740*/  HMMA.16816.F32.BF16 R16, R108.reuse, R104, R16 ;  /* 0x000000686c10723c */ /* 0x044ff00000041810 */
[C---:B------:R-:W-:Y:S01]  /*5750*/  HMMA.16816.F32.BF16 R12, R108.reuse, R106, R12 ;  /* 0x0000006a6c0c723c */ /* 0x040fe2000004180c */
[----:B------:R-:W1:Y:S07]  /*5760*/  LDSM.16.M88.4 R104, [R151] ;  /* 0x000000009768783b */ /* 0x000e6e0000000200 */
[C---:B---3--:R-:W-:Y:S08]  /*5770*/  HMMA.16816.F32.BF16 R120, R108.reuse, R112, R120 ;  /* 0x000000706c78723c */ /* 0x048ff00000041878 */
[----:B------:R-:W-:Y:S01]  /*5780*/  HMMA.16816.F32.BF16 R4, R108, R114, R4 ;  /* 0x000000726c04723c */ /* 0x000fe20000041804 */
[----:B------:R-:W2:Y:S04]  /*5790*/  LDSM.16.M88.4 R108, [R147+0x5000] ;  /* 0x00500000936c783b */ /* 0x000ea80000000200 */
[----:B------:R-:W3:Y:S03]  /*57a0*/  LDSM.16.M88.4 R112, [R147+0x5800] ;  /* 0x005800009370783b */ /* 0x000ee60000000200 */
[C---:B-1----:R-:W-:Y:S08]  /*57b0*/  HMMA.16816.F32.BF16 R32, R104.reuse, R124, R32 ;  /* 0x0000007c6820723c */ /* 0x042ff00000041820 */
[C---:B------:R-:W-:Y:S01]  /*57c0*/  HMMA.16816.F32.BF16 R28, R104.reuse, R126, R28 ;  /* 0x0000007e681c723c */ /* 0x040fe2000004181c */
[----:B------:R-:W-:Y:S07]  /*57d0*/  LDSM.16.M88.4 R124, [R154+UR5+0x6000] ;  /* 0x006000059a7c783b */ /* 0x000fee0008000200 */
        /* <DEDUP_REMOVED lines=8> */
[----:B------:R-:W2:Y:S04]  /*5860*/  LDSM.16.M88.4 R104, [R154+UR5+0x7000] ;  /* 0x007000059a68783b */ /* 0x000ea80008000200 */
[----:B------:R-:W3:Y:S03]  /*5870*/  LDSM.16.M88.4 R112, [R154+UR5+0x7800] ;  /* 0x007800059a70783b */ /* 0x000ee60008000200 */
        /* <DEDUP_REMOVED lines=8> */
[----:B------:R-:W1:Y:S07]  /*5900*/  LDSM.16.M88.4 R104, [R153+0x2000] ;  /* 0x002000009968783b */ /* 0x000e6e0000000200 */
[C---:B---3--:R-:W-:Y:S08]  /*5910*/  HMMA.16816.F32.BF16 R120, R108.reuse, R112, R120 ;  /* 0x000000706c78723c */ /* 0x048ff00000041878 */
[----:B------:R-:W-:Y:S01]  /*5920*/  HMMA.16816.F32.BF16 R4, R108, R114, R4 ;  /* 0x000000726c04723c */ /* 0x000fe20000041804 */
[----:B------:R-:W2:Y:S04]  /*5930*/  LDSM.16.M88.4 R108, [R149+0x7000] ;  /* 0x00700000956c783b */ /* 0x000ea80000000200 */
[----:B------:R-:W3:Y:S03]  /*5940*/  LDSM.16.M88.4 R112, [R149+0x7800] ;  /* 0x007800009570783b */ /* 0x000ee60000000200 */
[C---:B-1----:R-:W-:Y:S08]  /*5950*/  HMMA.16816.F32.BF16 R32, R104.reuse, R124, R32 ;  /* 0x0000007c6820723c */ /* 0x042ff00000041820 */
[C---:B------:R-:W-:Y:S01]  /*5960*/  HMMA.16816.F32.BF16 R28, R104.reuse, R126, R28 ;  /* 0x0000007e681c723c */ /* 0x040fe2000004181c */
[----:B------:R-:W1:Y:S07]  /*5970*/  LDSM.16.M88.4 R124, [R152+0x2000] ;  /* 0x00200000987c783b */ /* 0x000e6e0000000200 */
[C---:B------:R-:W-:Y:S08]  /*5980*/  HMMA.16816.F32.BF16 R24, R104.reuse, R116, R24 ;  /* 0x000000746818723c */ /* 0x040ff00000041818 */
[C---:B------:R-:W-:Y:S01]  /*5990*/  HMMA.16816.F32.BF16 R20, R104.reuse, R118, R20 ;  /* 0x000000766814723c */ /* 0x040fe20000041814 */
[----:B------:R-:W-:Y:S07]  /*59a0*/  LDSM.16.M88.4 R116, [R151+0x2000] ;  /* 0x002000009774783b */ /* 0x000fee0000000200 */
        /* <DEDUP_REMOVED lines=8> */
[C---:B------:R-:W-:Y:S08]  /*5a30*/  HMMA.16816.F32.BF16 R12, R124.reuse, R134, R12 ;  /* 0x000000867c0c723c */ /* 0x040ff0000004180c */
[C---:B------:R-:W-:Y:S08]  /*5a40*/  HMMA.16816.F32.BF16 R4, R124.reuse, R130, R4 ;  /* 0x000000827c04723c */ /* 0x040ff00000041804 */
[C---:B--2---:R-:W-:Y:S08]  /*5a50*/  HMMA.16816.F32.BF16 R32, R124.reuse, R108, R32 ;  /* 0x0000006c7c20723c */ /* 0x044ff00000041820 */
[C---:B------:R-:W-:Y:S01]  /*5a60*/  HMMA.16816.F32.BF16 R28, R124.reuse, R110, R28 ;  /* 0x0000006e7c1c723c */ /* 0x040fe2000004181c */
[----:B------:R-:W1:Y:S07]  /*5a70*/  LDSM.16.M88.4 R108, [R147+0x6800] ;  /* 0x00680000936c783b */ /* 0x000e6e0000000200 */
[C---:B---3--:R-:W-:Y:S08]  /*5a80*/  HMMA.16816.F32.BF16 R24, R124.reuse, R104, R24 ;  /* 0x000000687c18723c */ /* 0x048ff00000041818 */
[----:B------:R-:W-:Y:S01]  /*5a90*/  HMMA.16816.F32.BF16 R20, R124, R106, R20 ;  /* 0x0000006a7c14723c */ /* 0x000fe20000041814 */
[----:B------:R-:W2:Y:S07]  /*5aa0*/  LDSM.16.M88.4 R104, [R147+0x7800] ;  /* 0x007800009368783b */ /* 0x000eae0000000200 */
[----:B----4-:R-:W-:Y:S01]  /*5ab0*/  HMMA.16816.F32.BF16 R32, R116, R112, R32 ;  /* 0x000000707420723c */ /* 0x010fe20000041820 */
[----:B------:R-:W-:-:S07]  /*5ac0*/  VIADD R113, R3, 0xffffffc8 ;  /* 0xffffffc803717836 */ /* 0x000fce0000000000 */
[----:B------:R-:W-:Y:S08]  /*5ad0*/  HMMA.16816.F32.BF16 R28, R116, R114, R28 ;  /* 0x00000072741c723c */ /* 0x000ff0000004181c */
[----:B------:R-:W-:Y:S08]  /*5ae0*/  HMMA.16816.F32.BF16 R120, R124, R128, R120 ;  /* 0x000000807c78723c */ /* 0x000ff00000041878 */
[C---:B-1----:R-:W-:Y:S08]  /*5af0*/  HMMA.16816.F32.BF16 R24, R116.reuse, R108, R24 ;  /* 0x0000006c7418723c */ /* 0x042ff00000041818 */
[----:B------:R-:W-:Y:S01]  /*5b00*/  HMMA.16816.F32.BF16 R20, R116, R110, R20 ;  /* 0x0000006e7414723c */ /* 0x000fe20000041814 */
[----:B------:R-:W1:Y:S01]  /*5b10*/  LDSM.16.M88.4 R108, [R147+0x7000] ;  /* 0x00700000936c783b */ /* 0x000e620000000200 */
[----:B------:R-:W-:-:S06]  /*5b20*/  DEPBAR.LE SB0, 0x0 ;  /* 0x000080000000791a */ /* 0x000fcc0000000000 */
[----:B--2---:R-:W-:Y:S01]  /*5b30*/  HMMA.16816.F32.BF16 R4, R116, R106, R4 ;  /* 0x0000006a7404723c */ /* 0x004fe20000041804 */
[----:B------:R-:W-:Y:S01]  /*5b40*/  I2FP.F32.U32 R107, R2 ;  /* 0x00000002006b7245 */ /* 0x000fe20000201000 */
[----:B------:R-:W-:-:S04]  /*5b50*/  VIADD R2, R3, 0xfffffff8 ;  /* 0xfffffff803027836 */ /* 0x000fc80000000000 */
[CC--:B------:R-:W-:Y:S01]  /*5b60*/  FFMA.FTZ R187, R107.reuse, R0.reuse, R32 ;  /* 0x000000006bbb7223 */ /* 0x0c0fe20000010020 */
[----:B------:R-:W-:Y:S01]  /*5b70*/  FFMA.FTZ R34, R107, R0, R34 ;  /* 0x000000006b227223 */ /* 0x000fe20000010022 */
[----:B------:R-:W-:Y:S01]  /*5b80*/  I2FP.F32.U32 R107, R2 ;  /* 0x00000002006b7245 */ /* 0x000fe20000201000 */
[----:B------:R-:W-:Y:S01]  /*5b90*/  VIADD R32, R3, 0xffffffc1 ;  /* 0xffffffc103207836 */ /* 0x000fe20000000000 */
[CC--:B------:R-:W-:Y:S01]  /*5ba0*/  ISETP.GE.AND P5, PT, R2.reuse, R138.reuse, PT ;  /* 0x0000008a0200720c */ /* 0x0c0fe20003fa6270 */
[----:B------:R-:W-:Y:S01]  /*5bb0*/  HMMA.16816.F32.BF16 R120, R116, R104, R120 ;  /* 0x000000687478723c */ /* 0x000fe20000041878 */
[----:B------:R-:W-:Y:S01]  /*5bc0*/  BAR.SYNC.DEFER_BLOCKING 0x0 ;  /* 0x0000000000007b1d */ /* 0x000fe20000010000 */
[----:B------:R-:W-:Y:S02]  /*5bd0*/  ISETP.GE.AND P6, PT, R2, R137, PT ;  /* 0x000000890200720c */ /* 0x000fe40003fc6270 */
[----:B------:R-:W-:Y:S02]  /*5be0*/  FSEL R183, R34, -INF , !P3 ;  /* 0xff80000022b77808 */ /* 0x000fe40005800000 */
[----:B------:R-:W-:-:S02]  /*5bf0*/  ISETP.GE.AND P3, PT, R113, R138, PT ;  /* 0x0000008a7100720c */ /* 0x000fc40003f66270 */
[C---:B------:R-:W-:Y:S01]  /*5c00*/  FFMA.FTZ R2, R107.reuse, R0, R4 ;  /* 0x000000006b027223 */ /* 0x040fe20000010004 */
[----:B------:R-:W-:Y:S01]  /*5c10*/  I2FP.F32.U32 R4, R32 ;  /* 0x0000002000047245 */ /* 0x000fe20000201000 */
[-C--:B------:R-:W-:Y:S01]  /*5c20*/  FFMA.FTZ R6, R107, R0.reuse, R6 ;  /* 0x000000006b067223 */ /* 0x080fe20000010006 */
[----:B------:R-:W-:Y:S02]  /*5c30*/  FSEL R187, R187, -INF , !P4 ;  /* 0xff800000bbbb7808 */ /* 0x000fe40006000000 */
[----:B------:R-:W-:Y:S01]  /*5c40*/  FSEL R2, R2, -INF , !P5 ;  /* 0xff80000002027808 */ /* 0x000fe20006800000 */
[CC--:B------:R-:W-:Y:S01]  /*5c50*/  FFMA.FTZ R33, R4.reuse, R0.reuse, R33 ;  /* 0x0000000004217223 */ /* 0x0c0fe20000010021 */
[----:B------:R-:W-:Y:S01]  /*5c60*/  ISETP.GE.AND P5, PT, R113, R137, PT ;  /* 0x000000897100720c */ /* 0x000fe20003fa6270 */
[----:B------:R-:W-:Y:S01]  /*5c70*/  FFMA.FTZ R35, R4, R0, R35 ;  /* 0x0000000004237223 */ /* 0x000fe20000010023 */
[----:B------:R-:W-:Y:S01]  /*5c80*/  I2FP.F32.U32 R113, R113 ;  /* 0x0000007100717245 */ /* 0x000fe20000201000 */
[----:B------:R-:W-:Y:S01]  /*5c90*/  VIADD R4, R3, 0xffffffc9 ;  /* 0xffffffc903047836 */ /* 0x000fe20000000000 */
[----:B------:R-:W-:-:S02]  /*5ca0*/  ISETP.GE.AND P2, PT, R32, R138, PT ;  /* 0x0000008a2000720c */ /* 0x000fc40003f46270 */
[-C--:B------:R-:W-:Y:S01]  /*5cb0*/  ISETP.GE.AND P4, PT, R32, R137.reuse, PT ;  /* 0x000000892000720c */ /* 0x080fe20003f86270 */
[CC--:B------:R-:W-:Y:S01]  /*5cc0*/  FFMA.FTZ R28, R113.reuse, R0.reuse, R28 ;  /* 0x00000000711c7223 */ /* 0x0c0fe2000001001c */
[----:B------:R-:W-:Y:S01]  /*5cd0*/  FFMA.FTZ R30, R113, R0, R30 ;  /* 0x00000000711e7223 */ /* 0x000fe2000001001e */
[----:B------:R-:W-:Y:S01]  /*5ce0*/  VIADD R113, R3, 0xffffffd0 ;  /* 0xffffffd003717836 */ /* 0x000fe20000000000 */
[----:B------:R-:W-:Y:S01]  /*5cf0*/  FSEL R189, R33, -INF , !P2 ;  /* 0xff80000021bd7808 */ /* 0x000fe20005000000 */
[----:B-1----:R-:W-:Y:S01]  /*5d00*/  HMMA.16816.F32.BF16 R16, R116, R108, R16 ;  /* 0x0000006c7410723c */ /* 0x002fe20000041810 */
[----:B------:R-:W-:Y:S02]  /*5d10*/  FSEL R181, R35, -INF , !P4 ;  /* 0xff80000023b57808 */ /* 0x000fe40006000000 */
[C---:B------:R-:W-:Y:S02]  /*5d20*/  ISETP.GE.AND P2, PT, R4.reuse, R138, PT ;  /* 0x0000008a0400720c */ /* 0x040fe40003f46270 */
[----:B------:R-:W-:-:S02]  /*5d30*/  ISETP.GE.AND P4, PT, R4, R137, PT ;  /* 0x000000890400720c */ /* 0x000fc40003f86270 */
[----:B------:R-:W-:Y:S01]  /*5d40*/  I2FP.F32.U32 R4, R4 ;  /* 0x0000000400047245 */ /* 0x000fe20000201000 */
[----:B------:R-:W-:Y:S01]  /*5d50*/  HMMA.16816.F32.BF16 R12, R116, R110, R12 ;  /* 0x0000006e740c723c */ /* 0x000fe2000004180c */
[----:B------:R-:W-:Y:S02]  /*5d60*/  FSEL R33, R28, -INF , !P3 ;  /* 0xff8000001c217808 */ /* 0x000fe40005800000 */
[----:B------:R-:W-:Y:S01]  /*5d70*/  FSEL R35, R30, -INF , !P5 ;  /* 0xff8000001e237808 */ /* 0x000fe20006800000 */
[C---:B------:R-:W-:Y:S01]  /*5d80*/  FFMA.FTZ R191, R4.reuse, R0, R29 ;  /* 0x0000000004bf7223 */ /* 0x040fe2000001001d */
[C---:B------:R-:W-:Y:S01]  /*5d90*/  ISETP.GE.AND P3, PT, R113.reuse, R138, PT ;  /* 0x0000008a7100720c */ /* 0x040fe20003f66270 */
[----:B------:R-:W-:Y:S01]  /*5da0*/  FFMA.FTZ R31, R4, R0, R31 ;  /* 0x00000000041f7223 */ /* 0x000fe2000001001f */
[----:B------:R-:W-:Y:S01]  /*5db0*/  ISETP.GE.AND P5, PT, R113, R137, PT ;  /* 0x000000897100720c */ /* 0x000fe20003fa6270 */
[C---:B------:R-:W-:Y:S01]  /*5dc0*/  VIADD R4, R3.reuse, 0xffffffd1 ;  /* 0xffffffd103047836 */ /* 0x040fe20000000000 */
[----:B------:R-:W-:Y:S01]  /*5dd0*/  I2FP.F32.U32 R113, R113 ;  /* 0x0000007100717245 */ /* 0x000fe20000201000 */
[----:B------:R-:W-:Y:S01]  /*5de0*/  VIADD R29, R3, 0xffffffd8 ;  /* 0xffffffd8031d7836 */ /* 0x000fe20000000000 */
[----:B------:R-:W-:-:S02]  /*5df0*/  FSEL R191, R191, -INF , !P2 ;  /* 0xff800000bfbf7808 */ /* 0x000fc40005000000 */
[----:B------:R-:W-:Y:S01]  /*5e00*/  FSEL R185, R31, -INF , !P4 ;  /* 0xff8000001fb97808 */ /* 0x000fe20006000000 */
[CC--:B------:R-:W-:Y:S01]  /*5e10*/  FFMA.FTZ R24, R113.reuse, R0.reuse, R24 ;  /* 0x0000000071187223 */ /* 0x0c0fe20000010018 */
[----:B------:R-:W-:Y:S01]  /*5e20*/  FFMA.FTZ R26, R113, R0, R26 ;  /* 0x00000000711a7223 */ /* 0x000fe2000001001a */
[C---:B------:R-:W-:Y:S02]  /*5e30*/  ISETP.GE.AND P2, PT, R4.reuse, R138, PT ;  /* 0x0000008a0400720c */ /* 0x040fe40003f46270 */
[-C--:B------:R-:W-:Y:S02]  /*5e40*/  ISETP.GE.AND P4, PT, R4, R137.reuse, PT ;  /* 0x000000890400720c */ /* 0x080fe40003f86270 */
[----:B------:R-:W-:Y:S02]  /*5e50*/  I2FP.F32.U32 R4, R4 ;  /* 0x0000000400047245 */ /* 0x000fe40000201000 */
[----:B------:R-:W-:Y:S02]  /*5e60*/  FSEL R113, R24, -INF , !P3 ;  /* 0xff80000018717808 */ /* 0x000fe40005800000 */
[----:B------:R-:W-:Y:S01]  /*5e70*/  FSEL R143, R26, -INF , !P5 ;  /* 0xff8000001a8f7808 */ /* 0x000fe20006800000 */
[C---:B------:R-:W-:Y:S01]  /*5e80*/  FFMA.FTZ R25, R4.reuse, R0, R25 ;  /* 0x0000000004197223 */ /* 0x040fe20000010019 */
[C---:B------:R-:W-:Y:S01]  /*5e90*/  ISETP.GE.AND P3, PT, R29.reuse, R138, PT ;  /* 0x0000008a1d00720c */ /* 0x040fe20003f66270 */
[----:B------:R-:W-:Y:S01]  /*5ea0*/  FFMA.FTZ R27, R4, R0, R27 ;  /* 0x00000000041b7223 */ /* 0x000fe2000001001b */
[----:B------:R-:W-:Y:S01]  /*5eb0*/  ISETP.GE.AND P5, PT, R29, R137, PT ;  /* 0x000000891d00720c */ /* 0x000fe20003fa6270 */
[----:B------:R-:W-:Y:S01]  /*5ec0*/  VIADD R4, R3, 0xffffffd9 ;  /* 0xffffffd903047836 */ /* 0x000fe20000000000 */
[----:B------:R-:W-:-:S02]  /*5ed0*/  I2FP.F32.U32 R29, R29 ;  /* 0x0000001d001d7245 */ /* 0x000fc40000201000 */
[----:B------:R-:W-:Y:S02]  /*5ee0*/  FSEL R179, R25, -INF , !P2 ;  /* 0xff80000019b37808 */ /* 0x000fe40005000000 */
[----:B------:R-:W-:Y:S01]  /*5ef0*/  FSEL R171, R27, -INF , !P4 ;  /* 0xff8000001bab7808 */ /* 0x000fe20006000000 */
[----:B------:R-:W-:Y:S01]  /*5f00*/  FFMA.FTZ R115, R29, R0, R20 ;  /* 0x000000001d737223 */ /* 0x000fe20000010014 */
[----:B------:R-:W-:Y:S01]  /*5f10*/  VIADD R20, R3, 0xffffffe0 ;  /* 0xffffffe003147836 */ /* 0x000fe20000000000 */
[C---:B------:R-:W-:Y:S01]  /*5f20*/  ISETP.GE.AND P2, PT, R4.reuse, R138, PT ;  /* 0x0000008a0400720c */ /* 0x040fe20003f46270 */
[----:B------:R-:W-:Y:S01]  /*5f30*/  FFMA.FTZ R22, R29, R0, R22 ;  /* 0x000000001d167223 */ /* 0x000fe20000010016 */
[----:B------:R-:W-:Y:S02]  /*5f40*/  ISETP.GE.AND P4, PT, R4, R137, PT ;  /* 0x000000890400720c */ /* 0x000fe40003f86270 */
[----:B------:R-:W-:Y:S02]  /*5f50*/  I2FP.F32.U32 R4, R4 ;  /* 0x0000000400047245 */ /* 0x000fe40000201000 */
[----:B------:R-:W-:-:S02]  /*5f60*/  I2FP.F32.U32 R25, R20 ;  /* 0x0000001400197245 */ /* 0x000fc40000201000 */
[----:B------:R-:W-:Y:S01]  /*5f70*/  FSEL R115, R115, -INF , !P3 ;  /* 0xff80000073737808 */ /* 0x000fe20005800000 */
[CC--:B------:R-:W-:Y:S01]  /*5f80*/  FFMA.FTZ R21, R4.reuse, R0.reuse, R21 ;  /* 0x0000000004157223 */ /* 0x0c0fe20000010015 */
[-C--:B------:R-:W-:Y:S01]  /*5f90*/  FFMA.FTZ R23, R4, R0.reuse, R23 ;  /* 0x0000000004177223 */ /* 0x080fe20000010017 */
[----:B------:R-:W-:Y:S02]  /*5fa0*/  VIADD R4, R3, 0xffffffe1 ;  /* 0xffffffe103047836 */ /* 0x000fe40000000000 */
[-C--:B------:R-:W-:Y:S01]  /*5fb0*/  FFMA.FTZ R127, R25, R0.reuse, R16 ;  /* 0x00000000197f7223 */ /* 0x080fe20000010010 */
[----:B------:R-:W-:Y:S01]  /*5fc0*/  VIADD R16, R3, 0xffffffe8 ;  /* 0xffffffe803107836 */ /* 0x000fe20000000000 */
[----:B------:R-:W-:Y:S01]  /*5fd0*/  FSEL R177, R21, -INF , !P2 ;  /* 0xff80000015b17808 */ /* 0x000fe20005000000 */
[----:B------:R-:W-:Y:S01]  /*5fe0*/  FFMA.FTZ R18, R25, R0, R18 ;  /* 0x0000000019127223 */ /* 0x000fe20000010012 */
[----:B------:R-:W-:Y:S02]  /*5ff0*/  FSEL R173, R23, -INF , !P4 ;  /* 0xff80000017ad7808 */ /* 0x000fe40006000000 */
[----:B------:R-:W-:-:S02]  /*6000*/  ISETP.GE.AND P2, PT, R4, R138, PT ;  /* 0x0000008a0400720c */ /* 0x000fc40003f46270 */
[----:B------:R-:W-:Y:S02]  /*6010*/  ISETP.GE.AND P4, PT, R4, R137, PT ;  /* 0x000000890400720c */ /* 0x000fe40003f86270 */
[----:B------:R-:W-:Y:S02]  /*6020*/  I2FP.F32.U32 R4, R4 ;  /* 0x0000000400047245 */ /* 0x000fe40000201000 */
[----:B------:R-:W-:Y:S02]  /*6030*/  I2FP.F32.U32 R21, R16 ;  /* 0x0000001000157245 */ /* 0x000fe40000201000 */
[----:B------:R-:W-:Y:S01]  /*6040*/  ISETP.GE.AND P3, PT, R20, R138, PT ;  /* 0x0000008a1400720c */ /* 0x000fe20003f66270 */
[CC--:B------:R-:W-:Y:S01]  /*6050*/  FFMA.FTZ R17, R4.reuse, R0.reuse, R17 ;  /* 0x0000000004117223 */ /* 0x0c0fe20000010011 */
[-C--:B------:R-:W-:Y:S01]  /*6060*/  FFMA.FTZ R19, R4, R0.reuse, R19 ;  /* 0x0000000004137223 */ /* 0x080fe20000010013 */
[----:B------:R-:W-:Y:S02]  /*6070*/  VIADD R4, R3, 0xffffffe9 ;  /* 0xffffffe903047836 */ /* 0x000fe40000000000 */
[-C--:B------:R-:W-:Y:S01]  /*6080*/  FFMA.FTZ R135, R21, R0.reuse, R12 ;  /* 0x0000000015877223 */ /* 0x080fe2000001000c */
[----:B------:R-:W-:Y:S01]  /*6090*/  VIADD R12, R3, 0xfffffff0 ;  /* 0xfffffff0030c7836 */ /* 0x000fe20000000000 */
[----:B------:R-:W-:Y:S01]  /*60a0*/  FSEL R157, R22, -INF , !P5 ;  /* 0xff800000169d7808 */ /* 0x000fe20006800000 */
[----:B------:R-:W-:Y:S01]  /*60b0*/  FFMA.FTZ R14, R21, R0, R14 ;  /* 0x00000000150e7223 */ /* 0x000fe2000001000e */
[----:B------:R-:W-:-:S02]  /*60c0*/  FSEL R141, R17, -INF , !P2 ;  /* 0xff800000118d7808 */ /* 0x000fc40005000000 */
[----:B------:R-:W-:Y:S02]  /*60d0*/  FSEL R133, R19, -INF , !P4 ;  /* 0xff80000013857808 */ /* 0x000fe40006000000 */
[-C--:B------:R-:W-:Y:S02]  /*60e0*/  ISETP.GE.AND P5, PT, R20, R137.reuse, PT ;  /* 0x000000891400720c */ /* 0x080fe40003fa6270 */
[C---:B------:R-:W-:Y:S02]  /*60f0*/  ISETP.GE.AND P2, PT, R4.reuse, R138, PT ;  /* 0x0000008a0400720c */ /* 0x040fe40003f46270 */
[----:B------:R-:W-:Y:S02]  /*6100*/  ISETP.GE.AND P4, PT, R4, R137, PT ;  /* 0x000000890400720c */ /* 0x000fe40003f86270 */
[----:B------:R-:W-:Y:S02]  /*6110*/  FSEL R127, R127, -INF , !P3 ;  /* 0xff8000007f7f7808 */ /* 0x000fe40005800000 */
[----:B------:R-:W-:-:S02]  /*6120*/  I2FP.F32.U32 R4, R4 ;  /* 0x0000000400047245 */ /* 0x000fc40000201000 */
[----:B------:R-:W-:Y:S02]  /*6130*/  I2FP.F32.U32 R17, R12 ;  /* 0x0000000c00117245 */ /* 0x000fe40000201000 */
[----:B------:R-:W-:Y:S01]  /*6140*/  ISETP.GE.AND P3, PT, R16, R138, PT ;  /* 0x0000008a1000720c */ /* 0x000fe20003f66270 */
[-C--:B------:R-:W-:Y:S01]  /*6150*/  FFMA.FTZ R13, R4, R0.reuse, R13 ;  /* 0x00000000040d7223 */ /* 0x080fe2000001000d */
[----:B------:R-:W-:Y:S01]  /*6160*/  FSEL R125, R18, -INF , !P5 ;  /* 0xff800000127d7808 */ /* 0x000fe20006800000 */
[-C--:B------:R-:W-:Y:S01]  /*6170*/  FFMA.FTZ R15, R4, R0.reuse, R15 ;  /* 0x00000000040f7223 */ /* 0x080fe2000001000f */
[-C--:B------:R-:W-:Y:S01]  /*6180*/  ISETP.GE.AND P5, PT, R16, R137.reuse, PT ;  /* 0x000000891000720c */ /* 0x080fe20003fa6270 */
[----:B------:R-:W-:Y:S01]  /*6190*/  FFMA.FTZ R106, R17, R0, R120 ;  /* 0x00000000116a7223 */ /* 0x000fe20000010078 */
[----:B------:R-:W-:Y:S01]  /*61a0*/  FSEL R135, R135, -INF , !P3 ;  /* 0xff80000087877808 */ /* 0x000fe20005800000 */
[C---:B------:R-:W-:Y:S01]  /*61b0*/  VIADD R4, R3.reuse, 0xfffffff1 ;  /* 0xfffffff103047836 */ /* 0x040fe20000000000 */
[----:B------:R-:W-:Y:S01]  /*61c0*/  ISETP.GE.AND P3, PT, R12, R138, PT ;  /* 0x0000008a0c00720c */ /* 0x000fe20003f66270 */
[----:B------:R-:W-:Y:S01]  /*61d0*/  VIADD R3, R3, 0xfffffff9 ;  /* 0xfffffff903037836 */ /* 0x000fe20000000000 */
[----:B------:R-:W-:Y:S01]  /*61e0*/  FSEL R131, R14, -INF , !P5 ;  /* 0xff8000000e837808 */ /* 0x000fe20006800000 */
[----:B------:R-:W-:Y:S01]  /*61f0*/  FFMA.FTZ R29, R17, R0, R122 ;  /* 0x00000000111d7223 */ /* 0x000fe2000001007a */
[----:B------:R-:W-:-:S02]  /*6200*/  ISETP.GE.AND P5, PT, R12, R137, PT ;  /* 0x000000890c00720c */ /* 0x000fc40003fa6270 */
[----:B------:R-:W-:Y:S02]  /*6210*/  FSEL R139, R13, -INF , !P2 ;  /* 0xff8000000d8b7808 */ /* 0x000fe40005000000 */
[----:B------:R-:W-:Y:S02]  /*6220*/  FSEL R106, R106, -INF , !P3 ;  /* 0xff8000006a6a7808 */ /* 0x000fe40005800000 */
[----:B------:R-:W-:Y:S02]  /*6230*/  FMNMX3.FTZ R12, R101, R187, R189, !PT ;  /* 0x000000bb650c7276 */ /* 0x000fe400078100bd */
[C---:B------:R-:W-:Y:S02]  /*6240*/  ISETP.GE.AND P2, PT, R4.reuse, R138, PT ;  /* 0x0000008a0400720c */ /* 0x040fe40003f46270 */
        /* <DEDUP_REMOVED lines=8> */
[----:B------:R-:W-:Y:S02]  /*62d0*/  FMNMX3.FTZ R12, R12, R115, R177, !PT ;  /* 0x000000730c0c7276 */ /* 0x000fe400078100b1 */
[----:B------:R-:W-:-:S02]  /*62e0*/  FSEL R111, R111, -INF , !P2 ;  /* 0xff8000006f6f7808 */ /* 0x000fc40005000000 */
[----:B------:R-:W-:Y:S02]  /*62f0*/  I2FP.F32.U32 R16, R3 ;  /* 0x0000000300107245 */ /* 0x000fe40000201000 */
[----:B------:R-:W-:Y:S02]  /*6300*/  ISETP.GE.U32.AND P2, PT, R102, 0x3, PT ;  /* 0x000000036600780c */ /* 0x000fe40003f46070 */
[----:B------:R-:W-:Y:S01]  /*6310*/  FMNMX3.FTZ R14, R14, R143, R171, !PT ;  /* 0x0000008f0e0e7276 */ /* 0x000fe200078100ab */
[-C--:B------:R-:W-:Y:S01]  /*6320*/  FFMA.FTZ R5, R16, R0.reuse, R5 ;  /* 0x0000000010057223 */ /* 0x080fe20000010005 */
[----:B------:R-:W-:Y:S01]  /*6330*/  FMNMX3.FTZ R12, R12, R127, R141, !PT ;  /* 0x0000007f0c0c7276 */ /* 0x000fe2000781008d */
[----:B------:R-:W-:Y:S01]  /*6340*/  FFMA.FTZ R7, R16, R0, R7 ;  /* 0x0000000010077223 */ /* 0x000fe20000010007 */
[----:B------:R-:W-:Y:S02]  /*6350*/  FSEL R129, R15, -INF , !P4 ;  /* 0xff8000000f817808 */ /* 0x000fe40006000000 */
[----:B------:R-:W-:-:S02]  /*6360*/  ISETP.GE.AND P4, PT, R3, R138, PT ;  /* 0x0000008a0300720c */ /* 0x000fc40003f86270 */
[----:B------:R-:W-:Y:S02]  /*6370*/  FMNMX3.FTZ R4, R14, R157, R173, !PT ;  /* 0x0000009d0e047276 */ /* 0x000fe400078100ad */
[----:B------:R-:W-:Y:S02]  /*6380*/  FMNMX3.FTZ R12, R12, R135, R139, !PT ;  /* 0x000000870c0c7276 */ /* 0x000fe4000781008b */
[----:B------:R-:W-:Y:S02]  /*6390*/  FSEL R109, R5, -INF , !P4 ;  /* 0xff800000056d7808 */ /* 0x000fe40006000000 */
[----:B------:R-:W-:Y:S02]  /*63a0*/  FMNMX3.FTZ R4, R4, R125, R133, !PT ;  /* 0x0000007d04047276 */ /* 0x000fe40007810085 */
[----:B------:R-:W-:Y:S02]  /*63b0*/  FMNMX3.FTZ R5, R12, R106, R111, !PT ;  /* 0x0000006a0c057276 */ /* 0x000fe4000781006f */
[----:B------:R-:W-:-:S02]  /*63c0*/  FSEL R29, R29, -INF , !P5 ;  /* 0xff8000001d1d7808 */ /* 0x000fc40006800000 */
[----:B------:R-:W-:Y:S02]  /*63d0*/  ISETP.GE.AND P5, PT, R3, R137, PT ;  /* 0x000000890300720c */ /* 0x000fe40003fa6270 */
        /* <DEDUP_REMOVED lines=23> */
[----:B------:R-:W-:Y:S02]  /*6550*/  LEA R18, P3, R136, R164, 0x1 ;  /* 0x000000a488127211 */ /* 0x000fe400078608ff */
        /* <DEDUP_REMOVED lines=40> */
.L_x_848:
[----:B------:R-:W-:Y:S01]  /*67e0*/  FSEL R31, R6, -INF , !P6 ;  /* 0xff800000061f7808 */ /* 0x000fe20007000000 */
[----:B-1----:R-:W-:Y:S01]  /*67f0*/  LDSM.16.MT88.4 R12, [R150+0x8000] ;  /* 0x00800000960c783b */ /* 0x002fe20000004200 */
[----:B------:R-:W-:Y:S02]  /*6800*/  FSEL R28, R7, -INF , !P5 ;  /* 0xff800000071c7808 */ /* 0x000fe40006800000 */
[----:B------:R-:W-:Y:S01]  /*6810*/  FMNMX3.FTZ R4, R4, R29, R107, !PT ;  /* 0x0000001d04047276 */ /* 0x000fe2000781006b */
[----:B------:R-:W1:Y:S03]  /*6820*/  SHFL.BFLY PT, R6, R5, 0x2, 0x1f ;  /* 0x0c401f0005067f89 */ /* 0x000e6600000e0000 */
[----:B------:R-:W-:Y:S01]  /*6830*/  FMNMX3.FTZ R11, R4, R31, R28, !PT ;  /* 0x0000001f040b7276 */ /* 0x000fe2000781001c */
[----:B------:R-:W-:Y:S04]  /*6840*/  LDSM.16.MT88.4 R20, [R146+0x8000] ;  /* 0x008000009214783b */ /* 0x000fe80000004200 */
[----:B------:R-:W2:Y:S04]  /*6850*/  SHFL.BFLY PT, R4, R11, 0x2, 0x1f ;  /* 0x0c401f000b047f89 */ /* 0x000ea800000e0000 */
[----:B------:R-:W-:Y:S04]  /*6860*/  LDSM.16.MT88.4 R16, [R145+0x8000] ;  /* 0x008000009110783b */ /* 0x000fe80000004200 */
[----:B------:R-:W-:Y:S01]  /*6870*/  LDSM.16.MT88.4 R24, [R144+0xa000] ;  /* 0x00a000009018783b */ /* 0x000fe20000004200 */
[----:B-1----:R-:W-:-:S05]  /*6880*/  FMNMX.FTZ R7, R5, R6, !PT ;  /* 0x0000000605077209 */ /* 0x002fca0007810000 */
[----:B------:R-:W1:Y:S01]  /*6890*/  SHFL.BFLY PT, R10, R7, 0x1, 0x1f ;  /* 0x0c201f00070a7f89 */ /* 0x000e6200000e0000 */
[----:B--2---:R-:W-:-:S05]  /*68a0*/  FMNMX.FTZ R4, R11, R4, !PT ;  /* 0x000000040b047209 */ /* 0x004fca0007810000 */
[----:B------:R-:W2:Y:S01]  /*68b0*/  SHFL.BFLY PT, R3, R4, 0x1, 0x1f ;  /* 0x0c201f0004037f89 */ /* 0x000ea200000e0000 */
[----:B-1----:R-:W-:-:S04]  /*68c0*/  FMNMX.FTZ R10, R7, R10, !PT ;  /* 0x0000000a070a7209 */ /* 0x002fc80007810000 */
[C---:B------:R-:W-:Y:S01]  /*68d0*/  FSETP.NEU.FTZ.AND P1, PT, R10.reuse, -INF , PT ;  /* 0xff8000000a00780b */ /* 0x040fe20003f3d000 */
[----:B------:R-:W-:Y:S01]  /*68e0*/  FMUL.FTZ R108, R10, UR6 ;  /* 0x000000060a6c7c20 */ /* 0x000fe20008410000 */
[----:B--2---:R-:W-:Y:S02]  /*68f0*/  FMNMX.FTZ R3, R4, R3, !PT ;  /* 0x0000000304037209 */ /* 0x004fe40007810000 */
[----:B------:R-:W-:Y:S02]  /*6900*/  FSEL R4, R10, RZ, P1 ;  /* 0x000000ff0a047208 */ /* 0x000fe40000800000 */
[C---:B------:R-:W-:Y:S01]  /*6910*/  FSETP.NEU.FTZ.AND P0, PT, R3.reuse, -INF , PT ;  /* 0xff8000000300780b */ /* 0x040fe20003f1d000 */
[----:B------:R-:W-:Y:S01]  /*6920*/  FMUL.FTZ R30, R3, UR6 ;  /* 0x00000006031e7c20 */ /* 0x000fe20008410000 */
[----:B------:R-:W-:Y:S01]  /*6930*/  FSEL R108, R108, RZ, P1 ;  /* 0x000000ff6c6c7208 */ /* 0x000fe20000800000 */
[----:B------:R-:W-:Y:S01]  /*6940*/  FADD.FTZ R4, R101, -R4 ;  /* 0x8000000465047221 */ /* 0x000fe20000010000 */
[----:B------:R-:W-:-:S02]  /*6950*/  FSEL R5, R3, RZ, P0 ;  /* 0x000000ff03057208 */ /* 0x000fc40000000000 */
[----:B------:R-:W-:Y:S01]  /*6960*/  FSEL R30, R30, RZ, P0 ;  /* 0x000000ff1e1e7208 */ /* 0x000fe20000000000 */
[--C-:B------:R-:W-:Y:S01]  /*6970*/  FFMA.FTZ R103, R187, UR6, -R108.reuse ;  /* 0x00000006bb677c23 */ /* 0x100fe2000801086c */
[--C-:B------:R-:W-:Y:S01]  /*6980*/  FFMA.FTZ R34, R189, UR6, -R108.reuse ;  /* 0x00000006bd227c23 */ /* 0x100fe2000801086c */
[----:B------:R-:W-:Y:S01]  /*6990*/  FADD.FTZ R5, R100, -R5 ;  /* 0x8000000564057221 */ /* 0x000fe20000010000 */
[--C-:B------:R-:W-:Y:S01]  /*69a0*/  FFMA.FTZ R33, R33, UR6, -R108.reuse ;  /* 0x0000000621217c23 */ /* 0x100fe2000801086c */
[----:B------:R-:W-:Y:S01]  /*69b0*/  FFMA.FTZ R32, R191, UR6, -R108 ;  /* 0x00000006bf207c23 */ /* 0x000fe2000801086c */
[--C-:B------:R-:W-:Y:S01]  /*69c0*/  FFMA.FTZ R104, R183, UR6, -R30.reuse ;  /* 0x00000006b7687c23 */ /* 0x100fe2000801081e */
[--C-:B------:R-:W-:Y:S01]  /*69d0*/  FFMA.FTZ R11, R181, UR6, -R30.reuse ;  /* 0x00000006b50b7c23 */ /* 0x100fe2000801081e */
[--C-:B------:R-:W-:Y:S01]  /*69e0*/  FFMA.FTZ R35, R35, UR6, -R30.reuse ;  /* 0x0000000623237c23 */ /* 0x100fe2000801081e */
[----:B------:R-:W-:Y:S01]  /*69f0*/  FMUL.FTZ R105, R4, UR6 ;  /* 0x0000000604697c20 */ /* 0x000fe20008410000 */
[----:B------:R-:W-:Y:S01]  /*6a00*/  FMUL.FTZ R101, R5, UR6 ;  /* 0x0000000605657c20 */ /* 0x000fe20008410000 */
[----:B------:R-:W-:Y:S01]  /*6a10*/  FFMA.FTZ R185, R185, UR6, -R30 ;  /* 0x00000006b9b97c23 */ /* 0x000fe2000801081e */
[----:B------:R-:W-:Y:S01]  /*6a20*/  MUFU.EX2 R103, R103 ;  /* 0x0000006700677308 */ /* 0x000fe20000000800 */
[--C-:B------:R-:W-:Y:S01]  /*6a30*/  FFMA.FTZ R113, R113, UR6, -R108.reuse ;  /* 0x0000000671717c23 */ /* 0x100fe2000801086c */
[--C-:B------:R-:W-:Y:S01]  /*6a40*/  FFMA.FTZ R110, R179, UR6, -R108.reuse ;  /* 0x00000006b36e7c23 */ /* 0x100fe2000801086c */
[--C-:B------:R-:W-:Y:S01]  /*6a50*/  FFMA.FTZ R115, R115, UR6, -R108.reuse ;  /* 0x0000000673737c23 */ /* 0x100fe2000801086c */
[----:B------:R-:W1:Y:S01]  /*6a60*/  MUFU.EX2 R34, R34 ;  /* 0x0000002200227308 */ /* 0x000e620000000800 */
[----:B------:R-:W-:Y:S01]  /*6a70*/  FFMA.FTZ R112, R177, UR6, -R108 ;  /* 0x00000006b1707c23 */ /* 0x000fe2000801086c */
[--C-:B------:R-:W-:Y:S01]  /*6a80*/  FFMA.FTZ R117, R143, UR6, -R30.reuse ;  /* 0x000000068f757c23 */ /* 0x100fe2000801081e */
[--C-:B------:R-:W-:Y:S01]  /*6a90*/  FFMA.FTZ R116, R171, UR6, -R30.reuse ;  /* 0x00000006ab747c23 */ /* 0x100fe2000801081e */
[----:B------:R-:W-:Y:S01]  /*6aa0*/  MUFU.EX2 R33, R33 ;  /* 0x0000002100217308 */ /* 0x000fe20000000800 */
[--C-:B------:R-:W-:Y:S01]  /*6ab0*/  FFMA.FTZ R114, R157, UR6, -R30.reuse ;  /* 0x000000069d727c23 */ /* 0x100fe2000801081e */
[----:B------:R-:W-:Y:S01]  /*6ac0*/  FFMA.FTZ R119, R173, UR6, -R30 ;  /* 0x00000006ad777c23 */ /* 0x000fe2000801081e */
        /* <DEDUP_REMOVED lines=11> */
[----:B------:R-:W-:Y:S01]  /*6b80*/  FFMA.FTZ R124, R129, UR6, -R30 ;  /* 0x00000006817c7c23 */ /* 0x000fe2000801081e */
[--C-:B------:R-:W-:Y:S01]  /*6b90*/  FFMA.FTZ R128, R111, UR6, -R108.reuse ;  /* 0x000000066f807c23 */ /* 0x100fe2000801086c */
[----:B------:R-:W-:Y:S01]  /*6ba0*/  MUFU.EX2 R35, R35 ;  /* 0x0000002300237308 */ /* 0x000fe20000000800 */
[----:B------:R-:W-:Y:S01]  /*6bb0*/  FFMA.FTZ R109, R109, UR6, -R108 ;  /* 0x000000066d6d7c23 */ /* 0x000fe2000801086c */
[----:B--2---:R-:W-:Y:S01]  /*6bc0*/  F2FP.BF16.F32.PACK_AB R6, R32, R33 ;  /* 0x000000212006723e */ /* 0x004fe200000010ff */
[--C-:B------:R-:W-:Y:S01]  /*6bd0*/  FFMA.FTZ R126, R31, UR6, -R30.reuse ;  /* 0x000000061f7e7c23 */ /* 0x100fe2000801081e */
[----:B------:R-:W2:Y:S01]  /*6be0*/  MUFU.EX2 R100, R185 ;  /* 0x000000b900647308 */ /* 0x000ea20000000800 */
[--C-:B------:R-:W-:Y:S01]  /*6bf0*/  FFMA.FTZ R129, R28, UR6, -R30.reuse ;  /* 0x000000061c817c23 */ /* 0x100fe2000801081e */
[----:B------:R-:W-:Y:S01]  /*6c00*/  FFMA.FTZ R29, R29, UR6, -R30 ;  /* 0x000000061d1d7c23 */ /* 0x000fe2000801081e */
[----:B------:R-:W-:Y:S01]  /*6c10*/  IADD3 R173, PT, PT, R102, -0x3, RZ ;  /* 0xfffffffd66ad7810 */ /* 0x000fe20007ffe0ff */
[----:B------:R-:W3:Y:S01]  /*6c20*/  MUFU.EX2 R105, R105 ;  /* 0x0000006900697308 */ /* 0x000ee20000000800 */
[----:B-1----:R-:W-:-:S03]  /*6c30*/  F2FP.BF16.F32.PACK_AB R5, R11, R104 ;  /* 0x000000680b05723e */ /* 0x002fc600000010ff */
[----:B------:R-:W1:Y:S04]  /*6c40*/  MUFU.EX2 R101, R101 ;  /* 0x0000006500657308 */ /* 0x000e680000000800 */
[----:B------:R-:W-:Y:S01]  /*6c50*/  MUFU.EX2 R113, R113 ;  /* 0x0000007100717308 */ /* 0x000fe20000000800 */
[----:B--2---:R-:W-:-:S03]  /*6c60*/  F2FP.BF16.F32.PACK_AB R7, R100, R35 ;  /* 0x000000236407723e */ /* 0x004fc600000010ff */
[----:B------:R-:W2:Y:S01]  /*6c70*/  MUFU.EX2 R110, R110 ;  /* 0x0000006e006e7308 */ /* 0x000ea20000000800 */
        /* <DEDUP_REMOVED lines=37> */
[----:B------:R-:W3:Y:S01]  /*6ed0*/  LDSM.16.MT88.4 R20, [R150+0xa000] ;  /* 0x00a000009614783b */ /* 0x000ee20000004200 */
        /* <DEDUP_REMOVED lines=9> */
[----:B------:R-:W-:Y:S01]  /*6f70*/  MUFU.EX2 R115, R115 ;  /* 0x0000007300737308 */ /* 0x000fe20000000800 */
[-C--:B------:R-:W-:Y:S01]  /*6f80*/  FMUL.FTZ R68, R68, R105.reuse ;  /* 0x0000006944447220 */ /* 0x080fe20000410000 */
[----:B------:R-:W-:Y:S01]  /*6f90*/  FMUL.FTZ R69, R69, R105 ;  /* 0x0000006945457220 */ /* 0x000fe20000410000 */
[-C--:B------:R-:W-:Y:S01]  /*6fa0*/  FMUL.FTZ R70, R70, R101.reuse ;  /* 0x0000006546467220 */ /* 0x080fe20000410000 */
[----:B------:R-:W-:Y:S01]  /*6fb0*/  MUFU.EX2 R112, R112 ;  /* 0x0000007000707308 */ /* 0x000fe20000000800 */
[C---:B------:R-:W-:Y:S01]  /*6fc0*/  HMMA.16816.F32.BF16 R48, R4.reuse, R18, R48 ;  /* 0x000000120430723c */ /* 0x040fe20000041830 */
[----:B------:R-:W4:Y:S01]  /*6fd0*/  LDSM.16.MT88.4 R16, [R146+0xa000] ;  /* 0x00a000009210783b */ /* 0x000f220000004200 */
[----:B------:R-:W-:Y:S01]  /*6fe0*/  FMUL.FTZ R71, R71, R101 ;  /* 0x0000006547477220 */ /* 0x000fe20000410000 */
[----:B------:R-:W-:Y:S01]  /*6ff0*/  MUFU.EX2 R117, R117 ;  /* 0x0000007500757308 */ /* 0x000fe20000000800 */
[-C--:B------:R-:W-:Y:S01]  /*7000*/  FMUL.FTZ R72, R72, R105.reuse ;  /* 0x0000006948487220 */ /* 0x080fe20000410000 */
[----:B------:R-:W-:Y:S01]  /*7010*/  FMUL.FTZ R73, R73, R105 ;  /* 0x0000006949497220 */ /* 0x000fe20000410000 */
[-C--:B------:R-:W-:Y:S01]  /*7020*/  FMUL.FTZ R74, R74, R101.reuse ;  /* 0x000000654a4a7220 */ /* 0x080fe20000410000 */
[----:B------:R-:W5:Y:S01]  /*7030*/  MUFU.EX2 R116, R116 ;  /* 0x0000007400747308 */ /* 0x000f620000000800 */
[----:B------:R-:W-:Y:S01]  /*7040*/  FMUL.FTZ R75, R75, R101 ;  /* 0x000000654b4b7220 */ /* 0x000fe20000410000 */
[C---:B-1----:R-:W-:Y:S01]  /*7050*/  HMMA.16816.F32.BF16 R52, R4.reuse, R12, R52 ;  /* 0x0000000c0434723c */ /* 0x042fe20000041834 */
[-C--:B------:R-:W-:Y:S01]  /*7060*/  FMUL.FTZ R76, R76, R105.reuse ;  /* 0x000000694c4c7220 */ /* 0x080fe20000410000 */
[----:B------:R-:W-:Y:S01]  /*7070*/  MUFU.EX2 R114, R114 ;  /* 0x0000007200727308 */ /* 0x000fe20000000800 */
[----:B------:R-:W-:Y:S01]  /*7080*/  FMUL.FTZ R77, R77, R105 ;  /* 0x000000694d4d7220 */ /* 0x000fe20000410000 */
[-C--:B------:R-:W-:Y:S01]  /*7090*/  FMUL.FTZ R78, R78, R101.reuse ;  /* 0x000000654e4e7220 */ /* 0x080fe20000410000 */
[----:B------:R-:W-:Y:S01]  /*70a0*/  FMUL.FTZ R79, R79, R101 ;  /* 0x000000654f4f7220 */ /* 0x000fe20000410000 */
[----:B------:R-:W1:Y:S01]  /*70b0*/  MUFU.EX2 R119, R119 ;  /* 0x0000007700777308 */ /* 0x000e620000000800 */
        /* <DEDUP_REMOVED lines=9> */
[C---:B---3--:R-:W-:Y:S01]  /*7150*/  HMMA.16816.F32.BF16 R60, R4.reuse, R20, R60 ;  /* 0x00000014043c723c */ /* 0x048fe2000004183c */
[----:B------:R-:W-:Y:S01]  /*7160*/  FMUL.FTZ R91, R91, R101 ;  /* 0x000000655b5b7220 */ /* 0x000fe20000410000 */
[-C--:B------:R-:W-:Y:S01]  /*7170*/  FMUL.FTZ R84, R84, R105.reuse ;  /* 0x0000006954547220 */ /* 0x080fe20000410000 */
[----:B------:R-:W-:Y:S01]  /*7180*/  FMUL.FTZ R85, R85, R105 ;  /* 0x0000006955557220 */ /* 0x000fe20000410000 */
[-C--:B------:R-:W-:Y:S01]  /*7190*/  FMUL.FTZ R86, R86, R101.reuse ;  /* 0x0000006556567220 */ /* 0x080fe20000410000 */
[----:B------:R-:W-:Y:S01]  /*71a0*/  FMUL.FTZ R87, R87, R101 ;  /* 0x0000006557577220 */ /* 0x000fe20000410000 */
[----:B------:R-:W-:Y:S01]  /*71b0*/  MUFU.EX2 R121, R121 ;  /* 0x0000007900797308 */ /* 0x000fe20000000800 */
[----:B------:R-:W-:Y:S01]  /*71c0*/  FFMA.FTZ R103, R174, R105, R103 ;  /* 0x00000069ae677223 */ /* 0x000fe20000010067 */
[C---:B------:R-:W-:Y:S01]  /*71d0*/  HMMA.16816.F32.BF16 R64, R4.reuse, R22, R64 ;  /* 0x000000160440723c */ /* 0x040fe20000041840 */
[----:B------:R-:W3:Y:S01]  /*71e0*/  LDSM.16.MT88.4 R20, [R150+0x8800] ;  /* 0x008800009614783b */ /* 0x000ee20000004200 */
[----:B------:R-:W3:Y:S01]  /*71f0*/  MUFU.EX2 R118, R118 ;  /* 0x0000007600767308 */ /* 0x000ee20000000800 */
[----:B------:R-:W-:Y:S01]  /*7200*/  FFMA.FTZ R104, R175, R101, R104 ;  /* 0x00000065af687223 */ /* 0x000fe20000010068 */
[----:B------:R-:W-:Y:S01]  /*7210*/  FADD.FTZ R34, R34, R103 ;  /* 0x0000006722227221 */ /* 0x000fe20000010000 */
[----:B------:R-:W-:Y:S01]  /*7220*/  MOV R101, R10 ;  /* 0x0000000a00657202 */ /* 0x000fe20000000f00 */
[----:B------:R-:W-:Y:S01]  /*7230*/  MUFU.EX2 R120, R120 ;  /* 0x0000007800787308 */ /* 0x000fe20000000800 */
[----:B------:R-:W-:Y:S01]  /*7240*/  FADD.FTZ R104, R11, R104 ;  /* 0x000000680b687221 */ /* 0x000fe20000010000 */
[----:B----4-:R-:W-:Y:S01]  /*7250*/  HMMA.16816.F32.BF16 R68, R4, R16, R68 ;  /* 0x000000100444723c */ /* 0x010fe20000041844 */
[----:B------:R-:W-:Y:S01]  /*7260*/  FADD.FTZ R33, R33, R34 ;  /* 0x0000002221217221 */ /* 0x000fe20000010000 */
[----:B------:R-:W-:Y:S01]  /*7270*/  MUFU.EX2 R123, R123 ;  /* 0x0000007b007b7308 */ /* 0x000fe20000000800 */
[----:B------:R-:W-:-:S02]  /*7280*/  FADD.FTZ R35, R35, R104 ;  /* 0x0000006823237221 */ /* 0x000fc40000010000 */
[----:B------:R-:W-:Y:S01]  /*7290*/  FADD.FTZ R32, R32, R33 ;  /* 0x0000002120207221 */ /* 0x000fe20000010000 */
[----:B------:R-:W-:Y:S01]  /*72a0*/  MUFU.EX2 R125, R125 ;  /* 0x0000007d007d7308 */ /* 0x000fe20000000800 */
[----:B------:R-:W-:Y:S01]  /*72b0*/  FADD.FTZ R100, R100, R35 ;  /* 0x0000002364647221 */ /* 0x000fe20000010000 */
[C---:B------:R-:W-:Y:S01]  /*72c0*/  HMMA.16816.F32.BF16 R72, R4.reuse, R18, R72 ;  /* 0x000000120448723c */ /* 0x040fe20000041848 */
[----:B------:R-:W4:Y:S01]  /*72d0*/  LDSM.16.MT88.4 R16, [R146+0x8800] ;  /* 0x008800009210783b */ /* 0x000f220000004200 */
[----:B------:R-:W4:Y:S04]  /*72e0*/  MUFU.EX2 R122, R122 ;  /* 0x0000007a007a7308 */ /* 0x000f280000000800 */
[----:B------:R-:W-:Y:S02]  /*72f0*/  MUFU.EX2 R127, R127 ;  /* 0x0000007f007f7308 */ /* 0x000fe40000000800 */
[C---:B------:R-:W-:Y:S02]  /*7300*/  HMMA.16816.F32.BF16 R88, R4.reuse, R24, R88 ;  /* 0x000000180458723c */ /* 0x040fe40000041858 */
[----:B------:R-:W4:Y:S04]  /*7310*/  MUFU.EX2 R124, R124 ;  /* 0x0000007c007c7308 */ /* 0x000f280000000800 */
[----:B------:R-:W-:Y:S02]  /*7320*/  MUFU.EX2 R109, R109 ;  /* 0x0000006d006d7308 */ /* 0x000fe40000000800 */
[C---:B--2---:R-:W-:Y:S02]  /*7330*/  HMMA.16816.F32.BF16 R76, R4.reuse, R12, R76 ;  /* 0x0000000c044c723c */ /* 0x044fe4000004184c */
[----:B------:R-:W-:Y:S04]  /*7340*/  MUFU.EX2 R126, R126 ;  /* 0x0000007e007e7308 */ /* 0x000fe80000000800 */
[----:B------:R-:W-:Y:S02]  /*7350*/  MUFU.EX2 R129, R129 ;  /* 0x0000008100817308 */ /* 0x000fe40000000800 */
[C---:B------:R-:W-:Y:S01]  /*7360*/  HMMA.16816.F32.BF16 R80, R4.reuse, R14, R80 ;  /* 0x0000000e0450723c */ /* 0x040fe20000041850 */
[----:B------:R-:W2:Y:S07]  /*7370*/  LDSM.16.MT88.4 R12, [R145+0x8800] ;  /* 0x00880000910c783b */ /* 0x000eae0000004200 */
[----:B------:R-:W-:Y:S01]  /*7380*/  HMMA.16816.F32.BF16 R84, R4, R26, R84 ;  /* 0x0000001a0454723c */ /* 0x000fe20000041854 */
[----:B------:R-:W-:Y:S01]  /*7390*/  F2FP.BF16.F32.PACK_AB R4, R110, R113 ;  /* 0x000000716e04723e */ /* 0x000fe200000010ff */
[----:B------:R-:W2:Y:S01]  /*73a0*/  LDSM.16.MT88.4 R24, [R144+0x8800] ;  /* 0x008800009018783b */ /* 0x000ea20000004200 */
[----:B-----5:R-:W-:Y:S01]  /*73b0*/  F2FP.BF16.F32.PACK_AB R5, R116, R117 ;  /* 0x000000757405723e */ /* 0x020fe200000010ff */
[----:B------:R-:W-:Y:S01]  /*73c0*/  FADD.FTZ R113, R113, R32 ;  /* 0x0000002071717221 */ /* 0x000fe20000010000 */
[----:B------:R-:W-:Y:S01]  /*73d0*/  F2FP.BF16.F32.PACK_AB R6, R112, R115 ;  /* 0x000000737006723e */ /* 0x000fe200000010ff */
[----:B------:R-:W-:Y:S01]  /*73e0*/  FADD.FTZ R117, R117, R100 ;  /* 0x0000006475757221 */ /* 0x000fe20000010000 */
[----:B-1----:R-:W-:Y:S01]  /*73f0*/  F2FP.BF16.F32.PACK_AB R7, R119, R114 ;  /* 0x000000727707723e */ /* 0x002fe200000010ff */
        /* <DEDUP_REMOVED lines=9> */
[----:B------:R-:W1:Y:S07]  /*7490*/  LDSM.16.MT88.4 R20, [R150+0xa800] ;  /* 0x00a800009614783b */ /* 0x000e6e0000004200 */
[C---:B----4-:R-:W-:Y:S08]  /*74a0*/  HMMA.16816.F32.BF16 R36, R4.reuse, R16, R36 ;  /* 0x000000100424723c */ /* 0x050ff00000041824 */
[C---:B--2---:R-:W-:Y:S08]  /*74b0*/  HMMA.16816.F32.BF16 R44, R4.reuse, R12, R44 ;  /* 0x0000000c042c723c */ /* 0x044ff0000004182c */
[C---:B------:R-:W-:Y:S01]  /*74c0*/  HMMA.16816.F32.BF16 R48, R4.reuse, R14, R48 ;  /* 0x0000000e0430723c */ /* 0x040fe20000041830 */
[----:B------:R-:W2:Y:S07]  /*74d0*/  LDSM.16.MT88.4 R12, [R145+0xa800] ;  /* 0x00a80000910c783b */ /* 0x000eae0000004200 */
[C---:B------:R-:W-:Y:S01]  /*74e0*/  HMMA.16816.F32.BF16 R40, R4.reuse, R18, R40 ;  /* 0x000000120428723c */ /* 0x040fe20000041828 */
[----:B------:R-:W3:Y:S07]  /*74f0*/  LDSM.16.MT88.4 R16, [R146+0xa800] ;  /* 0x00a800009210783b */ /* 0x000eee0000004200 */
[C---:B------:R-:W-:Y:S08]  /*7500*/  HMMA.16816.F32.BF16 R52, R4.reuse, R24, R52 ;  /* 0x000000180434723c */ /* 0x040ff00000041834 */
[C---:B-1----:R-:W-:Y:S08]  /*7510*/  HMMA.16816.F32.BF16 R60, R4.reuse, R20, R60 ;  /* 0x00000014043c723c */ /* 0x042ff0000004183c */
[C---:B------:R-:W-:Y:S01]  /*7520*/  HMMA.16816.F32.BF16 R64, R4.reuse, R22, R64 ;  /* 0x000000160440723c */ /* 0x040fe20000041840 */
[----:B------:R-:W1:Y:S07]  /*7530*/  LDSM.16.MT88.4 R20, [R144+0xa800] ;  /* 0x00a800009014783b */ /* 0x000e6e0000004200 */
[C---:B------:R-:W-:Y:S01]  /*7540*/  HMMA.16816.F32.BF16 R56, R4.reuse, R26, R56 ;  /* 0x0000001a0438723c */ /* 0x040fe20000041838 */
[----:B------:R-:W-:Y:S07]  /*7550*/  LDSM.16.MT88.4 R24, [R144+0x9000] ;  /* 0x009000009018783b */ /* 0x000fee0000004200 */
[C---:B--2---:R-:W-:Y:S08]  /*7560*/  HMMA.16816.F32.BF16 R76, R4.reuse, R12, R76 ;  /* 0x0000000c044c723c */ /* 0x044ff0000004184c */
[C---:B------:R-:W-:Y:S01]  /*7570*/  HMMA.16816.F32.BF16 R80, R4.reuse, R14, R80 ;  /* 0x0000000e0450723c */ /* 0x040fe20000041850 */
[----:B------:R-:W2:Y:S07]  /*7580*/  LDSM.16.MT88.4 R12, [R146+0x9000] ;  /* 0x00900000920c783b */ /* 0x000eae0000004200 */
[C---:B---3--:R-:W-:Y:S08]  /*7590*/  HMMA.16816.F32.BF16 R68, R4.reuse, R16, R68 ;  /* 0x000000100444723c */ /* 0x048ff00000041844 */
[C---:B------:R-:W-:Y:S01]  /*75a0*/  HMMA.16816.F32.BF16 R72, R4.reuse, R18, R72 ;  /* 0x000000120448723c */ /* 0x040fe20000041848 */
[----:B------:R-:W3:Y:S07]  /*75b0*/  LDSM.16.MT88.4 R16, [R150+0x9000] ;  /* 0x009000009610783b */ /* 0x000eee0000004200 */
[C---:B-1----:R-:W-:Y:S08]  /*75c0*/  HMMA.16816.F32.BF16 R88, R4.reuse, R20, R88 ;  /* 0x000000140458723c */ /* 0x042ff00000041858 */
[----:B------:R-:W-:Y:S01]  /*75d0*/  HMMA.16816.F32.BF16 R84, R4, R22, R84 ;  /* 0x000000160454723c */ /* 0x000fe20000041854 */
[----:B------:R-:W1:Y:S01]  /*75e0*/  LDSM.16.MT88.4 R20, [R145+0x9000] ;  /* 0x009000009114783b */ /* 0x000e620000004200 */
[----:B------:R-:W-:Y:S01]  /*75f0*/  F2FP.BF16.F32.PACK_AB R4, R118, R121 ;  /* 0x000000797604723e */ /* 0x000fe200000010ff */
[----:B------:R-:W-:Y:S01]  /*7600*/  FADD.FTZ R121, R121, R112 ;  /* 0x0000007079797221 */ /* 0x000fe20000010000 */
[----:B------:R-:W-:Y:S01]  /*7610*/  F2FP.BF16.F32.PACK_AB R5, R122, R125 ;  /* 0x0000007d7a05723e */ /* 0x000fe200000010ff */
[----:B------:R-:W-:Y:S01]  /*7620*/  FADD.FTZ R125, R125, R114 ;  /* 0x000000727d7d7221 */ /* 0x000fe20000010000 */
[----:B------:R-:W-:Y:S01]  /*7630*/  F2FP.BF16.F32.PACK_AB R6, R123, R120 ;  /* 0x000000787b06723e */ /* 0x000fe200000010ff */
[----:B------:R-:W-:Y:S01]  /*7640*/  FADD.FTZ R121, R118, R121 ;  /* 0x0000007976797221 */ /* 0x000fe20000010000 */
[----:B------:R-:W-:Y:S01]  /*7650*/  F2FP.BF16.F32.PACK_AB R7, R124, R127 ;  /* 0x0000007f7c07723e */ /* 0x000fe200000010ff */
[----:B------:R-:W-:-:S02]  /*7660*/  FADD.FTZ R122, R122, R125 ;  /* 0x0000007d7a7a7221 */ /* 0x000fc40000010000 */
[----:B------:R-:W-:Y:S02]  /*7670*/  FADD.FTZ R120, R120, R121 ;  /* 0x0000007978787221 */ /* 0x000fe40000010000 */
[----:B------:R-:W-:Y:S02]  /*7680*/  FADD.FTZ R127, R127, R122 ;  /* 0x0000007a7f7f7221 */ /* 0x000fe40000010000 */
[----:B--2---:R-:W-:Y:S01]  /*7690*/  HMMA.16816.F32.BF16 R36, R4, R12, R36 ;  /* 0x0000000c0424723c */ /* 0x004fe20000041824 */
[----:B------:R-:W-:Y:S01]  /*76a0*/  FADD.FTZ R120, R123, R120 ;  /* 0x000000787b787221 */ /* 0x000fe20000010000 */
[----:B------:R-:W-:-:S06]  /*76b0*/  FADD.FTZ R124, R124, R127 ;  /* 0x0000007f7c7c7221 */ /* 0x000fcc0000010000 */
        /* <DEDUP_REMOVED lines=9> */
[C---:B------:R-:W-:Y:S01]  /*7750*/  HMMA.16816.F32.BF16 R56, R4.reuse, R26, R56 ;  /* 0x0000001a0438723c */ /* 0x040fe20000041838 */
[----:B------:R-:W4:Y:S07]  /*7760*/  LDSM.16.MT88.4 R24, [R144+0xb000] ;  /* 0x00b000009018783b */ /* 0x000f2e0000004200 */
[C---:B--2---:R-:W-:Y:S01]  /*7770*/  HMMA.16816.F32.BF16 R68, R4.reuse, R12, R68 ;  /* 0x0000000c0444723c */ /* 0x044fe20000041844 */
[--C-:B------:R-:W-:Y:S01]  /*7780*/  FFMA.FTZ R12, R106, UR6, -R108.reuse ;  /* 0x000000066a0c7c23 */ /* 0x100fe2000801086c */
[----:B------:R-:W-:Y:S01]  /*7790*/  FFMA.FTZ R106, R2, UR6, -R108 ;  /* 0x00000006026a7c23 */ /* 0x000fe2000801086c */
[----:B------:R-:W-:Y:S01]  /*77a0*/  FFMA.FTZ R108, R107, UR6, -R30 ;  /* 0x000000066b6c7c23 */ /* 0x000fe2000801081e */
[----:B------:R-:W-:Y:S04]  /*77b0*/  MUFU.EX2 R2, R128 ;  /* 0x0000008000027308 */ /* 0x000fe80000000800 */
[C---:B---3--:R-:W-:Y:S01]  /*77c0*/  HMMA.16816.F32.BF16 R60, R4.reuse, R16, R60 ;  /* 0x00000010043c723c */ /* 0x048fe2000004183c */
[----:B------:R2:W3:Y:S04]  /*77d0*/  MUFU.EX2 R111, R12 ;  /* 0x0000000c006f7308 */ /* 0x0004e80000000800 */
[----:B------:R-:W-:Y:S03]  /*77e0*/  MUFU.EX2 R106, R106 ;  /* 0x0000006a006a7308 */ /* 0x000fe60000000800 */
[C---:B------:R-:W-:Y:S01]  /*77f0*/  HMMA.16816.F32.BF16 R64, R4.reuse, R18, R64 ;  /* 0x000000120440723c */ /* 0x040fe20000041840 */
[----:B------:R-:W5:Y:S01]  /*7800*/  LDSM.16.MT88.4 R16, [R150+0x9800] ;  /* 0x009800009610783b */ /* 0x000f620000004200 */
[----:B------:R3:W-:Y:S04]  /*7810*/  MUFU.EX2 R107, R29 ;  /* 0x0000001d006b7308 */ /* 0x0007e80000000800 */
[----:B------:R-:W4:Y:S02]  /*7820*/  MUFU.EX2 R108, R108 ;  /* 0x0000006c006c7308 */ /* 0x000f240000000800 */
[C---:B------:R-:W-:Y:S01]  /*7830*/  HMMA.16816.F32.BF16 R72, R4.reuse, R14, R72 ;  /* 0x0000000e0448723c */ /* 0x040fe20000041848 */
[----:B--2---:R-:W2:Y:S07]  /*7840*/  LDSM.16.MT88.4 R12, [R146+0x9800] ;  /* 0x00980000920c783b */ /* 0x004eae0000004200 */
[C---:B-1----:R-:W-:Y:S01]  /*7850*/  HMMA.16816.F32.BF16 R76, R4.reuse, R20, R76 ;  /* 0x00000014044c723c */ /* 0x042fe2000004184c */
[----:B---3--:R-:W-:Y:S07]  /*7860*/  LDSM.16.MT88.4 R28, [R145+0x9800] ;  /* 0x00980000911c783b */ /* 0x008fee0000004200 */
[C---:B------:R-:W-:Y:S01]  /*7870*/  HMMA.16816.F32.BF16 R80, R4.reuse, R22, R80 ;  /* 0x000000160450723c */ /* 0x040fe20000041850 */
[----:B------:R-:W1:Y:S07]  /*7880*/  LDSM.16.MT88.4 R20, [R150+0xb800] ;  /* 0x00b800009614783b */ /* 0x000e6e0000004200 */
[C---:B----4-:R-:W-:Y:S08]  /*7890*/  HMMA.16816.F32.BF16 R88, R4.reuse, R24, R88 ;  /* 0x000000180458723c */ /* 0x050ff00000041858 */
[----:B------:R-:W-:Y:S01]  /*78a0*/  HMMA.16816.F32.BF16 R84, R4, R26, R84 ;  /* 0x0000001a0454723c */ /* 0x000fe20000041854 */
[----:B------:R-:W-:Y:S01]  /*78b0*/  F2FP.BF16.F32.PACK_AB R4, R2, R111 ;  /* 0x0000006f0204723e */ /* 0x000fe200000010ff */
[----:B------:R-:W3:Y:S01]  /*78c0*/  LDSM.16.MT88.4 R24, [R144+0x9800] ;  /* 0x009800009018783b */ /* 0x000ee20000004200 */
        /* <DEDUP_REMOVED lines=17> */
[C---:B-1----:R-:W-:Y:S08]  /*79e0*/  HMMA.16816.F32.BF16 R60, R4.reuse, R20, R60 ;  /* 0x00000014043c723c */ /* 0x042ff0000004183c */
[C---:B------:R-:W-:Y:S01]  /*79f0*/  HMMA.16816.F32.BF16 R64, R4.reuse, R22, R64 ;  /* 0x000000160440723c */ /* 0x040fe20000041840 */
[----:B------:R-:W1:Y:S07]  /*7a00*/  LDSM.16.MT88.4 R20, [R144+0xb800] ;  /* 0x00b800009014783b */ /* 0x000e6e0000004200 */
[C---:B------:R-:W-:Y:S08]  /*7a10*/  HMMA.16816.F32.BF16 R44, R4.reuse, R28, R44 ;  /* 0x0000001c042c723c */ /* 0x040ff0000004182c */
[C---:B------:R-:W-:Y:S08]  /*7a20*/  HMMA.16816.F32.BF16 R48, R4.reuse, R30, R48 ;  /* 0x0000001e0430723c */ /* 0x040ff00000041830 */
[C---:B---3--:R-:W-:Y:S08]  /*7a30*/  HMMA.16816.F32.BF16 R52, R4.reuse, R24, R52 ;  /* 0x000000180434723c */ /* 0x048ff00000041834 */
[C---:B------:R-:W-:Y:S08]  /*7a40*/  HMMA.16816.F32.BF16 R56, R4.reuse, R26, R56 ;  /* 0x0000001a0438723c */ /* 0x040ff00000041838 */
[C---:B----4-:R-:W-:Y:S08]  /*7a50*/  HMMA.16816.F32.BF16 R68, R4.reuse, R16, R68 ;  /* 0x000000100444723c */ /* 0x050ff00000041844 */
[C---:B------:R-:W-:Y:S08]  /*7a60*/  HMMA.16816.F32.BF16 R72, R4.reuse, R18, R72 ;  /* 0x000000120448723c */ /* 0x040ff00000041848 */
[C---:B--2---:R-:W-:Y:S08]  /*7a70*/  HMMA.16816.F32.BF16 R76, R4.reuse, R12, R76 ;  /* 0x0000000c044c723c */ /* 0x044ff0000004184c */
[C---:B------:R-:W-:Y:S08]  /*7a80*/  HMMA.16816.F32.BF16 R80, R4.reuse, R14, R80 ;  /* 0x0000000e0450723c */ /* 0x040ff00000041850 */
[C---:B-1----:R-:W-:Y:S08]  /*7a90*/  HMMA.16816.F32.BF16 R88, R4.reuse, R20, R88 ;  /* 0x000000140458723c */ /* 0x042ff00000041858 */
[----:B------:R-:W-:-:S15]  /*7aa0*/  HMMA.16816.F32.BF16 R84, R4, R22, R84 ;  /* 0x000000160454723c */ /* 0x000fde0000041854 */
[----:B------:R-:W-:-:S05]  /*7ab0*/  NOP ;  /* 0x0000000000007918 */ /* 0x000fca0000000000 */
.L_x_847:
        /* <DEDUP_REMOVED lines=12> */
.L_x_852:
        /* <DEDUP_REMOVED lines=22> */
[C---:B------:R-:W-:Y:S01]  /*7ce0*/  LEA R107, P3, R100.reuse, R105, 0x5 ;  /* 0x00000069646b7211 */ /* 0x040fe200078628ff */
        /* <DEDUP_REMOVED lines=39> */
.L_x_850:
[----:B------:R-:W-:Y:S04]  /*7f60*/  DEPBAR.LE SB0, 0x0 ;  /* 0x000080000000791a */ /* 0x000fe80000000000 */
[----:B------:R-:W-:Y:S01]  /*7f70*/  BAR.SYNC.DEFER_BLOCKING 0x0 ;  /* 0x0000000000007b1d */ /* 0x000fe20000010000 */
[----:B-1----:R-:W-:Y:S01]  /*7f80*/  IMAD.WIDE.U32 R100, R173, R156, RZ ;  /* 0x0000009cad647225 */ /* 0x002fe200078e00ff */
[----:B---3--:R-:W-:Y:S03]  /*7f90*/  ISETP.GE.AND P0, PT, R159, UR6, PT ;  /* 0x000000069f007c0c */ /* 0x008fe6000bf06270 */
[----:B------:R-:W-:Y:S01]  /*7fa0*/  IMAD R102, R173, R157, R101 ;  /* 0x0000009dad667224 */ /* 0x000fe200078e0265 */
[CC--:B------:R-:W-:Y:S02]  /*7fb0*/  LEA R178, P3, R100.reuse, R162.reuse, 0x7 ;  /* 0x000000a264b27211 */ /* 0x0c0fe400078638ff */
        /* <DEDUP_REMOVED lines=14> */
[-C--:B------:R-:W-:Y:S02]  /*80a0*/  LEA.HI.X R107, R101, R161.reuse, R100, 0x1, P3 ;  /* 0x000000a1656b7211 */ /* 0x080fe400018f0c64 */
[----:B------:R-:W-:Y:S01]  /*80b0*/  @P1 STS.128 [R169+0x8000], RZ ;  /* 0x008000ffa9001388 */ /* 0x000fe20000000c00 */
[C---:B------:R-:W-:Y:S04]  /*80c0*/  LEA R104, P2, R103.reuse, R162, 0x1 ;  /* 0x000000a267687211 */ /* 0x040fe800078408ff */
[----:B------:R-:W-:Y:S01]  /*80d0*/  @!PT LDS RZ, [RZ] ;  /* 0x00000000fffff984 */ /* 0x000fe20000000800 */
[----:B------:R-:W-:Y:S01]  /*80e0*/  @!PT LDS RZ, [RZ] ;  /* 0x00000000fffff984 */ /* 0x000fe20000000800 */
[----:B------:R-:W-:Y:S01]  /*80f0*/  @!PT LDS RZ, [RZ] ;  /* 0x00000000fffff984 */ /* 0x000fe20000000800 */
[----:B------:R-:W-:Y:S01]  /*8100*/  @!P0 LDGSTS.E.BYPASS.LTC128B.128 [R169+0xa000], desc[UR12][R178.64+0x80] ;  /* 0x0a000080b2a98fae */ /* 0x000fe2000b981a0c */
[----:B------:R-:W-:Y:S02]  /*8110*/  LEA.HI.X R105, R103, R161, R102, 0x1, P2 ;  /* 0x000000a167697211 */ /* 0x000fe400010f0c66 */
[C---:B------:R-:W-:Y:S02]  /*8120*/  ISETP.NE.AND P2, PT, R173.reuse, RZ, PT ;  /* 0x000000ffad00720c */ /* 0x040fe40003f45270 */
[----:B------:R-:W-:Y:S05]  /*8130*/  @P0 STS.128 [R169+0xa000], RZ ;  /* 0x00a000ffa9000388 */ /* 0x000fea0000000c00 */
[----:B------:R-:W-:Y:S01]  /*8140*/  @!PT LDS RZ, [RZ] ;  /* 0x00000000fffff984 */ /* 0x000fe20000000800 */
[----:B------:R-:W-:Y:S01]  /*8150*/  @!PT LDS RZ, [RZ] ;  /* 0x00000000fffff984 */ /* 0x000fe20000000800 */
[----:B------:R-:W-:Y:S01]  /*8160*/  @!PT LDS RZ, [RZ] ;  /* 0x00000000fffff984 */ /* 0x000fe20000000800 */
[----:B------:R-:W-:Y:S05]  /*8170*/  @!P1 LDGSTS.E.BYPASS.LTC128B.128 [R169+0x8800], desc[UR12][R176.64] ;  /* 0x08800000b0a99fae */ /* 0x000fea000b981a0c */
[----:B------:R-:W-:Y:S01]  /*8180*/  @P1 STS.128 [R169+0x8800], RZ ;  /* 0x008800ffa9001388 */ /* 0x000fe20000000c00 */
[----:B------:R-:W-:Y:S04]  /*8190*/  ISETP.GE.AND P1, PT, R160, UR6, PT ;  /* 0x00000006a0007c0c */ /* 0x000fe8000bf26270 */
[----:B------:R-:W-:Y:S01]  /*81a0*/  @!PT LDS RZ, [RZ] ;  /* 0x00000000fffff984 */ /* 0x000fe20000000800 */
[----:B------:R-:W-:Y:S01]  /*81b0*/  @!PT LDS RZ, [RZ] ;  /* 0x00000000fffff984 */ /* 0x000fe20000000800 */
[----:B------:R-:W-:Y:S01]  /*81c0*/  @!PT LDS RZ, [RZ] ;  /* 0x00000000fffff984 */ /* 0x000fe20000000800 */
[----:B------:R-:W-:Y:S05]  /*81d0*/  @!P0 LDGSTS.E.BYPASS.LTC128B.128 [R169+0xa800], desc[UR12][R176.64+0x80] ;  /* 0x0a800080b0a98fae */ /* 0x000fea000b981a0c */
[----:B------:R-:W-:Y:S05]  /*81e0*/  @P0 STS.128 [R169+0xa800], RZ ;  /* 0x00a800ffa9000388 */ /* 0x000fea0000000c00 */
        /* <DEDUP_REMOVED lines=18> */
[----:B------:R1:W-:Y:S05]  /*8310*/  @!P0 LDGSTS.E.BYPASS.LTC128B.128 [R169+0xb800], desc[UR12][R104.64+0x80] ;  /* 0x0b80008068a98fae */ /* 0x0003ea000b981a0c */
[----:B------:R-:W-:Y:S05]  /*8320*/  @P0 STS.128 [R169+0xb800], RZ ;  /* 0x00b800ffa9000388 */ /* 0x000fea0000000c00 */
[----:B------:R-:W-:Y:S05]  /*8330*/  LDSM.16.M88.4 R108, [R155] ;  /* 0x000000009b6c783b */ /* 0x000fea0000000200 */
[----:B------:R-:W2:Y:S05]  /*8340*/  LDSM.16.M88.4 R112, [R154+UR5+0x4000] ;  /* 0x004000059a70783b */ /* 0x000eaa0008000200 */
[----:B------:R-:W3:Y:S05]  /*8350*/  LDSM.16.M88.4 R116, [R154+UR5+0x4800] ;  /* 0x004800059a74783b */ /* 0x000eea0008000200 */
[----:B------:R-:W5:Y:S05]  /*8360*/  LDSM.16.M88.4 R120, [R154+UR5+0x5000] ;  /* 0x005000059a78783b */ /* 0x000f6a0008000200 */
[----:B------:R-:W0:Y:S05]  /*8370*/  LDGDEPBAR ;  /* 0x00000000000079af */ /* 0x000e2a0000000000 */
[----:B------:R-:W4:Y:S05]  /*8380*/  LDSM.16.M88.4 R124, [R154+UR5+0x5800] ;  /* 0x005800059a7c783b */ /* 0x000f2a0008000200 */
[----:B------:R-:W-:Y:S05]  /*8390*/  LDSM.16.M88.4 R128, [R153] ;  /* 0x000000009980783b */ /* 0x000fea0000000200 */
[----:B------:R-:W4:Y:S05]  /*83a0*/  LDSM.16.M88.4 R132, [R149+0x4000] ;  /* 0x004000009584783b */ /* 0x000f2a0000000200 */
[----:B------:R-:W4:Y:S05]  /*83b0*/  LDSM.16.M88.4 R136, [R149+0x4800] ;  /* 0x004800009588783b */ /* 0x000f2a0000000200 */
[----:B------:R-:W-:Y:S01]  /*83c0*/  LDSM.16.M88.4 R140, [R149+0x5800] ;  /* 0x00580000958c783b */ /* 0x000fe20000000200 */
[C---:B--2---:R-:W-:Y:S04]  /*83d0*/  HMMA.16816.F32.BF16 R4, R108.reuse, R112, RZ ;  /* 0x000000706c04723c */ /* 0x044fe800000418ff */
[----:B------:R-:W-:Y:S04]  /*83e0*/  LDSM.16.M88.4 R100, [R147+0x5800] ;  /* 0x005800009364783b */ /* 0x000fe80000000200 */
[C---:B------:R-:W-:Y:S01]  /*83f0*/  HMMA.16816.F32.BF16 R8, R108.reuse, R114, RZ ;  /* 0x000000726c08723c */ /* 0x040fe200000418ff */
[----:B------:R-:W2:Y:S05]  /*8400*/  LDSM.16.M88.4 R112, [R149+0x5000] ;  /* 0x005000009570783b */ /* 0x000eaa0000000200 */
[----:B-1----:R-:W-:Y:S02]  /*8410*/  LDSM.16.M88.4 R104, [R155+0x2000] ;  /* 0x002000009b68783b */ /* 0x002fe40000000200 */
[C---:B---3--:R-:W-:Y:S08]  /*8420*/  HMMA.16816.F32.BF16 R12, R108.reuse, R116, RZ ;  /* 0x000000746c0c723c */ /* 0x048ff000000418ff */
[C---:B------:R-:W-:Y:S01]  /*8430*/  HMMA.16816.F32.BF16 R16, R108.reuse, R118, RZ ;  /* 0x000000766c10723c */ /* 0x040fe200000418ff */
[----:B------:R-:W-:Y:S07]  /*8440*/  LDSM.16.M88.4 R116, [R148+0x4000] ;  /* 0x004000009474783b */ /* 0x000fee0000000200 */
[C---:B-----5:R-:W-:Y:S08]  /*8450*/  HMMA.16816.F32.BF16 R20, R108.reuse, R120, RZ ;  /* 0x000000786c14723c */ /* 0x060ff000000418ff */
[C---:B------:R-:W-:Y:S01]  /*8460*/  HMMA.16816.F32.BF16 R24, R108.reuse, R122, RZ ;  /* 0x0000007a6c18723c */ /* 0x040fe200000418ff */
[----:B------:R-:W-:Y:S07]  /*8470*/  LDSM.16.M88.4 R120, [R148+0x5000] ;  /* 0x005000009478783b */ /* 0x000fee0000000200 */
[C---:B----4-:R-:W-:Y:S08]  /*8480*/  HMMA.16816.F32.BF16 R28, R108.reuse, R124, RZ ;  /* 0x0000007c6c1c723c */ /* 0x050ff000000418ff */
[----:B------:R-:W-:Y:S01]  /*8490*/  HMMA.16816.F32.BF16 R32, R108, R126, RZ ;  /* 0x0000007e6c20723c */ /* 0x000fe200000418ff */
[----:B------:R-:W1:Y:S05]  /*84a0*/  LDSM.16.M88.4 R108, [R152] ;  /* 0x00000000986c783b */ /* 0x000e6a0000000200 */
[----:B------:R-:W-:Y:S02]  /*84b0*/  LDSM.16.M88.4 R124, [R148+0x5800] ;  /* 0x00580000947c783b */ /* 0x000fe40000000200 */
[C---:B------:R-:W-:Y:S08]  /*84c0*/  HMMA.16816.F32.BF16 R4, R128.reuse, R132, R4 ;  /* 0x000000848004723c */ /* 0x040ff00000041804 */
[C---:B------:R-:W-:Y:S01]  /*84d0*/  HMMA.16816.F32.BF16 R8, R128.reuse, R134, R8 ;  /* 0x000000868008723c */ /* 0x040fe20000041808 */
[----:B------:R-:W-:Y:S07]  /*84e0*/  LDSM.16.M88.4 R132, [R147+0x4000] ;  /* 0x004000009384783b */ /* 0x000fee0000000200 */
[C---:B------:R-:W-:Y:S08]  /*84f0*/  HMMA.16816.F32.BF16 R12, R128.reuse, R136, R12 ;  /* 0x00000088800c723c */ /* 0x040ff0000004180c */
[C---:B------:R-:W-:Y:S08]  /*8500*/  HMMA.16816.F32.BF16 R16, R128.reuse, R138, R16 ;  /* 0x0000008a8010723c */ /* 0x040ff00000041810 */
[C---:B--2---:R-:W-:Y:S08]  /*8510*/  HMMA.16816.F32.BF16 R20, R128.reuse, R112, R20 ;  /* 0x000000708014723c */ /* 0x044ff00000041814 */
[C---:B------:R-:W-:Y:S01]  /*8520*/  HMMA.16816.F32.BF16 R24, R128.reuse, R114, R24 ;  /* 0x000000728018723c */ /* 0x040fe20000041818 */
[----:B------:R-:W2:Y:S07]  /*8530*/  LDSM.16.M88.4 R112, [R148+0x4800] ;  /* 0x004800009470783b */ /* 0x000eae0000000200 */
[C---:B------:R-:W-:Y:S08]  /*8540*/  HMMA.16816.F32.BF16 R28, R128.reuse, R140, R28 ;  /* 0x0000008c801c723c */ /* 0x040ff0000004181c */
[----:B------:R-:W-:Y:S01]  /*8550*/  HMMA.16816.F32.BF16 R32, R128, R142, R32 ;  /* 0x0000008e8020723c */ /* 0x000fe20000041820 */
[----:B------:R-:W3:Y:S07]  /*8560*/  LDSM.16.M88.4 R128, [R151] ;  /* 0x000000009780783b */ /* 0x000eee0000000200 */
        /* <DEDUP_REMOVED lines=9> */
[C---:B------:R-:W-:Y:S08]  /*8600*/  HMMA.16816.F32.BF16 R28, R108.reuse, R124, R28 ;  /* 0x0000007c6c1c723c */ /* 0x040ff0000004181c */
[----:B------:R-:W-:Y:S01]  /*8610*/  HMMA.16816.F32.BF16 R32, R108, R126, R32 ;  /* 0x0000007e6c20723c */ /* 0x000fe20000041820 */
[----:B------:R-:W4:Y:S05]  /*8620*/  LDSM.16.M88.4 R108, [R154+UR5+0x6000] ;  /* 0x006000059a6c783b */ /* 0x000f2a0008000200 */
[----:B------:R-:W-:Y:S02]  /*8630*/  LDSM.16.M88.4 R124, [R149+0x6800] ;  /* 0x00680000957c783b */ /* 0x000fe40000000200 */
[C---:B---3--:R-:W-:Y:S08]  /*8640*/  HMMA.16816.F32.BF16 R4, R128.reuse, R132, R4 ;  /* 0x000000848004723c */ /* 0x048ff00000041804 */
[C---:B------:R-:W-:Y:S08]  /*8650*/  HMMA.16816.F32.BF16 R8, R128.reuse, R134, R8 ;  /* 0x000000868008723c */ /* 0x040ff00000041808 */
[C---:B-1----:R-:W-:Y:S08]  /*8660*/  HMMA.16816.F32.BF16 R12, R128.reuse, R116, R12 ;  /* 0x00000074800c723c */ /* 0x042ff0000004180c */
[C---:B------:R-:W-:Y:S01]  /*8670*/  HMMA.16816.F32.BF16 R16, R128.reuse, R118, R16 ;  /* 0x000000768010723c */ /* 0x040fe20000041810 */
[----:B------:R-:W1:Y:S07]  /*8680*/  LDSM.16.M88.4 R116, [R154+UR5+0x7000] ;  /* 0x007000059a74783b */ /* 0x000e6e0008000200 */
[C---:B--2---:R-:W-:Y:S08]  /*8690*/  HMMA.16816.F32.BF16 R20, R128.reuse, R112, R20 ;  /* 0x000000708014723c */ /* 0x044ff00000041814 */
[C---:B------:R-:W-:Y:S01]  /*86a0*/  HMMA.16816.F32.BF16 R24, R128.reuse, R114, R24 ;  /* 0x000000728018723c */ /* 0x040fe20000041818 */
[----:B------:R-:W2:Y:S07]  /*86b0*/  LDSM.16.M88.4 R112, [R154+UR5+0x7800] ;  /* 0x007800059a70783b */ /* 0x000eae0008000200 */
[C---:B------:R-:W-:Y:S08]  /*86c0*/  HMMA.16816.F32.BF16 R28, R128.reuse, R100, R28 ;  /* 0x00000064801c723c */ /* 0x040ff0000004181c */
[----:B------:R-:W-:Y:S01]  /*86d0*/  HMMA.16816.F32.BF16 R32, R128, R102, R32 ;  /* 0x000000668020723c */ /* 0x000fe20000041820 */
[----:B------:R-:W-:Y:S07]  /*86e0*/  LDSM.16.M88.4 R100, [R153+0x2000] ;  /* 0x002000009964783b */ /* 0x000fee0000000200 */
[C---:B----4-:R-:W-:Y:S08]  /*86f0*/  HMMA.16816.F32.BF16 R4, R104.reuse, R108, R4 ;  /* 0x0000006c6804723c */ /* 0x050ff00000041804 */
[C---:B------:R-:W-:Y:S01]  /*8700*/  HMMA.16816.F32.BF16 R8, R104.reuse, R110, R8 ;  /* 0x0000006e6808723c */ /* 0x040fe20000041808 */
[----:B------:R-:W3:Y:S07]  /*8710*/  LDSM.16.M88.4 R108, [R149+0x6000] ;  /* 0x00600000956c783b */ /* 0x000eee0000000200 */
[C---:B------:R-:W-:Y:S08]  /*8720*/  HMMA.16816.F32.BF16 R12, R104.reuse, R120, R12 ;  /* 0x00000078680c723c */ /* 0x040ff0000004180c */
[C---:B------:R-:W-:Y:S01]  /*8730*/  HMMA.16816.F32.BF16 R16, R104.reuse, R122, R16 ;  /* 0x0000007a6810723c */ /* 0x040fe20000041810 */
[----:B------:R-:W4:Y:S07]  /*8740*/  LDSM.16.M88.4 R120, [R149+0x7000] ;  /* 0x007000009578783b */ /* 0x000f2e0000000200 */
[C---:B-1----:R-:W-:Y:S08]  /*8750*/  HMMA.16816.F32.BF16 R20, R104.reuse, R116, R20 ;  /* 0x000000746814723c */ /* 0x042ff00000041814 */
[C---:B------:R-:W-:Y:S01]  /*8760*/  HMMA.16816.F32.BF16 R24, R104.reuse, R118, R24 ;  /* 0x000000766818723c */ /* 0x040fe20000041818 */
[----:B------:R-:W1:Y:S07]  /*8770*/  LDSM.16.M88.4 R116, [R149+0x7800] ;  /* 0x007800009574783b */ /* 0x000e6e0000000200 */
[C---:B--2---:R-:W-:Y:S08]  /*8780*/  HMMA.16816.F32.BF16 R28, R104.reuse, R112, R28 ;  /* 0x00000070681c723c */ /* 0x044ff0000004181c */
[----:B------:R-:W-:Y:S01]  /*8790*/  HMMA.16816.F32.BF16 R32, R104, R114, R32 ;  /* 0x000000726820723c */ /* 0x000fe20000041820 */
[----:B------:R-:W-:Y:S05]  /*87a0*/  LDSM.16.M88.4 R104, [R152+0x2000] ;  /* 0x002000009868783b */ /* 0x000fea0000000200 */
[----:B------:R-:W2:Y:S02]  /*87b0*/  LDSM.16.M88.4 R112, [R148+0x6000] ;  /* 0x006000009470783b */ /* 0x000ea40000000200 */
[C---:B---3--:R-:W-:Y:S08]  /*87c0*/  HMMA.16816.F32.BF16 R4, R100.reuse, R108, R4 ;  /* 0x0000006c6404723c */ /* 0x048ff00000041804 */
[C---:B------:R-:W-:Y:S01]  /*87d0*/  HMMA.16816.F32.BF16 R8, R100.reuse, R110, R8 ;  /* 0x0000006e6408723c */ /* 0x040fe20000041808 */
[----:B------:R-:W3:Y:S07]  /*87e0*/  LDSM.16.M88.4 R108, [R148+0x6800] ;  /* 0x00680000946c783b */ /* 0x000eee0000000200 */
[C---:B------:R-:W-:Y:S08]  /*87f0*/  HMMA.16816.F32.BF16 R12, R100.reuse, R124, R12 ;  /* 0x0000007c640c723c */ /* 0x040ff0000004180c */
[C---:B------:R-:W-:Y:S01]  /*8800*/  HMMA.16816.F32.BF16 R16, R100.reuse, R126, R16 ;  /* 0x0000007e6410723c */ /* 0x040fe20000041810 */
[----:B------:R-:W-:Y:S07]  /*8810*/  LDSM.16.M88.4 R124, [R147+0x6000] ;  /* 0x00600000937c783b */ /* 0x000fee0000000200 */
[C---:B----4-:R-:W-:Y:S08]  /*8820*/  HMMA.16816.F32.BF16 R20, R100.reuse, R120, R20 ;  /* 0x000000786414723c */ /* 0x050ff00000041814 */
[C---:B------:R-:W-:Y:S01]  /*8830*/  HMMA.16816.F32.BF16 R24, R100.reuse, R122, R24 ;  /* 0x0000007a6418723c */ /* 0x040fe20000041818 */
[----:B------:R-:W4:Y:S07]  /*8840*/  LDSM.16.M88.4 R120, [R148+0x7000] ;  /* 0x007000009478783b */ /* 0x000f2e0000000200 */
[C---:B-1----:R-:W-:Y:S08]  /*8850*/  HMMA.16816.F32.BF16 R28, R100.reuse, R116, R28 ;  /* 0x00000074641c723c */ /* 0x042ff0000004181c */
[----:B------:R-:W-:Y:S01]  /*8860*/  HMMA.16816.F32.BF16 R32, R100, R118, R32 ;  /* 0x000000766420723c */ /* 0x000fe20000041820 */
[----:B------:R-:W1:Y:S05]  /*8870*/  LDSM.16.M88.4 R100, [R148+0x7800] ;  /* 0x007800009464783b */ /* 0x000e6a0000000200 */
[----:B------:R-:W5:Y:S02]  /*8880*/  LDSM.16.M88.4 R116, [R151+0x2000] ;  /* 0x002000009774783b */ /* 0x000f640000000200 */
[C---:B--2---:R-:W-:Y:S08]  /*8890*/  HMMA.16816.F32.BF16 R4, R104.reuse, R112, R4 ;  /* 0x000000706804723c */ /* 0x044ff00000041804 */
[C---:B------:R-:W-:Y:S01]  /*88a0*/  HMMA.16816.F32.BF16 R8, R104.reuse, R114, R8 ;  /* 0x000000726808723c */ /* 0x040fe20000041808 */
[----:B------:R-:W2:Y:S07]  /*88b0*/  LDSM.16.M88.4 R112, [R147+0x6800] ;  /* 0x006800009370783b */ /* 0x000eae0000000200 */
[C---:B---3--:R-:W-:Y:S08]  /*88c0*/  HMMA.16816.F32.BF16 R12, R104.reuse, R108, R12 ;  /* 0x0000006c680c723c */ /* 0x048ff0000004180c */
[C---:B------:R-:W-:Y:S01]  /*88d0*/  HMMA.16816.F32.BF16 R16, R104.reuse, R110, R16 ;  /* 0x0000006e6810723c */ /* 0x040fe20000041810 */
[----:B------:R-:W3:Y:S07]  /*88e0*/  LDSM.16.M88.4 R108, [R147+0x7000] ;  /* 0x00700000936c783b */ /* 0x000eee0000000200 */
[C---:B----4-:R-:W-:Y:S08]  /*88f0*/  HMMA.16816.F32.BF16 R20, R104.reuse, R120, R20 ;  /* 0x000000786814723c */ /* 0x050ff00000041814 */
[C---:B------:R-:W-:Y:S08]  /*8900*/  HMMA.16816.F32.BF16 R24, R104.reuse, R122, R24 ;  /* 0x0000007a6818723c */ /* 0x040ff00000041818 */
[C---:B-1----:R-:W-:Y:S08]  /*8910*/  HMMA.16816.F32.BF16 R28, R104.reuse, R100, R28 ;  /* 0x00000064681c723c */ /* 0x042ff0000004181c */
[----:B------:R-:W-:Y:S01]  /*8920*/  HMMA.16816.F32.BF16 R32, R104, R102, R32 ;  /* 0x000000666820723c */ /* 0x000fe20000041820 */
[----:B------:R-:W1:Y:S01]  /*8930*/  LDSM.16.M88.4 R100, [R147+0x7800] ;  /* 0x007800009364783b */ /* 0x000e620000000200 */
[----:B------:R-:W-:Y:S04]  /*8940*/  DEPBAR.LE SB0, 0x0 ;  /* 0x000080000000791a */ /* 0x000fe80000000000 */
[----:B------:R-:W-:Y:S01]  /*8950*/  BAR.SYNC.DEFER_BLOCKING 0x0 ;  /* 0x0000000000007b1d */ /* 0x000fe20000010000 */
[----:B------:R-:W-:Y:S01]  /*8960*/  IMAD R104, R173, 0x40, R168 ;  /* 0x00000040ad687824 */ /* 0x000fe200078e02a8 */
[C---:B-----5:R-:W-:Y:S05]  /*8970*/  HMMA.16816.F32.BF16 R4, R116.reuse, R124, R4 ;  /* 0x0000007c7404723c */ /* 0x060fea0000041804 */
[----:B------:R-:W-:Y:S01]  /*8980*/  I2FP.F32.U32 R107, R104 ;  /* 0x00000068006b7245 */ /* 0x000fe20000201000 */
[C---:B------:R-:W-:Y:S02]  /*8990*/  VIADD R106, R104.reuse, 0x1 ;  /* 0x00000001686a7836 */ /* 0x040fe40000000000 */
[C---:B------:R-:W-:Y:S03]  /*89a0*/  HMMA.16816.F32.BF16 R8, R116.reuse, R126, R8 ;  /* 0x0000007e7408723c */ /* 0x040fe60000041808 */
[----:B------:R-:W-:Y:S01]  /*89b0*/  I2FP.F32.U32 R106, R106 ;  /* 0x0000006a006a7245 */ /* 0x000fe20000201000 */
[C---:B------:R-:W-:Y:S02]  /*89c0*/  VIADD R176, R104.reuse, 0x9 ;  /* 0x0000000968b07836 */ /* 0x040fe40000000000 */
[----:B------:R-:W-:Y:S02]  /*89d0*/  VIADD R105, R104, 0x8 ;  /* 0x0000000868697836 */ /* 0x000fe40000000000 */
[C---:B--2---:R-:W-:Y:S03]  /*89e0*/  HMMA.16816.F32.BF16 R12, R116.reuse, R112, R12 ;  /* 0x00000070740c723c */ /* 0x044fe6000004180c */
[CC--:B------:R-:W-:Y:S01]  /*89f0*/  FFMA.FTZ R7, R106.reuse, R0.reuse, R7 ;  /* 0x000000006a077223 */ /* 0x0c0fe20000010007 */
[----:B------:R-:W-:Y:S01]  /*8a00*/  FFMA.FTZ R5, R106, R0, R5 ;  /* 0x000000006a057223 */ /* 0x000fe20000010005 */
[----:B------:R-:W-:Y:S01]  /*8a10*/  I2FP.F32.U32 R106, R176 ;  /* 0x000000b0006a7245 */ /* 0x000fe20000201000 */
[----:B------:R-:W-:Y:S02]  /*8a20*/  VIADD R176, R104, 0x11 ;  /* 0x0000001168b07836 */ /* 0x000fe40000000000 */
[CC--:B------:R-:W-:Y:S01]  /*8a30*/  FFMA.FTZ R6, R107.reuse, R0.reuse, R6 ;  /* 0x000000006b067223 */ /* 0x0c0fe20000010006 */
[C---:B------:R-:W-:Y:S03]  /*8a40*/  HMMA.16816.F32.BF16 R16, R116.reuse, R114, R16 ;  /* 0x000000727410723c */ /* 0x040fe60000041810 */
[-C--:B------:R-:W-:Y:S01]  /*8a50*/  FFMA.FTZ R4, R107, R0.reuse, R4 ;  /* 0x000000006b047223 */ /* 0x080fe20000010004 */
[----:B------:R-:W-:Y:S01]  /*8a60*/  I2FP.F32.U32 R107, R105 ;  /* 0x00000069006b7245 */ /* 0x000fe20000201000 */
[-C--:B------:R-:W-:Y:S01]  /*8a70*/  FFMA.FTZ R11, R106, R0.reuse, R11 ;  /* 0x000000006a0b7223 */ /* 0x080fe2000001000b */
[----:B------:R-:W-:Y:S01]  /*8a80*/  IADD3 R105, PT, PT, R104, 0x10, RZ ;  /* 0x0000001068697810 */ /* 0x000fe20007ffe0ff */
[----:B------:R-:W-:Y:S01]  /*8a90*/  FFMA.FTZ R9, R106, R0, R9 ;  /* 0x000000006a097223 */ /* 0x000fe20000010009 */
[----:B------:R-:W-:Y:S01]  /*8aa0*/  I2FP.F32.U32 R106, R176 ;  /* 0x000000b0006a7245 */ /* 0x000fe20000201000 */
[C---:B---3--:R-:W-:Y:S03]  /*8ab0*/  HMMA.16816.F32.BF16 R20, R116.reuse, R108, R20 ;  /* 0x0000006c7414723c */ /* 0x048fe60000041814 */
[C---:B------:R-:W-:Y:S02]  /*8ac0*/  VIADD R176, R104.reuse, 0x19 ;  /* 0x0000001968b07836 */ /* 0x040fe40000000000 */
[CC--:B------:R-:W-:Y:S01]  /*8ad0*/  FFMA.FTZ R10, R107.reuse, R0.reuse, R10 ;  /* 0x000000006b0a7223 */ /* 0x0c0fe2000001000a */
[-C--:B------:R-:W-:Y:S01]  /*8ae0*/  FFMA.FTZ R8, R107, R0.reuse, R8 ;  /* 0x000000006b087223 */ /* 0x080fe20000010008 */
[----:B------:R-:W-:Y:S01]  /*8af0*/  I2FP.F32.U32 R107, R105 ;  /* 0x00000069006b7245 */ /* 0x000fe20000201000 */
[----:B------:R-:W-:Y:S01]  /*8b00*/  VIADD R105, R104, 0x18 ;  /* 0x0000001868697836 */ /* 0x000fe20000000000 */
[C---:B------:R-:W-:Y:S03]  /*8b10*/  HMMA.16816.F32.BF16 R24, R116.reuse, R110, R24 ;  /* 0x0000006e7418723c */ /* 0x040fe60000041818 */
[CC--:B------:R-:W-:Y:S01]  /*8b20*/  FFMA.FTZ R15, R106.reuse, R0.reuse, R15 ;  /* 0x000000006a0f7223 */ /* 0x0c0fe2000001000f */
[----:B------:R-:W-:Y:S01]  /*8b30*/  FFMA.FTZ R13, R106, R0, R13 ;  /* 0x000000006a0d7223 */ /* 0x000fe2000001000d */
[----:B------:R-:W-:Y:S01]  /*8b40*/  I2FP.F32.U32 R106, R176 ;  /* 0x000000b0006a7245 */ /* 0x000fe20000201000 */
[CC--:B------:R-:W-:Y:S01]  /*8b50*/  FFMA.FTZ R14, R107.reuse, R0.reuse, R14 ;  /* 0x000000006b0e7223 */ /* 0x0c0fe2000001000e */
[-C--:B------:R-:W-:Y:S01]  /*8b60*/  FFMA.FTZ R12, R107, R0.reuse, R12 ;  /* 0x000000006b0c7223 */ /* 0x080fe2000001000c */
[----:B------:R-:W-:Y:S01]  /*8b70*/  I2FP.F32.U32 R107, R105 ;  /* 0x00000069006b7245 */ /* 0x000fe20000201000 */
[C---:B-1----:R-:W-:Y:S03]  /*8b80*/  HMMA.16816.F32.BF16 R28, R116.reuse, R100, R28 ;  /* 0x00000064741c723c */ /* 0x042fe6000004181c */
[C---:B------:R-:W-:Y:S01]  /*8b90*/  IADD3 R101, PT, PT, R104.reuse, 0x21, RZ ;  /* 0x0000002168657810 */ /* 0x040fe20007ffe0ff */
[----:B------:R-:W-:Y:S02]  /*8ba0*/  VIADD R100, R104, 0x29 ;  /* 0x0000002968647836 */ /* 0x000fe40000000000 */
[-C--:B------:R-:W-:Y:S01]  /*8bb0*/  FFMA.FTZ R19, R106, R0.reuse, R19 ;  /* 0x000000006a137223 */ /* 0x080fe20000010013 */
[----:B------:R-:W-:Y:S02]  /*8bc0*/  VIADD R105, R104, 0x20 ;  /* 0x0000002068697836 */ /* 0x000fe40000000000 */
[----:B------:R-:W-:Y:S01]  /*8bd0*/  FFMA.FTZ R17, R106, R0, R17 ;  /* 0x000000006a117223 */ /* 0x000fe20000010011 */
[----:B------:R-:W-:Y:S01]  /*8be0*/  I2FP.F32.U32 R106, R101 ;  /* 0x00000065006a7245 */ /* 0x000fe20000201000 */
[----:B------:R-:W-:Y:S03]  /*8bf0*/  HMMA.16816.F32.BF16 R32, R116, R102, R32 ;  /* 0x000000667420723c */ /* 0x000fe60000041820 */
[----:B------:R-:W-:Y:S01]  /*8c00*/  I2FP.F32.U32 R100, R100 ;  /* 0x0000006400647245 */ /* 0x000fe20000201000 */
[----:B------:R-:W-:Y:S01]  /*8c10*/  VIADD R101, R104, 0x30 ;  /* 0x0000003068657836 */ /* 0x000fe20000000000 */
[----:B------:R-:W-:Y:S01]  /*8c20*/  FMNMX3.FTZ R103, R2, R4, R5, !PT ;  /* 0x0000000402677276 */ /* 0x000fe20007810005 */
[-C--:B------:R-:W-:Y:S01]  /*8c30*/  FFMA.FTZ R18, R107, R0.reuse, R18 ;  /* 0x000000006b127223 */ /* 0x080fe20000010012 */
[----:B------:R-:W-:Y:S01]  /*8c40*/  I2FP.F32.U32 R105, R105 ;  /* 0x0000006900697245 */ /* 0x000fe20000201000 */
[C---:B------:R-:W-:Y:S01]  /*8c50*/  FFMA.FTZ R27, R100.reuse, R0, R27 ;  /* 0x00000000641b7223 */ /* 0x040fe2000001001b */
[----:B------:R-:W-:Y:S01]  /*8c60*/  FMNMX3.FTZ R103, R103, R8, R9, !PT ;  /* 0x0000000867677276 */ /* 0x000fe20007810009 */
[----:B------:R-:W-:Y:S01]  /*8c70*/  FFMA.FTZ R25, R100, R0, R25 ;  /* 0x0000000064197223 */ /* 0x000fe20000010019 */
[----:B------:R-:W-:Y:S01]  /*8c80*/  FMNMX3.FTZ R100, R3, R6, R7, !PT ;  /* 0x0000000603647276 */ /* 0x000fe20007810007 */
[----:B------:R-:W-:Y:S01]  /*8c90*/  FFMA.FTZ R16, R107, R0, R16 ;  /* 0x000000006b107223 */ /* 0x000fe20000010010 */
[----:B------:R-:W-:Y:S01]  /*8ca0*/  I2FP.F32.U32 R101, R101 ;  /* 0x0000006500657245 */ /* 0x000fe20000201000 */
[----:B------:R-:W-:Y:S01]  /*8cb0*/  VIADD R107, R104, 0x28 ;  /* 0x00000028686b7836 */ /* 0x000fe20000000000 */
[----:B------:R-:W-:Y:S01]  /*8cc0*/  FMNMX3.FTZ R100, R100, R10, R11, !PT ;  /* 0x0000000a64647276 */ /* 0x000fe2000781000b */
[----:B------:R-:W-:Y:S01]  /*8cd0*/  FFMA.FTZ R22, R105, R0, R22 ;  /* 0x0000000069167223 */ /* 0x000fe20000010016 */
[----:B------:R-:W-:Y:S01]  /*8ce0*/  FMNMX3.FTZ R103, R103, R12, R13, !PT ;  /* 0x0000000c67677276 */ /* 0x000fe2000781000d */
[----:B------:R-:W-:Y:S01]  /*8cf0*/  FFMA.FTZ R20, R105, R0, R20 ;  /* 0x0000000069147223 */ /* 0x000fe20000010014 */
[----:B------:R-:W-:Y:S01]  /*8d00*/  FMNMX3.FTZ R100, R100, R14, R15, !PT ;  /* 0x0000000e64647276 */ /* 0x000fe2000781000f */
[CC--:B------:R-:W-:Y:S01]  /*8d10*/  FFMA.FTZ R23, R106.reuse, R0.reuse, R23 ;  /* 0x000000006a177223 */ /* 0x0c0fe20000010017 */
[----:B------:R-:W-:Y:S01]  /*8d20*/  I2FP.F32.U32 R105, R107 ;  /* 0x0000006b00697245 */ /* 0x000fe20000201000 */
[-C--:B------:R-:W-:Y:S01]  /*8d30*/  FFMA.FTZ R21, R106, R0.reuse, R21 ;  /* 0x000000006a157223 */ /* 0x080fe20000010015 */
[----:B------:R-:W-:Y:S01]  /*8d40*/  IADD3 R106, PT, PT, R104, 0x31, RZ ;  /* 0x00000031686a7810 */ /* 0x000fe20007ffe0ff */
[C---:B------:R-:W-:Y:S01]  /*8d50*/  FFMA.FTZ R30, R101.reuse, R0, R30 ;  /* 0x00000000651e7223 */ /* 0x040fe2000001001e */
[----:B------:R-:W-:Y:S01]  /*8d60*/  FMNMX3.FTZ R100, R100, R18, R19, !PT ;  /* 0x0000001264647276 */ /* 0x000fe20007810013 */
[----:B------:R-:W-:Y:S01]  /*8d70*/  FFMA.FTZ R28, R101, R0, R28 ;  /* 0x00000000651c7223 */ /* 0x000fe2000001001c */
[----:B------:R-:W-:Y:S01]  /*8d80*/  FMNMX3.FTZ R103, R103, R16, R17, !PT ;  /* 0x0000001067677276 */ /* 0x000fe20007810011 */
[C---:B------:R-:W-:Y:S01]  /*8d90*/  VIADD R101, R104.reuse, 0x38 ;  /* 0x0000003868657836 */ /* 0x040fe20000000000 */
[----:B------:R-:W-:Y:S01]  /*8da0*/  I2FP.F32.U32 R106, R106 ;  /* 0x0000006a006a7245 */ /* 0x000fe20000201000 */
[----:B------:R-:W-:Y:S01]  /*8db0*/  VIADD R102, R104, 0x39 ;  /* 0x0000003968667836 */ /* 0x000fe20000000000 */
[----:B------:R-:W-:Y:S01]  /*8dc0*/  FMNMX3.FTZ R100, R100, R22, R23, !PT ;  /* 0x0000001664647276 */ /* 0x000fe20007810017 */
[----:B------:R-:W-:Y:S01]  /*8dd0*/  FFMA.FTZ R26, R105, R0, R26 ;  /* 0x00000000691a7223 */ /* 0x000fe2000001001a */
[----:B------:R-:W-:Y:S01]  /*8de0*/  FMNMX3.FTZ R103, R103, R20, R21, !PT ;  /* 0x0000001467677276 */ /* 0x000fe20007810015 */
[-C--:B------:R-:W-:Y:S01]  /*8df0*/  FFMA.FTZ R24, R105, R0.reuse, R24 ;  /* 0x0000000069187223 */ /* 0x080fe20000010018 */
[----:B------:R-:W-:Y:S01]  /*8e00*/  I2FP.F32.U32 R101, R101 ;  /* 0x0000006500657245 */ /* 0x000fe20000201000 */
[C---:B------:R-:W-:Y:S01]  /*8e10*/  FFMA.FTZ R31, R106.reuse, R0, R31 ;  /* 0x000000006a1f7223 */ /* 0x040fe2000001001f */
[----:B------:R-:W-:Y:S01]  /*8e20*/  I2FP.F32.U32 R102, R102 ;  /* 0x0000006600667245 */ /* 0x000fe20000201000 */
[----:B------:R-:W-:Y:S01]  /*8e30*/  FFMA.FTZ R29, R106, R0, R29 ;  /* 0x000000006a1d7223 */ /* 0x000fe2000001001d */
[----:B------:R-:W-:Y:S01]  /*8e40*/  FMNMX3.FTZ R100, R100, R26, R27, !PT ;  /* 0x0000001a64647276 */ /* 0x000fe2000781001b */
[----:B------:R-:W-:Y:S01]  /*8e50*/  FFMA.FTZ R34, R101, R0, R34 ;  /* 0x0000000065227223 */ /* 0x000fe20000010022 */
[----:B------:R-:W-:Y:S01]  /*8e60*/  FMNMX3.FTZ R103, R103, R24, R25, !PT ;  /* 0x0000001867677276 */ /* 0x000fe20007810019 */
[----:B------:R-:W-:Y:S01]  /*8e70*/  FFMA.FTZ R32, R101, R0, R32 ;  /* 0x0000000065207223 */ /* 0x000fe20000010020 */
[----:B------:R-:W-:Y:S01]  /*8e80*/  FMNMX3.FTZ R100, R100, R30, R31, !PT ;  /* 0x0000001e64647276 */ /* 0x000fe2000781001f */
[C---:B------:R-:W-:Y:S01]  /*8e90*/  FFMA.FTZ R35, R102.reuse, R0, R35 ;  /* 0x0000000066237223 */ /* 0x040fe20000010023 */
[----:B------:R-:W-:Y:S01]  /*8ea0*/  FMNMX3.FTZ R103, R103, R28, R29, !PT ;  /* 0x0000001c67677276 */ /* 0x000fe2000781001d */
[----:B------:R-:W-:Y:S03]  /*8eb0*/  FFMA.FTZ R33, R102, R0, R33 ;  /* 0x0000000066217223 */ /* 0x000fe60000010021 */
[----:B------:R-:W-:Y:S02]  /*8ec0*/  FMNMX3.FTZ R104, R100, R34, R35, !PT ;  /* 0x0000002264687276 */ /* 0x000fe40007810023 */
[----:B------:R-:W-:Y:S01]  /*8ed0*/  FMNMX3.FTZ R106, R103, R32, R33, !PT ;  /* 0x00000020676a7276 */ /* 0x000fe20007810021 */
[----:B------:R-:W-:Y:S06]  /*8ee0*/  @P2 BRA `(.L_x_852) ;  /* 0xffffffec00242947 */ /* 0x000fec000383ffff */
.L_x_851:
[----:B------:R-:W2:Y:S08]  /*8ef0*/  SHFL.BFLY PT, R101, R104, 0x2, 0x1f ;  /* 0x0c401f0068657f89 */ /* 0x000eb000000e0000 */
[----:B------:R-:W3:Y:S08]  /*8f00*/  SHFL.BFLY PT, R103, R106, 0x2, 0x1f ;  /* 0x0c401f006a677f89 */ /* 0x000ef000000e0000 */
[----:B-1----:R-:W-:Y:S08]  /*8f10*/  LDSM.16.MT88.4 R108, [R150+0x8000] ;  /* 0x00800000966c783b */ /* 0x002ff00000004200 */
        /* <DEDUP_REMOVED lines=8> */
[C---:B------:R-:W-:Y:S01]  /*8fa0*/  FMUL.FTZ R124, R100.reuse, UR4 ;  /* 0x00000004647c7c20 */ /* 0x040fe20008410000 */
[C---:B------:R-:W-:Y:S01]  /*8fb0*/  FSETP.NEU.FTZ.AND P0, PT, R100.reuse, -INF , PT ;  /* 0xff8000006400780b */ /* 0x040fe20003f1d000 */
[----:B------:R-:W-:Y:S01]  /*8fc0*/  FADD.FTZ R102, -R100, R3 ;  /* 0x0000000364667221 */ /* 0x000fe20000010100 */
[C---:B------:R-:W-:Y:S02]  /*8fd0*/  FMUL.FTZ R123, R101.reuse, UR4 ;  /* 0x00000004657b7c20 */ /* 0x040fe40008410000 */
[----:B------:R-:W-:Y:S01]  /*8fe0*/  FSEL R124, R124, RZ, P0 ;  /* 0x000000ff7c7c7208 */ /* 0x000fe20000000000 */
[C---:B------:R-:W-:Y:S01]  /*8ff0*/  FADD.FTZ R103, -R101.reuse, R2 ;  /* 0x0000000265677221 */ /* 0x040fe20000010100 */
[----:B------:R-:W-:Y:S01]  /*9000*/  FSETP.NEU.FTZ.AND P0, PT, R101, -INF , PT ;  /* 0xff8000006500780b */ /* 0x000fe20003f1d000 */
[----:B------:R-:W-:Y:S02]  /*9010*/  FMUL.FTZ R2, R102, UR4 ;  /* 0x0000000466027c20 */ /* 0x000fe40008410000 */
[----:B------:R-:W-:Y:S01]  /*9020*/  FMUL.FTZ R3, R103, UR4 ;  /* 0x0000000467037c20 */ /* 0x000fe20008410000 */
[----:B------:R-:W-:Y:S01]  /*9030*/  FSEL R123, R123, RZ, P0 ;  /* 0x000000ff7b7b7208 */ /* 0x000fe20000000000 */
        /* <DEDUP_REMOVED lines=15> */
[----:B------:R-:W-:Y:S07]  /*9130*/  LDSM.16.MT88.4 R24, [R145+0x9000] ;  /* 0x009000009118783b */ /* 0x000fee0000004200 */
        /* <DEDUP_REMOVED lines=9> */
[C---:B------:R-:W-:Y:S01]  /*91d0*/  FMUL.FTZ R10, R2.reuse, R94 ;  /* 0x0000005e020a7220 */ /* 0x040fe20000410000 */
[C---:B--2---:R-:W-:Y:S01]  /*91e0*/  FMUL.FTZ R4, R3.reuse, R96 ;  /* 0x0000006003047220 */ /* 0x044fe20000410000 */
[C---:B------:R-:W-:Y:S07]  /*91f0*/  FMUL.FTZ R5, R3.reuse, R97 ;  /* 0x0000006103057220 */ /* 0x040fee0000410000 */
[----:B------:R-:W1:Y:S01]  /*9200*/  MUFU.EX2 R102, R102 ;  /* 0x0000006600667308 */ /* 0x000e620000000800 */
[----:B------:R-:W-:Y:S01]  /*9210*/  FMUL.FTZ R11, R2, R95 ;  /* 0x0000005f020b7220 */ /* 0x000fe20000410000 */
[C---:B------:R-:W-:Y:S01]  /*9220*/  FMUL.FTZ R8, R3.reuse, R92 ;  /* 0x0000005c03087220 */ /* 0x040fe20000410000 */
[C---:B------:R-:W-:Y:S07]  /*9230*/  FMUL.FTZ R9, R3.reuse, R93 ;  /* 0x0000005d03097220 */ /* 0x040fee0000410000 */
[----:B------:R-:W-:Y:S01]  /*9240*/  MUFU.EX2 R122, R122 ;  /* 0x0000007a007a7308 */ /* 0x000fe20000000800 */
[----:B------:R-:W2:Y:S01]  /*9250*/  LDSM.16.MT88.4 R92, [R144+0x8000] ;  /* 0x00800000905c783b */ /* 0x000ea20000004200 */
[----:B---3--:R-:W-:Y:S01]  /*9260*/  F2FP.BF16.F32.PACK_AB R97, R120, R121 ;  /* 0x000000797861723e */ /* 0x008fe200000010ff */
[C---:B------:R-:W-:Y:S07]  /*9270*/  FMUL.FTZ R38, R2.reuse, R38 ;  /* 0x0000002602267220 */ /* 0x040fee0000410000 */
[----:B------:R-:W3:Y:S01]  /*9280*/  MUFU.EX2 R107, R107 ;  /* 0x0000006b006b7308 */ /* 0x000ee20000000800 */
[C---:B------:R-:W-:Y:S01]  /*9290*/  FMUL.FTZ R39, R2.reuse, R39 ;  /* 0x0000002702277220 */ /* 0x040fe20000410000 */
[C---:B------:R-:W-:Y:S01]  /*92a0*/  FMUL.FTZ R36, R3.reuse, R36 ;  /* 0x0000002403247220 */ /* 0x040fe20000410000 */
        /* <DEDUP_REMOVED lines=8> */
[C---:B------:R-:W-:Y:S01]  /*9330*/  FMUL.FTZ R12, R3.reuse, R88 ;  /* 0x00000058030c7220 */ /* 0x040fe20000410000 */
[----:B------:R-:W-:Y:S01]  /*9340*/  FMUL.FTZ R13, R3, R89 ;  /* 0x00000059030d7220 */ /* 0x000fe20000410000 */
[C---:B------:R-:W-:Y:S01]  /*9350*/  FMUL.FTZ R46, R2.reuse, R46 ;  /* 0x0000002e022e7220 */ /* 0x040fe20000410000 */
[----:B---3--:R-:W-:Y:S01]  /*9360*/  F2FP.BF16.F32.PACK_AB R96, R107, R122 ;  /* 0x0000007a6b60723e */ /* 0x008fe200000010ff */
[C---:B------:R-:W-:Y:S01]  /*9370*/  FMUL.FTZ R47, R2.reuse, R47 ;  /* 0x0000002f022f7220 */ /* 0x040fe20000410000 */
[C---:B------:R-:W-:Y:S01]  /*9380*/  FMUL.FTZ R44, R3.reuse, R44 ;  /* 0x0000002c032c7220 */ /* 0x040fe20000410000 */
[C---:B------:R-:W-:Y:S01]  /*9390*/  FMUL.FTZ R45, R3.reuse, R45 ;  /* 0x0000002d032d7220 */ /* 0x040fe20000410000 */
[C---:B------:R-:W-:Y:S01]  /*93a0*/  FMUL.FTZ R50, R2.reuse, R50 ;  /* 0x0000003202327220 */ /* 0x040fe20000410000 */
[C---:B------:R-:W-:Y:S01]  /*93b0*/  FMUL.FTZ R51, R2.reuse, R51 ;  /* 0x0000003302337220 */ /* 0x040fe20000410000 */
[C---:B------:R-:W-:Y:S01]  /*93c0*/  FMUL.FTZ R48, R3.reuse, R48 ;  /* 0x0000003003307220 */ /* 0x040fe20000410000 */
[----:B------:R-:W-:Y:S01]  /*93d0*/  FMUL.FTZ R49, R3, R49 ;  /* 0x0000003103317220 */ /* 0x000fe20000410000 */
[----:B-1----:R-:W-:Y:S01]  /*93e0*/  F2FP.BF16.F32.PACK_AB R98, R105, R106 ;  /* 0x0000006a6962723e */ /* 0x002fe200000010ff */
[C---:B------:R-:W-:Y:S01]  /*93f0*/  FMUL.FTZ R54, R2.reuse, R54 ;  /* 0x0000003602367220 */ /* 0x040fe20000410000 */
[C---:B------:R-:W-:Y:S01]  /*9400*/  FMUL.FTZ R55, R2.reuse, R55 ;  /* 0x0000003702377220 */ /* 0x040fe20000410000 */
[C---:B------:R-:W-:Y:S01]  /*9410*/  FMUL.FTZ R52, R3.reuse, R52 ;  /* 0x0000003403347220 */ /* 0x040fe20000410000 */
[C---:B------:R-:W-:Y:S01]  /*9420*/  FMUL.FTZ R53, R3.reuse, R53 ;  /* 0x0000003503357220 */ /* 0x040fe20000410000 */
[C---:B------:R-:W-:Y:S01]  /*9430*/  FMUL.FTZ R58, R2.reuse, R58 ;  /* 0x0000003a023a7220 */ /* 0x040fe20000410000 */
[C---:B------:R-:W-:Y:S01]  /*9440*/  FMUL.FTZ R59, R2.reuse, R59 ;  /* 0x0000003b023b7220 */ /* 0x040fe20000410000 */
[C---:B------:R-:W-:Y:S01]  /*9450*/  HMMA.16816.F32.BF16 R4, R96.reuse, R108, R4 ;  /* 0x0000006c6004723c */ /* 0x040fe20000041804 */
[----:B------:R-:W-:Y:S04]  /*9460*/  MUFU.EX2 R127, R127 ;  /* 0x0000007f007f7308 */ /* 0x000fe80000000800 */
[C---:B------:R-:W-:Y:S01]  /*9470*/  FMUL.FTZ R56, R3.reuse, R56 ;  /* 0x0000003803387220 */ /* 0x040fe20000410000 */
[C---:B------:R-:W-:Y:S01]  /*9480*/  FMUL.FTZ R57, R3.reuse, R57 ;  /* 0x0000003903397220 */ /* 0x040fe20000410000 */
[C---:B------:R-:W-:Y:S01]  /*9490*/  FMUL.FTZ R62, R2.reuse, R62 ;  /* 0x0000003e023e7220 */ /* 0x040fe20000410000 */
[C---:B------:R-:W-:Y:S01]  /*94a0*/  HMMA.16816.F32.BF16 R8, R96.reuse, R110, R8 ;  /* 0x0000006e6008723c */ /* 0x040fe20000041808 */
[----:B------:R-:W1:Y:S02]  /*94b0*/  LDSM.16.MT88.4 R108, [R150+0xa000] ;  /* 0x00a00000966c783b */ /* 0x000e640000004200 */
[----:B------:R-:W-:Y:S01]  /*94c0*/  MUFU.EX2 R126, R126 ;  /* 0x0000007e007e7308 */ /* 0x000fe20000000800 */
[C---:B------:R-:W-:Y:S01]  /*94d0*/  FMUL.FTZ R63, R2.reuse, R63 ;  /* 0x0000003f023f7220 */ /* 0x040fe20000410000 */
[C---:B------:R-:W-:Y:S01]  /*94e0*/  FMUL.FTZ R60, R3.reuse, R60 ;  /* 0x0000003c033c7220 */ /* 0x040fe20000410000 */
[C---:B------:R-:W-:Y:S01]  /*94f0*/  FMUL.FTZ R61, R3.reuse, R61 ;  /* 0x0000003d033d7220 */ /* 0x040fe20000410000 */
[C---:B------:R-:W-:Y:S01]  /*9500*/  FMUL.FTZ R66, R2.reuse, R66 ;  /* 0x0000004202427220 */ /* 0x040fe20000410000 */
[C---:B------:R-:W-:Y:S01]  /*9510*/  FMUL.FTZ R67, R2.reuse, R67 ;  /* 0x0000004302437220 */ /* 0x040fe20000410000 */
[C---:B------:R-:W-:Y:S04]  /*9520*/  HMMA.16816.F32.BF16 R36, R96.reuse, R112, R36 ;  /* 0x000000706024723c */ /* 0x040fe80000041824 */
[----:B------:R-:W-:Y:S01]  /*9530*/  MUFU.EX2 R131, R131 ;  /* 0x0000008300837308 */ /* 0x000fe20000000800 */
[C---:B------:R-:W-:Y:S01]  /*9540*/  FMUL.FTZ R64, R3.reuse, R64 ;  /* 0x0000004003407220 */ /* 0x040fe20000410000 */
[C---:B------:R-:W-:Y:S01]  /*9550*/  FMUL.FTZ R65, R3.reuse, R65 ;  /* 0x0000004103417220 */ /* 0x040fe20000410000 */
[C---:B------:R-:W-:Y:S01]  /*9560*/  FMUL.FTZ R70, R2.reuse, R70 ;  /* 0x0000004602467220 */ /* 0x040fe20000410000 */
[C---:B------:R-:W-:Y:S01]  /*9570*/  FMUL.FTZ R71, R2.reuse, R71 ;  /* 0x0000004702477220 */ /* 0x040fe20000410000 */
[C---:B------:R-:W-:Y:S01]  /*9580*/  FMUL.FTZ R68, R3.reuse, R68 ;  /* 0x0000004403447220 */ /* 0x040fe20000410000 */
[C---:B------:R-:W-:Y:S01]  /*9590*/  HMMA.16816.F32.BF16 R40, R96.reuse, R114, R40 ;  /* 0x000000726028723c */ /* 0x040fe20000041828 */
[----:B------:R-:W3:Y:S03]  /*95a0*/  LDSM.16.MT88.4 R112, [R146+0xa000] ;  /* 0x00a000009270783b */ /* 0x000ee60000004200 */
[----:B------:R-:W-:Y:S01]  /*95b0*/  MUFU.EX2 R129, R129 ;  /* 0x0000008100817308 */ /* 0x000fe20000000800 */
[C---:B------:R-:W-:Y:S01]  /*95c0*/  FMUL.FTZ R69, R3.reuse, R69 ;  /* 0x0000004503457220 */ /* 0x040fe20000410000 */
[C---:B------:R-:W-:Y:S01]  /*95d0*/  FMUL.FTZ R74, R2.reuse, R74 ;  /* 0x0000004a024a7220 */ /* 0x040fe20000410000 */
[C---:B------:R-:W-:Y:S01]  /*95e0*/  FMUL.FTZ R75, R2.reuse, R75 ;  /* 0x0000004b024b7220 */ /* 0x040fe20000410000 */
[C---:B------:R-:W-:Y:S01]  /*95f0*/  FMUL.FTZ R72, R3.reuse, R72 ;  /* 0x0000004803487220 */ /* 0x040fe20000410000 */
[C---:B------:R-:W-:Y:S01]  /*9600*/  FMUL.FTZ R73, R3.reuse, R73 ;  /* 0x0000004903497220 */ /* 0x040fe20000410000 */
[C---:B------:R-:W-:Y:S04]  /*9610*/  HMMA.16816.F32.BF16 R44, R96.reuse, R116, R44 ;  /* 0x00000074602c723c */ /* 0x040fe8000004182c */
[----:B------:R-:W4:Y:S01]  /*9620*/  MUFU.EX2 R130, R130 ;  /* 0x0000008200827308 */ /* 0x000f220000000800 */
[C---:B------:R-:W-:Y:S01]  /*9630*/  FMUL.FTZ R78, R2.reuse, R78 ;  /* 0x0000004e024e7220 */ /* 0x040fe20000410000 */
[C---:B------:R-:W-:Y:S01]  /*9640*/  FMUL.FTZ R79, R2.reuse, R79 ;  /* 0x0000004f024f7220 */ /* 0x040fe20000410000 */
[C---:B------:R-:W-:Y:S01]  /*9650*/  FMUL.FTZ R76, R3.reuse, R76 ;  /* 0x0000004c034c7220 */ /* 0x040fe20000410000 */
[C---:B------:R-:W-:Y:S01]  /*9660*/  FMUL.FTZ R77, R3.reuse, R77 ;  /* 0x0000004d034d7220 */ /* 0x040fe20000410000 */
[C---:B------:R-:W-:Y:S01]  /*9670*/  FMUL.FTZ R82, R2.reuse, R82 ;  /* 0x0000005202527220 */ /* 0x040fe20000410000 */
[C---:B------:R-:W-:Y:S04]  /*9680*/  HMMA.16816.F32.BF16 R48, R96.reuse, R118, R48 ;  /* 0x000000766030723c */ /* 0x040fe80000041830 */
[----:B------:R-:W-:Y:S01]  /*9690*/  MUFU.EX2 R134, R134 ;  /* 0x0000008600867308 */ /* 0x000fe20000000800 */
[----:B------:R-:W-:Y:S01]  /*96a0*/  FMUL.FTZ R83, R2, R83 ;  /* 0x0000005302537220 */ /* 0x000fe20000410000 */
[C---:B------:R-:W-:Y:S01]  /*96b0*/  FMUL.FTZ R80, R3.reuse, R80 ;  /* 0x0000005003507220 */ /* 0x040fe20000410000 */
[----:B------:R-:W-:Y:S01]  /*96c0*/  FMUL.FTZ R81, R3, R81 ;  /* 0x0000005103517220 */ /* 0x000fe20000410000 */
[--C-:B------:R-:W-:Y:S01]  /*96d0*/  FFMA.FTZ R117, R14, UR4, -R124.reuse ;  /* 0x000000040e757c23 */ /* 0x100fe2000801087c */
[C---:B------:R-:W-:Y:S01]  /*96e0*/  FMUL.FTZ R14, R2.reuse, R90 ;  /* 0x0000005a020e7220 */ /* 0x040fe20000410000 */
[C---:B--2---:R-:W-:Y:S04]  /*96f0*/  HMMA.16816.F32.BF16 R52, R96.reuse, R92, R52 ;  /* 0x0000005c6034723c */ /* 0x044fe80000041834 */
[----:B------:R-:W2:Y:S01]  /*9700*/  MUFU.EX2 R135, R135 ;  /* 0x0000008700877308 */ /* 0x000ea20000000800 */
[--C-:B------:R-:W-:Y:S01]  /*9710*/  FFMA.FTZ R116, R15, UR4, -R124.reuse ;  /* 0x000000040f747c23 */ /* 0x100fe2000801087c */
[----:B------:R-:W-:Y:S08]  /*9720*/  FMUL.FTZ R15, R2, R91 ;  /* 0x0000005b020f7220 */ /* 0x000ff00000410000 */
[----:B------:R-:W-:Y:S01]  /*9730*/  MUFU.EX2 R117, R117 ;  /* 0x0000007500757308 */ /* 0x000fe20000000800 */
[----:B------:R-:W-:Y:S01]  /*9740*/  LDSM.16.MT88.4 R88, [R146+0x8800] ;  /* 0x008800009258783b */ /* 0x000fe20000004200 */
[--C-:B------:R-:W-:Y:S01]  /*9750*/  FFMA.FTZ R132, R23, UR4, -R124.reuse ;  /* 0x0000000417847c23 */ /* 0x100fe2000801087c */
[C---:B------:R-:W-:Y:S07]  /*9760*/  HMMA.16816.F32.BF16 R56, R96.reuse, R94, R56 ;  /* 0x0000005e6038723c */ /* 0x040fee0000041838 */
[----:B------:R-:W-:Y:S01]  /*9770*/  MUFU.EX2 R116, R116 ;  /* 0x0000007400747308 */ /* 0x000fe20000000800 */
[----:B----4-:R-:W-:Y:S01]  /*9780*/  F2FP.BF16.F32.PACK_AB R23, R130, R129 ;  /* 0x000000818217723e */ /* 0x010fe200000010ff */
[--C-:B------:R-:W-:Y:S01]  /*9790*/  FFMA.FTZ R136, R20, UR4, -R123.reuse ;  /* 0x0000000414887c23 */ /* 0x100fe2000801087b */
[--C-:B------:R-:W-:Y:S01]  /*97a0*/  FFMA.FTZ R133, R21, UR4, -R123.reuse ;  /* 0x0000000415857c23 */ /* 0x100fe2000801087b */
[----:B------:R-:W4:Y:S01]  /*97b0*/  LDSM.16.MT88.4 R92, [R145+0xa000] ;  /* 0x00a00000915c783b */ /* 0x000f220000004200 */
[----:B--2---:R-:W-:Y:S01]  /*97c0*/  F2FP.BF16.F32.PACK_AB R22, R135, R134 ;  /* 0x000000868716723e */ /* 0x004fe200000010ff */
[C---:B-1----:R-:W-:Y:S04]  /*97d0*/  HMMA.16816.F32.BF16 R60, R96.reuse, R108, R60 ;  /* 0x0000006c603c723c */ /* 0x042fe8000004183c */
[----:B------:R-:W1:Y:S01]  /*97e0*/  MUFU.EX2 R132, R132 ;  /* 0x0000008400847308 */ /* 0x000e620000000800 */
[--C-:B------:R-:W-:Y:S01]  /*97f0*/  FFMA.FTZ R137, R30, UR4, -R124.reuse ;  /* 0x000000041e897c23 */ /* 0x100fe2000801087c */
[--C-:B------:R-:W-:Y:S08]  /*9800*/  FFMA.FTZ R30, R34, UR4, -R124.reuse ;  /* 0x00000004221e7c23 */ /* 0x100ff0000801087c */
[----:B------:R-:W-:Y:S01]  /*9810*/  MUFU.EX2 R136, R136 ;  /* 0x0000008800887308 */ /* 0x000fe20000000800 */
[--C-:B------:R-:W-:Y:S01]  /*9820*/  FFMA.FTZ R118, R18, UR4, -R124.reuse ;  /* 0x0000000412767c23 */ /* 0x100fe2000801087c */
[C---:B------:R-:W-:Y:S01]  /*9830*/  FMUL.FTZ R18, R2.reuse, R86 ;  /* 0x0000005602127220 */ /* 0x040fe20000410000 */
[C---:B------:R-:W-:Y:S01]  /*9840*/  HMMA.16816.F32.BF16 R64, R96.reuse, R110, R64 ;  /* 0x0000006e6040723c */ /* 0x040fe20000041840 */
[----:B------:R-:W2:Y:S06]  /*9850*/  LDSM.16.MT88.4 R108, [R144+0xa000] ;  /* 0x00a00000906c783b */ /* 0x000eac0000004200 */
[----:B------:R-:W-:Y:S01]  /*9860*/  MUFU.EX2 R34, R31 ;  /* 0x0000001f00227308 */ /* 0x000fe20000000800 */
[--C-:B------:R-:W-:Y:S01]  /*9870*/  FFMA.FTZ R119, R19, UR4, -R124.reuse ;  /* 0x0000000413777c23 */ /* 0x100fe2000801087c */
[----:B------:R-:W-:Y:S01]  /*9880*/  FMUL.FTZ R19, R2, R87 ;  /* 0x0000005702137220 */ /* 0x000fe20000410000 */
[----:B------:R-:W-:Y:S07]  /*9890*/  FFMA.FTZ R124, R35, UR4, -R124 ;  /* 0x00000004237c7c23 */ /* 0x000fee000801087c */
[----:B------:R-:W-:Y:S01]  /*98a0*/  MUFU.EX2 R118, R118 ;  /* 0x0000007600767308 */ /* 0x000fe20000000800 */
[----:B-1----:R-:W-:Y:S01]  /*98b0*/  F2FP.BF16.F32.PACK_AB R21, R132, R131 ;  /* 0x000000838415723e */ /* 0x002fe200000010ff */
[C---:B---3--:R-:W-:Y:S08]  /*98c0*/  HMMA.16816.F32.BF16 R68, R96.reuse, R112, R68 ;  /* 0x000000706044723c */ /* 0x048ff00000041844 */
[----:B------:R-:W-:Y:S01]  /*98d0*/  MUFU.EX2 R35, R30 ;  /* 0x0000001e00237308 */ /* 0x000fe20000000800 */
[--C-:B------:R-:W-:Y:S01]  /*98e0*/  FFMA.FTZ R125, R16, UR4, -R123.reuse ;  /* 0x00000004107d7c23 */ /* 0x100fe2000801087b */
[----:B------:R-:W-:Y:S01]  /*98f0*/  FMUL.FTZ R16, R3, R84 ;  /* 0x0000005403107220 */ /* 0x000fe20000410000 */
[----:B------:R-:W-:Y:S07]  /*9900*/  F2FP.BF16.F32.PACK_AB R84, R126, R127 ;  /* 0x0000007f7e54723e */ /* 0x000fee00000010ff */
[----:B------:R-:W1:Y:S01]  /*9910*/  MUFU.EX2 R119, R119 ;  /* 0x0000007700777308 */ /* 0x000e620000000800 */
[--C-:B------:R-:W-:Y:S01]  /*9920*/  FFMA.FTZ R128, R17, UR4, -R123.reuse ;  /* 0x0000000411807c23 */ /* 0x100fe2000801087b */
[C---:B------:R-:W-:Y:S01]  /*9930*/  HMMA.16816.F32.BF16 R72, R96.reuse, R114, R72 ;  /* 0x000000726048723c */ /* 0x040fe20000041848 */
[----:B------:R-:W3:Y:S07]  /*9940*/  LDSM.16.MT88.4 R112, [R150+0x8800] ;  /* 0x008800009670783b */ /* 0x000eee0000004200 */
[----:B------:R-:W-:Y:S01]  /*9950*/  MUFU.EX2 R125, R125 ;  /* 0x0000007d007d7308 */ /* 0x000fe20000000800 */
[----:B------:R-:W-:Y:S01]  /*9960*/  FMUL.FTZ R17, R3, R85 ;  /* 0x0000005503117220 */ /* 0x000fe20000410000 */
[----:B------:R-:W-:Y:S01]  /*9970*/  F2FP.BF16.F32.PACK_AB R85, R116, R117 ;  /* 0x000000757455723e */ /* 0x000fe200000010ff */
[----:B------:R-:W-:Y:S07]  /*9980*/  FFMA.FTZ R138, R32, UR4, -R123 ;  /* 0x00000004208a7c23 */ /* 0x000fee000801087b */
[----:B------:R-:W5:Y:S01]  /*9990*/  MUFU.EX2 R128, R128 ;  /* 0x0000008000807308 */ /* 0x000f620000000800 */
[----:B------:R-:W-:Y:S01]  /*99a0*/  FFMA.FTZ R121, R2, R175, R121 ;  /* 0x000000af02797223 */ /* 0x000fe20000010079 */
[----:B------:R-:W-:Y:S01]  /*99b0*/  ISETP.NE.AND P0, PT, R173, RZ, PT ;  /* 0x000000ffad00720c */ /* 0x000fe20003f05270 */
[----:B------:R-:W-:Y:S07]  /*99c0*/  FFMA.FTZ R122, R3, R174, R122 ;  /* 0x000000ae037a7223 */ /* 0x000fee000001007a */
[----:B------:R-:W2:Y:S01]  /*99d0*/  MUFU.EX2 R133, R133 ;  /* 0x0000008500857308 */ /* 0x000ea20000000800 */
[----:B------:R-:W-:Y:S01]  /*99e0*/  FADD.FTZ R120, R120, R121 ;  /* 0x0000007978787221 */ /* 0x000fe20000010000 */
[----:B-1----:R-:W-:Y:S01]  /*99f0*/  F2FP.BF16.F32.PACK_AB R87, R119, R118 ;  /* 0x000000767757723e */ /* 0x002fe200000010ff */
[----:B------:R-:W-:Y:S01]  /*9a00*/  FADD.FTZ R107, R107, R122 ;  /* 0x0000007a6b6b7221 */ /* 0x000fe20000010000 */
[C---:B----4-:R-:W-:Y:S06]  /*9a10*/  HMMA.16816.F32.BF16 R76, R96.reuse, R92, R76 ;  /* 0x0000005c604c723c */ /* 0x050fec000004184c */
[----:B------:R-:W1:Y:S01]  /*9a20*/  MUFU.EX2 R137, R137 ;  /* 0x0000008900897308 */ /* 0x000e620000000800 */
[----:B------:R-:W-:Y:S01]  /*9a30*/  IADD3 R173, PT, PT, R173, -0x1, RZ ;  /* 0xffffffffadad7810 */ /* 0x000fe20007ffe0ff */
[----:B------:R-:W-:Y:S08]  /*9a40*/  FADD.FTZ R103, R103, R120 ;  /* 0x0000007867677221 */ /* 0x000ff00000010000 */
[----:B------:R-:W4:Y:S01]  /*9a50*/  MUFU.EX2 R124, R124 ;  /* 0x0000007c007c7308 */ /* 0x000f220000000800 */
[----:B-----5:R-:W-:Y:S01]  /*9a60*/  F2FP.BF16.F32.PACK_AB R86, R128, R125 ;  /* 0x0000007d8056723e */ /* 0x020fe200000010ff */
[----:B------:R-:W-:Y:S01]  /*9a70*/  FADD.FTZ R106, R106, R107 ;  /* 0x0000006b6a6a7221 */ /* 0x000fe20000010000 */
[C---:B------:R-:W-:Y:S01]  /*9a80*/  HMMA.16816.F32.BF16 R80, R96.reuse, R94, R80 ;  /* 0x0000005e6050723c */ /* 0x040fe20000041850 */
[----:B------:R-:W5:Y:S06]  /*9a90*/  LDSM.16.MT88.4 R92, [R145+0x8800] ;  /* 0x00880000915c783b */ /* 0x000f6c0000004200 */
[----:B------:R-:W-:Y:S01]  /*9aa0*/  MUFU.EX2 R139, R139 ;  /* 0x0000008b008b7308 */ /* 0x000fe20000000800 */
[----:B--2---:R-:W-:Y:S01]  /*9ab0*/  F2FP.BF16.F32.PACK_AB R20, R133, R136 ;  /* 0x000000888514723e */ /* 0x004fe200000010ff */
[----:B------:R-:W-:Y:S01]  /*9ac0*/  FADD.FTZ R102, R102, R103 ;  /* 0x0000006766667221 */ /* 0x000fe20000010000 */
[----:B------:R-:W-:Y:S01]  /*9ad0*/  FADD.FTZ R106, R105, R106 ;  /* 0x0000006a696a7221 */ /* 0x000fe20000010000 */
[C---:B------:R-:W-:Y:S03]  /*9ae0*/  HMMA.16816.F32.BF16 R12, R96.reuse, R108, R12 ;  /* 0x0000006c600c723c */ /* 0x040fe6000004180c */
[----:B------:R-:W-:Y:S01]  /*9af0*/  FADD.FTZ R3, R117, R102 ;  /* 0x0000006675037221 */ /* 0x000fe20000010000 */
[----:B------:R-:W-:Y:S03]  /*9b00*/  FADD.FTZ R127, R127, R106 ;  /* 0x0000006a7f7f7221 */ /* 0x000fe60000010000 */
[----:B------:R-:W-:Y:S01]  /*9b10*/  FADD.FTZ R3, R116, R3 ;  /* 0x0000000374037221 */ /* 0x000fe20000010000 */
[----:B------:R-:W-:Y:S01]  /*9b20*/  HMMA.16816.F32.BF16 R16, R96, R110, R16 ;  /* 0x0000006e6010723c */ /* 0x000fe20000041810 */
[----:B------:R-:W2:Y:S02]  /*9b30*/  LDSM.16.MT88.4 R96, [R144+0x8800] ;  /* 0x008800009060783b */ /* 0x000ea40000004200 */
[----:B------:R-:W-:Y:S01]  /*9b40*/  FADD.FTZ R126, R126, R127 ;  /* 0x0000007f7e7e7221 */ /* 0x000fe20000010000 */
[----:B------:R-:W-:Y:S01]  /*9b50*/  FADD.FTZ R2, R118, R3 ;  /* 0x0000000376027221 */ /* 0x000fe20000010000 */
[----:B------:R-:W-:Y:S02]  /*9b60*/  MOV R3, R100 ;  /* 0x0000006400037202 */ /* 0x000fe40000000f00 */
[----:B------:R-:W-:Y:S01]  /*9b70*/  FADD.FTZ R125, R125, R126 ;  /* 0x0000007e7d7d7221 */ /* 0x000fe20000010000 */
[C---:B---3--:R-:W-:Y:S01]  /*9b80*/  HMMA.16816.F32.BF16 R4, R84.reuse, R112, R4 ;  /* 0x000000705404723c */ /* 0x048fe20000041804 */
[----:B------:R-:W3:Y:S04]  /*9b90*/  LDSM.16.MT88.4 R108, [R150+0xa800] ;  /* 0x00a80000966c783b */ /* 0x000ee80000004200 */
[----:B------:R-:W-:Y:S01]  /*9ba0*/  FADD.FTZ R2, R119, R2 ;  /* 0x0000000277027221 */ /* 0x000fe20000010000 */
[----:B------:R-:W-:Y:S02]  /*9bb0*/  FADD.FTZ R125, R128, R125 ;  /* 0x0000007d807d7221 */ /* 0x000fe40000010000 */
[C---:B------:R-:W-:Y:S01]  /*9bc0*/  HMMA.16816.F32.BF16 R8, R84.reuse, R114, R8 ;  /* 0x000000725408723c */ /* 0x040fe20000041808 */
[----:B------:R-:W1:Y:S02]  /*9bd0*/  LDSM.16.MT88.4 R112, [R146+0xa800] ;  /* 0x00a800009270783b */ /* 0x000e640000004200 */
[----:B------:R-:W-:Y:S01]  /*9be0*/  FADD.FTZ R131, R131, R2 ;  /* 0x0000000283837221 */ /* 0x000fe20000010000 */
[----:B------:R-:W-:Y:S01]  /*9bf0*/  FADD.FTZ R136, R136, R125 ;  /* 0x0000007d88887221 */ /* 0x000fe20000010000 */
[----:B------:R-:W-:Y:S02]  /*9c00*/  MOV R2, R101 ;  /* 0x0000006500027202 */ /* 0x000fe40000000f00 */
[----:B------:R-:W-:Y:S01]  /*9c10*/  FADD.FTZ R132, R132, R131 ;  /* 0x0000008384847221 */ /* 0x000fe20000010000 */
[C---:B------:R-:W-:Y:S03]  /*9c20*/  HMMA.16816.F32.BF16 R36, R84.reuse, R88, R36 ;  /* 0x000000585424723c */ /* 0x040fe60000041824 */
[----:B------:R-:W-:Y:S01]  /*9c30*/  FADD.FTZ R133, R133, R136 ;  /* 0x0000008885857221 */ /* 0x000fe20000010000 */
[----:B------:R-:W-:Y:S03]  /*9c40*/  FADD.FTZ R129, R129, R132 ;  /* 0x0000008481817221 */ /* 0x000fe60000010000 */
[----:B------:R-:W-:Y:S01]  /*9c50*/  FADD.FTZ R134, R134, R133 ;  /* 0x0000008586867221 */ /* 0x000fe20000010000 */
[C---:B------:R-:W-:Y:S01]  /*9c60*/  HMMA.16816.F32.BF16 R40, R84.reuse, R90, R40 ;  /* 0x0000005a5428723c */ /* 0x040fe20000041828 */
[----:B------:R-:W4:Y:S02]  /*9c70*/  LDSM.16.MT88.4 R88, [R145+0xa800] ;  /* 0x00a800009158783b */ /* 0x000f240000004200 */
[----:B------:R-:W-:Y:S01]  /*9c80*/  FADD.FTZ R130, R130, R129 ;  /* 0x0000008182827221 */ /* 0x000fe20000010000 */
[----:B------:R-:W-:Y:S04]  /*9c90*/  FADD.FTZ R134, R135, R134 ;  /* 0x0000008687867221 */ /* 0x000fe80000010000 */
[C---:B-----5:R-:W-:Y:S08]  /*9ca0*/  HMMA.16816.F32.BF16 R44, R84.reuse, R92, R44 ;  /* 0x0000005c542c723c */ /* 0x060ff0000004182c */
[C---:B------:R-:W-:Y:S01]  /*9cb0*/  HMMA.16816.F32.BF16 R48, R84.reuse, R94, R48 ;  /* 0x0000005e5430723c */ /* 0x040fe20000041830 */
[----:B------:R-:W5:Y:S07]  /*9cc0*/  LDSM.16.MT88.4 R92, [R144+0xa800] ;  /* 0x00a80000905c783b */ /* 0x000f6e0000004200 */
[C---:B--2---:R-:W-:Y:S08]  /*9cd0*/  HMMA.16816.F32.BF16 R52, R84.reuse, R96, R52 ;  /* 0x000000605434723c */ /* 0x044ff00000041834 */
[C---:B------:R-:W-:Y:S01]  /*9ce0*/  HMMA.16816.F32.BF16 R56, R84.reuse, R98, R56 ;  /* 0x000000625438723c */ /* 0x040fe20000041838 */
[----:B------:R-:W2:Y:S07]  /*9cf0*/  LDSM.16.MT88.4 R96, [R150+0x9000] ;  /* 0x009000009660783b */ /* 0x000eae0000004200 */
[C---:B---3--:R-:W-:Y:S08]  /*9d00*/  HMMA.16816.F32.BF16 R60, R84.reuse, R108, R60 ;  /* 0x0000006c543c723c */ /* 0x048ff0000004183c */
[C---:B------:R-:W-:Y:S01]  /*9d10*/  HMMA.16816.F32.BF16 R64, R84.reuse, R110, R64 ;  /* 0x0000006e5440723c */ /* 0x040fe20000041840 */
[----:B------:R-:W3:Y:S07]  /*9d20*/  LDSM.16.MT88.4 R108, [R146+0x9000] ;  /* 0x00900000926c783b */ /* 0x000eee0000004200 */
[C---:B-1----:R-:W-:Y:S08]  /*9d30*/  HMMA.16816.F32.BF16 R68, R84.reuse, R112, R68 ;  /* 0x000000705444723c */ /* 0x042ff00000041844 */
[C---:B------:R-:W-:Y:S01]  /*9d40*/  HMMA.16816.F32.BF16 R72, R84.reuse, R114, R72 ;  /* 0x000000725448723c */ /* 0x040fe20000041848 */
[----:B------:R-:W-:Y:S07]  /*9d50*/  LDSM.16.MT88.4 R112, [R144+0x9800] ;  /* 0x009800009070783b */ /* 0x000fee0000004200 */
[C---:B----4-:R-:W-:Y:S08]  /*9d60*/  HMMA.16816.F32.BF16 R76, R84.reuse, R88, R76 ;  /* 0x00000058544c723c */ /* 0x050ff0000004184c */
[C---:B------:R-:W-:Y:S01]  /*9d70*/  HMMA.16816.F32.BF16 R80, R84.reuse, R90, R80 ;  /* 0x0000005a5450723c */ /* 0x040fe20000041850 */
[----:B------:R-:W-:Y:S07]  /*9d80*/  LDSM.16.MT88.4 R88, [R150+0xb000] ;  /* 0x00b000009658783b */ /* 0x000fee0000004200 */
[C---:B-----5:R-:W-:Y:S08]  /*9d90*/  HMMA.16816.F32.BF16 R12, R84.reuse, R92, R12 ;  /* 0x0000005c540c723c */ /* 0x060ff0000004180c */
[----:B------:R-:W-:Y:S01]  /*9da0*/  HMMA.16816.F32.BF16 R16, R84, R94, R16 ;  /* 0x0000005e5410723c */ /* 0x000fe20000041810 */
[----:B------:R-:W1:Y:S07]  /*9db0*/  LDSM.16.MT88.4 R84, [R144+0x9000] ;  /* 0x009000009054783b */ /* 0x000e6e0000004200 */
[C---:B--2---:R-:W-:Y:S01]  /*9dc0*/  HMMA.16816.F32.BF16 R4, R20.reuse, R96, R4 ;  /* 0x000000601404723c */ /* 0x044fe20000041804 */
[----:B------:R-:W2:Y:S07]  /*9dd0*/  LDSM.16.MT88.4 R92, [R146+0xb000] ;  /* 0x00b00000925c783b */ /* 0x000eae0000004200 */
[C---:B------:R-:W-:Y:S01]  /*9de0*/  HMMA.16816.F32.BF16 R8, R20.reuse, R98, R8 ;  /* 0x000000621408723c */ /* 0x040fe20000041808 */
[----:B------:R-:W4:Y:S07]  /*9df0*/  LDSM.16.MT88.4 R96, [R145+0xb000] ;  /* 0x00b000009160783b */ /* 0x000f2e0000004200 */
[C---:B---3--:R-:W-:Y:S08]  /*9e00*/  HMMA.16816.F32.BF16 R36, R20.reuse, R108, R36 ;  /* 0x0000006c1424723c */ /* 0x048ff00000041824 */
[C---:B------:R-:W-:Y:S01]  /*9e10*/  HMMA.16816.F32.BF16 R40, R20.reuse, R110, R40 ;  /* 0x0000006e1428723c */ /* 0x040fe20000041828 */
[----:B------:R-:W-:Y:S07]  /*9e20*/  LDSM.16.MT88.4 R108, [R145+0x9800] ;  /* 0x00980000916c783b */ /* 0x000fee0000004200 */
[C---:B------:R-:W-:Y:S08]  /*9e30*/  HMMA.16816.F32.BF16 R44, R20.reuse, R24, R44 ;  /* 0x00000018142c723c */ /* 0x040ff0000004182c */
[C---:B------:R-:W-:Y:S01]  /*9e40*/  HMMA.16816.F32.BF16 R48, R20.reuse, R26, R48 ;  /* 0x0000001a1430723c */ /* 0x040fe20000041830 */
[----:B------:R-:W3:Y:S07]  /*9e50*/  LDSM.16.MT88.4 R24, [R144+0xb000] ;  /* 0x00b000009018783b */ /* 0x000eee0000004200 */
[C---:B-1----:R-:W-:Y:S03]  /*9e60*/  HMMA.16816.F32.BF16 R52, R20.reuse, R84, R52 ;  /* 0x000000541434723c */ /* 0x042fe60000041834 */
[----:B------:R-:W-:Y:S01]  /*9e70*/  F2FP.BF16.F32.PACK_AB R85, R34, R137 ;  /* 0x000000892255723e */ /* 0x000fe200000010ff */
[----:B------:R-:W-:Y:S04]  /*9e80*/  FADD.FTZ R137, R137, R130 ;  /* 0x0000008289897221 */ /* 0x000fe80000010000 */
[C---:B------:R-:W-:Y:S03]  /*9e90*/  HMMA.16816.F32.BF16 R56, R20.reuse, R86, R56 ;  /* 0x000000561438723c */ /* 0x040fe60000041838 */
[--C-:B------:R-:W-:Y:S01]  /*9ea0*/  FFMA.FTZ R86, R29, UR4, -R123.reuse ;  /* 0x000000041d567c23 */ /* 0x100fe2000801087b */
[----:B------:R-:W-:Y:S01]  /*9eb0*/  F2FP.BF16.F32.PACK_AB R87, R124, R35 ;  /* 0x000000237c57723e */ /* 0x000fe200000010ff */
[----:B------:R-:W-:Y:S01]  /*9ec0*/  LDSM.16.MT88.4 R28, [R150+0xb800] ;  /* 0x00b80000961c783b */ /* 0x000fe20000004200 */
[----:B------:R-:W-:Y:S01]  /*9ed0*/  FFMA.FTZ R123, R33, UR4, -R123 ;  /* 0x00000004217b7c23 */ /* 0x000fe2000801087b */
[----:B------:R-:W1:Y:S01]  /*9ee0*/  MUFU.EX2 R32, R86 ;  /* 0x0000005600207308 */ /* 0x000e620000000800 */
[C---:B------:R-:W-:Y:S03]  /*9ef0*/  HMMA.16816.F32.BF16 R60, R20.reuse, R88, R60 ;  /* 0x00000058143c723c */ /* 0x040fe6000004183c */
[----:B------:R-:W-:Y:S06]  /*9f00*/  FADD.FTZ R34, R34, R137 ;  /* 0x0000008922227221 */ /* 0x000fec0000010000 */
[----:B------:R-:W-:Y:S01]  /*9f10*/  MUFU.EX2 R123, R123 ;  /* 0x0000007b007b7308 */ /* 0x000fe20000000800 */
[----:B------:R-:W-:Y:S01]  /*9f20*/  FADD.FTZ R35, R35, R34 ;  /* 0x0000002223237221 */ /* 0x000fe20000010000 */
[C---:B------:R-:W-:Y:S01]  /*9f30*/  HMMA.16816.F32.BF16 R64, R20.reuse, R90, R64 ;  /* 0x0000005a1440723c */ /* 0x040fe20000041840 */
[----:B------:R-:W-:Y:S02]  /*9f40*/  LDSM.16.MT88.4 R88, [R146+0x9800] ;  /* 0x009800009258783b */ /* 0x000fe40000004200 */
[----:B------:R-:W-:Y:S01]  /*9f50*/  FADD.FTZ R175, R124, R35 ;  /* 0x000000237caf7221 */ /* 0x000fe20000010000 */
[C---:B-1----:R-:W-:Y:S01]  /*9f60*/  F2FP.BF16.F32.PACK_AB R84, R32.reuse, R139 ;  /* 0x0000008b2054723e */ /* 0x042fe200000010ff */
[----:B------:R-:W-:Y:S03]  /*9f70*/  FADD.FTZ R139, R139, R134 ;  /* 0x000000868b8b7221 */ /* 0x000fe60000010000 */
[C---:B--2---:R-:W-:Y:S03]  /*9f80*/  HMMA.16816.F32.BF16 R68, R20.reuse, R92, R68 ;  /* 0x0000005c1444723c */ /* 0x044fe60000041844 */
[----:B------:R-:W-:Y:S05]  /*9f90*/  FADD.FTZ R139, R32, R139 ;  /* 0x0000008b208b7221 */ /* 0x000fea0000010000 */
[C---:B------:R-:W-:Y:S01]  /*9fa0*/  HMMA.16816.F32.BF16 R72, R20.reuse, R94, R72 ;  /* 0x0000005e1448723c */ /* 0x040fe20000041848 */
[----:B------:R-:W1:Y:S07]  /*9fb0*/  LDSM.16.MT88.4 R92, [R150+0x9800] ;  /* 0x00980000965c783b */ /* 0x000e6e0000004200 */
[C---:B----4-:R-:W-:Y:S08]  /*9fc0*/  HMMA.16816.F32.BF16 R76, R20.reuse, R96, R76 ;  /* 0x00000060144c723c */ /* 0x050ff0000004184c */
[C---:B------:R-:W-:Y:S08]  /*9fd0*/  HMMA.16816.F32.BF16 R80, R20.reuse, R98, R80 ;  /* 0x000000621450723c */ /* 0x040ff00000041850 */
[C---:B---3--:R-:W-:Y:S01]  /*9fe0*/  HMMA.16816.F32.BF16 R12, R20.reuse, R24, R12 ;  /* 0x00000018140c723c */ /* 0x048fe2000004180c */
[----:B------:R-:W2:Y:S07]  /*9ff0*/  MUFU.EX2 R24, R138 ;  /* 0x0000008a00187308 */ /* 0x000eae0000000800 */
[----:B------:R-:W-:Y:S01]  /*a000*/  HMMA.16816.F32.BF16 R16, R20, R26, R16 ;  /* 0x0000001a1410723c */ /* 0x000fe20000041810 */
[----:B------:R-:W3:Y:S02]  /*a010*/  LDSM.16.MT88.4 R20, [R146+0xb800] ;  /* 0x00b800009214783b */ /* 0x000ee40000004200 */
[C---:B--2---:R-:W-:Y:S01]  /*a020*/  F2FP.BF16.F32.PACK_AB R86, R123.reuse, R24 ;  /* 0x000000187b56723e */ /* 0x044fe200000010ff */
[----:B------:R-:W-:Y:S04]  /*a030*/  FADD.FTZ R24, R24, R139 ;  /* 0x0000008b18187221 */ /* 0x000fe80000010000 */
[----:B------:R-:W-:Y:S02]  /*a040*/  FADD.FTZ R174, R123, R24 ;  /* 0x000000187bae7221 */ /* 0x000fe40000010000 */
[C---:B-1----:R-:W-:Y:S01]  /*a050*/  HMMA.16816.F32.BF16 R96, R84.reuse, R92, R4 ;  /* 0x0000005c5460723c */ /* 0x042fe20000041804 */
        /* <DEDUP_REMOVED lines=11> */
[C---:B---3--:R-:W-:Y:S08]  /*a110*/  HMMA.16816.F32.BF16 R68, R84.reuse, R20, R68 ;  /* 0x000000145444723c */ /* 0x048ff00000041844 */
[C---:B------:R-:W-:Y:S08]  /*a120*/  HMMA.16816.F32.BF16 R72, R84.reuse, R22, R72 ;  /* 0x000000165448723c */ /* 0x040ff00000041848 */
[C---:B-1----:R-:W-:Y:S08]  /*a130*/  HMMA.16816.F32.BF16 R76, R84.reuse, R4, R76 ;  /* 0x00000004544c723c */ /* 0x042ff0000004184c */
[C---:B------:R-:W-:Y:S08]  /*a140*/  HMMA.16816.F32.BF16 R80, R84.reuse, R6, R80 ;  /* 0x000000065450723c */ /* 0x040ff00000041850 */
[C---:B--2---:R-:W-:Y:S08]  /*a150*/  HMMA.16816.F32.BF16 R88, R84.reuse, R8, R12 ;  /* 0x000000085458723c */ /* 0x044ff0000004180c */
[----:B------:R-:W-:Y:S01]  /*a160*/  HMMA.16816.F32.BF16 R84, R84, R10, R16 ;  /* 0x0000000a5454723c */ /* 0x000fe20000041810 */
[----:B------:R-:W-:Y:S08]  /*a170*/  @!UPT UIADD3 URZ, UPT, UPT, URZ, URZ, URZ ;  /* 0x000000fffffff290 */ /* 0x000ff0000fffe0ff */
[----:B------:R-:W-:Y:S11]  /*a180*/  @P0 BRA `(.L_x_850) ;  /* 0xffffffdc00740947 */ /* 0x000ff6000383ffff */
.L_x_849:
[----:B------:R-:W1:Y:S01]  /*a190*/  SHFL.BFLY PT, R11, R174, 0x2, 0x1f ;  /* 0x0c401f00ae0b7f89 */ /* 0x000e6200000e0000 */
[----:B------:R-:W2:Y:S01]  /*a1a0*/  S2UR UR4, SR_CgaCtaId ;  /* 0x00000000000479c3 */ /* 0x000ea20000008800 */
[----:B------:R-:W-:Y:S02]  /*a1b0*/  UMOV UR5, 0x400 ;  /* 0x0000040000057882 */ /* 0x000fe40000000000 */
[----:B------:R-:W3:Y:S01]  /*a1c0*/  SHFL.BFLY PT, R10, R175, 0x2, 0x1f ;  /* 0x0c401f00af0a7f89 */ /* 0x000ee200000e0000 */
[----:B------:R-:W4:Y:S04]  /*a1d0*/  S2R R4, SR_TID.X ;  /* 0x0000000000047919 */ /* 0x000f280000002100 */
[----:B------:R-:W5:Y:S08]  /*a1e0*/  LDC R25, c[0x0][0x434] ;  /* 0x00010d00ff197b82 */ /* 0x000f700000000800 */
[----:B------:R-:W5:Y:S01]  /*a1f0*/  LDC.U8 R16, c[0x0][0x548] ;  /* 0x00015200ff107b82 */ /* 0x000f620000000000 */
        /* <DEDUP_REMOVED lines=29> */
[----:B------:R-:W-:Y:S01]  /*a3d0*/  IADD3 R15, PT, PT, R7, 0x40, RZ ;  /* 0x00000040070f7810 */ /* 0x000fe20007ffe0ff */
[C---:B------:R-:W-:Y:S01]  /*a3e0*/  FMUL.FTZ R96, R9.reuse, R96 ;  /* 0x0000006009607220 */ /* 0x040fe20000410000 */
[C---:B------:R-:W-:Y:S01]  /*a3f0*/  FMUL.FTZ R97, R9.reuse, R97 ;  /* 0x0000006109617220 */ /* 0x040fe20000410000 */
        /* <DEDUP_REMOVED lines=19> */
[----:B------:R-:W-:Y:S01]  /*a530*/  IADD3 R11, PT, PT, R2, R7, RZ ;  /* 0x00000007020b7210 */ /* 0x000fe20007ffe0ff */
[----:B------:R-:W-:Y:S01]  /*a540*/  FMUL.FTZ R48, R9, R48 ;  /* 0x0000003009307220 */ /* 0x000fe20000410000 */
[----:B------:R-:W-:Y:S01]  /*a550*/  @P1 IADD3 R15, PT, PT, R7, -0x40, RZ ;  /* 0xffffffc0070f1810 */ /* 0x000fe20007ffe0ff */
[----:B------:R-:W-:Y:S01]  /*a560*/  FMUL.FTZ R49, R9, R49 ;  /* 0x0000003109317220 */ /* 0x000fe20000410000 */
[C---:B------:R-:W-:Y:S01]  /*a570*/  FMUL.FTZ R50, R8.reuse, R50 ;  /* 0x0000003208327220 */ /* 0x040fe20000410000 */
        /* <DEDUP_REMOVED lines=8> */
[----:B------:R-:W-:Y:S01]  /*a600*/  FMUL.FTZ R56, R9, R56 ;  /* 0x0000003809387220 */ /* 0x000fe20000410000 */
[----:B------:R-:W-:Y:S01]  /*a610*/  F2FP.BF16.F32.PACK_AB R94, R95, R94 ;  /* 0x0000005e5f5e723e */ /* 0x000fe200000010ff */
[----:B------:R-:W-:Y:S01]  /*a620*/  FMUL.FTZ R57, R9, R57 ;  /* 0x0000003909397220 */ /* 0x000fe20000410000 */
[----:B------:R-:W-:Y:S01]  /*a630*/  IADD3 R13, PT, PT, R0, R7, RZ ;  /* 0x00000007000d7210 */ /* 0x000fe20007ffe0ff */
        /* <DEDUP_REMOVED lines=15> */
[C---:B------:R-:W-:Y:S01]  /*a730*/  FMUL.FTZ R67, R8.reuse, R67 ;  /* 0x0000004308437220 */ /* 0x040fe20000410000 */
[----:B--2---:R-:W-:Y:S01]  /*a740*/  ISETP.NE.AND P1, PT, R3, RZ, PT ;  /* 0x000000ff0300720c */ /* 0x004fe20003f25270 */
[----:B------:R-:W-:Y:S01]  /*a750*/  FMUL.FTZ R68, R9, R68 ;  /* 0x0000004409447220 */ /* 0x000fe20000410000 */
        /* <DEDUP_REMOVED lines=8> */
[C---:B------:R-:W-:Y:S01]  /*a7e0*/  FMUL.FTZ R72, R9.reuse, R72 ;  /* 0x0000004809487220 */ /* 0x040fe20000410000 */
[----:B------:R-:W-:Y:S01]  /*a7f0*/  IADD3 R21, PT, PT, R0, R15, RZ ;  /* 0x0000000f00157210 */ /* 0x000fe20007ffe0ff */
[----:B------:R-:W-:Y:S01]  /*a800*/  STS [R7+0x400], R98 ;  /* 0x0004006207007388 */ /* 0x000fe20000000800 */
[----:B------:R-:W-:Y:S01]  /*a810*/  FMUL.FTZ R73, R9, R73 ;  /* 0x0000004909497220 */ /* 0x000fe20000410000 */
[C---:B------:R-:W-:Y:S01]  /*a820*/  FMUL.FTZ R74, R8.reuse, R74 ;  /* 0x0000004a084a7220 */ /* 0x040fe20000410000 */
[C---:B------:R-:W-:Y:S01]  /*a830*/  FMUL.FTZ R75, R8.reuse, R75 ;  /* 0x0000004b084b7220 */ /* 0x040fe20000410000 */
        /* <DEDUP_REMOVED lines=17> */
[C---:B------:R-:W-:Y:S01]  /*a950*/  FMUL.FTZ R83, R8.reuse, R83 ;  /* 0x0000005308537220 */ /* 0x040fe20000410000 */
[----:B------:R-:W-:Y:S01]  /*a960*/  F2FP.BF16.F32.PACK_AB R60, R61, R60 ;  /* 0x0000003c3d3c723e */ /* 0x000fe200000010ff */
[----:B------:R-:W-:Y:S01]  /*a970*/  STS [R17], R40 ;  /* 0x0000002811007388 */ /* 0x000fe20000000800 */
[----:B------:R-:W-:Y:S01]  /*a980*/  F2FP.BF16.F32.PACK_AB R62, R63, R62 ;  /* 0x0000003e3f3e723e */ /* 0x000fe200000010ff */
[C---:B------:R-:W-:Y:S01]  /*a990*/  FMUL.FTZ R88, R9.reuse, R88 ;  /* 0x0000005809587220 */ /* 0x040fe20000410000 */
[C---:B------:R-:W-:Y:S01]  /*a9a0*/  FMUL.FTZ R89, R9.reuse, R89 ;  /* 0x0000005909597220 */ /* 0x040fe20000410000 */
[----:B------:R-:W-:Y:S01]  /*a9b0*/  STS [R17+0x400], R42 ;  /* 0x0004002a11007388 */ /* 0x000fe20000000800 */
[----:B------:R-:W-:Y:S01]  /*a9c0*/  FMUL.FTZ R84, R9, R84 ;  /* 0x0000005409547220 */ /* 0x000fe20000410000 */
[C---:B------:R-:W-:Y:S01]  /*a9d0*/  FMUL.FTZ R90, R8.reuse, R90 ;  /* 0x0000005a085a7220 */ /* 0x040fe20000410000 */
[C---:B------:R-:W-:Y:S01]  /*a9e0*/  FMUL.FTZ R91, R8.reuse, R91 ;  /* 0x0000005b085b7220 */ /* 0x040fe20000410000 */
[----:B------:R-:W-:Y:S01]  /*a9f0*/  F2FP.BF16.F32.PACK_AB R64, R65, R64 ;  /* 0x000000404140723e */ /* 0x000fe200000010ff */
[----:B------:R-:W-:Y:S01]  /*aa00*/  STS [R15], R44 ;  /* 0x0000002c0f007388 */ /* 0x000fe20000000800 */
[----:B------:R-:W-:Y:S01]  /*aa10*/  F2FP.BF16.F32.PACK_AB R66, R67, R66 ;  /* 0x000000424342723e */ /* 0x000fe200000010ff */
[----:B------:R-:W-:Y:S01]  /*aa20*/  FMUL.FTZ R9, R9, R85 ;  /* 0x0000005509097220 */ /* 0x000fe20000410000 */
[C---:B------:R-:W-:Y:S01]  /*aa30*/  FMUL.FTZ R86, R8.reuse, R86 ;  /* 0x0000005608567220 */ /* 0x040fe20000410000 */
[----:B------:R-:W-:Y:S01]  /*aa40*/  STS [R15+0x400], R46 ;  /* 0x0004002e0f007388 */ /* 0x000fe20000000800 */
[----:B------:R-:W-:Y:S01]  /*aa50*/  FMUL.FTZ R87, R8, R87 ;  /* 0x0000005708577220 */ /* 0x000fe20000410000 */
[----:B------:R-:W-:Y:S01]  /*aa60*/  F2FP.BF16.F32.PACK_AB R68, R69, R68 ;  /* 0x000000444544723e */ /* 0x000fe200000010ff */
[----:B------:R-:W5:Y:S01]  /*aa70*/  LDC R0, c[0x0][0x434] ;  /* 0x00010d00ff007b82 */ /* 0x000f620000000800 */
[----:B------:R-:W-:Y:S01]  /*aa80*/  F2FP.BF16.F32.PACK_AB R70, R71, R70 ;  /* 0x000000464746723e */ /* 0x000fe200000010ff */
[----:B------:R-:W-:Y:S01]  /*aa90*/  STS [R21], R48 ;  /* 0x0000003015007388 */ /* 0x000fe20000000800 */
[----:B------:R-:W-:Y:S01]  /*aaa0*/  F2FP.BF16.F32.PACK_AB R72, R73, R72 ;  /* 0x000000484948723e */ /* 0x000fe200000010ff */
[----:B------:R1:W2:Y:S01]  /*aab0*/  @P4 MUFU.LG2 R8, R6 ;  /* 0x0000000600084308 */ /* 0x0002a20000000c00 */
[----:B------:R-:W-:Y:S01]  /*aac0*/  F2FP.BF16.F32.PACK_AB R74, R75, R74 ;  /* 0x0000004a4b4a723e */ /* 0x000fe200000010ff */
[----:B------:R-:W-:Y:S01]  /*aad0*/  STS [R21+0x400], R50 ;  /* 0x0004003215007388 */ /* 0x000fe20000000800 */
[----:B------:R-:W-:Y:S01]  /*aae0*/  F2FP.BF16.F32.PACK_AB R76, R77, R76 ;  /* 0x0000004c4d4c723e */ /* 0x000fe200000010ff */
[----:B------:R-:W5:Y:S01]  /*aaf0*/  @P1 LDC R12, c[0x0][0x430] ;  /* 0x00010c00ff0c1b82 */ /* 0x000f620000000800 */
[----:B------:R-:W-:Y:S01]  /*ab00*/  F2FP.BF16.F32.PACK_AB R78, R79, R78 ;  /* 0x0000004e4f4e723e */ /* 0x000fe200000010ff */
[----:B------:R-:W-:Y:S01]  /*ab10*/  STS [R19], R52 ;  /* 0x0000003413007388 */ /* 0x000fe20000000800 */
[----:B------:R-:W-:-:S02]  /*ab20*/  F2FP.BF16.F32.PACK_AB R80, R81, R80 ;  /* 0x000000505150723e */ /* 0x000fc400000010ff */
[----:B------:R-:W-:Y:S01]  /*ab30*/  F2FP.BF16.F32.PACK_AB R82, R83, R82 ;  /* 0x000000525352723e */ /* 0x000fe200000010ff */
[----:B------:R-:W-:Y:S01]  /*ab40*/  STS [R19+0x400], R54 ;  /* 0x0004003613007388 */ /* 0x000fe20000000800 */
[----:B------:R-:W-:Y:S01]  /*ab50*/  F2FP.BF16.F32.PACK_AB R88, R89, R88 ;  /* 0x000000585958723e */ /* 0x000fe200000010ff */
[----:B------:R-:W3:Y:S01]  /*ab60*/  @P2 LDC.64 R2, c[0x0][0x408] ;  /* 0x00010200ff022b82 */ /* 0x000ee20000000a00 */
[----:B------:R-:W-:Y:S01]  /*ab70*/  F2FP.BF16.F32.PACK_AB R90, R91, R90 ;  /* 0x0000005a5b5a723e */ /* 0x000fe200000010ff */
[----:B------:R-:W-:Y:S01]  /*ab80*/  STS [R23], R56 ;  /* 0x0000003817007388 */ /* 0x000fe20000000800 */
[----:B------:R-:W-:Y:S02]  /*ab90*/  F2FP.BF16.F32.PACK_AB R9, R9, R84 ;  /* 0x000000540909723e */ /* 0x000fe400000010ff */
[----:B------:R-:W-:Y:S01]  /*aba0*/  F2FP.BF16.F32.PACK_AB R86, R87, R86 ;  /* 0x000000565756723e */ /* 0x000fe200000010ff */
[----:B------:R-:W-:Y:S04]  /*abb0*/  STS [R23+0x400], R58 ;  /* 0x0004003a17007388 */ /* 0x000fe80000000800 */
[----:B------:R-:W-:Y:S04]  /*abc0*/  STS [R7+0x2000], R60 ;  /* 0x0020003c07007388 */ /* 0x000fe80000000800 */
[----:B------:R-:W-:Y:S01]  /*abd0*/  STS [R7+0x2400], R62 ;  /* 0x0024003e07007388 */ /* 0x000fe20000000800 */
[----:B-----5:R-:W-:-:S03]  /*abe0*/  @P1 IMAD R0, R12, R25, RZ ;  /* 0x000000190c001224 */ /* 0x020fc600078e02ff */
        /* <DEDUP_REMOVED lines=9> */
[----:B------:R1:W-:Y:S01]  /*ac80*/  STS [R21+0x2400], R82 ;  /* 0x0024005215007388 */ /* 0x0003e20000000800 */
[----:B----4-:R-:W4:Y:S03]  /*ac90*/  @!P2 LDC.64 R10, c[0x0][0x400] ;  /* 0x00010000ff0aab82 */ /* 0x010f260000000a00 */
[----:B------:R2:W-:Y:S04]  /*aca0*/  STS [R19+0x2000], R88 ;  /* 0x0020005813007388 */ /* 0x0005e80000000800 */
[----:B------:R2:W-:Y:S01]  /*acb0*/  STS [R19+0x2400], R90 ;  /* 0x0024005a13007388 */ /* 0x0005e20000000800 */
[----:B-----5:R-:W2:Y:S03]  /*acc0*/  @P1 LDC R17, c[0x0][0x430] ;  /* 0x00010c00ff111b82 */ /* 0x020ea60000000800 */
[----:B------:R2:W-:Y:S04]  /*acd0*/  STS [R23+0x2000], R9 ;  /* 0x0020000917007388 */ /* 0x0005e80000000800 */
[----:B------:R2:W-:Y:S01]  /*ace0*/  STS [R23+0x2400], R86 ;  /* 0x0024005617007388 */ /* 0x0005e20000000800 */
[----:B------:R-:W2:Y:S01]  /*acf0*/  S2R R7, SR_CTAID.Z ;  /* 0x0000000000077919 */ /* 0x000ea20000002700 */
[----:B-1----:R-:W-:Y:S01]  /*ad00*/  @P1 MOV R21, 0x1 ;  /* 0x0000000100151802 */ /* 0x002fe20000000f00 */
[----:B---3--:R-:W-:Y:S06]  /*ad10*/  @P1 BRA `(.L_x_853) ;  /* 0x0000000000201947 */ /* 0x008fec0003800000 */
[----:B------:R-:W-:Y:S01]  /*ad20*/  ISETP.NE.AND P0, PT, R16, RZ, PT ;  /* 0x000000ff1000720c */ /* 0x000fe20003f05270 */
[----:B------:R-:W1:-:S12]  /*ad30*/  LDC R6, c[0x0][0x3e0] ;  /* 0x0000f800ff067b82 */ /* 0x000e580000000800 */
[----:B------:R-:W1:Y:S01]  /*ad40*/  @P0 LDC R21, c[0x0][0x454] ;  /* 0x00011500ff150b82 */ /* 0x000e620000000800 */
[----:B--2---:R-:W-:Y:S02]  /*ad50*/  @P0 MOV R17, 0x1 ;  /* 0x0000000100110802 */ /* 0x004fe40000000f00 */
[----:B------:R-:W-:-:S05]  /*ad60*/  @!P0 MOV R17, 0x1 ;  /* 0x0000000100118802 */ /* 0x000fca0000000f00 */
[----:B------:R-:W3:Y:S01]  /*ad70*/  @P0 LDC R0, c[0x0][0x454] ;  /* 0x00011500ff000b82 */ /* 0x000ee20000000800 */
[-C--:B-1----:R-:W-:Y:S02]  /*ad80*/  @P0 IMAD R21, R21, R6.reuse, RZ ;  /* 0x0000000615150224 */ /* 0x082fe400078e02ff */
[----:B------:R-:W-:-:S07]  /*ad90*/  @!P0 IMAD R21, R25, R6, RZ ;  /* 0x0000000619158224 */ /* 0x000fce00078e02ff */
.L_x_853:
[----:B------:R-:W-:Y:S01]  /*ada0*/  BAR.SYNC.DEFER_BLOCKING 0x0 ;  /* 0x0000000000007b1d */ /* 0x000fe20000010000 */
[----:B------:R-:W-:Y:S01]  /*adb0*/  ISETP.NE.AND P0, PT, R16, RZ, !P1 ;  /* 0x000000ff1000720c */ /* 0x000fe20004f05270 */
[----:B--2-4-:R-:W-:Y:S01]  /*adc0*/  @!P2 IMAD.WIDE.U32 R22, R166, R10, RZ ;  /* 0x0000000aa616a225 */ /* 0x014fe200078e00ff */
[----:B------:R-:W-:Y:S02]  /*add0*/  ISETP.NE.AND P1, PT, R165, -0x1, PT ;  /* 0xffffffffa500780c */ /* 0x000fe40003f25270 */
[----:B------:R-:W-:-:S03]  /*ade0*/  SHF.R.U32.HI R16, RZ, 0x1, R4 ;  /* 0x00000001ff107819 */ /* 0x000fc60000011604 */
[----:B------:R-:W1:Y:S01]  /*adf0*/  @P4 LDC R10, c[0x0][0x458] ;  /* 0x00011600ff0a4b82 */ /* 0x000e620000000800 */
[----:B------:R-:W2:Y:S01]  /*ae00*/  @P3 MUFU.LG2 R5, R5 ;  /* 0x0000000500053308 */ /* 0x000ea20000000c00 */
[----:B------:R-:W4:Y:S01]  /*ae10*/  S2R R6, SR_TID.X ;  /* 0x0000000000067919 */ /* 0x000f220000002100 */
[C---:B------:R-:W-:Y:S01]  /*ae20*/  @P2 IMAD.WIDE.U32 R18, R165.reuse, R2, RZ ;  /* 0x00000002a5122225 */ /* 0x040fe200078e00ff */
[----:B------:R-:W-:Y:S01]  /*ae30*/  LOP3.LUT P5, RZ, R4, 0x3, RZ, 0xc0, !PT ;  /* 0x0000000304ff7812 */ /* 0x000fe200078ac0ff */
[----:B------:R-:W-:Y:S01]  /*ae40*/  BSSY.RECONVERGENT B0, `(.L_x_854) ;  /* 0x000002b000007945 */ /* 0x000fe20003800200 */
[----:B------:R-:W-:Y:S01]  /*ae50*/  SHF.R.U32.HI R4, RZ, 0x2, R4 ;  /* 0x00000002ff047819 */ /* 0x000fe20000011604 */
[----:B------:R-:W-:Y:S01]  /*ae60*/  @!P2 IMAD R11, R166, R11, R23 ;  /* 0x0000000ba60ba224 */ /* 0x000fe200078e0217 */
[----:B------:R-:W5:Y:S01]  /*ae70*/  @P3 LDC R9, c[0x0][0x458] ;  /* 0x00011600ff093b82 */ /* 0x000f620000000800 */
[----:B------:R-:W-:Y:S01]  /*ae80*/  @P2 IMAD R11, R165, R3, R19 ;  /* 0x00000003a50b2224 */ /* 0x000fe200078e0213 */
[----:B------:R-:W-:Y:S01]  /*ae90*/  LOP3.LUT R23, R16, 0x30, RZ, 0xc0, !PT ;  /* 0x0000003010177812 */ /* 0x000fe200078ec0ff */
[----:B---3--:R-:W-:-:S02]  /*aea0*/  IMAD R2, R7, R0, RZ ;  /* 0x0000000007027224 */ /* 0x008fc400078e02ff */
[C---:B------:R-:W-:Y:S01]  /*aeb0*/  @!P1 IMAD R165, R166.reuse, R25, RZ ;  /* 0x00000019a6a59224 */ /* 0x040fe200078e02ff */
[----:B------:R-:W-:Y:S01]  /*aec0*/  LOP3.LUT R0, R23, 0x7, R4, 0xf8, !PT ;  /* 0x0000000717007812 */ /* 0x000fe200078ef804 */
[----:B------:R-:W-:Y:S02]  /*aed0*/  @!P0 IMAD R2, R166, R21, R2 ;  /* 0x00000015a6028224 */ /* 0x000fe400078e0202 */
[----:B------:R-:W-:Y:S01]  /*aee0*/  @P4 FMUL.FTZ R4, R8, 0.69314718246459960938 ;  /* 0x3f31721808044820 */ /* 0x000fe20000410000 */
[----:B------:R-:W-:Y:S01]  /*aef0*/  IMAD R21, R170, R17, RZ ;  /* 0x00000011aa157224 */ /* 0x000fe200078e02ff */
[----:B------:R3:W3:Y:S01]  /*af00*/  LDS.128 R12, [R169+0x1800] ;  /* 0x00180000a90c7984 */ /* 0x0006e20000000c00 */
[----:B------:R-:W-:Y:S01]  /*af10*/  SHF.R.S32.HI R3, RZ, 0x1f, R165 ;  /* 0x0000001fff037819 */ /* 0x000fe200000114a5 */
[----:B--2---:R-:W-:Y:S01]  /*af20*/  @P3 FMUL.FTZ R5, R5, 0.69314718246459960938 ;  /* 0x3f31721805053820 */ /* 0x004fe20000410000 */
[----:B------:R-:W-:Y:S01]  /*af30*/  SEL R165, R165, RZ, P0 ;  /* 0x000000ffa5a57207 */ /* 0x000fe20000000000 */
[----:B------:R-:W-:Y:S01]  /*af40*/  IMAD.MOV.U32 R20, RZ, RZ, 0x7f800000 ;  /* 0x7f800000ff147424 */ /* 0x000fe200078e00ff */
[----:B------:R-:W-:Y:S01]  /*af50*/  SEL R3, R3, RZ, P0 ;  /* 0x000000ff03037207 */ /* 0x000fe20000000000 */
[----:B------:R-:W-:Y:S01]  /*af60*/  IMAD.MOV.U32 R16, RZ, RZ, 0x7f800000 ;  /* 0x7f800000ff107424 */ /* 0x000fe200078e00ff */
[----:B------:R-:W-:Y:S01]  /*af70*/  IADD3 R8, P1, P0, R21, R165, R2 ;  /* 0x000000a515087210 */ /* 0x000fe2000783e002 */
[----:B-1----:R-:W-:Y:S01]  /*af80*/  @P4 FFMA.FTZ R20, R101, R10, R4 ;  /* 0x0000000a65144223 */ /* 0x002fe20000010004 */
[----:B------:R-:W-:-:S02]  /*af90*/  SHF.R.S32.HI R24, RZ, 0x1f, R21 ;  /* 0x0000001fff187819 */ /* 0x000fc40000011415 */
[----:B------:R-:W-:Y:S01]  /*afa0*/  SHF.R.S32.HI R2, RZ, 0x1f, R2 ;  /* 0x0000001fff027819 */ /* 0x000fe20000011402 */
[----:B-----5:R-:W-:-:S03]  /*afb0*/  @P3 FFMA.FTZ R16, R100, R9, R5 ;  /* 0x0000000964103223 */ /* 0x020fc60000010005 */
[----:B------:R-:W-:Y:S01]  /*afc0*/  IADD3.X R24, PT, PT, R24, R3, R2, P1, P0 ;  /* 0x0000000318187210 */ /* 0x000fe20000fe0402 */
[----:B----4-:R-:W-:Y:S06]  /*afd0*/  @P5 BRA `(.L_x_855) ;  /* 0x0000000000445947 */ /* 0x010fec0003800000 */
[C---:B------:R-:W-:Y:S01]  /*afe0*/  VIADD R9, R0.reuse, 0x8 ;  /* 0x0000000800097836 */ /* 0x040fe20000000000 */
[----:B------:R-:W-:-:S04]  /*aff0*/  ISETP.GE.AND P4, PT, R0, R158, PT ;  /* 0x0000009e0000720c */ /* 0x000fc80003f86270 */
[----:B------:R-:W-:-:S09]  /*b000*/  ISETP.GE.AND P3, PT, R9, R158, PT ;  /* 0x0000009e0900720c */ /* 0x000fd20003f66270 */
[----:B------:R-:W1:Y:S01]  /*b010*/  @!P4 LDC.64 R4, c[0x0][0x420] ;  /* 0x00010800ff04cb82 */ /* 0x000e620000000a00 */
[----:B------:R-:W-:-:S03]  /*b020*/  @!P4 IMAD R21, R0, R17, RZ ;  /* 0x000000110015c224 */ /* 0x000fc600078e02ff */
[----:B------:R-:W-:Y:S02]  /*b030*/  @!P3 IMAD R9, R9, R17, RZ ;  /* 0x000000110909b224 */ /* 0x000fe400078e02ff */
[-C--:B------:R-:W-:Y:S02]  /*b040*/  @!P4 IADD3 R0, P1, PT, R21, R8.reuse, RZ ;  /* 0x000000081500c210 */ /* 0x080fe40007f3e0ff */
[----:B------:R-:W2:Y:S01]  /*b050*/  @!P3 LDC.64 R2, c[0x0][0x420] ;  /* 0x00010800ff02bb82 */ /* 0x000ea20000000a00 */
[----:B------:R-:W-:Y:S02]  /*b060*/  @!P3 IADD3 R8, P0, PT, R9, R8, RZ ;  /* 0x000000080908b210 */ /* 0x000fe40007f1e0ff */
        /* <DEDUP_REMOVED lines=8> */
.L_x_855:
[----:B------:R-:W-:Y:S05]  /*b0f0*/  BSYNC.RECONVERGENT B0 ;  /* 0x0000000000007941 */ /* 0x000fea0003800200 */
.L_x_854:
[----:B------:R-:W2:Y:S01]  /*b100*/  LDCU.64 UR4, c[0x0][0x410] ;  /* 0x00008200ff0477ac */ /* 0x000ea20008000a00 */
[----:B------:R-:W-:Y:S01]  /*b110*/  @P2 IMAD.MOV.U32 R22, RZ, RZ, R18 ;  /* 0x000000ffff162224 */ /* 0x000fe200078e0012 */
[----:B-1----:R-:W-:Y:S01]  /*b120*/  SHF.R.U32.HI R16, RZ, 0x3, R6 ;  /* 0x00000003ff107819 */ /* 0x002fe20000011606 */
[----:B------:R-:W-:Y:S01]  /*b130*/  IMAD.MOV.U32 R17, RZ, RZ, RZ ;  /* 0x000000ffff117224 */ /* 0x000fe200078e00ff */
[----:B------:R-:W-:Y:S02]  /*b140*/  BSSY.RECONVERGENT B0, `(.L_x_856) ;  /* 0x000001e000007945 */ /* 0x000fe40003800200 */
[----:B------:R-:W-:Y:S01]  /*b150*/  IADD3 R22, P0, PT, R160, R22, RZ ;  /* 0x00000016a0167210 */ /* 0x000fe20007f1e0ff */
[C---:B------:R-:W-:Y:S01]  /*b160*/  VIADD R3, R16.reuse, 0x30 ;  /* 0x0000003010037836 */ /* 0x040fe20000000000 */
[C---:B------:R-:W-:Y:S01]  /*b170*/  IADD3 R5, PT, PT, R16.reuse, 0x20, RZ ;  /* 0x0000002010057810 */ /* 0x040fe20007ffe0ff */
[----:B------:R-:W-:Y:S01]  /*b180*/  VIADD R9, R16, 0x10 ;  /* 0x0000001010097836 */ /* 0x000fe20000000000 */
[----:B------:R-:W-:-:S02]  /*b190*/  IADD3.X R23, PT, PT, RZ, R11, RZ, P0, !PT ;  /* 0x0000000bff177210 */ /* 0x000fc400007fe4ff */
[-C--:B------:R-:W-:Y:S02]  /*b1a0*/  ISETP.GE.AND P0, PT, R3, R158.reuse, PT ;  /* 0x0000009e0300720c */ /* 0x080fe40003f06270 */
[-C--:B------:R-:W-:Y:S02]  /*b1b0*/  ISETP.GE.AND P2, PT, R9, R158.reuse, PT ;  /* 0x0000009e0900720c */ /* 0x080fe40003f46270 */
[-C--:B------:R-:W-:Y:S01]  /*b1c0*/  ISETP.GE.AND P1, PT, R5, R158.reuse, PT ;  /* 0x0000009e0500720c */ /* 0x080fe20003f26270 */
[----:B------:R1:W4:Y:S01]  /*b1d0*/  LDS.128 R8, [R169] ;  /* 0x00000000a9087984 */ /* 0x0003220000000c00 */
[----:B--2---:R-:W-:Y:S01]  /*b1e0*/  IMAD.WIDE.U32 R2, R7, UR4, R22 ;  /* 0x0000000407027c25 */ /* 0x004fe2000f8e0016 */
[----:B------:R-:W-:-:S03]  /*b1f0*/  ISETP.GE.AND P3, PT, R16, R158, PT ;  /* 0x0000009e1000720c */ /* 0x000fc60003f66270 */
[----:B------:R-:W-:Y:S02]  /*b200*/  IMAD R21, R7, UR5, R3 ;  /* 0x0000000507157c24 */ /* 0x000fe4000f8e0203 */
[----:B------:R1:W2:Y:S01]  /*b210*/  LDS.128 R4, [R169+0x2000] ;  /* 0x00200000a9047984 */ /* 0x0002a20000000c00 */
[----:B------:R-:W-:-:S07]  /*b220*/  IMAD.WIDE.U32 R16, R167, 0x40, R16 ;  /* 0x00000040a7107825 */ /* 0x000fce00078e0010 */
[----:B------:R-:W-:Y:S05]  /*b230*/  @P3 BRA `(.L_x_857) ;  /* 0x0000000000383947 */ /* 0x000fea0003800000 */
[----:B------:R-:W5:Y:S01]  /*b240*/  LDCU.64 UR6, c[0x0][0x408] ;  /* 0x00008100ff0677ac */ /* 0x000f620008000a00 */
[----:B------:R-:W-:Y:S01]  /*b250*/  IMAD.MOV.U32 R20, RZ, RZ, R2 ;  /* 0x000000ffff147224 */ /* 0x000fe200078e0002 */
[----:B------:R-:W3:Y:S01]  /*b260*/  LDCU UR8, c[0x0][0x440] ;  /* 0x00008800ff0877ac */ /* 0x000ee20008000800 */
[----:B------:R-:W1:Y:S01]  /*b270*/  LDCU.64 UR4, c[0x0][0x3f0] ;  /* 0x00007e00ff0477ac */ /* 0x000e620008000a00 */
[----:B-----5:R-:W-:Y:S02]  /*b280*/  IMAD R19, R17, UR6, RZ ;  /* 0x0000000611137c24 */ /* 0x020fe4000f8e02ff */
[----:B------:R-:W-:Y:S01]  /*b290*/  IMAD.WIDE.U32 R22, R16, UR6, R20 ;  /* 0x0000000610167c25 */ /* 0x000fe2000f8e0014 */
[----:B---3--:R-:W-:-:S03]  /*b2a0*/  ISETP.GE.AND P4, PT, R160, UR8, PT ;  /* 0x00000008a0007c0c */ /* 0x008fc6000bf86270 */
[----:B------:R-:W-:Y:S01]  /*b2b0*/  IMAD R0, R16, UR7, R19 ;  /* 0x0000000710007c24 */ /* 0x000fe2000f8e0213 */
[----:B------:R-:W-:Y:S02]  /*b2c0*/  ISETP.GE.AND P3, PT, R159, UR8, PT ;  /* 0x000000089f007c0c */ /* 0x000fe4000bf66270 */
[----:B-1----:R-:W-:Y:S02]  /*b2d0*/  LEA R18, P5, R22, UR4, 0x1 ;  /* 0x0000000416127c11 */ /* 0x002fe4000f8a08ff */
[----:B------:R-:W-:-:S04]  /*b2e0*/  IADD3 R0, PT, PT, R0, R23, RZ ;  /* 0x0000001700007210 */ /* 0x000fc80007ffe0ff */
[----:B------:R-:W-:-:S05]  /*b2f0*/  LEA.HI.X R19, R22, UR5, R0, 0x1, P5 ;  /* 0x0000000516137c11 */ /* 0x000fca000a8f0c00 */
[----:B----4-:R1:W-:Y:S04]  /*b300*/  @!P4 STG.E.128 desc[UR12][R18.64], R8 ;  /* 0x000000081200c986 */ /* 0x0103e8000c101d0c */
[----:B--2---:R1:W-:Y:S02]  /*b310*/  @!P3 STG.E.128 desc[UR12][R18.64+0x80], R4 ;  /* 0x000080041200b986 */ /* 0x0043e4000c101d0c */
.L_x_857:
[----:B------:R-:W-:Y:S05]  /*b320*/  BSYNC.RECONVERGENT B0 ;  /* 0x0000000000007941 */ /* 0x000fea0003800200 */
.L_x_856:
        /* <DEDUP_REMOVED lines=21> */
.L_x_859:
[----:B------:R-:W-:Y:S05]  /*b480*/  BSYNC.RECONVERGENT B0 ;  /* 0x0000000000007941 */ /* 0x000fea0003800200 */
.L_x_858:
        /* <DEDUP_REMOVED lines=21> */
.L_x_861:
[----:B------:R-:W-:Y:S05]  /*b5e0*/  BSYNC.RECONVERGENT B0 ;  /* 0x0000000000007941 */ /* 0x000fea0003800200 */
.L_x_860:
[----:B------:R-:W-:Y:S05]  /*b5f0*/  @P0 EXIT ;  /* 0x000000000000094d */ /* 0x000fea0003800000 */
[----:B------:R-:W5:Y:S01]  /*b600*/  LDCU.64 UR6, c[0x0][0x408] ;  /* 0x00008100ff0677ac */ /* 0x000f620008000a00 */
[----:B-12---:R1:W2:Y:S01]  /*b610*/  LDS.128 R4, [R169+0x3800] ;  /* 0x00380000a9047984 */ /* 0x0062a20000000c00 */
[----:B------:R-:W-:Y:S01]  /*b620*/  IADD3 R0, P0, PT, R16, 0x30, RZ ;  /* 0x0000003010007810 */ /* 0x000fe20007f1e0ff */
[----:B----4-:R-:W-:Y:S01]  /*b630*/  IMAD.MOV.U32 R8, RZ, RZ, R2 ;  /* 0x000000ffff087224 */ /* 0x010fe200078e0002 */
[----:B------:R-:W4:Y:S01]  /*b640*/  LDCU UR8, c[0x0][0x440] ;  /* 0x00008800ff0877ac */ /* 0x000f220008000800 */
[----:B------:R-:W-:Y:S02]  /*b650*/  MOV R9, R21 ;  /* 0x0000001500097202 */ /* 0x000fe40000000f00 */
[----:B------:R-:W-:Y:S01]  /*b660*/  IMAD.X R3, RZ, RZ, R17, P0 ;  /* 0x000000ffff037224 */ /* 0x000fe200000e0611 */
[----:B------:R-:W3:Y:S03]  /*b670*/  LDCU.64 UR4, c[0x0][0x3f0] ;  /* 0x00007e00ff0477ac */ /* 0x000ee60008000a00 */
[----:B-----5:R-:W-:-:S02]  /*b680*/  IMAD R3, R3, UR6, RZ ;  /* 0x0000000603037c24 */ /* 0x020fc4000f8e02ff */
[----:B------:R-:W-:Y:S01]  /*b690*/  IMAD.WIDE.U32 R8, R0, UR6, R8 ;  /* 0x0000000600087c25 */ /* 0x000fe2000f8e0008 */
[----:B----4-:R-:W-:-:S03]  /*b6a0*/  ISETP.GE.AND P1, PT, R160, UR8, PT ;  /* 0x00000008a0007c0c */ /* 0x010fc6000bf26270 */
[----:B------:R-:W-:Y:S01]  /*b6b0*/  IMAD R3, R0, UR7, R3 ;  /* 0x0000000700037c24 */ /* 0x000fe2000f8e0203 */
[----:B------:R-:W-:Y:S02]  /*b6c0*/  ISETP.GE.AND P0, PT, R159, UR8, PT ;  /* 0x000000089f007c0c */ /* 0x000fe4000bf06270 */
[----:B---3--:R-:W-:Y:S01]  /*b6d0*/  LEA R2, P2, R8, UR4, 0x1 ;  /* 0x0000000408027c11 */ /* 0x008fe2000f8408ff */
[----:B------:R-:W-:-:S05]  /*b6e0*/  IMAD.IADD R3, R3, 0x1, R9 ;  /* 0x0000000103037824 */ /* 0x000fca00078e0209 */
[----:B------:R-:W-:-:S05]  /*b6f0*/  LEA.HI.X R3, R8, UR5, R3, 0x1, P2 ;  /* 0x0000000508037c11 */ /* 0x000fca00090f0c03 */
[----:B------:R1:W-:Y:S01]  /*b700*/  @!P1 STG.E.128 desc[UR12][R2.64], R12 ;  /* 0x0000000c02009986 */ /* 0x0003e2000c101d0c */
[----:B------:R-:W-:Y:S05]  /*b710*/  @P0 EXIT ;  /* 0x000000000000094d */ /* 0x000fea0003800000 */
[----:B--2---:R-:W-:Y:S01]  /*b720*/  STG.E.128 desc[UR12][R2.64+0x80], R4 ;  /* 0x0000800402007986 */ /* 0x004fe2000c101d0c */
[----:B------:R-:W-:Y:S05]  /*b730*/  EXIT ;  /* 0x000000000000794d */ /* 0x000fea0003800000 */
.L_x_862:
        /* <DEDUP_REMOVED lines=12> */
.L_x_1668:


//--------------------- .text._ZN5flash16flash_fwd_kernelI23Flash_fwd_kernel_traitsILi128ELi64ELi64ELi4ELb0ELb0EN7cutlass10bfloat16_tE19Flash_kernel_traitsILi128ELi64ELi64ELi4ES3_EELb0ELb1ELb0ELb1ELb0ELb0ELb1ELb0EEEvNS_16Flash_fwd_paramsE --------------------------
	.section	.text._ZN5flash16flash_fwd_kernelI23Flash_fwd_kernel_traitsILi128ELi64ELi64ELi4ELb0ELb0EN7cutlass10bfloat16_tE19Flash_kernel_traitsILi128ELi64ELi64ELi4ES3_EELb0ELb1ELb0ELb1ELb0ELb0ELb1ELb0EEEvNS_16Flash_fwd_paramsE,"ax",@progbits
	.align	128
        .global         _ZN5flash16flash_fwd_kernelI23Flash_fwd_kernel_traitsILi128ELi64ELi64ELi4ELb0ELb0EN7cutlass10bfloat16_tE19Flash_kernel_traitsILi128ELi64ELi64ELi4ES3_EELb0ELb1ELb0ELb1ELb0ELb0ELb1ELb0EEEvNS_16Flash_fwd_paramsE
        .type           _ZN5flash16flash_fwd_kernelI23Flash_fwd_kernel_traitsILi128ELi64ELi64ELi4ELb0ELb0EN7cutlass10bfloat16_tE19Flash_kernel_traitsILi128ELi64ELi64ELi4ES3_EELb0ELb1ELb0ELb1ELb0ELb0ELb1ELb0EEEvNS_16Flash_fwd_paramsE,@function
        .size           _ZN5flash16flash_fwd_kernelI23Flash_fwd_kernel_traitsILi128ELi64ELi64ELi4ELb0ELb0EN7cutlass10bfloat16_tE19Flash_kernel_traitsILi128ELi64ELi64ELi4ES3_EELb0ELb1ELb0ELb1ELb0ELb0ELb1ELb0EEEvNS_16Flash_fwd_paramsE,(.L_x_1669 - _ZN5flash16flash_fwd_kernelI23Flash_fwd_kernel_traitsILi128ELi64ELi64ELi4ELb0ELb0EN7cutlass10bfloat16_tE19Flash_kernel_traitsILi128ELi64ELi64ELi4ES3_EELb0ELb1ELb0ELb1ELb0ELb0ELb1ELb0EEEvNS_16Flash_fwd_paramsE)
        .other          _ZN5flash16flash_fwd_kernelI23Flash_fwd_kernel_traitsILi128ELi64ELi64ELi4ELb0ELb0EN7cutlass10bfloat16_tE19Flash_kernel_traitsILi128ELi64ELi64ELi4ES3_EELb0ELb1ELb0ELb1ELb0ELb0ELb1ELb0EEEvNS_16Flash_fwd_paramsE,@"STO_CUDA_ENTRY STV_DEFAULT"
_ZN5flash16flash_fwd_kernelI23Flash_fwd_kernel_traitsILi128ELi64ELi64ELi4ELb0ELb0EN7cutlass10bfloat16_tE19Flash_kernel_traitsILi128ELi64ELi64ELi4ES3_EELb0ELb1ELb0ELb1ELb0ELb0ELb1ELb0EEEvNS_16Flash_fwd_paramsE:
.text._ZN5flash16flash_fwd_kernelI23Flash_fwd_kernel_traitsILi128ELi64ELi64ELi4ELb0ELb0EN7cutlass10bfloat16_tE19Flash_kernel_traitsILi128ELi64ELi64ELi4ES3_EELb0ELb1ELb0ELb1ELb0ELb0ELb1ELb0EEEvNS_16Flash_fwd_paramsE:
        /* <DEDUP_REMOVED lines=51> */
.L_x_863:
        /* <DEDUP_REMOVED lines=48> */
.L_x_865:
        /* <DEDUP_REMOVED lines=38> */
.L_x_867:
[----:B------:R-:W-:Y:S05]  /*0890*/  BSYNC.RECONVERGENT B0 ;  /* 0x0000000000007941 */ /* 0x000fea0003800200 */
.L_x_866:
        /* <DEDUP_REMOVED lines=20> */
.L_x_869:
[----:B------:R-:W-:Y:S05]  /*09e0*/  BSYNC.RECONVERGENT B0 ;  /* 0x0000000000007941 */ /* 0x000fea0003800200 */
.L_x_868:
        /* <DEDUP_REMOVED lines=21> */
.L_x_871:
[----:B------:R-:W-:Y:S05]  /*0b40*/  BSYNC.RECONVERGENT B0 ;  /* 0x0000000000007941 */ /* 0x000fea0003800200 */
.L_x_870:
        /* <DEDUP_REMOVED lines=29> */
.L_x_873:
[----:B------:R-:W-:Y:S05]  /*0d20*/  BSYNC.RECONVERGENT B0 ;  /* 0x0000000000007941 */ /* 0x000fea0003800200 */
.L_x_872:
        /* <DEDUP_REMOVED lines=15> */
.L_x_875:
[----:B------:R-:W-:Y:S05]  /*0e20*/  BSYNC.RECONVERGENT B0 ;  /* 0x0000000000007941 */ /* 0x000fea0003800200 */
.L_x_874:
        /* <DEDUP_REMOVED lines=10> */
.L_x_877:
[----:B------:R-:W-:Y:S05]  /*0ed0*/  BSYNC.RECONVERGENT B0 ;  /* 0x0000000000007941 */ /* 0x000fea0003800200 */
.L_x_876:
        /* <DEDUP_REMOVED lines=10> */
.L_x_879:
[----:B------:R-:W-:Y:S05]  /*0f80*/  BSYNC.RECONVERGENT B0 ;  /* 0x0000000000007941 */ /* 0x000fea0003800200 */
.L_x_878:
        /* <DEDUP_REMOVED lines=10> */
.L_x_864:
        /* <DEDUP_REMOVED lines=22> */
.L_x_880:
[----:B-1----:R-:W1:Y:S01]  /*1190*/  LDC.64 R10, c[0x0][0x3b8] ;  /* 0x0000ee00ff0a7b82 */ /* 0x002e620000000a00 */
[----:B------:R-:W-:-:S05]  /*11a0*/  IADD3 R12, PT, PT, R0, R5, RZ ;  /* 0x00000005000c7210 */ /* 0x000fca0007ffe0ff */
[C---:B-1----:R-:W-:Y:S02]  /*11b0*/  IMAD R3, R12.reuse, R11, RZ ;  /* 0x0000000b0c037224 */ /* 0x042fe400078e02ff */
[----:B------:R-:W-:-:S05]  /*11c0*/  IMAD.WIDE.U32 R12, R12, R10, RZ ;  /* 0x0000000a0c0c7225 */ /* 0x000fca00078e00ff */
[----:B------:R-:W-:-:S07]  /*11d0*/  IADD3 R3, PT, PT, R13, R3, RZ ;  /* 0x000000030d037210 */ /* 0x000fce0007ffe0ff */
.L_x_881:
        /* <DEDUP_REMOVED lines=40> */
.L_x_882:
[----:B------:R-:W1:Y:S01]  /*1460*/  LDC.64 R8, c[0x0][0x3c0] ;  /* 0x0000f000ff087b82 */ /* 0x000e620000000a00 */
[----:B------:R-:W-:-:S05]  /*1470*/  IADD3 R0, PT, PT, R0, R5, RZ ;  /* 0x0000000500007210 */ /* 0x000fca0007ffe0ff */
[C---:B-1----:R-:W-:Y:S02]  /*1480*/  IMAD R5, R0.reuse, R9, RZ ;  /* 0x0000000900057224 */ /* 0x042fe400078e02ff */
[----:B------:R-:W-:-:S05]  /*1490*/  IMAD.WIDE.U32 R18, R0, R8, RZ ;  /* 0x0000000800127225 */ /* 0x000fca00078e00ff */
[----:B------:R-:W-:Y:S02]  /*14a0*/  IADD3 R5, PT, PT, R19, R5, RZ ;  /* 0x0000000513057210 */ /* 0x000fe40007ffe0ff */
[----:B------:R-:W-:-:S07]  /*14b0*/  MOV R14, R18 ;  /* 0x00000012000e7202 */ /* 0x000fce0000000f00 */
.L_x_883:
        /* <DEDUP_REMOVED lines=77> */
.L_x_885:
[----:B------:R-:W-:Y:S05]  /*1990*/  BSYNC.RECONVERGENT B0 ;  /* 0x0000000000007941 */ /* 0x000fea0003800200 */
.L_x_884:
        /* <DEDUP_REMOVED lines=28> */
.L_x_887:
[----:B------:R-:W-:Y:S05]  /*1b60*/  BSYNC.RECONVERGENT B0 ;  /* 0x0000000000007941 */ /* 0x000fea0003800200 */
.L_x_886:
        /* <DEDUP_REMOVED lines=29> */
.L_x_889:
[----:B------:R-:W-:Y:S05]  /*1d40*/  BSYNC.RECONVERGENT B0 ;  /* 0x0000000000007941 */ /* 0x000fea0003800200 */
.L_x_888:
        /* <DEDUP_REMOVED lines=30> */
.L_x_891:
[----:B------:R-:W-:Y:S05]  /*1f30*/  BSYNC.RECONVERGENT B0 ;  /* 0x0000000000007941 */ /* 0x000fea0003800200 */
.L_x_890:
        /* <DEDUP_REMOVED lines=20> */
.L_x_893:
[----:B------:R-:W-:Y:S05]  /*2080*/  BSYNC.RECONVERGENT B0 ;  /* 0x0000000000007941 */ /* 0x000fea0003800200 */
.L_x_892:
        /* <DEDUP_REMOVED lines=19> */
.L_x_895:
[----:B------:R-:W-:Y:S05]  /*21c0*/  BSYNC.RECONVERGENT B0 ;  /* 0x0000000000007941 */ /* 0x000fea0003800200 */
.L_x_894:
        /* <DEDUP_REMOVED lines=21> */
.L_x_897:
[----:B------:R-:W-:Y:S05]  /*2320*/  BSYNC.RECONVERGENT B0 ;  /* 0x0000000000007941 */ /* 0x000fea0003800200 */
.L_x_896:
        /* <DEDUP_REMOVED lines=21> */
.L_x_899:
[----:B------:R-:W-:Y:S05]  /*2480*/  BSYNC.RECONVERGENT B0 ;  /* 0x0000000000007941 */ /* 0x000fea0003800200 */
.L_x_898:
        /* <DEDUP_REMOVED lines=57> */
.L_x_901:
[----:B------:R2:W-:Y:S04]  /*2820*/  STS.128 [R169+0x8000], RZ ;  /* 0x008000ffa9007388 */ /* 0x0005e80000000c00 */
[----:B------:R2:W-:Y:S02]  /*2830*/  STS.128 [R169+0xa000], RZ ;  /* 0x00a000ffa9007388 */ /* 0x0005e40000000c00 */
.L_x_902:
[----:B------:R-:W-:Y:S05]  /*2840*/  BSYNC.RECONVERGENT B0 ;  /* 0x0000000000007941 */ /* 0x000fea0003800200 */
.L_x_900:
        /* <DEDUP_REMOVED lines=28> */
.L_x_904:
[----:B------:R-:W-:Y:S05]  /*2a10*/  BSYNC.RECONVERGENT B0 ;  /* 0x0000000000007941 */ /* 0x000fea0003800200 */
.L_x_903:
        /* <DEDUP_REMOVED lines=23> */
.L_x_906:
[----:B------:R-:W-:Y:S05]  /*2b90*/  BSYNC.RECONVERGENT B0 ;  /* 0x0000000000007941 */ /* 0x000fea0003800200 */
.L_x_905:
        /* <DEDUP_REMOVED lines=23> */
.L_x_908:
[----:B------:R-:W-:Y:S05]  /*2d10*/  BSYNC.RECONVERGENT B0 ;  /* 0x0000000000007941 */ /* 0x000fea0003800200 */
.L_x_907:
[----:B------:R-:W-:Y:S01]  /*2d20*/  LDSM.16.M88.4 R68, [R155] ;  /* 0x000000009b44783b */ /* 0x000fe20000000200 */
[----:B------:R-:W-:Y:S01]  /*2d30*/  R2P PR, R4, 0x6 ;  /* 0x0000000604007804 */ /* 0x000fe20000000000 */
[----:B------:R-:W-:Y:S01]  /*2d40*/  IMAD.MOV.U32 R3, RZ, RZ, 0x20 ;  /* 0x00000020ff037424 */ /* 0x000fe200078e00ff */
[----:B------:R-:W5:Y:S01]  /*2d50*/  LDCU UR7, c[0x0][0x50c] ;  /* 0x0000a180ff0777ac */ /* 0x000f620008000800 */
[----:B--2---:R-:W3:Y:S01]  /*2d60*/  LDSM.16.M88.4 R16, [R154+UR5+0x4000] ;  /* 0x004000059a10783b */ /* 0x004ee20008000200 */
[----:B------:R-:W-:Y:S01]  /*2d70*/  VIADD R4, R154, UR5 ;  /* 0x000000059a047c36 */ /* 0x000fe20008000000 */
[----:B------:R-:W-:Y:S01]  /*2d80*/  VIMNMX R134, PT, PT, R89, R92, PT ;  /* 0x0000005c59867248 */ /* 0x000fe20003fe0100 */
[----:B------:R-:W-:Y:S01]  /*2d90*/  IMAD.MOV.U32 R2, RZ, RZ, 0x40 ;  /* 0x00000040ff027424 */ /* 0x000fe200078e00ff */
[----:B------:R-:W2:Y:S01]  /*2da0*/  LDSM.16.M88.4 R44, [R154+UR5+0x4800] ;  /* 0x004800059a2c783b */ /* 0x000ea20008000200 */
[----:B------:R-:W-:Y:S01]  /*2db0*/  SEL R3, R3, 0xffffffe0, !P1 ;  /* 0xffffffe003037807 */ /* 0x000fe20004800000 */
[----:B------:R-:W-:Y:S01]  /*2dc0*/  IMAD R85, R85, 0x40, R168 ;  /* 0x0000004055557824 */ /* 0x000fe200078e02a8 */
[----:B------:R-:W-:Y:S01]  /*2dd0*/  VIADDMNMX R133, R89, 0x8, R92, PT ;  /* 0x0000000859857846 */ /* 0x000fe2000380015c */
[----:B------:R-:W5:Y:S01]  /*2de0*/  LDSM.16.M88.4 R36, [R154+UR5+0x5000] ;  /* 0x005000059a24783b */ /* 0x000f620008000200 */
[----:B------:R-:W-:Y:S01]  /*2df0*/  SEL R2, R2, 0xffffffc0, !P2 ;  /* 0xffffffc002027807 */ /* 0x000fe20005000000 */
[----:B------:R-:W-:-:S02]  /*2e00*/  IMAD.IADD R153, R155, 0x1, R3 ;  /* 0x000000019b997824 */ /* 0x000fc400078e0203 */
[----:B------:R-:W5:Y:S01]  /*2e10*/  LDSM.16.M88.4 R56, [R154+UR5+0x5800] ;  /* 0x005800059a38783b */ /* 0x000f620008000200 */
[C---:B------:R-:W-:Y:S01]  /*2e20*/  IMAD.IADD R149, R4.reuse, 0x1, R3 ;  /* 0x0000000104957824 */ /* 0x040fe200078e0203 */
[----:B------:R-:W-:Y:S01]  /*2e30*/  IADD3 R148, PT, PT, R4, R2, RZ ;  /* 0x0000000204947210 */ /* 0x000fe20007ffe0ff */
[----:B------:R-:W-:Y:S01]  /*2e40*/  IMAD.IADD R152, R155, 0x1, R2 ;  /* 0x000000019b987824 */ /* 0x000fe200078e0202 */
[----:B------:R-:W-:Y:S03]  /*2e50*/  LDSM.16.M88.4 R52, [R153] ;  /* 0x000000009934783b */ /* 0x000fe60000000200 */
[C---:B------:R-:W-:Y:S01]  /*2e60*/  IMAD.IADD R151, R3.reuse, 0x1, R152 ;  /* 0x0000000103977824 */ /* 0x040fe200078e0298 */
[----:B------:R-:W5:Y:S01]  /*2e70*/  LDSM.16.M88.4 R12, [R149+0x4000] ;  /* 0x00400000950c783b */ /* 0x000f620000000200 */
[----:B------:R-:W-:-:S03]  /*2e80*/  IMAD.IADD R147, R3, 0x1, R148 ;  /* 0x0000000103937824 */ /* 0x000fc600078e0294 */
[----:B------:R-:W5:Y:S04]  /*2e90*/  LDSM.16.M88.4 R28, [R149+0x4800] ;  /* 0x00480000951c783b */ /* 0x000f680000000200 */
[----:B-1----:R-:W1:Y:S04]  /*2ea0*/  LDSM.16.M88.4 R24, [R149+0x5000] ;  /* 0x005000009518783b */ /* 0x002e680000000200 */
[----:B------:R-:W-:Y:S04]  /*2eb0*/  LDSM.16.M88.4 R72, [R148+0x4000] ;  /* 0x004000009448783b */ /* 0x000fe80000000200 */
[----:B------:R-:W-:Y:S01]  /*2ec0*/  LDSM.16.M88.4 R64, [R148+0x4800] ;  /* 0x004800009440783b */ /* 0x000fe20000000200 */
[C---:B---34-:R-:W-:Y:S03]  /*2ed0*/  HMMA.16816.F32.BF16 R20, R68.reuse, R16, RZ ;  /* 0x000000104414723c */ /* 0x058fe600000418ff */
[----:B------:R-:W-:Y:S04]  /*2ee0*/  LDSM.16.M88.4 R60, [R148+0x5000] ;  /* 0x00500000943c783b */ /* 0x000fe80000000200 */
[----:B------:R-:W-:Y:S01]  /*2ef0*/  LDSM.16.M88.4 R4, [R147+0x4000] ;  /* 0x004000009304783b */ /* 0x000fe20000000200 */
[C---:B--2---:R-:W-:Y:S03]  /*2f00*/  HMMA.16816.F32.BF16 R48, R68.reuse, R44, RZ ;  /* 0x0000002c4430723c */ /* 0x044fe600000418ff */
[----:B------:R-:W-:Y:S04]  /*2f10*/  LDSM.16.M88.4 R80, [R154+UR5+0x7000] ;  /* 0x007000059a50783b */ /* 0x000fe80008000200 */
[----:B------:R-:W-:Y:S01]  /*2f20*/  LDSM.16.M88.4 R76, [R154+UR5+0x7800] ;  /* 0x007800059a4c783b */ /* 0x000fe20008000200 */
[C---:B-----5:R-:W-:Y:S03]  /*2f30*/  HMMA.16816.F32.BF16 R40, R68.reuse, R36, RZ ;  /* 0x000000244428723c */ /* 0x060fe600000418ff */
[----:B------:R-:W0:Y:S05]  /*2f40*/  LDGDEPBAR ;  /* 0x00000000000079af */ /* 0x000e2a0000000000 */
[C---:B------:R-:W-:Y:S08]  /*2f50*/  HMMA.16816.F32.BF16 R16, R68.reuse, R18, RZ ;  /* 0x000000124410723c */ /* 0x040ff000000418ff */
[C---:B------:R-:W-:Y:S08]  /*2f60*/  HMMA.16816.F32.BF16 R44, R68.reuse, R46, RZ ;  /* 0x0000002e442c723c */ /* 0x040ff000000418ff */
[C---:B------:R-:W-:Y:S08]  /*2f70*/  HMMA.16816.F32.BF16 R36, R68.reuse, R38, RZ ;  /* 0x000000264424723c */ /* 0x040ff000000418ff */
[C---:B------:R-:W-:Y:S08]  /*2f80*/  HMMA.16816.F32.BF16 R32, R68.reuse, R56, RZ ;  /* 0x000000384420723c */ /* 0x040ff000000418ff */
[----:B------:R-:W-:Y:S01]  /*2f90*/  HMMA.16816.F32.BF16 R68, R68, R58, RZ ;  /* 0x0000003a4444723c */ /* 0x000fe200000418ff */
[----:B------:R-:W2:Y:S07]  /*2fa0*/  LDSM.16.M88.4 R56, [R149+0x5800] ;  /* 0x005800009538783b */ /* 0x000eae0000000200 */
[C---:B------:R-:W-:Y:S08]  /*2fb0*/  HMMA.16816.F32.BF16 R20, R52.reuse, R12, R20 ;  /* 0x0000000c3414723c */ /* 0x040ff00000041814 */
[C---:B------:R-:W-:Y:S01]  /*2fc0*/  HMMA.16816.F32.BF16 R16, R52.reuse, R14, R16 ;  /* 0x0000000e3410723c */ /* 0x040fe20000041810 */
[----:B------:R-:W3:Y:S07]  /*2fd0*/  LDSM.16.M88.4 R12, [R152] ;  /* 0x00000000980c783b */ /* 0x000eee0000000200 */
[C---:B------:R-:W-:Y:S08]  /*2fe0*/  HMMA.16816.F32.BF16 R48, R52.reuse, R28, R48 ;  /* 0x0000001c3430723c */ /* 0x040ff00000041830 */
[C---:B------:R-:W-:Y:S01]  /*2ff0*/  HMMA.16816.F32.BF16 R44, R52.reuse, R30, R44 ;  /* 0x0000001e342c723c */ /* 0x040fe2000004182c */
[----:B------:R-:W4:Y:S07]  /*3000*/  LDSM.16.M88.4 R28, [R148+0x5800] ;  /* 0x00580000941c783b */ /* 0x000f2e0000000200 */
[C---:B-1----:R-:W-:Y:S08]  /*3010*/  HMMA.16816.F32.BF16 R40, R52.reuse, R24, R40 ;  /* 0x000000183428723c */ /* 0x042ff00000041828 */
[C---:B------:R-:W-:Y:S01]  /*3020*/  HMMA.16816.F32.BF16 R36, R52.reuse, R26, R36 ;  /* 0x0000001a3424723c */ /* 0x040fe20000041824 */
[----:B------:R-:W1:Y:S07]  /*3030*/  LDSM.16.M88.4 R24, [R151] ;  /* 0x000000009718783b */ /* 0x000e6e0000000200 */
[C---:B--2---:R-:W-:Y:S08]  /*3040*/  HMMA.16816.F32.BF16 R32, R52.reuse, R56, R32 ;  /* 0x000000383420723c */ /* 0x044ff00000041820 */
[----:B------:R-:W-:Y:S01]  /*3050*/  HMMA.16816.F32.BF16 R68, R52, R58, R68 ;  /* 0x0000003a3444723c */ /* 0x000fe20000041844 */
[----:B------:R-:W2:Y:S04]  /*3060*/  LDSM.16.M88.4 R52, [R147+0x5000] ;  /* 0x005000009334783b */ /* 0x000ea80000000200 */
[----:B------:R-:W5:Y:S03]  /*3070*/  LDSM.16.M88.4 R56, [R147+0x4800] ;  /* 0x004800009338783b */ /* 0x000f660000000200 */
[C---:B---3--:R-:W-:Y:S08]  /*3080*/  HMMA.16816.F32.BF16 R20, R12.reuse, R72, R20 ;  /* 0x000000480c14723c */ /* 0x048ff00000041814 */
[C---:B----4-:R-:W-:Y:S08]  /*3090*/  HMMA.16816.F32.BF16 R32, R12.reuse, R28, R32 ;  /* 0x0000001c0c20723c */ /* 0x050ff00000041820 */
[C---:B------:R-:W-:Y:S01]  /*30a0*/  HMMA.16816.F32.BF16 R68, R12.reuse, R30, R68 ;  /* 0x0000001e0c44723c */ /* 0x040fe20000041844 */
[----:B------:R-:W3:Y:S07]  /*30b0*/  LDSM.16.M88.4 R28, [R147+0x5800] ;  /* 0x00580000931c783b */ /* 0x000eee0000000200 */
[C---:B------:R-:W-:Y:S01]  /*30c0*/  HMMA.16816.F32.BF16 R16, R12.reuse, R74, R16 ;  /* 0x0000004a0c10723c */ /* 0x040fe20000041810 */
[----:B------:R-:W-:Y:S07]  /*30d0*/  LDSM.16.M88.4 R72, [R155+0x2000] ;  /* 0x002000009b48783b */ /* 0x000fee0000000200 */
[C---:B------:R-:W-:Y:S08]  /*30e0*/  HMMA.16816.F32.BF16 R48, R12.reuse, R64, R48 ;  /* 0x000000400c30723c */ /* 0x040ff00000041830 */
[C---:B------:R-:W-:Y:S01]  /*30f0*/  HMMA.16816.F32.BF16 R44, R12.reuse, R66, R44 ;  /* 0x000000420c2c723c */ /* 0x040fe2000004182c */
[----:B------:R-:W-:Y:S07]  /*3100*/  LDSM.16.M88.4 R64, [R153+0x2000] ;  /* 0x002000009940783b */ /* 0x000fee0000000200 */
[C---:B------:R-:W-:Y:S08]  /*3110*/  HMMA.16816.F32.BF16 R40, R12.reuse, R60, R40 ;  /* 0x0000003c0c28723c */ /* 0x040ff00000041828 */
[----:B------:R-:W-:Y:S01]  /*3120*/  HMMA.16816.F32.BF16 R36, R12, R62, R36 ;  /* 0x0000003e0c24723c */ /* 0x000fe20000041824 */
[----:B------:R-:W4:Y:S04]  /*3130*/  LDSM.16.M88.4 R12, [R154+UR5+0x6000] ;  /* 0x006000059a0c783b */ /* 0x000f280008000200 */
[----:B------:R-:W-:Y:S03]  /*3140*/  LDSM.16.M88.4 R60, [R149+0x6800] ;  /* 0x00680000953c783b */ /* 0x000fe60000000200 */
[C---:B-1----:R-:W-:Y:S08]  /*3150*/  HMMA.16816.F32.BF16 R20, R24.reuse, R4, R20 ;  /* 0x000000041814723c */ /* 0x042ff00000041814 */
[C---:B------:R-:W-:Y:S01]  /*3160*/  HMMA.16816.F32.BF16 R16, R24.reuse, R6, R16 ;  /* 0x000000061810723c */ /* 0x040fe20000041810 */
[----:B------:R-:W1:Y:S07]  /*3170*/  LDSM.16.M88.4 R4, [R154+UR5+0x6800] ;  /* 0x006800059a04783b */ /* 0x000e6e0008000200 */
[C---:B--2---:R-:W-:Y:S08]  /*3180*/  HMMA.16816.F32.BF16 R40, R24.reuse, R52, R40 ;  /* 0x000000341828723c */ /* 0x044ff00000041828 */
[C---:B------:R-:W-:Y:S01]  /*3190*/  HMMA.16816.F32.BF16 R36, R24.reuse, R54, R36 ;  /* 0x000000361824723c */ /* 0x040fe20000041824 */
[----:B------:R-:W2:Y:S07]  /*31a0*/  LDSM.16.M88.4 R52, [R149+0x6000] ;  /* 0x006000009534783b */ /* 0x000eae0000000200 */
[C---:B-----5:R-:W-:Y:S08]  /*31b0*/  HMMA.16816.F32.BF16 R48, R24.reuse, R56, R48 ;  /* 0x000000381830723c */ /* 0x060ff00000041830 */
[C---:B------:R-:W-:Y:S01]  /*31c0*/  HMMA.16816.F32.BF16 R44, R24.reuse, R58, R44 ;  /* 0x0000003a182c723c */ /* 0x040fe2000004182c */
[----:B------:R-:W-:Y:S07]  /*31d0*/  LDSM.16.M88.4 R56, [R149+0x7000] ;  /* 0x007000009538783b */ /* 0x000fee0000000200 */
[C---:B---3--:R-:W-:Y:S08]  /*31e0*/  HMMA.16816.F32.BF16 R32, R24.reuse, R28, R32 ;  /* 0x0000001c1820723c */ /* 0x048ff00000041820 */
[----:B------:R-:W-:Y:S01]  /*31f0*/  HMMA.16816.F32.BF16 R68, R24, R30, R68 ;  /* 0x0000001e1844723c */ /* 0x000fe20000041844 */
[----:B------:R-:W-:Y:S04]  /*3200*/  LDSM.16.M88.4 R28, [R152+0x2000] ;  /* 0x00200000981c783b */ /* 0x000fe80000000200 */
[----:B------:R-:W3:Y:S03]  /*3210*/  LDSM.16.M88.4 R24, [R148+0x6000] ;  /* 0x006000009418783b */ /* 0x000ee60000000200 */
[C---:B----4-:R-:W-:Y:S08]  /*3220*/  HMMA.16816.F32.BF16 R20, R72.reuse, R12, R20 ;  /* 0x0000000c4814723c */ /* 0x050ff00000041814 */
[C---:B------:R-:W-:Y:S01]  /*3230*/  HMMA.16816.F32.BF16 R16, R72.reuse, R14, R16 ;  /* 0x0000000e4810723c */ /* 0x040fe20000041810 */
[----:B------:R-:W-:Y:S07]  /*3240*/  LDSM.16.M88.4 R12, [R151+0x2000] ;  /* 0x00200000970c783b */ /* 0x000fee0000000200 */
[C---:B-1----:R-:W-:Y:S08]  /*3250*/  HMMA.16816.F32.BF16 R48, R72.reuse, R4, R48 ;  /* 0x000000044830723c */ /* 0x042ff00000041830 */
[----:B------:R-:W-:Y:S01]  /*3260*/  HMMA.16816.F32.BF16 R44, R72, R6, R44 ;  /* 0x00000006482c723c */ /* 0x000fe2000004182c */
[----:B------:R-:W1:Y:S07]  /*3270*/  LDSM.16.M88.4 R4, [R147+0x6000] ;  /* 0x006000009304783b */ /* 0x000e6e0000000200 */
[C---:B--2---:R-:W-:Y:S08]  /*3280*/  HMMA.16816.F32.BF16 R20, R64.reuse, R52, R20 ;  /* 0x000000344014723c */ /* 0x044ff00000041814 */
[----:B------:R-:W-:Y:S01]  /*3290*/  HMMA.16816.F32.BF16 R16, R64, R54, R16 ;  /* 0x000000364010723c */ /* 0x000fe20000041810 */
[----:B------:R-:W-:Y:S07]  /*32a0*/  LDSM.16.M88.4 R52, [R149+0x7800] ;  /* 0x007800009534783b */ /* 0x000fee0000000200 */
[----:B------:R-:W-:Y:S08]  /*32b0*/  HMMA.16816.F32.BF16 R40, R72, R80, R40 ;  /* 0x000000504828723c */ /* 0x000ff00000041828 */
[C---:B---3--:R-:W-:Y:S08]  /*32c0*/  HMMA.16816.F32.BF16 R20, R28.reuse, R24, R20 ;  /* 0x000000181c14723c */ /* 0x048ff00000041814 */
[----:B------:R-:W-:Y:S01]  /*32d0*/  HMMA.16816.F32.BF16 R16, R28, R26, R16 ;  /* 0x0000001a1c10723c */ /* 0x000fe20000041810 */
[----:B------:R-:W2:Y:S07]  /*32e0*/  LDSM.16.M88.4 R24, [R148+0x6800] ;  /* 0x006800009418783b */ /* 0x000eae0000000200 */
[----:B------:R-:W-:Y:S08]  /*32f0*/  HMMA.16816.F32.BF16 R36, R72, R82, R36 ;  /* 0x000000524824723c */ /* 0x000ff00000041824 */
[C---:B------:R-:W-:Y:S08]  /*3300*/  HMMA.16816.F32.BF16 R48, R64.reuse, R60, R48 ;  /* 0x0000003c4030723c */ /* 0x040ff00000041830 */
[----:B------:R-:W-:Y:S08]  /*3310*/  HMMA.16816.F32.BF16 R44, R64, R62, R44 ;  /* 0x0000003e402c723c */ /* 0x000ff0000004182c */
[C---:B-1----:R-:W-:Y:S08]  /*3320*/  HMMA.16816.F32.BF16 R20, R12.reuse, R4, R20 ;  /* 0x000000040c14723c */ /* 0x042ff00000041814 */
[----:B------:R-:W-:Y:S01]  /*3330*/  HMMA.16816.F32.BF16 R16, R12, R6, R16 ;  /* 0x000000060c10723c */ /* 0x000fe20000041810 */
[----:B------:R-:W-:Y:S07]  /*3340*/  LDSM.16.M88.4 R4, [R148+0x7800] ;  /* 0x007800009404783b */ /* 0x000fee0000000200 */
[C---:B------:R-:W-:Y:S08]  /*3350*/  HMMA.16816.F32.BF16 R68, R72.reuse, R78, R68 ;  /* 0x0000004e4844723c */ /* 0x040ff00000041844 */
[----:B------:R-:W-:Y:S03]  /*3360*/  HMMA.16816.F32.BF16 R32, R72, R76, R32 ;  /* 0x0000004c4820723c */ /* 0x000fe60000041820 */
[----:B------:R-:W-:Y:S01]  /*3370*/  FMUL.FTZ R16, R16, UR7 ;  /* 0x0000000710107c20 */ /* 0x000fe20008410000 */
[----:B------:R-:W-:Y:S01]  /*3380*/  FMUL.FTZ R17, R17, UR7 ;  /* 0x0000000711117c20 */ /* 0x000fe20008410000 */
[----:B------:R-:W-:-:S03]  /*3390*/  FMUL.FTZ R18, R18, UR7 ;  /* 0x0000000712127c20 */ /* 0x000fc60008410000 */
[C---:B------:R-:W-:Y:S02]  /*33a0*/  HMMA.16816.F32.BF16 R40, R64.reuse, R56, R40 ;  /* 0x000000384028723c */ /* 0x040fe40000041828 */
[----:B------:R-:W-:Y:S06]  /*33b0*/  MUFU.TANH R17, R17 ;  /* 0x0000001100117308 */ /* 0x000fec0000002400 */
[----:B------:R-:W-:Y:S01]  /*33c0*/  HMMA.16816.F32.BF16 R36, R64, R58, R36 ;  /* 0x0000003a4024723c */ /* 0x000fe20000041824 */
[----:B------:R-:W1:Y:S07]  /*33d0*/  LDSM.16.M88.4 R56, [R148+0x7000] ;  /* 0x007000009438783b */ /* 0x000e6e0000000200 */
[C---:B--2---:R-:W-:Y:S08]  /*33e0*/  HMMA.16816.F32.BF16 R48, R28.reuse, R24, R48 ;  /* 0x000000181c30723c */ /* 0x044ff00000041830 */
[----:B------:R-:W-:Y:S01]  /*33f0*/  HMMA.16816.F32.BF16 R44, R28, R26, R44 ;  /* 0x0000001a1c2c723c */ /* 0x000fe2000004182c */
[----:B------:R-:W2:Y:S07]  /*3400*/  LDSM.16.M88.4 R24, [R147+0x7800] ;  /* 0x007800009318783b */ /* 0x000eae0000000200 */
[----:B------:R-:W-:Y:S01]  /*3410*/  HMMA.16816.F32.BF16 R68, R64, R54, R68 ;  /* 0x000000364044723c */ /* 0x000fe20000041844 */
[----:B------:R-:W-:-:S06]  /*3420*/  FMUL.FTZ R55, R22, UR7 ;  /* 0x0000000716377c20 */ /* 0x000fcc0008410000 */
[----:B------:R-:W-:Y:S01]  /*3430*/  MUFU.TANH R55, R55 ;  /* 0x0000003700377308 */ /* 0x000fe20000002400 */
[----:B------:R-:W-:Y:S01]  /*3440*/  HMMA.16816.F32.BF16 R60, R64, R52, R32 ;  /* 0x00000034403c723c */ /* 0x000fe20000041820 */
[----:B------:R-:W3:Y:S01]  /*3450*/  LDSM.16.M88.4 R32, [R147+0x6800] ;  /* 0x006800009320783b */ /* 0x000ee20000000200 */
[----:B------:R-:W-:Y:S01]  /*3460*/  FMUL.FTZ R53, R20, UR7 ;  /* 0x0000000714357c20 */ /* 0x000fe20008410000 */
[----:B------:R-:W-:Y:S01]  /*3470*/  FMUL.FTZ R65, R21, UR7 ;  /* 0x0000000715417c20 */ /* 0x000fe20008410000 */
[----:B------:R-:W-:Y:S02]  /*3480*/  FMUL.FTZ R67, R23, UR7 ;  /* 0x0000000717437c20 */ /* 0x000fe40008410000 */
[----:B------:R-:W4:Y:S01]  /*3490*/  LDSM.16.M88.4 R20, [R147+0x7000] ;  /* 0x007000009314783b */ /* 0x000f220000000200 */
[----:B------:R-:W-:-:S04]  /*34a0*/  DEPBAR.LE SB0, 0x0 ;  /* 0x000080000000791a */ /* 0x000fc80000000000 */
[C---:B-1----:R-:W-:Y:S01]  /*34b0*/  HMMA.16816.F32.BF16 R36, R28.reuse, R58, R36 ;  /* 0x0000003a1c24723c */ /* 0x042fe20000041824 */
[----:B------:R-:W1:Y:S07]  /*34c0*/  MUFU.TANH R65, R65 ;  /* 0x0000004100417308 */ /* 0x000e6e0000002400 */
[C---:B------:R-:W-:Y:S01]  /*34d0*/  HMMA.16816.F32.BF16 R68, R28.reuse, R6, R68 ;  /* 0x000000061c44723c */ /* 0x040fe20000041844 */
[----:B------:R-:W5:Y:S07]  /*34e0*/  MUFU.TANH R67, R67 ;  /* 0x0000004300437308 */ /* 0x000f6e0000002400 */
[C---:B------:R-:W-:Y:S01]  /*34f0*/  HMMA.16816.F32.BF16 R40, R28.reuse, R56, R40 ;  /* 0x000000381c28723c */ /* 0x040fe20000041828 */
[----:B------:R1:W-:Y:S07]  /*3500*/  MUFU.TANH R57, R16 ;  /* 0x0000001000397308 */ /* 0x0003ee0000002400 */
[----:B------:R-:W-:Y:S01]  /*3510*/  HMMA.16816.F32.BF16 R60, R28, R4, R60 ;  /* 0x000000041c3c723c */ /* 0x000fe2000004183c */
[----:B------:R-:W-:Y:S01]  /*3520*/  FMUL.FTZ R5, R19, UR7 ;  /* 0x0000000713057c20 */ /* 0x000fe20008410000 */
[----:B------:R-:W-:Y:S06]  /*3530*/  MUFU.TANH R53, R53 ;  /* 0x0000003500357308 */ /* 0x000fec0000002400 */
[C---:B--2---:R-:W-:Y:S02]  /*3540*/  HMMA.16816.F32.BF16 R68, R12.reuse, R26, R68 ;  /* 0x0000001a0c44723c */ /* 0x044fe40000041844 */
[----:B------:R-:W-:Y:S06]  /*3550*/  MUFU.TANH R5, R5 ;  /* 0x0000000500057308 */ /* 0x000fec0000002400 */
[C---:B---3--:R-:W-:Y:S02]  /*3560*/  HMMA.16816.F32.BF16 R48, R12.reuse, R32, R48 ;  /* 0x000000200c30723c */ /* 0x048fe40000041830 */
[----:B------:R2:W-:Y:S06]  /*3570*/  MUFU.TANH R33, R18 ;  /* 0x0000001200217308 */ /* 0x0005ec0000002400 */
[----:B----4-:R-:W-:Y:S03]  /*3580*/  HMMA.16816.F32.BF16 R36, R12, R22, R36 ;  /* 0x000000160c24723c */ /* 0x010fe60000041824 */
[----:B-1----:R-:W-:Y:S01]  /*3590*/  FMUL.FTZ R16, R68, UR7 ;  /* 0x0000000744107c20 */ /* 0x002fe20008410000 */
[----:B------:R-:W-:Y:S01]  /*35a0*/  FMUL.FTZ R70, R70, UR7 ;  /* 0x0000000746467c20 */ /* 0x000fe20008410000 */
[----:B------:R-:W-:Y:S01]  /*35b0*/  FMUL.FTZ R69, R69, UR7 ;  /* 0x0000000745457c20 */ /* 0x000fe20008410000 */
[----:B------:R-:W-:-:S02]  /*35c0*/  FMUL.FTZ R71, R71, UR7 ;  /* 0x0000000747477c20 */ /* 0x000fc40008410000 */
[C---:B------:R-:W-:Y:S01]  /*35d0*/  HMMA.16816.F32.BF16 R44, R12.reuse, R34, R44 ;  /* 0x000000220c2c723c */ /* 0x040fe2000004182c */
[----:B------:R-:W1:Y:S02]  /*35e0*/  MUFU.TANH R16, R16 ;  /* 0x0000001000107308 */ /* 0x000e640000002400 */
[----:B------:R-:W-:Y:S01]  /*35f0*/  FMUL.FTZ R7, R48, UR7 ;  /* 0x0000000730077c20 */ /* 0x000fe20008410000 */
[----:B------:R-:W-:Y:S01]  /*3600*/  FMUL.FTZ R19, R49, UR7 ;  /* 0x0000000731137c20 */ /* 0x000fe20008410000 */
[----:B------:R-:W-:Y:S01]  /*3610*/  FMUL.FTZ R23, R51, UR7 ;  /* 0x0000000733177c20 */ /* 0x000fe20008410000 */
[----:B--2---:R-:W-:Y:S02]  /*3620*/  VIADD R18, R85, 0x8 ;  /* 0x0000000855127836 */ /* 0x004fe40000000000 */
[C---:B------:R-:W-:Y:S01]  /*3630*/  HMMA.16816.F32.BF16 R40, R12.reuse, R20, R40 ;  /* 0x000000140c28723c */ /* 0x040fe20000041828 */
[----:B------:R-:W-:Y:S01]  /*3640*/  FMUL.FTZ R21, R50, UR7 ;  /* 0x0000000732157c20 */ /* 0x000fe20008410000 */
[----:B------:R-:W2:Y:S01]  /*3650*/  MUFU.TANH R7, R7 ;  /* 0x0000000700077308 */ /* 0x000ea20000002400 */
[----:B------:R-:W-:Y:S01]  /*3660*/  FMUL.FTZ R4, R39, UR7 ;  /* 0x0000000727047c20 */ /* 0x000fe20008410000 */
[----:B------:R-:W-:Y:S01]  /*3670*/  IADD3 R39, PT, PT, R85, 0x38, RZ ;  /* 0x0000003855277810 */ /* 0x000fe20007ffe0ff */
[----:B------:R-:W-:Y:S01]  /*3680*/  FMUL.FTZ R6, R37, UR7 ;  /* 0x0000000725067c20 */ /* 0x000fe20008410000 */
[-C--:B------:R-:W-:Y:S01]  /*3690*/  ISETP.GE.AND P2, PT, R18, R134.reuse, PT ;  /* 0x000000861200720c */ /* 0x080fe20003f46270 */
[----:B------:R-:W-:Y:S01]  /*36a0*/  FMUL.FTZ R36, R36, UR7 ;  /* 0x0000000724247c20 */ /* 0x000fe20008410000 */
[----:B------:R-:W-:Y:S01]  /*36b0*/  HMMA.16816.F32.BF16 R60, R12, R24, R60 ;  /* 0x000000180c3c723c */ /* 0x000fe2000004183c */
[----:B------:R-:W-:Y:S01]  /*36c0*/  VIADD R14, R85, 0x1 ;  /* 0x00000001550e7836 */ /* 0x000fe20000000000 */
[----:B------:R-:W3:Y:S01]  /*36d0*/  MUFU.TANH R21, R21 ;  /* 0x0000001500157308 */ /* 0x000ee20000002400 */
[CC--:B------:R-:W-:Y:S01]  /*36e0*/  ISETP.GE.AND P1, PT, R39.reuse, R134.reuse, PT ;  /* 0x000000862700720c */ /* 0x0c0fe20003f26270 */
[----:B------:R-:W-:Y:S01]  /*36f0*/  FMUL.FTZ R29, R44, UR7 ;  /* 0x000000072c1d7c20 */ /* 0x000fe20008410000 */
[-C--:B------:R-:W-:Y:S01]  /*3700*/  ISETP.GE.AND P3, PT, R39, R133.reuse, PT ;  /* 0x000000852700720c */ /* 0x080fe20003f66270 */
[----:B------:R-:W-:Y:S01]  /*3710*/  VIADD R15, R85, 0x9 ;  /* 0x00000009550f7836 */ /* 0x000fe20000000000 */
[----:B------:R-:W-:Y:S01]  /*3720*/  ISETP.GE.AND P5, PT, R14, R134, PT ;  /* 0x000000860e00720c */ /* 0x000fe20003fa6270 */
[----:B------:R-:W-:Y:S01]  /*3730*/  FMUL.FTZ R46, R46, UR7 ;  /* 0x000000072e2e7c20 */ /* 0x000fe20008410000 */
[----:B------:R-:W-:Y:S01]  /*3740*/  ISETP.GE.AND P0, PT, R14, R133, PT ;  /* 0x000000850e00720c */ /* 0x000fe20003f06270 */
[----:B------:R-:W-:Y:S01]  /*3750*/  FMUL.FTZ R13, R45, UR7 ;  /* 0x000000072d0d7c20 */ /* 0x000fe20008410000 */
[----:B------:R-:W-:Y:S01]  /*3760*/  I2FP.F32.U32 R14, R14 ;  /* 0x0000000e000e7245 */ /* 0x000fe20000201000 */
[----:B------:R-:W4:Y:S01]  /*3770*/  MUFU.TANH R19, R19 ;  /* 0x0000001300137308 */ /* 0x000f220000002400 */
[----:B------:R-:W-:Y:S01]  /*3780*/  I2FP.F32.U32 R39, R39 ;  /* 0x0000002700277245 */ /* 0x000fe20000201000 */
[----:B------:R-:W-:Y:S01]  /*3790*/  FMUL.FTZ R12, R41, UR7 ;  /* 0x00000007290c7c20 */ /* 0x000fe20008410000 */
[----:B------:R-:W-:Y:S01]  /*37a0*/  ISETP.GE.AND P4, PT, R18, R133, PT ;  /* 0x000000851200720c */ /* 0x000fe20003f86270 */
[CC--:B------:R-:W-:Y:S01]  /*37b0*/  FFMA.FTZ R35, R14.reuse, R0.reuse, R65 ;  /* 0x000000000e237223 */ /* 0x0c0fe20000010041 */
[----:B-----5:R-:W-:Y:S01]  /*37c0*/  FFMA.FTZ R25, R14, R0, R67 ;  /* 0x000000000e197223 */ /* 0x020fe20000010043 */
[----:B------:R-:W-:-:S02]  /*37d0*/  VIADD R14, R85, 0x10 ;  /* 0x00000010550e7836 */ /* 0x000fc40000000000 */
[----:B-1----:R-:W-:Y:S01]  /*37e0*/  FFMA.FTZ R16, R39, R0, R16 ;  /* 0x0000000027107223 */ /* 0x002fe20000010010 */
[----:B------:R-:W1:Y:S01]  /*37f0*/  MUFU.TANH R23, R23 ;  /* 0x0000001700177308 */ /* 0x000e620000002400 */
[----:B------:R-:W-:Y:S01]  /*3800*/  FSEL R35, R35, -INF , !P5 ;  /* 0xff80000023237808 */ /* 0x000fe20006800000 */
[----:B------:R-:W-:Y:S01]  /*3810*/  FMUL.FTZ R47, R47, UR7 ;  /* 0x000000072f2f7c20 */ /* 0x000fe20008410000 */
[----:B------:R-:W-:Y:S01]  /*3820*/  FSEL R25, R25, -INF , !P0 ;  /* 0xff80000019197808 */ /* 0x000fe20004000000 */
[----:B------:R-:W-:Y:S01]  /*3830*/  FMUL.FTZ R42, R42, UR7 ;  /* 0x000000072a2a7c20 */ /* 0x000fe20008410000 */
[----:B------:R-:W-:Y:S01]  /*3840*/  FSEL R118, R16, -INF , !P1 ;  /* 0xff80000010767808 */ /* 0x000fe20004800000 */
[----:B------:R-:W-:Y:S01]  /*3850*/  FMUL.FTZ R40, R40, UR7 ;  /* 0x0000000728287c20 */ /* 0x000fe20008410000 */
[C---:B------:R-:W-:Y:S01]  /*3860*/  ISETP.GE.AND P5, PT, R14.reuse, R134, PT ;  /* 0x000000860e00720c */ /* 0x040fe20003fa6270 */
[----:B------:R-:W5:Y:S01]  /*3870*/  MUFU.TANH R29, R29 ;  /* 0x0000001d001d7308 */ /* 0x000f620000002400 */
[----:B------:R-:W-:Y:S01]  /*3880*/  ISETP.GE.AND P0, PT, R14, R133, PT ;  /* 0x000000850e00720c */ /* 0x000fe20003f06270 */
[----:B------:R-:W-:Y:S01]  /*3890*/  FMUL.FTZ R43, R43, UR7 ;  /* 0x000000072b2b7c20 */ /* 0x000fe20008410000 */
[----:B------:R-:W-:Y:S01]  /*38a0*/  I2FP.F32.U32 R18, R18 ;  /* 0x0000001200127245 */ /* 0x000fe20000201000 */
[----:B------:R-:W-:Y:S01]  /*38b0*/  FMUL.FTZ R38, R38, UR7 ;  /* 0x0000000726267c20 */ /* 0x000fe20008410000 */
[----:B------:R-:W-:Y:S01]  /*38c0*/  I2FP.F32.U32 R16, R15 ;  /* 0x0000000f00107245 */ /* 0x000fe20000201000 */
[----:B------:R-:W-:Y:S01]  /*38d0*/  VIADD R20, R85, 0x20 ;  /* 0x0000002055147836 */ /* 0x000fe20000000000 */
[----:B------:R-:W-:Y:S01]  /*38e0*/  I2FP.F32.U32 R14, R14 ;  /* 0x0000000e000e7245 */ /* 0x000fe20000201000 */
[----:B------:R-:W5:Y:S01]  /*38f0*/  MUFU.TANH R41, R46 ;  /* 0x0000002e00297308 */ /* 0x000f620000002400 */
[C---:B------:R-:W-:Y:S01]  /*3900*/  ISETP.GE.AND P6, PT, R15.reuse, R134, PT ;  /* 0x000000860f00720c */ /* 0x040fe20003fc6270 */
[CC--:B------:R-:W-:Y:S01]  /*3910*/  FFMA.FTZ R37, R18.reuse, R0.reuse, R57 ;  /* 0x0000000012257223 */ /* 0x0c0fe20000010039 */
[-C--:B------:R-:W-:Y:S01]  /*3920*/  ISETP.GE.AND P1, PT, R15, R133.reuse, PT ;  /* 0x000000850f00720c */ /* 0x080fe20003f26270 */
[-C--:B------:R-:W-:Y:S01]  /*3930*/  FFMA.FTZ R27, R18, R0.reuse, R33 ;  /* 0x00000000121b7223 */ /* 0x080fe20000010021 */
[-C--:B------:R-:W-:Y:S01]  /*3940*/  FFMA.FTZ R17, R16, R0.reuse, R17 ;  /* 0x0000000010117223 */ /* 0x080fe20000010011 */
[CC--:B--2---:R-:W-:Y:S01]  /*3950*/  FFMA.FTZ R7, R14.reuse, R0.reuse, R7 ;  /* 0x000000000e077223 */ /* 0x0c4fe20000010007 */
[-C--:B---3--:R-:W-:Y:S01]  /*3960*/  FFMA.FTZ R15, R14, R0.reuse, R21 ;  /* 0x000000000e0f7223 */ /* 0x088fe20000010015 */
[----:B------:R-:W2:Y:S01]  /*3970*/  MUFU.TANH R13, R13 ;  /* 0x0000000d000d7308 */ /* 0x000ea20000002400 */
[----:B------:R-:W-:Y:S01]  /*3980*/  FFMA.FTZ R5, R16, R0, R5 ;  /* 0x0000000010057223 */ /* 0x000fe20000010005 */
[C---:B------:R-:W-:Y:S01]  /*3990*/  VIADD R14, R85.reuse, 0x11 ;  /* 0x00000011550e7836 */ /* 0x040fe20000000000 */
[----:B------:R-:W-:Y:S01]  /*39a0*/  IADD3 R18, PT, PT, R85, 0x18, RZ ;  /* 0x0000001855127810 */ /* 0x000fe20007ffe0ff */
[----:B------:R-:W-:Y:S01]  /*39b0*/  FMUL.FTZ R60, R60, UR7 ;  /* 0x000000073c3c7c20 */ /* 0x000fe20008410000 */
[----:B------:R-:W-:Y:S01]  /*39c0*/  FSEL R37, R37, -INF , !P2 ;  /* 0xff80000025257808 */ /* 0x000fe20005000000 */
[----:B------:R-:W-:Y:S01]  /*39d0*/  FMUL.FTZ R61, R61, UR7 ;  /* 0x000000073d3d7c20 */ /* 0x000fe20008410000 */
[----:B------:R-:W-:Y:S01]  /*39e0*/  FSEL R27, R27, -INF , !P4 ;  /* 0xff8000001b1b7808 */ /* 0x000fe20006000000 */
[----:B------:R-:W3:Y:S01]  /*39f0*/  MUFU.TANH R49, R47 ;  /* 0x0000002f00317308 */ /* 0x000ee20000002400 */
[----:B------:R-:W-:Y:S01]  /*3a00*/  FSEL R33, R17, -INF , !P6 ;  /* 0xff80000011217808 */ /* 0x000fe20007000000 */
[----:B------:R-:W-:Y:S01]  /*3a10*/  FMUL.FTZ R63, R63, UR7 ;  /* 0x000000073f3f7c20 */ /* 0x000fe20008410000 */
[----:B------:R-:W-:Y:S01]  /*3a20*/  ISETP.GE.AND P2, PT, R14, R134, PT ;  /* 0x000000860e00720c */ /* 0x000fe20003f46270 */
[----:B------:R-:W-:Y:S01]  /*3a30*/  FMUL.FTZ R62, R62, UR7 ;  /* 0x000000073e3e7c20 */ /* 0x000fe20008410000 */
[----:B------:R-:W-:-:S02]  /*3a40*/  ISETP.GE.AND P4, PT, R14, R133, PT ;  /* 0x000000850e00720c */ /* 0x000fc40003f86270 */
[----:B------:R-:W-:Y:S01]  /*3a50*/  FSEL R17, R5, -INF , !P1 ;  /* 0xff80000005117808 */ /* 0x000fe20004800000 */
[----:B------:R2:W3:Y:S01]  /*3a60*/  MUFU.TANH R47, R12 ;  /* 0x0000000c002f7308 */ /* 0x0004e20000002400 */
[----:B------:R-:W-:Y:S02]  /*3a70*/  I2FP.F32.U32 R14, R14 ;  /* 0x0000000e000e7245 */ /* 0x000fe40000201000 */
[C---:B------:R-:W-:Y:S02]  /*3a80*/  ISETP.GE.AND P6, PT, R18.reuse, R134, PT ;  /* 0x000000861200720c */ /* 0x040fe40003fc6270 */
[----:B------:R-:W-:Y:S01]  /*3a90*/  ISETP.GE.AND P1, PT, R18, R133, PT ;  /* 0x000000851200720c */ /* 0x000fe20003f26270 */
[C---:B----4-:R-:W-:Y:S01]  /*3aa0*/  FFMA.FTZ R16, R14.reuse, R0, R19 ;  /* 0x000000000e107223 */ /* 0x050fe20000010013 */
[----:B------:R-:W-:Y:S01]  /*3ab0*/  I2FP.F32.U32 R18, R18 ;  /* 0x0000001200127245 */ /* 0x000fe20000201000 */
[----:B------:R-:W-:Y:S01]  /*3ac0*/  MUFU.TANH R51, R42 ;  /* 0x0000002a00337308 */ /* 0x000fe20000002400 */
[----:B------:R-:W-:Y:S01]  /*3ad0*/  FSEL R31, R7, -INF , !P5 ;  /* 0xff800000071f7808 */ /* 0x000fe20006800000 */
[-C--:B-1----:R-:W-:Y:S01]  /*3ae0*/  FFMA.FTZ R14, R14, R0.reuse, R23 ;  /* 0x000000000e0e7223 */ /* 0x082fe20000010017 */
[----:B------:R-:W-:Y:S01]  /*3af0*/  FSEL R15, R15, -INF , !P0 ;  /* 0xff8000000f0f7808 */ /* 0x000fe20004000000 */
[CC--:B-----5:R-:W-:Y:S01]  /*3b00*/  FFMA.FTZ R19, R18.reuse, R0.reuse, R29 ;  /* 0x0000000012137223 */ /* 0x0e0fe2000001001d */
[----:B------:R-:W-:Y:S01]  /*3b10*/  FFMA.FTZ R7, R18, R0, R41 ;  /* 0x0000000012077223 */ /* 0x000fe20000010029 */
[----:B------:R-:W-:Y:S01]  /*3b20*/  VIADD R18, R85, 0x21 ;  /* 0x0000002155127836 */ /* 0x000fe20000000000 */
[----:B------:R-:W-:Y:S01]  /*3b30*/  FSEL R23, R16, -INF , !P2 ;  /* 0xff80000010177808 */ /* 0x000fe20005000000 */
[----:B------:R-:W-:Y:S01]  /*3b40*/  MUFU.TANH R45, R40 ;  /* 0x00000028002d7308 */ /* 0x000fe20000002400 */
[----:B------:R-:W-:Y:S01]  /*3b50*/  FSEL R19, R19, -INF , !P6 ;  /* 0xff80000013137808 */ /* 0x000fe20007000000 */
[----:B--2---:R-:W-:Y:S01]  /*3b60*/  VIADD R12, R85, 0x19 ;  /* 0x00000019550c7836 */ /* 0x004fe20000000000 */
[----:B------:R-:W-:-:S02]  /*3b70*/  ISETP.GE.AND P6, PT, R18, R134, PT ;  /* 0x000000861200720c */ /* 0x000fc40003fc6270 */
[-C--:B------:R-:W-:Y:S02]  /*3b80*/  ISETP.GE.AND P2, PT, R20, R134.reuse, PT ;  /* 0x000000861400720c */ /* 0x080fe40003f46270 */
[C---:B------:R-:W-:Y:S01]  /*3b90*/  ISETP.GE.AND P5, PT, R12.reuse, R134, PT ;  /* 0x000000860c00720c */ /* 0x040fe20003fa6270 */
[----:B------:R-:W1:Y:S01]  /*3ba0*/  MUFU.TANH R59, R43 ;  /* 0x0000002b003b7308 */ /* 0x000e620000002400 */
[-C--:B------:R-:W-:Y:S02]  /*3bb0*/  ISETP.GE.AND P0, PT, R12, R133.reuse, PT ;  /* 0x000000850c00720c */ /* 0x080fe40003f06270 */
[----:B------:R-:W-:Y:S02]  /*3bc0*/  I2FP.F32.U32 R12, R12 ;  /* 0x0000000c000c7245 */ /* 0x000fe40000201000 */
[----:B------:R-:W-:Y:S02]  /*3bd0*/  FSEL R7, R7, -INF , !P1 ;  /* 0xff80000007077808 */ /* 0x000fe40004800000 */
[----:B------:R-:W-:Y:S01]  /*3be0*/  ISETP.GE.AND P1, PT, R18, R133, PT ;  /* 0x000000851200720c */ /* 0x000fe20003f26270 */
[----:B------:R-:W2:Y:S01]  /*3bf0*/  MUFU.TANH R57, R36 ;  /* 0x0000002400397308 */ /* 0x000ea20000002400 */
[-C--:B------:R-:W-:Y:S01]  /*3c00*/  FFMA.FTZ R21, R12, R0.reuse, R13 ;  /* 0x000000000c157223 */ /* 0x080fe2000001000d */
[----:B------:R-:W-:Y:S01]  /*3c10*/  FSEL R13, R14, -INF , !P4 ;  /* 0xff8000000e0d7808 */ /* 0x000fe20006000000 */
[----:B---3--:R-:W-:Y:S01]  /*3c20*/  FFMA.FTZ R5, R12, R0, R49 ;  /* 0x000000000c057223 */ /* 0x008fe20000010031 */
[----:B------:R-:W-:Y:S01]  /*3c30*/  I2FP.F32.U32 R14, R18 ;  /* 0x00000012000e7245 */ /* 0x000fe20000201000 */
[----:B------:R-:W-:Y:S01]  /*3c40*/  VIADD R12, R85, 0x28 ;  /* 0x00000028550c7836 */ /* 0x000fe20000000000 */
[----:B------:R-:W-:-:S02]  /*3c50*/  FSEL R21, R21, -INF , !P5 ;  /* 0xff80000015157808 */ /* 0x000fc40006800000 */
[----:B------:R3:W-:Y:S01]  /*3c60*/  MUFU.TANH R43, R6 ;  /* 0x00000006002b7308 */ /* 0x0007e20000002400 */
[----:B------:R-:W-:Y:S01]  /*3c70*/  FSEL R5, R5, -INF , !P0 ;  /* 0xff80000005057808 */ /* 0x000fe20004000000 */
[-C--:B------:R-:W-:Y:S01]  /*3c80*/  FFMA.FTZ R47, R14, R0.reuse, R47 ;  /* 0x000000000e2f7223 */ /* 0x080fe2000001002f */
[-C--:B------:R-:W-:Y:S01]  /*3c90*/  ISETP.GE.AND P4, PT, R20, R133.reuse, PT ;  /* 0x000000851400720c */ /* 0x080fe20003f86270 */
[----:B-1----:R-:W-:Y:S01]  /*3ca0*/  FFMA.FTZ R59, R14, R0, R59 ;  /* 0x000000000e3b7223 */ /* 0x002fe2000001003b */
[C---:B------:R-:W-:Y:S02]  /*3cb0*/  ISETP.GE.AND P5, PT, R12.reuse, R134, PT ;  /* 0x000000860c00720c */ /* 0x040fe40003fa6270 */
[----:B------:R-:W-:Y:S01]  /*3cc0*/  ISETP.GE.AND P0, PT, R12, R133, PT ;  /* 0x000000850c00720c */ /* 0x000fe20003f06270 */
[----:B------:R-:W1:Y:S01]  /*3cd0*/  MUFU.TANH R41, R38 ;  /* 0x0000002600297308 */ /* 0x000e620000002400 */
[----:B------:R-:W-:Y:S02]  /*3ce0*/  I2FP.F32.U32 R12, R12 ;  /* 0x0000000c000c7245 */ /* 0x000fe40000201000 */
[----:B------:R-:W-:-:S02]  /*3cf0*/  FSEL R143, R47, -INF , !P6 ;  /* 0xff8000002f8f7808 */ /* 0x000fc40007000000 */
[----:B------:R-:W-:Y:S01]  /*3d00*/  FSEL R135, R59, -INF , !P1 ;  /* 0xff8000003b877808 */ /* 0x000fe20004800000 */
[----:B--2---:R-:W-:Y:S01]  /*3d10*/  FFMA.FTZ R57, R12, R0, R57 ;  /* 0x000000000c397223 */ /* 0x004fe20000010039 */
[----:B------:R-:W-:Y:S01]  /*3d20*/  I2FP.F32.U32 R14, R85 ;  /* 0x00000055000e7245 */ /* 0x000fe20000201000 */
[----:B------:R2:W-:Y:S01]  /*3d30*/  MUFU.TANH R49, R4 ;  /* 0x0000000400317308 */ /* 0x0005e20000002400 */
[----:B---3--:R-:W-:Y:S02]  /*3d40*/  I2FP.F32.U32 R6, R20 ;  /* 0x0000001400067245 */ /* 0x008fe40000201000 */
[----:B------:R-:W-:-:S03]  /*3d50*/  FSEL R141, R57, -INF , !P5 ;  /* 0xff800000398d7808 */ /* 0x000fc60006800000 */
[CC--:B------:R-:W-:Y:S02]  /*3d60*/  FFMA.FTZ R51, R6.reuse, R0.reuse, R51 ;  /* 0x0000000006337223 */ /* 0x0c0fe40000010033 */
[----:B------:R-:W3:Y:S01]  /*3d70*/  MUFU.TANH R29, R60 ;  /* 0x0000003c001d7308 */ /* 0x000ee20000002400 */
[-C--:B------:R-:W-:Y:S01]  /*3d80*/  FFMA.FTZ R45, R6, R0.reuse, R45 ;  /* 0x00000000062d7223 */ /* 0x080fe2000001002d */
[----:B------:R-:W-:Y:S02]  /*3d90*/  VIADD R6, R85, 0x30 ;  /* 0x0000003055067836 */ /* 0x000fe40000000000 */
[----:B-1----:R-:W-:Y:S01]  /*3da0*/  FFMA.FTZ R41, R12, R0, R41 ;  /* 0x000000000c297223 */ /* 0x002fe20000010029 */
[----:B------:R-:W-:Y:S01]  /*3db0*/  FSEL R137, R51, -INF , !P4 ;  /* 0xff80000033897808 */ /* 0x000fe20006000000 */
[----:B------:R-:W-:Y:S01]  /*3dc0*/  VIADD R12, R85, 0x31 ;  /* 0x00000031550c7836 */ /* 0x000fe20000000000 */
[----:B------:R-:W-:Y:S02]  /*3dd0*/  FSEL R157, R45, -INF , !P2 ;  /* 0xff8000002d9d7808 */ /* 0x000fe40005000000 */
[----:B------:R-:W-:Y:S01]  /*3de0*/  ISETP.NE.AND P2, PT, R102, 0x1, PT ;  /* 0x000000016600780c */ /* 0x000fe20003f45270 */
[----:B------:R-:W1:Y:S01]  /*3df0*/  MUFU.TANH R61, R61 ;  /* 0x0000003d003d7308 */ /* 0x000e620000002400 */
[----:B--2---:R-:W-:-:S02]  /*3e00*/  IADD3 R4, PT, PT, R85, 0x29, RZ ;  /* 0x0000002955047810 */ /* 0x004fc40007ffe0ff */
[-C--:B------:R-:W-:Y:S01]  /*3e10*/  ISETP.GE.AND P1, PT, R6, R134.reuse, PT ;  /* 0x000000860600720c */ /* 0x080fe20003f26270 */
[----:B------:R-:W-:Y:S01]  /*3e20*/  BAR.SYNC.DEFER_BLOCKING 0x0 ;  /* 0x0000000000007b1d */ /* 0x000fe20000010000 */
[C---:B------:R-:W-:Y:S02]  /*3e30*/  ISETP.GE.AND P4, PT, R4.reuse, R134, PT ;  /* 0x000000860400720c */ /* 0x040fe40003f86270 */
[-C--:B------:R-:W-:Y:S02]  /*3e40*/  ISETP.GE.AND P6, PT, R4, R133.reuse, PT ;  /* 0x000000850400720c */ /* 0x080fe40003fc6270 */
[----:B------:R-:W-:Y:S01]  /*3e50*/  I2FP.F32.U32 R4, R4 ;  /* 0x0000000400047245 */ /* 0x000fe20000201000 */
[----:B------:R2:W4:Y:S01]  /*3e60*/  MUFU.TANH R45, R62 ;  /* 0x0000003e002d7308 */ /* 0x0005220000002400 */
[----:B------:R-:W-:Y:S02]  /*3e70*/  ISETP.GE.AND P5, PT, R6, R133, PT ;  /* 0x000000850600720c */ /* 0x000fe40003fa6270 */
[----:B------:R-:W-:Y:S01]  /*3e80*/  I2FP.F32.U32 R6, R6 ;  /* 0x0000000600067245 */ /* 0x000fe20000201000 */
[-C--:B------:R-:W-:Y:S01]  /*3e90*/  FFMA.FTZ R43, R4, R0.reuse, R43 ;  /* 0x00000000042b7223 */ /* 0x080fe2000001002b */
[----:B------:R-:W-:Y:S01]  /*3ea0*/  FSEL R129, R41, -INF , !P0 ;  /* 0xff80000029817808 */ /* 0x000fe20004000000 */
[----:B------:R-:W-:Y:S01]  /*3eb0*/  FFMA.FTZ R41, R14, R0, R53 ;  /* 0x000000000e297223 */ /* 0x000fe20000010035 */
[----:B------:R-:W-:Y:S01]  /*3ec0*/  ISETP.GE.AND P0, PT, R85, R134, PT ;  /* 0x000000865500720c */ /* 0x000fe20003f06270 */
[----:B------:R-:W1:Y:S01]  /*3ed0*/  MUFU.TANH R63, R63 ;  /* 0x0000003f003f7308 */ /* 0x000e620000002400 */
[----:B------:R-:W-:Y:S01]  /*3ee0*/  FSEL R139, R43, -INF , !P4 ;  /* 0xff8000002b8b7808 */ /* 0x000fe20006000000 */
[----:B---3--:R-:W-:Y:S01]  /*3ef0*/  FFMA.FTZ R29, R6, R0, R29 ;  /* 0x00000000061d7223 */ /* 0x008fe2000001001d */
[----:B------:R-:W-:-:S02]  /*3f00*/  ISETP.GE.AND P4, PT, R12, R134, PT ;  /* 0x000000860c00720c */ /* 0x000fc40003f86270 */
[----:B------:R-:W-:Y:S02]  /*3f10*/  FSEL R41, R41, -INF , !P0 ;  /* 0xff80000029297808 */ /* 0x000fe40004000000 */
[----:B------:R-:W-:Y:S01]  /*3f20*/  P2R R16, PR, RZ, 0x10 ;  /* 0x00000010ff107803 */ /* 0x000fe20000000000 */
[----:B------:R-:W3:Y:S01]  /*3f30*/  MUFU.TANH R70, R70 ;  /* 0x0000004600467308 */ /* 0x000ee20000002400 */
[----:B------:R-:W-:Y:S02]  /*3f40*/  ISETP.GE.AND P4, PT, R12, R133, PT ;  /* 0x000000850c00720c */ /* 0x000fe40003f86270 */
[----:B------:R-:W-:Y:S02]  /*3f50*/  FSEL R127, R29, -INF , !P1 ;  /* 0xff8000001d7f7808 */ /* 0x000fe40004800000 */
[----:B------:R-:W-:Y:S01]  /*3f60*/  I2FP.F32.U32 R12, R12 ;  /* 0x0000000c000c7245 */ /* 0x000fe20000201000 */
[----:B--2-4-:R-:W-:Y:S08]  /*3f70*/  @!P2 BRA `(.L_x_909) ;  /* 0x0000000000f8a947 */ /* 0x014ff00003800000 */
[----:B------:R-:W-:Y:S01]  /*3f80*/  VIADD R29, R102, 0xfffffffe ;  /* 0xfffffffe661d7836 */ /* 0x000fe20000000000 */
[----:B------:R-:W2:Y:S03]  /*3f90*/  LDCU UR4, c[0x0][0x440] ;  /* 0x00008800ff0477ac */ /* 0x000ea60008000800 */
[-C--:B------:R-:W-:Y:S02]  /*3fa0*/  IMAD R18, R88, R29.reuse, RZ ;  /* 0x0000001d58127224 */ /* 0x080fe400078e02ff */
[----:B------:R-:W-:-:S04]  /*3fb0*/  IMAD.WIDE.U32 R90, R90, R29, RZ ;  /* 0x0000001d5a5a7225 */ /* 0x000fc800078e00ff */
[----:B------:R-:W-:Y:S01]  /*3fc0*/  IMAD.IADD R18, R91, 0x1, R18 ;  /* 0x000000015b127824 */ /* 0x000fe200078e0212 */
[----:B------:R-:W-:-:S04]  /*3fd0*/  LEA R50, P0, R90, R164, 0x1 ;  /* 0x000000a45a327211 */ /* 0x000fc800078008ff */
[----:B------:R-:W-:Y:S02]  /*3fe0*/  LEA.HI.X R51, R90, R163, R18, 0x1, P0 ;  /* 0x000000a35a337211 */ /* 0x000fe400000f0c12 */
[----:B------:R-:W-:Y:S02]  /*3ff0*/  IADD3 R29, P0, PT, R132, R90, RZ ;  /* 0x0000005a841d7210 */ /* 0x000fe40007f1e0ff */
[----:B--2---:R-:W-:-:S03]  /*4000*/  ISETP.GE.AND P1, PT, R160, UR4, PT ;  /* 0x00000004a0007c0c */ /* 0x004fc6000bf26270 */
        /* <DEDUP_REMOVED lines=53> */
.L_x_909:
[-C--:B--2---:R-:W-:Y:S01]  /*4360*/  FFMA.FTZ R29, R14, R0.reuse, R55 ;  /* 0x000000000e1d7223 */ /* 0x084fe20000010037 */
[----:B------:R-:W-:Y:S01]  /*4370*/  ISETP.GE.AND P0, PT, R85, R133, PT ;  /* 0x000000855500720c */ /* 0x000fe20003f06270 */
[----:B------:R-:W2:Y:S01]  /*4380*/  MUFU.TANH R69, R69 ;  /* 0x0000004500457308 */ /* 0x000ea20000002400 */
[----:B------:R-:W-:Y:S01]  /*4390*/  ISETP.NE.AND P1, PT, R16, RZ, PT ;  /* 0x000000ff1000720c */ /* 0x000fe20003f25270 */
[-C--:B-1----:R-:W-:Y:S01]  /*43a0*/  FFMA.FTZ R61, R12, R0.reuse, R61 ;  /* 0x000000000c3d7223 */ /* 0x082fe2000001003d */
[----:B------:R-:W-:Y:S01]  /*43b0*/  FMNMX3.FTZ R16, R41, R35, R37, !PT ;  /* 0x0000002329107276 */ /* 0x000fe20007810025 */
[-C--:B------:R-:W-:Y:S01]  /*43c0*/  FFMA.FTZ R49, R4, R0.reuse, R49 ;  /* 0x0000000004317223 */ /* 0x080fe20000010031 */
[----:B------:R-:W-:Y:S01]  /*43d0*/  FSEL R29, R29, -INF , !P0 ;  /* 0xff8000001d1d7808 */ /* 0x000fe20004000000 */
[-C--:B------:R-:W-:Y:S01]  /*43e0*/  FFMA.FTZ R45, R6, R0.reuse, R45 ;  /* 0x00000000062d7223 */ /* 0x080fe2000001002d */
[----:B------:R-:W-:Y:S01]  /*43f0*/  FMNMX3.FTZ R16, R16, R33, R31, !PT ;  /* 0x0000002110107276 */ /* 0x000fe2000781001f */
[----:B------:R-:W1:Y:S01]  /*4400*/  MUFU.TANH R71, R71 ;  /* 0x0000004700477308 */ /* 0x000e620000002400 */
[----:B------:R-:W-:Y:S01]  /*4410*/  FMNMX3.FTZ R18, R29, R25, R27, !PT ;  /* 0x000000191d127276 */ /* 0x000fe2000781001b */
[-C--:B---3--:R-:W-:Y:S01]  /*4420*/  FFMA.FTZ R70, R39, R0.reuse, R70 ;  /* 0x0000000027467223 */ /* 0x088fe20000010046 */
[----:B------:R-:W-:Y:S01]  /*4430*/  FMNMX3.FTZ R16, R16, R23, R19, !PT ;  /* 0x0000001710107276 */ /* 0x000fe20007810013 */
[----:B------:R-:W-:Y:S01]  /*4440*/  FFMA.FTZ R63, R12, R0, R63 ;  /* 0x000000000c3f7223 */ /* 0x000fe2000001003f */
[----:B------:R-:W-:Y:S01]  /*4450*/  FMNMX3.FTZ R18, R18, R17, R15, !PT ;  /* 0x0000001112127276 */ /* 0x000fe2000781000f */
[----:B------:R-:W3:Y:S01]  /*4460*/  LDCU UR6, c[0x0][0x45c] ;  /* 0x00008b80ff0677ac */ /* 0x000ee20008000800 */
[----:B------:R-:W-:-:S02]  /*4470*/  IADD3 R85, PT, PT, R85, 0x39, RZ ;  /* 0x0000003955557810 */ /* 0x000fc40007ffe0ff */
[----:B------:R-:W-:Y:S02]  /*4480*/  FMNMX3.FTZ R16, R16, R21, R157, !PT ;  /* 0x0000001510107276 */ /* 0x000fe4000781009d */
[----:B------:R-:W-:Y:S02]  /*4490*/  FMNMX3.FTZ R18, R18, R13, R7, !PT ;  /* 0x0000000d12127276 */ /* 0x000fe40007810007 */
[----:B------:R-:W-:Y:S02]  /*44a0*/  I2FP.F32.U32 R14, R85 ;  /* 0x00000055000e7245 */ /* 0x000fe40000201000 */
[----:B------:R-:W-:Y:S02]  /*44b0*/  FMNMX3.FTZ R16, R16, R143, R141, !PT ;  /* 0x0000008f10107276 */ /* 0x000fe4000781008d */
[----:B------:R-:W-:Y:S01]  /*44c0*/  FMNMX3.FTZ R4, R18, R5, R137, !PT ;  /* 0x0000000512047276 */ /* 0x000fe20007810089 */
[CC--:B--2---:R-:W-:Y:S01]  /*44d0*/  FFMA.FTZ R69, R14.reuse, R0.reuse, R69 ;  /* 0x000000000e457223 */ /* 0x0c4fe20000010045 */
[----:B------:R-:W-:Y:S01]  /*44e0*/  FSEL R125, R61, -INF , !P1 ;  /* 0xff8000003d7d7808 */ /* 0x000fe20004800000 */
[----:B-1----:R-:W-:Y:S01]  /*44f0*/  FFMA.FTZ R71, R14, R0, R71 ;  /* 0x000000000e477223 */ /* 0x002fe20000010047 */
        /* <DEDUP_REMOVED lines=14> */
[----:B------:R-:W1:Y:S01]  /*45e0*/  SHFL.BFLY PT, R43, R6, 0x2, 0x1f ;  /* 0x0c401f00062b7f89 */ /* 0x000e6200000e0000 */
[----:B------:R-:W-:Y:S02]  /*45f0*/  SHF.L.U32 R87, R86, 0x9, RZ ;  /* 0x0000000956577819 */ /* 0x000fe400000006ff */
[----:B------:R-:W-:Y:S02]  /*4600*/  FMNMX.FTZ R12, R119, R4, !PT ;  /* 0x00000004770c7209 */ /* 0x000fe40007810000 */
[----:B------:R-:W-:Y:S02]  /*4610*/  LOP3.LUT R150, R84, 0x200, R87, 0xf8, !PT ;  /* 0x0000020054967812 */ /* 0x000fe400078ef857 */
[----:B------:R-:W-:Y:S01]  /*4620*/  MOV R173, 0xffffffff ;  /* 0xffffffff00ad7802 */ /* 0x000fe20000000f00 */
[----:B------:R-:W2:Y:S01]  /*4630*/  SHFL.BFLY PT, R39, R12, 0x2, 0x1f ;  /* 0x0c401f000c277f89 */ /* 0x000ea200000e0000 */
[----:B------:R-:W-:-:S04]  /*4640*/  LEA R150, R150, UR5, 0x1 ;  /* 0x0000000596967c11 */ /* 0x000fc8000f8e08ff */
[-C--:B------:R-:W-:Y:S01]  /*4650*/  IADD3 R146, PT, PT, R3, R150.reuse, RZ ;  /* 0x0000009603927210 */ /* 0x080fe20007ffe0ff */
[----:B------:R-:W-:Y:S01]  /*4660*/  LDSM.16.MT88.4 R92, [R150+0x8000] ;  /* 0x00800000965c783b */ /* 0x000fe20000004200 */
[----:B------:R-:W-:-:S03]  /*4670*/  IADD3 R145, PT, PT, R2, R150, RZ ;  /* 0x0000009602917210 */ /* 0x000fc60007ffe0ff */
[----:B------:R-:W-:Y:S01]  /*4680*/  LDSM.16.MT88.4 R84, [R146+0x8000] ;  /* 0x008000009254783b */ /* 0x000fe20000004200 */
[----:B------:R-:W-:-:S03]  /*4690*/  IADD3 R144, PT, PT, R3, R145, RZ ;  /* 0x0000009103907210 */ /* 0x000fc60007ffe0ff */
[----:B------:R-:W-:Y:S01]  /*46a0*/  LDSM.16.MT88.4 R56, [R145+0xa000] ;  /* 0x00a000009138783b */ /* 0x000fe20000004200 */
[----:B-1----:R-:W-:-:S03]  /*46b0*/  FMNMX.FTZ R4, R6, R43, !PT ;  /* 0x0000002b06047209 */ /* 0x002fc60007810000 */
[----:B------:R-:W-:Y:S04]  /*46c0*/  LDSM.16.MT88.4 R76, [R145+0x8000] ;  /* 0x00800000914c783b */ /* 0x000fe80000004200 */
[----:B------:R-:W1:Y:S01]  /*46d0*/  SHFL.BFLY PT, R101, R4, 0x1, 0x1f ;  /* 0x0c201f0004657f89 */ /* 0x000e6200000e0000 */
[----:B--2---:R-:W-:-:S03]  /*46e0*/  FMNMX.FTZ R39, R12, R39, !PT ;  /* 0x000000270c277209 */ /* 0x004fc60007810000 */
[----:B------:R-:W-:Y:S04]  /*46f0*/  LDSM.16.MT88.4 R68, [R144+0x8000] ;  /* 0x008000009044783b */ /* 0x000fe80000004200 */
[----:B------:R-:W2:Y:S04]  /*4700*/  SHFL.BFLY PT, R100, R39, 0x1, 0x1f ;  /* 0x0c201f0027647f89 */ /* 0x000ea800000e0000 */
[----:B------:R-:W-:Y:S01]  /*4710*/  LDSM.16.MT88.4 R48, [R146+0xa000] ;  /* 0x00a000009230783b */ /* 0x000fe20000004200 */
[----:B-1----:R-:W-:-:S04]  /*4720*/  FMNMX.FTZ R101, R4, R101, !PT ;  /* 0x0000006504657209 */ /* 0x002fc80007810000 */
        /* <DEDUP_REMOVED lines=11> */
[----:B------:R-:W-:Y:S01]  /*47e0*/  LDSM.16.MT88.4 R40, [R150+0xa000] ;  /* 0x00a000009628783b */ /* 0x000fe20000004200 */
        /* <DEDUP_REMOVED lines=12> */
[--C-:B------:R-:W-:Y:S01]  /*48b0*/  FFMA.FTZ R105, R19, UR6, -R124.reuse ;  /* 0x0000000613697c23 */ /* 0x100fe2000801087c */
[----:B------:R-:W-:Y:S01]  /*48c0*/  FFMA.FTZ R104, R21, UR6, -R124 ;  /* 0x0000000615687c23 */ /* 0x000fe2000801087c */
[----:B------:R-:W3:Y:S01]  /*48d0*/  MUFU.EX2 R112, R112 ;  /* 0x0000007000707308 */ /* 0x000ee20000000800 */
[--C-:B------:R-:W-:Y:S01]  /*48e0*/  FFMA.FTZ R7, R7, UR6, -R126.reuse ;  /* 0x0000000607077c23 */ /* 0x100fe2000801087e */
[----:B------:R-:W-:Y:S01]  /*48f0*/  FFMA.FTZ R20, R5, UR6, -R126 ;  /* 0x0000000605147c23 */ /* 0x000fe2000801087e */
[----:B------:R-:W4:Y:S01]  /*4900*/  LDSM.16.MT88.4 R16, [R150+0x8800] ;  /* 0x008800009610783b */ /* 0x000f220000004200 */
[----:B------:R-:W-:Y:S01]  /*4910*/  MUFU.EX2 R115, R115 ;  /* 0x0000007300737308 */ /* 0x000fe20000000800 */
[----:B------:R-:W-:Y:S01]  /*4920*/  FFMA.FTZ R128, R141, UR6, -R124 ;  /* 0x000000068d807c23 */ /* 0x000fe2000801087c */
[----:B-1----:R-:W-:Y:S01]  /*4930*/  F2FP.BF16.F32.PACK_AB R64, R116, R117 ;  /* 0x000000757440723e */ /* 0x002fe200000010ff */
[----:B------:R-:W-:Y:S01]  /*4940*/  LDSM.16.MT88.4 R32, [R144+0xa000] ;  /* 0x00a000009020783b */ /* 0x000fe20000004200 */
[----:B------:R-:W1:Y:S01]  /*4950*/  MUFU.EX2 R114, R114 ;  /* 0x0000007200727308 */ /* 0x000e620000000800 */
[--C-:B------:R-:W-:Y:S01]  /*4960*/  FFMA.FTZ R130, R137, UR6, -R126.reuse ;  /* 0x0000000689827c23 */ /* 0x100fe2000801087e */
[--C-:B------:R-:W-:Y:S01]  /*4970*/  FFMA.FTZ R131, R131, UR6, -R126.reuse ;  /* 0x0000000683837c23 */ /* 0x100fe2000801087e */
[----:B------:R-:W-:Y:S01]  /*4980*/  LDSM.16.MT88.4 R24, [R144+0x8800] ;  /* 0x008800009018783b */ /* 0x000fe20000004200 */
[----:B------:R-:W-:Y:S01]  /*4990*/  MUFU.EX2 R111, R111 ;  /* 0x0000006f006f7308 */ /* 0x000fe20000000800 */
[--C-:B------:R-:W-:Y:S01]  /*49a0*/  FFMA.FTZ R135, R135, UR6, -R126.reuse ;  /* 0x0000000687877c23 */ /* 0x100fe2000801087e */
[----:B---3--:R-:W-:Y:S01]  /*49b0*/  F2FP.BF16.F32.PACK_AB R66, R112, R113 ;  /* 0x000000717042723e */ /* 0x008fe200000010ff */
[----:B------:R-:W-:Y:S01]  /*49c0*/  LDSM.16.MT88.4 R28, [R145+0x8800] ;  /* 0x00880000911c783b */ /* 0x000fe20000004200 */
[----:B------:R-:W3:Y:S01]  /*49d0*/  MUFU.EX2 R110, R110 ;  /* 0x0000006e006e7308 */ /* 0x000ee20000000800 */
[--C-:B------:R-:W-:Y:S01]  /*49e0*/  FFMA.FTZ R175, R119, UR6, -R126.reuse ;  /* 0x0000000677af7c23 */ /* 0x100fe2000801087e */
[--C-:B------:R-:W-:Y:S01]  /*49f0*/  FFMA.FTZ R122, R122, UR6, -R126.reuse ;  /* 0x000000067a7a7c23 */ /* 0x100fe2000801087e */
[----:B------:R-:W-:Y:S01]  /*4a00*/  FFMA.FTZ R121, R121, UR6, -R126 ;  /* 0x0000000679797c23 */ /* 0x000fe2000801087e */
[----:B------:R-:W-:Y:S01]  /*4a10*/  MUFU.EX2 R109, R109 ;  /* 0x0000006d006d7308 */ /* 0x000fe20000000800 */
[----:B------:R-:W-:Y:S01]  /*4a20*/  FADD.FTZ R116, R117, R116 ;  /* 0x0000007475747221 */ /* 0x000fe20000010000 */
[----:B-1----:R-:W-:Y:S01]  /*4a30*/  F2FP.BF16.F32.PACK_AB R65, R114, R115 ;  /* 0x000000737241723e */ /* 0x002fe200000010ff */
[----:B------:R-:W-:Y:S01]  /*4a40*/  FADD.FTZ R114, R115, R114 ;  /* 0x0000007273727221 */ /* 0x000fe20000010000 */
[----:B------:R-:W1:Y:S01]  /*4a50*/  MUFU.EX2 R108, R108 ;  /* 0x0000006c006c7308 */ /* 0x000e620000000800 */
[----:B------:R-:W-:-:S03]  /*4a60*/  FADD.FTZ R113, R113, R116 ;  /* 0x0000007471717221 */ /* 0x000fc60000010000 */
[----:B------:R-:W-:Y:S01]  /*4a70*/  MUFU.EX2 R105, R105 ;  /* 0x0000006900697308 */ /* 0x000fe20000000800 */
[----:B------:R-:W-:Y:S01]  /*4a80*/  FADD.FTZ R112, R112, R113 ;  /* 0x0000007170707221 */ /* 0x000fe20000010000 */
[C---:B---3--:R-:W-:Y:S01]  /*4a90*/  F2FP.BF16.F32.PACK_AB R67, R110.reuse, R111 ;  /* 0x0000006f6e43723e */ /* 0x048fe200000010ff */
[----:B------:R-:W-:Y:S01]  /*4aa0*/  FADD.FTZ R111, R111, R114 ;  /* 0x000000726f6f7221 */ /* 0x000fe20000010000 */
[----:B------:R-:W3:Y:S03]  /*4ab0*/  MUFU.EX2 R104, R104 ;  /* 0x0000006800687308 */ /* 0x000ee60000000800 */
[----:B------:R-:W-:Y:S01]  /*4ac0*/  FADD.FTZ R110, R110, R111 ;  /* 0x0000006f6e6e7221 */ /* 0x000fe20000010000 */
        /* <DEDUP_REMOVED lines=20> */
[----:B------:R-:W-:Y:S04]  /*4c10*/  MUFU.EX2 R119, R121 ;  /* 0x0000007900777308 */ /* 0x000fe80000000800 */
[----:B------:R-:W-:Y:S01]  /*4c20*/  MUFU.EX2 R175, R175 ;  /* 0x000000af00af7308 */ /* 0x000fe20000000800 */
        /* <DEDUP_REMOVED lines=8> */
[C---:B------:R-:W-:Y:S01]  /*4cb0*/  HMMA.16816.F32.BF16 R92, R4.reuse, R18, R92 ;  /* 0x00000012045c723c */ /* 0x040fe2000004185c */
[----:B------:R-:W3:Y:S07]  /*4cc0*/  LDSM.16.MT88.4 R16, [R146+0xa800] ;  /* 0x00a800009210783b */ /* 0x000eee0000004200 */
        /* <DEDUP_REMOVED lines=16> */
[----:B------:R-:W-:Y:S01]  /*4dd0*/  HMMA.16816.F32.BF16 R64, R64, R34, RZ ;  /* 0x000000224040723c */ /* 0x000fe200000418ff */
[----:B------:R-:W-:Y:S01]  /*4de0*/  FFMA.FTZ R35, R139, UR6, -R124 ;  /* 0x000000068b237c23 */ /* 0x000fe2000801087c */
[----:B------:R-:W-:Y:S01]  /*4df0*/  FFMA.FTZ R34, R129, UR6, -R126 ;  /* 0x0000000681227c23 */ /* 0x000fe2000801087e */
[----:B------:R-:W4:Y:S04]  /*4e00*/  MUFU.EX2 R32, R32 ;  /* 0x0000002000207308 */ /* 0x000f280000000800 */
[----:B------:R-:W-:Y:S01]  /*4e10*/  MUFU.EX2 R35, R35 ;  /* 0x0000002300237308 */ /* 0x000fe20000000800 */
[C---:B------:R-:W-:Y:S03]  /*4e20*/  HMMA.16816.F32.BF16 R72, R4.reuse, R24, R72 ;  /* 0x000000180448723c */ /* 0x040fe60000041848 */
[----:B------:R-:W5:Y:S04]  /*4e30*/  MUFU.EX2 R129, R135 ;  /* 0x0000008700817308 */ /* 0x000f680000000800 */
[----:B------:R-:W2:Y:S01]  /*4e40*/  MUFU.EX2 R34, R34 ;  /* 0x0000002200227308 */ /* 0x000ea20000000800 */
[C---:B------:R-:W-:Y:S01]  /*4e50*/  HMMA.16816.F32.BF16 R68, R4.reuse, R26, R68 ;  /* 0x0000001a0444723c */ /* 0x040fe20000041844 */
[----:B------:R-:W-:Y:S07]  /*4e60*/  LDSM.16.MT88.4 R24, [R144+0x9000] ;  /* 0x009000009018783b */ /* 0x000fee0000004200 */
[C---:B---3--:R-:W-:Y:S08]  /*4e70*/  HMMA.16816.F32.BF16 R44, R4.reuse, R16, R44 ;  /* 0x00000010042c723c */ /* 0x048ff0000004182c */
[C---:B------:R-:W-:Y:S01]  /*4e80*/  HMMA.16816.F32.BF16 R48, R4.reuse, R18, R48 ;  /* 0x000000120430723c */ /* 0x040fe20000041830 */
[----:B------:R-:W3:Y:S07]  /*4e90*/  LDSM.16.MT88.4 R16, [R150+0x9000] ;  /* 0x009000009610783b */ /* 0x000eee0000004200 */
[C---:B------:R-:W-:Y:S08]  /*4ea0*/  HMMA.16816.F32.BF16 R80, R4.reuse, R28, R80 ;  /* 0x0000001c0450723c */ /* 0x040ff00000041850 */
[C---:B------:R-:W-:Y:S01]  /*4eb0*/  HMMA.16816.F32.BF16 R76, R4.reuse, R30, R76 ;  /* 0x0000001e044c723c */ /* 0x040fe2000004184c */
[----:B------:R-:W-:Y:S07]  /*4ec0*/  LDSM.16.MT88.4 R28, [R145+0x9000] ;  /* 0x00900000911c783b */ /* 0x000fee0000004200 */
[C---:B-1----:R-:W-:Y:S08]  /*4ed0*/  HMMA.16816.F32.BF16 R60, R4.reuse, R20, R60 ;  /* 0x00000014043c723c */ /* 0x042ff0000004183c */
[----:B------:R-:W-:Y:S01]  /*4ee0*/  HMMA.16816.F32.BF16 R64, R4, R22, R64 ;  /* 0x000000160440723c */ /* 0x000fe20000041840 */
[----:B----4-:R-:W-:Y:S01]  /*4ef0*/  F2FP.BF16.F32.PACK_AB R4, R32, R33 ;  /* 0x000000212004723e */ /* 0x010fe200000010ff */
[----:B------:R-:W1:Y:S01]  /*4f00*/  LDSM.16.MT88.4 R20, [R150+0xb000] ;  /* 0x00b000009614783b */ /* 0x000e620000004200 */
[----:B-----5:R-:W-:Y:S01]  /*4f10*/  F2FP.BF16.F32.PACK_AB R5, R129, R130 ;  /* 0x000000828105723e */ /* 0x020fe200000010ff */
[----:B------:R-:W-:Y:S01]  /*4f20*/  FADD.FTZ R33, R33, R104 ;  /* 0x0000006821217221 */ /* 0x000fe20000010000 */
[----:B------:R-:W-:-:S02]  /*4f30*/  F2FP.BF16.F32.PACK_AB R6, R35, R128 ;  /* 0x000000802306723e */ /* 0x000fc400000010ff */
[----:B--2---:R-:W-:-:S07]  /*4f40*/  F2FP.BF16.F32.PACK_AB R7, R131, R34 ;  /* 0x000000228307723e */ /* 0x004fce00000010ff */
[C---:B------:R-:W-:Y:S08]  /*4f50*/  HMMA.16816.F32.BF16 R88, R4.reuse, R12, R88 ;  /* 0x0000000c0458723c */ /* 0x040ff00000041858 */
[C---:B------:R-:W-:Y:S01]  /*4f60*/  HMMA.16816.F32.BF16 R84, R4.reuse, R14, R84 ;  /* 0x0000000e0454723c */ /* 0x040fe20000041854 */
[----:B------:R-:W2:Y:S07]  /*4f70*/  LDSM.16.MT88.4 R12, [R145+0xb000] ;  /* 0x00b00000910c783b */ /* 0x000eae0000004200 */
[C---:B---3--:R-:W-:Y:S08]  /*4f80*/  HMMA.16816.F32.BF16 R96, R4.reuse, R16, R96 ;  /* 0x000000100460723c */ /* 0x048ff00000041860 */
        /* <DEDUP_REMOVED lines=141> */
[----:B-1----:R-:W-:Y:S04]  /*5860*/  LDSM.16.M88.4 R16, [R155] ;  /* 0x000000009b10783b */ /* 0x002fe80000000200 */
[----:B------:R-:W1:Y:S04]  /*5870*/  LDSM.16.M88.4 R108, [R154+UR5+0x4000] ;  /* 0x004000059a6c783b */ /* 0x000e680008000200 */
[----:B------:R-:W4:Y:S04]  /*5880*/  LDSM.16.M88.4 R32, [R154+UR5+0x4800] ;  /* 0x004800059a20783b */ /* 0x000f280008000200 */
[----:B------:R-:W5:Y:S04]  /*5890*/  LDSM.16.M88.4 R24, [R154+UR5+0x5000] ;  /* 0x005000059a18783b */ /* 0x000f680008000200 */
[----:B------:R-:W3:Y:S04]  /*58a0*/  LDSM.16.M88.4 R128, [R154+UR5+0x5800] ;  /* 0x005800059a80783b */ /* 0x000ee80008000200 */
[----:B------:R-:W-:Y:S04]  /*58b0*/  LDSM.16.M88.4 R4, [R153] ;  /* 0x000000009904783b */ /* 0x000fe80000000200 */
[----:B------:R-:W3:Y:S04]  /*58c0*/  LDSM.16.M88.4 R124, [R149+0x4000] ;  /* 0x00400000957c783b */ /* 0x000ee80000000200 */
[----:B------:R-:W3:Y:S04]  /*58d0*/  LDSM.16.M88.4 R120, [R149+0x4800] ;  /* 0x004800009578783b */ /* 0x000ee80000000200 */
[----:B--2---:R-:W2:Y:S04]  /*58e0*/  LDSM.16.M88.4 R12, [R149+0x5000] ;  /* 0x00500000950c783b */ /* 0x004ea80000000200 */
[----:B------:R-:W2:Y:S04]  /*58f0*/  LDSM.16.M88.4 R116, [R149+0x5800] ;  /* 0x005800009574783b */ /* 0x000ea80000000200 */
[----:B------:R-:W0:Y:S01]  /*5900*/  LDGDEPBAR ;  /* 0x00000000000079af */ /* 0x000e220000000000 */
[C---:B-1----:R-:W-:Y:S08]  /*5910*/  HMMA.16816.F32.BF16 R112, R16.reuse, R108, RZ ;  /* 0x0000006c1070723c */ /* 0x042ff000000418ff */
[C---:B----4-:R-:W-:Y:S08]  /*5920*/  HMMA.16816.F32.BF16 R104, R16.reuse, R32, RZ ;  /* 0x000000201068723c */ /* 0x050ff000000418ff */
[C---:B-----5:R-:W-:Y:S08]  /*5930*/  HMMA.16816.F32.BF16 R28, R16.reuse, R24, RZ ;  /* 0x00000018101c723c */ /* 0x060ff000000418ff */
[C---:B------:R-:W-:Y:S08]  /*5940*/  HMMA.16816.F32.BF16 R108, R16.reuse, R110, RZ ;  /* 0x0000006e106c723c */ /* 0x040ff000000418ff */
[C---:B------:R-:W-:Y:S08]  /*5950*/  HMMA.16816.F32.BF16 R32, R16.reuse, R34, RZ ;  /* 0x000000221020723c */ /* 0x040ff000000418ff */
[C---:B------:R-:W-:Y:S08]  /*5960*/  HMMA.16816.F32.BF16 R24, R16.reuse, R26, RZ ;  /* 0x0000001a1018723c */ /* 0x040ff000000418ff */
[C---:B---3--:R-:W-:Y:S08]  /*5970*/  HMMA.16816.F32.BF16 R20, R16.reuse, R128, RZ ;  /* 0x000000801014723c */ /* 0x048ff000000418ff */
[----:B------:R-:W-:Y:S01]  /*5980*/  HMMA.16816.F32.BF16 R16, R16, R130, RZ ;  /* 0x000000821010723c */ /* 0x000fe200000418ff */
[----:B------:R-:W-:Y:S07]  /*5990*/  LDSM.16.M88.4 R128, [R154+UR5+0x7800] ;  /* 0x007800059a80783b */ /* 0x000fee0008000200 */
[C---:B------:R-:W-:Y:S08]  /*59a0*/  HMMA.16816.F32.BF16 R112, R4.reuse, R124, R112 ;  /* 0x0000007c0470723c */ /* 0x040ff00000041870 */
        /* <DEDUP_REMOVED lines=47> */
[C---:B------:R-:W-:Y:S08]  /*5ca0*/  HMMA.16816.F32.BF16 R20, R12.reuse, R128, R20 ;  /* 0x000000800c14723c */ /* 0x040ff00000041814 */
[----:B------:R-:W-:Y:S01]  /*5cb0*/  HMMA.16816.F32.BF16 R16, R12, R130, R16 ;  /* 0x000000820c10723c */ /* 0x000fe20000041810 */
[----:B------:R-:W3:Y:S04]  /*5cc0*/  LDSM.16.M88.4 R12, [R149+0x7800] ;  /* 0x00780000950c783b */ /* 0x000ee80000000200 */
[----:B------:R-:W-:Y:S03]  /*5cd0*/  LDSM.16.M88.4 R128, [R152+0x2000] ;  /* 0x002000009880783b */ /* 0x000fe60000000200 */
[C---:B-1----:R-:W-:Y:S08]  /*5ce0*/  HMMA.16816.F32.BF16 R112, R4.reuse, R124, R112 ;  /* 0x0000007c0470723c */ /* 0x042ff00000041870 */
[C---:B------:R-:W-:Y:S01]  /*5cf0*/  HMMA.16816.F32.BF16 R108, R4.reuse, R126, R108 ;  /* 0x0000007e046c723c */ /* 0x040fe2000004186c */
[----:B------:R-:W1:Y:S07]  /*5d00*/  LDSM.16.M88.4 R124, [R148+0x6000] ;  /* 0x00600000947c783b */ /* 0x000e6e0000000200 */
[C---:B------:R-:W-:Y:S08]  /*5d10*/  HMMA.16816.F32.BF16 R104, R4.reuse, R120, R104 ;  /* 0x000000780468723c */ /* 0x040ff00000041868 */
[C---:B------:R-:W-:Y:S01]  /*5d20*/  HMMA.16816.F32.BF16 R32, R4.reuse, R122, R32 ;  /* 0x0000007a0420723c */ /* 0x040fe20000041820 */
[----:B------:R-:W4:Y:S07]  /*5d30*/  LDSM.16.M88.4 R120, [R148+0x6800] ;  /* 0x006800009478783b */ /* 0x000f2e0000000200 */
[C---:B--2---:R-:W-:Y:S08]  /*5d40*/  HMMA.16816.F32.BF16 R28, R4.reuse, R116, R28 ;  /* 0x00000074041c723c */ /* 0x044ff0000004181c */
[C---:B------:R-:W-:Y:S01]  /*5d50*/  HMMA.16816.F32.BF16 R24, R4.reuse, R118, R24 ;  /* 0x000000760418723c */ /* 0x040fe20000041818 */
[----:B------:R-:W2:Y:S07]  /*5d60*/  LDSM.16.M88.4 R116, [R148+0x7000] ;  /* 0x007000009474783b */ /* 0x000eae0000000200 */
[C---:B---3--:R-:W-:Y:S08]  /*5d70*/  HMMA.16816.F32.BF16 R20, R4.reuse, R12, R20 ;  /* 0x0000000c0414723c */ /* 0x048ff00000041814 */
[----:B------:R-:W-:Y:S01]  /*5d80*/  HMMA.16816.F32.BF16 R16, R4, R14, R16 ;  /* 0x0000000e0410723c */ /* 0x000fe20000041810 */
[----:B------:R-:W-:Y:S04]  /*5d90*/  LDSM.16.M88.4 R12, [R151+0x2000] ;  /* 0x00200000970c783b */ /* 0x000fe80000000200 */
[----:B------:R-:W3:Y:S03]  /*5da0*/  LDSM.16.M88.4 R4, [R147+0x6000] ;  /* 0x006000009304783b */ /* 0x000ee60000000200 */
[C---:B-1----:R-:W-:Y:S08]  /*5db0*/  HMMA.16816.F32.BF16 R112, R128.reuse, R124, R112 ;  /* 0x0000007c8070723c */ /* 0x042ff00000041870 */
[C---:B----4-:R-:W-:Y:S08]  /*5dc0*/  HMMA.16816.F32.BF16 R104, R128.reuse, R120, R104 ;  /* 0x000000788068723c */ /* 0x050ff00000041868 */
[C---:B------:R-:W-:Y:S01]  /*5dd0*/  HMMA.16816.F32.BF16 R32, R128.reuse, R122, R32 ;  /* 0x0000007a8020723c */ /* 0x040fe20000041820 */
[----:B------:R-:W1:Y:S07]  /*5de0*/  LDSM.16.M88.4 R120, [R148+0x7800] ;  /* 0x007800009478783b */ /* 0x000e6e0000000200 */
[C---:B------:R-:W-:Y:S08]  /*5df0*/  HMMA.16816.F32.BF16 R108, R128.reuse, R126, R108 ;  /* 0x0000007e806c723c */ /* 0x040ff0000004186c */
[----:B--2---:R-:W-:Y:S08]  /*5e00*/  HMMA.16816.F32.BF16 R28, R128, R116, R28 ;  /* 0x00000074801c723c */ /* 0x004ff0000004181c */
[----:B---3--:R-:W-:Y:S08]  /*5e10*/  HMMA.16816.F32.BF16 R112, R12, R4, R112 ;  /* 0x000000040c70723c */ /* 0x008ff00000041870 */
[----:B------:R-:W-:Y:S01]  /*5e20*/  HMMA.16816.F32.BF16 R24, R128, R118, R24 ;  /* 0x000000768018723c */ /* 0x000fe20000041818 */
[----:B------:R-:W2:Y:S07]  /*5e30*/  LDSM.16.M88.4 R116, [R147+0x6800] ;  /* 0x006800009374783b */ /* 0x000eae0000000200 */
[----:B------:R-:W-:Y:S01]  /*5e40*/  HMMA.16816.F32.BF16 R108, R12, R6, R108 ;  /* 0x000000060c6c723c */ /* 0x000fe2000004186c */
[----:B------:R-:W3:Y:S02]  /*5e50*/  LDSM.16.M88.4 R4, [R147+0x7000] ;  /* 0x007000009304783b */ /* 0x000ee40000000200 */
[----:B------:R-:W-:Y:S01]  /*5e60*/  FMUL.FTZ R113, R113, UR7 ;  /* 0x0000000771717c20 */ /* 0x000fe20008410000 */
[----:B------:R-:W-:Y:S01]  /*5e70*/  FMUL.FTZ R3, R112, UR7 ;  /* 0x0000000770037c20 */ /* 0x000fe20008410000 */
[----:B------:R-:W-:-:S02]  /*5e80*/  FMUL.FTZ R2, R115, UR7 ;  /* 0x0000000773027c20 */ /* 0x000fc40008410000 */
[----:B------:R4:W-:Y:S01]  /*5e90*/  MUFU.TANH R125, R113 ;  /* 0x00000071007d7308 */ /* 0x0009e20000002400 */
[----:B-1----:R-:W-:Y:S01]  /*5ea0*/  HMMA.16816.F32.BF16 R20, R128, R120, R20 ;  /* 0x000000788014723c */ /* 0x002fe20000041814 */
[----:B------:R-:W-:-:S06]  /*5eb0*/  FMUL.FTZ R121, R114, UR7 ;  /* 0x0000000772797c20 */ /* 0x000fcc0008410000 */
[----:B------:R-:W1:Y:S01]  /*5ec0*/  MUFU.TANH R3, R3 ;  /* 0x0000000300037308 */ /* 0x000e620000002400 */
[----:B------:R-:W-:Y:S03]  /*5ed0*/  HMMA.16816.F32.BF16 R16, R128, R122, R16 ;  /* 0x0000007a8010723c */ /* 0x000fe60000041810 */
[----:B------:R-:W-:Y:S01]  /*5ee0*/  FMUL.FTZ R108, R108, UR7 ;  /* 0x000000076c6c7c20 */ /* 0x000fe20008410000 */
[----:B------:R-:W-:Y:S01]  /*5ef0*/  FMUL.FTZ R110, R110, UR7 ;  /* 0x000000076e6e7c20 */ /* 0x000fe20008410000 */
[----:B------:R-:W-:Y:S01]  /*5f00*/  FMUL.FTZ R109, R109, UR7 ;  /* 0x000000076d6d7c20 */ /* 0x000fe20008410000 */
[----:B------:R-:W-:Y:S01]  /*5f10*/  FMUL.FTZ R111, R111, UR7 ;  /* 0x000000076f6f7c20 */ /* 0x000fe20008410000 */
[----:B------:R5:W-:Y:S01]  /*5f20*/  MUFU.TANH R123, R2 ;  /* 0x00000002007b7308 */ /* 0x000be20000002400 */
[----:B----4-:R-:W4:Y:S01]  /*5f30*/  LDSM.16.M88.4 R112, [R147+0x7800] ;  /* 0x007800009370783b */ /* 0x010f220000000200 */
[----:B------:R-:W-:-:S06]  /*5f40*/  DEPBAR.LE SB0, 0x0 ;  /* 0x000080000000791a */ /* 0x000fcc0000000000 */
[----:B------:R-:W1:Y:S01]  /*5f50*/  MUFU.TANH R121, R121 ;  /* 0x0000007900797308 */ /* 0x000e620000002400 */
[C---:B--2---:R-:W-:Y:S07]  /*5f60*/  HMMA.16816.F32.BF16 R104, R12.reuse, R116, R104 ;  /* 0x000000740c68723c */ /* 0x044fee0000041868 */
[----:B------:R-:W-:Y:S01]  /*5f70*/  MUFU.TANH R117, R108 ;  /* 0x0000006c00757308 */ /* 0x000fe20000002400 */
[----:B---3--:R-:W-:Y:S01]  /*5f80*/  HMMA.16816.F32.BF16 R24, R12, R6, R24 ;  /* 0x000000060c18723c */ /* 0x008fe20000041818 */
[----:B------:R-:W-:-:S04]  /*5f90*/  VIADD R7, R102, 0xffffffff ;  /* 0xffffffff66077836 */ /* 0x000fc80000000000 */
[----:B-----5:R-:W-:Y:S02]  /*5fa0*/  IMAD R2, R7, 0x40, R168 ;  /* 0x0000004007027824 */ /* 0x020fe400078e02a8 */
[----:B------:R-:W-:Y:S01]  /*5fb0*/  MUFU.TANH R127, R110 ;  /* 0x0000006e007f7308 */ /* 0x000fe20000002400 */
[C---:B------:R-:W-:Y:S01]  /*5fc0*/  HMMA.16816.F32.BF16 R32, R12.reuse, R118, R32 ;  /* 0x000000760c20723c */ /* 0x040fe20000041820 */
[----:B------:R-:W-:Y:S02]  /*5fd0*/  VIADD R7, R2, 0xfffffff8 ;  /* 0xfffffff802077836 */ /* 0x000fe40000000000 */
[----:B------:R-:W-:Y:S01]  /*5fe0*/  FMUL.FTZ R104, R104, UR7 ;  /* 0x0000000768687c20 */ /* 0x000fe20008410000 */
[----:B------:R-:W-:Y:S01]  /*5ff0*/  FMUL.FTZ R106, R106, UR7 ;  /* 0x000000076a6a7c20 */ /* 0x000fe20008410000 */
[----:B------:R-:W-:Y:S02]  /*6000*/  FMUL.FTZ R105, R105, UR7 ;  /* 0x0000000769697c20 */ /* 0x000fe40008410000 */
[----:B------:R-:W-:Y:S01]  /*6010*/  MUFU.TANH R109, R109 ;  /* 0x0000006d006d7308 */ /* 0x000fe20000002400 */
[C---:B------:R-:W-:Y:S01]  /*6020*/  ISETP.GE.AND P5, PT, R7.reuse, R134, PT ;  /* 0x000000860700720c */ /* 0x040fe20003fa6270 */
[----:B------:R-:W-:Y:S01]  /*6030*/  HMMA.16816.F32.BF16 R28, R12, R4, R28 ;  /* 0x000000040c1c723c */ /* 0x000fe2000004181c */
[----:B------:R-:W-:Y:S01]  /*6040*/  ISETP.GE.AND P6, PT, R7, R133, PT ;  /* 0x000000850700720c */ /* 0x000fe20003fc6270 */
[----:B------:R-:W-:Y:S01]  /*6050*/  FMUL.FTZ R5, R107, UR7 ;  /* 0x000000076b057c20 */ /* 0x000fe20008410000 */
[----:B------:R-:W-:Y:S01]  /*6060*/  FMUL.FTZ R26, R26, UR7 ;  /* 0x000000071a1a7c20 */ /* 0x000fe20008410000 */
[----:B------:R-:W-:-:S02]  /*6070*/  FMUL.FTZ R27, R27, UR7 ;  /* 0x000000071b1b7c20 */ /* 0x000fc40008410000 */
[----:B------:R2:W-:Y:S02]  /*6080*/  MUFU.TANH R129, R104 ;  /* 0x0000006800817308 */ /* 0x0005e40000002400 */
[C---:B----4-:R-:W-:Y:S02]  /*6090*/  HMMA.16816.F32.BF16 R16, R12.reuse, R114, R16 ;  /* 0x000000720c10723c */ /* 0x050fe40000041810 */
[----:B------:R-:W-:Y:S01]  /*60a0*/  FMUL.FTZ R4, R35, UR7 ;  /* 0x0000000723047c20 */ /* 0x000fe20008410000 */
[----:B------:R-:W-:Y:S01]  /*60b0*/  FMUL.FTZ R32, R32, UR7 ;  /* 0x0000000720207c20 */ /* 0x000fe20008410000 */
[----:B------:R-:W-:Y:S02]  /*60c0*/  FMUL.FTZ R33, R33, UR7 ;  /* 0x0000000721217c20 */ /* 0x000fe40008410000 */
[----:B------:R-:W-:Y:S02]  /*60d0*/  MUFU.TANH R111, R111 ;  /* 0x0000006f006f7308 */ /* 0x000fe40000002400 */
[----:B------:R-:W-:Y:S01]  /*60e0*/  HMMA.16816.F32.BF16 R20, R12, R112, R20 ;  /* 0x000000700c14723c */ /* 0x000fe20000041814 */
[----:B------:R-:W-:-:S02]  /*60f0*/  VIADD R14, R2, 0xffffffc0 ;  /* 0xffffffc0020e7836 */ /* 0x000fc40000000000 */
[----:B------:R-:W-:Y:S01]  /*6100*/  FMUL.FTZ R15, R34, UR7 ;  /* 0x00000007220f7c20 */ /* 0x000fe20008410000 */
[----:B------:R-:W-:Y:S01]  /*6110*/  FMUL.FTZ R6, R29, UR7 ;  /* 0x000000071d067c20 */ /* 0x000fe20008410000 */
[----:B------:R-:W-:Y:S01]  /*6120*/  FMUL.FTZ R28, R28, UR7 ;  /* 0x000000071c1c7c20 */ /* 0x000fe20008410000 */
[----:B------:R-:W-:Y:S01]  /*6130*/  FMUL.FTZ R35, R30, UR7 ;  /* 0x000000071e237c20 */ /* 0x000fe20008410000 */
[C---:B------:R-:W-:Y:S01]  /*6140*/  ISETP.GE.AND P4, PT, R14.reuse, R134, PT ;  /* 0x000000860e00720c */ /* 0x040fe20003f86270 */
[----:B------:R3:W-:Y:S01]  /*6150*/  MUFU.TANH R29, R4 ;  /* 0x00000004001d7308 */ /* 0x0007e20000002400 */
[----:B------:R-:W-:Y:S01]  /*6160*/  ISETP.GE.AND P3, PT, R14, R133, PT ;  /* 0x000000850e00720c */ /* 0x000fe20003f66270 */
[----:B--2---:R-:W-:Y:S01]  /*6170*/  VIADD R104, R2, 0xffffffc1 ;  /* 0xffffffc102687836 */ /* 0x004fe20000000000 */
[----:B------:R-:W-:Y:S01]  /*6180*/  I2FP.F32.U32 R14, R14 ;  /* 0x0000000e000e7245 */ /* 0x000fe20000201000 */
[----:B------:R-:W-:Y:S01]  /*6190*/  FMUL.FTZ R12, R16, UR7 ;  /* 0x00000007100c7c20 */ /* 0x000fe20008410000 */
[----:B------:R-:W-:Y:S01]  /*61a0*/  FMUL.FTZ R30, R25, UR7 ;  /* 0x00000007191e7c20 */ /* 0x000fe20008410000 */
[----:B------:R-:W-:Y:S01]  /*61b0*/  FMUL.FTZ R34, R31, UR7 ;  /* 0x000000071f227c20 */ /* 0x000fe20008410000 */
[----:B------:R-:W-:Y:S01]  /*61c0*/  ISETP.GE.AND P2, PT, R104, R134, PT ;  /* 0x000000866800720c */ /* 0x000fe20003f46270 */
[----:B-1----:R-:W-:Y:S01]  /*61d0*/  FFMA.FTZ R13, R14, R0, R3 ;  /* 0x000000000e0d7223 */ /* 0x002fe20000010003 */
[----:B------:R-:W-:Y:S01]  /*61e0*/  I2FP.F32.U32 R3, R7 ;  /* 0x0000000700037245 */ /* 0x000fe20000201000 */
[----:B------:R-:W1:Y:S01]  /*61f0*/  MUFU.TANH R12, R12 ;  /* 0x0000000c000c7308 */ /* 0x000e620000002400 */
[----:B------:R-:W-:-:S02]  /*6200*/  VIADD R7, R2, 0xffffffc8 ;  /* 0xffffffc802077836 */ /* 0x000fc40000000000 */
[----:B------:R-:W-:Y:S01]  /*6210*/  FMUL.FTZ R16, R23, UR7 ;  /* 0x0000000717107c20 */ /* 0x000fe20008410000 */
[----:B------:R-:W-:Y:S01]  /*6220*/  FMUL.FTZ R22, R22, UR7 ;  /* 0x0000000716167c20 */ /* 0x000fe20008410000 */
[----:B------:R-:W-:Y:S01]  /*6230*/  FMUL.FTZ R17, R17, UR7 ;  /* 0x0000000711117c20 */ /* 0x000fe20008410000 */
[----:B------:R-:W-:Y:S01]  /*6240*/  FMUL.FTZ R19, R19, UR7 ;  /* 0x0000000713137c20 */ /* 0x000fe20008410000 */
[----:B---3--:R-:W-:Y:S01]  /*6250*/  FSEL R4, R13, -INF , !P4 ;  /* 0xff8000000d047808 */ /* 0x008fe20006000000 */
[----:B------:R-:W-:Y:S01]  /*6260*/  FFMA.FTZ R13, R14, R0, R121 ;  /* 0x000000000e0d7223 */ /* 0x000fe20000010079 */
[----:B------:R-:W-:Y:S01]  /*6270*/  ISETP.GE.AND P4, PT, R104, R133, PT ;  /* 0x000000856800720c */ /* 0x000fe20003f86270 */
[----:B------:R2:W-:Y:S01]  /*6280*/  MUFU.TANH R25, R28 ;  /* 0x0000001c00197308 */ /* 0x0005e20000002400 */
[----:B------:R-:W-:Y:S02]  /*6290*/  I2FP.F32.U32 R104, R104 ;  /* 0x0000006800687245 */ /* 0x000fe40000201000 */
[----:B------:R-:W-:-:S02]  /*62a0*/  FSEL R13, R13, -INF , !P3 ;  /* 0xff8000000d0d7808 */ /* 0x000fc40005800000 */
[----:B------:R-:W-:Y:S01]  /*62b0*/  ISETP.GE.AND P3, PT, R7, R134, PT ;  /* 0x000000860700720c */ /* 0x000fe20003f66270 */
[CC--:B------:R-:W-:Y:S01]  /*62c0*/  FFMA.FTZ R125, R104.reuse, R0.reuse, R125 ;  /* 0x00000000687d7223 */ /* 0x0c0fe2000001007d */
[-C--:B-1----:R-:W-:Y:S01]  /*62d0*/  FFMA.FTZ R12, R3, R0.reuse, R12 ;  /* 0x00000000030c7223 */ /* 0x082fe2000001000c */
[----:B------:R-:W-:Y:S01]  /*62e0*/  FFMA.FTZ R123, R104, R0, R123 ;  /* 0x00000000687b7223 */ /* 0x000fe2000001007b */
[----:B------:R1:W3:Y:S01]  /*62f0*/  MUFU.TANH R119, R106 ;  /* 0x0000006a00777308 */ /* 0x0002e20000002400 */
[----:B------:R-:W-:-:S07]  /*6300*/  VIADD R104, R2, 0xffffffc9 ;  /* 0xffffffc902687836 */ /* 0x000fce0000000000 */
[----:B------:R4:W-:Y:S01]  /*6310*/  MUFU.TANH R31, R6 ;  /* 0x00000006001f7308 */ /* 0x0009e20000002400 */
[----:B--2---:R-:W-:Y:S02]  /*6320*/  FSEL R28, R12, -INF , !P5 ;  /* 0xff8000000c1c7808 */ /* 0x004fe40006800000 */
[----:B------:R-:W-:Y:S02]  /*6330*/  I2FP.F32.U32 R12, R7 ;  /* 0x00000007000c7245 */ /* 0x000fe40000201000 */
[-C--:B------:R-:W-:Y:S02]  /*6340*/  ISETP.GE.AND P5, PT, R7, R133.reuse, PT ;  /* 0x000000850700720c */ /* 0x080fe40003fa6270 */
[----:B------:R-:W-:Y:S01]  /*6350*/  FSEL R7, R123, -INF , !P4 ;  /* 0xff8000007b077808 */ /* 0x000fe20006000000 */
[----:B------:R-:W2:Y:S01]  /*6360*/  MUFU.TANH R105, R105 ;  /* 0x0000006900697308 */ /* 0x000ea20000002400 */
[----:B------:R-:W-:Y:S01]  /*6370*/  ISETP.GE.AND P4, PT, R104, R133, PT ;  /* 0x000000856800720c */ /* 0x000fe20003f86270 */
[CC--:B------:R-:W-:Y:S01]  /*6380*/  FFMA.FTZ R14, R12.reuse, R0.reuse, R117 ;  /* 0x000000000c0e7223 */ /* 0x0c0fe20000010075 */
[----:B------:R-:W-:Y:S01]  /*6390*/  FFMA.FTZ R23, R12, R0, R127 ;  /* 0x000000000c177223 */ /* 0x000fe2000001007f */
[----:B-1----:R-:W-:-:S03]  /*63a0*/  VIADD R106, R2, 0xffffffd0 ;  /* 0xffffffd0026a7836 */ /* 0x002fc60000000000 */
[----:B------:R-:W-:Y:S01]  /*63b0*/  FSEL R14, R14, -INF , !P3 ;  /* 0xff8000000e0e7808 */ /* 0x000fe20005800000 */
[----:B------:R-:W1:Y:S01]  /*63c0*/  MUFU.TANH R5, R5 ;  /* 0x0000000500057308 */ /* 0x000e620000002400 */
[----:B------:R-:W-:Y:S02]  /*63d0*/  FSEL R23, R23, -INF , !P5 ;  /* 0xff80000017177808 */ /* 0x000fe40006800000 */
[----:B----4-:R-:W-:Y:S02]  /*63e0*/  FSEL R6, R125, -INF , !P2 ;  /* 0xff8000007d067808 */ /* 0x010fe40005000000 */
[----:B------:R-:W-:Y:S02]  /*63f0*/  ISETP.GE.AND P2, PT, R104, R134, PT ;  /* 0x000000866800720c */ /* 0x000fe40003f46270 */
[----:B------:R-:W-:Y:S01]  /*6400*/  I2FP.F32.U32 R104, R104 ;  /* 0x0000006800687245 */ /* 0x000fe20000201000 */
[----:B------:R4:W5:Y:S01]  /*6410*/  MUFU.TANH R107, R32 ;  /* 0x00000020006b7308 */ /* 0x0009620000002400 */
[----:B------:R-:W-:-:S02]  /*6420*/  ISETP.GE.AND P3, PT, R106, R134, PT ;  /* 0x000000866a00720c */ /* 0x000fc40003f66270 */
[----:B------:R-:W-:Y:S01]  /*6430*/  ISETP.GE.AND P5, PT, R106, R133, PT ;  /* 0x000000856a00720c */ /* 0x000fe20003fa6270 */
[----:B------:R-:W-:Y:S01]  /*6440*/  FFMA.FTZ R12, R104, R0, R109 ;  /* 0x00000000680c7223 */ /* 0x000fe2000001006d */
[----:B------:R-:W-:-:S03]  /*6450*/  I2FP.F32.U32 R106, R106 ;  /* 0x0000006a006a7245 */ /* 0x000fc60000201000 */
[----:B------:R-:W5:Y:S01]  /*6460*/  MUFU.TANH R15, R15 ;  /* 0x0000000f000f7308 */ /* 0x000f620000002400 */
[----:B------:R-:W-:Y:S01]  /*6470*/  FSEL R12, R12, -INF , !P2 ;  /* 0xff8000000c0c7808 */ /* 0x000fe20005000000 */
[CC--:B------:R-:W-:Y:S01]  /*6480*/  FFMA.FTZ R116, R106.reuse, R0.reuse, R129 ;  /* 0x000000006a747223 */ /* 0x0c0fe20000010081 */
[----:B---3--:R-:W-:-:S04]  /*6490*/  FFMA.FTZ R119, R106, R0, R119 ;  /* 0x000000006a777223 */ /* 0x008fc80000010077 */
[----:B------:R-:W-:Y:S01]  /*64a0*/  FSEL R116, R116, -INF , !P3 ;  /* 0xff80000074747808 */ /* 0x000fe20005800000 */
[----:B------:R-:W3:Y:S01]  /*64b0*/  MUFU.TANH R33, R33 ;  /* 0x0000002100217308 */ /* 0x000ee20000002400 */
[----:B------:R-:W-:Y:S01]  /*64c0*/  FSEL R131, R119, -INF , !P5 ;  /* 0xff80000077837808 */ /* 0x000fe20006800000 */
[----:B----4-:R-:W-:Y:S01]  /*64d0*/  FMUL.FTZ R32, R24, UR7 ;  /* 0x0000000718207c20 */ /* 0x010fe20008410000 */
[----:B------:R-:W-:Y:S01]  /*64e0*/  FMUL.FTZ R24, R20, UR7 ;  /* 0x0000000714187c20 */ /* 0x000fe20008410000 */
[----:B------:R-:W-:Y:S01]  /*64f0*/  FMUL.FTZ R20, R21, UR7 ;  /* 0x0000000715147c20 */ /* 0x000fe20008410000 */
[----:B------:R-:W-:Y:S01]  /*6500*/  FFMA.FTZ R21, R104, R0, R111 ;  /* 0x0000000068157223 */ /* 0x000fe2000001006f */
[----:B------:R-:W-:Y:S02]  /*6510*/  VIADD R104, R2, 0xffffffd1 ;  /* 0xffffffd102687836 */ /* 0x000fe40000000000 */
[----:B------:R4:W-:Y:S02]  /*6520*/  MUFU.TANH R113, R34 ;  /* 0x0000002200717308 */ /* 0x0009e40000002400 */
[----:B------:R-:W-:-:S02]  /*6530*/  FSEL R21, R21, -INF , !P4 ;  /* 0xff80000015157808 */ /* 0x000fc40006000000 */
[C---:B------:R-:W-:Y:S02]  /*6540*/  ISETP.GE.AND P2, PT, R104.reuse, R134, PT ;  /* 0x000000866800720c */ /* 0x040fe40003f46270 */
[----:B------:R-:W-:Y:S02]  /*6550*/  ISETP.GE.AND P4, PT, R104, R133, PT ;  /* 0x000000856800720c */ /* 0x000fe40003f86270 */
[----:B------:R-:W-:Y:S01]  /*6560*/  I2FP.F32.U32 R104, R104 ;  /* 0x0000006800687245 */ /* 0x000fe20000201000 */
[----:B------:R5:W-:Y:S04]  /*6570*/  MUFU.TANH R109, R32 ;  /* 0x00000020006d7308 */ /* 0x000be80000002400 */
[CC--:B--2---:R-:W-:Y:S01]  /*6580*/  FFMA.FTZ R105, R104.reuse, R0.reuse, R105 ;  /* 0x0000000068697223 */ /* 0x0c4fe20000010069 */
[----:B-1----:R-:W-:-:S03]  /*6590*/  FFMA.FTZ R117, R104, R0, R5 ;  /* 0x0000000068757223 */ /* 0x002fc60000010005 */
[----:B------:R-:W1:Y:S01]  /*65a0*/  MUFU.TANH R35, R35 ;  /* 0x0000002300237308 */ /* 0x000e620000002400 */
[----:B----4-:R-:W-:Y:S01]  /*65b0*/  VIADD R34, R2, 0xffffffd8 ;  /* 0xffffffd802227836 */ /* 0x010fe20000000000 */
[----:B------:R-:W-:Y:S02]  /*65c0*/  FSEL R114, R105, -INF , !P2 ;  /* 0xff80000069727808 */ /* 0x000fe40005000000 */
[----:B------:R-:W-:Y:S02]  /*65d0*/  FSEL R117, R117, -INF , !P4 ;  /* 0xff80000075757808 */ /* 0x000fe40006000000 */
[C---:B------:R-:W-:Y:S01]  /*65e0*/  ISETP.GE.AND P3, PT, R34.reuse, R134, PT ;  /* 0x000000862200720c */ /* 0x040fe20003f66270 */
[----:B------:R-:W-:Y:S01]  /*65f0*/  BAR.SYNC.DEFER_BLOCKING 0x0 ;  /* 0x0000000000007b1d */ /* 0x000fe20000010000 */
[----:B------:R-:W-:Y:S01]  /*6600*/  ISETP.GE.AND P5, PT, R34, R133, PT ;  /* 0x000000852200720c */ /* 0x000fe20003fa6270 */
[----:B-----5:R-:W-:Y:S01]  /*6610*/  VIADD R32, R2, 0xffffffd9 ;  /* 0xffffffd902207836 */ /* 0x020fe20000000000 */
[----:B------:R-:W-:-:S03]  /*6620*/  I2FP.F32.U32 R34, R34 ;  /* 0x0000002200227245 */ /* 0x000fc60000201000 */
[----:B------:R2:W-:Y:S01]  /*6630*/  MUFU.TANH R111, R30 ;  /* 0x0000001e006f7308 */ /* 0x0005e20000002400 */
[----:B------:R-:W-:Y:S01]  /*6640*/  ISETP.GE.AND P2, PT, R32, R134, PT ;  /* 0x000000862000720c */ /* 0x000fe20003f46270 */
[-C--:B------:R-:W-:Y:S01]  /*6650*/  FFMA.FTZ R107, R34, R0.reuse, R107 ;  /* 0x00000000226b7223 */ /* 0x080fe2000001006b */
[----:B------:R-:W-:Y:S01]  /*6660*/  ISETP.GE.AND P4, PT, R32, R133, PT ;  /* 0x000000852000720c */ /* 0x000fe20003f86270 */
[----:B------:R-:W-:Y:S01]  /*6670*/  FFMA.FTZ R15, R34, R0, R15 ;  /* 0x00000000220f7223 */ /* 0x000fe2000001000f */
[----:B------:R-:W-:-:S03]  /*6680*/  I2FP.F32.U32 R32, R32 ;  /* 0x0000002000207245 */ /* 0x000fc60000201000 */
[----:B------:R4:W5:Y:S01]  /*6690*/  MUFU.TANH R5, R26 ;  /* 0x0000001a00057308 */ /* 0x0009620000002400 */
[----:B------:R-:W-:Y:S01]  /*66a0*/  FSEL R110, R107, -INF , !P3 ;  /* 0xff8000006b6e7808 */ /* 0x000fe20005800000 */
[CC--:B---3--:R-:W-:Y:S01]  /*66b0*/  FFMA.FTZ R33, R32.reuse, R0.reuse, R33 ;  /* 0x0000000020217223 */ /* 0x0c8fe20000010021 */
[----:B------:R-:W-:Y:S01]  /*66c0*/  FFMA.FTZ R119, R32, R0, R29 ;  /* 0x0000000020777223 */ /* 0x000fe2000001001d */
[----:B------:R-:W-:-:S03]  /*66d0*/  FSEL R129, R15, -INF , !P5 ;  /* 0xff8000000f817808 */ /* 0x000fc60006800000 */
[----:B------:R-:W-:Y:S01]  /*66e0*/  FSEL R112, R33, -INF , !P2 ;  /* 0xff80000021707808 */ /* 0x000fe20005000000 */
[----:B------:R-:W3:Y:S01]  /*66f0*/  MUFU.TANH R27, R27 ;  /* 0x0000001b001b7308 */ /* 0x000ee20000002400 */
[----:B--2---:R-:W-:Y:S01]  /*6700*/  VIADD R30, R2, 0xffffffe0 ;  /* 0xffffffe0021e7836 */ /* 0x004fe20000000000 */
[----:B------:R-:W-:-:S04]  /*6710*/  FSEL R119, R119, -INF , !P4 ;  /* 0xff80000077777808 */ /* 0x000fc80006000000 */
[C---:B------:R-:W-:Y:S02]  /*6720*/  ISETP.GE.AND P3, PT, R30.reuse, R134, PT ;  /* 0x000000861e00720c */ /* 0x040fe40003f66270 */
[-C--:B------:R-:W-:Y:S01]  /*6730*/  ISETP.GE.AND P5, PT, R30, R133.reuse, PT ;  /* 0x000000851e00720c */ /* 0x080fe20003fa6270 */
[----:B----4-:R-:W-:Y:S01]  /*6740*/  VIADD R26, R2, 0xffffffe1 ;  /* 0xffffffe1021a7836 */ /* 0x010fe20000000000 */
[----:B------:R-:W-:Y:S01]  /*6750*/  I2FP.F32.U32 R30, R30 ;  /* 0x0000001e001e7245 */ /* 0x000fe20000201000 */
[----:B------:R2:W4:Y:S03]  /*6760*/  MUFU.TANH R29, R24 ;  /* 0x00000018001d7308 */ /* 0x0005260000002400 */
[----:B------:R-:W-:Y:S01]  /*6770*/  ISETP.GE.AND P2, PT, R26, R134, PT ;  /* 0x000000861a00720c */ /* 0x000fe20003f46270 */
[-C--:B------:R-:W-:Y:S01]  /*6780*/  FFMA.FTZ R124, R30, R0.reuse, R25 ;  /* 0x000000001e7c7223 */ /* 0x080fe20000010019 */
[----:B------:R-:W-:Y:S01]  /*6790*/  ISETP.GE.AND P4, PT, R26, R133, PT ;  /* 0x000000851a00720c */ /* 0x000fe20003f86270 */
[----:B-1----:R-:W-:Y:S01]  /*67a0*/  FFMA.FTZ R35, R30, R0, R35 ;  /* 0x000000001e237223 */ /* 0x002fe20000010023 */
[----:B------:R-:W-:Y:S01]  /*67b0*/  I2FP.F32.U32 R26, R26 ;  /* 0x0000001a001a7245 */ /* 0x000fe20000201000 */
[----:B------:R-:W-:Y:S01]  /*67c0*/  VIADD R25, R2, 0xffffffe8 ;  /* 0xffffffe802197836 */ /* 0x000fe20000000000 */
[----:B------:R-:W-:Y:S01]  /*67d0*/  FSEL R124, R124, -INF , !P3 ;  /* 0xff8000007c7c7808 */ /* 0x000fe20005800000 */
[----:B------:R1:W-:Y:S01]  /*67e0*/  MUFU.TANH R15, R20 ;  /* 0x00000014000f7308 */ /* 0x0003e20000002400 */
[----:B------:R-:W-:Y:S01]  /*67f0*/  FSEL R125, R35, -INF , !P5 ;  /* 0xff800000237d7808 */ /* 0x000fe20006800000 */
[CC--:B------:R-:W-:Y:S01]  /*6800*/  FFMA.FTZ R31, R26.reuse, R0.reuse, R31 ;  /* 0x000000001a1f7223 */ /* 0x0c0fe2000001001f */
[----:B------:R-:W-:Y:S01]  /*6810*/  FFMA.FTZ R113, R26, R0, R113 ;  /* 0x000000001a717223 */ /* 0x000fe20000010071 */
[----:B------:R-:W-:-:S02]  /*6820*/  ISETP.GE.AND P3, PT, R25, R134, PT ;  /* 0x000000861900720c */ /* 0x000fc40003f66270 */
[----:B------:R-:W-:Y:S02]  /*6830*/  ISETP.GE.AND P5, PT, R25, R133, PT ;  /* 0x000000851900720c */ /* 0x000fe40003fa6270 */
[----:B------:R-:W-:Y:S01]  /*6840*/  I2FP.F32.U32 R26, R25 ;  /* 0x00000019001a7245 */ /* 0x000fe20000201000 */
[----:B--2---:R-:W-:Y:S01]  /*6850*/  VIADD R24, R2, 0xffffffe9 ;  /* 0xffffffe902187836 */ /* 0x004fe20000000000 */
[----:B------:R2:W4:Y:S01]  /*6860*/  MUFU.TANH R25, R22 ;  /* 0x0000001600197308 */ /* 0x0005220000002400 */
[----:B------:R-:W-:Y:S02]  /*6870*/  FSEL R123, R113, -INF , !P4 ;  /* 0xff800000717b7808 */ /* 0x000fe40006000000 */
[CC--:B-----5:R-:W-:Y:S01]  /*6880*/  FFMA.FTZ R127, R26.reuse, R0.reuse, R5 ;  /* 0x000000001a7f7223 */ /* 0x0e0fe20000010005 */
[----:B------:R-:W-:Y:S01]  /*6890*/  FFMA.FTZ R109, R26, R0, R109 ;  /* 0x000000001a6d7223 */ /* 0x000fe2000001006d */
[----:B------:R-:W-:Y:S02]  /*68a0*/  FSEL R122, R31, -INF , !P2 ;  /* 0xff8000001f7a7808 */ /* 0x000fe40005000000 */
[----:B------:R-:W-:Y:S01]  /*68b0*/  ISETP.GE.AND P4, PT, R24, R133, PT ;  /* 0x000000851800720c */ /* 0x000fe20003f86270 */
[----:B------:R5:W-:Y:S01]  /*68c0*/  MUFU.TANH R5, R16 ;  /* 0x0000001000057308 */ /* 0x000be20000002400 */
[----:B-1----:R-:W-:-:S02]  /*68d0*/  I2FP.F32.U32 R20, R24 ;  /* 0x0000001800147245 */ /* 0x002fc40000201000 */
[----:B------:R-:W-:Y:S02]  /*68e0*/  FSEL R118, R109, -INF , !P3 ;  /* 0xff8000006d767808 */ /* 0x000fe40005800000 */
[----:B------:R-:W-:Y:S01]  /*68f0*/  ISETP.GE.AND P2, PT, R24, R134, PT ;  /* 0x000000861800720c */ /* 0x000fe20003f46270 */
[CC--:B------:R-:W-:Y:S01]  /*6900*/  FFMA.FTZ R111, R20.reuse, R0.reuse, R111 ;  /* 0x00000000146f7223 */ /* 0x0c0fe2000001006f */
[----:B---3--:R-:W-:Y:S01]  /*6910*/  FFMA.FTZ R27, R20, R0, R27 ;  /* 0x00000000141b7223 */ /* 0x008fe2000001001b */
[----:B------:R-:W-:Y:S01]  /*6920*/  FMUL.FTZ R20, R18, UR7 ;  /* 0x0000000712147c20 */ /* 0x000fe20008410000 */
[C---:B------:R-:W-:Y:S01]  /*6930*/  VIADD R18, R2.reuse, 0xfffffff1 ;  /* 0xfffffff102127836 */ /* 0x040fe20000000000 */
[----:B------:R-:W-:Y:S01]  /*6940*/  MUFU.TANH R17, R17 ;  /* 0x0000001100117308 */ /* 0x000fe20000002400 */
[C---:B--2---:R-:W-:Y:S01]  /*6950*/  VIADD R22, R2.reuse, 0xfffffff0 ;  /* 0xfffffff002167836 */ /* 0x044fe20000000000 */
[----:B------:R-:W-:Y:S01]  /*6960*/  FSEL R121, R27, -INF , !P4 ;  /* 0xff8000001b797808 */ /* 0x000fe20006000000 */
[----:B------:R-:W-:Y:S01]  /*6970*/  VIADD R2, R2, 0xfffffff9 ;  /* 0xfffffff902027836 */ /* 0x000fe20000000000 */
[----:B------:R-:W-:-:S02]  /*6980*/  FSEL R120, R111, -INF , !P2 ;  /* 0xff8000006f787808 */ /* 0x000fc40005000000 */
[----:B------:R-:W-:Y:S02]  /*6990*/  ISETP.GE.AND P3, PT, R22, R134, PT ;  /* 0x000000861600720c */ /* 0x000fe40003f66270 */
[----:B-----5:R-:W-:Y:S01]  /*69a0*/  I2FP.F32.U32 R16, R22 ;  /* 0x0000001600107245 */ /* 0x020fe20000201000 */
[----:B------:R-:W1:Y:S01]  /*69b0*/  MUFU.TANH R20, R20 ;  /* 0x0000001400147308 */ /* 0x000e620000002400 */
[----:B------:R-:W-:Y:S02]  /*69c0*/  FMNMX3.FTZ R27, R101, R4, R6, !PT ;  /* 0x00000004651b7276 */ /* 0x000fe40007810006 */
[----:B------:R-:W-:Y:S01]  /*69d0*/  ISETP.GE.AND P2, PT, R18, R134, PT ;  /* 0x000000861200720c */ /* 0x000fe20003f46270 */
[C---:B----4-:R-:W-:Y:S01]  /*69e0*/  FFMA.FTZ R29, R16.reuse, R0, R29 ;  /* 0x00000000101d7223 */ /* 0x050fe2000001001d */
[----:B------:R-:W-:Y:S01]  /*69f0*/  FMNMX3.FTZ R27, R27, R14, R12, !PT ;  /* 0x0000000e1b1b7276 */ /* 0x000fe2000781000c */
[----:B------:R-:W-:Y:S01]  /*6a00*/  FFMA.FTZ R25, R16, R0, R25 ;  /* 0x0000000010197223 */ /* 0x000fe20000010019 */
[----:B------:R-:W-:Y:S01]  /*6a10*/  FSEL R127, R127, -INF , !P5 ;  /* 0xff8000007f7f7808 */ /* 0x000fe20006800000 */
[----:B------:R-:W2:Y:S01]  /*6a20*/  MUFU.TANH R19, R19 ;  /* 0x0000001300137308 */ /* 0x000ea20000002400 */
[----:B------:R-:W-:-:S02]  /*6a30*/  FSEL R108, R29, -INF , !P3 ;  /* 0xff8000001d6c7808 */ /* 0x000fc40005800000 */
[-C--:B------:R-:W-:Y:S02]  /*6a40*/  ISETP.GE.AND P3, PT, R18, R133.reuse, PT ;  /* 0x000000851200720c */ /* 0x080fe40003f66270 */
[----:B------:R-:W-:Y:S02]  /*6a50*/  I2FP.F32.U32 R18, R18 ;  /* 0x0000001200127245 */ /* 0x000fe40000201000 */
[----:B------:R-:W-:Y:S02]  /*6a60*/  ISETP.GE.AND P5, PT, R22, R133, PT ;  /* 0x000000851600720c */ /* 0x000fe40003fa6270 */
[----:B------:R-:W-:Y:S01]  /*6a70*/  FMNMX3.FTZ R16, R100, R13, R7, !PT ;  /* 0x0000000d64107276 */ /* 0x000fe20007810007 */
[C---:B------:R-:W-:Y:S01]  /*6a80*/  FFMA.FTZ R15, R18.reuse, R0, R15 ;  /* 0x00000000120f7223 */ /* 0x040fe2000001000f */
[----:B------:R-:W-:Y:S01]  /*6a90*/  FMNMX3.FTZ R27, R27, R116, R114, !PT ;  /* 0x000000741b1b7276 */ /* 0x000fe20007810072 */
[-C--:B-1----:R-:W-:Y:S01]  /*6aa0*/  FFMA.FTZ R20, R3, R0.reuse, R20 ;  /* 0x0000000003147223 */ /* 0x082fe20000010014 */
[----:B------:R-:W-:Y:S01]  /*6ab0*/  FSEL R31, R25, -INF , !P5 ;  /* 0xff800000191f7808 */ /* 0x000fe20006800000 */
[----:B------:R-:W-:Y:S01]  /*6ac0*/  FFMA.FTZ R5, R18, R0, R5 ;  /* 0x0000000012057223 */ /* 0x000fe20000010005 */
[----:B------:R-:W-:-:S02]  /*6ad0*/  FMNMX3.FTZ R16, R16, R23, R21, !PT ;  /* 0x0000001710107276 */ /* 0x000fc40007810015 */
[----:B------:R-:W-:Y:S02]  /*6ae0*/  FMNMX3.FTZ R27, R27, R110, R112, !PT ;  /* 0x0000006e1b1b7276 */ /* 0x000fe40007810070 */
[----:B------:R-:W-:Y:S02]  /*6af0*/  FSEL R106, R15, -INF , !P2 ;  /* 0xff8000000f6a7808 */ /* 0x000fe40005000000 */
[C---:B------:R-:W-:Y:S02]  /*6b00*/  ISETP.GE.AND P4, PT, R2.reuse, R134, PT ;  /* 0x000000860200720c */ /* 0x040fe40003f86270 */
[----:B------:R-:W-:Y:S02]  /*6b10*/  ISETP.GE.AND P5, PT, R2, R133, PT ;  /* 0x000000850200720c */ /* 0x000fe40003fa6270 */
[----:B------:R-:W-:Y:S02]  /*6b20*/  ISETP.GE.U32.AND P2, PT, R102, 0x3, PT ;  /* 0x000000036600780c */ /* 0x000fe40003f46070 */
[----:B------:R-:W-:-:S02]  /*6b30*/  I2FP.F32.U32 R2, R2 ;  /* 0x0000000200027245 */ /* 0x000fc40000201000 */
[----:B------:R-:W-:Y:S02]  /*6b40*/  FMNMX3.FTZ R16, R16, R131, R117, !PT ;  /* 0x0000008310107276 */ /* 0x000fe40007810075 */
[----:B------:R-:W-:Y:S01]  /*6b50*/  FMNMX3.FTZ R27, R27, R124, R122, !PT ;  /* 0x0000007c1b1b7276 */ /* 0x000fe2000781007a */
[CC--:B------:R-:W-:Y:S01]  /*6b60*/  FFMA.FTZ R17, R2.reuse, R0.reuse, R17 ;  /* 0x0000000002117223 */ /* 0x0c0fe20000010011 */
[----:B--2---:R-:W-:Y:S01]  /*6b70*/  FFMA.FTZ R29, R2, R0, R19 ;  /* 0x00000000021d7223 */ /* 0x004fe20000010013 */
[----:B------:R-:W-:Y:S02]  /*6b80*/  FMNMX3.FTZ R2, R16, R129, R119, !PT ;  /* 0x0000008110027276 */ /* 0x000fe40007810077 */
[----:B------:R-:W-:Y:S02]  /*6b90*/  FMNMX3.FTZ R3, R27, R118, R120, !PT ;  /* 0x000000761b037276 */ /* 0x000fe40007810078 */
[----:B------:R-:W-:Y:S02]  /*6ba0*/  FSEL R109, R17, -INF , !P4 ;  /* 0xff800000116d7808 */ /* 0x000fe40006000000 */
[----:B------:R-:W-:-:S02]  /*6bb0*/  FMNMX3.FTZ R2, R2, R125, R123, !PT ;  /* 0x0000007d02027276 */ /* 0x000fc4000781007b */
[----:B------:R-:W-:Y:S02]  /*6bc0*/  FMNMX3.FTZ R3, R3, R108, R106, !PT ;  /* 0x0000006c03037276 */ /* 0x000fe4000781006a */
        /* <DEDUP_REMOVED lines=64> */
.L_x_911:
[----:B------:R-:W-:Y:S01]  /*6fd0*/  FSEL R105, R20, -INF , !P6 ;  /* 0xff80000014697808 */ /* 0x000fe20007000000 */
[----:B------:R-:W2:Y:S01]  /*6fe0*/  SHFL.BFLY PT, R10, R5, 0x2, 0x1f ;  /* 0x0c401f00050a7f89 */ /* 0x000ea200000e0000 */
[----:B------:R-:W-:Y:S02]  /*6ff0*/  FSEL R29, R29, -INF , !P5 ;  /* 0xff8000001d1d7808 */ /* 0x000fe40006800000 */
[----:B------:R-:W-:Y:S01]  /*7000*/  FMNMX3.FTZ R2, R2, R31, R107, !PT ;  /* 0x0000001f02027276 */ /* 0x000fe2000781006b */
[----:B-1----:R-:W-:Y:S01]  /*7010*/  LDSM.16.MT88.4 R24, [R144+0xa000] ;  /* 0x00a000009018783b */ /* 0x002fe20000004200 */
[----:B------:R-:W-:Y:S02]  /*7020*/  IADD3 R173, PT, PT, R102, -0x3, RZ ;  /* 0xfffffffd66ad7810 */ /* 0x000fe40007ffe0ff */
[----:B------:R-:W-:-:S05]  /*7030*/  FMNMX3.FTZ R16, R2, R105, R29, !PT ;  /* 0x0000006902107276 */ /* 0x000fca000781001d */
[----:B------:R-:W1:Y:S01]  /*7040*/  SHFL.BFLY PT, R11, R16, 0x2, 0x1f ;  /* 0x0c401f00100b7f89 */ /* 0x000e6200000e0000 */
[----:B--2---:R-:W-:-:S05]  /*7050*/  FMNMX.FTZ R10, R5, R10, !PT ;  /* 0x0000000a050a7209 */ /* 0x004fca0007810000 */
[----:B------:R-:W2:Y:S01]  /*7060*/  SHFL.BFLY PT, R3, R10, 0x1, 0x1f ;  /* 0x0c201f000a037f89 */ /* 0x000ea200000e0000 */
[----:B-1----:R-:W-:-:S03]  /*7070*/  FMNMX.FTZ R11, R16, R11, !PT ;  /* 0x0000000b100b7209 */ /* 0x002fc60007810000 */
[----:B------:R-:W-:Y:S04]  /*7080*/  LDSM.16.MT88.4 R16, [R145+0x8000] ;  /* 0x008000009110783b */ /* 0x000fe80000004200 */
[----:B------:R-:W1:Y:S01]  /*7090*/  SHFL.BFLY PT, R2, R11, 0x1, 0x1f ;  /* 0x0c201f000b027f89 */ /* 0x000e6200000e0000 */
[----:B--2---:R-:W-:-:S04]  /*70a0*/  FMNMX.FTZ R3, R10, R3, !PT ;  /* 0x000000030a037209 */ /* 0x004fc80007810000 */
[C---:B------:R-:W-:Y:S01]  /*70b0*/  FSETP.NEU.FTZ.AND P1, PT, R3.reuse, -INF , PT ;  /* 0xff8000000300780b */ /* 0x040fe20003f3d000 */
[----:B------:R-:W-:-:S05]  /*70c0*/  FMUL.FTZ R111, R3, UR6 ;  /* 0x00000006036f7c20 */ /* 0x000fca0008410000 */
[----:B------:R-:W-:Y:S02]  /*70d0*/  FSEL R111, R111, RZ, P1 ;  /* 0x000000ff6f6f7208 */ /* 0x000fe40000800000 */
[----:B-1----:R-:W-:-:S03]  /*70e0*/  FMNMX.FTZ R2, R11, R2, !PT ;  /* 0x000000020b027209 */ /* 0x002fc60007810000 */
[--C-:B------:R-:W-:Y:S01]  /*70f0*/  FFMA.FTZ R32, R14, UR6, -R111.reuse ;  /* 0x000000060e207c23 */ /* 0x100fe2000801086f */
[--C-:B------:R-:W-:Y:S01]  /*7100*/  FFMA.FTZ R11, R12, UR6, -R111.reuse ;  /* 0x000000060c0b7c23 */ /* 0x100fe2000801086f */
[C---:B------:R-:W-:Y:S01]  /*7110*/  FSETP.NEU.FTZ.AND P0, PT, R2.reuse, -INF , PT ;  /* 0xff8000000200780b */ /* 0x040fe20003f1d000 */
[----:B------:R-:W-:Y:S01]  /*7120*/  FMUL.FTZ R30, R2, UR6 ;  /* 0x00000006021e7c20 */ /* 0x000fe20008410000 */
[--C-:B------:R-:W-:Y:S01]  /*7130*/  FFMA.FTZ R103, R4, UR6, -R111.reuse ;  /* 0x0000000604677c23 */ /* 0x100fe2000801086f */
[----:B------:R-:W-:Y:S01]  /*7140*/  FSEL R4, R3, RZ, P1 ;  /* 0x000000ff03047208 */ /* 0x000fe20000800000 */
[--C-:B------:R-:W-:Y:S01]  /*7150*/  FFMA.FTZ R33, R6, UR6, -R111.reuse ;  /* 0x0000000606217c23 */ /* 0x100fe2000801086f */
[----:B------:R-:W-:Y:S01]  /*7160*/  FSEL R5, R2, RZ, P0 ;  /* 0x000000ff02057208 */ /* 0x000fe20000000000 */
[----:B------:R-:W-:Y:S01]  /*7170*/  MUFU.EX2 R32, R32 ;  /* 0x0000002000207308 */ /* 0x000fe20000000800 */
[----:B------:R-:W-:Y:S01]  /*7180*/  FSEL R30, R30, RZ, P0 ;  /* 0x000000ff1e1e7208 */ /* 0x000fe20000000000 */
[----:B------:R-:W-:Y:S01]  /*7190*/  FADD.FTZ R4, R101, -R4 ;  /* 0x8000000465047221 */ /* 0x000fe20000010000 */
[----:B------:R-:W-:Y:S01]  /*71a0*/  FFMA.FTZ R114, R114, UR6, -R111 ;  /* 0x0000000672727c23 */ /* 0x000fe2000801086f */
[----:B------:R-:W-:Y:S01]  /*71b0*/  FADD.FTZ R5, R100, -R5 ;  /* 0x8000000564057221 */ /* 0x000fe20000010000 */
[----:B------:R-:W-:Y:S01]  /*71c0*/  MUFU.EX2 R103, R103 ;  /* 0x0000006700677308 */ /* 0x000fe20000000800 */
[--C-:B------:R-:W-:Y:S01]  /*71d0*/  FFMA.FTZ R104, R13, UR6, -R30.reuse ;  /* 0x000000060d687c23 */ /* 0x100fe2000801081e */
[--C-:B------:R-:W-:Y:S01]  /*71e0*/  FFMA.FTZ R34, R23, UR6, -R30.reuse ;  /* 0x0000000617227c23 */ /* 0x100fe2000801081e */
[----:B------:R-:W1:Y:S01]  /*71f0*/  LDSM.16.MT88.4 R12, [R150+0x8000] ;  /* 0x00800000960c783b */ /* 0x000e620000004200 */
[--C-:B------:R-:W-:Y:S01]  /*7200*/  FFMA.FTZ R35, R21, UR6, -R30.reuse ;  /* 0x0000000615237c23 */ /* 0x100fe2000801081e */
[--C-:B------:R-:W-:Y:S01]  /*7210*/  FFMA.FTZ R10, R7, UR6, -R30.reuse ;  /* 0x00000006070a7c23 */ /* 0x100fe2000801081e */
[----:B------:R-:W-:Y:S01]  /*7220*/  FMUL.FTZ R101, R4, UR6 ;  /* 0x0000000604657c20 */ /* 0x000fe20008410000 */
[----:B------:R-:W2:Y:S01]  /*7230*/  LDSM.16.MT88.4 R20, [R146+0x8000] ;  /* 0x008000009214783b */ /* 0x000ea20000004200 */
[----:B------:R-:W-:Y:S01]  /*7240*/  FMUL.FTZ R100, R5, UR6 ;  /* 0x0000000605647c20 */ /* 0x000fe20008410000 */
[----:B------:R-:W3:Y:S01]  /*7250*/  MUFU.EX2 R33, R33 ;  /* 0x0000002100217308 */ /* 0x000ee20000000800 */
[--C-:B------:R-:W-:Y:S01]  /*7260*/  FFMA.FTZ R115, R110, UR6, -R111.reuse ;  /* 0x000000066e737c23 */ /* 0x100fe2000801086f */
[--C-:B------:R-:W-:Y:S01]  /*7270*/  FFMA.FTZ R113, R116, UR6, -R111.reuse ;  /* 0x0000000674717c23 */ /* 0x100fe2000801086f */
[--C-:B------:R-:W-:Y:S01]  /*7280*/  FFMA.FTZ R112, R112, UR6, -R111.reuse ;  /* 0x0000000670707c23 */ /* 0x100fe2000801086f */
[----:B------:R-:W4:Y:S01]  /*7290*/  MUFU.EX2 R11, R11 ;  /* 0x0000000b000b7308 */ /* 0x000f220000000800 */
[--C-:B------:R-:W-:Y:S01]  /*72a0*/  FFMA.FTZ R116, R117, UR6, -R30.reuse ;  /* 0x0000000675747c23 */ /* 0x100fe2000801081e */
[--C-:B------:R-:W-:Y:S01]  /*72b0*/  FFMA.FTZ R119, R119, UR6, -R30.reuse ;  /* 0x0000000677777c23 */ /* 0x100fe2000801081e */
[--C-:B------:R-:W-:Y:S01]  /*72c0*/  FFMA.FTZ R131, R131, UR6, -R30.reuse ;  /* 0x0000000683837c23 */ /* 0x100fe2000801081e */
[----:B------:R-:W-:Y:S01]  /*72d0*/  MUFU.EX2 R104, R104 ;  /* 0x0000006800687308 */ /* 0x000fe20000000800 */
[--C-:B------:R-:W-:Y:S01]  /*72e0*/  FFMA.FTZ R121, R121, UR6, -R30.reuse ;  /* 0x0000000679797c23 */ /* 0x100fe2000801081e */
[--C-:B------:R-:W-:Y:S01]  /*72f0*/  FFMA.FTZ R106, R106, UR6, -R111.reuse ;  /* 0x000000066a6a7c23 */ /* 0x100fe2000801086f */
[----:B------:R-:W-:Y:S01]  /*7300*/  FFMA.FTZ R109, R109, UR6, -R111 ;  /* 0x000000066d6d7c23 */ /* 0x000fe2000801086f */
[----:B------:R-:W5:Y:S01]  /*7310*/  MUFU.EX2 R10, R10 ;  /* 0x0000000a000a7308 */ /* 0x000f620000000800 */
[--C-:B------:R-:W-:Y:S01]  /*7320*/  FFMA.FTZ R126, R107, UR6, -R30.reuse ;  /* 0x000000066b7e7c23 */ /* 0x100fe2000801081e */
[----:B---3--:R-:W-:Y:S01]  /*7330*/  F2FP.BF16.F32.PACK_AB R4, R33, R103 ;  /* 0x000000672104723e */ /* 0x008fe200000010ff */
[--C-:B------:R-:W-:Y:S01]  /*7340*/  FFMA.FTZ R105, R105, UR6, -R30.reuse ;  /* 0x0000000669697c23 */ /* 0x100fe2000801081e */
[----:B------:R-:W-:Y:S01]  /*7350*/  MUFU.EX2 R34, R34 ;  /* 0x0000002200227308 */ /* 0x000fe20000000800 */
[--C-:B------:R-:W-:Y:S01]  /*7360*/  FFMA.FTZ R128, R29, UR6, -R30.reuse ;  /* 0x000000061d807c23 */ /* 0x100fe2000801081e */
[----:B----4-:R-:W-:Y:S01]  /*7370*/  F2FP.BF16.F32.PACK_AB R6, R11, R32 ;  /* 0x000000200b06723e */ /* 0x010fe200000010ff */
[----:B------:R-:W-:Y:S01]  /*7380*/  FFMA.FTZ R31, R31, UR6, -R30 ;  /* 0x000000061f1f7c23 */ /* 0x000fe2000801081e */
[----:B------:R-:W3:Y:S04]  /*7390*/  MUFU.EX2 R35, R35 ;  /* 0x0000002300237308 */ /* 0x000ee80000000800 */
[----:B------:R-:W4:Y:S01]  /*73a0*/  MUFU.EX2 R101, R101 ;  /* 0x0000006500657308 */ /* 0x000f220000000800 */
[----:B-----5:R-:W-:-:S03]  /*73b0*/  F2FP.BF16.F32.PACK_AB R5, R10, R104 ;  /* 0x000000680a05723e */ /* 0x020fc600000010ff */
[----:B------:R-:W5:Y:S04]  /*73c0*/  MUFU.EX2 R100, R100 ;  /* 0x0000006400647308 */ /* 0x000f680000000800 */
[----:B------:R2:W-:Y:S01]  /*73d0*/  MUFU.EX2 R110, R114 ;  /* 0x00000072006e7308 */ /* 0x0005e20000000800 */
[----:B---3--:R-:W-:-:S03]  /*73e0*/  F2FP.BF16.F32.PACK_AB R7, R35, R34 ;  /* 0x000000222307723e */ /* 0x008fc600000010ff */
[----:B------:R-:W3:Y:S01]  /*73f0*/  MUFU.EX2 R113, R113 ;  /* 0x0000007100717308 */ /* 0x000ee20000000800 */
[-C--:B----4-:R-:W-:Y:S01]  /*7400*/  FMUL.FTZ R96, R96, R101.reuse ;  /* 0x0000006560607220 */ /* 0x090fe20000410000 */
[-C--:B------:R-:W-:Y:S01]  /*7410*/  FMUL.FTZ R97, R97, R101.reuse ;  /* 0x0000006561617220 */ /* 0x080fe20000410000 */
[-C--:B------:R-:W-:Y:S01]  /*7420*/  FMUL.FTZ R92, R92, R101.reuse ;  /* 0x000000655c5c7220 */ /* 0x080fe20000410000 */
        /* <DEDUP_REMOVED lines=44> */
[--C-:B------:R-:W-:Y:S01]  /*76f0*/  FFMA.FTZ R114, R129, UR6, -R30.reuse ;  /* 0x0000000681727c23 */ /* 0x100fe2000801081e */
[----:B------:R-:W-:Y:S01]  /*7700*/  MUFU.EX2 R115, R115 ;  /* 0x0000007300737308 */ /* 0x000fe20000000800 */
[-C--:B------:R-:W-:Y:S01]  /*7710*/  FMUL.FTZ R44, R44, R101.reuse ;  /* 0x000000652c2c7220 */ /* 0x080fe20000410000 */
[-C--:B------:R-:W-:Y:S01]  /*7720*/  FMUL.FTZ R45, R45, R101.reuse ;  /* 0x000000652d2d7220 */ /* 0x080fe20000410000 */
[-C--:B------:R-:W-:Y:S01]  /*7730*/  FMUL.FTZ R46, R46, R100.reuse ;  /* 0x000000642e2e7220 */ /* 0x080fe20000410000 */
[C---:B------:R-:W-:Y:S01]  /*7740*/  HMMA.16816.F32.BF16 R76, R4.reuse, R18, R76 ;  /* 0x00000012044c723c */ /* 0x040fe2000004184c */
[----:B------:R-:W4:Y:S01]  /*7750*/  LDSM.16.MT88.4 R16, [R146+0xa000] ;  /* 0x00a000009210783b */ /* 0x000f220000004200 */
[----:B------:R-:W-:Y:S01]  /*7760*/  MUFU.EX2 R112, R112 ;  /* 0x0000007000707308 */ /* 0x000fe20000000800 */
[-C--:B------:R-:W-:Y:S01]  /*7770*/  FMUL.FTZ R47, R47, R100.reuse ;  /* 0x000000642f2f7220 */ /* 0x080fe20000410000 */
[-C--:B------:R-:W-:Y:S01]  /*7780*/  FMUL.FTZ R48, R48, R101.reuse ;  /* 0x0000006530307220 */ /* 0x080fe20000410000 */
[-C--:B------:R-:W-:Y:S01]  /*7790*/  FMUL.FTZ R49, R49, R101.reuse ;  /* 0x0000006531317220 */ /* 0x080fe20000410000 */
[----:B------:R-:W-:Y:S01]  /*77a0*/  MUFU.EX2 R117, R131 ;  /* 0x0000008300757308 */ /* 0x000fe20000000800 */
[-C--:B------:R-:W-:Y:S01]  /*77b0*/  FMUL.FTZ R50, R50, R100.reuse ;  /* 0x0000006432327220 */ /* 0x080fe20000410000 */
[-C--:B------:R-:W-:Y:S01]  /*77c0*/  FMUL.FTZ R51, R51, R100.reuse ;  /* 0x0000006433337220 */ /* 0x080fe20000410000 */
[C---:B-1----:R-:W-:Y:S01]  /*77d0*/  HMMA.16816.F32.BF16 R72, R4.reuse, R12, R72 ;  /* 0x0000000c0448723c */ /* 0x042fe20000041848 */
[----:B------:R-:W1:Y:S01]  /*77e0*/  MUFU.EX2 R116, R116 ;  /* 0x0000007400747308 */ /* 0x000e620000000800 */
[-C--:B------:R-:W-:Y:S01]  /*77f0*/  FMUL.FTZ R52, R52, R101.reuse ;  /* 0x0000006534347220 */ /* 0x080fe20000410000 */
[-C--:B------:R-:W-:Y:S01]  /*7800*/  FMUL.FTZ R53, R53, R101.reuse ;  /* 0x0000006535357220 */ /* 0x080fe20000410000 */
[-C--:B------:R-:W-:Y:S01]  /*7810*/  FMUL.FTZ R54, R54, R100.reuse ;  /* 0x0000006436367220 */ /* 0x080fe20000410000 */
[----:B------:R-:W-:Y:S01]  /*7820*/  MUFU.EX2 R114, R114 ;  /* 0x0000007200727308 */ /* 0x000fe20000000800 */
[-C--:B------:R-:W-:Y:S01]  /*7830*/  FMUL.FTZ R55, R55, R100.reuse ;  /* 0x0000006437377220 */ /* 0x080fe20000410000 */
[-C--:B------:R-:W-:Y:S01]  /*7840*/  FMUL.FTZ R56, R56, R101.reuse ;  /* 0x0000006538387220 */ /* 0x080fe20000410000 */
[C---:B------:R-:W-:Y:S01]  /*7850*/  HMMA.16816.F32.BF16 R68, R4.reuse, R14, R68 ;  /* 0x0000000e0444723c */ /* 0x040fe20000041844 */
[----:B------:R-:W5:Y:S01]  /*7860*/  LDSM.16.MT88.4 R12, [R145+0xa000] ;  /* 0x00a00000910c783b */ /* 0x000f620000004200 */
[----:B------:R-:W1:Y:S01]  /*7870*/  MUFU.EX2 R119, R119 ;  /* 0x0000007700777308 */ /* 0x000e620000000800 */
        /* <DEDUP_REMOVED lines=12> */
[--C-:B------:R-:W-:Y:S01]  /*7940*/  FFMA.FTZ R129, R124, UR6, -R111.reuse ;  /* 0x000000067c817c23 */ /* 0x100fe2000801086f */
[C---:B------:R-:W-:Y:S01]  /*7950*/  HMMA.16816.F32.BF16 R40, R4.reuse, R22, R40 ;  /* 0x000000160428723c */ /* 0x040fe20000041828 */
[----:B------:R-:W2:Y:S01]  /*7960*/  LDSM.16.MT88.4 R20, [R150+0x8800] ;  /* 0x008800009614783b */ /* 0x000ea20000004200 */
[----:B------:R-:W-:Y:S01]  /*7970*/  FFMA.FTZ R124, R127, UR6, -R30 ;  /* 0x000000067f7c7c23 */ /* 0x000fe2000801081e */
[----:B------:R-:W-:Y:S01]  /*7980*/  MUFU.EX2 R121, R121 ;  /* 0x0000007900797308 */ /* 0x000fe20000000800 */
[--C-:B------:R-:W-:Y:S01]  /*7990*/  FFMA.FTZ R127, R108, UR6, -R111.reuse ;  /* 0x000000066c7f7c23 */ /* 0x100fe2000801086f */
[----:B------:R-:W-:Y:S01]  /*79a0*/  FFMA.FTZ R108, R28, UR6, -R111 ;  /* 0x000000061c6c7c23 */ /* 0x000fe2000801086f */
[----:B------:R-:W-:Y:S01]  /*79b0*/  FFMA.FTZ R174, R174, R101, R103 ;  /* 0x00000065aeae7223 */ /* 0x000fe20000010067 */
[----:B------:R-:W-:Y:S01]  /*79c0*/  MUFU.EX2 R129, R129 ;  /* 0x0000008100817308 */ /* 0x000fe20000000800 */
[C---:B----4-:R-:W-:Y:S01]  /*79d0*/  HMMA.16816.F32.BF16 R44, R4.reuse, R16, R44 ;  /* 0x00000010042c723c */ /* 0x050fe2000004182c */
[----:B------:R-:W-:Y:S01]  /*79e0*/  FFMA.FTZ R175, R175, R100, R104 ;  /* 0x00000064afaf7223 */ /* 0x000fe20000010068 */
[----:B------:R-:W-:Y:S01]  /*79f0*/  FADD.FTZ R33, R33, R174 ;  /* 0x000000ae21217221 */ /* 0x000fe20000010000 */
[----:B------:R-:W-:Y:S01]  /*7a00*/  MUFU.EX2 R124, R124 ;  /* 0x0000007c007c7308 */ /* 0x000fe20000000800 */
[----:B------:R-:W-:Y:S01]  /*7a10*/  MOV R100, R2 ;  /* 0x0000000200647202 */ /* 0x000fe20000000f00 */
[----:B------:R-:W-:Y:S01]  /*7a20*/  FADD.FTZ R175, R10, R175 ;  /* 0x000000af0aaf7221 */ /* 0x000fe20000010000 */
[----:B------:R-:W-:Y:S01]  /*7a30*/  FADD.FTZ R32, R32, R33 ;  /* 0x0000002120207221 */ /* 0x000fe20000010000 */
[----:B------:R-:W-:Y:S01]  /*7a40*/  MUFU.EX2 R127, R127 ;  /* 0x0000007f007f7308 */ /* 0x000fe20000000800 */
[C---:B------:R-:W-:Y:S01]  /*7a50*/  HMMA.16816.F32.BF16 R48, R4.reuse, R18, R48 ;  /* 0x000000120430723c */ /* 0x040fe20000041830 */
[----:B------:R-:W4:Y:S01]  /*7a60*/  LDSM.16.MT88.4 R16, [R146+0x8800] ;  /* 0x008800009210783b */ /* 0x000f220000004200 */
[----:B------:R-:W-:Y:S01]  /*7a70*/  FADD.FTZ R34, R34, R175 ;  /* 0x000000af22227221 */ /* 0x000fe20000010000 */
[----:B------:R-:W-:Y:S01]  /*7a80*/  MUFU.EX2 R106, R106 ;  /* 0x0000006a006a7308 */ /* 0x000fe20000000800 */
[----:B------:R-:W-:Y:S01]  /*7a90*/  FADD.FTZ R32, R11, R32 ;  /* 0x000000200b207221 */ /* 0x000fe20000010000 */
[----:B------:R-:W-:Y:S01]  /*7aa0*/  MOV R101, R3 ;  /* 0x0000000300657202 */ /* 0x000fe20000000f00 */
[----:B------:R-:W-:Y:S01]  /*7ab0*/  FADD.FTZ R34, R35, R34 ;  /* 0x0000002223227221 */ /* 0x000fe20000010000 */
[----:B------:R-:W-:Y:S01]  /*7ac0*/  MUFU.EX2 R108, R108 ;  /* 0x0000006c006c7308 */ /* 0x000fe20000000800 */
[C---:B------:R-:W-:Y:S03]  /*7ad0*/  HMMA.16816.F32.BF16 R60, R4.reuse, R24, R60 ;  /* 0x00000018043c723c */ /* 0x040fe6000004183c */
[----:B------:R-:W-:Y:S04]  /*7ae0*/  MUFU.EX2 R109, R109 ;  /* 0x0000006d006d7308 */ /* 0x000fe80000000800 */
[----:B------:R4:W-:Y:S01]  /*7af0*/  MUFU.EX2 R107, R31 ;  /* 0x0000001f006b7308 */ /* 0x0009e20000000800 */
[C---:B-----5:R-:W-:Y:S03]  /*7b00*/  HMMA.16816.F32.BF16 R52, R4.reuse, R12, R52 ;  /* 0x0000000c0434723c */ /* 0x060fe60000041834 */
[----:B------:R-:W-:Y:S04]  /*7b10*/  MUFU.EX2 R126, R126 ;  /* 0x0000007e007e7308 */ /* 0x000fe80000000800 */
[----:B------:R-:W-:Y:S01]  /*7b20*/  MUFU.EX2 R105, R105 ;  /* 0x0000006900697308 */ /* 0x000fe20000000800 */
[C---:B------:R-:W-:Y:S01]  /*7b30*/  HMMA.16816.F32.BF16 R56, R4.reuse, R14, R56 ;  /* 0x0000000e0438723c */ /* 0x040fe20000041838 */
[----:B------:R-:W5:Y:S02]  /*7b40*/  LDSM.16.MT88.4 R12, [R145+0x8800] ;  /* 0x00880000910c783b */ /* 0x000f640000004200 */
[----:B------:R-:W-:Y:S05]  /*7b50*/  MUFU.EX2 R128, R128 ;  /* 0x0000008000807308 */ /* 0x000fea0000000800 */
[----:B------:R-:W-:Y:S01]  /*7b60*/  HMMA.16816.F32.BF16 R64, R4, R26, R64 ;  /* 0x0000001a0440723c */ /* 0x000fe20000041840 */
[----:B---3--:R-:W-:Y:S01]  /*7b70*/  F2FP.BF16.F32.PACK_AB R4, R110, R113 ;  /* 0x000000716e04723e */ /* 0x008fe200000010ff */
[----:B------:R-:W3:Y:S01]  /*7b80*/  LDSM.16.MT88.4 R24, [R144+0x8800] ;  /* 0x008800009018783b */ /* 0x000ee20000004200 */
[----:B-1----:R-:W-:Y:S01]  /*7b90*/  F2FP.BF16.F32.PACK_AB R5, R116, R117 ;  /* 0x000000757405723e */ /* 0x002fe200000010ff */
        /* <DEDUP_REMOVED lines=9> */
[----:B------:R-:W-:-:S03]  /*7c30*/  FADD.FTZ R112, R112, R115 ;  /* 0x0000007370707221 */ /* 0x000fc60000010000 */
[----:B------:R-:W-:-:S03]  /*7c40*/  FADD.FTZ R114, R119, R114 ;  /* 0x0000007277727221 */ /* 0x000fc60000010000 */
[C---:B------:R-:W-:Y:S01]  /*7c50*/  HMMA.16816.F32.BF16 R92, R4.reuse, R22, R92 ;  /* 0x00000016045c723c */ /* 0x040fe2000004185c */
[----:B------:R-:W1:Y:S07]  /*7c60*/  LDSM.16.MT88.4 R20, [R150+0xa800] ;  /* 0x00a800009614783b */ /* 0x000e6e0000004200 */
[C---:B----4-:R-:W-:Y:S08]  /*7c70*/  HMMA.16816.F32.BF16 R88, R4.reuse, R16, R88 ;  /* 0x000000100458723c */ /* 0x050ff00000041858 */
[C---:B------:R-:W-:Y:S01]  /*7c80*/  HMMA.16816.F32.BF16 R84, R4.reuse, R18, R84 ;  /* 0x000000120454723c */ /* 0x040fe20000041854 */
[----:B------:R-:W2:Y:S07]  /*7c90*/  LDSM.16.MT88.4 R16, [R146+0xa800] ;  /* 0x00a800009210783b */ /* 0x000eae0000004200 */
[C---:B-----5:R-:W-:Y:S08]  /*7ca0*/  HMMA.16816.F32.BF16 R80, R4.reuse, R12, R80 ;  /* 0x0000000c0450723c */ /* 0x060ff00000041850 */
[C---:B------:R-:W-:Y:S01]  /*7cb0*/  HMMA.16816.F32.BF16 R76, R4.reuse, R14, R76 ;  /* 0x0000000e044c723c */ /* 0x040fe2000004184c */
[----:B------:R-:W4:Y:S07]  /*7cc0*/  LDSM.16.MT88.4 R12, [R145+0xa800] ;  /* 0x00a80000910c783b */ /* 0x000f2e0000004200 */
[----:B---3--:R-:W-:Y:S01]  /*7cd0*/  HMMA.16816.F32.BF16 R68, R4, R26, R68 ;  /* 0x0000001a0444723c */ /* 0x008fe20000041844 */
[----:B------:R-:W-:Y:S01]  /*7ce0*/  FFMA.FTZ R26, R122, UR6, -R111 ;  /* 0x000000067a1a7c23 */ /* 0x000fe2000801086f */
[--C-:B------:R-:W-:Y:S01]  /*7cf0*/  FFMA.FTZ R122, R123, UR6, -R30.reuse ;  /* 0x000000067b7a7c23 */ /* 0x100fe2000801081e */
[----:B------:R-:W-:-:S02]  /*7d00*/  FFMA.FTZ R27, R125, UR6, -R30 ;  /* 0x000000067d1b7c23 */ /* 0x000fc4000801081e */
[----:B------:R-:W-:Y:S02]  /*7d10*/  LDSM.16.MT88.4 R28, [R145+0x9800] ;  /* 0x00980000911c783b */ /* 0x000fe40000004200 */
[----:B------:R-:W-:Y:S01]  /*7d20*/  MUFU.EX2 R123, R27 ;  /* 0x0000001b007b7308 */ /* 0x000fe20000000800 */
[C---:B-1----:R-:W-:Y:S03]  /*7d30*/  HMMA.16816.F32.BF16 R36, R4.reuse, R20, R36 ;  /* 0x000000140424723c */ /* 0x042fe60000041824 */
[----:B------:R-:W-:Y:S05]  /*7d40*/  MUFU.EX2 R122, R122 ;  /* 0x0000007a007a7308 */ /* 0x000fea0000000800 */
        /* <DEDUP_REMOVED lines=8> */
[C---:B------:R-:W-:Y:S01]  /*7dd0*/  HMMA.16816.F32.BF16 R72, R4.reuse, R24, R72 ;  /* 0x000000180448723c */ /* 0x040fe20000041848 */
[--C-:B------:R-:W-:Y:S01]  /*7de0*/  FFMA.FTZ R25, R118, UR6, -R111.reuse ;  /* 0x0000000676197c23 */ /* 0x100fe2000801086f */
[----:B------:R-:W-:Y:S01]  /*7df0*/  FFMA.FTZ R24, R120, UR6, -R111 ;  /* 0x0000000678187c23 */ /* 0x000fe2000801086f */
[----:B------:R-:W4:Y:S04]  /*7e00*/  MUFU.EX2 R118, R26 ;  /* 0x0000001a00767308 */ /* 0x000f280000000800 */
[----:B------:R-:W-:Y:S01]  /*7e10*/  MUFU.EX2 R120, R25 ;  /* 0x0000001900787308 */ /* 0x000fe20000000800 */
[C---:B-1----:R-:W-:Y:S03]  /*7e20*/  HMMA.16816.F32.BF16 R60, R4.reuse, R20, R60 ;  /* 0x00000014043c723c */ /* 0x042fe6000004183c */
[----:B------:R-:W1:Y:S05]  /*7e30*/  MUFU.EX2 R125, R24 ;  /* 0x00000018007d7308 */ /* 0x000e6a0000000800 */
[----:B------:R-:W-:Y:S01]  /*7e40*/  HMMA.16816.F32.BF16 R64, R4, R22, R64 ;  /* 0x000000160440723c */ /* 0x000fe20000041840 */
[----:B------:R-:W5:Y:S01]  /*7e50*/  LDSM.16.MT88.4 R20, [R145+0x9000] ;  /* 0x009000009114783b */ /* 0x000f620000004200 */
[----:B----4-:R-:W-:Y:S01]  /*7e60*/  F2FP.BF16.F32.PACK_AB R4, R118, R129 ;  /* 0x000000817604723e */ /* 0x010fe200000010ff */
[----:B------:R-:W-:Y:S01]  /*7e70*/  FADD.FTZ R129, R129, R112 ;  /* 0x0000007081817221 */ /* 0x000fe20000010000 */
[----:B------:R-:W-:Y:S01]  /*7e80*/  F2FP.BF16.F32.PACK_AB R5, R122, R123 ;  /* 0x0000007b7a05723e */ /* 0x000fe200000010ff */
[----:B------:R-:W-:Y:S01]  /*7e90*/  FADD.FTZ R123, R123, R114 ;  /* 0x000000727b7b7221 */ /* 0x000fe20000010000 */
[----:B------:R-:W-:Y:S01]  /*7ea0*/  F2FP.BF16.F32.PACK_AB R7, R121, R124 ;  /* 0x0000007c7907723e */ /* 0x000fe200000010ff */
[----:B------:R-:W-:Y:S01]  /*7eb0*/  FADD.FTZ R129, R118, R129 ;  /* 0x0000008176817221 */ /* 0x000fe20000010000 */
[----:B-1----:R-:W-:Y:S01]  /*7ec0*/  F2FP.BF16.F32.PACK_AB R6, R125, R120 ;  /* 0x000000787d06723e */ /* 0x002fe200000010ff */
[----:B------:R-:W1:Y:S01]  /*7ed0*/  LDSM.16.MT88.4 R24, [R144+0x9000] ;  /* 0x009000009018783b */ /* 0x000e620000004200 */
[----:B------:R-:W-:Y:S01]  /*7ee0*/  FADD.FTZ R123, R122, R123 ;  /* 0x0000007b7a7b7221 */ /* 0x000fe20000010000 */
[----:B------:R-:W-:-:S03]  /*7ef0*/  FADD.FTZ R120, R120, R129 ;  /* 0x0000008178787221 */ /* 0x000fc60000010000 */
[----:B------:R-:W-:Y:S01]  /*7f00*/  FADD.FTZ R124, R124, R123 ;  /* 0x0000007b7c7c7221 */ /* 0x000fe20000010000 */
[----:B--2---:R-:W-:Y:S01]  /*7f10*/  HMMA.16816.F32.BF16 R96, R4, R16, R96 ;  /* 0x000000100460723c */ /* 0x004fe20000041860 */
[----:B------:R-:W-:Y:S02]  /*7f20*/  FADD.FTZ R120, R125, R120 ;  /* 0x000000787d787221 */ /* 0x000fe40000010000 */
[----:B------:R-:W-:-:S05]  /*7f30*/  FADD.FTZ R124, R121, R124 ;  /* 0x0000007c797c7221 */ /* 0x000fca0000010000 */
        /* <DEDUP_REMOVED lines=17> */
[C---:B----4-:R-:W-:Y:S08]  /*8050*/  HMMA.16816.F32.BF16 R52, R4.reuse, R20, R52 ;  /* 0x000000140434723c */ /* 0x050ff00000041834 */
[C---:B------:R-:W-:Y:S01]  /*8060*/  HMMA.16816.F32.BF16 R56, R4.reuse, R22, R56 ;  /* 0x000000160438723c */ /* 0x040fe20000041838 */
[----:B------:R-:W4:Y:S07]  /*8070*/  LDSM.16.MT88.4 R20, [R150+0xb800] ;  /* 0x00b800009614783b */ /* 0x000f2e0000004200 */
[C---:B-1----:R-:W-:Y:S08]  /*8080*/  HMMA.16816.F32.BF16 R60, R4.reuse, R24, R60 ;  /* 0x00000018043c723c */ /* 0x042ff0000004183c */
[----:B------:R-:W-:Y:S01]  /*8090*/  HMMA.16816.F32.BF16 R64, R4, R26, R64 ;  /* 0x0000001a0440723c */ /* 0x000fe20000041840 */
[----:B------:R-:W-:Y:S01]  /*80a0*/  F2FP.BF16.F32.PACK_AB R4, R106, R127 ;  /* 0x0000007f6a04723e */ /* 0x000fe200000010ff */
[----:B------:R-:W1:Y:S01]  /*80b0*/  LDSM.16.MT88.4 R24, [R144+0x9800] ;  /* 0x009800009018783b */ /* 0x000e620000004200 */
        /* <DEDUP_REMOVED lines=20> */
[C---:B------:R-:W-:Y:S08]  /*8200*/  HMMA.16816.F32.BF16 R80, R4.reuse, R28, R80 ;  /* 0x0000001c0450723c */ /* 0x040ff00000041850 */
[C---:B------:R-:W-:Y:S08]  /*8210*/  HMMA.16816.F32.BF16 R76, R4.reuse, R30, R76 ;  /* 0x0000001e044c723c */ /* 0x040ff0000004184c */
[C---:B-1----:R-:W-:Y:S08]  /*8220*/  HMMA.16816.F32.BF16 R72, R4.reuse, R24, R72 ;  /* 0x000000180448723c */ /* 0x042ff00000041848 */
[C---:B------:R-:W-:Y:S08]  /*8230*/  HMMA.16816.F32.BF16 R68, R4.reuse, R26, R68 ;  /* 0x0000001a0444723c */ /* 0x040ff00000041844 */
[C---:B--2---:R-:W-:Y:S08]  /*8240*/  HMMA.16816.F32.BF16 R44, R4.reuse, R16, R44 ;  /* 0x00000010042c723c */ /* 0x044ff0000004182c */
[C---:B------:R-:W-:Y:S08]  /*8250*/  HMMA.16816.F32.BF16 R48, R4.reuse, R18, R48 ;  /* 0x000000120430723c */ /* 0x040ff00000041830 */
[C---:B---3--:R-:W-:Y:S08]  /*8260*/  HMMA.16816.F32.BF16 R52, R4.reuse, R12, R52 ;  /* 0x0000000c0434723c */ /* 0x048ff00000041834 */
[C---:B------:R-:W-:Y:S08]  /*8270*/  HMMA.16816.F32.BF16 R56, R4.reuse, R14, R56 ;  /* 0x0000000e0438723c */ /* 0x040ff00000041838 */
[C---:B----4-:R-:W-:Y:S08]  /*8280*/  HMMA.16816.F32.BF16 R60, R4.reuse, R20, R60 ;  /* 0x00000014043c723c */ /* 0x050ff0000004183c */
[----:B------:R-:W-:-:S15]  /*8290*/  HMMA.16816.F32.BF16 R64, R4, R22, R64 ;  /* 0x000000160440723c */ /* 0x000fde0000041840 */
[----:B------:R-:W-:-:S05]  /*82a0*/  NOP ;  /* 0x0000000000007918 */ /* 0x000fca0000000000 */
.L_x_910:
        /* <DEDUP_REMOVED lines=13> */
.L_x_915:
        /* <DEDUP_REMOVED lines=16> */
[-C--:B------:R-:W-:Y:S02]  /*8480*/  LEA R12, P3, R6, R11.reuse, 0x5 ;  /* 0x0000000b060c7211 */ /* 0x080fe400078628ff */
[----:B------:R-:W-:Y:S01]  /*8490*/  IADD3 R4, P2, PT, R4, R11, RZ ;  /* 0x0000000b04047210 */ /* 0x000fe20007f5e0ff */
[----:B------:R-:W-:Y:S01]  /*84a0*/  @!PT LDS RZ, [RZ] ;  /* 0x00000000fffff984 */ /* 0x000fe20000000800 */
[----:B------:R-:W-:Y:S01]  /*84b0*/  @!PT LDS RZ, [RZ] ;  /* 0x00000000fffff984 */ /* 0x000fe20000000800 */
[----:B------:R-:W-:Y:S01]  /*84c0*/  @!PT LDS RZ, [RZ] ;  /* 0x00000000fffff984 */ /* 0x000fe20000000800 */
[----:B------:R1:W-:Y:S01]  /*84d0*/  @!P0 LDGSTS.E.BYPASS.LTC128B.128 [R169+0x6000], desc[UR12][R14.64+0x80] ;  /* 0x060000800ea98fae */ /* 0x0003e2000b981a0c */
[----:B------:R-:W-:Y:S02]  /*84e0*/  LEA.HI.X R11, R11, R163, R9, 0x1, P4 ;  /* 0x000000a30b0b7211 */ /* 0x000fe400020f0c09 */
        /* <DEDUP_REMOVED lines=39> */
.L_x_913:
        /* <DEDUP_REMOVED lines=9> */
[-C--:B------:R-:W-:Y:S02]  /*87f0*/  LEA.HI.X R102, R100, R172.reuse, R102, 0x6, P2 ;  /* 0x000000ac64667211 */ /* 0x080fe400010f3466 */
        /* <DEDUP_REMOVED lines=16> */
[----:B------:R1:W-:Y:S01]  /*8900*/  @!P0 LDGSTS.E.BYPASS.LTC128B.128 [R169+0xa000], desc[UR12][R178.64+0x80] ;  /* 0x0a000080b2a98fae */ /* 0x0003e2000b981a0c */
[----:B------:R-:W-:Y:S05]  /*8910*/  LEA.HI.X R105, R103, R161, R102, 0x1, P2 ;  /* 0x000000a167697211 */ /* 0x000fea00010f0c66 */
[----:B------:R-:W-:Y:S01]  /*8920*/  @P0 STS.128 [R169+0xa000], RZ ;  /* 0x00a000ffa9000388 */ /* 0x000fe20000000c00 */
[C---:B------:R-:W-:Y:S05]  /*8930*/  ISETP.NE.AND P2, PT, R173.reuse, RZ, PT ;  /* 0x000000ffad00720c */ /* 0x040fea0003f45270 */
        /* <DEDUP_REMOVED lines=14> */
[----:B------:R-:W-:Y:S01]  /*8a20*/  @!P1 LDGSTS.E.BYPASS.LTC128B.128 [R169+0x9000], desc[UR12][R106.64] ;  /* 0x090000006aa99fae */ /* 0x000fe2000b981a0c */
[----:B-1----:R-:W-:Y:S05]  /*8a30*/  LEA R178, R173, R168, 0x6 ;  /* 0x000000a8adb27211 */ /* 0x002fea00078e30ff */
[----:B------:R-:W-:Y:S01]  /*8a40*/  @P1 STS.128 [R169+0x9000], RZ ;  /* 0x009000ffa9001388 */ /* 0x000fe20000000c00 */
[C---:B------:R-:W-:Y:S02]  /*8a50*/  IADD3 R180, PT, PT, R178.reuse, 0x29, RZ ;  /* 0x00000029b2b47810 */ /* 0x040fe40007ffe0ff */
[C---:B------:R-:W-:Y:S03]  /*8a60*/  IADD3 R227, PT, PT, R178.reuse, 0x31, RZ ;  /* 0x00000031b2e37810 */ /* 0x040fe60007ffe0ff */
[----:B------:R-:W-:Y:S01]  /*8a70*/  @!PT LDS RZ, [RZ] ;  /* 0x00000000fffff984 */ /* 0x000fe20000000800 */
[----:B------:R-:W-:Y:S01]  /*8a80*/  @!PT LDS RZ, [RZ] ;  /* 0x00000000fffff984 */ /* 0x000fe20000000800 */
[----:B------:R-:W-:Y:S01]  /*8a90*/  @!PT LDS RZ, [RZ] ;  /* 0x00000000fffff984 */ /* 0x000fe20000000800 */
[----:B------:R-:W-:Y:S01]  /*8aa0*/  @!P0 LDGSTS.E.BYPASS.LTC128B.128 [R169+0xb000], desc[UR12][R106.64+0x80] ;  /* 0x0b0000806aa98fae */ /* 0x000fe2000b981a0c */
[----:B------:R-:W-:Y:S02]  /*8ab0*/  I2FP.F32.U32 R180, R180 ;  /* 0x000000b400b47245 */ /* 0x000fe40000201000 */
[C---:B------:R-:W-:Y:S03]  /*8ac0*/  IADD3 R182, PT, PT, R178.reuse, 0x38, RZ ;  /* 0x00000038b2b67810 */ /* 0x040fe60007ffe0ff */
[----:B------:R-:W-:Y:S01]  /*8ad0*/  @P0 STS.128 [R169+0xb000], RZ ;  /* 0x00b000ffa9000388 */ /* 0x000fe20000000c00 */
[----:B------:R-:W-:Y:S05]  /*8ae0*/  I2FP.F32.U32 R227, R227 ;  /* 0x000000e300e37245 */ /* 0x000fea0000201000 */
[----:B------:R-:W-:Y:S01]  /*8af0*/  @!PT LDS RZ, [RZ] ;  /* 0x00000000fffff984 */ /* 0x000fe20000000800 */
[----:B------:R-:W-:Y:S01]  /*8b00*/  @!PT LDS RZ, [RZ] ;  /* 0x00000000fffff984 */ /* 0x000fe20000000800 */
[----:B------:R-:W-:Y:S01]  /*8b10*/  @!PT LDS RZ, [RZ] ;  /* 0x00000000fffff984 */ /* 0x000fe20000000800 */
[----:B------:R-:W-:Y:S01]  /*8b20*/  @!P1 LDGSTS.E.BYPASS.LTC128B.128 [R169+0x9800], desc[UR12][R104.64] ;  /* 0x0980000068a99fae */ /* 0x000fe2000b981a0c */
[----:B--2---:R-:W-:Y:S05]  /*8b30*/  IADD3 R176, PT, PT, R178, 0x20, RZ ;  /* 0x00000020b2b07810 */ /* 0x004fea0007ffe0ff */
[----:B------:R-:W-:Y:S01]  /*8b40*/  @P1 STS.128 [R169+0x9800], RZ ;  /* 0x009800ffa9001388 */ /* 0x000fe20000000c00 */
[----:B------:R-:W-:Y:S05]  /*8b50*/  I2FP.F32.U32 R176, R176 ;  /* 0x000000b000b07245 */ /* 0x000fea0000201000 */
        /* <DEDUP_REMOVED lines=17> */
[----:B------:R-:W-:Y:S03]  /*8c70*/  LDSM.16.M88.4 R112, [R152] ;  /* 0x000000009870783b */ /* 0x000fe60000000200 */
[C---:B---3--:R-:W-:Y:S03]  /*8c80*/  HMMA.16816.F32.BF16 R12, R108.reuse, R116, RZ ;  /* 0x000000746c0c723c */ /* 0x048fe600000418ff */
[----:B------:R-:W-:Y:S05]  /*8c90*/  LDSM.16.M88.4 R100, [R147+0x4800] ;  /* 0x004800009364783b */ /* 0x000fea0000000200 */
[C---:B------:R-:W-:Y:S01]  /*8ca0*/  HMMA.16816.F32.BF16 R16, R108.reuse, R118, RZ ;  /* 0x000000766c10723c */ /* 0x040fe200000418ff */
[----:B------:R-:W-:Y:S06]  /*8cb0*/  LDSM.16.M88.4 R116, [R148+0x4000] ;  /* 0x004000009474783b */ /* 0x000fec0000000200 */
[----:B-1----:R-:W-:Y:S01]  /*8cc0*/  LDSM.16.M88.4 R104, [R147+0x5000] ;  /* 0x005000009368783b */ /* 0x002fe20000000200 */
[C---:B-----5:R-:W-:Y:S08]  /*8cd0*/  HMMA.16816.F32.BF16 R20, R108.reuse, R120, RZ ;  /* 0x000000786c14723c */ /* 0x060ff000000418ff */
[C---:B------:R-:W-:Y:S01]  /*8ce0*/  HMMA.16816.F32.BF16 R24, R108.reuse, R122, RZ ;  /* 0x0000007a6c18723c */ /* 0x040fe200000418ff */
[----:B------:R-:W-:Y:S07]  /*8cf0*/  LDSM.16.M88.4 R120, [R148+0x4800] ;  /* 0x004800009478783b */ /* 0x000fee0000000200 */
[C---:B----4-:R-:W-:Y:S08]  /*8d00*/  HMMA.16816.F32.BF16 R28, R108.reuse, R124, RZ ;  /* 0x0000007c6c1c723c */ /* 0x050ff000000418ff */
[----:B------:R-:W-:Y:S01]  /*8d10*/  HMMA.16816.F32.BF16 R32, R108, R126, RZ ;  /* 0x0000007e6c20723c */ /* 0x000fe200000418ff */
[----:B------:R-:W1:Y:S06]  /*8d20*/  LDSM.16.M88.4 R108, [R149+0x5800] ;  /* 0x00580000956c783b */ /* 0x000e6c0000000200 */
[----:B------:R-:W3:Y:S01]  /*8d30*/  LDSM.16.M88.4 R124, [R148+0x5000] ;  /* 0x00500000947c783b */ /* 0x000ee20000000200 */
[C---:B------:R-:W-:Y:S08]  /*8d40*/  HMMA.16816.F32.BF16 R4, R128.reuse, R132, R4 ;  /* 0x000000848004723c */ /* 0x040ff00000041804 */
[C---:B------:R-:W-:Y:S01]  /*8d50*/  HMMA.16816.F32.BF16 R8, R128.reuse, R134, R8 ;  /* 0x000000868008723c */ /* 0x040fe20000041808 */
[----:B------:R-:W4:Y:S07]  /*8d60*/  LDSM.16.M88.4 R132, [R148+0x5800] ;  /* 0x005800009484783b */ /* 0x000f2e0000000200 */
[C---:B--2---:R-:W-:Y:S08]  /*8d70*/  HMMA.16816.F32.BF16 R12, R128.reuse, R136, R12 ;  /* 0x00000088800c723c */ /* 0x044ff0000004180c */
[C---:B------:R-:W-:Y:S08]  /*8d80*/  HMMA.16816.F32.BF16 R16, R128.reuse, R138, R16 ;  /* 0x0000008a8010723c */ /* 0x040ff00000041810 */
[C---:B------:R-:W-:Y:S08]  /*8d90*/  HMMA.16816.F32.BF16 R20, R128.reuse, R140, R20 ;  /* 0x0000008c8014723c */ /* 0x040ff00000041814 */
[C---:B------:R-:W-:Y:S08]  /*8da0*/  HMMA.16816.F32.BF16 R24, R128.reuse, R142, R24 ;  /* 0x0000008e8018723c */ /* 0x040ff00000041818 */
[C---:B-1----:R-:W-:Y:S08]  /*8db0*/  HMMA.16816.F32.BF16 R28, R128.reuse, R108, R28 ;  /* 0x0000006c801c723c */ /* 0x042ff0000004181c */
[----:B------:R-:W-:Y:S01]  /*8dc0*/  HMMA.16816.F32.BF16 R32, R128, R110, R32 ;  /* 0x0000006e8020723c */ /* 0x000fe20000041820 */
[----:B------:R-:W-:Y:S06]  /*8dd0*/  LDSM.16.M88.4 R108, [R151] ;  /* 0x00000000976c783b */ /* 0x000fec0000000200 */
[----:B------:R-:W1:Y:S01]  /*8de0*/  LDSM.16.M88.4 R128, [R147+0x4000] ;  /* 0x004000009380783b */ /* 0x000e620000000200 */
[C---:B------:R-:W-:Y:S08]  /*8df0*/  HMMA.16816.F32.BF16 R4, R112.reuse, R116, R4 ;  /* 0x000000747004723c */ /* 0x040ff00000041804 */
[C---:B------:R-:W-:Y:S01]  /*8e00*/  HMMA.16816.F32.BF16 R8, R112.reuse, R118, R8 ;  /* 0x000000767008723c */ /* 0x040fe20000041808 */
[----:B------:R-:W-:Y:S07]  /*8e10*/  LDSM.16.M88.4 R116, [R155+0x2000] ;  /* 0x002000009b74783b */ /* 0x000fee0000000200 */
[C---:B------:R-:W-:Y:S08]  /*8e20*/  HMMA.16816.F32.BF16 R12, R112.reuse, R120, R12 ;  /* 0x00000078700c723c */ /* 0x040ff0000004180c */
[C---:B------:R-:W-:Y:S01]  /*8e30*/  HMMA.16816.F32.BF16 R16, R112.reuse, R122, R16 ;  /* 0x0000007a7010723c */ /* 0x040fe20000041810 */
[----:B------:R-:W-:Y:S07]  /*8e40*/  LDSM.16.M88.4 R120, [R154+UR5+0x6000] ;  /* 0x006000059a78783b */ /* 0x000fee0008000200 */
[C---:B---3--:R-:W-:Y:S08]  /*8e50*/  HMMA.16816.F32.BF16 R20, R112.reuse, R124, R20 ;  /* 0x0000007c7014723c */ /* 0x048ff00000041814 */
[C---:B------:R-:W-:Y:S01]  /*8e60*/  HMMA.16816.F32.BF16 R24, R112.reuse, R126, R24 ;  /* 0x0000007e7018723c */ /* 0x040fe20000041818 */
[----:B------:R-:W-:Y:S07]  /*8e70*/  LDSM.16.M88.4 R124, [R154+UR5+0x6800] ;  /* 0x006800059a7c783b */ /* 0x000fee0008000200 */
[C---:B----4-:R-:W-:Y:S08]  /*8e80*/  HMMA.16816.F32.BF16 R28, R112.reuse, R132, R28 ;  /* 0x00000084701c723c */ /* 0x050ff0000004181c */
[----:B------:R-:W-:Y:S01]  /*8e90*/  HMMA.16816.F32.BF16 R32, R112, R134, R32 ;  /* 0x000000867020723c */ /* 0x000fe20000041820 */
[----:B------:R-:W2:Y:S07]  /*8ea0*/  LDSM.16.M88.4 R112, [R147+0x5800] ;  /* 0x005800009370783b */ /* 0x000eae0000000200 */
[C---:B-1----:R-:W-:Y:S08]  /*8eb0*/  HMMA.16816.F32.BF16 R4, R108.reuse, R128, R4 ;  /* 0x000000806c04723c */ /* 0x042ff00000041804 */
[C---:B------:R-:W-:Y:S08]  /*8ec0*/  HMMA.16816.F32.BF16 R8, R108.reuse, R130, R8 ;  /* 0x000000826c08723c */ /* 0x040ff00000041808 */
[C---:B------:R-:W-:Y:S08]  /*8ed0*/  HMMA.16816.F32.BF16 R12, R108.reuse, R100, R12 ;  /* 0x000000646c0c723c */ /* 0x040ff0000004180c */
[C---:B------:R-:W-:Y:S01]  /*8ee0*/  HMMA.16816.F32.BF16 R16, R108.reuse, R102, R16 ;  /* 0x000000666c10723c */ /* 0x040fe20000041810 */
[----:B------:R-:W1:Y:S07]  /*8ef0*/  LDSM.16.M88.4 R100, [R154+UR5+0x7000] ;  /* 0x007000059a64783b */ /* 0x000e6e0008000200 */
[C---:B------:R-:W-:Y:S08]  /*8f00*/  HMMA.16816.F32.BF16 R20, R108.reuse, R104, R20 ;  /* 0x000000686c14723c */ /* 0x040ff00000041814 */
[C---:B------:R-:W-:Y:S01]  /*8f10*/  HMMA.16816.F32.BF16 R24, R108.reuse, R106, R24 ;  /* 0x0000006a6c18723c */ /* 0x040fe20000041818 */
[----:B------:R-:W3:Y:S07]  /*8f20*/  LDSM.16.M88.4 R104, [R154+UR5+0x7800] ;  /* 0x007800059a68783b */ /* 0x000eee0008000200 */
[C---:B--2---:R-:W-:Y:S08]  /*8f30*/  HMMA.16816.F32.BF16 R28, R108.reuse, R112, R28 ;  /* 0x000000706c1c723c */ /* 0x044ff0000004181c */
[----:B------:R-:W-:Y:S01]  /*8f40*/  HMMA.16816.F32.BF16 R32, R108, R114, R32 ;  /* 0x000000726c20723c */ /* 0x000fe20000041820 */
[----:B------:R-:W-:Y:S06]  /*8f50*/  LDSM.16.M88.4 R108, [R153+0x2000] ;  /* 0x00200000996c783b */ /* 0x000fec0000000200 */
[----:B------:R-:W2:Y:S01]  /*8f60*/  LDSM.16.M88.4 R112, [R149+0x6000] ;  /* 0x006000009570783b */ /* 0x000ea20000000200 */
[C---:B------:R-:W-:Y:S08]  /*8f70*/  HMMA.16816.F32.BF16 R4, R116.reuse, R120, R4 ;  /* 0x000000787404723c */ /* 0x040ff00000041804 */
[C---:B------:R-:W-:Y:S01]  /*8f80*/  HMMA.16816.F32.BF16 R8, R116.reuse, R122, R8 ;  /* 0x0000007a7408723c */ /* 0x040fe20000041808 */
[----:B------:R-:W4:Y:S07]  /*8f90*/  LDSM.16.M88.4 R120, [R149+0x6800] ;  /* 0x006800009578783b */ /* 0x000f2e0000000200 */
[C---:B------:R-:W-:Y:S08]  /*8fa0*/  HMMA.16816.F32.BF16 R12, R116.reuse, R124, R12 ;  /* 0x0000007c740c723c */ /* 0x040ff0000004180c */
[C---:B------:R-:W-:Y:S01]  /*8fb0*/  HMMA.16816.F32.BF16 R16, R116.reuse, R126, R16 ;  /* 0x0000007e7410723c */ /* 0x040fe20000041810 */
[----:B------:R-:W5:Y:S07]  /*8fc0*/  LDSM.16.M88.4 R124, [R149+0x7000] ;  /* 0x00700000957c783b */ /* 0x000f6e0000000200 */
[C---:B-1----:R-:W-:Y:S08]  /*8fd0*/  HMMA.16816.F32.BF16 R20, R116.reuse, R100, R20 ;  /* 0x000000647414723c */ /* 0x042ff00000041814 */
[C---:B------:R-:W-:Y:S01]  /*8fe0*/  HMMA.16816.F32.BF16 R24, R116.reuse, R102, R24 ;  /* 0x000000667418723c */ /* 0x040fe20000041818 */
[----:B------:R-:W1:Y:S07]  /*8ff0*/  LDSM.16.M88.4 R100, [R149+0x7800] ;  /* 0x007800009564783b */ /* 0x000e6e0000000200 */
[C---:B---3--:R-:W-:Y:S08]  /*9000*/  HMMA.16816.F32.BF16 R28, R116.reuse, R104, R28 ;  /* 0x00000068741c723c */ /* 0x048ff0000004181c */
[----:B------:R-:W-:Y:S01]  /*9010*/  HMMA.16816.F32.BF16 R32, R116, R106, R32 ;  /* 0x0000006a7420723c */ /* 0x000fe20000041820 */
[----:B------:R-:W-:Y:S06]  /*9020*/  LDSM.16.M88.4 R104, [R152+0x2000] ;  /* 0x002000009868783b */ /* 0x000fec0000000200 */
[----:B------:R-:W3:Y:S01]  /*9030*/  LDSM.16.M88.4 R116, [R148+0x6000] ;  /* 0x006000009474783b */ /* 0x000ee20000000200 */
[C---:B--2---:R-:W-:Y:S08]  /*9040*/  HMMA.16816.F32.BF16 R4, R108.reuse, R112, R4 ;  /* 0x000000706c04723c */ /* 0x044ff00000041804 */
[C---:B------:R-:W-:Y:S01]  /*9050*/  HMMA.16816.F32.BF16 R8, R108.reuse, R114, R8 ;  /* 0x000000726c08723c */ /* 0x040fe20000041808 */
[----:B------:R-:W2:Y:S07]  /*9060*/  LDSM.16.M88.4 R112, [R148+0x6800] ;  /* 0x006800009470783b */ /* 0x000eae0000000200 */
[C---:B----4-:R-:W-:Y:S08]  /*9070*/  HMMA.16816.F32.BF16 R12, R108.reuse, R120, R12 ;  /* 0x000000786c0c723c */ /* 0x050ff0000004180c */
[C---:B------:R-:W-:Y:S01]  /*9080*/  HMMA.16816.F32.BF16 R16, R108.reuse, R122, R16 ;  /* 0x0000007a6c10723c */ /* 0x040fe20000041810 */
[----:B------:R-:W4:Y:S07]  /*9090*/  LDSM.16.M88.4 R120, [R148+0x7000] ;  /* 0x007000009478783b */ /* 0x000f2e0000000200 */
[C---:B-----5:R-:W-:Y:S08]  /*90a0*/  HMMA.16816.F32.BF16 R20, R108.reuse, R124, R20 ;  /* 0x0000007c6c14723c */ /* 0x060ff00000041814 */
[C---:B------:R-:W-:Y:S01]  /*90b0*/  HMMA.16816.F32.BF16 R24, R108.reuse, R126, R24 ;  /* 0x0000007e6c18723c */ /* 0x040fe20000041818 */
[----:B------:R-:W-:Y:S07]  /*90c0*/  LDSM.16.M88.4 R124, [R147+0x6000] ;  /* 0x00600000937c783b */ /* 0x000fee0000000200 */
[C---:B-1----:R-:W-:Y:S08]  /*90d0*/  HMMA.16816.F32.BF16 R28, R108.reuse, R100, R28 ;  /* 0x000000646c1c723c */ /* 0x042ff0000004181c */
[----:B------:R-:W-:Y:S01]  /*90e0*/  HMMA.16816.F32.BF16 R32, R108, R102, R32 ;  /* 0x000000666c20723c */ /* 0x000fe20000041820 */
[----:B------:R-:W1:Y:S06]  /*90f0*/  LDSM.16.M88.4 R100, [R148+0x7800] ;  /* 0x007800009464783b */ /* 0x000e6c0000000200 */
[----:B------:R-:W5:Y:S01]  /*9100*/  LDSM.16.M88.4 R108, [R151+0x2000] ;  /* 0x00200000976c783b */ /* 0x000f620000000200 */
[C---:B---3--:R-:W-:Y:S08]  /*9110*/  HMMA.16816.F32.BF16 R4, R104.reuse, R116, R4 ;  /* 0x000000746804723c */ /* 0x048ff00000041804 */
[C---:B------:R-:W-:Y:S08]  /*9120*/  HMMA.16816.F32.BF16 R8, R104.reuse, R118, R8 ;  /* 0x000000766808723c */ /* 0x040ff00000041808 */
[C---:B--2---:R-:W-:Y:S08]  /*9130*/  HMMA.16816.F32.BF16 R12, R104.reuse, R112, R12 ;  /* 0x00000070680c723c */ /* 0x044ff0000004180c */
[C---:B------:R-:W-:Y:S08]  /*9140*/  HMMA.16816.F32.BF16 R16, R104.reuse, R114, R16 ;  /* 0x000000726810723c */ /* 0x040ff00000041810 */
[C---:B----4-:R-:W-:Y:S08]  /*9150*/  HMMA.16816.F32.BF16 R20, R104.reuse, R120, R20 ;  /* 0x000000786814723c */ /* 0x050ff00000041814 */
[C---:B------:R-:W-:Y:S08]  /*9160*/  HMMA.16816.F32.BF16 R24, R104.reuse, R122, R24 ;  /* 0x0000007a6818723c */ /* 0x040ff00000041818 */
[C---:B-1----:R-:W-:Y:S08]  /*9170*/  HMMA.16816.F32.BF16 R28, R104.reuse, R100, R28 ;  /* 0x00000064681c723c */ /* 0x042ff0000004181c */
[----:B------:R-:W-:Y:S01]  /*9180*/  HMMA.16816.F32.BF16 R32, R104, R102, R32 ;  /* 0x000000666820723c */ /* 0x000fe20000041820 */
[----:B------:R-:W1:Y:S06]  /*9190*/  LDSM.16.M88.4 R100, [R147+0x6800] ;  /* 0x006800009364783b */ /* 0x000e6c0000000200 */
[----:B------:R-:W2:Y:S01]  /*91a0*/  LDSM.16.M88.4 R104, [R147+0x7000] ;  /* 0x007000009368783b */ /* 0x000ea20000000200 */
[C---:B-----5:R-:W-:Y:S08]  /*91b0*/  HMMA.16816.F32.BF16 R4, R108.reuse, R124, R4 ;  /* 0x0000007c6c04723c */ /* 0x060ff00000041804 */
[C---:B------:R-:W-:Y:S11]  /*91c0*/  HMMA.16816.F32.BF16 R8, R108.reuse, R126, R8 ;  /* 0x0000007e6c08723c */ /* 0x040ff60000041808 */
[----:B------:R-:W-:Y:S01]  /*91d0*/  FMUL.FTZ R225, R6, UR6 ;  /* 0x0000000606e17c20 */ /* 0x000fe20008410000 */
[----:B------:R-:W-:Y:S01]  /*91e0*/  FMUL.FTZ R217, R4, UR6 ;  /* 0x0000000604d97c20 */ /* 0x000fe20008410000 */
[----:B------:R-:W-:Y:S01]  /*91f0*/  FMUL.FTZ R223, R7, UR6 ;  /* 0x0000000607df7c20 */ /* 0x000fe20008410000 */
[----:B------:R-:W-:Y:S01]  /*9200*/  FMUL.FTZ R215, R5, UR6 ;  /* 0x0000000605d77c20 */ /* 0x000fe20008410000 */
[----:B------:R-:W-:Y:S02]  /*9210*/  I2FP.F32.U32 R4, R182 ;  /* 0x000000b600047245 */ /* 0x000fe40000201000 */
[----:B------:R-:W-:Y:S02]  /*9220*/  MUFU.TANH R225, R225 ;  /* 0x000000e100e17308 */ /* 0x000fe40000002400 */
[----:B------:R-:W-:Y:S01]  /*9230*/  FMUL.FTZ R219, R11, UR6 ;  /* 0x000000060bdb7c20 */ /* 0x000fe20008410000 */
[----:B------:R-:W-:Y:S01]  /*9240*/  FMUL.FTZ R211, R9, UR6 ;  /* 0x0000000609d37c20 */ /* 0x000fe20008410000 */
[----:B------:R-:W-:Y:S01]  /*9250*/  FMUL.FTZ R221, R10, UR6 ;  /* 0x000000060add7c20 */ /* 0x000fe20008410000 */
[----:B------:R-:W-:Y:S05]  /*9260*/  FMUL.FTZ R213, R8, UR6 ;  /* 0x0000000608d57c20 */ /* 0x000fea0008410000 */
[----:B------:R-:W-:Y:S01]  /*9270*/  MUFU.TANH R217, R217 ;  /* 0x000000d900d97308 */ /* 0x000fe20000002400 */
[C---:B-1----:R-:W-:Y:S09]  /*9280*/  HMMA.16816.F32.BF16 R12, R108.reuse, R100, R12 ;  /* 0x000000646c0c723c */ /* 0x042ff2000004180c */
[----:B------:R-:W-:Y:S01]  /*9290*/  MUFU.TANH R219, R219 ;  /* 0x000000db00db7308 */ /* 0x000fe20000002400 */
[C---:B------:R-:W-:Y:S01]  /*92a0*/  HMMA.16816.F32.BF16 R16, R108.reuse, R102, R16 ;  /* 0x000000666c10723c */ /* 0x040fe20000041810 */
[----:B------:R-:W1:Y:S01]  /*92b0*/  LDSM.16.M88.4 R100, [R147+0x7800] ;  /* 0x007800009364783b */ /* 0x000e620000000200 */
[----:B------:R-:W-:Y:S07]  /*92c0*/  DEPBAR.LE SB0, 0x0 ;  /* 0x000080000000791a */ /* 0x000fee0000000000 */
[----:B------:R-:W-:Y:S01]  /*92d0*/  MUFU.TANH R211, R211 ;  /* 0x000000d300d37308 */ /* 0x000fe20000002400 */
[----:B------:R-:W-:Y:S01]  /*92e0*/  BAR.SYNC.DEFER_BLOCKING 0x0 ;  /* 0x0000000000007b1d */ /* 0x000fe20000010000 */
[C---:B--2---:R-:W-:Y:S05]  /*92f0*/  HMMA.16816.F32.BF16 R20, R108.reuse, R104, R20 ;  /* 0x000000686c14723c */ /* 0x044fea0000041814 */
[----:B------:R-:W-:Y:S03]  /*9300*/  FMUL.FTZ R209, R15, UR6 ;  /* 0x000000060fd17c20 */ /* 0x000fe60008410000 */
[----:B------:R-:W2:Y:S01]  /*9310*/  MUFU.TANH R221, R221 ;  /* 0x000000dd00dd7308 */ /* 0x000ea20000002400 */
[----:B------:R-:W-:Y:S01]  /*9320*/  FMUL.FTZ R201, R13, UR6 ;  /* 0x000000060dc97c20 */ /* 0x000fe20008410000 */
[C---:B------:R-:W-:Y:S03]  /*9330*/  HMMA.16816.F32.BF16 R24, R108.reuse, R106, R24 ;  /* 0x0000006a6c18723c */ /* 0x040fe60000041818 */
[----:B------:R-:W-:Y:S01]  /*9340*/  FMUL.FTZ R203, R19, UR6 ;  /* 0x0000000613cb7c20 */ /* 0x000fe20008410000 */
[----:B------:R-:W-:Y:S01]  /*9350*/  FMUL.FTZ R197, R17, UR6 ;  /* 0x0000000611c57c20 */ /* 0x000fe20008410000 */
[----:B------:R-:W-:Y:S03]  /*9360*/  FMUL.FTZ R205, R14, UR6 ;  /* 0x000000060ecd7c20 */ /* 0x000fe60008410000 */
[----:B------:R-:W-:Y:S01]  /*9370*/  MUFU.TANH R209, R209 ;  /* 0x000000d100d17308 */ /* 0x000fe20000002400 */
[----:B------:R-:W-:Y:S01]  /*9380*/  FMUL.FTZ R195, R12, UR6 ;  /* 0x000000060cc37c20 */ /* 0x000fe20008410000 */
[----:B------:R-:W-:Y:S01]  /*9390*/  IADD3 R104, PT, PT, R178, 0x8, RZ ;  /* 0x00000008b2687810 */ /* 0x000fe20007ffe0ff */
[----:B------:R-:W-:Y:S01]  /*93a0*/  FMUL.FTZ R207, R18, UR6 ;  /* 0x0000000612cf7c20 */ /* 0x000fe20008410000 */
[----:B------:R-:W-:Y:S01]  /*93b0*/  FMUL.FTZ R199, R16, UR6 ;  /* 0x0000000610c77c20 */ /* 0x000fe20008410000 */
[----:B------:R-:W-:Y:S01]  /*93c0*/  FMUL.FTZ R191, R23, UR6 ;  /* 0x0000000617bf7c20 */ /* 0x000fe20008410000 */
[----:B------:R-:W-:Y:S01]  /*93d0*/  FMUL.FTZ R179, R21, UR6 ;  /* 0x0000000615b37c20 */ /* 0x000fe20008410000 */
[----:B------:R-:W-:Y:S03]  /*93e0*/  FMUL.FTZ R193, R22, UR6 ;  /* 0x0000000616c17c20 */ /* 0x000fe60008410000 */
[----:B------:R-:W-:Y:S01]  /*93f0*/  MUFU.TANH R201, R201 ;  /* 0x000000c900c97308 */ /* 0x000fe20000002400 */
[----:B------:R-:W-:Y:S01]  /*9400*/  FMUL.FTZ R185, R20, UR6 ;  /* 0x0000000614b97c20 */ /* 0x000fe20008410000 */
[----:B------:R-:W-:Y:S02]  /*9410*/  I2FP.F32.U32 R104, R104 ;  /* 0x0000006800687245 */ /* 0x000fe40000201000 */
[----:B------:R-:W-:Y:S01]  /*9420*/  IADD3 R106, PT, PT, R178, 0x1, RZ ;  /* 0x00000001b26a7810 */ /* 0x000fe20007ffe0ff */
[----:B------:R-:W-:Y:S01]  /*9430*/  FMUL.FTZ R187, R26, UR6 ;  /* 0x000000061abb7c20 */ /* 0x000fe20008410000 */
[----:B------:R-:W-:Y:S01]  /*9440*/  FMUL.FTZ R181, R24, UR6 ;  /* 0x0000000618b57c20 */ /* 0x000fe20008410000 */
[----:B------:R-:W-:Y:S03]  /*9450*/  FMUL.FTZ R189, R27, UR6 ;  /* 0x000000061bbd7c20 */ /* 0x000fe60008410000 */
[----:B------:R-:W3:Y:S01]  /*9460*/  MUFU.TANH R213, R213 ;  /* 0x000000d500d57308 */ /* 0x000ee20000002400 */
[----:B------:R-:W-:Y:S01]  /*9470*/  FMUL.FTZ R183, R25, UR6 ;  /* 0x0000000619b77c20 */ /* 0x000fe20008410000 */
[C---:B-1----:R-:W-:Y:S03]  /*9480*/  HMMA.16816.F32.BF16 R28, R108.reuse, R100, R28 ;  /* 0x000000646c1c723c */ /* 0x042fe6000004181c */
[----:B------:R-:W-:Y:S01]  /*9490*/  I2FP.F32.U32 R100, R178 ;  /* 0x000000b200647245 */ /* 0x000fe20000201000 */
[----:B--2---:R-:W-:Y:S01]  /*94a0*/  FFMA.FTZ R221, R104, R0, R221 ;  /* 0x0000000068dd7223 */ /* 0x004fe200000100dd */
[----:B------:R-:W-:Y:S03]  /*94b0*/  IADD3 R101, PT, PT, R178, 0x10, RZ ;  /* 0x00000010b2657810 */ /* 0x000fe60007ffe0ff */
[----:B------:R-:W1:Y:S01]  /*94c0*/  MUFU.TANH R223, R223 ;  /* 0x000000df00df7308 */ /* 0x000e620000002400 */
[----:B------:R-:W-:Y:S01]  /*94d0*/  I2FP.F32.U32 R106, R106 ;  /* 0x0000006a006a7245 */ /* 0x000fe20000201000 */
[CC--:B------:R-:W-:Y:S01]  /*94e0*/  FFMA.FTZ R225, R100.reuse, R0.reuse, R225 ;  /* 0x0000000064e17223 */ /* 0x0c0fe200000100e1 */
[----:B------:R-:W-:Y:S01]  /*94f0*/  FFMA.FTZ R217, R100, R0, R217 ;  /* 0x0000000064d97223 */ /* 0x000fe200000100d9 */
[----:B------:R-:W-:Y:S01]  /*9500*/  IADD3 R100, PT, PT, R178, 0x9, RZ ;  /* 0x00000009b2647810 */ /* 0x000fe20007ffe0ff */
[----:B------:R-:W-:Y:S05]  /*9510*/  HMMA.16816.F32.BF16 R32, R108, R102, R32 ;  /* 0x000000666c20723c */ /* 0x000fea0000041820 */
[----:B------:R-:W2:Y:S01]  /*9520*/  MUFU.TANH R215, R215 ;  /* 0x000000d700d77308 */ /* 0x000ea20000002400 */
[----:B------:R-:W-:Y:S01]  /*9530*/  I2FP.F32.U32 R100, R100 ;  /* 0x0000006400647245 */ /* 0x000fe20000201000 */
[-C--:B---3--:R-:W-:Y:S01]  /*9540*/  FFMA.FTZ R213, R104, R0.reuse, R213 ;  /* 0x0000000068d57223 */ /* 0x088fe200000100d5 */
[----:B------:R-:W-:Y:S01]  /*9550*/  I2FP.F32.U32 R104, R101 ;  /* 0x0000006500687245 */ /* 0x000fe20000201000 */
[----:B------:R-:W-:Y:S02]  /*9560*/  FMUL.FTZ R105, R30, UR6 ;  /* 0x000000061e697c20 */ /* 0x000fe40008410000 */
[CC--:B------:R-:W-:Y:S01]  /*9570*/  FFMA.FTZ R219, R100.reuse, R0.reuse, R219 ;  /* 0x0000000064db7223 */ /* 0x0c0fe200000100db */
[-C--:B------:R-:W-:Y:S03]  /*9580*/  FFMA.FTZ R211, R100, R0.reuse, R211 ;  /* 0x0000000064d37223 */ /* 0x080fe600000100d3 */
[----:B------:R-:W3:Y:S01]  /*9590*/  MUFU.TANH R191, R191 ;  /* 0x000000bf00bf7308 */ /* 0x000ee20000002400 */
[----:B------:R-:W-:Y:S01]  /*95a0*/  IADD3 R100, PT, PT, R178, 0x11, RZ ;  /* 0x00000011b2647810 */ /* 0x000fe20007ffe0ff */
[----:B------:R-:W-:Y:S01]  /*95b0*/  FMUL.FTZ R107, R28, UR6 ;  /* 0x000000061c6b7c20 */ /* 0x000fe20008410000 */
[----:B------:R-:W-:Y:S01]  /*95c0*/  IADD3 R102, PT, PT, R178, 0x19, RZ ;  /* 0x00000019b2667810 */ /* 0x000fe20007ffe0ff */
[----:B-1----:R-:W-:Y:S01]  /*95d0*/  FFMA.FTZ R223, R106, R0, R223 ;  /* 0x000000006adf7223 */ /* 0x002fe200000100df */
[----:B------:R-:W-:Y:S02]  /*95e0*/  I2FP.F32.U32 R100, R100 ;  /* 0x0000006400647245 */ /* 0x000fe40000201000 */
[----:B------:R-:W-:Y:S03]  /*95f0*/  IADD3 R101, PT, PT, R178, 0x18, RZ ;  /* 0x00000018b2657810 */ /* 0x000fe60007ffe0ff */
[----:B------:R-:W1:Y:S01]  /*9600*/  MUFU.TANH R179, R179 ;  /* 0x000000b300b37308 */ /* 0x000e620000002400 */
[----:B------:R-:W-:Y:S01]  /*9610*/  I2FP.F32.U32 R102, R102 ;  /* 0x0000006600667245 */ /* 0x000fe20000201000 */
[CC--:B------:R-:W-:Y:S01]  /*9620*/  FFMA.FTZ R209, R100.reuse, R0.reuse, R209 ;  /* 0x0000000064d17223 */ /* 0x0c0fe200000100d1 */
[-C--:B------:R-:W-:Y:S01]  /*9630*/  FFMA.FTZ R201, R100, R0.reuse, R201 ;  /* 0x0000000064c97223 */ /* 0x080fe200000100c9 */
[----:B------:R-:W-:Y:S01]  /*9640*/  IADD3 R100, PT, PT, R178, 0x21, RZ ;  /* 0x00000021b2647810 */ /* 0x000fe20007ffe0ff */
[----:B--2---:R-:W-:Y:S01]  /*9650*/  FFMA.FTZ R215, R106, R0, R215 ;  /* 0x000000006ad77223 */ /* 0x004fe200000100d7 */
[----:B------:R-:W-:Y:S01]  /*9660*/  I2FP.F32.U32 R106, R101 ;  /* 0x00000065006a7245 */ /* 0x000fe20000201000 */
[----:B------:R-:W-:Y:S03]  /*9670*/  FMUL.FTZ R103, R34, UR6 ;  /* 0x0000000622677c20 */ /* 0x000fe60008410000 */
[----:B------:R-:W2:Y:S01]  /*9680*/  MUFU.TANH R203, R203 ;  /* 0x000000cb00cb7308 */ /* 0x000ea20000002400 */
[----:B------:R-:W-:Y:S01]  /*9690*/  I2FP.F32.U32 R100, R100 ;  /* 0x0000006400647245 */ /* 0x000fe20000201000 */
[----:B------:R-:W-:Y:S01]  /*96a0*/  FMUL.FTZ R177, R33, UR6 ;  /* 0x0000000621b17c20 */ /* 0x000fe20008410000 */
[----:B------:R-:W-:Y:S03]  /*96b0*/  IADD3 R101, PT, PT, R178, 0x28, RZ ;  /* 0x00000028b2657810 */ /* 0x000fe60007ffe0ff */
[CC--:B---3--:R-:W-:Y:S04]  /*96c0*/  FFMA.FTZ R191, R100.reuse, R0.reuse, R191 ;  /* 0x0000000064bf7223 */ /* 0x0c8fe800000100bf */
[----:B------:R-:W3:Y:S01]  /*96d0*/  MUFU.TANH R197, R197 ;  /* 0x000000c500c57308 */ /* 0x000ee20000002400 */
[----:B-1----:R-:W-:Y:S01]  /*96e0*/  FFMA.FTZ R179, R100, R0, R179 ;  /* 0x0000000064b37223 */ /* 0x002fe200000100b3 */
[----:B------:R-:W-:Y:S04]  /*96f0*/  IADD3 R100, PT, PT, R178, 0x30, RZ ;  /* 0x00000030b2647810 */ /* 0x000fe80007ffe0ff */
[----:B------:R-:W-:Y:S04]  /*9700*/  I2FP.F32.U32 R100, R100 ;  /* 0x0000006400647245 */ /* 0x000fe80000201000 */
[----:B------:R-:W1:Y:S01]  /*9710*/  MUFU.TANH R205, R205 ;  /* 0x000000cd00cd7308 */ /* 0x000e620000002400 */
[CC--:B--2---:R-:W-:Y:S09]  /*9720*/  FFMA.FTZ R203, R102.reuse, R0.reuse, R203 ;  /* 0x0000000066cb7223 */ /* 0x0c4ff200000100cb */
[----:B------:R-:W2:Y:S01]  /*9730*/  MUFU.TANH R195, R195 ;  /* 0x000000c300c37308 */ /* 0x000ea20000002400 */
[-C--:B---3--:R-:W-:Y:S01]  /*9740*/  FFMA.FTZ R197, R102, R0.reuse, R197 ;  /* 0x0000000066c57223 */ /* 0x088fe200000100c5 */
[----:B------:R-:W-:Y:S02]  /*9750*/  I2FP.F32.U32 R102, R101 ;  /* 0x0000006500667245 */ /* 0x000fe40000201000 */
[----:B------:R-:W-:Y:S06]  /*9760*/  IADD3 R101, PT, PT, R178, 0x39, RZ ;  /* 0x00000039b2657810 */ /* 0x000fec0007ffe0ff */
[----:B------:R-:W3:Y:S01]  /*9770*/  MUFU.TANH R193, R193 ;  /* 0x000000c100c17308 */ /* 0x000ee20000002400 */
[----:B------:R-:W-:Y:S01]  /*9780*/  I2FP.F32.U32 R5, R101 ;  /* 0x0000006500057245 */ /* 0x000fe20000201000 */
[CC--:B-1----:R-:W-:Y:S08]  /*9790*/  FFMA.FTZ R205, R104.reuse, R0.reuse, R205 ;  /* 0x0000000068cd7223 */ /* 0x0c2ff000000100cd */
[----:B------:R-:W1:Y:S01]  /*97a0*/  MUFU.TANH R185, R185 ;  /* 0x000000b900b97308 */ /* 0x000e620000002400 */
[-C--:B--2---:R-:W-:Y:S01]  /*97b0*/  FFMA.FTZ R195, R104, R0.reuse, R195 ;  /* 0x0000000068c37223 */ /* 0x084fe200000100c3 */
[----:B------:R-:W-:Y:S08]  /*97c0*/  FMUL.FTZ R104, R31, UR6 ;  /* 0x000000061f687c20 */ /* 0x000ff00008410000 */
[----:B------:R-:W2:Y:S01]  /*97d0*/  MUFU.TANH R207, R207 ;  /* 0x000000cf00cf7308 */ /* 0x000ea20000002400 */
[CC--:B---3--:R-:W-:Y:S09]  /*97e0*/  FFMA.FTZ R193, R176.reuse, R0.reuse, R193 ;  /* 0x00000000b0c17223 */ /* 0x0c8ff200000100c1 */
[----:B------:R-:W3:Y:S01]  /*97f0*/  MUFU.TANH R199, R199 ;  /* 0x000000c700c77308 */ /* 0x000ee20000002400 */
[-C--:B-1----:R-:W-:Y:S01]  /*9800*/  FFMA.FTZ R185, R176, R0.reuse, R185 ;  /* 0x00000000b0b97223 */ /* 0x082fe200000100b9 */
[----:B------:R-:W-:Y:S08]  /*9810*/  FMUL.FTZ R176, R32, UR6 ;  /* 0x0000000620b07c20 */ /* 0x000ff00008410000 */
[----:B------:R-:W1:Y:S01]  /*9820*/  MUFU.TANH R187, R187 ;  /* 0x000000bb00bb7308 */ /* 0x000e620000002400 */
[CC--:B--2---:R-:W-:Y:S09]  /*9830*/  FFMA.FTZ R207, R106.reuse, R0.reuse, R207 ;  /* 0x000000006acf7223 */ /* 0x0c4ff200000100cf */
[----:B------:R-:W2:Y:S01]  /*9840*/  MUFU.TANH R181, R181 ;  /* 0x000000b500b57308 */ /* 0x000ea20000002400 */
[-C--:B---3--:R-:W-:Y:S01]  /*9850*/  FFMA.FTZ R199, R106, R0.reuse, R199 ;  /* 0x000000006ac77223 */ /* 0x088fe200000100c7 */
[----:B------:R-:W-:Y:S08]  /*9860*/  FMUL.FTZ R106, R29, UR6 ;  /* 0x000000061d6a7c20 */ /* 0x000ff00008410000 */
[----:B------:R-:W3:Y:S01]  /*9870*/  MUFU.TANH R105, R105 ;  /* 0x0000006900697308 */ /* 0x000ee20000002400 */
[CC--:B-1----:R-:W-:Y:S09]  /*9880*/  FFMA.FTZ R187, R102.reuse, R0.reuse, R187 ;  /* 0x0000000066bb7223 */ /* 0x0c2ff200000100bb */
[----:B------:R-:W1:Y:S01]  /*9890*/  MUFU.TANH R107, R107 ;  /* 0x0000006b006b7308 */ /* 0x000e620000002400 */
[-C--:B--2---:R-:W-:Y:S01]  /*98a0*/  FFMA.FTZ R181, R102, R0.reuse, R181 ;  /* 0x0000000066b57223 */ /* 0x084fe200000100b5 */
[----:B------:R-:W-:Y:S08]  /*98b0*/  FMUL.FTZ R102, R35, UR6 ;  /* 0x0000000623667c20 */ /* 0x000ff00008410000 */
[----:B------:R-:W2:Y:S01]  /*98c0*/  MUFU.TANH R189, R189 ;  /* 0x000000bd00bd7308 */ /* 0x000ea20000002400 */
[CC--:B---3--:R-:W-:Y:S09]  /*98d0*/  FFMA.FTZ R105, R100.reuse, R0.reuse, R105 ;  /* 0x0000000064697223 */ /* 0x0c8ff20000010069 */
[----:B------:R-:W3:Y:S01]  /*98e0*/  MUFU.TANH R183, R183 ;  /* 0x000000b700b77308 */ /* 0x000ee20000002400 */
[-C--:B-1----:R-:W-:Y:S01]  /*98f0*/  FFMA.FTZ R107, R100, R0.reuse, R107 ;  /* 0x00000000646b7223 */ /* 0x082fe2000001006b */
[----:B------:R-:W-:Y:S04]  /*9900*/  FMNMX3.FTZ R100, R3, R225, R223, !PT ;  /* 0x000000e103647276 */ /* 0x000fe800078100df */
[----:B------:R-:W-:Y:S04]  /*9910*/  FMNMX3.FTZ R100, R100, R221, R219, !PT ;  /* 0x000000dd64647276 */ /* 0x000fe800078100db */
[----:B------:R-:W1:Y:S01]  /*9920*/  MUFU.TANH R104, R104 ;  /* 0x0000006800687308 */ /* 0x000e620000002400 */
[-C--:B--2---:R-:W-:Y:S01]  /*9930*/  FFMA.FTZ R189, R180, R0.reuse, R189 ;  /* 0x00000000b4bd7223 */ /* 0x084fe200000100bd */
[----:B------:R-:W-:Y:S04]  /*9940*/  FMNMX3.FTZ R100, R100, R205, R209, !PT ;  /* 0x000000cd64647276 */ /* 0x000fe800078100d1 */
[----:B------:R-:W-:Y:S04]  /*9950*/  FMNMX3.FTZ R100, R100, R207, R203, !PT ;  /* 0x000000cf64647276 */ /* 0x000fe800078100cb */
[----:B------:R-:W2:Y:S01]  /*9960*/  MUFU.TANH R103, R103 ;  /* 0x0000006700677308 */ /* 0x000ea20000002400 */
[-C--:B---3--:R-:W-:Y:S01]  /*9970*/  FFMA.FTZ R183, R180, R0.reuse, R183 ;  /* 0x00000000b4b77223 */ /* 0x088fe200000100b7 */
[----:B------:R-:W-:Y:S02]  /*9980*/  FMNMX3.FTZ R180, R2, R217, R215, !PT ;  /* 0x000000d902b47276 */ /* 0x000fe400078100d7 */
[----:B------:R-:W-:Y:S02]  /*9990*/  FMNMX3.FTZ R100, R100, R193, R191, !PT ;  /* 0x000000c164647276 */ /* 0x000fe400078100bf */
[----:B------:R-:W-:Y:S04]  /*99a0*/  FMNMX3.FTZ R180, R180, R213, R211, !PT ;  /* 0x000000d5b4b47276 */ /* 0x000fe800078100d3 */
[----:B------:R-:W3:Y:S01]  /*99b0*/  MUFU.TANH R176, R176 ;  /* 0x000000b000b07308 */ /* 0x000ee20000002400 */
[CC--:B-1----:R-:W-:Y:S01]  /*99c0*/  FFMA.FTZ R104, R227.reuse, R0.reuse, R104 ;  /* 0x00000000e3687223 */ /* 0x0c2fe20000010068 */
[----:B------:R-:W-:Y:S04]  /*99d0*/  FMNMX3.FTZ R178, R180, R195, R201, !PT ;  /* 0x000000c3b4b27276 */ /* 0x000fe800078100c9 */
[----:B------:R-:W-:Y:S04]  /*99e0*/  FMNMX3.FTZ R178, R178, R199, R197, !PT ;  /* 0x000000c7b2b27276 */ /* 0x000fe800078100c5 */
[----:B------:R-:W1:Y:S01]  /*99f0*/  MUFU.TANH R106, R106 ;  /* 0x0000006a006a7308 */ /* 0x000e620000002400 */
[-C--:B--2---:R-:W-:Y:S01]  /*9a00*/  FFMA.FTZ R103, R4, R0.reuse, R103 ;  /* 0x0000000004677223 */ /* 0x084fe20000010067 */
[----:B------:R-:W-:Y:S08]  /*9a10*/  FMNMX3.FTZ R178, R178, R185, R179, !PT ;  /* 0x000000b9b2b27276 */ /* 0x000ff000078100b3 */
[----:B------:R-:W2:Y:S01]  /*9a20*/  MUFU.TANH R102, R102 ;  /* 0x0000006600667308 */ /* 0x000ea20000002400 */
[-C--:B---3--:R-:W-:Y:S01]  /*9a30*/  FFMA.FTZ R176, R4, R0.reuse, R176 ;  /* 0x0000000004b07223 */ /* 0x088fe200000100b0 */
[----:B------:R-:W-:Y:S02]  /*9a40*/  FMNMX3.FTZ R4, R100, R187, R189, !PT ;  /* 0x000000bb64047276 */ /* 0x000fe400078100bd */
[----:B------:R-:W-:Y:S02]  /*9a50*/  FMNMX3.FTZ R100, R178, R181, R183, !PT ;  /* 0x000000b5b2647276 */ /* 0x000fe400078100b7 */
[----:B------:R-:W-:Y:S04]  /*9a60*/  FMNMX3.FTZ R4, R4, R105, R104, !PT ;  /* 0x0000006904047276 */ /* 0x000fe80007810068 */
[----:B------:R-:W3:Y:S01]  /*9a70*/  MUFU.TANH R177, R177 ;  /* 0x000000b100b17308 */ /* 0x000ee20000002400 */
[-C--:B-1----:R-:W-:Y:S05]  /*9a80*/  FFMA.FTZ R106, R227, R0.reuse, R106 ;  /* 0x00000000e36a7223 */ /* 0x082fea000001006a */
[----:B------:R-:W-:Y:S01]  /*9a90*/  FMNMX3.FTZ R100, R100, R107, R106, !PT ;  /* 0x0000006b64647276 */ /* 0x000fe2000781006a */
[CC--:B--2---:R-:W-:Y:S01]  /*9aa0*/  FFMA.FTZ R102, R5.reuse, R0.reuse, R102 ;  /* 0x0000000005667223 */ /* 0x0c4fe20000010066 */
[----:B---3--:R-:W-:Y:S04]  /*9ab0*/  FFMA.FTZ R177, R5, R0, R177 ;  /* 0x0000000005b17223 */ /* 0x008fe800000100b1 */
[----:B------:R-:W-:Y:S01]  /*9ac0*/  FMNMX3.FTZ R5, R4, R103, R102, !PT ;  /* 0x0000006704057276 */ /* 0x000fe20007810066 */
[----:B------:R-:W-:Y:S06]  /*9ad0*/  @P2 BRA `(.L_x_915) ;  /* 0xffffffe800282947 */ /* 0x000fec000383ffff */
.L_x_914:
[----:B------:R-:W-:Y:S01]  /*9ae0*/  FMNMX3.FTZ R9, R100, R176, R177, !PT ;  /* 0x000000b064097276 */ /* 0x000fe200078100b1 */
[----:B------:R-:W2:Y:S08]  /*9af0*/  SHFL.BFLY PT, R4, R5, 0x2, 0x1f ;  /* 0x0c401f0005047f89 */ /* 0x000eb000000e0000 */
[----:B------:R-:W3:Y:S08]  /*9b00*/  SHFL.BFLY PT, R8, R9, 0x2, 0x1f ;  /* 0x0c401f0009087f89 */ /* 0x000ef000000e0000 */
[----:B-1----:R-:W-:Y:S08]  /*9b10*/  LDSM.16.MT88.4 R12, [R150+0x8000] ;  /* 0x00800000960c783b */ /* 0x002ff00000004200 */
        /* <DEDUP_REMOVED lines=22> */
[----:B------:R-:W-:Y:S01]  /*9c80*/  FFMA.FTZ R120, R219, UR4, -R108 ;  /* 0x00000004db787c23 */ /* 0x000fe2000801086c */
[--C-:B------:R-:W-:Y:S01]  /*9c90*/  FFMA.FTZ R126, R217, UR4, -R112.reuse ;  /* 0x00000004d97e7c23 */ /* 0x100fe20008010870 */
[--C-:B------:R-:W-:Y:S01]  /*9ca0*/  FFMA.FTZ R124, R215, UR4, -R112.reuse ;  /* 0x00000004d77c7c23 */ /* 0x100fe20008010870 */
[--C-:B------:R-:W-:Y:S01]  /*9cb0*/  FFMA.FTZ R123, R213, UR4, -R112.reuse ;  /* 0x00000004d57b7c23 */ /* 0x100fe20008010870 */
[----:B------:R-:W-:Y:S01]  /*9cc0*/  FFMA.FTZ R122, R211, UR4, -R112 ;  /* 0x00000004d37a7c23 */ /* 0x000fe20008010870 */
[----:B------:R-:W1:Y:S01]  /*9cd0*/  MUFU.EX2 R2, R2 ;  /* 0x0000000200027308 */ /* 0x000e620000000800 */
[--C-:B------:R-:W-:Y:S01]  /*9ce0*/  FFMA.FTZ R129, R205, UR4, -R108.reuse ;  /* 0x00000004cd817c23 */ /* 0x100fe2000801086c */
[--C-:B------:R-:W-:Y:S01]  /*9cf0*/  FFMA.FTZ R128, R209, UR4, -R108.reuse ;  /* 0x00000004d1807c23 */ /* 0x100fe2000801086c */
[--C-:B------:R-:W-:Y:S07]  /*9d00*/  FFMA.FTZ R130, R207, UR4, -R108.reuse ;  /* 0x00000004cf827c23 */ /* 0x100fee000801086c */
[----:B------:R-:W2:Y:S01]  /*9d10*/  MUFU.EX2 R3, R3 ;  /* 0x0000000300037308 */ /* 0x000ea20000000800 */
[----:B------:R-:W-:Y:S01]  /*9d20*/  FFMA.FTZ R131, R203, UR4, -R108 ;  /* 0x00000004cb837c23 */ /* 0x000fe2000801086c */
[--C-:B------:R-:W-:Y:S01]  /*9d30*/  FFMA.FTZ R134, R195, UR4, -R112.reuse ;  /* 0x00000004c3867c23 */ /* 0x100fe20008010870 */
[--C-:B------:R-:W-:Y:S07]  /*9d40*/  FFMA.FTZ R133, R201, UR4, -R112.reuse ;  /* 0x00000004c9857c23 */ /* 0x100fee0008010870 */
[----:B------:R-:W-:Y:S01]  /*9d50*/  MUFU.EX2 R127, R127 ;  /* 0x0000007f007f7308 */ /* 0x000fe20000000800 */
[--C-:B------:R-:W-:Y:S01]  /*9d60*/  FFMA.FTZ R132, R199, UR4, -R112.reuse ;  /* 0x00000004c7847c23 */ /* 0x100fe20008010870 */
[----:B------:R-:W-:Y:S01]  /*9d70*/  FFMA.FTZ R135, R197, UR4, -R112 ;  /* 0x00000004c5877c23 */ /* 0x000fe20008010870 */
        /* <DEDUP_REMOVED lines=10> */
[C---:B------:R-:W-:Y:S01]  /*9e20*/  FMUL.FTZ R11, R2.reuse, R95 ;  /* 0x0000005f020b7220 */ /* 0x040fe20000410000 */
[C---:B------:R-:W-:Y:S01]  /*9e30*/  FMUL.FTZ R8, R3.reuse, R92 ;  /* 0x0000005c03087220 */ /* 0x040fe20000410000 */
[----:B------:R-:W-:Y:S07]  /*9e40*/  FMUL.FTZ R9, R3, R93 ;  /* 0x0000005d03097220 */ /* 0x000fee0000410000 */
[----:B------:R-:W-:Y:S01]  /*9e50*/  MUFU.EX2 R126, R126 ;  /* 0x0000007e007e7308 */ /* 0x000fe20000000800 */
[C---:B------:R-:W-:Y:S01]  /*9e60*/  FMUL.FTZ R18, R2.reuse, R86 ;  /* 0x0000005602127220 */ /* 0x040fe20000410000 */
[----:B---3--:R-:W-:Y:S01]  /*9e70*/  F2FP.BF16.F32.PACK_AB R97, R125, R127 ;  /* 0x0000007f7d61723e */ /* 0x008fe200000010ff */
[C---:B------:R-:W-:Y:S07]  /*9e80*/  FMUL.FTZ R19, R2.reuse, R87 ;  /* 0x0000005702137220 */ /* 0x040fee0000410000 */
[----:B------:R-:W2:Y:S01]  /*9e90*/  MUFU.EX2 R124, R124 ;  /* 0x0000007c007c7308 */ /* 0x000ea20000000800 */
[C---:B------:R-:W-:Y:S01]  /*9ea0*/  FMUL.FTZ R16, R3.reuse, R84 ;  /* 0x0000005403107220 */ /* 0x040fe20000410000 */
[C---:B------:R-:W-:Y:S01]  /*9eb0*/  FMUL.FTZ R17, R3.reuse, R85 ;  /* 0x0000005503117220 */ /* 0x040fe20000410000 */
[----:B------:R-:W-:Y:S07]  /*9ec0*/  LDSM.16.MT88.4 R92, [R150+0x9800] ;  /* 0x00980000965c783b */ /* 0x000fee0000004200 */
[----:B------:R-:W-:Y:S01]  /*9ed0*/  MUFU.EX2 R123, R123 ;  /* 0x0000007b007b7308 */ /* 0x000fe20000000800 */
[----:B------:R-:W-:Y:S01]  /*9ee0*/  FMUL.FTZ R26, R2, R78 ;  /* 0x0000004e021a7220 */ /* 0x000fe20000410000 */
[----:B-1----:R-:W-:Y:S01]  /*9ef0*/  F2FP.BF16.F32.PACK_AB R99, R120, R121 ;  /* 0x000000797863723e */ /* 0x002fe200000010ff */
[C---:B------:R-:W-:Y:S07]  /*9f00*/  FMUL.FTZ R27, R2.reuse, R79 ;  /* 0x0000004f021b7220 */ /* 0x040fee0000410000 */
[----:B------:R-:W1:Y:S01]  /*9f10*/  MUFU.EX2 R122, R122 ;  /* 0x0000007a007a7308 */ /* 0x000e620000000800 */
[C---:B------:R-:W-:Y:S01]  /*9f20*/  FMUL.FTZ R24, R3.reuse, R76 ;  /* 0x0000004c03187220 */ /* 0x040fe20000410000 */
[C---:B------:R-:W-:Y:S01]  /*9f30*/  FMUL.FTZ R25, R3.reuse, R77 ;  /* 0x0000004d03197220 */ /* 0x040fe20000410000 */
[----:B------:R-:W-:Y:S01]  /*9f40*/  LDSM.16.MT88.4 R84, [R144+0x8800] ;  /* 0x008800009054783b */ /* 0x000fe20000004200 */
[C---:B------:R-:W-:Y:S01]  /*9f50*/  FMUL.FTZ R34, R2.reuse, R70 ;  /* 0x0000004602227220 */ /* 0x040fe20000410000 */
[----:B------:R-:W-:Y:S01]  /*9f60*/  FMUL.FTZ R35, R2, R71 ;  /* 0x0000004702237220 */ /* 0x000fe20000410000 */
[----:B--2---:R-:W-:Y:S01]  /*9f70*/  F2FP.BF16.F32.PACK_AB R96, R124, R126 ;  /* 0x0000007e7c60723e */ /* 0x004fe200000010ff */
[C---:B------:R-:W-:Y:S01]  /*9f80*/  FMUL.FTZ R32, R3.reuse, R68 ;  /* 0x0000004403207220 */ /* 0x040fe20000410000 */
[----:B------:R-:W-:Y:S01]  /*9f90*/  FMUL.FTZ R33, R3, R69 ;  /* 0x0000004503217220 */ /* 0x000fe20000410000 */
[--C-:B------:R-:W-:Y:S01]  /*9fa0*/  FFMA.FTZ R136, R187, UR4, -R108.reuse ;  /* 0x00000004bb887c23 */ /* 0x100fe2000801086c */
[----:B------:R-:W-:Y:S01]  /*9fb0*/  FFMA.FTZ R137, R189, UR4, -R108 ;  /* 0x00000004bd897c23 */ /* 0x000fe2000801086c */
[----:B------:R-:W-:Y:S01]  /*9fc0*/  LDSM.16.MT88.4 R68, [R145+0xa000] ;  /* 0x00a000009144783b */ /* 0x000fe20000004200 */
[--C-:B------:R-:W-:Y:S01]  /*9fd0*/  FFMA.FTZ R143, R185, UR4, -R112.reuse ;  /* 0x00000004b98f7c23 */ /* 0x100fe20008010870 */
[--C-:B------:R-:W-:Y:S01]  /*9fe0*/  FFMA.FTZ R140, R179, UR4, -R112.reuse ;  /* 0x00000004b38c7c23 */ /* 0x100fe20008010870 */
[----:B-1----:R-:W-:Y:S01]  /*9ff0*/  F2FP.BF16.F32.PACK_AB R98, R122, R123 ;  /* 0x0000007b7a62723e */ /* 0x002fe200000010ff */
[--C-:B------:R-:W-:Y:S01]  /*a000*/  FFMA.FTZ R141, R181, UR4, -R112.reuse ;  /* 0x00000004b58d7c23 */ /* 0x100fe20008010870 */
[----:B------:R-:W-:Y:S01]  /*a010*/  FFMA.FTZ R142, R183, UR4, -R112 ;  /* 0x00000004b78e7c23 */ /* 0x000fe20008010870 */
[--C-:B------:R-:W-:Y:S01]  /*a020*/  FFMA.FTZ R178, R105, UR4, -R108.reuse ;  /* 0x0000000469b27c23 */ /* 0x100fe2000801086c */
[----:B------:R-:W-:Y:S01]  /*a030*/  FFMA.FTZ R179, R102, UR4, -R108 ;  /* 0x0000000466b37c23 */ /* 0x000fe2000801086c */
[----:B------:R-:W-:Y:S01]  /*a040*/  LDSM.16.MT88.4 R76, [R144+0xa000] ;  /* 0x00a00000904c783b */ /* 0x000fe20000004200 */
[--C-:B------:R-:W-:Y:S01]  /*a050*/  FFMA.FTZ R181, R107, UR4, -R112.reuse ;  /* 0x000000046bb57c23 */ /* 0x100fe20008010870 */
[C---:B------:R-:W-:Y:S01]  /*a060*/  HMMA.16816.F32.BF16 R4, R96.reuse, R12, R4 ;  /* 0x0000000c6004723c */ /* 0x040fe20000041804 */
[----:B------:R-:W-:Y:S04]  /*a070*/  MUFU.EX2 R129, R129 ;  /* 0x0000008100817308 */ /* 0x000fe80000000800 */
[C---:B------:R-:W-:Y:S01]  /*a080*/  FMUL.FTZ R12, R3.reuse, R88 ;  /* 0x00000058030c7220 */ /* 0x040fe20000410000 */
[----:B------:R-:W-:Y:S01]  /*a090*/  FMUL.FTZ R13, R3, R89 ;  /* 0x00000059030d7220 */ /* 0x000fe20000410000 */
[--C-:B------:R-:W-:Y:S01]  /*a0a0*/  FFMA.FTZ R180, R176, UR4, -R112.reuse ;  /* 0x00000004b0b47c23 */ /* 0x100fe20008010870 */
[C---:B------:R-:W-:Y:S03]  /*a0b0*/  HMMA.16816.F32.BF16 R8, R96.reuse, R14, R8 ;  /* 0x0000000e6008723c */ /* 0x040fe60000041808 */
[----:B------:R-:W1:Y:S01]  /*a0c0*/  MUFU.EX2 R128, R128 ;  /* 0x0000008000807308 */ /* 0x000e620000000800 */
[C---:B------:R-:W-:Y:S01]  /*a0d0*/  FMUL.FTZ R14, R2.reuse, R90 ;  /* 0x0000005a020e7220 */ /* 0x040fe20000410000 */
[----:B------:R-:W-:Y:S01]  /*a0e0*/  FMUL.FTZ R15, R2, R91 ;  /* 0x0000005b020f7220 */ /* 0x000fe20000410000 */
[----:B------:R-:W-:Y:S01]  /*a0f0*/  FFMA.FTZ R177, R177, UR4, -R112 ;  /* 0x00000004b1b17c23 */ /* 0x000fe20008010870 */
[----:B------:R-:W2:Y:S01]  /*a100*/  LDSM.16.MT88.4 R88, [R144+0x8000] ;  /* 0x008000009058783b */ /* 0x000ea20000004200 */
[----:B------:R-:W-:Y:S01]  /*a110*/  FFMA.FTZ R104, R104, UR4, -R108 ;  /* 0x0000000468687c23 */ /* 0x000fe2000801086c */
[----:B------:R-:W-:Y:S01]  /*a120*/  FFMA.FTZ R106, R106, UR4, -R112 ;  /* 0x000000046a6a7c23 */ /* 0x000fe20008010870 */
[C---:B------:R-:W-:Y:S01]  /*a130*/  FMUL.FTZ R38, R2.reuse, R38 ;  /* 0x0000002602267220 */ /* 0x040fe20000410000 */
[C---:B------:R-:W-:Y:S01]  /*a140*/  FMUL.FTZ R39, R2.reuse, R39 ;  /* 0x0000002702277220 */ /* 0x040fe20000410000 */
[C---:B------:R-:W-:Y:S01]  /*a150*/  HMMA.16816.F32.BF16 R12, R96.reuse, R20, R12 ;  /* 0x00000014600c723c */ /* 0x040fe2000004180c */
[----:B------:R-:W-:Y:S02]  /*a160*/  MUFU.EX2 R130, R130 ;  /* 0x0000008200827308 */ /* 0x000fe40000000800 */
[----:B------:R-:W-:Y:S01]  /*a170*/  LDSM.16.MT88.4 R112, [R150+0xb800] ;  /* 0x00b800009670783b */ /* 0x000fe20000004200 */
[C---:B------:R-:W-:Y:S01]  /*a180*/  FMUL.FTZ R20, R3.reuse, R80 ;  /* 0x0000005003147220 */ /* 0x040fe20000410000 */
[C---:B------:R-:W-:Y:S01]  /*a190*/  FMUL.FTZ R21, R3.reuse, R81 ;  /* 0x0000005103157220 */ /* 0x040fe20000410000 */
[C---:B------:R-:W-:Y:S01]  /*a1a0*/  FMUL.FTZ R36, R3.reuse, R36 ;  /* 0x0000002403247220 */ /* 0x040fe20000410000 */
[C---:B------:R-:W-:Y:S01]  /*a1b0*/  FMUL.FTZ R37, R3.reuse, R37 ;  /* 0x0000002503257220 */ /* 0x040fe20000410000 */
[C---:B------:R-:W-:Y:S03]  /*a1c0*/  HMMA.16816.F32.BF16 R16, R96.reuse, R22, R16 ;  /* 0x000000166010723c */ /* 0x040fe60000041810 */
[----:B------:R-:W-:Y:S01]  /*a1d0*/  MUFU.EX2 R131, R131 ;  /* 0x0000008300837308 */ /* 0x000fe20000000800 */
[C---:B------:R-:W-:Y:S01]  /*a1e0*/  FMUL.FTZ R22, R2.reuse, R82 ;  /* 0x0000005202167220 */ /* 0x040fe20000410000 */
[C---:B------:R-:W-:Y:S01]  /*a1f0*/  FMUL.FTZ R23, R2.reuse, R83 ;  /* 0x0000005302177220 */ /* 0x040fe20000410000 */
[C---:B------:R-:W-:Y:S01]  /*a200*/  FMUL.FTZ R42, R2.reuse, R42 ;  /* 0x0000002a022a7220 */ /* 0x040fe20000410000 */
[----:B------:R-:W3:Y:S01]  /*a210*/  LDSM.16.MT88.4 R80, [R150+0xa000] ;  /* 0x00a000009650783b */ /* 0x000ee20000004200 */
[C---:B------:R-:W-:Y:S01]  /*a220*/  FMUL.FTZ R43, R2.reuse, R43 ;  /* 0x0000002b022b7220 */ /* 0x040fe20000410000 */
[C---:B------:R-:W-:Y:S01]  /*a230*/  FMUL.FTZ R40, R3.reuse, R40 ;  /* 0x0000002803287220 */ /* 0x040fe20000410000 */
[C---:B------:R-:W-:Y:S01]  /*a240*/  FMUL.FTZ R41, R3.reuse, R41 ;  /* 0x0000002903297220 */ /* 0x040fe20000410000 */
[C---:B------:R-:W-:Y:S01]  /*a250*/  FMUL.FTZ R46, R2.reuse, R46 ;  /* 0x0000002e022e7220 */ /* 0x040fe20000410000 */
[C---:B------:R-:W-:Y:S01]  /*a260*/  HMMA.16816.F32.BF16 R20, R96.reuse, R28, R20 ;  /* 0x0000001c6014723c */ /* 0x040fe20000041814 */
[----:B------:R-:W-:Y:S02]  /*a270*/  MUFU.EX2 R134, R134 ;  /* 0x0000008600867308 */ /* 0x000fe40000000800 */
[C---:B------:R-:W-:Y:S01]  /*a280*/  FMUL.FTZ R28, R3.reuse, R72 ;  /* 0x00000048031c7220 */ /* 0x040fe20000410000 */
[C---:B------:R-:W-:Y:S01]  /*a290*/  FMUL.FTZ R29, R3.reuse, R73 ;  /* 0x00000049031d7220 */ /* 0x040fe20000410000 */
[C---:B------:R-:W-:Y:S01]  /*a2a0*/  FMUL.FTZ R47, R2.reuse, R47 ;  /* 0x0000002f022f7220 */ /* 0x040fe20000410000 */
[C---:B------:R-:W-:Y:S01]  /*a2b0*/  FMUL.FTZ R44, R3.reuse, R44 ;  /* 0x0000002c032c7220 */ /* 0x040fe20000410000 */
[C---:B------:R-:W-:Y:S01]  /*a2c0*/  FMUL.FTZ R45, R3.reuse, R45 ;  /* 0x0000002d032d7220 */ /* 0x040fe20000410000 */
[C---:B------:R-:W-:Y:S03]  /*a2d0*/  HMMA.16816.F32.BF16 R24, R96.reuse, R30, R24 ;  /* 0x0000001e6018723c */ /* 0x040fe60000041818 */
[----:B------:R-:W4:Y:S01]  /*a2e0*/  MUFU.EX2 R133, R133 ;  /* 0x0000008500857308 */ /* 0x000f220000000800 */
[C---:B------:R-:W-:Y:S01]  /*a2f0*/  FMUL.FTZ R30, R2.reuse, R74 ;  /* 0x0000004a021e7220 */ /* 0x040fe20000410000 */
[C---:B------:R-:W-:Y:S01]  /*a300*/  FMUL.FTZ R31, R2.reuse, R75 ;  /* 0x0000004b021f7220 */ /* 0x040fe20000410000 */
[C---:B------:R-:W-:Y:S01]  /*a310*/  FMUL.FTZ R50, R2.reuse, R50 ;  /* 0x0000003202327220 */ /* 0x040fe20000410000 */
[----:B------:R-:W5:Y:S01]  /*a320*/  LDSM.16.MT88.4 R72, [R146+0xa000] ;  /* 0x00a000009248783b */ /* 0x000f620000004200 */
[C---:B------:R-:W-:Y:S01]  /*a330*/  FMUL.FTZ R51, R2.reuse, R51 ;  /* 0x0000003302337220 */ /* 0x040fe20000410000 */
[C---:B------:R-:W-:Y:S01]  /*a340*/  FMUL.FTZ R48, R3.reuse, R48 ;  /* 0x0000003003307220 */ /* 0x040fe20000410000 */
[C---:B------:R-:W-:Y:S01]  /*a350*/  FMUL.FTZ R49, R3.reuse, R49 ;  /* 0x0000003103317220 */ /* 0x040fe20000410000 */
[C---:B------:R-:W-:Y:S01]  /*a360*/  FMUL.FTZ R62, R2.reuse, R62 ;  /* 0x0000003e023e7220 */ /* 0x040fe20000410000 */
[C---:B--2---:R-:W-:Y:S01]  /*a370*/  HMMA.16816.F32.BF16 R28, R96.reuse, R88, R28 ;  /* 0x00000058601c723c */ /* 0x044fe2000004181c */
[----:B------:R-:W-:Y:S02]  /*a380*/  MUFU.EX2 R132, R132 ;  /* 0x0000008400847308 */ /* 0x000fe40000000800 */
[C---:B------:R-:W-:Y:S01]  /*a390*/  FMUL.FTZ R63, R2.reuse, R63 ;  /* 0x0000003f023f7220 */ /* 0x040fe20000410000 */
[C---:B------:R-:W-:Y:S01]  /*a3a0*/  FMUL.FTZ R60, R3.reuse, R60 ;  /* 0x0000003c033c7220 */ /* 0x040fe20000410000 */
[C---:B------:R-:W-:Y:S01]  /*a3b0*/  FMUL.FTZ R61, R3.reuse, R61 ;  /* 0x0000003d033d7220 */ /* 0x040fe20000410000 */
[C---:B------:R-:W-:Y:S01]  /*a3c0*/  FMUL.FTZ R66, R2.reuse, R66 ;  /* 0x0000004202427220 */ /* 0x040fe20000410000 */
[C---:B------:R-:W-:Y:S01]  /*a3d0*/  FMUL.FTZ R67, R2.reuse, R67 ;  /* 0x0000004302437220 */ /* 0x040fe20000410000 */
[C---:B------:R-:W-:Y:S01]  /*a3e0*/  HMMA.16816.F32.BF16 R32, R96.reuse, R90, R32 ;  /* 0x0000005a6020723c */ /* 0x040fe20000041820 */
[----:B------:R-:W-:Y:S02]  /*a3f0*/  LDSM.16.MT88.4 R88, [R150+0xa800] ;  /* 0x00a800009658783b */ /* 0x000fe40000004200 */
[----:B------:R-:W2:Y:S01]  /*a400*/  MUFU.EX2 R135, R135 ;  /* 0x0000008700877308 */ /* 0x000ea20000000800 */
[C---:B------:R-:W-:Y:S01]  /*a410*/  FMUL.FTZ R64, R3.reuse, R64 ;  /* 0x0000004003407220 */ /* 0x040fe20000410000 */
[C---:B------:R-:W-:Y:S01]  /*a420*/  FMUL.FTZ R65, R3.reuse, R65 ;  /* 0x0000004103417220 */ /* 0x040fe20000410000 */
[C---:B------:R-:W-:Y:S01]  /*a430*/  FMUL.FTZ R54, R2.reuse, R54 ;  /* 0x0000003602367220 */ /* 0x040fe20000410000 */
[C---:B------:R-:W-:Y:S01]  /*a440*/  FMUL.FTZ R55, R2.reuse, R55 ;  /* 0x0000003702377220 */ /* 0x040fe20000410000 */
[C---:B------:R-:W-:Y:S01]  /*a450*/  FMUL.FTZ R52, R3.reuse, R52 ;  /* 0x0000003403347220 */ /* 0x040fe20000410000 */
[C---:B---3--:R-:W-:Y:S04]  /*a460*/  HMMA.16816.F32.BF16 R36, R96.reuse, R80, R36 ;  /* 0x000000506024723c */ /* 0x048fe80000041824 */
[----:B------:R-:W-:Y:S01]  /*a470*/  MUFU.EX2 R138, R138 ;  /* 0x0000008a008a7308 */ /* 0x000fe20000000800 */
[C---:B------:R-:W-:Y:S01]  /*a480*/  FMUL.FTZ R53, R3.reuse, R53 ;  /* 0x0000003503357220 */ /* 0x040fe20000410000 */
[C---:B------:R-:W-:Y:S01]  /*a490*/  FMUL.FTZ R58, R2.reuse, R58 ;  /* 0x0000003a023a7220 */ /* 0x040fe20000410000 */
[C---:B------:R-:W-:Y:S01]  /*a4a0*/  FMUL.FTZ R59, R2.reuse, R59 ;  /* 0x0000003b023b7220 */ /* 0x040fe20000410000 */
[C---:B------:R-:W-:Y:S01]  /*a4b0*/  FMUL.FTZ R56, R3.reuse, R56 ;  /* 0x0000003803387220 */ /* 0x040fe20000410000 */
[----:B------:R-:W-:Y:S01]  /*a4c0*/  FMUL.FTZ R57, R3, R57 ;  /* 0x0000003903397220 */ /* 0x000fe20000410000 */
[C---:B------:R-:W-:Y:S01]  /*a4d0*/  HMMA.16816.F32.BF16 R40, R96.reuse, R82, R40 ;  /* 0x000000526028723c */ /* 0x040fe20000041828 */
[----:B------:R-:W-:Y:S03]  /*a4e0*/  LDSM.16.MT88.4 R80, [R146+0x8800] ;  /* 0x008800009250783b */ /* 0x000fe60000004200 */
[----:B------:R-:W-:Y:S01]  /*a4f0*/  MUFU.EX2 R139, R139 ;  /* 0x0000008b008b7308 */ /* 0x000fe20000000800 */
[----:B------:R-:W-:Y:S01]  /*a500*/  FFMA.FTZ R127, R2, R175, R127 ;  /* 0x000000af027f7223 */ /* 0x000fe2000001007f */
[----:B------:R-:W-:Y:S01]  /*a510*/  ISETP.NE.AND P0, PT, R173, RZ, PT ;  /* 0x000000ffad00720c */ /* 0x000fe20003f05270 */
[----:B------:R-:W-:Y:S07]  /*a520*/  FFMA.FTZ R126, R3, R174, R126 ;  /* 0x000000ae037e7223 */ /* 0x000fee000001007e */
[----:B------:R-:W-:Y:S01]  /*a530*/  MUFU.EX2 R136, R136 ;  /* 0x0000008800887308 */ /* 0x000fe20000000800 */
[----:B------:R-:W-:Y:S01]  /*a540*/  FADD.FTZ R2, R125, R127 ;  /* 0x0000007f7d027221 */ /* 0x000fe20000010000 */
[----:B------:R-:W-:Y:S01]  /*a550*/  IADD3 R173, PT, PT, R173, -0x1, RZ ;  /* 0xffffffffadad7810 */ /* 0x000fe20007ffe0ff */
[----:B------:R-:W-:Y:S07]  /*a560*/  FADD.FTZ R126, R124, R126 ;  /* 0x0000007e7c7e7221 */ /* 0x000fee0000010000 */
[----:B------:R-:W-:Y:S01]  /*a570*/  MUFU.EX2 R137, R137 ;  /* 0x0000008900897308 */ /* 0x000fe20000000800 */
[C---:B-----5:R-:W-:Y:S09]  /*a580*/  HMMA.16816.F32.BF16 R44, R96.reuse, R72, R44 ;  /* 0x00000048602c723c */ /* 0x060ff2000004182c */
[----:B------:R-:W-:Y:S01]  /*a590*/  MUFU.EX2 R143, R143 ;  /* 0x0000008f008f7308 */ /* 0x000fe20000000800 */
[----:B------:R-:W-:Y:S01]  /*a5a0*/  FADD.FTZ R121, R121, R2 ;  /* 0x0000000279797221 */ /* 0x000fe20000010000 */
[----:B------:R-:W-:Y:S01]  /*a5b0*/  FADD.FTZ R123, R123, R126 ;  /* 0x0000007e7b7b7221 */ /* 0x000fe20000010000 */
[----:B------:R-:W-:Y:S07]  /*a5c0*/  MOV R2, R101 ;  /* 0x0000006500027202 */ /* 0x000fee0000000f00 */
[----:B------:R-:W-:Y:S01]  /*a5d0*/  MUFU.EX2 R140, R140 ;  /* 0x0000008c008c7308 */ /* 0x000fe20000000800 */
[C---:B------:R-:W-:Y:S01]  /*a5e0*/  HMMA.16816.F32.BF16 R48, R96.reuse, R74, R48 ;  /* 0x0000004a6030723c */ /* 0x040fe20000041830 */
[----:B------:R-:W3:Y:S08]  /*a5f0*/  LDSM.16.MT88.4 R72, [R150+0x8800] ;  /* 0x008800009648783b */ /* 0x000ef00000004200 */
[----:B------:R-:W-:Y:S01]  /*a600*/  MUFU.EX2 R141, R141 ;  /* 0x0000008d008d7308 */ /* 0x000fe20000000800 */
[----:B------:R-:W-:Y:S01]  /*a610*/  FADD.FTZ R120, R120, R121 ;  /* 0x0000007978787221 */ /* 0x000fe20000010000 */
[----:B------:R-:W-:Y:S08]  /*a620*/  FADD.FTZ R123, R122, R123 ;  /* 0x0000007b7a7b7221 */ /* 0x000ff00000010000 */
[----:B------:R-:W-:Y:S01]  /*a630*/  MUFU.EX2 R142, R142 ;  /* 0x0000008e008e7308 */ /* 0x000fe20000000800 */
[C---:B------:R-:W-:Y:S03]  /*a640*/  HMMA.16816.F32.BF16 R52, R96.reuse, R68, R52 ;  /* 0x000000446034723c */ /* 0x040fe60000041834 */
[----:B-1----:R-:W-:Y:S06]  /*a650*/  F2FP.BF16.F32.PACK_AB R69, R128, R129 ;  /* 0x000000818045723e */ /* 0x002fec00000010ff */
[----:B------:R-:W-:Y:S01]  /*a660*/  MUFU.EX2 R178, R178 ;  /* 0x000000b200b27308 */ /* 0x000fe20000000800 */
[----:B----4-:R-:W-:Y:S01]  /*a670*/  F2FP.BF16.F32.PACK_AB R68, R133, R134 ;  /* 0x000000868544723e */ /* 0x010fe200000010ff */
[----:B------:R-:W-:Y:S01]  /*a680*/  FADD.FTZ R3, R129, R120 ;  /* 0x0000007881037221 */ /* 0x000fe20000010000 */
[----:B------:R-:W-:Y:S01]  /*a690*/  FADD.FTZ R134, R134, R123 ;  /* 0x0000007b86867221 */ /* 0x000fe20000010000 */
[C---:B------:R-:W-:Y:S06]  /*a6a0*/  HMMA.16816.F32.BF16 R56, R96.reuse, R70, R56 ;  /* 0x000000466038723c */ /* 0x040fec0000041838 */
[----:B------:R-:W-:Y:S01]  /*a6b0*/  MUFU.EX2 R179, R179 ;  /* 0x000000b300b37308 */ /* 0x000fe20000000800 */
[----:B------:R-:W-:Y:S01]  /*a6c0*/  F2FP.BF16.F32.PACK_AB R71, R131, R130 ;  /* 0x000000828347723e */ /* 0x000fe200000010ff */
[----:B------:R-:W-:Y:S01]  /*a6d0*/  FADD.FTZ R3, R128, R3 ;  /* 0x0000000380037221 */ /* 0x000fe20000010000 */
[----:B--2---:R-:W-:Y:S07]  /*a6e0*/  F2FP.BF16.F32.PACK_AB R70, R135, R132 ;  /* 0x000000848746723e */ /* 0x004fee00000010ff */
[----:B------:R-:W-:Y:S01]  /*a6f0*/  MUFU.EX2 R181, R181 ;  /* 0x000000b500b57308 */ /* 0x000fe20000000800 */
[----:B------:R-:W-:Y:S01]  /*a700*/  FADD.FTZ R133, R133, R134 ;  /* 0x0000008685857221 */ /* 0x000fe20000010000 */
[C---:B------:R-:W-:Y:S08]  /*a710*/  HMMA.16816.F32.BF16 R60, R96.reuse, R76, R60 ;  /* 0x0000004c603c723c */ /* 0x040ff0000004183c */
[----:B------:R-:W-:Y:S01]  /*a720*/  MUFU.EX2 R176, R106 ;  /* 0x0000006a00b07308 */ /* 0x000fe20000000800 */
[----:B------:R-:W-:Y:S01]  /*a730*/  FADD.FTZ R130, R130, R3 ;  /* 0x0000000382827221 */ /* 0x000fe20000010000 */
[----:B------:R-:W-:Y:S01]  /*a740*/  MOV R3, R100 ;  /* 0x0000006400037202 */ /* 0x000fe20000000f00 */
[----:B------:R-:W-:Y:S07]  /*a750*/  FADD.FTZ R132, R132, R133 ;  /* 0x0000008584847221 */ /* 0x000fee0000010000 */
[----:B------:R-:W-:Y:S01]  /*a760*/  MUFU.EX2 R180, R180 ;  /* 0x000000b400b47308 */ /* 0x000fe20000000800 */
[----:B------:R-:W-:Y:S01]  /*a770*/  FADD.FTZ R131, R131, R130 ;  /* 0x0000008283837221 */ /* 0x000fe20000010000 */
[----:B------:R-:W-:Y:S01]  /*a780*/  HMMA.16816.F32.BF16 R64, R96, R78, R64 ;  /* 0x0000004e6040723c */ /* 0x000fe20000041840 */
[----:B------:R-:W1:Y:S07]  /*a790*/  LDSM.16.MT88.4 R76, [R145+0x8800] ;  /* 0x00880000914c783b */ /* 0x000e6e0000004200 */
[----:B------:R-:W2:Y:S01]  /*a7a0*/  MUFU.EX2 R177, R177 ;  /* 0x000000b100b17308 */ /* 0x000ea20000000800 */
[----:B------:R-:W-:Y:S01]  /*a7b0*/  FADD.FTZ R132, R135, R132 ;  /* 0x0000008487847221 */ /* 0x000fe20000010000 */
[C---:B---3--:R-:W-:Y:S05]  /*a7c0*/  HMMA.16816.F32.BF16 R4, R68.reuse, R72, R4 ;  /* 0x000000484404723c */ /* 0x048fea0000041804 */
[----:B--2---:R-:W-:Y:S03]  /*a7d0*/  F2FP.BF16.F32.PACK_AB R106, R177, R180 ;  /* 0x000000b4b16a723e */ /* 0x004fe600000010ff */
        /* <DEDUP_REMOVED lines=14> */
[C---:B--2---:R-:W-:Y:S08]  /*a8c0*/  HMMA.16816.F32.BF16 R44, R68.reuse, R72, R44 ;  /* 0x00000048442c723c */ /* 0x044ff0000004182c */
[C---:B------:R-:W-:Y:S01]  /*a8d0*/  HMMA.16816.F32.BF16 R48, R68.reuse, R74, R48 ;  /* 0x0000004a4430723c */ /* 0x040fe20000041830 */
[----:B------:R-:W2:Y:S07]  /*a8e0*/  LDSM.16.MT88.4 R72, [R150+0x9000] ;  /* 0x009000009648783b */ /* 0x000eae0000004200 */
[C---:B---3--:R-:W-:Y:S08]  /*a8f0*/  HMMA.16816.F32.BF16 R52, R68.reuse, R80, R52 ;  /* 0x000000504434723c */ /* 0x048ff00000041834 */
[C---:B------:R-:W-:Y:S01]  /*a900*/  HMMA.16816.F32.BF16 R56, R68.reuse, R82, R56 ;  /* 0x000000524438723c */ /* 0x040fe20000041838 */
[----:B------:R-:W-:Y:S07]  /*a910*/  LDSM.16.MT88.4 R80, [R150+0xb000] ;  /* 0x00b000009650783b */ /* 0x000fee0000004200 */
[C---:B-1----:R-:W-:Y:S08]  /*a920*/  HMMA.16816.F32.BF16 R60, R68.reuse, R76, R60 ;  /* 0x0000004c443c723c */ /* 0x042ff0000004183c */
[----:B------:R-:W-:Y:S01]  /*a930*/  HMMA.16816.F32.BF16 R64, R68, R78, R64 ;  /* 0x0000004e4440723c */ /* 0x000fe20000041840 */
[----:B------:R-:W1:Y:S02]  /*a940*/  LDSM.16.MT88.4 R76, [R145+0x9000] ;  /* 0x00900000914c783b */ /* 0x000e640000004200 */
[----:B------:R-:W-:Y:S01]  /*a950*/  F2FP.BF16.F32.PACK_AB R69, R139, R138 ;  /* 0x0000008a8b45723e */ /* 0x000fe200000010ff */
[----:B------:R-:W-:Y:S01]  /*a960*/  FADD.FTZ R138, R138, R131 ;  /* 0x000000838a8a7221 */ /* 0x000fe20000010000 */
[----:B------:R-:W-:Y:S02]  /*a970*/  F2FP.BF16.F32.PACK_AB R71, R137, R136 ;  /* 0x000000888947723e */ /* 0x000fe400000010ff */
[----:B------:R-:W-:Y:S01]  /*a980*/  F2FP.BF16.F32.PACK_AB R68, R140, R143 ;  /* 0x0000008f8c44723e */ /* 0x000fe200000010ff */
[----:B------:R-:W-:Y:S01]  /*a990*/  FADD.FTZ R143, R143, R132 ;  /* 0x000000848f8f7221 */ /* 0x000fe20000010000 */
[----:B------:R-:W-:Y:S01]  /*a9a0*/  F2FP.BF16.F32.PACK_AB R70, R142, R141 ;  /* 0x0000008d8e46723e */ /* 0x000fe200000010ff */
[----:B------:R-:W-:Y:S02]  /*a9b0*/  FADD.FTZ R139, R139, R138 ;  /* 0x0000008a8b8b7221 */ /* 0x000fe40000010000 */
[----:B------:R-:W-:Y:S02]  /*a9c0*/  FADD.FTZ R140, R140, R143 ;  /* 0x0000008f8c8c7221 */ /* 0x000fe40000010000 */
[----:B------:R-:W-:Y:S02]  /*a9d0*/  FADD.FTZ R136, R136, R139 ;  /* 0x0000008b88887221 */ /* 0x000fe40000010000 */
[C---:B--2---:R-:W-:Y:S03]  /*a9e0*/  HMMA.16816.F32.BF16 R4, R68.reuse, R72, R4 ;  /* 0x000000484404723c */ /* 0x044fe60000041804 */
[----:B------:R-:W-:Y:S01]  /*a9f0*/  FADD.FTZ R141, R141, R140 ;  /* 0x0000008c8d8d7221 */ /* 0x000fe20000010000 */
[----:B------:R-:W-:Y:S03]  /*aa00*/  FADD.FTZ R137, R137, R136 ;  /* 0x0000008889897221 */ /* 0x000fe60000010000 */
[----:B------:R-:W-:Y:S01]  /*aa10*/  FADD.FTZ R142, R142, R141 ;  /* 0x0000008d8e8e7221 */ /* 0x000fe20000010000 */
        /* <DEDUP_REMOVED lines=8> */
[C---:B--2---:R-:W-:Y:S08]  /*aaa0*/  HMMA.16816.F32.BF16 R28, R68.reuse, R72, R28 ;  /* 0x00000048441c723c */ /* 0x044ff0000004181c */
[C---:B------:R-:W-:Y:S01]  /*aab0*/  HMMA.16816.F32.BF16 R32, R68.reuse, R74, R32 ;  /* 0x0000004a4420723c */ /* 0x040fe20000041820 */
[----:B------:R-:W-:Y:S07]  /*aac0*/  LDSM.16.MT88.4 R72, [R145+0x9800] ;  /* 0x009800009148783b */ /* 0x000fee0000004200 */
[C---:B------:R-:W-:Y:S03]  /*aad0*/  HMMA.16816.F32.BF16 R36, R68.reuse, R80, R36 ;  /* 0x000000504424723c */ /* 0x040fe60000041824 */
[----:B------:R-:W-:Y:S02]  /*aae0*/  FFMA.FTZ R80, R103, UR4, -R108 ;  /* 0x0000000467507c23 */ /* 0x000fe4000801086c */
[----:B------:R-:W-:Y:S01]  /*aaf0*/  LDSM.16.MT88.4 R108, [R144+0x9800] ;  /* 0x00980000906c783b */ /* 0x000fe20000004200 */
[----:B------:R-:W2:Y:S02]  /*ab00*/  MUFU.EX2 R103, R104 ;  /* 0x0000006800677308 */ /* 0x000ea40000000800 */
[C---:B------:R-:W-:Y:S08]  /*ab10*/  HMMA.16816.F32.BF16 R40, R68.reuse, R82, R40 ;  /* 0x000000524428723c */ /* 0x040ff00000041828 */
[----:B------:R-:W4:Y:S01]  /*ab20*/  MUFU.EX2 R102, R80 ;  /* 0x0000005000667308 */ /* 0x000f220000000800 */
[C---:B------:R-:W-:Y:S03]  /*ab30*/  HMMA.16816.F32.BF16 R44, R68.reuse, R88, R44 ;  /* 0x00000058442c723c */ /* 0x040fe6000004182c */
[----:B--2---:R-:W-:Y:S01]  /*ab40*/  F2FP.BF16.F32.PACK_AB R105, R103, R178 ;  /* 0x000000b26769723e */ /* 0x004fe200000010ff */
[----:B------:R-:W-:Y:S01]  /*ab50*/  FADD.FTZ R178, R178, R137 ;  /* 0x00000089b2b27221 */ /* 0x000fe20000010000 */
[C---:B------:R-:W-:Y:S01]  /*ab60*/  F2FP.BF16.F32.PACK_AB R104, R176.reuse, R181 ;  /* 0x000000b5b068723e */ /* 0x040fe200000010ff */
[----:B------:R-:W-:Y:S02]  /*ab70*/  FADD.FTZ R181, R181, R142 ;  /* 0x0000008eb5b57221 */ /* 0x000fe40000010000 */
[C---:B------:R-:W-:Y:S03]  /*ab80*/  HMMA.16816.F32.BF16 R48, R68.reuse, R90, R48 ;  /* 0x0000005a4430723c */ /* 0x040fe60000041830 */
[----:B----4-:R-:W-:Y:S01]  /*ab90*/  F2FP.BF16.F32.PACK_AB R107, R179, R102 ;  /* 0x00000066b36b723e */ /* 0x010fe200000010ff */
[----:B------:R-:W-:Y:S01]  /*aba0*/  FADD.FTZ R103, R103, R178 ;  /* 0x000000b267677221 */ /* 0x000fe20000010000 */
[----:B------:R-:W-:Y:S03]  /*abb0*/  FADD.FTZ R181, R176, R181 ;  /* 0x000000b5b0b57221 */ /* 0x000fe60000010000 */
[C---:B---3--:R-:W-:Y:S03]  /*abc0*/  HMMA.16816.F32.BF16 R52, R68.reuse, R84, R52 ;  /* 0x000000544434723c */ /* 0x048fe60000041834 */
[----:B------:R-:W-:Y:S01]  /*abd0*/  FADD.FTZ R102, R102, R103 ;  /* 0x0000006766667221 */ /* 0x000fe20000010000 */
[----:B------:R-:W-:Y:S03]  /*abe0*/  FADD.FTZ R174, R180, R181 ;  /* 0x000000b5b4ae7221 */ /* 0x000fe60000010000 */
[----:B------:R-:W-:Y:S01]  /*abf0*/  FADD.FTZ R175, R179, R102 ;  /* 0x00000066b3af7221 */ /* 0x000fe20000010000 */
[C---:B------:R-:W-:Y:S01]  /*ac00*/  HMMA.16816.F32.BF16 R56, R68.reuse, R86, R56 ;  /* 0x000000564438723c */ /* 0x040fe20000041838 */
[----:B------:R-:W2:Y:S02]  /*ac10*/  LDSM.16.MT88.4 R84, [R146+0x9800] ;  /* 0x009800009254783b */ /* 0x000ea40000004200 */
[----:B------:R-:W-:Y:S05]  /*ac20*/  FADD.FTZ R174, R177, R174 ;  /* 0x000000aeb1ae7221 */ /* 0x000fea0000010000 */
[C---:B-1----:R-:W-:Y:S08]  /*ac30*/  HMMA.16816.F32.BF16 R60, R68.reuse, R76, R60 ;  /* 0x0000004c443c723c */ /* 0x042ff0000004183c */
[----:B------:R-:W-:Y:S08]  /*ac40*/  HMMA.16816.F32.BF16 R64, R68, R78, R64 ;  /* 0x0000004e4440723c */ /* 0x000ff00000041840 */
[C---:B------:R-:W-:Y:S01]  /*ac50*/  HMMA.16816.F32.BF16 R96, R104.reuse, R92, R4 ;  /* 0x0000005c6860723c */ /* 0x040fe20000041804 */
[----:B------:R-:W1:Y:S07]  /*ac60*/  LDSM.16.MT88.4 R4, [R145+0xb800] ;  /* 0x00b800009104783b */ /* 0x000e6e0000004200 */
[C---:B------:R-:W-:Y:S01]  /*ac70*/  HMMA.16816.F32.BF16 R92, R104.reuse, R94, R8 ;  /* 0x0000005e685c723c */ /* 0x040fe20000041808 */
[----:B------:R-:W3:Y:S07]  /*ac80*/  LDSM.16.MT88.4 R8, [R144+0xb800] ;  /* 0x00b800009008783b */ /* 0x000eee0000004200 */
        /* <DEDUP_REMOVED lines=12> */
[C---:B---3--:R-:W-:Y:S08]  /*ad50*/  HMMA.16816.F32.BF16 R60, R104.reuse, R8, R60 ;  /* 0x00000008683c723c */ /* 0x048ff0000004183c */
[----:B------:R-:W-:Y:S01]  /*ad60*/  HMMA.16816.F32.BF16 R64, R104, R10, R64 ;  /* 0x0000000a6840723c */ /* 0x000fe20000041840 */
[----:B------:R-:W-:Y:S08]  /*ad70*/  @!UPT UIADD3 URZ, UPT, UPT, URZ, URZ, URZ ;  /* 0x000000fffffff290 */ /* 0x000ff0000fffe0ff */
[----:B------:R-:W-:Y:S11]  /*ad80*/  @P0 BRA `(.L_x_913) ;  /* 0xffffffd800740947 */ /* 0x000ff6000383ffff */
.L_x_912:
        /* <DEDUP_REMOVED lines=193> */
.L_x_916:
        /* <DEDUP_REMOVED lines=53> */
.L_x_918:
[----:B------:R-:W-:Y:S05]  /*bcf0*/  BSYNC.RECONVERGENT B0 ;  /* 0x0000000000007941 */ /* 0x000fea0003800200 */
.L_x_917:
        /* <DEDUP_REMOVED lines=34> */
.L_x_920:
[----:B------:R-:W-:Y:S05]  /*bf20*/  BSYNC.RECONVERGENT B0 ;  /* 0x0000000000007941 */ /* 0x000fea0003800200 */
.L_x_919:
        /* <DEDUP_REMOVED lines=21> */
.L_x_922:
[----:B------:R-:W-:Y:S05]  /*c080*/  BSYNC.RECONVERGENT B0 ;  /* 0x0000000000007941 */ /* 0x000fea0003800200 */
.L_x_921:
        /* <DEDUP_REMOVED lines=21> */
.L_x_924:
[----:B------:R-:W-:Y:S05]  /*c1e0*/  BSYNC.RECONVERGENT B0 ;  /* 0x0000000000007941 */ /* 0x000fea0003800200 */
.L_x_923:
        /* <DEDUP_REMOVED lines=21> */
.L_x_925:
        /* <DEDUP_REMOVED lines=12> */
.L_x_1669:


//--------------------- .text._ZN5flash16flash_fwd_kernelI23Flash_fwd_kernel_traitsILi128ELi128ELi32ELi4ELb0ELb0EN7cutlass10bfloat16_tE19Flash_kernel_traitsILi128ELi128ELi32ELi4ES3_EELb1ELb1ELb0ELb0ELb0ELb0ELb0ELb0EEEvNS_16Flash_fwd_paramsE --------------------------
	.section	.text._ZN5flash16flash_fwd_kernelI23Flash_fwd_kernel_traitsILi128ELi128ELi32ELi4ELb0ELb0EN7cutlass10bfloat16_tE19Flash_kernel_traitsILi128ELi128ELi32ELi4ES3_EELb1ELb1ELb0ELb0ELb0ELb0ELb0ELb0EEEvNS_16Flash_fwd_paramsE,"ax",@progbits
	.align	128
        .global         _ZN5flash16flash_fwd_kernelI23Flash_fwd_kernel_traitsILi128ELi128ELi32ELi4ELb0ELb0EN7cutlass10bfloat16_tE19Flash_kernel_traitsILi128ELi128ELi32ELi4ES3_EELb1ELb1ELb0ELb0ELb0ELb0ELb0ELb0EEEvNS_16Flash_fwd_paramsE
        .type           _ZN5flash16flash_fwd_kernelI23Flash_fwd_kernel_traitsILi128ELi128ELi32ELi4ELb0ELb0EN7cutlass10bfloat16_tE19Flash_kernel_traitsILi128ELi128ELi32ELi4ES3_EELb1ELb1ELb0ELb0ELb0ELb0ELb0ELb0EEEvNS_16Flash_fwd_paramsE,@function
        .size           _ZN5flash16flash_fwd_kernelI23Flash_fwd_kernel_traitsILi128ELi128ELi32ELi4ELb0ELb0EN7cutlass10bfloat16_tE19Flash_kernel_traitsILi128ELi128ELi32ELi4ES3_EELb1ELb1ELb0ELb0ELb0ELb0ELb0ELb0EEEvNS_16Flash_fwd_paramsE,(.L_x_1670 - _ZN5flash16flash_fwd_kernelI23Flash_fwd_kernel_traitsILi128ELi128ELi32ELi4ELb0ELb0EN7cutlass10bfloat16_tE19Flash_kernel_traitsILi128ELi128ELi32ELi4ES3_EELb1ELb1ELb0ELb0ELb0ELb0ELb0ELb0EEEvNS_16Flash_fwd_paramsE)
        .other          _ZN5flash16flash_fwd_kernelI23Flash_fwd_kernel_traitsILi128ELi128ELi32ELi4ELb0ELb0EN7cutlass10bfloat16_tE19Flash_kernel_traitsILi128ELi128ELi32ELi4ES3_EELb1ELb1ELb0ELb0ELb0ELb0ELb0ELb0EEEvNS_16Flash_fwd_paramsE,@"STO_CUDA_ENTRY STV_DEFAULT"
_ZN5flash16flash_fwd_kernelI23Flash_fwd_kernel_traitsILi128ELi128ELi32ELi4ELb0ELb0EN7cutlass10bfloat16_tE19Flash_kernel_traitsILi128ELi128ELi32ELi4ES3_EELb1ELb1ELb0ELb0ELb0ELb0ELb0ELb0EEEvNS_16Flash_fwd_paramsE:
.text._ZN5flash16flash_fwd_kernelI23Flash_fwd_kernel_traitsILi128ELi128ELi32ELi4ELb0ELb0EN7cutlass10bfloat16_tE19Flash_kernel_traitsILi128ELi128ELi32ELi4ES3_EELb1ELb1ELb0ELb0ELb0ELb0ELb0ELb0EEEvNS_16Flash_fwd_paramsE:
[----:B------:R-:W1:Y:S01]  /*0000*/  LDC R1, c[0x0][0x37c] ;  /* 0x0000df00ff017b82 */ /* 0x000e620000000800 */
[----:B------:R-:W2:Y:S07]  /*0010*/  LDCU.U8 UR4, c[0x0][0x524] ;  /* 0x0000a480ff0477ac */ /* 0x000eae0008000000 */
[----:B------:R-:W3:Y:S01]  /*0020*/  LDC R84, c[0x0][0x51c] ;  /* 0x00014700ff547b82 */ /* 0x000ee20000000800 */
[----:B-1----:R-:W-:Y:S01]  /*0030*/  VIADD R1, R1, 0xffffffe8 ;  /* 0xffffffe801017836 */ /* 0x002fe20000000000 */
[----:B------:R-:W1:Y:S01]  /*0040*/  LDCU.64 UR30, c[0x0][0x510] ;  /* 0x0000a200ff1e77ac */ /* 0x000e620008000a00 */
[----:B------:R-:W4:Y:S05]  /*0050*/  LDCU.64 UR26, c[0x0][0x358] ;  /* 0x00006b00ff1a77ac */ /* 0x000f2a0008000a00 */
[----:B------:R-:W3:Y:S01]  /*0060*/  LDC R2, c[0x0][0x518] ;  /* 0x00014600ff027b82 */ /* 0x000ee20000000800 */
[----:B------:R-:W3:Y:S01]  /*0070*/  S2R R219, SR_TID.X ;  /* 0x0000000000db7919 */ /* 0x000ee20000002100 */
[----:B------:R-:W3:Y:S01]  /*0080*/  LDCU.64 UR10, c[0x0][0x460] ;  /* 0x00008c00ff0a77ac */ /* 0x000ee20008000a00 */
[----:B------:R-:W3:Y:S01]  /*0090*/  LDCU.64 UR8, c[0x0][0x470] ;  /* 0x00008e00ff0877ac */ /* 0x000ee20008000a00 */
[----:B--2---:R-:W-:-:S04]  /*00a0*/  ISETP.NE.AND P1, PT, RZ, UR4, PT ;  /* 0x00000004ff007c0c */ /* 0x004fc8000bf25270 */
[----:B------:R-:W-:Y:S01]  /*00b0*/  S2UR UR32, SR_CTAID.X ;  /* 0x00000000002079c3 */ /* 0x000fe20000002500 */
[----:B------:R-:W2:Y:S01]  /*00c0*/  LDCU.64 UR14, c[0x0][0x460] ;  /* 0x00008c00ff0e77ac */ /* 0x000ea20008000a00 */
[----:B-1----:R-:W-:Y:S02]  /*00d0*/  IMAD.U32 R8, RZ, RZ, UR30 ;  /* 0x0000001eff087e24 */ /* 0x002fe4000f8e00ff */
[----:B------:R-:W-:-:S04]  /*00e0*/  IMAD.U32 R9, RZ, RZ, UR31 ;  /* 0x0000001fff097e24 */ /* 0x000fc8000f8e00ff */
[----:B------:R-:W2:Y:S08]  /*00f0*/  S2UR UR23, SR_CTAID.Y ;  /* 0x00000000001779c3 */ /* 0x000eb00000002600 */
[----:B------:R-:W1:Y:S01]  /*0100*/  S2UR UR22, SR_CTAID.Z ;  /* 0x00000000001679c3 */ /* 0x000e620000002700 */
[----:B----4-:R-:W4:Y:S01]  /*0110*/  @P1 LDG.E.64 R8, desc[UR26][R8.64] ;  /* 0x0000001a08081981 */ /* 0x010f22000c1e1b00 */
[----:B---3--:R-:W-:Y:S01]  /*0120*/  @P1 IMAD.MOV.U32 R3, RZ, RZ, R84 ;  /* 0x000000ffff031224 */ /* 0x008fe200078e0054 */
[----:B------:R-:W3:Y:S04]  /*0130*/  LDCU.U8 UR12, c[0x0][0x532] ;  /* 0x0000a640ff0c77ac */ /* 0x000ee80008000000 */
[----:B------:R-:W4:Y:S01]  /*0140*/  @P1 LDG.E.64 R6, desc[UR26][R2.64] ;  /* 0x0000001a02061981 */ /* 0x000f22000c1e1b00 */
[----:B------:R-:W4:Y:S01]  /*0150*/  @P1 LDC R0, c[0x0][0x520] ;  /* 0x00014800ff001b82 */ /* 0x000f220000000800 */
[----:B------:R-:W3:Y:S01]  /*0160*/  LDCU.64 UR6, c[0x0][0x468] ;  /* 0x00008d00ff0677ac */ /* 0x000ee20008000a00 */
[----:B------:R-:W-:Y:S01]  /*0170*/  ISETP.NE.U32.AND P4, PT, RZ, UR10, PT ;  /* 0x0000000aff007c0c */ /* 0x000fe2000bf85070 */
[----:B------:R-:W-:-:S03]  /*0180*/  UISETP.NE.U32.AND UP4, UPT, UR10, URZ, UPT ;  /* 0x000000ff0a00728c */ /* 0x000fc6000bf85070 */
[----:B------:R-:W-:Y:S01]  /*0190*/  ISETP.NE.AND.EX P4, PT, RZ, UR11, PT, P4 ;  /* 0x0000000bff007c0c */ /* 0x000fe2000bf85340 */
[----:B------:R-:W-:Y:S02]  /*01a0*/  UISETP.NE.U32.AND UP3, UPT, UR8, URZ, UPT ;  /* 0x000000ff0800728c */ /* 0x000fe4000bf65070 */
[----:B------:R-:W-:Y:S02]  /*01b0*/  UISETP.NE.AND.EX UP4, UPT, UR11, URZ, UPT, UP4 ;  /* 0x000000ff0b00728c */ /* 0x000fe4000bf85340 */
[----:B------:R-:W-:Y:S02]  /*01c0*/  UISETP.NE.AND.EX UP3, UPT, UR9, URZ, UPT, UP3 ;  /* 0x000000ff0900728c */ /* 0x000fe4000bf65330 */
[----:B--2---:R-:W-:Y:S02]  /*01d0*/  UIMAD.WIDE.U32 UR14, UR23, 0x4, UR14 ;  /* 0x00000004170e78a5 */ /* 0x004fe4000f8e000e */
[----:B------:R-:W-:Y:S01]  /*01e0*/  PLOP3.LUT P2, PT, PT, PT, UP4, 0x80, 0x8 ;  /* 0x000000000008781c */ /* 0x000fe20003f4f048 */
[----:B-1----:R-:W-:-:S02]  /*01f0*/  ULOP3.LUT UR4, UR22, UR32, UR23, 0xfe, !UPT ;  /* 0x0000002016047292 */ /* 0x002fc4000f8efe17 */
[----:B------:R-:W-:Y:S02]  /*0200*/  USHF.L.U32 UR11, UR23, 0x2, URZ ;  /* 0x00000002170b7899 */ /* 0x000fe400080006ff */
[----:B---3--:R-:W-:Y:S02]  /*0210*/  UISETP.NE.AND UP5, UPT, UR12, URZ, UPT ;  /* 0x000000ff0c00728c */ /* 0x008fe4000bfa5270 */
[----:B------:R-:W-:Y:S01]  /*0220*/  LOP3.LUT P3, RZ, R219, UR4, RZ, 0xfc, !PT ;  /* 0x00000004dbff7c12 */ /* 0x000fe2000f86fcff */
[----:B------:R-:W-:Y:S02]  /*0230*/  UISETP.EQ.U32.AND UP2, UPT, UR6, URZ, UPT ;  /* 0x000000ff0600728c */ /* 0x000fe4000bf42070 */
[----:B------:R-:W-:Y:S02]  /*0240*/  USHF.R.U32.HI UR10, URZ, 0x1e, UR23 ;  /* 0x0000001eff0a7899 */ /* 0x000fe40008011617 */
[----:B------:R-:W1:Y:S08]  /*0250*/  LDCU.64 UR4, c[0x0][0x478] ;  /* 0x00008f00ff0477ac */ /* 0x000e700008000a00 */
[----:B------:R-:W2:Y:S01]  /*0260*/  @!P3 LDC.64 R4, c[0x0][0x528] ;  /* 0x00014a00ff04bb82 */ /* 0x000ea20000000a00 */
[----:B------:R-:W-:-:S02]  /*0270*/  @UP3 UIADD3 UR12, UP1, UPT, UR11, UR8, URZ ;  /* 0x000000080b0c3290 */ /* 0x000fc4000ff3e0ff */
[----:B------:R-:W-:Y:S02]  /*0280*/  UISETP.EQ.OR.EX UP2, UPT, UR7, URZ, !UP5, UP2 ;  /* 0x000000ff0700728c */ /* 0x000fe4000ef42720 */
[----:B------:R-:W-:Y:S02]  /*0290*/  @UP3 UIADD3.X UR13, UPT, UPT, UR10, UR9, URZ, UP1, !UPT ;  /* 0x000000090a0d3290 */ /* 0x000fe40008ffe4ff */
[----:B------:R-:W-:Y:S02]  /*02a0*/  UIADD3 UR9, UP1, UPT, UR11, UR6, URZ ;  /* 0x000000060b097290 */ /* 0x000fe4000ff3e0ff */
[----:B-1----:R-:W-:Y:S02]  /*02b0*/  UISETP.NE.U32.AND UP0, UPT, UR4, URZ, UPT ;  /* 0x000000ff0400728c */ /* 0x002fe4000bf05070 */
[----:B------:R-:W-:Y:S02]  /*02c0*/  UIADD3.X UR8, UPT, UPT, UR10, UR7, URZ, UP1, !UPT ;  /* 0x000000070a087290 */ /* 0x000fe40008ffe4ff */
[----:B------:R-:W-:-:S11]  /*02d0*/  UISETP.NE.AND.EX UP0, UPT, UR5, URZ, UPT, UP0 ;  /* 0x000000ff0500728c */ /* 0x000fd6000bf05300 */
[----:B------:R-:W-:-:S04]  /*02e0*/  @UP0 UIADD3 UR4, UP1, UPT, UR11, UR4, URZ ;  /* 0x000000040b040290 */ /* 0x000fc8000ff3e0ff */
[----:B------:R-:W-:Y:S02]  /*02f0*/  @UP0 UIADD3.X UR5, UPT, UPT, UR10, UR5, URZ, UP1, !UPT ;  /* 0x000000050a050290 */ /* 0x000fe40008ffe4ff */
[----:B------:R-:W-:-:S04]  /*0300*/  IMAD.U32 R10, RZ, RZ, UR4 ;  /* 0x00000004ff0a7e24 */ /* 0x000fc8000f8e00ff */
[----:B------:R-:W-:Y:S01]  /*0310*/  IMAD.U32 R11, RZ, RZ, UR5 ;  /* 0x00000005ff0b7e24 */ /* 0x000fe2000f8e00ff */
[----:B----4-:R-:W-:Y:S02]  /*0320*/  @P1 R2UR UR30, R8 ;  /* 0x00000000081e12ca */ /* 0x010fe400000e0000 */
[----:B------:R-:W-:Y:S02]  /*0330*/  @P1 R2UR UR31, R9 ;  /* 0x00000000091f12ca */ /* 0x000fe400000e0000 */
[----:B------:R-:W-:Y:S01]  /*0340*/  @P1 IADD3 R2, P0, PT, R6, R0, RZ ;  /* 0x0000000006021210 */ /* 0x000fe20007f1e0ff */
[----:B------:R-:W1:Y:S04]  /*0350*/  @!UP4 LDCU UR29, c[0x0][0x434] ;  /* 0x00008680ff1dc7ac */ /* 0x000e680008000800 */
[----:B------:R-:W-:Y:S01]  /*0360*/  @P1 IMAD.X R84, RZ, RZ, R7, P0 ;  /* 0x000000ffff541224 */ /* 0x000fe200000e0607 */
[----:B------:R-:W-:-:S03]  /*0370*/  UMOV UR19, 0xffffffff ;  /* 0xffffffff00137882 */ /* 0x000fc60000000000 */
[----:B------:R-:W-:Y:S01]  /*0380*/  IMAD.U32 R8, RZ, RZ, UR30 ;  /* 0x0000001eff087e24 */ /* 0x000fe2000f8e00ff */
[----:B------:R-:W3:Y:S01]  /*0390*/  @!UP0 LDCU.64 UR4, c[0x0][0x488] ;  /* 0x00009100ff0487ac */ /* 0x000ee20008000a00 */
[----:B------:R-:W-:Y:S02]  /*03a0*/  IMAD.U32 R9, RZ, RZ, UR31 ;  /* 0x0000001fff097e24 */ /* 0x000fe4000f8e00ff */
[----:B------:R-:W-:-:S03]  /*03b0*/  @!P3 IMAD.MOV.U32 R3, RZ, RZ, R84 ;  /* 0x000000ffff03b224 */ /* 0x000fc600078e0054 */
[----:B--2---:R2:W-:Y:S01]  /*03c0*/  @!P3 STG.E.64 desc[UR26][R4.64], R8 ;  /* 0x000000080400b986 */ /* 0x0045e2000c101b1a */
[----:B------:R-:W-:-:S03]  /*03d0*/  PLOP3.LUT P1, PT, PT, PT, UP3, 0x80, 0x8 ;  /* 0x000000000008781c */ /* 0x000fc60003f2f038 */
[----:B------:R4:W-:Y:S01]  /*03e0*/  @!P3 STG.E.64 desc[UR26][R4.64+0x8], R2 ;  /* 0x000008020400b986 */ /* 0x0009e2000c101b1a */
[----:B------:R-:W-:Y:S02]  /*03f0*/  PLOP3.LUT P3, PT, PT, PT, UP2, 0x80, 0x8 ;  /* 0x000000000008781c */ /* 0x000fe40003f6f028 */
[----:B------:R-:W-:-:S13]  /*0400*/  PLOP3.LUT P0, PT, PT, PT, UP0, 0x80, 0x8 ;  /* 0x000000000008781c */ /* 0x000fda0003f0f008 */
[----:B------:R-:W5:Y:S01]  /*0410*/  @P0 LDG.E R0, desc[UR26][R10.64] ;  /* 0x0000001a0a000981 */ /* 0x000f62000c1e1900 */
[----:B--2---:R-:W-:Y:S02]  /*0420*/  IMAD.U32 R8, RZ, RZ, UR14 ;  /* 0x0000000eff087e24 */ /* 0x004fe4000f8e00ff */
[----:B------:R-:W-:-:S05]  /*0430*/  IMAD.U32 R9, RZ, RZ, UR15 ;  /* 0x0000000fff097e24 */ /* 0x000fca000f8e00ff */
[----:B------:R-:W2:Y:S04]  /*0440*/  @P4 LDG.E R6, desc[UR26][R8.64] ;  /* 0x0000001a08064981 */ /* 0x000ea8000c1e1900 */
[----:B----4-:R4:W3:Y:S01]  /*0450*/  @P2 LDG.E R3, desc[UR26][R8.64+0x4] ;  /* 0x0000041a08032981 */ /* 0x0108e2000c1e1900 */
[----:B------:R-:W-:Y:S02]  /*0460*/  IMAD.U32 R4, RZ, RZ, UR12 ;  /* 0x0000000cff047e24 */ /* 0x000fe4000f8e00ff */
[----:B------:R-:W-:-:S05]  /*0470*/  IMAD.U32 R5, RZ, RZ, UR13 ;  /* 0x0000000dff057e24 */ /* 0x000fca000f8e00ff */
[----:B------:R-:W3:Y:S01]  /*0480*/  @P1 LDG.E R4, desc[UR26][R4.64] ;  /* 0x0000001a04041981 */ /* 0x000ee2000c1e1900 */
[----:B----4-:R-:W-:Y:S02]  /*0490*/  IMAD.U32 R8, RZ, RZ, UR9 ;  /* 0x00000009ff087e24 */ /* 0x010fe4000f8e00ff */
        /* <DEDUP_REMOVED lines=10> */
[----:B-1----:R-:W-:-:S04]  /*0540*/  @UP4 UIADD3 UR29, UPT, UPT, UR8, -UR19, URZ ;  /* 0x80000013081d4290 */ /* 0x002fc8000fffe0ff */
[----:B------:R-:W-:Y:S01]  /*0550*/  UISETP.GT.AND UP2, UPT, UR29, UR25, UPT ;  /* 0x000000191d00728c */ /* 0x000fe2000bf44270 */
[----:B------:R-:W-:-:S05]  /*0560*/  @P1 R2UR UR12, R4 ;  /* 0x00000000040c12ca */ /* 0x000fca00000e0000 */
[----:B------:R-:W-:Y:S02]  /*0570*/  PLOP3.LUT P1, PT, PT, PT, UP2, 0x80, 0x8 ;  /* 0x000000000008781c */ /* 0x000fe40003f2f028 */
[----:B----4-:R-:W-:Y:S01]  /*0580*/  @!P3 R2UR UR13, R5 ;  /* 0x00000000050db2ca */ /* 0x010fe200000e0000 */
[----:B------:R-:W-:Y:S01]  /*0590*/  @!UP0 UISETP.NE.U32.AND UP2, UPT, UR4, URZ, UPT ;  /* 0x000000ff0400828c */ /* 0x000fe2000bf45070 */
[----:B------:R-:W1:Y:S01]  /*05a0*/  @!UP1 LDCU UR4, c[0x0][0x438] ;  /* 0x00008700ff0497ac */ /* 0x000e620008000800 */
[----:B------:R-:W-:-:S12]  /*05b0*/  BRA.U !UP1, `(.L_x_926) ;  /* 0x0000000109187547 */ /* 0x000fd8000b800000 */
[----:B------:R-:W-:-:S13]  /*05c0*/  PLOP3.LUT P2, PT, PT, PT, UP5, 0x80, 0x8 ;  /* 0x000000000008781c */ /* 0x000fda0003f4f058 */
[----:B------:R-:W1:Y:S04]  /*05d0*/  @P2 LDG.E R3, desc[UR26][R8.64+0x4] ;  /* 0x0000041a08032981 */ /* 0x000e68000c1e1900 */
[----:B------:R-:W2:Y:S01]  /*05e0*/  @!P2 LDG.E R8, desc[UR26][R8.64] ;  /* 0x0000001a0808a981 */ /* 0x000ea2000c1e1900 */
[----:B-1----:R-:W-:-:S13]  /*05f0*/  @P2 R2UR UR4, R3 ;  /* 0x00000000030422ca */ /* 0x002fda00000e0000 */
[----:B------:R-:W-:-:S07]  /*0600*/  @UP5 UIADD3 UR4, UPT, UPT, UR4, -UR13, URZ ;  /* 0x8000000d04045290 */ /* 0x000fce000fffe0ff */
[----:B--2---:R-:W-:Y:S02]  /*0610*/  @!P2 R2UR UR4, R8 ;  /* 0x000000000804a2ca */ /* 0x004fe400000e0000 */
.L_x_926:
[----:B-----5:R-:W-:Y:S01]  /*0620*/  @P0 R2UR UR28, R0 ;  /* 0x00000000001c02ca */ /* 0x020fe200000e0000 */
[----:B------:R-:W-:Y:S01]  /*0630*/  @!UP0 UISETP.NE.AND.EX UP2, UPT, UR5, URZ, UPT, UP2 ;  /* 0x000000ff0500828c */ /* 0x000fe2000bf45320 */
[----:B-1----:R-:W-:-:S13]  /*0640*/  @!P1 EXIT ;  /* 0x000000000000994d */ /* 0x002fda0003800000 */
[----:B------:R-:W1:Y:S01]  /*0650*/  LDCU UR21, c[0x0][0x508] ;  /* 0x0000a100ff1577ac */ /* 0x000e620008000800 */
[----:B------:R-:W-:Y:S02]  /*0660*/  @!UP0 USEL UR6, UR6, URZ, UP2 ;  /* 0x000000ff06068287 */ /* 0x000fe40009000000 */
[----:B------:R-:W-:Y:S02]  /*0670*/  @UP0 UIADD3 UR28, UPT, UPT, UR28, -UR12, URZ ;  /* 0x8000000c1c1c0290 */ /* 0x000fe4000fffe0ff */
[----:B------:R-:W-:Y:S02]  /*0680*/  @!UP0 UIADD3 UR28, UPT, UPT, UR6, UR4, -UR12 ;  /* 0x00000004061c8290 */ /* 0x000fe4000fffe80c */
[----:B------:R-:W-:Y:S02]  /*0690*/  UIADD3 UR5, UPT, UPT, UR32, 0x1, URZ ;  /* 0x0000000120057890 */ /* 0x000fe4000fffe0ff */
[----:B------:R-:W-:Y:S02]  /*06a0*/  UIADD3 UR7, UPT, UPT, UR28, 0x1f, URZ ;  /* 0x0000001f1c077890 */ /* 0x000fe4000fffe0ff */
[----:B------:R-:W-:-:S02]  /*06b0*/  ULEA UR5, UR5, -UR29, 0x7 ;  /* 0x8000001d05057291 */ /* 0x000fc4000f8e38ff */
[----:B------:R-:W-:Y:S02]  /*06c0*/  USHF.R.S32.HI UR6, URZ, 0x1f, UR7 ;  /* 0x0000001fff067899 */ /* 0x000fe40008011407 */
[----:B-1----:R-:W-:Y:S02]  /*06d0*/  UIADD3 UR5, UPT, UPT, UR7, UR21, UR5 ;  /* 0x0000001507057290 */ /* 0x002fe4000fffe005 */
[----:B------:R-:W-:Y:S02]  /*06e0*/  ULEA.HI UR6, UR6, UR7, URZ, 0x5 ;  /* 0x0000000706067291 */ /* 0x000fe4000f8f28ff */
[----:B------:R-:W-:Y:S02]  /*06f0*/  USHF.R.S32.HI UR4, URZ, 0x1f, UR5 ;  /* 0x0000001fff047899 */ /* 0x000fe40008011405 */
[----:B------:R-:W-:Y:S02]  /*0700*/  USHF.R.S32.HI UR6, URZ, 0x5, UR6 ;  /* 0x00000005ff067899 */ /* 0x000fe40008011406 */
[----:B------:R-:W-:-:S04]  /*0710*/  ULEA.HI UR4, UR4, UR5, URZ, 0x5 ;  /* 0x0000000504047291 */ /* 0x000fc8000f8f28ff */
[----:B------:R-:W-:-:S04]  /*0720*/  USHF.R.S32.HI UR4, URZ, 0x5, UR4 ;  /* 0x00000005ff047899 */ /* 0x000fc80008011404 */
[----:B------:R-:W-:-:S04]  /*0730*/  UISETP.LT.AND UP0, UPT, UR6, UR4, UPT ;  /* 0x000000040600728c */ /* 0x000fc8000bf01270 */
[----:B------:R-:W-:-:S04]  /*0740*/  USEL UR20, UR6, UR4, UP0 ;  /* 0x0000000406147287 */ /* 0x000fc80008000000 */
[----:B------:R-:W-:-:S09]  /*0750*/  UISETP.GT.AND UP0, UPT, UR20, URZ, UPT ;  /* 0x000000ff1400728c */ /* 0x000fd2000bf04270 */
[----:B------:R-:W-:Y:S05]  /*0760*/  BRA.U UP0, `(.L_x_927) ;  /* 0x0000001500107547 */ /* 0x000fea000b800000 */
[----:B------:R-:W1:Y:S01]  /*0770*/  LDCU.U8 UR4, c[0x0][0x549] ;  /* 0x0000a920ff0477ac */ /* 0x000e620008000000 */
[----:B------:R-:W-:-:S11]  /*0780*/  UISETP.NE.AND UP0, UPT, UR19, -0x1, UPT ;  /* 0xffffffff1300788c */ /* 0x000fd6000bf05270 */
[----:B------:R-:W2:Y:S01]  /*0790*/  @!UP0 LDCU.64 UR8, c[0x0][0x400] ;  /* 0x00008000ff0887ac */ /* 0x000ea20008000a00 */
[----:B-1----:R-:W-:Y:S01]  /*07a0*/  UISETP.NE.AND UP1, UPT, UR4, URZ, UPT ;  /* 0x000000ff0400728c */ /* 0x002fe2000bf25270 */
[----:B------:R-:W1:Y:S10]  /*07b0*/  @UP0 LDCU.64 UR6, c[0x0][0x408] ;  /* 0x00008100ff0607ac */ /* 0x000e740008000a00 */
[----:B------:R-:W3:Y:S01]  /*07c0*/  @UP1 LDCU.64 UR4, c[0x0][0x430] ;  /* 0x00008600ff0417ac */ /* 0x000ee20008000a00 */
[----:B--2---:R-:W-:-:S04]  /*07d0*/  @!UP0 UIMAD.WIDE.U32 UR10, UR23, UR8, URZ ;  /* 0x00000008170a82a5 */ /* 0x004fc8000f8e00ff */
[----:B------:R-:W-:Y:S02]  /*07e0*/  @!UP0 UIMAD UR9, UR23, UR9, UR11 ;  /* 0x00000009170982a4 */ /* 0x000fe4000f8e020b */
[----:B-1----:R-:W-:Y:S01]  /*07f0*/  @UP0 UIMAD.WIDE.U32 UR12, UR19, UR6, URZ ;  /* 0x00000006130c02a5 */ /* 0x002fe2000f8e00ff */
[----:B------:R-:W1:Y:S03]  /*0800*/  @UP1 LDCU UR6, c[0x0][0x430] ;  /* 0x00008600ff0617ac */ /* 0x000e660008000800 */
[----:B------:R-:W-:Y:S02]  /*0810*/  @UP0 UIMAD UR9, UR19, UR7, UR13 ;  /* 0x00000007130902a4 */ /* 0x000fe4000f8e020d */
[----:B---3--:R-:W-:Y:S01]  /*0820*/  @UP1 UIMAD UR8, UR4, UR5, URZ ;  /* 0x00000005040812a4 */ /* 0x008fe2000f8e02ff */
[----:B------:R-:W-:Y:S01]  /*0830*/  @!UP0 UMOV UR7, UR10 ;  /* 0x0000000a00078c82 */ /* 0x000fe20008000000 */
[----:B------:R-:W2:Y:S01]  /*0840*/  LDCU.U8 UR11, c[0x0][0x548] ;  /* 0x0000a900ff0b77ac */ /* 0x000ea20008000000 */
[----:B------:R-:W-:Y:S01]  /*0850*/  @UP1 UMOV UR10, 0x1 ;  /* 0x00000001000a1882 */ /* 0x000fe20000000000 */
[----:B------:R-:W-:Y:S01]  /*0860*/  @UP0 UMOV UR7, UR12 ;  /* 0x0000000c00070c82 */ /* 0x000fe20008000000 */
[----:B------:R-:W-:Y:S07]  /*0870*/  BRA.U UP1, `(.L_x_928) ;  /* 0x0000000101287547 */ /* 0x000fee000b800000 */
[----:B--2---:R-:W-:Y:S01]  /*0880*/  UISETP.NE.AND UP0, UPT, UR11, URZ, UPT ;  /* 0x000000ff0b00728c */ /* 0x004fe2000bf05270 */
        /* <DEDUP_REMOVED lines=9> */
.L_x_928:
[----:B------:R-:W-:Y:S01]  /*0920*/  IMAD.SHL.U32 R0, R219, 0x8, RZ ;  /* 0x00000008db007824 */ /* 0x000fe200078e00ff */
[----:B------:R-:W3:Y:S01]  /*0930*/  LDCU.64 UR4, c[0x0][0x410] ;  /* 0x00008200ff0477ac */ /* 0x000ee20008000a00 */
[----:B------:R-:W-:Y:S01]  /*0940*/  SHF.R.U32.HI R219, RZ, 0x3, R219 ;  /* 0x00000003ffdb7819 */ /* 0x000fe200000116db */
[----:B------:R-:W-:Y:S02]  /*0950*/  BSSY.RECONVERGENT B0, `(.L_x_929) ;  /* 0x0000035000007945 */ /* 0x000fe40003800200 */
[----:B------:R-:W-:Y:S01]  /*0960*/  LOP3.LUT R0, R0, 0x38, RZ, 0xc0, !PT ;  /* 0x0000003800007812 */ /* 0x000fe200078ec0ff */
[----:B--2---:R-:W-:Y:S01]  /*0970*/  UISETP.NE.AND UP1, UPT, UR11, URZ, !UP1 ;  /* 0x000000ff0b00728c */ /* 0x004fe2000cf25270 */
[C---:B------:R-:W-:Y:S01]  /*0980*/  VIADD R12, R219.reuse, 0x20 ;  /* 0x00000020db0c7836 */ /* 0x040fe20000000000 */
[----:B------:R-:W-:Y:S01]  /*0990*/  UIADD3 UR29, UPT, UPT, -UR25, UR29, URZ ;  /* 0x0000001d191d7290 */ /* 0x000fe2000fffe1ff */
[----:B------:R-:W-:Y:S01]  /*09a0*/  IADD3 R4, P0, PT, R0, UR7, RZ ;  /* 0x0000000700047c10 */ /* 0x000fe2000ff1e0ff */
[----:B------:R-:W2:Y:S01]  /*09b0*/  LDCU UR7, c[0x0][0x434] ;  /* 0x00008680ff0777ac */ /* 0x000ea20008000800 */
[C---:B------:R-:W-:Y:S01]  /*09c0*/  VIADD R11, R219.reuse, 0x30 ;  /* 0x00000030db0b7836 */ /* 0x040fe20000000000 */
[C---:B------:R-:W-:Y:S01]  /*09d0*/  IADD3 R13, PT, PT, R219.reuse, 0x10, RZ ;  /* 0x00000010db0d7810 */ /* 0x040fe20007ffe0ff */
[C---:B------:R-:W-:Y:S01]  /*09e0*/  VIADD R9, R219.reuse, 0x50 ;  /* 0x00000050db097836 */ /* 0x040fe20000000000 */
[----:B------:R-:W-:Y:S01]  /*09f0*/  UISETP.NE.AND UP0, UPT, UR19, -0x1, UPT ;  /* 0xffffffff1300788c */ /* 0x000fe2000bf05270 */
[----:B------:R-:W-:Y:S01]  /*0a00*/  IMAD.X R5, RZ, RZ, UR9, P0 ;  /* 0x00000009ff057e24 */ /* 0x000fe200080e06ff */
[----:B----4-:R-:W-:Y:S01]  /*0a10*/  UIMAD UR8, UR22, UR8, URZ ;  /* 0x00000008160872a4 */ /* 0x010fe2000f8e02ff */
[C---:B------:R-:W-:Y:S01]  /*0a20*/  ISETP.GE.AND P0, PT, R219.reuse, UR29, PT ;  /* 0x0000001ddb007c0c */ /* 0x040fe2000bf06270 */
[----:B-1----:R-:W-:Y:S01]  /*0a30*/  UIMAD UR25, UR25, UR6, URZ ;  /* 0x00000006191972a4 */ /* 0x002fe2000f8e02ff */
[----:B---3--:R-:W-:Y:S01]  /*0a40*/  IMAD.U32 R2, RZ, RZ, UR4 ;  /* 0x00000004ff027e24 */ /* 0x008fe2000f8e00ff */
[----:B------:R-:W-:Y:S01]  /*0a50*/  @!UP1 UIMAD UR8, UR23, UR10, UR8 ;  /* 0x0000000a170892a4 */ /* 0x000fe2000f8e0208 */
[----:B------:R-:W-:Y:S01]  /*0a60*/  IMAD.U32 R18, RZ, RZ, UR5 ;  /* 0x00000005ff127e24 */ /* 0x000fe2000f8e00ff */
[----:B------:R-:W-:Y:S01]  /*0a70*/  USHF.R.S32.HI UR10, URZ, 0x1f, UR25 ;  /* 0x0000001fff0a7899 */ /* 0x000fe20008011419 */
[----:B------:R-:W-:Y:S01]  /*0a80*/  IMAD.WIDE.U32 R2, R2, UR22, R4 ;  /* 0x0000001602027c25 */ /* 0x000fe2000f8e0004 */
[----:B------:R-:W-:Y:S01]  /*0a90*/  USHF.R.S32.HI UR5, URZ, 0x1f, UR8 ;  /* 0x0000001fff057899 */ /* 0x000fe20008011408 */
[----:B------:R-:W-:Y:S01]  /*0aa0*/  IADD3 R10, PT, PT, R219, 0x40, RZ ;  /* 0x00000040db0a7810 */ /* 0x000fe20007ffe0ff */
[----:B------:R-:W-:Y:S01]  /*0ab0*/  UIMAD.WIDE.U32 UR32, UR32, 0x80, URZ ;  /* 0x00000080202078a5 */ /* 0x000fe2000f8e00ff */
[----:B------:R-:W-:Y:S01]  /*0ac0*/  ISETP.GE.AND P3, PT, R13, UR29, PT ;  /* 0x0000001d0d007c0c */ /* 0x000fe2000bf66270 */
[----:B--2---:R-:W-:Y:S01]  /*0ad0*/  UIMAD UR7, UR23, UR7, URZ ;  /* 0x00000007170772a4 */ /* 0x004fe2000f8e02ff */
[----:B------:R-:W-:Y:S01]  /*0ae0*/  ISETP.GE.AND P2, PT, R12, UR29, PT ;  /* 0x0000001d0c007c0c */ /* 0x000fe2000bf46270 */
[----:B------:R-:W-:Y:S01]  /*0af0*/  IMAD R19, R18, UR22, R3 ;  /* 0x0000001612137c24 */ /* 0x000fe2000f8e0203 */
[----:B------:R-:W-:Y:S01]  /*0b00*/  ISETP.GE.AND P1, PT, R11, UR29, PT ;  /* 0x0000001d0b007c0c */ /* 0x000fe2000bf26270 */
[----:B------:R-:W-:Y:S01]  /*0b10*/  USEL UR7, UR7, UR19, !UP0 ;  /* 0x0000001307077287 */ /* 0x000fe2000c000000 */
[----:B------:R-:W-:-:S02]  /*0b20*/  ISETP.GE.AND P4, PT, R10, UR29, PT ;  /* 0x0000001d0a007c0c */ /* 0x000fc4000bf86270 */
[----:B------:R-:W-:Y:S01]  /*0b30*/  LOP3.LUT R5, R219, UR32, RZ, 0xfc, !PT ;  /* 0x00000020db057c12 */ /* 0x000fe2000f8efcff */
[----:B------:R-:W-:Y:S01]  /*0b40*/  USHF.R.S32.HI UR4, URZ, 0x1f, UR7 ;  /* 0x0000001fff047899 */ /* 0x000fe20008011407 */
[----:B------:R-:W-:Y:S01]  /*0b50*/  LOP3.LUT R14, R0, 0x40, RZ, 0xfc, !PT ;  /* 0x00000040000e7812 */ /* 0x000fe200078efcff */
[----:B------:R-:W-:Y:S02]  /*0b60*/  USEL UR7, UR7, URZ, UP1 ;  /* 0x000000ff07077287 */ /* 0x000fe40008800000 */
[----:B------:R-:W-:Y:S02]  /*0b70*/  USEL UR4, UR4, URZ, UP1 ;  /* 0x000000ff04047287 */ /* 0x000fe40008800000 */
[----:B------:R-:W-:-:S04]  /*0b80*/  UIADD3 UR7, UP1, UP0, UR25, UR7, UR8 ;  /* 0x0000000719077290 */ /* 0x000fc8000f83e008 */
[----:B------:R-:W-:Y:S01]  /*0b90*/  UIADD3.X UR10, UPT, UPT, UR10, UR4, UR5, UP1, UP0 ;  /* 0x000000040a0a7290 */ /* 0x000fe20008fe0405 */
[----:B------:R-:W-:Y:S11]  /*0ba0*/  @P0 BRA `(.L_x_930) ;  /* 0x00000000003c0947 */ /* 0x000ff60003800000 */
        /* <DEDUP_REMOVED lines=15> */
.L_x_930:
[----:B------:R-:W-:Y:S05]  /*0ca0*/  BSYNC.RECONVERGENT B0 ;  /* 0x0000000000007941 */ /* 0x000fea0003800200 */
.L_x_929:
        /* <DEDUP_REMOVED lines=21> */
.L_x_932:
[----:B------:R-:W-:Y:S05]  /*0e00*/  BSYNC.RECONVERGENT B0 ;  /* 0x0000000000007941 */ /* 0x000fea0003800200 */
.L_x_931:
[----:B------:R-:W-:Y:S01]  /*0e10*/  BSSY.RECONVERGENT B0, `(.L_x_933) ;  /* 0x0000015000007945 */ /* 0x000fe20003800200 */
[----:B------:R-:W-:Y:S02]  /*0e20*/  ISETP.GE.AND P3, PT, R8, UR29, PT ;  /* 0x0000001d08007c0c */ /* 0x000fe4000bf66270 */
[----:B--2---:R-:W-:Y:S01]  /*0e30*/  IADD3 R7, PT, PT, R219, 0x70, RZ ;  /* 0x00000070db077810 */ /* 0x004fe20007ffe0ff */
        /* <DEDUP_REMOVED lines=18> */
.L_x_934:
[----:B------:R-:W-:Y:S05]  /*0f60*/  BSYNC.RECONVERGENT B0 ;  /* 0x0000000000007941 */ /* 0x000fea0003800200 */
.L_x_933:
[----:B------:R-:W-:Y:S01]  /*0f70*/  BSSY.RECONVERGENT B0, `(.L_x_935) ;  /* 0x0000014000007945 */ /* 0x000fe20003800200 */
[----:B------:R-:W-:-:S03]  /*0f80*/  ISETP.GE.AND P2, PT, R7, UR29, PT ;  /* 0x0000001d07007c0c */ /* 0x000fc6000bf46270 */
[----:B------:R-:W-:Y:S10]  /*0f90*/  @P1 BRA `(.L_x_936) ;  /* 0x0000000000441947 */ /* 0x000ff40003800000 */
[----:B------:R-:W3:Y:S01]  /*0fa0*/  LDCU.64 UR8, c[0x0][0x408] ;  /* 0x00008100ff0877ac */ /* 0x000ee20008000a00 */
[----:B------:R-:W-:Y:S01]  /*0fb0*/  IADD3 R6, P1, PT, R5, 0x30, RZ ;  /* 0x0000003005067810 */ /* 0x000fe20007f3e0ff */
[----:B-1----:R-:W-:Y:S01]  /*0fc0*/  IMAD.MOV.U32 R16, RZ, RZ, R2 ;  /* 0x000000ffff107224 */ /* 0x002fe200078e0002 */
        /* <DEDUP_REMOVED lines=14> */
.L_x_936:
[----:B------:R-:W-:Y:S05]  /*10b0*/  BSYNC.RECONVERGENT B0 ;  /* 0x0000000000007941 */ /* 0x000fea0003800200 */
.L_x_935:
[----:B------:R-:W-:Y:S01]  /*10c0*/  BSSY.RECONVERGENT B0, `(.L_x_937) ;  /* 0x0000014000007945 */ /* 0x000fe20003800200 */
[----:B------:R-:W-:-:S03]  /*10d0*/  ISETP.NE.AND P1, PT, R0, RZ, PT ;  /* 0x000000ff0000720c */ /* 0x000fc60003f25270 */
[----:B------:R-:W-:Y:S10]  /*10e0*/  @P4 BRA `(.L_x_938) ;  /* 0x0000000000444947 */ /* 0x000ff40003800000 */
[----:B------:R-:W4:Y:S01]  /*10f0*/  LDCU.64 UR8, c[0x0][0x408] ;  /* 0x00008100ff0877ac */ /* 0x000f220008000a00 */
[----:B------:R-:W-:Y:S01]  /*1100*/  IADD3 R6, P4, PT, R5, 0x40, RZ ;  /* 0x0000004005067810 */ /* 0x000fe20007f9e0ff */
[----:B-1----:R-:W-:Y:S01]  /*1110*/  IMAD.MOV.U32 R16, RZ, RZ, R2 ;  /* 0x000000ffff107224 */ /* 0x002fe200078e0002 */
        /* <DEDUP_REMOVED lines=9> */
[----:B--23--:R-:W-:Y:S01]  /*11b0*/  LEA R20, P6, R16, UR4, 0x1 ;  /* 0x0000000410147c11 */ /* 0x00cfe2000f8c08ff */
[----:B------:R-:W-:-:S05]  /*11c0*/  IMAD.IADD R4, R17, 0x1, R4 ;  /* 0x0000000111047824 */ /* 0x000fca00078e0204 */
[----:B------:R-:W-:-:S05]  /*11d0*/  LEA.HI.X R21, R16, UR5, R4, 0x1, P6 ;  /* 0x0000000510157c11 */ /* 0x000fca000b0f0c04 */
[----:B------:R4:W-:Y:S04]  /*11e0*/  @!P5 STG.E.128 desc[UR26][R20.64], RZ ;  /* 0x000000ff1400d986 */ /* 0x0009e8000c101d1a */
[----:B------:R4:W-:Y:S02]  /*11f0*/  @!P4 STG.E.128 desc[UR26][R20.64+0x80], RZ ;  /* 0x000080ff1400c986 */ /* 0x0009e4000c101d1a */
.L_x_938:
[----:B------:R-:W-:Y:S05]  /*1200*/  BSYNC.RECONVERGENT B0 ;  /* 0x0000000000007941 */ /* 0x000fea0003800200 */
.L_x_937:
[----:B------:R-:W-:Y:S01]  /*1210*/  BSSY.RECONVERGENT B0, `(.L_x_939) ;  /* 0x0000014000007945 */ /* 0x000fe20003800200 */
[----:B------:R-:W-:-:S03]  /*1220*/  ISETP.GE.OR P5, PT, R219, UR29, P1 ;  /* 0x0000001ddb007c0c */ /* 0x000fc60008fa6670 */
[----:B------:R-:W-:Y:S10]  /*1230*/  @P0 BRA `(.L_x_940) ;  /* 0x0000000000440947 */ /* 0x000ff40003800000 */
[----:B------:R-:W5:Y:S01]  /*1240*/  LDCU.64 UR8, c[0x0][0x408] ;  /* 0x00008100ff0877ac */ /* 0x000f620008000a00 */
[----:B------:R-:W-:Y:S01]  /*1250*/  IADD3 R6, P0, PT, R5, 0x50, RZ ;  /* 0x0000005005067810 */ /* 0x000fe20007f1e0ff */
[----:B-1----:R-:W-:Y:S01]  /*1260*/  IMAD.MOV.U32 R16, RZ, RZ, R2 ;  /* 0x000000ffff107224 */ /* 0x002fe200078e0002 */
        /* <DEDUP_REMOVED lines=9> */
[----:B--234-:R-:W-:Y:S01]  /*1300*/  LEA R20, P6, R16, UR4, 0x1 ;  /* 0x0000000410147c11 */ /* 0x01cfe2000f8c08ff */
[----:B------:R-:W-:-:S05]  /*1310*/  IMAD.IADD R4, R17, 0x1, R4 ;  /* 0x0000000111047824 */ /* 0x000fca00078e0204 */
[----:B------:R-:W-:-:S05]  /*1320*/  LEA.HI.X R21, R16, UR5, R4, 0x1, P6 ;  /* 0x0000000510157c11 */ /* 0x000fca000b0f0c04 */
[----:B------:R1:W-:Y:S04]  /*1330*/  @!P4 STG.E.128 desc[UR26][R20.64], RZ ;  /* 0x000000ff1400c986 */ /* 0x0003e8000c101d1a */
[----:B------:R1:W-:Y:S02]  /*1340*/  @!P0 STG.E.128 desc[UR26][R20.64+0x80], RZ ;  /* 0x000080ff14008986 */ /* 0x0003e4000c101d1a */
.L_x_940:
[----:B------:R-:W-:Y:S05]  /*1350*/  BSYNC.RECONVERGENT B0 ;  /* 0x0000000000007941 */ /* 0x000fea0003800200 */
.L_x_939:
        /* <DEDUP_REMOVED lines=20> */
.L_x_942:
[----:B------:R-:W-:Y:S05]  /*14a0*/  BSYNC.RECONVERGENT B0 ;  /* 0x0000000000007941 */ /* 0x000fea0003800200 */
.L_x_941:
[----:B------:R-:W-:Y:S01]  /*14b0*/  BSSY.RECONVERGENT B0, `(.L_x_943) ;  /* 0x0000013000007945 */ /* 0x000fe20003800200 */
[----:B------:R-:W-:-:S03]  /*14c0*/  ISETP.GE.OR P6, PT, R12, UR29, P1 ;  /* 0x0000001d0c007c0c */ /* 0x000fc60008fc6670 */
[----:B------:R-:W-:Y:S10]  /*14d0*/  @P2 BRA `(.L_x_944) ;  /* 0x0000000000402947 */ /* 0x000ff40003800000 */
[----:B------:R-:W5:Y:S01]  /*14e0*/  LDCU.64 UR8, c[0x0][0x408] ;  /* 0x00008100ff0877ac */ /* 0x000f620008000a00 */
[----:B------:R-:W-:Y:S02]  /*14f0*/  IADD3 R5, P2, PT, R5, 0x70, RZ ;  /* 0x0000007005057810 */ /* 0x000fe40007f5e0ff */
        /* <DEDUP_REMOVED lines=12> */
[----:B------:R2:W-:Y:S04]  /*15c0*/  @!P3 STG.E.128 desc[UR26][R2.64], RZ ;  /* 0x000000ff0200b986 */ /* 0x0005e8000c101d1a */
[----:B------:R2:W-:Y:S02]  /*15d0*/  @!P2 STG.E.128 desc[UR26][R2.64+0x80], RZ ;  /* 0x000080ff0200a986 */ /* 0x0005e4000c101d1a */
.L_x_944:
[----:B------:R-:W-:Y:S05]  /*15e0*/  BSYNC.RECONVERGENT B0 ;  /* 0x0000000000007941 */ /* 0x000fea0003800200 */
.L_x_943:
[----:B------:R-:W-:Y:S04]  /*15f0*/  BSSY.RECONVERGENT B0, `(.L_x_945) ;  /* 0x000000a000007945 */ /* 0x000fe80003800200 */
[----:B------:R-:W-:Y:S05]  /*1600*/  @P5 BRA `(.L_x_946) ;  /* 0x0000000000205947 */ /* 0x000fea0003800000 */
[----:B------:R-:W5:Y:S01]  /*1610*/  LDCU.64 UR4, c[0x0][0x420] ;  /* 0x00008400ff0477ac */ /* 0x000f620008000a00 */
[----:B------:R-:W-:-:S05]  /*1620*/  IMAD R0, R219, UR6, RZ ;  /* 0x00000006db007c24 */ /* 0x000fca000f8e02ff */
[----:B--2---:R-:W-:-:S04]  /*1630*/  IADD3 R2, P2, PT, R0, UR7, RZ ;  /* 0x0000000700027c10 */ /* 0x004fc8000ff5e0ff */
[----:B------:R-:W-:Y:S02]  /*1640*/  LEA.HI.X.SX32 R0, R0, UR10, 0x1, P2 ;  /* 0x0000000a00007c11 */ /* 0x000fe400090f0eff */
[----:B-----5:R-:W-:-:S04]  /*1650*/  LEA R4, P2, R2, UR4, 0x2 ;  /* 0x0000000402047c11 */ /* 0x020fc8000f8410ff */
[----:B------:R-:W-:Y:S01]  /*1660*/  LEA.HI.X R5, R2, UR5, R0, 0x2, P2 ;  /* 0x0000000502057c11 */ /* 0x000fe200090f1400 */
[----:B------:R-:W-:-:S05]  /*1670*/  IMAD.MOV.U32 R0, RZ, RZ, 0x7f800000 ;  /* 0x7f800000ff007424 */ /* 0x000fca00078e00ff */
[----:B------:R2:W-:Y:S03]  /*1680*/  STG.E desc[UR26][R4.64], R0 ;  /* 0x0000000004007986 */ /* 0x0005e6000c10191a */
.L_x_946:
[----:B------:R-:W-:Y:S05]  /*1690*/  BSYNC.RECONVERGENT B0 ;  /* 0x0000000000007941 */ /* 0x000fea0003800200 */
.L_x_945:
        /* <DEDUP_REMOVED lines=15> */
.L_x_948:
[----:B------:R-:W-:Y:S05]  /*1790*/  BSYNC.RECONVERGENT B0 ;  /* 0x0000000000007941 */ /* 0x000fea0003800200 */
.L_x_947:
        /* <DEDUP_REMOVED lines=10> */
.L_x_950:
[----:B------:R-:W-:Y:S05]  /*1840*/  BSYNC.RECONVERGENT B0 ;  /* 0x0000000000007941 */ /* 0x000fea0003800200 */
.L_x_949:
        /* <DEDUP_REMOVED lines=10> */
.L_x_952:
[----:B------:R-:W-:Y:S05]  /*18f0*/  BSYNC.RECONVERGENT B0 ;  /* 0x0000000000007941 */ /* 0x000fea0003800200 */
.L_x_951:
        /* <DEDUP_REMOVED lines=10> */
.L_x_954:
[----:B------:R-:W-:Y:S05]  /*19a0*/  BSYNC.RECONVERGENT B0 ;  /* 0x0000000000007941 */ /* 0x000fea0003800200 */
.L_x_953:
        /* <DEDUP_REMOVED lines=10> */
.L_x_956:
[----:B------:R-:W-:Y:S05]  /*1a50*/  BSYNC.RECONVERGENT B0 ;  /* 0x0000000000007941 */ /* 0x000fea0003800200 */
.L_x_955:
        /* <DEDUP_REMOVED lines=10> */
.L_x_958:
[----:B------:R-:W-:Y:S05]  /*1b00*/  BSYNC.RECONVERGENT B0 ;  /* 0x0000000000007941 */ /* 0x000fea0003800200 */
.L_x_957:
        /* <DEDUP_REMOVED lines=10> */
.L_x_927:
        /* <DEDUP_REMOVED lines=21> */
.L_x_959:
[----:B------:R-:W1:Y:S01]  /*1d00*/  LDCU.64 UR10, c[0x0][0x3b8] ;  /* 0x00007700ff0a77ac */ /* 0x000e620008000a00 */
[----:B------:R-:W-:-:S04]  /*1d10*/  UIADD3 UR15, UPT, UPT, UR12, UR13, URZ ;  /* 0x0000000d0c0f7290 */ /* 0x000fc8000fffe0ff */
[----:B-1----:R-:W-:Y:S02]  /*1d20*/  UIMAD.WIDE.U32 UR6, UR15, UR10, URZ ;  /* 0x0000000a0f0672a5 */ /* 0x002fe4000f8e00ff */
[----:B------:R-:W-:-:S04]  /*1d30*/  UIMAD UR15, UR15, UR11, URZ ;  /* 0x0000000b0f0f72a4 */ /* 0x000fc8000f8e02ff */
[----:B------:R-:W-:Y:S02]  /*1d40*/  UIADD3 UR15, UPT, UPT, UR7, UR15, URZ ;  /* 0x0000000f070f7290 */ /* 0x000fe4000fffe0ff */
.L_x_960:
        /* <DEDUP_REMOVED lines=37> */
.L_x_961:
[----:B------:R-:W1:Y:S01]  /*1fa0*/  LDCU.64 UR8, c[0x0][0x3c0] ;  /* 0x00007800ff0877ac */ /* 0x000e620008000a00 */
[----:B------:R-:W-:-:S04]  /*1fb0*/  UIADD3 UR12, UPT, UPT, UR12, UR13, URZ ;  /* 0x0000000d0c0c7290 */ /* 0x000fc8000fffe0ff */
[----:B-1----:R-:W-:Y:S02]  /*1fc0*/  UIMAD.WIDE.U32 UR34, UR12, UR8, URZ ;  /* 0x000000080c2272a5 */ /* 0x002fe4000f8e00ff */
[----:B------:R-:W-:-:S04]  /*1fd0*/  UIMAD UR12, UR12, UR9, URZ ;  /* 0x000000090c0c72a4 */ /* 0x000fc8000f8e02ff */
[----:B------:R-:W-:-:S12]  /*1fe0*/  UIADD3 UR17, UPT, UPT, UR35, UR12, URZ ;  /* 0x0000000c23117290 */ /* 0x000fd8000fffe0ff */
.L_x_962:
[----:B------:R-:W-:Y:S01]  /*1ff0*/  IMAD.SHL.U32 R234, R219, 0x8, RZ ;  /* 0x00000008dbea7824 */ /* 0x000fe200078e00ff */
[--C-:B------:R-:W-:Y:S01]  /*2000*/  SHF.R.U32.HI R5, RZ, 0x3, R219.reuse ;  /* 0x00000003ff057819 */ /* 0x100fe200000116db */
[----:B------:R-:W1:Y:S01]  /*2010*/  S2UR UR24, SR_CgaCtaId ;  /* 0x00000000001879c3 */ /* 0x000e620000008800 */
[----:B------:R-:W-:Y:S01]  /*2020*/  SHF.R.S32.HI R223, RZ, 0x1f, R10 ;  /* 0x0000001fffdf7819 */ /* 0x000fe2000001140a */
[----:B------:R-:W2:Y:S01]  /*2030*/  LDCU.64 UR12, c[0x0][0x3c8] ;  /* 0x00007900ff0c77ac */ /* 0x000ea20008000a00 */
[C---:B------:R-:W-:Y:S01]  /*2040*/  LOP3.LUT R218, R234.reuse, 0x38, RZ, 0xc0, !PT ;  /* 0x00000038eada7812 */ /* 0x040fe200078ec0ff */
[C---:B------:R-:W-:Y:S01]  /*2050*/  VIADD R0, R5.reuse, 0x30 ;  /* 0x0000003005007836 */ /* 0x040fe20000000000 */
[----:B------:R-:W-:Y:S01]  /*2060*/  LOP3.LUT R3, R234, 0x1f8, RZ, 0xc0, !PT ;  /* 0x000001f8ea037812 */ /* 0x000fe200078ec0ff */
[----:B------:R-:W-:Y:S01]  /*2070*/  UIADD3 UR18, UPT, UPT, -UR25, UR29, URZ ;  /* 0x0000001d19127290 */ /* 0x000fe2000fffe1ff */
[C---:B------:R-:W-:Y:S01]  /*2080*/  IADD3 R6, P5, PT, R218.reuse, UR6, RZ ;  /* 0x00000006da067c10 */ /* 0x040fe2000ffbe0ff */
[----:B------:R-:W3:Y:S01]  /*2090*/  LDCU.128 UR4, c[0x0][0x3d0] ;  /* 0x00007a00ff0477ac */ /* 0x000ee20008000c00 */
[C---:B------:R-:W-:Y:S01]  /*20a0*/  IADD3 R12, P4, PT, R218.reuse, UR34, RZ ;  /* 0x00000022da0c7c10 */ /* 0x040fe2000ff9e0ff */
[----:B------:R-:W-:Y:S01]  /*20b0*/  VIADD R4, R5, 0x20 ;  /* 0x0000002005047836 */ /* 0x000fe20000000000 */
[----:B------:R-:W-:Y:S01]  /*20c0*/  IADD3 R14, P0, PT, R218, UR14, RZ ;  /* 0x0000000eda0e7c10 */ /* 0x000fe2000ff1e0ff */
[----:B------:R-:W-:Y:S01]  /*20d0*/  UIMAD.WIDE.U32 UR32, UR32, 0x80, URZ ;  /* 0x00000080202078a5 */ /* 0x000fe2000f8e00ff */
[----:B------:R-:W-:Y:S01]  /*20e0*/  IADD3.X R7, PT, PT, RZ, UR15, RZ, P5, !PT ;  /* 0x0000000fff077c10 */ /* 0x000fe2000affe4ff */
[----:B------:R-:W-:Y:S01]  /*20f0*/  IMAD.X R13, RZ, RZ, UR17, P4 ;  /* 0x00000011ff0d7e24 */ /* 0x000fe2000a0e06ff */
[----:B------:R-:W4:Y:S01]  /*2100*/  LDCU.64 UR14, c[0x0][0x388] ;  /* 0x00007100ff0e77ac */ /* 0x000f220008000a00 */
[----:B------:R-:W-:Y:S01]  /*2110*/  IMAD.X R15, RZ, RZ, UR16, P0 ;  /* 0x00000010ff0f7e24 */ /* 0x000fe200080e06ff */
[----:B------:R-:W-:Y:S01]  /*2120*/  LOP3.LUT R3, R3, 0x38, R219, 0x78, !PT ;  /* 0x0000003803037812 */ /* 0x000fe200078e78db */
[C---:B------:R-:W-:Y:S01]  /*2130*/  IMAD.WIDE.U32 R6, R5.reuse, UR10, R6 ;  /* 0x0000000a05067c25 */ /* 0x040fe2000f8e0006 */
[----:B------:R-:W5:Y:S01]  /*2140*/  LDCU.64 UR16, c[0x0][0x390] ;  /* 0x00007200ff1077ac */ /* 0x000f620008000a00 */
[----:B------:R-:W-:Y:S01]  /*2150*/  ISETP.GE.AND P1, PT, R0, UR18, PT ;  /* 0x0000001200007c0c */ /* 0x000fe2000bf26270 */
[----:B------:R-:W-:Y:S01]  /*2160*/  BSSY.RECONVERGENT B0, `(.L_x_963) ;  /* 0x000003d000007945 */ /* 0x000fe20003800200 */
[----:B------:R-:W-:Y:S01]  /*2170*/  IMAD.WIDE.U32 R12, R5, UR8, R12 ;  /* 0x00000008050c7c25 */ /* 0x000fe2000f8e000c */
[----:B------:R-:W-:-:S02]  /*2180*/  LOP3.LUT R234, R3, 0x1e00, R234, 0xf8, !PT ;  /* 0x00001e0003ea7812 */ /* 0x000fc400078ef8ea */
[----:B------:R-:W-:Y:S01]  /*2190*/  ISETP.GE.AND P3, PT, R4, UR18, PT ;  /* 0x0000001204007c0c */ /* 0x000fe2000bf66270 */
[----:B---3--:R-:W-:Y:S01]  /*21a0*/  IMAD R227, R223, UR4, RZ ;  /* 0x00000004dfe37c24 */ /* 0x008fe2000f8e02ff */
[C---:B------:R-:W-:Y:S01]  /*21b0*/  LOP3.LUT R4, R5.reuse, UR32, RZ, 0xfc, !PT ;  /* 0x0000002005047c12 */ /* 0x040fe2000f8efcff */
[----:B------:R-:W-:Y:S01]  /*21c0*/  IMAD R7, R5, UR11, R7 ;  /* 0x0000000b05077c24 */ /* 0x000fe2000f8e0207 */
[----:B------:R-:W-:Y:S01]  /*21d0*/  LOP3.LUT R235, R218, 0x40, RZ, 0xfc, !PT ;  /* 0x00000040daeb7812 */ /* 0x000fe200078efcff */
[----:B------:R-:W-:Y:S02]  /*21e0*/  IMAD R223, R223, UR6, RZ ;  /* 0x00000006dfdf7c24 */ /* 0x000fe4000f8e02ff */
[----:B------:R-:W-:Y:S02]  /*21f0*/  IMAD R13, R5, UR9, R13 ;  /* 0x00000009050d7c24 */ /* 0x000fe4000f8e020d */
[C---:B------:R-:W-:Y:S02]  /*2200*/  IMAD R227, R10.reuse, UR5, R227 ;  /* 0x000000050ae37c24 */ /* 0x040fe4000f8e02e3 */
[----:B------:R-:W-:Y:S01]  /*2210*/  IMAD.WIDE.U32 R6, R10, UR4, R6 ;  /* 0x000000040a067c25 */ /* 0x000fe2000f8e0006 */
[----:B------:R-:W-:-:S03]  /*2220*/  USHF.L.U64.HI UR4, UR10, 0x5, UR11 ;  /* 0x000000050a047899 */ /* 0x000fc6000801020b */
[C---:B------:R-:W-:Y:S01]  /*2230*/  IMAD R223, R10.reuse, UR7, R223 ;  /* 0x000000070adf7c24 */ /* 0x040fe2000f8e02df */
[----:B------:R-:W-:Y:S01]  /*2240*/  IADD3 R227, PT, PT, R7, R227, RZ ;  /* 0x000000e307e37210 */ /* 0x000fe20007ffe0ff */
[----:B------:R-:W-:Y:S01]  /*2250*/  IMAD.WIDE.U32 R10, R10, UR6, R12 ;  /* 0x000000060a0a7c25 */ /* 0x000fe2000f8e000c */
[----:B----4-:R-:W-:Y:S01]  /*2260*/  LEA R228, P4, R6, UR14, 0x1 ;  /* 0x0000000e06e47c11 */ /* 0x010fe2000f8808ff */
[----:B------:R-:W-:Y:S01]  /*2270*/  USHF.L.U32 UR14, UR10, 0x5, URZ ;  /* 0x000000050a0e7899 */ /* 0x000fe200080006ff */
[----:B--2---:R-:W-:Y:S01]  /*2280*/  MOV R12, UR13 ;  /* 0x0000000d000c7c02 */ /* 0x004fe20008000f00 */
[----:B------:R-:W-:Y:S01]  /*2290*/  IMAD.IADD R223, R11, 0x1, R223 ;  /* 0x000000010bdf7824 */ /* 0x000fe200078e02df */
[----:B-----5:R-:W-:Y:S01]  /*22a0*/  LEA R226, P0, R10, UR16, 0x1 ;  /* 0x000000100ae27c11 */ /* 0x020fe2000f8008ff */
[----:B------:R-:W-:Y:S01]  /*22b0*/  IMAD.U32 R8, RZ, RZ, UR12 ;  /* 0x0000000cff087e24 */ /* 0x000fe2000f8e00ff */
[----:B------:R-:W-:Y:S01]  /*22c0*/  UMOV UR12, 0x400 ;  /* 0x00000400000c7882 */ /* 0x000fe20000000000 */
[----:B------:R-:W-:Y:S01]  /*22d0*/  LEA.HI.X R227, R6, UR15, R227, 0x1, P4 ;  /* 0x0000000f06e37c11 */ /* 0x000fe2000a0f0ce3 */
[----:B-1----:R-:W-:Y:S01]  /*22e0*/  ULEA UR5, UR24, UR12, 0x18 ;  /* 0x0000000c18057291 */ /* 0x002fe2000f8ec0ff */
[----:B------:R-:W-:Y:S01]  /*22f0*/  LEA.HI.X R223, R10, UR17, R223, 0x1, P0 ;  /* 0x000000110adf7c11 */ /* 0x000fe200080f0cdf */
[C---:B------:R-:W-:Y:S01]  /*2300*/  VIADD R0, R5.reuse, 0x40 ;  /* 0x0000004005007836 */ /* 0x040fe20000000000 */
[C---:B------:R-:W-:Y:S01]  /*2310*/  ISETP.GE.AND P0, PT, R5.reuse, UR18, PT ;  /* 0x0000001205007c0c */ /* 0x040fe2000bf06270 */
[----:B------:R-:W-:Y:S01]  /*2320*/  VIADD R6, R5, 0x10 ;  /* 0x0000001005067836 */ /* 0x000fe20000000000 */
[----:B------:R-:W-:Y:S01]  /*2330*/  UIADD3 UR15, UPT, UPT, UR20, -0x1, URZ ;  /* 0xffffffff140f7890 */ /* 0x000fe2000fffe0ff */
[----:B------:R-:W-:Y:S01]  /*2340*/  IMAD.WIDE.U32 R8, R8, UR22, R14 ;  /* 0x0000001608087c25 */ /* 0x000fe2000f8e000e */
[----:B------:R-:W-:Y:S01]  /*2350*/  USHF.L.U64.HI UR16, UR10, 0x4, UR11 ;  /* 0x000000040a107899 */ /* 0x000fe2000801020b */
[----:B------:R-:W-:-:S02]  /*2360*/  ISETP.GE.AND P2, PT, R0, UR18, PT ;  /* 0x0000001200007c0c */ /* 0x000fc4000bf46270 */
[----:B------:R-:W-:Y:S01]  /*2370*/  ISETP.GE.AND P4, PT, R6, UR18, PT ;  /* 0x0000001206007c0c */ /* 0x000fe2000bf86270 */
[----:B------:R-:W-:Y:S01]  /*2380*/  VIADD R3, R5, 0x50 ;  /* 0x0000005005037836 */ /* 0x000fe20000000000 */
[----:B------:R-:W-:Y:S01]  /*2390*/  LEA R234, R234, UR5, 0x1 ;  /* 0x00000005eaea7c11 */ /* 0x000fe2000f8e08ff */
[----:B------:R-:W-:-:S03]  /*23a0*/  IMAD R13, R12, UR22, R9 ;  /* 0x000000160c0d7c24 */ /* 0x000fc6000f8e0209 */
        /* <DEDUP_REMOVED lines=24> */
.L_x_964:
[----:B------:R-:W-:Y:S05]  /*2530*/  BSYNC.RECONVERGENT B0 ;  /* 0x0000000000007941 */ /* 0x000fea0003800200 */
.L_x_963:
[----:B------:R-:W-:Y:S01]  /*2540*/  USHF.L.U32 UR17, UR10, 0x4, URZ ;  /* 0x000000040a117899 */ /* 0x000fe200080006ff */
[----:B------:R-:W-:Y:S01]  /*2550*/  BSSY.RECONVERGENT B0, `(.L_x_965) ;  /* 0x000001d000007945 */ /* 0x000fe20003800200 */
[----:B------:R-:W-:Y:S02]  /*2560*/  ISETP.GE.AND P0, PT, R3, UR18, PT ;  /* 0x0000001203007c0c */ /* 0x000fe4000bf06270 */
[----:B------:R-:W-:Y:S01]  /*2570*/  IADD3 R0, PT, PT, R5, 0x60, RZ ;  /* 0x0000006005007810 */ /* 0x000fe20007ffe0ff */
[----:B------:R-:W-:Y:S10]  /*2580*/  @P4 BRA `(.L_x_966) ;  /* 0x0000000000644947 */ /* 0x000ff40003800000 */
[----:B------:R-:W2:Y:S01]  /*2590*/  LDCU.64 UR12, c[0x0][0x3b0] ;  /* 0x00007600ff0c77ac */ /* 0x000ea20008000a00 */
[----:B------:R-:W-:Y:S01]  /*25a0*/  IADD3 R3, P4, PT, R4, 0x10, RZ ;  /* 0x0000001004037810 */ /* 0x000fe20007f9e0ff */
[----:B------:R-:W-:Y:S01]  /*25b0*/  IMAD.MOV.U32 R10, RZ, RZ, R8 ;  /* 0x000000ffff0a7224 */ /* 0x000fe200078e0008 */
[----:B------:R-:W-:Y:S01]  /*25c0*/  MOV R11, R13 ;  /* 0x0000000d000b7202 */ /* 0x000fe20000000f00 */
[----:B------:R-:W3:Y:S02]  /*25d0*/  LDCU UR34, c[0x0][0x440] ;  /* 0x00008800ff2277ac */ /* 0x000ee40008000800 */
[----:B------:R-:W-:Y:S01]  /*25e0*/  IMAD.X R7, RZ, RZ, UR33, P4 ;  /* 0x00000021ff077e24 */ /* 0x000fe2000a0e06ff */
        /* <DEDUP_REMOVED lines=19> */
.L_x_966:
[----:B------:R-:W-:Y:S05]  /*2720*/  BSYNC.RECONVERGENT B0 ;  /* 0x0000000000007941 */ /* 0x000fea0003800200 */
.L_x_965:
[----:B------:R-:W-:Y:S01]  /*2730*/  USHF.L.U64.HI UR34, UR8, 0x5, UR9 ;  /* 0x0000000508227899 */ /* 0x000fe20008010209 */
[----:B------:R-:W-:Y:S01]  /*2740*/  BSSY.RECONVERGENT B0, `(.L_x_967) ;  /* 0x000001d000007945 */ /* 0x000fe20003800200 */
[----:B------:R-:W-:Y:S02]  /*2750*/  ISETP.GE.AND P6, PT, R0, UR18, PT ;  /* 0x0000001200007c0c */ /* 0x000fe4000bfc6270 */
[----:B------:R-:W-:Y:S01]  /*2760*/  IADD3 R0, PT, PT, R5, 0x70, RZ ;  /* 0x0000007005007810 */ /* 0x000fe20007ffe0ff */
[----:B------:R-:W-:Y:S05]  /*2770*/  @P3 BRA `(.L_x_968) ;  /* 0x0000000000643947 */ /* 0x000fea0003800000 */
[----:B------:R-:W3:Y:S01]  /*2780*/  LDCU.64 UR12, c[0x0][0x3b0] ;  /* 0x00007600ff0c77ac */ /* 0x000ee20008000a00 */
[----:B------:R-:W-:Y:S01]  /*2790*/  IADD3 R3, P3, PT, R4, 0x20, RZ ;  /* 0x0000002004037810 */ /* 0x000fe20007f7e0ff */
[----:B------:R-:W-:Y:S01]  /*27a0*/  IMAD.MOV.U32 R10, RZ, RZ, R8 ;  /* 0x000000ffff0a7224 */ /* 0x000fe200078e0008 */
[----:B------:R-:W-:Y:S01]  /*27b0*/  MOV R11, R13 ;  /* 0x0000000d000b7202 */ /* 0x000fe20000000f00 */
[----:B------:R-:W4:Y:S02]  /*27c0*/  LDCU UR35, c[0x0][0x440] ;  /* 0x00008800ff2377ac */ /* 0x000f240008000800 */
[----:B------:R-:W-:Y:S01]  /*27d0*/  IMAD.X R7, RZ, RZ, UR33, P3 ;  /* 0x00000021ff077e24 */ /* 0x000fe200098e06ff */
        /* <DEDUP_REMOVED lines=19> */
.L_x_968:
[----:B------:R-:W-:Y:S05]  /*2910*/  BSYNC.RECONVERGENT B0 ;  /* 0x0000000000007941 */ /* 0x000fea0003800200 */
.L_x_967:
[----:B------:R-:W-:Y:S01]  /*2920*/  UIMAD UR35, UR15, -0x20, UR28 ;  /* 0xffffffe00f2378a4 */ /* 0x000fe2000f8e021c */
[----:B------:R-:W-:Y:S01]  /*2930*/  BSSY.RECONVERGENT B0, `(.L_x_969) ;  /* 0x000001c000007945 */ /* 0x000fe20003800200 */
[----:B------:R-:W-:-:S03]  /*2940*/  ISETP.GE.AND P5, PT, R0, UR18, PT ;  /* 0x0000001200007c0c */ /* 0x000fc6000bfa6270 */
[----:B------:R-:W-:Y:S10]  /*2950*/  @P1 BRA `(.L_x_970) ;  /* 0x0000000000641947 */ /* 0x000ff40003800000 */
[----:B------:R-:W4:Y:S01]  /*2960*/  LDCU.64 UR12, c[0x0][0x3b0] ;  /* 0x00007600ff0c77ac */ /* 0x000f220008000a00 */
[----:B------:R-:W-:Y:S01]  /*2970*/  IADD3 R0, P1, PT, R4, 0x30, RZ ;  /* 0x0000003004007810 */ /* 0x000fe20007f3e0ff */
[----:B------:R-:W-:Y:S01]  /*2980*/  IMAD.MOV.U32 R10, RZ, RZ, R8 ;  /* 0x000000ffff0a7224 */ /* 0x000fe200078e0008 */
[----:B------:R-:W-:Y:S01]  /*2990*/  MOV R11, R13 ;  /* 0x0000000d000b7202 */ /* 0x000fe20000000f00 */
[----:B------:R-:W5:Y:S02]  /*29a0*/  LDCU UR36, c[0x0][0x440] ;  /* 0x00008800ff2477ac */ /* 0x000f640008000800 */
[----:B------:R-:W-:Y:S01]  /*29b0*/  IMAD.X R3, RZ, RZ, UR33, P1 ;  /* 0x00000021ff037e24 */ /* 0x000fe200088e06ff */
[----:B------:R-:W1:Y:S03]  /*29c0*/  LDCU.64 UR6, c[0x0][0x380] ;  /* 0x00007000ff0677ac */ /* 0x000e660008000a00 */
[----:B----4-:R-:W-:-:S02]  /*29d0*/  IMAD R3, R3, UR12, RZ ;  /* 0x0000000c03037c24 */ /* 0x010fc4000f8e02ff */
[----:B------:R-:W-:Y:S01]  /*29e0*/  IMAD.WIDE.U32 R10, R0, UR12, R10 ;  /* 0x0000000c000a7c25 */ /* 0x000fe2000f8e000a */
[----:B-----5:R-:W-:-:S03]  /*29f0*/  ISETP.GE.AND P3, PT, R218, UR36, PT ;  /* 0x00000024da007c0c */ /* 0x020fc6000bf66270 */
[----:B------:R-:W-:Y:S01]  /*2a00*/  IMAD R3, R0, UR13, R3 ;  /* 0x0000000d00037c24 */ /* 0x000fe2000f8e0203 */
[----:B------:R-:W-:Y:S02]  /*2a10*/  ISETP.GE.AND P1, PT, R235, UR36, PT ;  /* 0x00000024eb007c0c */ /* 0x000fe4000bf26270 */
[----:B-123--:R-:W-:Y:S01]  /*2a20*/  LEA R14, P4, R10, UR6, 0x1 ;  /* 0x000000060a0e7c11 */ /* 0x00efe2000f8808ff */
        /* <DEDUP_REMOVED lines=12> */
.L_x_970:
[----:B------:R-:W-:Y:S05]  /*2af0*/  BSYNC.RECONVERGENT B0 ;  /* 0x0000000000007941 */ /* 0x000fea0003800200 */
.L_x_969:
[----:B------:R-:W-:Y:S01]  /*2b00*/  USHF.L.U32 UR36, UR8, 0x5, URZ ;  /* 0x0000000508247899 */ /* 0x000fe200080006ff */
[----:B------:R-:W-:Y:S01]  /*2b10*/  BSSY.RECONVERGENT B0, `(.L_x_971) ;  /* 0x000001c000007945 */ /* 0x000fe20003800200 */
[----:B------:R-:W-:-:S03]  /*2b20*/  ISETP.GE.AND P1, PT, R5, UR35, PT ;  /* 0x0000002305007c0c */ /* 0x000fc6000bf26270 */
[----:B------:R-:W-:Y:S10]  /*2b30*/  @P2 BRA `(.L_x_972) ;  /* 0x0000000000642947 */ /* 0x000ff40003800000 */
[----:B------:R-:W5:Y:S01]  /*2b40*/  LDCU.64 UR12, c[0x0][0x3b0] ;  /* 0x00007600ff0c77ac */ /* 0x000f620008000a00 */
[----:B------:R-:W-:Y:S01]  /*2b50*/  IADD3 R0, P2, PT, R4, 0x40, RZ ;  /* 0x0000004004007810 */ /* 0x000fe20007f5e0ff */
[----:B------:R-:W-:Y:S01]  /*2b60*/  IMAD.MOV.U32 R10, RZ, RZ, R8 ;  /* 0x000000ffff0a7224 */ /* 0x000fe200078e0008 */
        /* <DEDUP_REMOVED lines=22> */
.L_x_972:
[----:B------:R-:W-:Y:S05]  /*2cd0*/  BSYNC.RECONVERGENT B0 ;  /* 0x0000000000007941 */ /* 0x000fea0003800200 */
.L_x_971:
[----:B------:R-:W-:Y:S01]  /*2ce0*/  UIMAD.WIDE.U32 UR38, UR14, UR15, URZ ;  /* 0x0000000f0e2672a5 */ /* 0x000fe2000f8e00ff */
[----:B------:R-:W-:Y:S01]  /*2cf0*/  BSSY.RECONVERGENT B0, `(.L_x_973) ;  /* 0x000001c000007945 */ /* 0x000fe20003800200 */
[----:B------:R-:W-:-:S03]  /*2d00*/  ISETP.GE.AND P4, PT, R6, UR35, PT ;  /* 0x0000002306007c0c */ /* 0x000fc6000bf86270 */
[----:B------:R-:W-:Y:S10]  /*2d10*/  @P0 BRA `(.L_x_974) ;  /* 0x0000000000640947 */ /* 0x000ff40003800000 */
[----:B------:R-:W5:Y:S01]  /*2d20*/  LDCU.64 UR12, c[0x0][0x3b0] ;  /* 0x00007600ff0c77ac */ /* 0x000f620008000a00 */
[----:B------:R-:W-:Y:S01]  /*2d30*/  IADD3 R0, P0, PT, R4, 0x50, RZ ;  /* 0x0000005004007810 */ /* 0x000fe20007f1e0ff */
[----:B------:R-:W-:Y:S01]  /*2d40*/  IMAD.MOV.U32 R10, RZ, RZ, R8 ;  /* 0x000000ffff0a7224 */ /* 0x000fe200078e0008 */
[----:B------:R-:W-:Y:S01]  /*2d50*/  MOV R11, R13 ;  /* 0x0000000d000b7202 */ /* 0x000fe20000000f00 */
[----:B------:R-:W2:Y:S02]  /*2d60*/  LDCU UR37, c[0x0][0x440] ;  /* 0x00008800ff2577ac */ /* 0x000ea40008000800 */
[----:B------:R-:W-:Y:S01]  /*2d70*/  IMAD.X R3, RZ, RZ, UR33, P0 ;  /* 0x00000021ff037e24 */ /* 0x000fe200080e06ff */
[----:B------:R-:W1:Y:S03]  /*2d80*/  LDCU.64 UR6, c[0x0][0x380] ;  /* 0x00007000ff0677ac */ /* 0x000e660008000a00 */
[----:B-----5:R-:W-:-:S02]  /*2d90*/  IMAD R3, R3, UR12, RZ ;  /* 0x0000000c03037c24 */ /* 0x020fc4000f8e02ff */
[----:B------:R-:W-:Y:S01]  /*2da0*/  IMAD.WIDE.U32 R10, R0, UR12, R10 ;  /* 0x0000000c000a7c25 */ /* 0x000fe2000f8e000a */
[----:B--2---:R-:W-:-:S03]  /*2db0*/  ISETP.GE.AND P2, PT, R218, UR37, PT ;  /* 0x00000025da007c0c */ /* 0x004fc6000bf46270 */
[----:B------:R-:W-:Y:S01]  /*2dc0*/  IMAD R3, R0, UR13, R3 ;  /* 0x0000000d00037c24 */ /* 0x000fe2000f8e0203 */
[----:B------:R-:W-:Y:S02]  /*2dd0*/  ISETP.GE.AND P0, PT, R235, UR37, PT ;  /* 0x00000025eb007c0c */ /* 0x000fe4000bf06270 */
[----:B-1-34-:R-:W-:Y:S01]  /*2de0*/  LEA R14, P3, R10, UR6, 0x1 ;  /* 0x000000060a0e7c11 */ /* 0x01afe2000f8608ff */
        /* <DEDUP_REMOVED lines=12> */
.L_x_974:
[----:B------:R-:W-:Y:S05]  /*2eb0*/  BSYNC.RECONVERGENT B0 ;  /* 0x0000000000007941 */ /* 0x000fea0003800200 */
.L_x_973:
[----:B------:R-:W-:Y:S04]  /*2ec0*/  BSSY.RECONVERGENT B0, `(.L_x_975) ;  /* 0x000001b000007945 */ /* 0x000fe80003800200 */
[----:B------:R-:W-:Y:S05]  /*2ed0*/  @P6 BRA `(.L_x_976) ;  /* 0x0000000000646947 */ /* 0x000fea0003800000 */
        /* <DEDUP_REMOVED lines=25> */
.L_x_976:
[----:B------:R-:W-:Y:S05]  /*3070*/  BSYNC.RECONVERGENT B0 ;  /* 0x0000000000007941 */ /* 0x000fea0003800200 */
.L_x_975:
[----:B------:R-:W-:Y:S04]  /*3080*/  BSSY.RECONVERGENT B0, `(.L_x_977) ;  /* 0x000001a000007945 */ /* 0x000fe80003800200 */
[----:B------:R-:W-:Y:S05]  /*3090*/  @P5 BRA `(.L_x_978) ;  /* 0x0000000000605947 */ /* 0x000fea0003800000 */
        /* <DEDUP_REMOVED lines=24> */
.L_x_978:
[----:B------:R-:W-:Y:S05]  /*3220*/  BSYNC.RECONVERGENT B0 ;  /* 0x0000000000007941 */ /* 0x000fea0003800200 */
.L_x_977:
[----:B------:R-:W-:Y:S01]  /*3230*/  UIMAD UR7, UR4, UR15, URZ ;  /* 0x0000000f040772a4 */ /* 0x000fe2000f8e02ff */
[----:B------:R-:W-:Y:S03]  /*3240*/  BSSY.RECONVERGENT B0, `(.L_x_979) ;  /* 0x0000015000007945 */ /* 0x000fe60003800200 */
[----:B------:R-:W-:Y:S01]  /*3250*/  UIADD3 UR7, UPT, UPT, UR39, UR7, URZ ;  /* 0x0000000727077290 */ /* 0x000fe2000fffe0ff */
[----:B------:R-:W-:Y:S11]  /*3260*/  @P1 BRA `(.L_x_980) ;  /* 0x0000000000481947 */ /* 0x000ff60003800000 */
[----:B------:R-:W5:Y:S01]  /*3270*/  LDCU UR6, c[0x0][0x440] ;  /* 0x00008800ff0677ac */ /* 0x000f620008000800 */
[----:B--2---:R-:W-:Y:S02]  /*3280*/  IMAD.U32 R4, RZ, RZ, UR38 ;  /* 0x00000026ff047e24 */ /* 0x004fe4000f8e00ff */
[----:B------:R-:W-:Y:S02]  /*3290*/  IMAD.U32 R0, RZ, RZ, UR7 ;  /* 0x00000007ff007e24 */ /* 0x000fe4000f8e00ff */
[----:B------:R-:W-:Y:S01]  /*32a0*/  IMAD.U32 R5, RZ, RZ, UR39 ;  /* 0x00000027ff057e24 */ /* 0x000fe2000f8e00ff */
        /* <DEDUP_REMOVED lines=14> */
.L_x_980:
[----:B------:R-:W-:Y:S05]  /*3390*/  BSYNC.RECONVERGENT B0 ;  /* 0x0000000000007941 */ /* 0x000fea0003800200 */
.L_x_979:
[----:B------:R-:W-:Y:S04]  /*33a0*/  BSSY.RECONVERGENT B0, `(.L_x_981) ;  /* 0x0000015000007945 */ /* 0x000fe80003800200 */
[----:B------:R-:W-:Y:S05]  /*33b0*/  @P4 BRA `(.L_x_982) ;  /* 0x00000000004c4947 */ /* 0x000fea0003800000 */
[----:B------:R-:W5:Y:S01]  /*33c0*/  LDCU UR6, c[0x0][0x440] ;  /* 0x00008800ff0677ac */ /* 0x000f620008000800 */
[----:B------:R-:W-:-:S04]  /*33d0*/  UIADD3 UR11, UP0, UPT, UR17, UR38, URZ ;  /* 0x00000026110b7290 */ /* 0x000fc8000ff1e0ff */
[----:B------:R-:W-:Y:S02]  /*33e0*/  UIADD3.X UR10, UPT, UPT, UR16, UR7, URZ, UP0, !UPT ;  /* 0x00000007100a7290 */ /* 0x000fe400087fe4ff */
[----:B------:R-:W-:-:S04]  /*33f0*/  IMAD.U32 R3, RZ, RZ, UR11 ;  /* 0x0000000bff037e24 */ /* 0x000fc8000f8e00ff */
[----:B------:R-:W-:Y:S01]  /*3400*/  IMAD.U32 R0, RZ, RZ, UR10 ;  /* 0x0000000aff007e24 */ /* 0x000fe2000f8e00ff */
[----:B--2---:R-:W-:Y:S02]  /*3410*/  LEA R4, P3, R3, R228, 0x1 ;  /* 0x000000e403047211 */ /* 0x004fe400078608ff */
        /* <DEDUP_REMOVED lines=13> */
.L_x_982:
[----:B------:R-:W-:Y:S05]  /*34f0*/  BSYNC.RECONVERGENT B0 ;  /* 0x0000000000007941 */ /* 0x000fea0003800200 */
.L_x_981:
[----:B------:R-:W5:Y:S01]  /*3500*/  LDCU UR6, c[0x0][0x3e0] ;  /* 0x00007c00ff0677ac */ /* 0x000f620008000800 */
[--C-:B------:R-:W-:Y:S01]  /*3510*/  SHF.R.U32.HI R222, RZ, 0x1, R219.reuse ;  /* 0x00000001ffde7819 */ /* 0x100fe200000116db */
[----:B------:R-:W0:Y:S01]  /*3520*/  LDGDEPBAR ;  /* 0x00000000000079af */ /* 0x000e220000000000 */
[----:B------:R-:W-:Y:S01]  /*3530*/  IMAD.U32 R0, RZ, RZ, UR25 ;  /* 0x00000019ff007e24 */ /* 0x000fe2000f8e00ff */
[----:B------:R-:W-:Y:S01]  /*3540*/  SHF.R.U32.HI R3, RZ, 0x2, R219 ;  /* 0x00000002ff037819 */ /* 0x000fe200000116db */
[----:B------:R-:W-:Y:S01]  /*3550*/  IMAD.U32 R85, RZ, RZ, UR28 ;  /* 0x0000001cff557e24 */ /* 0x000fe2000f8e00ff */
[----:B--2---:R-:W-:Y:S01]  /*3560*/  LOP3.LUT R4, R222, 0x1f0, RZ, 0xc0, !PT ;  /* 0x000001f0de047812 */ /* 0x004fe200078ec0ff */
[----:B------:R-:W-:Y:S01]  /*3570*/  UIMAD.WIDE.U32 UR36, UR36, UR15, URZ ;  /* 0x0000000f242472a5 */ /* 0x000fe2000f8e00ff */
[----:B------:R-:W-:Y:S01]  /*3580*/  LOP3.LUT R3, R3, 0x7, RZ, 0xc0, !PT ;  /* 0x0000000703037812 */ /* 0x000fe200078ec0ff */
[----:B------:R-:W-:Y:S01]  /*3590*/  UIMAD UR34, UR34, UR15, URZ ;  /* 0x0000000f222272a4 */ /* 0x000fe2000f8e02ff */
[----:B------:R-:W-:Y:S01]  /*35a0*/  IADD3 R0, PT, PT, R4, 0x1, R0 ;  /* 0x0000000104007810 */ /* 0x000fe20007ffe000 */
[C---:B------:R-:W-:Y:S01]  /*35b0*/  IMAD.SHL.U32 R221, R219.reuse, 0x20, RZ ;  /* 0x00000020dbdd7824 */ /* 0x040fe200078e00ff */
[C---:B------:R-:W-:Y:S01]  /*35c0*/  LOP3.LUT P6, RZ, R219.reuse, 0x2, RZ, 0xc0, !PT ;  /* 0x00000002dbff7812 */ /* 0x040fe200078cc0ff */
[----:B------:R-:W-:Y:S01]  /*35d0*/  IMAD.MOV.U32 R82, RZ, RZ, 0x20 ;  /* 0x00000020ff527424 */ /* 0x000fe200078e00ff */
[----:B------:R-:W-:Y:S01]  /*35e0*/  IADD3 R0, PT, PT, R0, -UR29, R3 ;  /* 0x8000001d00007c10 */ /* 0x000fe2000fffe003 */
[----:B------:R-:W-:Y:S01]  /*35f0*/  IMAD.MOV.U32 R3, RZ, RZ, 0x10 ;  /* 0x00000010ff037424 */ /* 0x000fe200078e00ff */
[C---:B------:R-:W-:Y:S01]  /*3600*/  LOP3.LUT P0, RZ, R219.reuse, 0x4, RZ, 0xc0, !PT ;  /* 0x00000004dbff7812 */ /* 0x040fe2000780c0ff */
[C---:B------:R-:W-:Y:S01]  /*3610*/  IMAD.SHL.U32 R214, R219.reuse, 0x40, RZ ;  /* 0x00000040dbd67824 */ /* 0x040fe200078e00ff */
[----:B-----5:R-:W-:Y:S01]  /*3620*/  UIMAD UR6, UR23, UR6, UR22 ;  /* 0x00000006170672a4 */ /* 0x020fe2000f8e0216 */
[----:B------:R-:W-:Y:S01]  /*3630*/  IADD3 R85, PT, PT, R0, UR21, R85 ;  /* 0x0000001500557c10 */ /* 0x000fe2000fffe055 */
[----:B------:R-:W-:Y:S01]  /*3640*/  BSSY.RECONVERGENT B0, `(.L_x_983) ;  /* 0x0000025000007945 */ /* 0x000fe20003800200 */
[----:B------:R-:W-:Y:S01]  /*3650*/  LOP3.LUT R0, R219, 0x1f, RZ, 0xc0, !PT ;  /* 0x0000001fdb007812 */ /* 0x000fe200078ec0ff */
[----:B------:R-:W-:Y:S01]  /*3660*/  USHF.L.U32 UR6, UR6, 0x5, URZ ;  /* 0x0000000506067899 */ /* 0x000fe200080006ff */
[----:B------:R-:W-:-:S02]  /*3670*/  LOP3.LUT R221, R221, 0x7c00, RZ, 0xc0, !PT ;  /* 0x00007c00dddd7812 */ /* 0x000fc400078ec0ff */
[----:B------:R-:W-:Y:S01]  /*3680*/  SEL R3, R3, 0xfffffff0, !P6 ;  /* 0xfffffff003037807 */ /* 0x000fe20007000000 */
[----:B------:R-:W-:Y:S01]  /*3690*/  USHF.R.S32.HI UR7, URZ, 0x1f, UR6 ;  /* 0x0000001fff077899 */ /* 0x000fe20008011406 */
[----:B------:R-:W-:-:S04]  /*36a0*/  DEPBAR.LE SB0, 0x0 ;  /* 0x000080000000791a */ /* 0x000fc80000000000 */
[----:B------:R-:W-:Y:S01]  /*36b0*/  BAR.SYNC.DEFER_BLOCKING 0x0 ;  /* 0x0000000000007b1d */ /* 0x000fe20000010000 */
[----:B------:R-:W-:Y:S01]  /*36c0*/  IADD3 R2, P3, P2, R2, UR6, R0 ;  /* 0x0000000602027c10 */ /* 0x000fe2000fa7e000 */
[----:B------:R-:W-:Y:S01]  /*36d0*/  UIADD3 UR6, UPT, UPT, UR37, UR34, URZ ;  /* 0x0000002225067290 */ /* 0x000fe2000fffe0ff */
[----:B------:R-:W-:Y:S02]  /*36e0*/  LOP3.LUT R0, R219, 0x8, RZ, 0xc0, !PT ;  /* 0x00000008db007812 */ /* 0x000fe400078ec0ff */
[----:B------:R-:W-:Y:S02]  /*36f0*/  IADD3.X R84, PT, PT, R84, UR7, RZ, P3, P2 ;  /* 0x0000000754547c10 */ /* 0x000fe40009fe44ff */
[----:B------:R-:W-:Y:S02]  /*3700*/  SEL R82, R82, 0xffffffe0, !P0 ;  /* 0xffffffe052527807 */ /* 0x000fe40004000000 */
[----:B------:R-:W-:Y:S02]  /*3710*/  LOP3.LUT R4, R214, 0x200, RZ, 0xc0, !PT ;  /* 0x00000200d6047812 */ /* 0x000fe400078ec0ff */
[----:B------:R-:W-:Y:S01]  /*3720*/  LOP3.LUT R213, R218, 0x1c0, R214, 0xf8, !PT ;  /* 0x000001c0dad57812 */ /* 0x000fe200078ef8d6 */
[----:B------:R-:W-:Y:S06]  /*3730*/  @P1 BRA `(.L_x_984) ;  /* 0x00000000004c1947 */ /* 0x000fec0003800000 */
        /* <DEDUP_REMOVED lines=19> */
.L_x_984:
[----:B------:R2:W-:Y:S04]  /*3870*/  STS.128 [R234+0xa000], RZ ;  /* 0x00a000ffea007388 */ /* 0x0005e80000000c00 */
[----:B------:R2:W-:Y:S02]  /*3880*/  STS.128 [R234+0xb000], RZ ;  /* 0x00b000ffea007388 */ /* 0x0005e40000000c00 */
.L_x_985:
[----:B------:R-:W-:Y:S05]  /*3890*/  BSYNC.RECONVERGENT B0 ;  /* 0x0000000000007941 */ /* 0x000fea0003800200 */
.L_x_983:
[----:B------:R-:W-:Y:S01]  /*38a0*/  ISETP.GE.AND P1, PT, R6, UR35, PT ;  /* 0x0000002306007c0c */ /* 0x000fe2000bf26270 */
[----:B------:R-:W-:Y:S01]  /*38b0*/  BSSY.RECONVERGENT B0, `(.L_x_986) ;  /* 0x000001d000007945 */ /* 0x000fe20003800200 */
[C---:B------:R-:W-:Y:S02]  /*38c0*/  LOP3.LUT R80, R213.reuse, 0x8, R222, 0x78, !PT ;  /* 0x00000008d5507812 */ /* 0x040fe400078e78de */
[----:B------:R-:W-:Y:S02]  /*38d0*/  LOP3.LUT R0, R213, R0, RZ, 0x3c, !PT ;  /* 0x00000000d5007212 */ /* 0x000fe400078e3cff */
[----:B------:R-:W-:Y:S02]  /*38e0*/  LOP3.LUT R212, R214, 0x400, RZ, 0xc0, !PT ;  /* 0x00000400d6d47812 */ /* 0x000fe400078ec0ff */
[----:B------:R-:W-:-:S03]  /*38f0*/  IADD3 R4, PT, PT, R80, R4, R221 ;  /* 0x0000000450047210 */ /* 0x000fc60007ffe0dd */
[----:B------:R-:W-:Y:S01]  /*3900*/  IMAD R212, R0, 0x2, R212 ;  /* 0x0000000200d47824 */ /* 0x000fe200078e02d4 */
[----:B------:R-:W-:Y:S01]  /*3910*/  LEA R87, R4, UR5, 0x1 ;  /* 0x0000000504577c11 */ /* 0x000fe2000f8e08ff */
[----:B------:R1:W-:Y:S04]  /*3920*/  @P1 STS.128 [R234+0xa800], RZ ;  /* 0x00a800ffea001388 */ /* 0x0003e80000000c00 */
[----:B------:R1:W-:Y:S01]  /*3930*/  @P1 STS.128 [R234+0xb800], RZ ;  /* 0x00b800ffea001388 */ /* 0x0003e20000000c00 */
[----:B------:R-:W-:Y:S05]  /*3940*/  @P1 BRA `(.L_x_987) ;  /* 0x00000000004c1947 */ /* 0x000fea0003800000 */
[----:B------:R-:W5:Y:S01]  /*3950*/  LDCU UR7, c[0x0][0x440] ;  /* 0x00008800ff0777ac */ /* 0x000f620008000800 */
[----:B------:R-:W-:-:S04]  /*3960*/  ULEA UR11, UP0, UR8, UR36, 0x4 ;  /* 0x00000024080b7291 */ /* 0x000fc8000f8020ff */
[----:B------:R-:W-:Y:S02]  /*3970*/  ULEA.HI.X UR10, UR8, UR6, UR9, 0x4, UP0 ;  /* 0x00000006080a7291 */ /* 0x000fe400080f2409 */
[----:B------:R-:W-:-:S04]  /*3980*/  IMAD.U32 R4, RZ, RZ, UR11 ;  /* 0x0000000bff047e24 */ /* 0x000fc8000f8e00ff */
[----:B------:R-:W-:Y:S01]  /*3990*/  IMAD.U32 R0, RZ, RZ, UR10 ;  /* 0x0000000aff007e24 */ /* 0x000fe2000f8e00ff */
        /* <DEDUP_REMOVED lines=14> */
.L_x_987:
[----:B------:R-:W-:Y:S05]  /*3a80*/  BSYNC.RECONVERGENT B0 ;  /* 0x0000000000007941 */ /* 0x000fea0003800200 */
.L_x_986:
[----:B------:R-:W-:Y:S01]  /*3a90*/  LDSM.16.M88.4 R60, [R87] ;  /* 0x00000000573c783b */ /* 0x000fe20000000200 */
[----:B------:R-:W-:Y:S01]  /*3aa0*/  VIADD R244, R212, UR5 ;  /* 0x00000005d4f47c36 */ /* 0x000fe20008000000 */
[----:B------:R-:W-:Y:S01]  /*3ab0*/  UISETP.NE.AND UP1, UPT, UR20, 0x1, UPT ;  /* 0x000000011400788c */ /* 0x000fe2000bf25270 */
[C-C-:B------:R-:W-:Y:S01]  /*3ac0*/  IMAD R83, R3.reuse, 0x2, R87.reuse ;  /* 0x0000000203537824 */ /* 0x140fe200078e0257 */
[----:B------:R-:W5:Y:S01]  /*3ad0*/  LDSM.16.M88.4 R28, [R212+UR5+0x8000] ;  /* 0x00800005d41c783b */ /* 0x000f620008000200 */
[--C-:B------:R-:W-:Y:S01]  /*3ae0*/  IMAD R86, R3, 0x2, R244.reuse ;  /* 0x0000000203567824 */ /* 0x100fe200078e02f4 */
[----:B------:R-:W-:Y:S01]  /*3af0*/  VIMNMX R210, PT, PT, R85, UR28, PT ;  /* 0x0000001c55d27c48 */ /* 0x000fe2000bfe0100 */
[C---:B------:R-:W-:Y:S01]  /*3b00*/  IMAD R81, R82.reuse, 0x2, R87 ;  /* 0x0000000252517824 */ /* 0x040fe200078e0257 */
[----:B------:R-:W5:Y:S01]  /*3b10*/  LDSM.16.M88.4 R16, [R87+0x2000] ;  /* 0x002000005710783b */ /* 0x000f620000000200 */
[----:B------:R-:W-:Y:S02]  /*3b20*/  IMAD R82, R82, 0x2, R244 ;  /* 0x0000000252527824 */ /* 0x000fe400078e02f4 */
[C---:B------:R-:W-:Y:S01]  /*3b30*/  IMAD R0, R3.reuse, 0x2, R81 ;  /* 0x0000000203007824 */ /* 0x040fe200078e0251 */
[----:B--2---:R-:W2:Y:S01]  /*3b40*/  LDSM.16.M88.4 R8, [R212+UR5+0x8800] ;  /* 0x00880005d408783b */ /* 0x004ea20008000200 */
[----:B------:R-:W-:-:S02]  /*3b50*/  IMAD R3, R3, 0x2, R82 ;  /* 0x0000000203037824 */ /* 0x000fc400078e0252 */
[----:B------:R-:W-:Y:S01]  /*3b60*/  IMAD.SHL.U32 R216, R219, 0x2, RZ ;  /* 0x00000002dbd87824 */ /* 0x000fe200078e00ff */
[----:B------:R-:W-:Y:S01]  /*3b70*/  LDSM.16.M88.4 R48, [R86+0x8000] ;  /* 0x008000005630783b */ /* 0x000fe20000000200 */
[----:B------:R-:W-:Y:S02]  /*3b80*/  IMAD.U32 R209, RZ, RZ, UR28 ;  /* 0x0000001cffd17e24 */ /* 0x000fe4000f8e00ff */
[----:B------:R-:W-:Y:S01]  /*3b90*/  IMAD.WIDE.U32 R182, R2, -0x2daee0ad, RZ ;  /* 0xd2511f5302b67825 */ /* 0x000fe200078e00ff */
[----:B-1----:R-:W1:Y:S01]  /*3ba0*/  LDSM.16.M88.4 R4, [R83+0x2000] ;  /* 0x002000005304783b */ /* 0x002e620000000200 */
[----:B------:R-:W-:Y:S02]  /*3bb0*/  LOP3.LUT R216, R216, 0x6, RZ, 0xc0, !PT ;  /* 0x00000006d8d87812 */ /* 0x000fe400078ec0ff */
[----:B------:R-:W-:Y:S01]  /*3bc0*/  VIADDMNMX R208, R85, 0x40, R209, PT ;  /* 0x0000004055d07846 */ /* 0x000fe200038001d1 */
[----:B------:R-:W1:Y:S01]  /*3bd0*/  LDSM.16.M88.4 R44, [R86+0x8800] ;  /* 0x00880000562c783b */ /* 0x000e620000000200 */
[----:B------:R-:W-:-:S02]  /*3be0*/  IMAD.U32 R102, RZ, RZ, UR15 ;  /* 0x0000000fff667e24 */ /* 0x000fc4000f8e00ff */
[----:B------:R-:W-:Y:S01]  /*3bf0*/  IMAD.U32 R116, RZ, RZ, UR31 ;  /* 0x0000001fff747e24 */ /* 0x000fe2000f8e00ff */
[----:B------:R-:W1:Y:S04]  /*3c00*/  LDSM.16.M88.4 R20, [R83] ;  /* 0x000000005314783b */ /* 0x000e680000000200 */
[----:B---34-:R-:W-:Y:S04]  /*3c10*/  LDSM.16.M88.4 R12, [R81+0x2000] ;  /* 0x00200000510c783b */ /* 0x018fe80000000200 */
[----:B------:R-:W3:Y:S04]  /*3c20*/  LDSM.16.M88.4 R72, [R82+0x8000] ;  /* 0x008000005248783b */ /* 0x000ee80000000200 */
[----:B------:R-:W4:Y:S01]  /*3c30*/  LDSM.16.M88.4 R68, [R82+0x8800] ;  /* 0x008800005244783b */ /* 0x000f220000000200 */
[-C--:B-----5:R-:W-:Y:S03]  /*3c40*/  HMMA.16816.F32.BF16 R40, R60, R28.reuse, RZ ;  /* 0x0000001c3c28723c */ /* 0x0a0fe600000418ff */
[----:B------:R-:W-:Y:S04]  /*3c50*/  LDSM.16.M88.4 R76, [R3+0x8000] ;  /* 0x00800000034c783b */ /* 0x000fe80000000200 */
[----:B------:R-:W-:Y:S01]  /*3c60*/  LDSM.16.M88.4 R56, [R3+0x8800] ;  /* 0x008800000338783b */ /* 0x000fe20000000200 */
[C---:B------:R-:W-:Y:S03]  /*3c70*/  HMMA.16816.F32.BF16 R36, R16.reuse, R28, RZ ;  /* 0x0000001c1024723c */ /* 0x040fe600000418ff */
[----:B------:R-:W-:Y:S01]  /*3c80*/  LDSM.16.M88.4 R52, [R0] ;  /* 0x000000000034783b */ /* 0x000fe20000000200 */
[----:B------:R-:W5:Y:S04]  /*3c90*/  S2R R180, SR_CTAID.X ;  /* 0x0000000000b47919 */ /* 0x000f680000002500 */
[C---:B------:R-:W-:Y:S01]  /*3ca0*/  HMMA.16816.F32.BF16 R32, R16.reuse, R30, RZ ;  /* 0x0000001e1020723c */ /* 0x040fe200000418ff */
[----:B------:R-:W0:Y:S07]  /*3cb0*/  LDGDEPBAR ;  /* 0x00000000000079af */ /* 0x000e2e0000000000 */
[----:B--2---:R-:W-:Y:S08]  /*3cc0*/  HMMA.16816.F32.BF16 R24, R16, R8, RZ ;  /* 0x000000081018723c */ /* 0x004ff000000418ff */
[----:B------:R-:W-:Y:S08]  /*3cd0*/  HMMA.16816.F32.BF16 R28, R60, R30, RZ ;  /* 0x0000001e3c1c723c */ /* 0x000ff000000418ff */
[----:B------:R-:W-:Y:S08]  /*3ce0*/  HMMA.16816.F32.BF16 R16, R16, R10, RZ ;  /* 0x0000000a1010723c */ /* 0x000ff000000418ff */
[C---:B------:R-:W-:Y:S08]  /*3cf0*/  HMMA.16816.F32.BF16 R64, R60.reuse, R8, RZ ;  /* 0x000000083c40723c */ /* 0x040ff000000418ff */
[----:B------:R-:W-:Y:S01]  /*3d00*/  HMMA.16816.F32.BF16 R60, R60, R10, RZ ;  /* 0x0000000a3c3c723c */ /* 0x000fe200000418ff */
[----:B------:R-:W2:Y:S07]  /*3d10*/  LDSM.16.M88.4 R8, [R81] ;  /* 0x000000005108783b */ /* 0x000eae0000000200 */
[C---:B-1----:R-:W-:Y:S08]  /*3d20*/  HMMA.16816.F32.BF16 R36, R4.reuse, R48, R36 ;  /* 0x000000300424723c */ /* 0x042ff00000041824 */
        /* <DEDUP_REMOVED lines=8> */
[----:B------:R-:W-:Y:S01]  /*3db0*/  HMMA.16816.F32.BF16 R60, R20, R46, R60 ;  /* 0x0000002e143c723c */ /* 0x000fe2000004183c */
[----:B------:R-:W5:Y:S04]  /*3dc0*/  LDSM.16.M88.4 R44, [R212+UR5+0x9000] ;  /* 0x00900005d42c783b */ /* 0x000f680008000200 */
[----:B------:R-:W5:Y:S03]  /*3dd0*/  LDSM.16.M88.4 R20, [R212+UR5+0x9800] ;  /* 0x00980005d414783b */ /* 0x000f660008000200 */
[C---:B---3--:R-:W-:Y:S08]  /*3de0*/  HMMA.16816.F32.BF16 R36, R12.reuse, R72, R36 ;  /* 0x000000480c24723c */ /* 0x048ff00000041824 */
[C---:B----4-:R-:W-:Y:S08]  /*3df0*/  HMMA.16816.F32.BF16 R24, R12.reuse, R68, R24 ;  /* 0x000000440c18723c */ /* 0x050ff00000041818 */
[C---:B------:R-:W-:Y:S08]  /*3e00*/  HMMA.16816.F32.BF16 R32, R12.reuse, R74, R32 ;  /* 0x0000004a0c20723c */ /* 0x040ff00000041820 */
[----:B------:R-:W-:Y:S01]  /*3e10*/  HMMA.16816.F32.BF16 R16, R12, R70, R16 ;  /* 0x000000460c10723c */ /* 0x000fe20000041810 */
[----:B------:R-:W3:Y:S07]  /*3e20*/  LDSM.16.M88.4 R12, [R87+0x4000] ;  /* 0x00400000570c783b */ /* 0x000eee0000000200 */
[C---:B--2---:R-:W-:Y:S08]  /*3e30*/  HMMA.16816.F32.BF16 R40, R8.reuse, R72, R40 ;  /* 0x000000480828723c */ /* 0x044ff00000041828 */
[C---:B------:R-:W-:Y:S01]  /*3e40*/  HMMA.16816.F32.BF16 R28, R8.reuse, R74, R28 ;  /* 0x0000004a081c723c */ /* 0x040fe2000004181c */
[----:B------:R-:W-:Y:S07]  /*3e50*/  LDSM.16.M88.4 R72, [R83+0x4000] ;  /* 0x004000005348783b */ /* 0x000fee0000000200 */
[C---:B------:R-:W-:Y:S08]  /*3e60*/  HMMA.16816.F32.BF16 R64, R8.reuse, R68, R64 ;  /* 0x000000440840723c */ /* 0x040ff00000041840 */
[----:B------:R-:W-:Y:S01]  /*3e70*/  HMMA.16816.F32.BF16 R60, R8, R70, R60 ;  /* 0x00000046083c723c */ /* 0x000fe2000004183c */
[----:B------:R-:W-:Y:S04]  /*3e80*/  LDSM.16.M88.4 R8, [R83+0x6000] ;  /* 0x006000005308783b */ /* 0x000fe80000000200 */
[----:B------:R-:W-:Y:S03]  /*3e90*/  LDSM.16.M88.4 R68, [R86+0x9800] ;  /* 0x009800005644783b */ /* 0x000fe60000000200 */
[C---:B-1----:R-:W-:Y:S08]  /*3ea0*/  HMMA.16816.F32.BF16 R36, R4.reuse, R76, R36 ;  /* 0x0000004c0424723c */ /* 0x042ff00000041824 */
[C---:B------:R-:W-:Y:S08]  /*3eb0*/  HMMA.16816.F32.BF16 R32, R4.reuse, R78, R32 ;  /* 0x0000004e0420723c */ /* 0x040ff00000041820 */
[C---:B------:R-:W-:Y:S08]  /*3ec0*/  HMMA.16816.F32.BF16 R24, R4.reuse, R56, R24 ;  /* 0x000000380418723c */ /* 0x040ff00000041818 */
[----:B------:R-:W-:Y:S01]  /*3ed0*/  HMMA.16816.F32.BF16 R16, R4, R58, R16 ;  /* 0x0000003a0410723c */ /* 0x000fe20000041810 */
[----:B------:R-:W1:Y:S07]  /*3ee0*/  LDSM.16.M88.4 R4, [R86+0x9000] ;  /* 0x009000005604783b */ /* 0x000e6e0000000200 */
[C---:B------:R-:W-:Y:S08]  /*3ef0*/  HMMA.16816.F32.BF16 R40, R52.reuse, R76, R40 ;  /* 0x0000004c3428723c */ /* 0x040ff00000041828 */
[C---:B------:R-:W-:Y:S08]  /*3f00*/  HMMA.16816.F32.BF16 R28, R52.reuse, R78, R28 ;  /* 0x0000004e341c723c */ /* 0x040ff0000004181c */
[C---:B------:R-:W-:Y:S08]  /*3f10*/  HMMA.16816.F32.BF16 R64, R52.reuse, R56, R64 ;  /* 0x000000383440723c */ /* 0x040ff00000041840 */
[----:B------:R-:W-:Y:S01]  /*3f20*/  HMMA.16816.F32.BF16 R60, R52, R58, R60 ;  /* 0x0000003a343c723c */ /* 0x000fe2000004183c */
[----:B------:R-:W-:Y:S04]  /*3f30*/  LDSM.16.M88.4 R52, [R81+0x6000] ;  /* 0x006000005134783b */ /* 0x000fe80000000200 */
[----:B------:R-:W-:Y:S03]  /*3f40*/  LDSM.16.M88.4 R56, [R81+0x4000] ;  /* 0x004000005138783b */ /* 0x000fe60000000200 */
[C---:B-----5:R-:W-:Y:S08]  /*3f50*/  HMMA.16816.F32.BF16 R36, R48.reuse, R44, R36 ;  /* 0x0000002c3024723c */ /* 0x060ff00000041824 */
[C---:B------:R-:W-:Y:S08]  /*3f60*/  HMMA.16816.F32.BF16 R32, R48.reuse, R46, R32 ;  /* 0x0000002e3020723c */ /* 0x040ff00000041820 */
[C---:B------:R-:W-:Y:S08]  /*3f70*/  HMMA.16816.F32.BF16 R24, R48.reuse, R20, R24 ;  /* 0x000000143018723c */ /* 0x040ff00000041818 */
[----:B------:R-:W-:Y:S01]  /*3f80*/  HMMA.16816.F32.BF16 R16, R48, R22, R16 ;  /* 0x000000163010723c */ /* 0x000fe20000041810 */
[----:B------:R-:W2:Y:S07]  /*3f90*/  LDSM.16.M88.4 R48, [R82+0x9000] ;  /* 0x009000005230783b */ /* 0x000eae0000000200 */
[C---:B---3--:R-:W-:Y:S08]  /*3fa0*/  HMMA.16816.F32.BF16 R40, R12.reuse, R44, R40 ;  /* 0x0000002c0c28723c */ /* 0x048ff00000041828 */
[C---:B------:R-:W-:Y:S01]  /*3fb0*/  HMMA.16816.F32.BF16 R28, R12.reuse, R46, R28 ;  /* 0x0000002e0c1c723c */ /* 0x040fe2000004181c */
[----:B------:R-:W3:Y:S07]  /*3fc0*/  LDSM.16.M88.4 R44, [R82+0x9800] ;  /* 0x00980000522c783b */ /* 0x000eee0000000200 */
[C---:B------:R-:W-:Y:S08]  /*3fd0*/  HMMA.16816.F32.BF16 R64, R12.reuse, R20, R64 ;  /* 0x000000140c40723c */ /* 0x040ff00000041840 */
[----:B------:R-:W-:Y:S01]  /*3fe0*/  HMMA.16816.F32.BF16 R60, R12, R22, R60 ;  /* 0x000000160c3c723c */ /* 0x000fe2000004183c */
[----:B------:R-:W-:Y:S04]  /*3ff0*/  LDSM.16.M88.4 R12, [R3+0x9000] ;  /* 0x00900000030c783b */ /* 0x000fe80000000200 */
[----:B------:R-:W-:Y:S03]  /*4000*/  LDSM.16.M88.4 R20, [R3+0x9800] ;  /* 0x009800000314783b */ /* 0x000fe60000000200 */
[C---:B-1----:R-:W-:Y:S08]  /*4010*/  HMMA.16816.F32.BF16 R36, R8.reuse, R4, R36 ;  /* 0x000000040824723c */ /* 0x042ff00000041824 */
[----:B------:R-:W-:Y:S08]  /*4020*/  HMMA.16816.F32.BF16 R32, R8, R6, R32 ;  /* 0x000000060820723c */ /* 0x000ff00000041820 */
[C---:B------:R-:W-:Y:S08]  /*4030*/  HMMA.16816.F32.BF16 R40, R72.reuse, R4, R40 ;  /* 0x000000044828723c */ /* 0x040ff00000041828 */
[----:B------:R-:W-:Y:S01]  /*4040*/  HMMA.16816.F32.BF16 R28, R72, R6, R28 ;  /* 0x00000006481c723c */ /* 0x000fe2000004181c */
[----:B------:R-:W1:Y:S07]  /*4050*/  LDSM.16.M88.4 R4, [R0+0x6000] ;  /* 0x006000000004783b */ /* 0x000e6e0000000200 */
[C---:B------:R-:W-:Y:S08]  /*4060*/  HMMA.16816.F32.BF16 R24, R8.reuse, R68, R24 ;  /* 0x000000440818723c */ /* 0x040ff00000041818 */
[----:B------:R-:W-:Y:S01]  /*4070*/  HMMA.16816.F32.BF16 R16, R8, R70, R16 ;  /* 0x000000460810723c */ /* 0x000fe20000041810 */
[----:B------:R4:W5:Y:S01]  /*4080*/  LDSM.16.M88.4 R8, [R0+0x4000] ;  /* 0x004000000008783b */ /* 0x0009620000000200 */
[----:B------:R-:W-:-:S06]  /*4090*/  DEPBAR.LE SB0, 0x0 ;  /* 0x000080000000791a */ /* 0x000fcc0000000000 */
[----:B------:R-:W-:Y:S08]  /*40a0*/  HMMA.16816.F32.BF16 R64, R72, R68, R64 ;  /* 0x000000444840723c */ /* 0x000ff00000041840 */
[C---:B--2---:R-:W-:Y:S08]  /*40b0*/  HMMA.16816.F32.BF16 R36, R52.reuse, R48, R36 ;  /* 0x000000303424723c */ /* 0x044ff00000041824 */
[----:B------:R-:W-:Y:S01]  /*40c0*/  HMMA.16816.F32.BF16 R32, R52, R50, R32 ;  /* 0x000000323420723c */ /* 0x000fe20000041820 */
[----:B----4-:R-:W-:-:S05]  /*40d0*/  SHF.R.U32.HI R0, RZ, 0x5, R219 ;  /* 0x00000005ff007819 */ /* 0x010fca00000116db */
[----:B------:R-:W-:Y:S01]  /*40e0*/  IMAD R180, R180, 0x8, R0 ;  /* 0x00000008b4b47824 */ /* 0x000fe200078e0200 */
[----:B------:R-:W-:Y:S01]  /*40f0*/  VIADDMNMX R0, R85, 0x48, R209, PT ;  /* 0x0000004855007846 */ /* 0x000fe200038001d1 */
[----:B---3--:R-:W-:Y:S02]  /*4100*/  HMMA.16816.F32.BF16 R24, R52, R44, R24 ;  /* 0x0000002c3418723c */ /* 0x008fe40000041818 */
[----:B------:R-:W-:-:S04]  /*4110*/  VIADD R3, R180, 0x4 ;  /* 0x00000004b4037836 */ /* 0x000fc80000000000 */
[----:B------:R-:W-:Y:S02]  /*4120*/  IMAD.WIDE.U32 R2, R3, -0x326172a9, RZ ;  /* 0xcd9e8d5703027825 */ /* 0x000fe400078e00ff */
[----:B------:R-:W-:Y:S03]  /*4130*/  HMMA.16816.F32.BF16 R60, R72, R70, R60 ;  /* 0x00000046483c723c */ /* 0x000fe6000004183c */
[----:B------:R-:W-:-:S05]  /*4140*/  LOP3.LUT R238, R84, UR30, R3, 0x96, !PT ;  /* 0x0000001e54ee7c12 */ /* 0x000fca000f8e9603 */
[----:B------:R-:W-:Y:S01]  /*4150*/  HMMA.16816.F32.BF16 R16, R52, R46, R16 ;  /* 0x0000002e3410723c */ /* 0x000fe20000041810 */
[----:B------:R-:W-:-:S04]  /*4160*/  IMAD.U32 R53, RZ, RZ, UR15 ;  /* 0x0000000fff357e24 */ /* 0x000fc8000f8e00ff */
[----:B------:R-:W-:-:S03]  /*4170*/  IMAD R53, R53, 0x20, R216 ;  /* 0x0000002035357824 */ /* 0x000fc600078e02d8 */
[----:B------:R-:W-:Y:S01]  /*4180*/  HMMA.16816.F32.BF16 R64, R56, R44, R64 ;  /* 0x0000002c3840723c */ /* 0x000fe20000041840 */
[C---:B------:R-:W-:Y:S01]  /*4190*/  VIADD R52, R53.reuse, 0x1 ;  /* 0x0000000135347836 */ /* 0x040fe20000000000 */
[C---:B------:R-:W-:Y:S02]  /*41a0*/  ISETP.GE.AND P4, PT, R53.reuse, R208, PT ;  /* 0x000000d03500720c */ /* 0x040fe40003f86270 */
[----:B------:R-:W-:Y:S02]  /*41b0*/  ISETP.GE.AND P2, PT, R53, R0, PT ;  /* 0x000000003500720c */ /* 0x000fe40003f46270 */
[C---:B------:R-:W-:Y:S02]  /*41c0*/  ISETP.GE.AND P3, PT, R52.reuse, R208, PT ;  /* 0x000000d03400720c */ /* 0x040fe40003f66270 */
[----:B-1----:R-:W-:Y:S01]  /*41d0*/  HMMA.16816.F32.BF16 R36, R4, R12, R36 ;  /* 0x0000000c0424723c */ /* 0x002fe20000041824 */
[----:B------:R-:W-:Y:S01]  /*41e0*/  BAR.SYNC.DEFER_BLOCKING 0x0 ;  /* 0x0000000000007b1d */ /* 0x000fe20000010000 */
[----:B------:R-:W-:-:S06]  /*41f0*/  ISETP.GE.AND P1, PT, R52, R0, PT ;  /* 0x000000003400720c */ /* 0x000fcc0003f26270 */
[C---:B------:R-:W-:Y:S08]  /*4200*/  HMMA.16816.F32.BF16 R40, R56.reuse, R48, R40 ;  /* 0x000000303828723c */ /* 0x040ff00000041828 */
[----:B------:R-:W-:Y:S03]  /*4210*/  HMMA.16816.F32.BF16 R28, R56, R50, R28 ;  /* 0x00000032381c723c */ /* 0x000fe6000004181c */
[----:B------:R-:W-:Y:S01]  /*4220*/  FSEL R48, R36, -INF , !P4 ;  /* 0xff80000024307808 */ /* 0x000fe20006000000 */
[----:B------:R-:W-:-:S04]  /*4230*/  VIADD R36, R53, 0x9 ;  /* 0x0000000935247836 */ /* 0x000fc80000000000 */
[C---:B------:R-:W-:Y:S08]  /*4240*/  HMMA.16816.F32.BF16 R32, R4.reuse, R14, R32 ;  /* 0x0000000e0420723c */ /* 0x040ff00000041820 */
[----:B------:R-:W-:Y:S08]  /*4250*/  HMMA.16816.F32.BF16 R24, R4, R20, R24 ;  /* 0x000000140418723c */ /* 0x000ff00000041818 */
[----:B------:R-:W-:Y:S08]  /*4260*/  HMMA.16816.F32.BF16 R60, R56, R46, R60 ;  /* 0x0000002e383c723c */ /* 0x000ff0000004183c */
[----:B------:R-:W-:Y:S08]  /*4270*/  HMMA.16816.F32.BF16 R44, R4, R22, R16 ;  /* 0x00000016042c723c */ /* 0x000ff00000041810 */
[----:B-----5:R-:W-:Y:S01]  /*4280*/  HMMA.16816.F32.BF16 R4, R8, R20, R64 ;  /* 0x000000140804723c */ /* 0x020fe20000041840 */
[----:B------:R-:W-:Y:S01]  /*4290*/  FSEL R21, R37, -INF , !P3 ;  /* 0xff80000025157808 */ /* 0x000fe20005800000 */
[----:B------:R-:W-:Y:S01]  /*42a0*/  VIADD R37, R53, 0x8 ;  /* 0x0000000835257836 */ /* 0x000fe20000000000 */
[----:B------:R-:W-:-:S04]  /*42b0*/  ISETP.GE.AND P3, PT, R36, R208, PT ;  /* 0x000000d02400720c */ /* 0x000fc80003f66270 */
[----:B------:R-:W-:Y:S01]  /*42c0*/  ISETP.GE.AND P4, PT, R37, R208, PT ;  /* 0x000000d02500720c */ /* 0x000fe20003f86270 */
[C---:B------:R-:W-:Y:S01]  /*42d0*/  HMMA.16816.F32.BF16 R16, R8.reuse, R12, R40 ;  /* 0x0000000c0810723c */ /* 0x040fe20000041828 */
[----:B------:R-:W-:Y:S02]  /*42e0*/  FSEL R43, R38, -INF , !P2 ;  /* 0xff800000262b7808 */ /* 0x000fe40005000000 */
[----:B------:R-:W-:Y:S02]  /*42f0*/  FSEL R50, R32, -INF , !P4 ;  /* 0xff80000020327808 */ /* 0x000fe40006000000 */
[----:B------:R-:W-:Y:S02]  /*4300*/  FSEL R40, R39, -INF , !P1 ;  /* 0xff80000027287808 */ /* 0x000fe40004800000 */
[-C--:B------:R-:W-:Y:S01]  /*4310*/  ISETP.GE.AND P2, PT, R37, R0.reuse, PT ;  /* 0x000000002500720c */ /* 0x080fe20003f46270 */
[C---:B------:R-:W-:Y:S01]  /*4320*/  HMMA.16816.F32.BF16 R12, R8.reuse, R14, R28 ;  /* 0x0000000e080c723c */ /* 0x040fe2000004181c */
[C---:B------:R-:W-:Y:S01]  /*4330*/  VIADD R31, R53.reuse, 0x10 ;  /* 0x00000010351f7836 */ /* 0x040fe20000000000 */
[----:B------:R-:W-:Y:S01]  /*4340*/  ISETP.GE.AND P1, PT, R36, R0, PT ;  /* 0x000000002400720c */ /* 0x000fe20003f26270 */
[----:B------:R-:W-:Y:S01]  /*4350*/  VIADD R29, R53, 0x11 ;  /* 0x00000011351d7836 */ /* 0x000fe20000000000 */
[----:B------:R-:W-:Y:S01]  /*4360*/  FSEL R49, R33, -INF , !P3 ;  /* 0xff80000021317808 */ /* 0x000fe20005800000 */
[----:B------:R-:W-:Y:S01]  /*4370*/  VIADD R30, R53, 0x18 ;  /* 0x00000018351e7836 */ /* 0x000fe20000000000 */
[-C--:B------:R-:W-:Y:S01]  /*4380*/  ISETP.GE.AND P4, PT, R31, R208.reuse, PT ;  /* 0x000000d01f00720c */ /* 0x080fe20003f86270 */
[----:B------:R-:W-:Y:S01]  /*4390*/  VIADD R28, R53, 0x19 ;  /* 0x00000019351c7836 */ /* 0x000fe20000000000 */
[----:B------:R-:W-:Y:S01]  /*43a0*/  ISETP.GE.AND P3, PT, R29, R208, PT ;  /* 0x000000d01d00720c */ /* 0x000fe20003f66270 */
[----:B------:R-:W-:Y:S01]  /*43b0*/  HMMA.16816.F32.BF16 R8, R8, R22, R60 ;  /* 0x000000160808723c */ /* 0x000fe2000004183c */
[----:B------:R-:W-:-:S02]  /*43c0*/  FSEL R24, R24, -INF , !P4 ;  /* 0xff80000018187808 */ /* 0x000fc40006000000 */
[----:B------:R-:W-:Y:S02]  /*43d0*/  ISETP.GE.AND P4, PT, R30, R208, PT ;  /* 0x000000d01e00720c */ /* 0x000fe40003f86270 */
[----:B------:R-:W-:Y:S02]  /*43e0*/  FMNMX3.FTZ R32, R48, R21, R50, !PT ;  /* 0x0000001530207276 */ /* 0x000fe40007810032 */
[----:B------:R-:W-:Y:S02]  /*43f0*/  FSEL R42, R34, -INF , !P2 ;  /* 0xff800000222a7808 */ /* 0x000fe40005000000 */
[----:B------:R-:W-:Y:S02]  /*4400*/  FSEL R41, R35, -INF , !P1 ;  /* 0xff80000023297808 */ /* 0x000fe40004800000 */
[-C--:B------:R-:W-:Y:S02]  /*4410*/  ISETP.GE.AND P2, PT, R31, R0.reuse, PT ;  /* 0x000000001f00720c */ /* 0x080fe40003f46270 */
[----:B------:R-:W-:-:S02]  /*4420*/  ISETP.GE.AND P1, PT, R29, R0, PT ;  /* 0x000000001d00720c */ /* 0x000fc40003f26270 */
[----:B------:R-:W-:Y:S02]  /*4430*/  FSEL R25, R25, -INF , !P3 ;  /* 0xff80000019197808 */ /* 0x000fe40005800000 */
[----:B------:R-:W-:Y:S02]  /*4440*/  ISETP.GE.AND P3, PT, R28, R208, PT ;  /* 0x000000d01c00720c */ /* 0x000fe40003f66270 */
[----:B------:R-:W-:Y:S02]  /*4450*/  FSEL R23, R44, -INF , !P4 ;  /* 0xff8000002c177808 */ /* 0x000fe40006000000 */
[----:B------:R-:W-:Y:S02]  /*4460*/  FMNMX3.FTZ R32, R32, R49, R24, !PT ;  /* 0x0000003120207276 */ /* 0x000fe40007810018 */
[----:B------:R-:W-:Y:S02]  /*4470*/  FSEL R26, R26, -INF , !P2 ;  /* 0xff8000001a1a7808 */ /* 0x000fe40005000000 */
[----:B------:R-:W-:-:S02]  /*4480*/  FSEL R27, R27, -INF , !P1 ;  /* 0xff8000001b1b7808 */ /* 0x000fc40004800000 */
[-C--:B------:R-:W-:Y:S02]  /*4490*/  ISETP.GE.AND P2, PT, R30, R0.reuse, PT ;  /* 0x000000001e00720c */ /* 0x080fe40003f46270 */
[----:B------:R-:W-:Y:S02]  /*44a0*/  ISETP.GE.AND P1, PT, R28, R0, PT ;  /* 0x000000001c00720c */ /* 0x000fe40003f26270 */
[----:B------:R-:W-:Y:S02]  /*44b0*/  FSEL R20, R45, -INF , !P3 ;  /* 0xff8000002d147808 */ /* 0x000fe40005800000 */
[----:B------:R-:W-:Y:S02]  /*44c0*/  FMNMX3.FTZ R32, R32, R25, R23, !PT ;  /* 0x0000001920207276 */ /* 0x000fe40007810017 */
[----:B------:R-:W-:Y:S02]  /*44d0*/  FSEL R192, R46, -INF , !P2 ;  /* 0xff8000002ec07808 */ /* 0x000fe40005000000 */
[----:B------:R-:W-:-:S02]  /*44e0*/  FSEL R229, R47, -INF , !P1 ;  /* 0xff8000002fe57808 */ /* 0x000fc40004800000 */
[----:B------:R-:W-:Y:S02]  /*44f0*/  FMNMX3.FTZ R45, R43, R40, R42, !PT ;  /* 0x000000282b2d7276 */ /* 0x000fe4000781002a */
[----:B------:R-:W-:Y:S01]  /*4500*/  FMNMX.FTZ R32, R20, R32, !PT ;  /* 0x0000002014207209 */ /* 0x000fe20007810000 */
[----:B------:R-:W-:Y:S06]  /*4510*/  BRA.U !UP1, `(.L_x_988) ;  /* 0x00000001099c7547 */ /* 0x000fec000b800000 */
[----:B------:R-:W1:Y:S01]  /*4520*/  LDCU UR6, c[0x0][0x440] ;  /* 0x00008800ff0677ac */ /* 0x000e620008000800 */
[----:B------:R-:W-:-:S04]  /*4530*/  UIADD3 UR7, UPT, UPT, UR20, -0x2, URZ ;  /* 0xfffffffe14077890 */ /* 0x000fc8000fffe0ff */
[----:B------:R-:W-:Y:S02]  /*4540*/  UIMAD.WIDE.U32 UR12, UR14, UR7, URZ ;  /* 0x000000070e0c72a5 */ /* 0x000fe4000f8e00ff */
[----:B------:R-:W-:Y:S02]  /*4550*/  UIMAD UR7, UR4, UR7, URZ ;  /* 0x00000007040772a4 */ /* 0x000fe4000f8e02ff */
[----:B------:R-:W-:Y:S02]  /*4560*/  UIADD3 UR11, UP0, UPT, UR17, UR12, URZ ;  /* 0x0000000c110b7290 */ /* 0x000fe4000ff1e0ff */
[----:B------:R-:W-:Y:S01]  /*4570*/  UIADD3 UR7, UPT, UPT, UR13, UR7, URZ ;  /* 0x000000070d077290 */ /* 0x000fe2000fffe0ff */
[----:B------:R-:W-:Y:S02]  /*4580*/  IMAD.U32 R38, RZ, RZ, UR12 ;  /* 0x0000000cff267e24 */ /* 0x000fe4000f8e00ff */
[----:B------:R-:W-:Y:S01]  /*4590*/  IMAD.U32 R39, RZ, RZ, UR13 ;  /* 0x0000000dff277e24 */ /* 0x000fe2000f8e00ff */
[----:B-1----:R-:W-:Y:S01]  /*45a0*/  ISETP.GE.AND P2, PT, R218, UR6, PT ;  /* 0x00000006da007c0c */ /* 0x002fe2000bf46270 */
[----:B------:R-:W-:Y:S01]  /*45b0*/  UIADD3.X UR10, UPT, UPT, UR16, UR7, URZ, UP0, !UPT ;  /* 0x00000007100a7290 */ /* 0x000fe200087fe4ff */
[----:B------:R-:W-:Y:S01]  /*45c0*/  ISETP.GE.AND P1, PT, R235, UR6, PT ;  /* 0x00000006eb007c0c */ /* 0x000fe2000bf26270 */
[----:B------:R-:W-:Y:S01]  /*45d0*/  IMAD.U32 R33, RZ, RZ, UR11 ;  /* 0x0000000bff217e24 */ /* 0x000fe2000f8e00ff */
[----:B------:R-:W-:Y:S01]  /*45e0*/  LEA R54, P4, R38, R228, 0x1 ;  /* 0x000000e426367211 */ /* 0x000fe200078808ff */
[----:B------:R-:W-:-:S02]  /*45f0*/  IMAD.U32 R34, RZ, RZ, UR7 ;  /* 0x00000007ff227e24 */ /* 0x000fc4000f8e00ff */
[----:B------:R-:W-:Y:S01]  /*4600*/  IMAD.U32 R22, RZ, RZ, UR10 ;  /* 0x0000000aff167e24 */ /* 0x000fe2000f8e00ff */
[C---:B------:R-:W-:Y:S02]  /*4610*/  LEA R46, P3, R33.reuse, R228, 0x1 ;  /* 0x000000e4212e7211 */ /* 0x040fe400078608ff */
[-C--:B------:R-:W-:Y:S02]  /*4620*/  LEA.HI.X R55, R38, R227.reuse, R34, 0x1, P4 ;  /* 0x000000e326377211 */ /* 0x080fe400020f0c22 */
        /* <DEDUP_REMOVED lines=22> */
.L_x_988:
[----:B------:R-:W2:Y:S01]  /*4790*/  SHFL.BFLY PT, R22, R32, 0x2, 0x1f ;  /* 0x0c401f0020167f89 */ /* 0x000ea200000e0000 */
[----:B------:R-:W-:Y:S01]  /*47a0*/  FMNMX3.FTZ R45, R45, R41, R26, !PT ;  /* 0x000000292d2d7276 */ /* 0x000fe2000781001a */
[----:B------:R-:W-:Y:S01]  /*47b0*/  IMAD.WIDE.U32 R238, R238, -0x2daee0ad, RZ ;  /* 0xd2511f53eeee7825 */ /* 0x000fe200078e00ff */
[----:B------:R-:W-:Y:S01]  /*47c0*/  LOP3.LUT R102, R102, UR31, R183, 0x96, !PT ;  /* 0x0000001f66667c12 */ /* 0x000fe2000f8e96b7 */
[----:B------:R-:W3:Y:S01]  /*47d0*/  LDCU UR7, c[0x0][0x45c] ;  /* 0x00008b80ff0777ac */ /* 0x000ee20008000800 */
[----:B------:R-:W-:Y:S01]  /*47e0*/  FMNMX3.FTZ R45, R45, R27, R192, !PT ;  /* 0x0000001b2d2d7276 */ /* 0x000fe200078100c0 */
[----:B------:R-:W-:Y:S01]  /*47f0*/  VIADD R116, R116, 0xbb67ae85 ;  /* 0xbb67ae8574747836 */ /* 0x000fe20000000000 */
[----:B------:R-:W4:Y:S01]  /*4800*/  LDC R86, c[0x0][0x4f8] ;  /* 0x00013e00ff567b82 */ /* 0x000f220000000800 */
[----:B------:R-:W-:Y:S01]  /*4810*/  IMAD.U32 R225, RZ, RZ, UR30 ;  /* 0x0000001effe17e24 */ /* 0x000fe2000f8e00ff */
[----:B------:R-:W-:Y:S01]  /*4820*/  FMNMX.FTZ R45, R229, R45, !PT ;  /* 0x0000002de52d7209 */ /* 0x000fe20007810000 */
[----:B------:R-:W-:Y:S01]  /*4830*/  IMAD.U32 R224, RZ, RZ, UR30 ;  /* 0x0000001effe07e24 */ /* 0x000fe2000f8e00ff */
[----:B------:R-:W-:Y:S01]  /*4840*/  LOP3.LUT R236, R116, R182, R239, 0x96, !PT ;  /* 0x000000b674ec7212 */ /* 0x000fe200078e96ef */
[----:B------:R-:W-:Y:S01]  /*4850*/  VIADD R225, R225, 0x9e3779b9 ;  /* 0x9e3779b9e1e17836 */ /* 0x000fe20000000000 */
[----:B------:R-:W-:Y:S01]  /*4860*/  ISETP.GE.AND P2, PT, R53, R210, PT ;  /* 0x000000d23500720c */ /* 0x000fe20003f46270 */
[----:B------:R-:W-:Y:S01]  /*4870*/  IMAD.WIDE.U32 R102, R102, -0x326172a9, RZ ;  /* 0xcd9e8d5766667825 */ /* 0x000fe200078e00ff */
[----:B------:R-:W-:Y:S01]  /*4880*/  SHFL.BFLY PT, R44, R45, 0x2, 0x1f ;  /* 0x0c401f002d2c7f89 */ /* 0x000fe200000e0000 */
[----:B------:R-:W-:Y:S01]  /*4890*/  VIADDMNMX R209, R85, 0x8, R209, PT ;  /* 0x0000000855d17846 */ /* 0x000fe200038001d1 */
[----:B------:R-:W-:Y:S01]  /*48a0*/  UIADD3 UR6, UPT, UPT, UR31, 0x646e171e, URZ ;  /* 0x646e171e1f067890 */ /* 0x000fe2000fffe0ff */
[----:B------:R-:W-:Y:S01]  /*48b0*/  IMAD.WIDE.U32 R236, R236, -0x326172a9, RZ ;  /* 0xcd9e8d57ecec7825 */ /* 0x000fe200078e00ff */
[----:B------:R-:W-:-:S02]  /*48c0*/  LOP3.LUT R33, R225, R2, R103, 0x96, !PT ;  /* 0x00000002e1217212 */ /* 0x000fc400078e9667 */
[----:B-1----:R-:W-:Y:S01]  /*48d0*/  FSEL R55, R16, -INF , !P2 ;  /* 0xff80000010377808 */ /* 0x002fe20005000000 */
[----:B------:R-:W-:Y:S01]  /*48e0*/  VIADD R224, R224, 0x3c6ef372 ;  /* 0x3c6ef372e0e07836 */ /* 0x000fe20000000000 */
[----:B------:R-:W-:Y:S01]  /*48f0*/  ISETP.GE.AND P3, PT, R53, R209, PT ;  /* 0x000000d13500720c */ /* 0x000fe20003f66270 */
[----:B------:R-:W-:Y:S01]  /*4900*/  IMAD.U32 R207, RZ, RZ, UR31 ;  /* 0x0000001fffcf7e24 */ /* 0x000fe2000f8e00ff */
[----:B--2---:R-:W-:Y:S01]  /*4910*/  FMNMX.FTZ R22, R32, R22, !PT ;  /* 0x0000001620167209 */ /* 0x004fe20007810000 */
[----:B------:R-:W-:Y:S01]  /*4920*/  IMAD.U32 R205, RZ, RZ, UR31 ;  /* 0x0000001fffcd7e24 */ /* 0x000fe2000f8e00ff */
[----:B------:R-:W-:Y:S01]  /*4930*/  LOP3.LUT R34, R224, R102, R237, 0x96, !PT ;  /* 0x00000066e0227212 */ /* 0x000fe200078e96ed */
[----:B------:R-:W-:Y:S01]  /*4940*/  VIADD R207, R207, 0x76cf5d0a ;  /* 0x76cf5d0acfcf7836 */ /* 0x000fe20000000000 */
[----:B------:R-:W-:Y:S01]  /*4950*/  ISETP.GE.AND P4, PT, R37, R210, PT ;  /* 0x000000d22500720c */ /* 0x000fe20003f86270 */
[----:B------:R-:W-:Y:S01]  /*4960*/  IMAD.WIDE.U32 R38, R33, -0x2daee0ad, RZ ;  /* 0xd2511f5321267825 */ /* 0x000fe200078e00ff */
[----:B------:R-:W1:Y:S01]  /*4970*/  SHFL.BFLY PT, R166, R22, 0x1, 0x1f ;  /* 0x0c201f0016a67f89 */ /* 0x000e6200000e0000 */
[----:B----4-:R-:W-:-:S02]  /*4980*/  LOP3.LUT R86, R86, 0xff, RZ, 0xc0, !PT ;  /* 0x000000ff56567812 */ /* 0x010fc400078ec0ff */
[----:B------:R-:W-:Y:S01]  /*4990*/  IMAD.WIDE.U32 R34, R34, -0x2daee0ad, RZ ;  /* 0xd2511f5322227825 */ /* 0x000fe200078e00ff */
[----:B------:R-:W-:Y:S02]  /*49a0*/  LOP3.LUT R32, R207, R238, R39, 0x96, !PT ;  /* 0x000000eecf207212 */ /* 0x000fe400078e9627 */
[-C--:B------:R-:W-:Y:S01]  /*49b0*/  ISETP.GE.AND P5, PT, R52, R209.reuse, PT ;  /* 0x000000d13400720c */ /* 0x080fe20003fa6270 */
[----:B------:R-:W-:Y:S01]  /*49c0*/  VIADD R205, R205, 0x32370b8f ;  /* 0x32370b8fcdcd7836 */ /* 0x000fe20000000000 */
[----:B------:R-:W-:Y:S01]  /*49d0*/  FSEL R53, R12, -INF , !P4 ;  /* 0xff8000000c357808 */ /* 0x000fe20006000000 */
[----:B------:R-:W-:Y:S01]  /*49e0*/  IMAD.U32 R206, RZ, RZ, UR30 ;  /* 0x0000001effce7e24 */ /* 0x000fe2000f8e00ff */
[----:B------:R-:W-:Y:S01]  /*49f0*/  ISETP.GE.AND P4, PT, R31, R210, PT ;  /* 0x000000d21f00720c */ /* 0x000fe20003f86270 */
[----:B------:R-:W-:Y:S01]  /*4a00*/  IMAD.U32 R204, RZ, RZ, UR30 ;  /* 0x0000001effcc7e24 */ /* 0x000fe2000f8e00ff */
[----:B------:R-:W-:Y:S01]  /*4a10*/  LOP3.LUT R38, R205, R38, R35, 0x96, !PT ;  /* 0x00000026cd267212 */ /* 0x000fe200078e9623 */
[----:B------:R-:W-:Y:S01]  /*4a20*/  VIADD R206, R206, 0xdaa66d2b ;  /* 0xdaa66d2bcece7836 */ /* 0x000fe20000000000 */
[----:B------:R-:W-:Y:S01]  /*4a30*/  FSEL R71, R4, -INF , !P4 ;  /* 0xff80000004477808 */ /* 0x000fe20006000000 */
[----:B------:R-:W-:Y:S01]  /*4a40*/  IMAD.WIDE.U32 R32, R32, -0x326172a9, RZ ;  /* 0xcd9e8d5720207825 */ /* 0x000fe200078e00ff */
[----:B------:R-:W-:-:S02]  /*4a50*/  ISETP.GE.AND P4, PT, R36, R209, PT ;  /* 0x000000d12400720c */ /* 0x000fc40003f86270 */
[----:B------:R-:W-:Y:S01]  /*4a60*/  ISETP.GE.AND P2, PT, R37, R209, PT ;  /* 0x000000d12500720c */ /* 0x000fe20003f46270 */
[----:B------:R-:W-:Y:S01]  /*4a70*/  IMAD.WIDE.U32 R38, R38, -0x326172a9, RZ ;  /* 0xcd9e8d5726267825 */ /* 0x000fe200078e00ff */
[----:B------:R-:W-:Y:S02]  /*4a80*/  LOP3.LUT R33, R206, R236, R33, 0x96, !PT ;  /* 0x000000ecce217212 */ /* 0x000fe400078e9621 */
[----:B------:R-:W-:Y:S01]  /*4a90*/  FSEL R37, R15, -INF , !P4 ;  /* 0xff8000000f257808 */ /* 0x000fe20006000000 */
[----:B------:R-:W-:Y:S01]  /*4aa0*/  VIADD R204, R204, 0x78dde6e4 ;  /* 0x78dde6e4cccc7836 */ /* 0x000fe20000000000 */
[----:B-1----:R-:W-:Y:S01]  /*4ab0*/  FMNMX.FTZ R166, R22, R166, !PT ;  /* 0x000000a616a67209 */ /* 0x002fe20007810000 */
[----:B------:R-:W-:Y:S01]  /*4ac0*/  IMAD.U32 R169, RZ, RZ, UR31 ;  /* 0x0000001fffa97e24 */ /* 0x000fe2000f8e00ff */
[----:B------:R-:W-:Y:S01]  /*4ad0*/  ISETP.GE.AND P4, PT, R28, R210, PT ;  /* 0x000000d21c00720c */ /* 0x000fe20003f86270 */
[----:B------:R-:W-:Y:S01]  /*4ae0*/  IMAD.U32 R171, RZ, RZ, UR31 ;  /* 0x0000001fffab7e24 */ /* 0x000fe2000f8e00ff */
[----:B------:R-:W-:Y:S01]  /*4af0*/  LOP3.LUT R32, R204, R32, R39, 0x96, !PT ;  /* 0x00000020cc207212 */ /* 0x000fe200078e9627 */
[----:B------:R-:W-:Y:S01]  /*4b00*/  VIADD R169, R169, 0xa9066899 ;  /* 0xa9066899a9a97836 */ /* 0x000fe20000000000 */
[----:B------:R-:W-:Y:S01]  /*4b10*/  FMNMX.FTZ R39, R45, R44, !PT ;  /* 0x0000002c2d277209 */ /* 0x000fe20007810000 */
[----:B------:R-:W-:Y:S01]  /*4b20*/  IMAD.WIDE.U32 R44, R33, -0x2daee0ad, RZ ;  /* 0xd2511f53212c7825 */ /* 0x000fe200078e00ff */
[----:B------:R-:W-:-:S02]  /*4b30*/  FSETP.NEU.FTZ.AND P1, PT, R166, -INF , PT ;  /* 0xff800000a600780b */ /* 0x000fc40003f3d000 */
[----:B------:R-:W-:Y:S01]  /*4b40*/  FSEL R85, R9, -INF , !P4 ;  /* 0xff80000009557808 */ /* 0x000fe20006000000 */
[----:B------:R-:W-:Y:S01]  /*4b50*/  IMAD.WIDE.U32 R32, R32, -0x2daee0ad, RZ ;  /* 0xd2511f5320207825 */ /* 0x000fe200078e00ff */
[----:B------:R-:W1:Y:S01]  /*4b60*/  SHFL.BFLY PT, R165, R39, 0x1, 0x1f ;  /* 0x0c201f0027a57f89 */ /* 0x000e6200000e0000 */
[----:B------:R-:W-:Y:S02]  /*4b70*/  LOP3.LUT R215, R80, 0x200, R214, 0xf8, !PT ;  /* 0x0000020050d77812 */ /* 0x000fe400078ef8d6 */
[----:B------:R-:W-:Y:S01]  /*4b80*/  VIADD R171, R171, 0xed9eba14 ;  /* 0xed9eba14abab7836 */ /* 0x000fe20000000000 */
[----:B------:R-:W-:Y:S01]  /*4b90*/  LOP3.LUT R44, R169, R44, R33, 0x96, !PT ;  /* 0x0000002ca92c7212 */ /* 0x000fe200078e9621 */
[----:B------:R-:W-:Y:S01]  /*4ba0*/  IMAD.U32 R170, RZ, RZ, UR30 ;  /* 0x0000001effaa7e24 */ /* 0x000fe2000f8e00ff */
[----:B------:R-:W-:Y:S01]  /*4bb0*/  LEA R220, R215, UR5, 0x1 ;  /* 0x00000005d7dc7c11 */ /* 0x000fe2000f8e08ff */
[----:B------:R-:W-:Y:S01]  /*4bc0*/  IMAD R86, R86, 0x10000, R86 ;  /* 0x0001000056567824 */ /* 0x000fe200078e0256 */
[----:B------:R-:W-:Y:S01]  /*4bd0*/  LOP3.LUT R34, R171, R34, R45, 0x96, !PT ;  /* 0x00000022ab227212 */ /* 0x000fe200078e962d */
[----:B------:R-:W-:-:S02]  /*4be0*/  IMAD.WIDE.U32 R44, R44, -0x326172a9, RZ ;  /* 0xcd9e8d572c2c7825 */ /* 0x000fc400078e00ff */
[----:B------:R-:W-:Y:S02]  /*4bf0*/  LDSM.16.MT88.4 R148, [R220+0xa000] ;  /* 0x00a00000dc94783b */ /* 0x000fe40000004200 */
[----:B------:R-:W-:Y:S01]  /*4c00*/  IMAD.WIDE.U32 R34, R34, -0x326172a9, RZ ;  /* 0xcd9e8d5722227825 */ /* 0x000fe200078e00ff */
[C---:B------:R-:W-:Y:S01]  /*4c10*/  PRMT R22, R44.reuse, 0x7773, RZ ;  /* 0x000077732c167816 */ /* 0x040fe200000000ff */
[----:B------:R-:W-:Y:S01]  /*4c20*/  LDSM.16.MT88.4 R96, [R220+0xb000] ;  /* 0x00b00000dc60783b */ /* 0x000fe20000004200 */
[----:B------:R-:W-:Y:S01]  /*4c30*/  PRMT R139, R44, 0x7772, RZ ;  /* 0x000077722c8b7816 */ /* 0x000fe200000000ff */
[----:B------:R-:W-:Y:S01]  /*4c40*/  VIADD R170, R170, 0x1715609d ;  /* 0x1715609daaaa7836 */ /* 0x000fe20000000000 */
[----:B------:R-:W-:Y:S01]  /*4c50*/  PRMT R138, R44, 0x7771, RZ ;  /* 0x000077712c8a7816 */ /* 0x000fe200000000ff */
[----:B------:R-:W-:Y:S01]  /*4c60*/  IMAD.U32 R164, RZ, RZ, UR30 ;  /* 0x0000001effa47e24 */ /* 0x000fe2000f8e00ff */
[----:B------:R-:W-:Y:S01]  /*4c70*/  PRMT R139, R139, 0x5410, R22 ;  /* 0x000054108b8b7816 */ /* 0x000fe20000000016 */
[----:B---3--:R-:W-:Y:S01]  /*4c80*/  FMUL.FTZ R22, R166, UR7 ;  /* 0x00000007a6167c20 */ /* 0x008fe20008410000 */
[----:B------:R-:W-:Y:S01]  /*4c90*/  LOP3.LUT R16, R170, R38, R35, 0x96, !PT ;  /* 0x00000026aa107212 */ /* 0x000fe200078e9623 */
[----:B------:R-:W-:Y:S01]  /*4ca0*/  IMAD.WIDE.U32 R180, R180, -0x326172a9, RZ ;  /* 0xcd9e8d57b4b47825 */ /* 0x000fe200078e00ff */
[----:B-1----:R-:W-:Y:S01]  /*4cb0*/  FMNMX.FTZ R165, R39, R165, !PT ;  /* 0x000000a527a57209 */ /* 0x002fe20007810000 */
[----:B------:R-:W-:Y:S01]  /*4cc0*/  LDSM.16.MT88.4 R172, [R220+0xa800] ;  /* 0x00a80000dcac783b */ /* 0x000fe20000004200 */
[----:B------:R-:W-:Y:S01]  /*4cd0*/  FSEL R22, R22, RZ, P1 ;  /* 0x000000ff16167208 */ /* 0x000fe20000800000 */
[----:B------:R-:W-:Y:S01]  /*4ce0*/  IMAD.MOV.U32 R33, RZ, RZ, R44 ;  /* 0x000000ffff217224 */ /* 0x000fe200078e002c */
[----:B------:R-:W-:Y:S01]  /*4cf0*/  FSETP.NEU.FTZ.AND P1, PT, R165, -INF , PT ;  /* 0xff800000a500780b */ /* 0x000fe20003f3d000 */
[----:B------:R-:W-:Y:S01]  /*4d00*/  VIADD R164, R164, 0xb54cda56 ;  /* 0xb54cda56a4a47836 */ /* 0x000fe20000000000 */
[----:B------:R-:W-:Y:S01]  /*4d10*/  LOP3.LUT R139, R139, 0xff00ff, RZ, 0xc0, !PT ;  /* 0x00ff00ff8b8b7812 */ /* 0x000fe200078ec0ff */
[--C-:B------:R-:W-:Y:S01]  /*4d20*/  FFMA.FTZ R190, R21, UR7, -R22.reuse ;  /* 0x0000000715be7c23 */ /* 0x100fe20008010816 */
[----:B------:R-:W-:Y:S01]  /*4d30*/  FMUL.FTZ R21, R165, UR7 ;  /* 0x00000007a5157c20 */ /* 0x000fe20008410000 */
[----:B------:R-:W-:Y:S01]  /*4d40*/  FSEL R38, R14, -INF , !P2 ;  /* 0xff8000000e267808 */ /* 0x000fe20005000000 */
[--C-:B------:R-:W-:Y:S01]  /*4d50*/  FFMA.FTZ R191, R48, UR7, -R22.reuse ;  /* 0x0000000730bf7c23 */ /* 0x100fe20008010816 */
[----:B------:R-:W-:Y:S01]  /*4d60*/  HSET2.LE.AND R139, R139, R86, PT ;  /* 0x000000568b8b7233 */ /* 0x000fe20003803000 */
[--C-:B------:R-:W-:Y:S01]  /*4d70*/  FFMA.FTZ R197, R24, UR7, -R22.reuse ;  /* 0x0000000718c57c23 */ /* 0x100fe20008010816 */
[----:B------:R-:W-:Y:S01]  /*4d80*/  FSEL R21, R21, RZ, P1 ;  /* 0x000000ff15157208 */ /* 0x000fe20000800000 */
[--C-:B------:R-:W-:Y:S01]  /*4d90*/  FFMA.FTZ R196, R25, UR7, -R22.reuse ;  /* 0x0000000719c47c23 */ /* 0x100fe20008010816 */
[-C--:B------:R-:W-:Y:S01]  /*4da0*/  ISETP.GE.AND P1, PT, R52, R210.reuse, PT ;  /* 0x000000d23400720c */ /* 0x080fe20003f26270 */
[----:B------:R-:W-:Y:S01]  /*4db0*/  FFMA.FTZ R195, R23, UR7, -R22 ;  /* 0x0000000717c37c23 */ /* 0x000fe20008010816 */
[----:B------:R-:W-:Y:S01]  /*4dc0*/  FSEL R52, R18, -INF , !P3 ;  /* 0xff80000012347808 */ /* 0x000fe20005800000 */
[--C-:B------:R-:W-:Y:S01]  /*4dd0*/  FFMA.FTZ R186, R42, UR7, -R21.reuse ;  /* 0x000000072aba7c23 */ /* 0x100fe20008010815 */
[--C-:B------:R-:W-:Y:S01]  /*4de0*/  FFMA.FTZ R184, R41, UR7, -R21.reuse ;  /* 0x0000000729b87c23 */ /* 0x100fe20008010815 */
[----:B------:R-:W-:Y:S01]  /*4df0*/  FSEL R54, R17, -INF , !P1 ;  /* 0xff80000011367808 */ /* 0x000fe20004800000 */
[--C-:B------:R-:W-:Y:S01]  /*4e00*/  FFMA.FTZ R192, R192, UR7, -R21.reuse ;  /* 0x00000007c0c07c23 */ /* 0x100fe20008010815 */
[----:B------:R-:W-:Y:S01]  /*4e10*/  FFMA.FTZ R229, R229, UR7, -R21 ;  /* 0x00000007e5e57c23 */ /* 0x000fe20008010815 */
[----:B------:R-:W-:Y:S01]  /*4e20*/  ISETP.GE.AND P1, PT, R36, R210, PT ;  /* 0x000000d22400720c */ /* 0x000fe20003f26270 */
[----:B------:R-:W-:Y:S01]  /*4e30*/  MUFU.EX2 R186, R186 ;  /* 0x000000ba00ba7308 */ /* 0x000fe20000000800 */
[----:B------:R-:W-:Y:S01]  /*4e40*/  IMAD.WIDE.U32 R16, R16, -0x2daee0ad, RZ ;  /* 0xd2511f5310107825 */ /* 0x000fe200078e00ff */
[----:B------:R-:W-:-:S03]  /*4e50*/  ISETP.GE.AND P3, PT, R29, R209, PT ;  /* 0x000000d11d00720c */ /* 0x000fc60003f66270 */
[--C-:B------:R-:W-:Y:S01]  /*4e60*/  FFMA.FTZ R194, R26, UR7, -R21.reuse ;  /* 0x000000071ac27c23 */ /* 0x100fe20008010815 */
[----:B------:R-:W1:Y:S01]  /*4e70*/  MUFU.EX2 R184, R184 ;  /* 0x000000b800b87308 */ /* 0x000e620000000800 */
[----:B------:R-:W-:Y:S01]  /*4e80*/  FSEL R36, R19, -INF , !P5 ;  /* 0xff80000013247808 */ /* 0x000fe20006800000 */
[----:B------:R-:W-:Y:S01]  /*4e90*/  IMAD.MOV.U32 R4, RZ, RZ, R16 ;  /* 0x000000ffff047224 */ /* 0x000fe200078e0010 */
[----:B------:R-:W-:Y:S01]  /*4ea0*/  PRMT R12, R16, 0x7772, RZ ;  /* 0x00007772100c7816 */ /* 0x000fe200000000ff */
[----:B------:R-:W-:Y:S01]  /*4eb0*/  MUFU.EX2 R192, R192 ;  /* 0x000000c000c07308 */ /* 0x000fe20000000800 */
[----:B------:R-:W-:Y:S01]  /*4ec0*/  FSEL R68, R7, -INF , !P3 ;  /* 0xff80000007447808 */ /* 0x000fe20005800000 */
[----:B------:R-:W-:Y:S01]  /*4ed0*/  FFMA.FTZ R193, R27, UR7, -R21 ;  /* 0x000000071bc17c23 */ /* 0x000fe20008010815 */
[----:B------:R-:W-:Y:S01]  /*4ee0*/  ISETP.GE.AND P5, PT, R30, R210, PT ;  /* 0x000000d21e00720c */ /* 0x000fe20003fa6270 */
[----:B------:R-:W2:Y:S01]  /*4ef0*/  MUFU.EX2 R229, R229 ;  /* 0x000000e500e57308 */ /* 0x000ea20000000800 */
[----:B------:R-:W-:Y:S01]  /*4f00*/  FMNMX3.FTZ R117, R55, R54, R53, !PT ;  /* 0x0000003637757276 */ /* 0x000fe20007810035 */
[--C-:B------:R-:W-:Y:S01]  /*4f10*/  FFMA.FTZ R188, R43, UR7, -R21.reuse ;  /* 0x000000072bbc7c23 */ /* 0x100fe20008010815 */
[----:B------:R-:W-:Y:S01]  /*4f20*/  FSEL R87, R8, -INF , !P5 ;  /* 0xff80000008577808 */ /* 0x000fe20006800000 */
[----:B------:R-:W-:Y:S01]  /*4f30*/  FFMA.FTZ R187, R40, UR7, -R21 ;  /* 0x0000000728bb7c23 */ /* 0x000fe20008010815 */
[----:B------:R-:W-:Y:S01]  /*4f40*/  ISETP.GE.AND P2, PT, R30, R209, PT ;  /* 0x000000d11e00720c */ /* 0x000fe20003f46270 */
[--C-:B------:R-:W-:Y:S01]  /*4f50*/  FFMA.FTZ R230, R20, UR7, -R22.reuse ;  /* 0x0000000714e67c23 */ /* 0x100fe20008010816 */
[----:B-1----:R-:W-:Y:S01]  /*4f60*/  F2FP.BF16.F32.PACK_AB R39, R184, R186 ;  /* 0x000000bab827723e */ /* 0x002fe200000010ff */
[----:B------:R-:W-:Y:S01]  /*4f70*/  MUFU.EX2 R194, R194 ;  /* 0x000000c200c27308 */ /* 0x000fe20000000800 */
[----:B------:R-:W-:Y:S01]  /*4f80*/  FSEL R100, R10, -INF , !P2 ;  /* 0xff8000000a647808 */ /* 0x000fe20005000000 */
[----:B------:R-:W-:Y:S01]  /*4f90*/  IMAD.MOV.U32 R217, RZ, RZ, 0x20 ;  /* 0x00000020ffd97424 */ /* 0x000fe200078e00ff */
[----:B------:R-:W-:Y:S01]  /*4fa0*/  LOP3.LUT R139, R39, R139, RZ, 0xc0, !PT ;  /* 0x0000008b278b7212 */ /* 0x000fe200078ec0ff */
[----:B------:R-:W1:Y:S01]  /*4fb0*/  MUFU.EX2 R193, R193 ;  /* 0x000000c100c17308 */ /* 0x000e620000000800 */
[----:B------:R-:W-:Y:S01]  /*4fc0*/  FSEL R39, R13, -INF , !P1 ;  /* 0xff8000000d277808 */ /* 0x000fe20004800000 */
[----:B------:R-:W-:Y:S01]  /*4fd0*/  VIADD R233, R220, 0xa000 ;  /* 0x0000a000dce97836 */ /* 0x000fe20000000000 */
[----:B------:R-:W-:Y:S01]  /*4fe0*/  PRMT R13, R16, 0x7773, RZ ;  /* 0x00007773100d7816 */ /* 0x000fe200000000ff */
[----:B------:R-:W-:Y:S01]  /*4ff0*/  MUFU.EX2 R191, R191 ;  /* 0x000000bf00bf7308 */ /* 0x000fe20000000800 */
[----:B------:R-:W-:Y:S01]  /*5000*/  ISETP.GE.AND P1, PT, R29, R210, PT ;  /* 0x000000d21d00720c */ /* 0x000fe20003f26270 */
[----:B------:R-:W-:Y:S01]  /*5010*/  VIADD R118, R220, 0xa040 ;  /* 0x0000a040dc767836 */ /* 0x000fe20000000000 */
[----:B------:R-:W-:Y:S01]  /*5020*/  PRMT R7, R12, 0x5410, R13 ;  /* 0x000054100c077816 */ /* 0x000fe2000000000d */
[----:B------:R-:W3:Y:S01]  /*5030*/  MUFU.EX2 R190, R190 ;  /* 0x000000be00be7308 */ /* 0x000ee20000000800 */
[----:B------:R-:W-:Y:S01]  /*5040*/  FSEL R70, R5, -INF , !P1 ;  /* 0xff80000005467808 */ /* 0x000fe20004800000 */
[----:B------:R-:W-:Y:S01]  /*5050*/  @P0 VIADD R118, R233, 0xffffffc0 ;  /* 0xffffffc0e9760836 */ /* 0x000fe20000000000 */
[----:B------:R-:W-:Y:S01]  /*5060*/  LOP3.LUT R7, R7, 0xff00ff, RZ, 0xc0, !PT ;  /* 0x00ff00ff07077812 */ /* 0x000fe200078ec0ff */
[----:B------:R-:W-:Y:S01]  /*5070*/  MUFU.EX2 R188, R188 ;  /* 0x000000bc00bc7308 */ /* 0x000fe20000000800 */
[----:B------:R-:W-:Y:S01]  /*5080*/  FMNMX3.FTZ R117, R117, R39, R71, !PT ;  /* 0x0000002775757276 */ /* 0x000fe20007810047 */
[--C-:B------:R-:W-:Y:S01]  /*5090*/  FFMA.FTZ R189, R50, UR7, -R22.reuse ;  /* 0x0000000732bd7c23 */ /* 0x100fe20008010816 */
[----:B--2---:R-:W-:Y:S01]  /*50a0*/  F2FP.BF16.F32.PACK_AB R8, R229, R192 ;  /* 0x000000c0e508723e */ /* 0x004fe200000010ff */
[----:B------:R-:W2:Y:S01]  /*50b0*/  MUFU.EX2 R187, R187 ;  /* 0x000000bb00bb7308 */ /* 0x000ea20000000800 */
[----:B------:R-:W-:Y:S01]  /*50c0*/  HSET2.LE.AND R7, R7, R86, PT ;  /* 0x0000005607077233 */ /* 0x000fe20003803000 */
[----:B------:R-:W-:Y:S01]  /*50d0*/  FFMA.FTZ R185, R49, UR7, -R22 ;  /* 0x0000000731b97c23 */ /* 0x000fe20008010816 */
[----:B------:R-:W-:Y:S01]  /*50e0*/  ISETP.GE.AND P1, PT, R31, R209, PT ;  /* 0x000000d11f00720c */ /* 0x000fe20003f26270 */
[----:B------:R-:W-:Y:S01]  /*50f0*/  MUFU.EX2 R197, R197 ;  /* 0x000000c500c57308 */ /* 0x000fe20000000800 */
[----:B------:R-:W-:Y:S01]  /*5100*/  FMNMX3.FTZ R117, R117, R70, R87, !PT ;  /* 0x0000004675757276 */ /* 0x000fe20007810057 */
[----:B------:R-:W-:Y:S01]  /*5110*/  LDSM.16.MT88.4 R64, [R118] ;  /* 0x000000007640783b */ /* 0x000fe20000004200 */
[----:B------:R-:W-:Y:S01]  /*5120*/  LOP3.LUT R7, R8, R7, RZ, 0xc0, !PT ;  /* 0x0000000708077212 */ /* 0x000fe200078ec0ff */
[----:B------:R-:W4:Y:S01]  /*5130*/  MUFU.EX2 R196, R196 ;  /* 0x000000c400c47308 */ /* 0x000f220000000800 */
[----:B------:R-:W-:Y:S01]  /*5140*/  FSEL R69, R6, -INF , !P1 ;  /* 0xff80000006457808 */ /* 0x000fe20004800000 */
[----:B------:R-:W-:Y:S01]  /*5150*/  LDSM.16.MT88.4 R144, [R118+0x1000] ;  /* 0x001000007690783b */ /* 0x000fe20000004200 */
[----:B------:R-:W-:Y:S01]  /*5160*/  FMNMX.FTZ R117, R85, R117, !PT ;  /* 0x0000007555757209 */ /* 0x000fe20007810000 */
[----:B------:R-:W-:Y:S01]  /*5170*/  MUFU.EX2 R195, R195 ;  /* 0x000000c300c37308 */ /* 0x000fe20000000800 */
[----:B------:R-:W-:Y:S01]  /*5180*/  FMNMX3.FTZ R8, R52, R36, R38, !PT ;  /* 0x0000002434087276 */ /* 0x000fe20007810026 */
[----:B------:R-:W-:Y:S01]  /*5190*/  LDSM.16.MT88.4 R20, [R220+0xb800] ;  /* 0x00b80000dc14783b */ /* 0x000fe20000004200 */
[----:B------:R-:W-:Y:S01]  /*51a0*/  LOP3.LUT R5, R32, UR6, R17, 0x96, !PT ;  /* 0x0000000620057c12 */ /* 0x000fe2000f8e9611 */
[----:B------:R-:W-:Y:S01]  /*51b0*/  MUFU.EX2 R230, R230 ;  /* 0x000000e600e67308 */ /* 0x000fe20000000800 */
[----:B------:R-:W-:Y:S01]  /*51c0*/  ISETP.GE.AND P1, PT, R28, R209, PT ;  /* 0x000000d11c00720c */ /* 0x000fe20003f26270 */
[----:B------:R-:W5:Y:S01]  /*51d0*/  SHFL.BFLY PT, R168, R117, 0x2, 0x1f ;  /* 0x0c401f0075a87f89 */ /* 0x000f6200000e0000 */
[----:B------:R-:W-:Y:S01]  /*51e0*/  FMNMX3.FTZ R8, R8, R37, R69, !PT ;  /* 0x0000002508087276 */ /* 0x000fe20007810045 */
[----:B------:R-:W4:Y:S01]  /*51f0*/  MUFU.EX2 R189, R189 ;  /* 0x000000bd00bd7308 */ /* 0x000f220000000800 */
[----:B------:R-:W-:Y:S01]  /*5200*/  PRMT R6, R16, 0x7771, RZ ;  /* 0x0000777110067816 */ /* 0x000fe200000000ff */
[----:B------:R-:W-:Y:S01]  /*5210*/  LDSM.16.MT88.4 R28, [R118+0x800] ;  /* 0x00080000761c783b */ /* 0x000fe20000004200 */
[----:B------:R-:W-:Y:S01]  /*5220*/  LOP3.LUT R4, R4, 0xff, RZ, 0xc0, !PT ;  /* 0x000000ff04047812 */ /* 0x000fe200078ec0ff */
[----:B------:R-:W5:Y:S01]  /*5230*/  MUFU.EX2 R185, R185 ;  /* 0x000000b900b97308 */ /* 0x000f620000000800 */
[----:B------:R-:W-:-:S02]  /*5240*/  LOP3.LUT R242, R84, UR30, R181, 0x96, !PT ;  /* 0x0000001e54f27c12 */ /* 0x000fc4000f8e96b5 */
[----:B------:R-:W-:Y:S02]  /*5250*/  PRMT R12, R5, 0x7632, R12 ;  /* 0x00007632050c7816 */ /* 0x000fe4000000000c */
[----:B------:R-:W-:Y:S01]  /*5260*/  LOP3.LUT R33, R33, 0xff, RZ, 0xc0, !PT ;  /* 0x000000ff21217812 */ /* 0x000fe200078ec0ff */
[----:B------:R-:W-:Y:S01]  /*5270*/  IMAD.WIDE.U32 R242, R242, -0x2daee0ad, RZ ;  /* 0xd2511f53f2f27825 */ /* 0x000fe200078e00ff */
[----:B------:R-:W-:Y:S02]  /*5280*/  FSEL R84, R11, -INF , !P1 ;  /* 0xff8000000b547808 */ /* 0x000fe40004800000 */
[----:B------:R-:W-:Y:S02]  /*5290*/  FMNMX3.FTZ R8, R8, R68, R100, !PT ;  /* 0x0000004408087276 */ /* 0x000fe40007810064 */
[----:B------:R-:W-:Y:S02]  /*52a0*/  LOP3.LUT R137, R164, R34, R45, 0x96, !PT ;  /* 0x00000022a4897212 */ /* 0x000fe400078e962d */
[----:B------:R-:W-:-:S02]  /*52b0*/  PRMT R6, R4, 0x5410, R6 ;  /* 0x0000541004067816 */ /* 0x000fc40000000006 */
[C---:B------:R-:W-:Y:S02]  /*52c0*/  LOP3.LUT R13, R5.reuse, 0xffff, RZ, 0xc0, !PT ;  /* 0x0000ffff050d7812 */ /* 0x040fe400078ec0ff */
[----:B------:R-:W-:Y:S02]  /*52d0*/  LOP3.LUT R4, R5, 0xff, RZ, 0xc0, !PT ;  /* 0x000000ff05047812 */ /* 0x000fe400078ec0ff */
[----:B------:R-:W-:Y:S02]  /*52e0*/  SHF.R.U32.HI R5, RZ, 0x18, R5 ;  /* 0x00000018ff057819 */ /* 0x000fe40000011605 */
[----:B------:R-:W-:Y:S02]  /*52f0*/  LOP3.LUT R12, R12, 0xff, RZ, 0xc0, !PT ;  /* 0x000000ff0c0c7812 */ /* 0x000fe400078ec0ff */
[----:B------:R-:W-:Y:S02]  /*5300*/  PRMT R138, R33, 0x5410, R138 ;  /* 0x00005410218a7816 */ /* 0x000fe4000000008a */
[----:B------:R-:W-:-:S02]  /*5310*/  FMNMX.FTZ R167, R84, R8, !PT ;  /* 0x0000000854a77209 */ /* 0x000fc40007810000 */
[C---:B------:R-:W-:Y:S02]  /*5320*/  LOP3.LUT R34, R137.reuse, 0xffff, RZ, 0xc0, !PT ;  /* 0x0000ffff89227812 */ /* 0x040fe400078ec0ff */
[----:B------:R-:W-:Y:S02]  /*5330*/  PRMT R33, R137, 0x7632, R33 ;  /* 0x0000763289217816 */ /* 0x000fe40000000021 */
[----:B------:R-:W-:Y:S02]  /*5340*/  PRMT R5, R12, 0x5410, R5 ;  /* 0x000054100c057816 */ /* 0x000fe40000000005 */
[----:B------:R-:W-:Y:S02]  /*5350*/  SEL R101, R217, 0xffffffe0, !P6 ;  /* 0xffffffe0d9657807 */ /* 0x000fe40007000000 */
[----:B------:R-:W-:Y:S02]  /*5360*/  LOP3.LUT R136, R137, 0xff, RZ, 0xc0, !PT ;  /* 0x000000ff89887812 */ /* 0x000fe400078ec0ff */
[----:B------:R-:W-:Y:S01]  /*5370*/  LOP3.LUT R240, R116, R182, R243, 0x96, !PT ;  /* 0x000000b674f07212 */ /* 0x000fe200078e96f3 */
[----:B------:R-:W-:Y:S01]  /*5380*/  IMAD.IADD R119, R220, 0x1, R101 ;  /* 0x00000001dc777824 */ /* 0x000fe200078e0265 */
[----:B------:R-:W-:Y:S01]  /*5390*/  SHF.R.U32.HI R137, RZ, 0x18, R137 ;  /* 0x00000018ff897819 */ /* 0x000fe20000011689 */
[----:B------:R-:W5:Y:S01]  /*53a0*/  SHFL.BFLY PT, R116, R167, 0x2, 0x1f ;  /* 0x0c401f00a7747f89 */ /* 0x000f6200000e0000 */
[----:B------:R-:W-:Y:S01]  /*53b0*/  SHF.R.U32.HI R34, RZ, 0x8, R34 ;  /* 0x00000008ff227819 */ /* 0x000fe20000011622 */
[----:B------:R-:W-:Y:S01]  /*53c0*/  IMAD.IADD R101, R101, 0x1, R118 ;  /* 0x0000000165657824 */ /* 0x000fe200078e0276 */
[----:B------:R-:W-:Y:S01]  /*53d0*/  LOP3.LUT R33, R33, 0xff, RZ, 0xc0, !PT ;  /* 0x000000ff21217812 */ /* 0x000fe200078ec0ff */
[----:B------:R-:W-:Y:S01]  /*53e0*/  IMAD.WIDE.U32 R240, R240, -0x326172a9, RZ ;  /* 0xcd9e8d57f0f07825 */ /* 0x000fe200078e00ff */
[----:B------:R-:W-:Y:S01]  /*53f0*/  SHF.R.U32.HI R13, RZ, 0x8, R13 ;  /* 0x00000008ff0d7819 */ /* 0x000fe2000001160d */
[----:B------:R-:W5:Y:S01]  /*5400*/  LDSM.16.MT88.4 R48, [R119+0xa000] ;  /* 0x00a000007730783b */ /* 0x000f620000004200 */
[----:B------:R-:W-:-:S02]  /*5410*/  HSET2.LE.AND R5, R5, R86, PT ;  /* 0x0000005605057233 */ /* 0x000fc40003803000 */
[----:B------:R-:W-:Y:S01]  /*5420*/  PRMT R136, R136, 0x5410, R34 ;  /* 0x0000541088887816 */ /* 0x000fe20000000022 */
[----:B------:R-:W-:Y:S01]  /*5430*/  LDSM.16.MT88.4 R80, [R101] ;  /* 0x000000006550783b */ /* 0x000fe20000004200 */
[----:B------:R-:W-:Y:S02]  /*5440*/  PRMT R137, R33, 0x5410, R137 ;  /* 0x0000541021897816 */ /* 0x000fe40000000089 */
[----:B------:R-:W-:Y:S01]  /*5450*/  PRMT R4, R4, 0x5410, R13 ;  /* 0x0000541004047816 */ /* 0x000fe2000000000d */
[----:B------:R-:W-:Y:S01]  /*5460*/  LDSM.16.MT88.4 R176, [R101+0x1000] ;  /* 0x0010000065b0783b */ /* 0x000fe20000004200 */
[----:B-1----:R-:W-:Y:S02]  /*5470*/  F2FP.BF16.F32.PACK_AB R12, R193, R194 ;  /* 0x000000c2c10c723e */ /* 0x002fe400000010ff */
[----:B------:R-:W-:Y:S01]  /*5480*/  HSET2.LE.AND R136, R136, R86, PT ;  /* 0x0000005688887233 */ /* 0x000fe20003803000 */
[----:B------:R-:W-:Y:S01]  /*5490*/  LDSM.16.MT88.4 R24, [R101+0x800] ;  /* 0x000800006518783b */ /* 0x000fe20000004200 */
[----:B------:R-:W-:-:S02]  /*54a0*/  LOP3.LUT R5, R12, R5, RZ, 0xc0, !PT ;  /* 0x000000050c057212 */ /* 0x000fc400078ec0ff */
[--C-:B------:R-:W-:Y:S01]  /*54b0*/  HSET2.LE.AND R137, R137, R86.reuse, PT ;  /* 0x0000005689897233 */ /* 0x100fe20003803000 */
[----:B------:R1:W-:Y:S01]  /*54c0*/  LDSM.16.MT88.4 R8, [R101+0x1800] ;  /* 0x001800006508783b */ /* 0x0003e20000004200 */
[----:B---3--:R-:W-:Y:S01]  /*54d0*/  F2FP.BF16.F32.PACK_AB R34, R190, R191 ;  /* 0x000000bfbe22723e */ /* 0x008fe200000010ff */
[----:B------:R-:W-:Y:S01]  /*54e0*/  FADD.FTZ R190, R191, R190 ;  /* 0x000000bebfbe7221 */ /* 0x000fe20000010000 */
[----:B--2---:R-:W-:Y:S01]  /*54f0*/  F2FP.BF16.F32.PACK_AB R33, R187, R188 ;  /* 0x000000bcbb21723e */ /* 0x004fe200000010ff */
[----:B------:R-:W-:Y:S01]  /*5500*/  LDSM.16.MT88.4 R112, [R119+0xb000] ;  /* 0x00b000007770783b */ /* 0x000fe20000004200 */
[--C-:B------:R-:W-:Y:S01]  /*5510*/  HSET2.LE.AND R4, R4, R86.reuse, PT ;  /* 0x0000005604047233 */ /* 0x100fe20003803000 */
[----:B------:R-:W-:Y:S01]  /*5520*/  FADD.FTZ R187, R188, R187 ;  /* 0x000000bbbcbb7221 */ /* 0x000fe20000010000 */
[----:B----4-:R-:W-:Y:S01]  /*5530*/  F2FP.BF16.F32.PACK_AB R13, R196, R197 ;  /* 0x000000c5c40d723e */ /* 0x010fe200000010ff */
[----:B------:R-:W-:Y:S01]  /*5540*/  LDSM.16.MT88.4 R16, [R119+0xb800] ;  /* 0x00b800007710783b */ /* 0x000fe20000004200 */
[----:B------:R-:W-:Y:S01]  /*5550*/  HSET2.LE.AND R6, R6, R86, PT ;  /* 0x0000005606067233 */ /* 0x000fe20003803000 */
[----:B------:R-:W-:Y:S01]  /*5560*/  FADD.FTZ R190, R189, R190 ;  /* 0x000000bebdbe7221 */ /* 0x000fe20000010000 */
[----:B------:R-:W-:Y:S01]  /*5570*/  F2FP.BF16.F32.PACK_AB R12, R230, R195 ;  /* 0x000000c3e60c723e */ /* 0x000fe200000010ff */
[----:B------:R-:W-:Y:S01]  /*5580*/  FADD.FTZ R187, R186, R187 ;  /* 0x000000bbbabb7221 */ /* 0x000fe20000010000 */
[----:B------:R-:W-:Y:S01]  /*5590*/  LOP3.LUT R102, R224, R102, R241, 0x96, !PT ;  /* 0x00000066e0667212 */ /* 0x000fe200078e96f1 */
[----:B-----5:R-:W-:Y:S01]  /*55a0*/  FADD.FTZ R190, R185, R190 ;  /* 0x000000beb9be7221 */ /* 0x020fe20000010000 */
[----:B------:R-:W-:Y:S01]  /*55b0*/  FMNMX.FTZ R168, R117, R168, !PT ;  /* 0x000000a875a87209 */ /* 0x000fe20007810000 */
[----:B------:R-:W-:Y:S01]  /*55c0*/  FADD.FTZ R187, R184, R187 ;  /* 0x000000bbb8bb7221 */ /* 0x000fe20000010000 */
[----:B------:R-:W-:Y:S01]  /*55d0*/  LOP3.LUT R136, R34, R136, RZ, 0xc0, !PT ;  /* 0x0000008822887212 */ /* 0x000fe200078ec0ff */
[----:B------:R-:W-:Y:S01]  /*55e0*/  FADD.FTZ R190, R197, R190 ;  /* 0x000000bec5be7221 */ /* 0x000fe20000010000 */
[----:B------:R-:W-:Y:S01]  /*55f0*/  LOP3.LUT R137, R33, R137, RZ, 0xc0, !PT ;  /* 0x0000008921897212 */ /* 0x000fe200078ec0ff */
[----:B------:R-:W-:Y:S01]  /*5600*/  FADD.FTZ R187, R194, R187 ;  /* 0x000000bbc2bb7221 */ /* 0x000fe20000010000 */
[----:B------:R-:W-:Y:S01]  /*5610*/  LOP3.LUT R4, R13, R4, RZ, 0xc0, !PT ;  /* 0x000000040d047212 */ /* 0x000fe200078ec0ff */
[----:B------:R-:W-:Y:S01]  /*5620*/  LDSM.16.MT88.4 R32, [R119+0xa800] ;  /* 0x00a800007720783b */ /* 0x000fe20000004200 */
[----:B-1----:R-:W-:Y:S01]  /*5630*/  LOP3.LUT R101, R225, R180, R103, 0x96, !PT ;  /* 0x000000b4e1657212 */ /* 0x002fe200078e9667 */
[----:B------:R-:W-:Y:S01]  /*5640*/  IMAD.WIDE.U32 R102, R102, -0x2daee0ad, RZ ;  /* 0xd2511f5366667825 */ /* 0x000fe200078e00ff */
[----:B------:R-:W-:-:S03]  /*5650*/  LOP3.LUT R6, R12, R6, RZ, 0xc0, !PT ;  /* 0x000000060c067212 */ /* 0x000fc600078ec0ff */
[----:B------:R-:W-:Y:S01]  /*5660*/  FADD.FTZ R190, R196, R190 ;  /* 0x000000bec4be7221 */ /* 0x000fe20000010000 */
[----:B------:R1:W-:Y:S01]  /*5670*/  LDSM.16.MT88.4 R12, [R118+0x1800] ;  /* 0x00180000760c783b */ /* 0x0003e20000004200 */
[----:B------:R-:W-:Y:S01]  /*5680*/  FMNMX.FTZ R167, R167, R116, !PT ;  /* 0x00000074a7a77209 */ /* 0x000fe20007810000 */
[----:B------:R-:W-:Y:S01]  /*5690*/  FADD.FTZ R187, R193, R187 ;  /* 0x000000bbc1bb7221 */ /* 0x000fe20000010000 */
[----:B------:R-:W-:Y:S01]  /*56a0*/  HSET2.LE.AND R138, R138, R86, PT ;  /* 0x000000568a8a7233 */ /* 0x000fe20003803000 */
[----:B------:R-:W-:Y:S01]  /*56b0*/  FADD.FTZ R190, R195, R190 ;  /* 0x000000bec3be7221 */ /* 0x000fe20000010000 */
[----:B------:R-:W-:Y:S01]  /*56c0*/  F2FP.BF16.F32.PACK_AB R40, R185, R189 ;  /* 0x000000bdb928723e */ /* 0x000fe200000010ff */
[----:B------:R-:W2:Y:S01]  /*56d0*/  SHFL.BFLY PT, R134, R167, 0x1, 0x1f ;  /* 0x0c201f00a7867f89 */ /* 0x000ea200000e0000 */
[----:B------:R-:W-:Y:S01]  /*56e0*/  FADD.FTZ R187, R192, R187 ;  /* 0x000000bbc0bb7221 */ /* 0x000fe20000010000 */
[----:B------:R-:W-:Y:S01]  /*56f0*/  FADD.FTZ R230, R230, R190 ;  /* 0x000000bee6e67221 */ /* 0x000fe20000010000 */
[----:B------:R-:W-:-:S02]  /*5700*/  LOP3.LUT R138, R40, R138, RZ, 0xc0, !PT ;  /* 0x0000008a288a7212 */ /* 0x000fc400078ec0ff */
[----:B------:R-:W-:-:S05]  /*5710*/  FADD.FTZ R229, R229, R187 ;  /* 0x000000bbe5e57221 */ /* 0x000fca0000010000 */
[----:B------:R-:W-:Y:S01]  /*5720*/  HMMA.16816.F32.BF16 R156, R136, R148, RZ ;  /* 0x00000094889c723c */ /* 0x000fe200000418ff */
[----:B-1----:R-:W-:-:S07]  /*5730*/  IMAD.WIDE.U32 R118, R101, -0x2daee0ad, RZ ;  /* 0xd2511f5365767825 */ /* 0x002fce00078e00ff */
[C---:B------:R-:W-:Y:S01]  /*5740*/  HMMA.16816.F32.BF16 R40, R136.reuse, R48, RZ ;  /* 0x000000308828723c */ /* 0x040fe200000418ff */
[----:B------:R-:W1:Y:S01]  /*5750*/  SHFL.BFLY PT, R101, R168, 0x1, 0x1f ;  /* 0x0c201f00a8657f89 */ /* 0x000e6200000e0000 */
[----:B------:R-:W-:Y:S02]  /*5760*/  LOP3.LUT R117, R207, R242, R119, 0x96, !PT ;  /* 0x000000f2cf757212 */ /* 0x000fe400078e9677 */
[----:B------:R-:W-:Y:S02]  /*5770*/  LOP3.LUT R118, R205, R118, R103, 0x96, !PT ;  /* 0x00000076cd767212 */ /* 0x000fe400078e9667 */
[----:B--2---:R-:W-:Y:S01]  /*5780*/  FMNMX.FTZ R167, R167, R134, !PT ;  /* 0x00000086a7a77209 */ /* 0x004fe20007810000 */
[----:B------:R-:W-:Y:S01]  /*5790*/  IMAD.WIDE.U32 R132, R117, -0x326172a9, RZ ;  /* 0xcd9e8d5775847825 */ /* 0x000fe200078e00ff */
[----:B------:R-:W-:Y:S03]  /*57a0*/  HMMA.16816.F32.BF16 R56, R136, R64, RZ ;  /* 0x000000408838723c */ /* 0x000fe600000418ff */
[----:B------:R-:W-:Y:S01]  /*57b0*/  IMAD.WIDE.U32 R118, R118, -0x326172a9, RZ ;  /* 0xcd9e8d5776767825 */ /* 0x000fe200078e00ff */
[----:B------:R-:W-:-:S04]  /*57c0*/  LOP3.LUT R103, R206, R240, R133, 0x96, !PT ;  /* 0x000000f0ce677212 */ /* 0x000fc800078e9685 */
[----:B------:R-:W-:Y:S01]  /*57d0*/  LOP3.LUT R116, R204, R132, R119, 0x96, !PT ;  /* 0x00000084cc747212 */ /* 0x000fe200078e9677 */
[----:B------:R-:W-:Y:S01]  /*57e0*/  IMAD.WIDE.U32 R132, R103, -0x2daee0ad, RZ ;  /* 0xd2511f5367847825 */ /* 0x000fe200078e00ff */
[----:B------:R-:W-:Y:S03]  /*57f0*/  HMMA.16816.F32.BF16 R72, R136, R80, RZ ;  /* 0x000000508848723c */ /* 0x000fe600000418ff */
[----:B------:R-:W-:Y:S01]  /*5800*/  IMAD.WIDE.U32 R116, R116, -0x2daee0ad, RZ ;  /* 0xd2511f5374747825 */ /* 0x000fe200078e00ff */
[----:B------:R-:W-:Y:S02]  /*5810*/  LOP3.LUT R102, R171, R102, R133, 0x96, !PT ;  /* 0x00000066ab667212 */ /* 0x000fe400078e9685 */
[----:B-1----:R-:W-:Y:S02]  /*5820*/  FMNMX.FTZ R168, R168, R101, !PT ;  /* 0x00000065a8a87209 */ /* 0x002fe40007810000 */
[----:B------:R-:W-:Y:S01]  /*5830*/  LOP3.LUT R117, R169, R132, R117, 0x96, !PT ;  /* 0x00000084a9757212 */ /* 0x000fe200078e9675 */
[----:B------:R-:W-:Y:S01]  /*5840*/  IMAD.WIDE.U32 R102, R102, -0x326172a9, RZ ;  /* 0xcd9e8d5766667825 */ /* 0x000fe200078e00ff */
[----:B------:R-:W-:-:S03]  /*5850*/  FSETP.NEU.FTZ.AND P1, PT, R168, -INF , PT ;  /* 0xff800000a800780b */ /* 0x000fc60003f3d000 */
[----:B------:R-:W-:Y:S01]  /*5860*/  FMUL.FTZ R101, R168, UR7 ;  /* 0x00000007a8657c20 */ /* 0x000fe20008410000 */
[C---:B------:R-:W-:Y:S01]  /*5870*/  HMMA.16816.F32.BF16 R88, R136.reuse, R96, RZ ;  /* 0x000000608858723c */ /* 0x040fe200000418ff */
[----:B------:R-:W-:Y:S01]  /*5880*/  IMAD.WIDE.U32 R140, R117, -0x326172a9, RZ ;  /* 0xcd9e8d57758c7825 */ /* 0x000fe200078e00ff */
[----:B------:R-:W-:Y:S02]  /*5890*/  LOP3.LUT R103, R170, R118, R103, 0x96, !PT ;  /* 0x00000076aa677212 */ /* 0x000fe400078e9667 */
[----:B------:R-:W-:Y:S02]  /*58a0*/  FSEL R101, R101, RZ, P1 ;  /* 0x000000ff65657208 */ /* 0x000fe40000800000 */
[----:B------:R-:W-:Y:S01]  /*58b0*/  LOP3.LUT R117, R164, R102, R141, 0x96, !PT ;  /* 0x00000066a4757212 */ /* 0x000fe200078e968d */
[----:B------:R-:W-:Y:S01]  /*58c0*/  IMAD.MOV.U32 R102, RZ, RZ, R140 ;  /* 0x000000ffff667224 */ /* 0x000fe200078e008c */
[----:B------:R-:W-:Y:S01]  /*58d0*/  FSETP.NEU.FTZ.AND P1, PT, R167, -INF , PT ;  /* 0xff800000a700780b */ /* 0x000fe20003f3d000 */
[--C-:B------:R-:W-:Y:S01]  /*58e0*/  FFMA.FTZ R201, R55, UR7, -R101.reuse ;  /* 0x0000000737c97c23 */ /* 0x100fe20008010865 */
[C---:B------:R-:W-:Y:S01]  /*58f0*/  HMMA.16816.F32.BF16 R104, R136.reuse, R112, RZ ;  /* 0x000000708868723c */ /* 0x040fe200000418ff */
[----:B------:R-:W-:Y:S01]  /*5900*/  FFMA.FTZ R199, R53, UR7, -R101 ;  /* 0x0000000735c77c23 */ /* 0x000fe20008010865 */
[----:B------:R-:W-:Y:S01]  /*5910*/  LOP3.LUT R55, R102, 0xff, RZ, 0xc0, !PT ;  /* 0x000000ff66377812 */ /* 0x000fe200078ec0ff */
[----:B------:R-:W-:Y:S01]  /*5920*/  FMUL.FTZ R102, R167, UR7 ;  /* 0x00000007a7667c20 */ /* 0x000fe20008410000 */
[----:B------:R-:W-:Y:S01]  /*5930*/  PRMT R53, R117, 0x7632, R53 ;  /* 0x0000763275357816 */ /* 0x000fe20000000035 */
[--C-:B------:R-:W-:Y:S01]  /*5940*/  FFMA.FTZ R200, R54, UR7, -R101.reuse ;  /* 0x0000000736c87c23 */ /* 0x100fe20008010865 */
[--C-:B------:R-:W-:Y:S01]  /*5950*/  FFMA.FTZ R198, R39, UR7, -R101.reuse ;  /* 0x0000000727c67c23 */ /* 0x100fe20008010865 */
[----:B------:R-:W-:Y:S01]  /*5960*/  PRMT R133, R140, 0x7771, RZ ;  /* 0x000077718c857816 */ /* 0x000fe200000000ff */
[C---:B------:R-:W-:Y:S01]  /*5970*/  HMMA.16816.F32.BF16 R120, R136.reuse, R144, RZ ;  /* 0x000000908878723c */ /* 0x040fe200000418ff */
[----:B------:R-:W-:Y:S01]  /*5980*/  FSEL R102, R102, RZ, P1 ;  /* 0x000000ff66667208 */ /* 0x000fe20000800000 */
[----:B------:R-:W-:Y:S01]  /*5990*/  MUFU.EX2 R201, R201 ;  /* 0x000000c900c97308 */ /* 0x000fe20000000800 */
[----:B------:R-:W-:Y:S01]  /*59a0*/  LOP3.LUT R53, R53, 0xff, RZ, 0xc0, !PT ;  /* 0x000000ff35357812 */ /* 0x000fe200078ec0ff */
[----:B------:R-:W-:Y:S01]  /*59b0*/  FFMA.FTZ R245, R87, UR7, -R101 ;  /* 0x0000000757f57c23 */ /* 0x000fe20008010865 */
[----:B------:R-:W-:Y:S01]  /*59c0*/  PRMT R132, R140, 0x7773, RZ ;  /* 0x000077738c847816 */ /* 0x000fe200000000ff */
[--C-:B------:R-:W-:Y:S01]  /*59d0*/  FFMA.FTZ R211, R52, UR7, -R102.reuse ;  /* 0x0000000734d37c23 */ /* 0x100fe20008010866 */
[--C-:B------:R-:W-:Y:S01]  /*59e0*/  FFMA.FTZ R203, R38, UR7, -R102.reuse ;  /* 0x0000000726cb7c23 */ /* 0x100fe20008010866 */
[C---:B------:R-:W-:Y:S01]  /*59f0*/  HMMA.16816.F32.BF16 R128, R136.reuse, R176, RZ ;  /* 0x000000b08880723c */ /* 0x040fe200000418ff */
[----:B------:R-:W-:Y:S01]  /*5a00*/  LOP3.LUT R52, R117, 0xffff, RZ, 0xc0, !PT ;  /* 0x0000ffff75347812 */ /* 0x000fe200078ec0ff */
[--C-:B------:R-:W-:Y:S01]  /*5a10*/  FFMA.FTZ R202, R37, UR7, -R102.reuse ;  /* 0x0000000725ca7c23 */ /* 0x100fe20008010866 */
[----:B------:R-:W-:Y:S01]  /*5a20*/  LOP3.LUT R38, R117, 0xff, RZ, 0xc0, !PT ;  /* 0x000000ff75267812 */ /* 0x000fe200078ec0ff */
[----:B------:R-:W-:Y:S01]  /*5a30*/  FFMA.FTZ R231, R36, UR7, -R102 ;  /* 0x0000000724e77c23 */ /* 0x000fe20008010866 */
[----:B------:R-:W-:Y:S01]  /*5a40*/  SHF.R.U32.HI R117, RZ, 0x18, R117 ;  /* 0x00000018ff757819 */ /* 0x000fe20000011675 */
[----:B------:R-:W-:Y:S01]  /*5a50*/  MUFU.EX2 R200, R200 ;  /* 0x000000c800c87308 */ /* 0x000fe20000000800 */
[----:B------:R-:W-:Y:S01]  /*5a60*/  PRMT R119, R140, 0x7772, RZ ;  /* 0x000077728c777816 */ /* 0x000fe200000000ff */
[C---:B------:R-:W-:Y:S01]  /*5a70*/  HMMA.16816.F32.BF16 R152, R136.reuse, R150, RZ ;  /* 0x000000968898723c */ /* 0x040fe200000418ff */
[----:B------:R-:W-:Y:S01]  /*5a80*/  PRMT R53, R53, 0x5410, R117 ;  /* 0x0000541035357816 */ /* 0x000fe20000000075 */
[----:B------:R-:W-:Y:S01]  /*5a90*/  MUFU.EX2 R199, R199 ;  /* 0x000000c700c77308 */ /* 0x000fe20000000800 */
[----:B------:R-:W-:Y:S01]  /*5aa0*/  PRMT R39, R55, 0x5410, R133 ;  /* 0x0000541037277816 */ /* 0x000fe20000000085 */
[----:B------:R-:W-:Y:S01]  /*5ab0*/  FFMA.FTZ R232, R85, UR7, -R101 ;  /* 0x0000000755e87c23 */ /* 0x000fe20008010865 */
[----:B------:R-:W-:Y:S01]  /*5ac0*/  IMAD.WIDE.U32 R54, R103, -0x2daee0ad, RZ ;  /* 0xd2511f5367367825 */ /* 0x000fe200078e00ff */
[----:B------:R-:W1:Y:S01]  /*5ad0*/  MUFU.EX2 R198, R198 ;  /* 0x000000c600c67308 */ /* 0x000e620000000800 */
[----:B------:R-:W-:Y:S01]  /*5ae0*/  PRMT R119, R119, 0x5410, R132 ;  /* 0x0000541077777816 */ /* 0x000fe20000000084 */
[----:B------:R-:W-:Y:S01]  /*5af0*/  HMMA.16816.F32.BF16 R44, R136, R50, RZ ;  /* 0x00000032882c723c */ /* 0x000fe200000418ff */
[----:B------:R-:W-:Y:S01]  /*5b00*/  SHF.R.U32.HI R52, RZ, 0x8, R52 ;  /* 0x00000008ff347819 */ /* 0x000fe20000011634 */
[----:B------:R-:W-:Y:S01]  /*5b10*/  MUFU.EX2 R211, R211 ;  /* 0x000000d300d37308 */ /* 0x000fe20000000800 */
[----:B------:R-:W-:Y:S01]  /*5b20*/  HSET2.LE.AND R133, R53, R86, PT ;  /* 0x0000005635857233 */ /* 0x000fe20003803000 */
[----:B------:R-:W-:-:S02]  /*5b30*/  IMAD.MOV.U32 R53, RZ, RZ, R54 ;  /* 0x000000ffff357224 */ /* 0x000fc400078e0036 */
[--C-:B------:R-:W-:Y:S01]  /*5b40*/  FFMA.FTZ R247, R100, UR7, -R102.reuse ;  /* 0x0000000764f77c23 */ /* 0x100fe20008010866 */
[----:B------:R-:W-:Y:S01]  /*5b50*/  MUFU.EX2 R203, R203 ;  /* 0x000000cb00cb7308 */ /* 0x000fe20000000800 */
[----:B------:R-:W-:Y:S01]  /*5b60*/  FFMA.FTZ R246, R84, UR7, -R102 ;  /* 0x0000000754f67c23 */ /* 0x000fe20008010866 */
[C---:B------:R-:W-:Y:S01]  /*5b70*/  HMMA.16816.F32.BF16 R60, R136.reuse, R66, RZ ;  /* 0x00000042883c723c */ /* 0x040fe200000418ff */
[----:B------:R-:W-:Y:S01]  /*5b80*/  LOP3.LUT R119, R119, 0xff00ff, RZ, 0xc0, !PT ;  /* 0x00ff00ff77777812 */ /* 0x000fe200078ec0ff */
[----:B------:R-:W2:Y:S01]  /*5b90*/  MUFU.EX2 R202, R202 ;  /* 0x000000ca00ca7308 */ /* 0x000ea20000000800 */
[----:B------:R-:W-:Y:S01]  /*5ba0*/  PRMT R38, R38, 0x5410, R52 ;  /* 0x0000541026267816 */ /* 0x000fe20000000034 */
[--C-:B------:R-:W-:Y:S01]  /*5bb0*/  FFMA.FTZ R248, R71, UR7, -R101.reuse ;  /* 0x0000000747f87c23 */ /* 0x100fe20008010865 */
[----:B------:R-:W-:Y:S01]  /*5bc0*/  LOP3.LUT R53, R53, 0xff, RZ, 0xc0, !PT ;  /* 0x000000ff35357812 */ /* 0x000fe200078ec0ff */
[----:B------:R-:W3:Y:S01]  /*5bd0*/  MUFU.EX2 R231, R231 ;  /* 0x000000e700e77308 */ /* 0x000ee20000000800 */
[----:B------:R-:W-:Y:S01]  /*5be0*/  FFMA.FTZ R249, R70, UR7, -R101 ;  /* 0x0000000746f97c23 */ /* 0x000fe20008010865 */
[C---:B------:R-:W-:Y:S01]  /*5bf0*/  HMMA.16816.F32.BF16 R76, R136.reuse, R82, RZ ;  /* 0x00000052884c723c */ /* 0x040fe200000418ff */
[--C-:B------:R-:W-:Y:S01]  /*5c00*/  HSET2.LE.AND R39, R39, R86.reuse, PT ;  /* 0x0000005627277233 */ /* 0x100fe20003803000 */
[----:B------:R-:W-:Y:S01]  /*5c10*/  MUFU.EX2 R245, R245 ;  /* 0x000000f500f57308 */ /* 0x000fe20000000800 */
[--C-:B------:R-:W-:Y:S01]  /*5c20*/  HSET2.LE.AND R119, R119, R86.reuse, PT ;  /* 0x0000005677777233 */ /* 0x100fe20003803000 */
[--C-:B------:R-:W-:Y:S01]  /*5c30*/  FFMA.FTZ R251, R69, UR7, -R102.reuse ;  /* 0x0000000745fb7c23 */ /* 0x100fe20008010866 */
[----:B------:R-:W-:Y:S01]  /*5c40*/  HSET2.LE.AND R38, R38, R86, PT ;  /* 0x0000005626267233 */ /* 0x000fe20003803000 */
[----:B------:R-:W4:Y:S01]  /*5c50*/  MUFU.EX2 R232, R232 ;  /* 0x000000e800e87308 */ /* 0x000f220000000800 */
[----:B-1----:R-:W-:Y:S01]  /*5c60*/  F2FP.BF16.F32.PACK_AB R134, R198, R199 ;  /* 0x000000c7c686723e */ /* 0x002fe200000010ff */
[C---:B------:R-:W-:Y:S01]  /*5c70*/  HMMA.16816.F32.BF16 R92, R136.reuse, R98, RZ ;  /* 0x00000062885c723c */ /* 0x040fe200000418ff */
[----:B--2---:R-:W-:Y:S01]  /*5c80*/  F2FP.BF16.F32.PACK_AB R135, R202, R203 ;  /* 0x000000cbca87723e */ /* 0x004fe200000010ff */
[----:B------:R-:W-:Y:S01]  /*5c90*/  MUFU.EX2 R247, R247 ;  /* 0x000000f700f77308 */ /* 0x000fe20000000800 */
[----:B------:R-:W-:Y:S01]  /*5ca0*/  F2FP.BF16.F32.PACK_AB R132, R200, R201 ;  /* 0x000000c9c884723e */ /* 0x000fe200000010ff */
[----:B------:R-:W-:Y:S01]  /*5cb0*/  FFMA.FTZ R250, R68, UR7, -R102 ;  /* 0x0000000744fa7c23 */ /* 0x000fe20008010866 */
[----:B---3--:R-:W-:Y:S01]  /*5cc0*/  F2FP.BF16.F32.PACK_AB R36, R231, R211 ;  /* 0x000000d3e724723e */ /* 0x008fe200000010ff */
[----:B------:R-:W-:Y:S01]  /*5cd0*/  MUFU.EX2 R246, R246 ;  /* 0x000000f600f67308 */ /* 0x000fe20000000800 */
[----:B------:R-:W-:Y:S01]  /*5ce0*/  LOP3.LUT R134, R134, R39, RZ, 0xc0, !PT ;  /* 0x0000002786867212 */ /* 0x000fe200078ec0ff */
[C---:B------:R-:W-:Y:S01]  /*5cf0*/  HMMA.16816.F32.BF16 R108, R136.reuse, R114, RZ ;  /* 0x00000072886c723c */ /* 0x040fe200000418ff */
[----:B------:R-:W-:Y:S01]  /*5d00*/  LOP3.LUT R135, R135, R119, RZ, 0xc0, !PT ;  /* 0x0000007787877212 */ /* 0x000fe200078ec0ff */
[----:B------:R-:W1:Y:S01]  /*5d10*/  MUFU.EX2 R248, R248 ;  /* 0x000000f800f87308 */ /* 0x000e620000000800 */
[----:B------:R-:W-:Y:S01]  /*5d20*/  LOP3.LUT R132, R132, R38, RZ, 0xc0, !PT ;  /* 0x0000002684847212 */ /* 0x000fe200078ec0ff */
[----:B------:R-:W-:Y:S01]  /*5d30*/  FADD.FTZ R200, R201, R200 ;  /* 0x000000c8c9c87221 */ /* 0x000fe20000010000 */
[----:B------:R-:W-:Y:S01]  /*5d40*/  LOP3.LUT R133, R36, R133, RZ, 0xc0, !PT ;  /* 0x0000008524857212 */ /* 0x000fe200078ec0ff */
[----:B------:R-:W2:Y:S01]  /*5d50*/  MUFU.EX2 R249, R249 ;  /* 0x000000f900f97308 */ /* 0x000ea20000000800 */
[----:B----4-:R-:W-:Y:S01]  /*5d60*/  F2FP.BF16.F32.PACK_AB R100, R232, R245 ;  /* 0x000000f5e864723e */ /* 0x010fe200000010ff */
[C---:B------:R-:W-:Y:S01]  /*5d70*/  HMMA.16816.F32.BF16 R124, R136.reuse, R146, RZ ;  /* 0x00000092887c723c */ /* 0x040fe200000418ff */
[----:B------:R-:W-:Y:S01]  /*5d80*/  FADD.FTZ R211, R211, R231 ;  /* 0x000000e7d3d37221 */ /* 0x000fe20000010000 */
[----:B------:R-:W3:Y:S01]  /*5d90*/  MUFU.EX2 R251, R251 ;  /* 0x000000fb00fb7308 */ /* 0x000ee20000000800 */
[----:B------:R-:W-:Y:S01]  /*5da0*/  FADD.FTZ R200, R199, R200 ;  /* 0x000000c8c7c87221 */ /* 0x000fe20000010000 */
[----:B------:R-:W-:Y:S01]  /*5db0*/  UMOV UR7, 0xffffffff ;  /* 0xffffffff00077882 */ /* 0x000fe20000000000 */
[----:B------:R-:W-:Y:S01]  /*5dc0*/  FADD.FTZ R211, R203, R211 ;  /* 0x000000d3cbd37221 */ /* 0x000fe20000010000 */
[----:B------:R-:W4:Y:S01]  /*5dd0*/  MUFU.EX2 R250, R250 ;  /* 0x000000fa00fa7308 */ /* 0x000f220000000800 */
[----:B------:R-:W-:Y:S01]  /*5de0*/  FADD.FTZ R200, R198, R200 ;  /* 0x000000c8c6c87221 */ /* 0x000fe20000010000 */
[----:B------:R-:W-:Y:S01]  /*5df0*/  HMMA.16816.F32.BF16 R136, R136, R178, RZ ;  /* 0x000000b28888723c */ /* 0x000fe200000418ff */
[----:B------:R-:W-:-:S02]  /*5e00*/  FADD.FTZ R211, R202, R211 ;  /* 0x000000d3cad37221 */ /* 0x000fc40000010000 */
[----:B-1----:R-:W-:-:S04]  /*5e10*/  FADD.FTZ R200, R248, R200 ;  /* 0x000000c8f8c87221 */ /* 0x002fc80000010000 */
[----:B--2---:R-:W-:Y:S01]  /*5e20*/  FADD.FTZ R200, R249, R200 ;  /* 0x000000c8f9c87221 */ /* 0x004fe20000010000 */
[C---:B------:R-:W-:Y:S01]  /*5e30*/  HMMA.16816.F32.BF16 R156, R4.reuse, R172, R156 ;  /* 0x000000ac049c723c */ /* 0x040fe2000004189c */
[----:B---3--:R-:W-:Y:S02]  /*5e40*/  FADD.FTZ R211, R251, R211 ;  /* 0x000000d3fbd37221 */ /* 0x008fe40000010000 */
[----:B------:R-:W-:Y:S02]  /*5e50*/  FADD.FTZ R200, R245, R200 ;  /* 0x000000c8f5c87221 */ /* 0x000fe40000010000 */
[----:B----4-:R-:W-:Y:S02]  /*5e60*/  FADD.FTZ R211, R250, R211 ;  /* 0x000000d3fad37221 */ /* 0x010fe40000010000 */
[----:B------:R-:W-:Y:S01]  /*5e70*/  FADD.FTZ R232, R232, R200 ;  /* 0x000000c8e8e87221 */ /* 0x000fe20000010000 */
[----:B------:R-:W-:Y:S01]  /*5e80*/  HMMA.16816.F32.BF16 R40, R4, R32, R40 ;  /* 0x000000200428723c */ /* 0x000fe20000041828 */
[----:B------:R-:W-:-:S04]  /*5e90*/  FADD.FTZ R211, R247, R211 ;  /* 0x000000d3f7d37221 */ /* 0x000fc80000010000 */
[----:B------:R-:W-:-:S03]  /*5ea0*/  FADD.FTZ R231, R246, R211 ;  /* 0x000000d3f6e77221 */ /* 0x000fc60000010000 */
        /* <DEDUP_REMOVED lines=14> */
[----:B------:R-:W-:-:S02]  /*5f90*/  PRMT R4, R54, 0x7773, RZ ;  /* 0x0000777336047816 */ /* 0x000fc400000000ff */
[C---:B------:R-:W-:Y:S02]  /*5fa0*/  PRMT R6, R54.reuse, 0x7772, RZ ;  /* 0x0000777236067816 */ /* 0x040fe400000000ff */
[----:B------:R-:W-:Y:S02]  /*5fb0*/  PRMT R7, R54, 0x7771, RZ ;  /* 0x0000777136077816 */ /* 0x000fe400000000ff */
[----:B------:R-:W-:Y:S01]  /*5fc0*/  LOP3.LUT R5, R116, UR6, R55, 0x96, !PT ;  /* 0x0000000674057c12 */ /* 0x000fe2000f8e9637 */
[----:B------:R-:W-:Y:S01]  /*5fd0*/  HMMA.16816.F32.BF16 R160, R132, R148, RZ ;  /* 0x0000009484a0723c */ /* 0x000fe200000418ff */
[----:B------:R-:W-:Y:S02]  /*5fe0*/  PRMT R6, R6, 0x5410, R4 ;  /* 0x0000541006067816 */ /* 0x000fe40000000004 */
[----:B------:R-:W-:Y:S02]  /*5ff0*/  PRMT R7, R53, 0x5410, R7 ;  /* 0x0000541035077816 */ /* 0x000fe40000000007 */
[----:B------:R-:W-:-:S02]  /*6000*/  PRMT R103, R5, 0x7632, R103 ;  /* 0x0000763205677816 */ /* 0x000fc40000000067 */
[C---:B------:R-:W-:Y:S01]  /*6010*/  LOP3.LUT R52, R5.reuse, 0xffff, RZ, 0xc0, !PT ;  /* 0x0000ffff05347812 */ /* 0x040fe200078ec0ff */
[C---:B------:R-:W-:Y:S01]  /*6020*/  HMMA.16816.F32.BF16 R36, R132.reuse, R48, RZ ;  /* 0x000000308424723c */ /* 0x040fe200000418ff */
[----:B------:R-:W-:Y:S02]  /*6030*/  LOP3.LUT R84, R6, 0xff00ff, RZ, 0xc0, !PT ;  /* 0x00ff00ff06547812 */ /* 0x000fe400078ec0ff */
[----:B------:R-:W-:Y:S02]  /*6040*/  LOP3.LUT R4, R5, 0xff, RZ, 0xc0, !PT ;  /* 0x000000ff05047812 */ /* 0x000fe400078ec0ff */
[----:B------:R-:W-:Y:S02]  /*6050*/  HSET2.LE.AND R6, R7, R86, PT ;  /* 0x0000005607067233 */ /* 0x000fe40003803000 */
[----:B------:R-:W-:Y:S01]  /*6060*/  SHF.R.U32.HI R5, RZ, 0x18, R5 ;  /* 0x00000018ff057819 */ /* 0x000fe20000011605 */
[----:B------:R-:W-:Y:S01]  /*6070*/  HMMA.16816.F32.BF16 R68, R132, R80, RZ ;  /* 0x000000508444723c */ /* 0x000fe200000418ff */
[----:B------:R-:W-:-:S02]  /*6080*/  LOP3.LUT R103, R103, 0xff, RZ, 0xc0, !PT ;  /* 0x000000ff67677812 */ /* 0x000fc400078ec0ff */
[----:B------:R-:W-:Y:S02]  /*6090*/  SHF.R.U32.HI R52, RZ, 0x8, R52 ;  /* 0x00000008ff347819 */ /* 0x000fe40000011634 */
[----:B------:R-:W-:Y:S02]  /*60a0*/  PRMT R5, R103, 0x5410, R5 ;  /* 0x0000541067057816 */ /* 0x000fe40000000005 */
[----:B------:R-:W-:Y:S01]  /*60b0*/  LOP3.LUT R6, R100, R6, RZ, 0xc0, !PT ;  /* 0x0000000664067212 */ /* 0x000fe200078ec0ff */
[----:B------:R-:W-:Y:S01]  /*60c0*/  HMMA.16816.F32.BF16 R116, R132, R144, RZ ;  /* 0x000000908474723c */ /* 0x000fe200000418ff */
[----:B------:R-:W-:Y:S02]  /*60d0*/  PRMT R4, R4, 0x5410, R52 ;  /* 0x0000541004047816 */ /* 0x000fe40000000034 */
[--C-:B------:R-:W-:Y:S02]  /*60e0*/  HSET2.LE.AND R7, R84, R86.reuse, PT ;  /* 0x0000005654077233 */ /* 0x100fe40003803000 */
[----:B------:R-:W-:-:S02]  /*60f0*/  HSET2.LE.AND R5, R5, R86, PT ;  /* 0x0000005605057233 */ /* 0x000fc40003803000 */
[----:B------:R-:W-:Y:S01]  /*6100*/  HSET2.LE.AND R4, R4, R86, PT ;  /* 0x0000005604047233 */ /* 0x000fe20003803000 */
[----:B------:R-:W-:Y:S01]  /*6110*/  HMMA.16816.F32.BF16 R100, R132, R112, RZ ;  /* 0x000000708464723c */ /* 0x000fe200000418ff */
[----:B------:R-:W-:-:S04]  /*6120*/  F2FP.BF16.F32.PACK_AB R112, R246, R247 ;  /* 0x000000f7f670723e */ /* 0x000fc800000010ff */
[----:B------:R-:W-:Y:S02]  /*6130*/  LOP3.LUT R7, R112, R7, RZ, 0xc0, !PT ;  /* 0x0000000770077212 */ /* 0x000fe400078ec0ff */
[----:B------:R-:W-:Y:S01]  /*6140*/  F2FP.BF16.F32.PACK_AB R112, R249, R248 ;  /* 0x000000f8f970723e */ /* 0x000fe200000010ff */
[----:B------:R-:W-:Y:S03]  /*6150*/  HMMA.16816.F32.BF16 R52, R132, R64, RZ ;  /* 0x000000408434723c */ /* 0x000fe600000418ff */
[----:B------:R-:W-:Y:S02]  /*6160*/  LOP3.LUT R4, R112, R4, RZ, 0xc0, !PT ;  /* 0x0000000470047212 */ /* 0x000fe400078ec0ff */
[----:B------:R-:W-:-:S03]  /*6170*/  F2FP.BF16.F32.PACK_AB R112, R250, R251 ;  /* 0x000000fbfa70723e */ /* 0x000fc600000010ff */
[----:B------:R-:W-:Y:S01]  /*6180*/  HMMA.16816.F32.BF16 R84, R132, R96, RZ ;  /* 0x000000608454723c */ /* 0x000fe200000418ff */
[----:B------:R-:W-:-:S07]  /*6190*/  LOP3.LUT R5, R112, R5, RZ, 0xc0, !PT ;  /* 0x0000000570057212 */ /* 0x000fce00078ec0ff */
        /* <DEDUP_REMOVED lines=26> */
[----:B------:R-:W-:-:S15]  /*6340*/  BRA.U !UP1, `(.L_x_989) ;  /* 0x000000d109807547 */ /* 0x000fde000b800000 */
[----:B------:R-:W1:Y:S01]  /*6350*/  LDCU UR11, c[0x0][0x440] ;  /* 0x00008800ff0b77ac */ /* 0x000e620008000800 */
[----:B------:R-:W-:-:S04]  /*6360*/  DEPBAR.LE SB0, 0x0 ;  /* 0x000080000000791a */ /* 0x000fc80000000000 */
[----:B------:R-:W-:Y:S01]  /*6370*/  UIADD3 UR10, UPT, UPT, UR20, -0x2, URZ ;  /* 0xfffffffe140a7890 */ /* 0x000fe2000fffe0ff */
[----:B------:R-:W-:Y:S01]  /*6380*/  IMAD.SHL.U32 R221, R219, 0x20, RZ ;  /* 0x00000020dbdd7824 */ /* 0x000fe200078e00ff */
[----:B------:R-:W-:Y:S01]  /*6390*/  SHF.R.U32.HI R222, RZ, 0x1, R219 ;  /* 0x00000001ffde7819 */ /* 0x000fe200000116db */
[----:B------:R-:W-:Y:S01]  /*63a0*/  IMAD.MOV.U32 R211, RZ, RZ, 0x40 ;  /* 0x00000040ffd37424 */ /* 0x000fe200078e00ff */
[----:B------:R-:W-:Y:S01]  /*63b0*/  UIMAD.WIDE.U32 UR12, UR10, UR8, URZ ;  /* 0x000000080a0c72a5 */ /* 0x000fe2000f8e00ff */
[----:B------:R-:W-:Y:S02]  /*63c0*/  SEL R245, R217, 0xffffffe0, !P6 ;  /* 0xffffffe0d9f57807 */ /* 0x000fe40007000000 */
[----:B------:R-:W-:Y:S02]  /*63d0*/  LOP3.LUT R221, R221, 0x7c00, RZ, 0xc0, !PT ;  /* 0x00007c00dddd7812 */ /* 0x000fe400078ec0ff */
[----:B------:R-:W-:Y:S01]  /*63e0*/  LOP3.LUT R10, R222, 0x8, RZ, 0xc0, !PT ;  /* 0x00000008de0a7812 */ /* 0x000fe200078ec0ff */
[----:B------:R-:W-:Y:S01]  /*63f0*/  IMAD.IADD R196, R244, 0x1, R245 ;  /* 0x00000001f4c47824 */ /* 0x000fe200078e02f5 */
[----:B------:R-:W-:Y:S01]  /*6400*/  LOP3.LUT R11, R221, 0x200, R214, 0xf8, !PT ;  /* 0x00000200dd0b7812 */ /* 0x000fe200078ef8d6 */
[----:B------:R-:W-:Y:S01]  /*6410*/  BAR.SYNC.DEFER_BLOCKING 0x0 ;  /* 0x0000000000007b1d */ /* 0x000fe20000010000 */
[----:B-1----:R-:W-:-:S02]  /*6420*/  ISETP.GE.AND P4, PT, R218, UR11, PT ;  /* 0x0000000bda007c0c */ /* 0x002fc4000bf86270 */
[----:B------:R-:W-:Y:S01]  /*6430*/  ISETP.GE.AND P3, PT, R235, UR11, PT ;  /* 0x0000000beb007c0c */ /* 0x000fe2000bf66270 */
[----:B------:R-:W-:Y:S01]  /*6440*/  UIMAD UR11, UR10, UR9, UR13 ;  /* 0x000000090a0b72a4 */ /* 0x000fe2000f8e020d */
[----:B------:R-:W-:Y:S01]  /*6450*/  LOP3.LUT R10, R11, R213, R10, 0xf6, !PT ;  /* 0x000000d50b0a7212 */ /* 0x000fe200078ef60a */
[----:B------:R-:W-:Y:S01]  /*6460*/  USHF.L.U32 UR10, UR12, 0x5, URZ ;  /* 0x000000050c0a7899 */ /* 0x000fe200080006ff */
[----:B------:R-:W-:Y:S01]  /*6470*/  SEL R211, R211, 0xffffffc0, !P0 ;  /* 0xffffffc0d3d37807 */ /* 0x000fe20004000000 */
[----:B------:R-:W-:Y:S01]  /*6480*/  USHF.L.U64.HI UR11, UR12, 0x5, UR11 ;  /* 0x000000050c0b7899 */ /* 0x000fe2000801020b */
[----:B------:R-:W-:Y:S01]  /*6490*/  LEA R248, R10, UR5, 0x1 ;  /* 0x000000050af87c11 */ /* 0x000fe2000f8e08ff */
[----:B------:R-:W-:Y:S02]  /*64a0*/  ULEA UR12, UP0, UR8, UR10, 0x4 ;  /* 0x0000000a080c7291 */ /* 0x000fe4000f8020ff */
[----:B------:R-:W-:Y:S01]  /*64b0*/  IMAD.U32 R4, RZ, RZ, UR10 ;  /* 0x0000000aff047e24 */ /* 0x000fe2000f8e00ff */
[----:B------:R-:W-:Y:S01]  /*64c0*/  UIADD3 UR5, UPT, UPT, UR20, -0x2, URZ ;  /* 0xfffffffe14057890 */ /* 0x000fe2000fffe0ff */
[----:B------:R-:W-:-:S02]  /*64d0*/  IMAD.U32 R5, RZ, RZ, UR10 ;  /* 0x0000000aff057e24 */ /* 0x000fc4000f8e00ff */
[----:B------:R-:W-:Y:S01]  /*64e0*/  IMAD.U32 R9, RZ, RZ, UR10 ;  /* 0x0000000aff097e24 */ /* 0x000fe2000f8e00ff */
[-C--:B------:R-:W-:Y:S01]  /*64f0*/  @!P3 LEA R12, P1, R4, R226.reuse, 0x1 ;  /* 0x000000e2040cb211 */ /* 0x080fe200078208ff */
[----:B------:R-:W-:Y:S01]  /*6500*/  IMAD.U32 R7, RZ, RZ, UR10 ;  /* 0x0000000aff077e24 */ /* 0x000fe2000f8e00ff */
[----:B------:R-:W-:Y:S01]  /*6510*/  ULEA.HI.X UR10, UR8, UR11, UR9, 0x4, UP0 ;  /* 0x0000000b080a7291 */ /* 0x000fe200080f2409 */
[----:B------:R-:W-:Y:S01]  /*6520*/  IMAD.U32 R4, RZ, RZ, UR12 ;  /* 0x0000000cff047e24 */ /* 0x000fe2000f8e00ff */
[-C--:B------:R-:W-:Y:S01]  /*6530*/  @!P4 LEA R14, P5, R5, R226.reuse, 0x1 ;  /* 0x000000e2050ec211 */ /* 0x080fe200078a08ff */
[----:B------:R-:W-:Y:S01]  /*6540*/  IMAD.U32 R8, RZ, RZ, UR11 ;  /* 0x0000000bff087e24 */ /* 0x000fe2000f8e00ff */
[----:B------:R-:W-:Y:S01]  /*6550*/  UISETP.GE.U32.AND UP0, UPT, UR20, 0x3, UPT ;  /* 0x000000031400788c */ /* 0x000fe2000bf06070 */
[----:B------:R-:W-:Y:S01]  /*6560*/  IMAD.U32 R6, RZ, RZ, UR11 ;  /* 0x0000000bff067e24 */ /* 0x000fe2000f8e00ff */
[----:B------:R-:W-:Y:S01]  /*6570*/  LEA R16, P2, R4, R226, 0x1 ;  /* 0x000000e204107211 */ /* 0x000fe200078408ff */
[----:B------:R-:W-:Y:S01]  /*6580*/  IMAD.U32 R5, RZ, RZ, UR12 ;  /* 0x0000000cff057e24 */ /* 0x000fe2000f8e00ff */
[-C--:B------:R-:W-:Y:S01]  /*6590*/  @!P4 LEA.HI.X R15, R9, R223.reuse, R8, 0x1, P5 ;  /* 0x000000df090fc211 */ /* 0x080fe200028f0c08 */
[----:B------:R-:W-:Y:S01]  /*65a0*/  IMAD.U32 R4, RZ, RZ, UR10 ;  /* 0x0000000aff047e24 */ /* 0x000fe2000f8e00ff */
[----:B------:R-:W-:Y:S01]  /*65b0*/  @!P3 LEA.HI.X R13, R7, R223, R6, 0x1, P1 ;  /* 0x000000df070db211 */ /* 0x000fe200008f0c06 */
[----:B------:R-:W-:-:S02]  /*65c0*/  IMAD.IADD R246, R245, 0x1, R248 ;  /* 0x00000001f5f67824 */ /* 0x000fc400078e02f8 */
[----:B------:R-:W-:Y:S01]  /*65d0*/  @!PT LDS RZ, [RZ] ;  /* 0x00000000fffff984 */ /* 0x000fe20000000800 */
[----:B------:R-:W-:Y:S01]  /*65e0*/  @!PT LDS RZ, [RZ] ;  /* 0x00000000fffff984 */ /* 0x000fe20000000800 */
[----:B------:R-:W-:Y:S01]  /*65f0*/  @!PT LDS RZ, [RZ] ;  /* 0x00000000fffff984 */ /* 0x000fe20000000800 */
[----:B------:R-:W-:Y:S01]  /*6600*/  @!P4 LDGSTS.E.BYPASS.LTC128B.128 [R234+0xa000], desc[UR26][R14.64] ;  /* 0x0a0000000eeacfae */ /* 0x000fe2000b981a1a */
[----:B------:R-:W-:Y:S01]  /*6610*/  LEA.HI.X R17, R5, R223, R4, 0x1, P2 ;  /* 0x000000df05117211 */ /* 0x000fe200010f0c04 */
[----:B------:R-:W-:Y:S02]  /*6620*/  IMAD.IADD R233, R211, 0x1, R248 ;  /* 0x00000001d3e97824 */ /* 0x000fe400078e02f8 */
[----:B------:R-:W-:Y:S01]  /*6630*/  @P4 STS.128 [R234+0xa000], RZ ;  /* 0x00a000ffea004388 */ /* 0x000fe20000000c00 */
[----:B------:R-:W-:Y:S02]  /*6640*/  IMAD.IADD R220, R244, 0x1, R211 ;  /* 0x00000001f4dc7824 */ /* 0x000fe400078e02d3 */
[C---:B------:R-:W-:Y:S01]  /*6650*/  IMAD.IADD R247, R245.reuse, 0x1, R233 ;  /* 0x00000001f5f77824 */ /* 0x040fe200078e02e9 */
[----:B------:R-:W-:Y:S01]  /*6660*/  @!PT LDS RZ, [RZ] ;  /* 0x00000000fffff984 */ /* 0x000fe20000000800 */
[----:B------:R-:W-:Y:S01]  /*6670*/  @!PT LDS RZ, [RZ] ;  /* 0x00000000fffff984 */ /* 0x000fe20000000800 */
[----:B------:R-:W-:Y:S01]  /*6680*/  @!PT LDS RZ, [RZ] ;  /* 0x00000000fffff984 */ /* 0x000fe20000000800 */
[----:B------:R1:W-:Y:S01]  /*6690*/  @!P3 LDGSTS.E.BYPASS.LTC128B.128 [R234+0xb000], desc[UR26][R12.64+0x80] ;  /* 0x0b0000800ceabfae */ /* 0x0003e2000b981a1a */
[----:B------:R-:W-:-:S03]  /*66a0*/  IMAD.IADD R245, R245, 0x1, R220 ;  /* 0x00000001f5f57824 */ /* 0x000fc600078e02dc */
        /* <DEDUP_REMOVED lines=11> */
[----:B------:R-:W-:Y:S04]  /*6760*/  LDSM.16.M88.4 R184, [R244+0x8000] ;  /* 0x00800000f4b8783b */ /* 0x000fe80000000200 */
[----:B-1----:R-:W1:Y:S04]  /*6770*/  LDSM.16.M88.4 R12, [R248+0x2000] ;  /* 0x00200000f80c783b */ /* 0x002e680000000200 */
[----:B------:R-:W3:Y:S04]  /*6780*/  LDSM.16.M88.4 R4, [R244+0x8800] ;  /* 0x00880000f404783b */ /* 0x000ee80000000200 */
[----:B------:R-:W4:Y:S04]  /*6790*/  LDSM.16.M88.4 R32, [R248] ;  /* 0x00000000f820783b */ /* 0x000f280000000200 */
[----:B------:R-:W-:Y:S04]  /*67a0*/  LDSM.16.M88.4 R200, [R196+0x8000] ;  /* 0x00800000c4c8783b */ /* 0x000fe80000000200 */
[----:B------:R-:W5:Y:S04]  /*67b0*/  LDSM.16.M88.4 R8, [R246+0x2000] ;  /* 0x00200000f608783b */ /* 0x000f680000000200 */
[----:B------:R-:W5:Y:S04]  /*67c0*/  LDSM.16.M88.4 R196, [R196+0x8800] ;  /* 0x00880000c4c4783b */ /* 0x000f680000000200 */
[----:B------:R-:W5:Y:S04]  /*67d0*/  LDSM.16.M88.4 R24, [R246] ;  /* 0x00000000f618783b */ /* 0x000f680000000200 */
[----:B------:R-:W-:Y:S04]  /*67e0*/  LDSM.16.M88.4 R20, [R233+0x2000] ;  /* 0x00200000e914783b */ /* 0x000fe80000000200 */
[----:B--2---:R-:W2:Y:S04]  /*67f0*/  LDSM.16.M88.4 R16, [R220+0x8000] ;  /* 0x00800000dc10783b */ /* 0x004ea80000000200 */
[----:B------:R-:W0:Y:S01]  /*6800*/  LDGDEPBAR ;  /* 0x00000000000079af */ /* 0x000e220000000000 */
[C---:B-1----:R-:W-:Y:S08]  /*6810*/  HMMA.16816.F32.BF16 R28, R12.reuse, R184, RZ ;  /* 0x000000b80c1c723c */ /* 0x042ff000000418ff */
[C---:B---3--:R-:W-:Y:S08]  /*6820*/  HMMA.16816.F32.BF16 R172, R12.reuse, R4, RZ ;  /* 0x000000040cac723c */ /* 0x048ff000000418ff */
[C---:B------:R-:W-:Y:S08]  /*6830*/  HMMA.16816.F32.BF16 R188, R12.reuse, R186, RZ ;  /* 0x000000ba0cbc723c */ /* 0x040ff000000418ff */
[----:B------:R-:W-:Y:S08]  /*6840*/  HMMA.16816.F32.BF16 R12, R12, R6, RZ ;  /* 0x000000060c0c723c */ /* 0x000ff000000418ff */
[C---:B----4-:R-:W-:Y:S08]  /*6850*/  HMMA.16816.F32.BF16 R192, R32.reuse, R184, RZ ;  /* 0x000000b820c0723c */ /* 0x050ff000000418ff */
[C---:B------:R-:W-:Y:S08]  /*6860*/  HMMA.16816.F32.BF16 R184, R32.reuse, R186, RZ ;  /* 0x000000ba20b8723c */ /* 0x040ff000000418ff */
[----:B------:R-:W-:Y:S08]  /*6870*/  HMMA.16816.F32.BF16 R176, R32, R4, RZ ;  /* 0x0000000420b0723c */ /* 0x000ff000000418ff */
[C---:B-----5:R-:W-:Y:S08]  /*6880*/  HMMA.16816.F32.BF16 R28, R8.reuse, R200, R28 ;  /* 0x000000c8081c723c */ /* 0x060ff0000004181c */
[C---:B------:R-:W-:Y:S08]  /*6890*/  HMMA.16816.F32.BF16 R172, R8.reuse, R196, R172 ;  /* 0x000000c408ac723c */ /* 0x040ff000000418ac */
[C---:B------:R-:W-:Y:S08]  /*68a0*/  HMMA.16816.F32.BF16 R188, R8.reuse, R202, R188 ;  /* 0x000000ca08bc723c */ /* 0x040ff000000418bc */
[----:B------:R-:W-:Y:S01]  /*68b0*/  HMMA.16816.F32.BF16 R12, R8, R198, R12 ;  /* 0x000000c6080c723c */ /* 0x000fe2000004180c */
[----:B------:R-:W1:Y:S07]  /*68c0*/  LDSM.16.M88.4 R8, [R220+0x8800] ;  /* 0x00880000dc08783b */ /* 0x000e6e0000000200 */
[----:B------:R-:W-:Y:S01]  /*68d0*/  HMMA.16816.F32.BF16 R32, R32, R6, RZ ;  /* 0x000000062020723c */ /* 0x000fe200000418ff */
[----:B------:R-:W3:Y:S07]  /*68e0*/  LDSM.16.M88.4 R4, [R233] ;  /* 0x00000000e904783b */ /* 0x000eee0000000200 */
[C---:B------:R-:W-:Y:S08]  /*68f0*/  HMMA.16816.F32.BF16 R192, R24.reuse, R200, R192 ;  /* 0x000000c818c0723c */ /* 0x040ff000000418c0 */
[C---:B------:R-:W-:Y:S01]  /*6900*/  HMMA.16816.F32.BF16 R184, R24.reuse, R202, R184 ;  /* 0x000000ca18b8723c */ /* 0x040fe200000418b8 */
[----:B------:R-:W-:Y:S07]  /*6910*/  LDSM.16.M88.4 R200, [R244+0x9000] ;  /* 0x00900000f4c8783b */ /* 0x000fee0000000200 */
[C---:B------:R-:W-:Y:S08]  /*6920*/  HMMA.16816.F32.BF16 R176, R24.reuse, R196, R176 ;  /* 0x000000c418b0723c */ /* 0x040ff000000418b0 */
[----:B------:R-:W-:Y:S01]  /*6930*/  HMMA.16816.F32.BF16 R32, R24, R198, R32 ;  /* 0x000000c61820723c */ /* 0x000fe20000041820 */
[----:B------:R-:W-:Y:S04]  /*6940*/  LDSM.16.M88.4 R24, [R247+0x2000] ;  /* 0x00200000f718783b */ /* 0x000fe80000000200 */
[----:B------:R-:W-:Y:S03]  /*6950*/  LDSM.16.M88.4 R196, [R244+0x9800] ;  /* 0x00980000f4c4783b */ /* 0x000fe60000000200 */
[C---:B--2---:R-:W-:Y:S08]  /*6960*/  HMMA.16816.F32.BF16 R28, R20.reuse, R16, R28 ;  /* 0x00000010141c723c */ /* 0x044ff0000004181c */
[C---:B-1----:R-:W-:Y:S08]  /*6970*/  HMMA.16816.F32.BF16 R172, R20.reuse, R8, R172 ;  /* 0x0000000814ac723c */ /* 0x042ff000000418ac */
[C---:B------:R-:W-:Y:S08]  /*6980*/  HMMA.16816.F32.BF16 R188, R20.reuse, R18, R188 ;  /* 0x0000001214bc723c */ /* 0x040ff000000418bc */
[----:B------:R-:W-:Y:S01]  /*6990*/  HMMA.16816.F32.BF16 R12, R20, R10, R12 ;  /* 0x0000000a140c723c */ /* 0x000fe2000004180c */
[----:B------:R-:W1:Y:S07]  /*69a0*/  LDSM.16.M88.4 R20, [R245+0x8000] ;  /* 0x00800000f514783b */ /* 0x000e6e0000000200 */
[C---:B---3--:R-:W-:Y:S08]  /*69b0*/  HMMA.16816.F32.BF16 R192, R4.reuse, R16, R192 ;  /* 0x0000001004c0723c */ /* 0x048ff000000418c0 */
[C---:B------:R-:W-:Y:S01]  /*69c0*/  HMMA.16816.F32.BF16 R184, R4.reuse, R18, R184 ;  /* 0x0000001204b8723c */ /* 0x040fe200000418b8 */
[----:B------:R-:W2:Y:S07]  /*69d0*/  LDSM.16.M88.4 R16, [R245+0x8800] ;  /* 0x00880000f510783b */ /* 0x000eae0000000200 */
[C---:B------:R-:W-:Y:S08]  /*69e0*/  HMMA.16816.F32.BF16 R176, R4.reuse, R8, R176 ;  /* 0x0000000804b0723c */ /* 0x040ff000000418b0 */
[----:B------:R-:W-:Y:S01]  /*69f0*/  HMMA.16816.F32.BF16 R32, R4, R10, R32 ;  /* 0x0000000a0420723c */ /* 0x000fe20000041820 */
[----:B------:R-:W3:Y:S04]  /*6a00*/  LDSM.16.M88.4 R8, [R247] ;  /* 0x00000000f708783b */ /* 0x000ee80000000200 */
[----:B------:R-:W4:Y:S03]  /*6a10*/  LDSM.16.M88.4 R4, [R248+0x6000] ;  /* 0x00600000f804783b */ /* 0x000f260000000200 */
[C---:B-1----:R-:W-:Y:S08]  /*6a20*/  HMMA.16816.F32.BF16 R28, R24.reuse, R20, R28 ;  /* 0x00000014181c723c */ /* 0x042ff0000004181c */
[C---:B------:R-:W-:Y:S08]  /*6a30*/  HMMA.16816.F32.BF16 R188, R24.reuse, R22, R188 ;  /* 0x0000001618bc723c */ /* 0x040ff000000418bc */
[C---:B--2---:R-:W-:Y:S08]  /*6a40*/  HMMA.16816.F32.BF16 R172, R24.reuse, R16, R172 ;  /* 0x0000001018ac723c */ /* 0x044ff000000418ac */
[----:B------:R-:W-:Y:S01]  /*6a50*/  HMMA.16816.F32.BF16 R12, R24, R18, R12 ;  /* 0x00000012180c723c */ /* 0x000fe2000004180c */
[----:B------:R-:W1:Y:S07]  /*6a60*/  LDSM.16.M88.4 R24, [R248+0x4000] ;  /* 0x00400000f818783b */ /* 0x000e6e0000000200 */
[C---:B---3--:R-:W-:Y:S08]  /*6a70*/  HMMA.16816.F32.BF16 R192, R8.reuse, R20, R192 ;  /* 0x0000001408c0723c */ /* 0x048ff000000418c0 */
[C---:B------:R-:W-:Y:S01]  /*6a80*/  HMMA.16816.F32.BF16 R184, R8.reuse, R22, R184 ;  /* 0x0000001608b8723c */ /* 0x040fe200000418b8 */
[----:B------:R-:W-:Y:S07]  /*6a90*/  LDSM.16.M88.4 R20, [R246+0x6000] ;  /* 0x00600000f614783b */ /* 0x000fee0000000200 */
[C---:B------:R-:W-:Y:S08]  /*6aa0*/  HMMA.16816.F32.BF16 R176, R8.reuse, R16, R176 ;  /* 0x0000001008b0723c */ /* 0x040ff000000418b0 */
[----:B------:R-:W-:Y:S01]  /*6ab0*/  HMMA.16816.F32.BF16 R32, R8, R18, R32 ;  /* 0x000000120820723c */ /* 0x000fe20000041820 */
[----:B------:R-:W-:-:S05]  /*6ac0*/  SEL R8, R217, 0xffffffe0, !P6 ;  /* 0xffffffe0d9087807 */ /* 0x000fca0007000000 */
[----:B------:R-:W-:Y:S02]  /*6ad0*/  IMAD.IADD R8, R244, 0x1, R8 ;  /* 0x00000001f4087824 */ /* 0x000fe400078e0208 */
[C---:B----4-:R-:W-:Y:S03]  /*6ae0*/  HMMA.16816.F32.BF16 R28, R4.reuse, R200, R28 ;  /* 0x000000c8041c723c */ /* 0x050fe6000004181c */
[----:B------:R-:W2:Y:S04]  /*6af0*/  LDSM.16.M88.4 R16, [R8+0x9000] ;  /* 0x009000000810783b */ /* 0x000ea80000000200 */
[----:B------:R-:W-:Y:S01]  /*6b00*/  LDSM.16.M88.4 R8, [R8+0x9800] ;  /* 0x009800000808783b */ /* 0x000fe20000000200 */
[C---:B------:R-:W-:Y:S08]  /*6b10*/  HMMA.16816.F32.BF16 R188, R4.reuse, R202, R188 ;  /* 0x000000ca04bc723c */ /* 0x040ff000000418bc */
[C---:B------:R-:W-:Y:S08]  /*6b20*/  HMMA.16816.F32.BF16 R172, R4.reuse, R196, R172 ;  /* 0x000000c404ac723c */ /* 0x040ff000000418ac */
[----:B------:R-:W-:Y:S01]  /*6b30*/  HMMA.16816.F32.BF16 R12, R4, R198, R12 ;  /* 0x000000c6040c723c */ /* 0x000fe2000004180c */
[----:B------:R-:W3:Y:S07]  /*6b40*/  LDSM.16.M88.4 R4, [R246+0x4000] ;  /* 0x00400000f604783b */ /* 0x000eee0000000200 */
[C---:B-1----:R-:W-:Y:S08]  /*6b50*/  HMMA.16816.F32.BF16 R192, R24.reuse, R200, R192 ;  /* 0x000000c818c0723c */ /* 0x042ff000000418c0 */
[C---:B------:R-:W-:Y:S01]  /*6b60*/  HMMA.16816.F32.BF16 R184, R24.reuse, R202, R184 ;  /* 0x000000ca18b8723c */ /* 0x040fe200000418b8 */
[----:B------:R-:W-:Y:S07]  /*6b70*/  LDSM.16.M88.4 R200, [R233+0x4000] ;  /* 0x00400000e9c8783b */ /* 0x000fee0000000200 */
[C---:B------:R-:W-:Y:S08]  /*6b80*/  HMMA.16816.F32.BF16 R176, R24.reuse, R196, R176 ;  /* 0x000000c418b0723c */ /* 0x040ff000000418b0 */
[----:B------:R-:W-:Y:S01]  /*6b90*/  HMMA.16816.F32.BF16 R32, R24, R198, R32 ;  /* 0x000000c61820723c */ /* 0x000fe20000041820 */
[----:B------:R-:W1:Y:S04]  /*6ba0*/  LDSM.16.M88.4 R196, [R220+0x9000] ;  /* 0x00900000dcc4783b */ /* 0x000e680000000200 */
[----:B------:R-:W-:Y:S03]  /*6bb0*/  LDSM.16.M88.4 R24, [R220+0x9800] ;  /* 0x00980000dc18783b */ /* 0x000fe60000000200 */
[C---:B--2---:R-:W-:Y:S08]  /*6bc0*/  HMMA.16816.F32.BF16 R28, R20.reuse, R16, R28 ;  /* 0x00000010141c723c */ /* 0x044ff0000004181c */
[----:B------:R-:W-:Y:S08]  /*6bd0*/  HMMA.16816.F32.BF16 R188, R20, R18, R188 ;  /* 0x0000001214bc723c */ /* 0x000ff000000418bc */
[C---:B---3--:R-:W-:Y:S08]  /*6be0*/  HMMA.16816.F32.BF16 R192, R4.reuse, R16, R192 ;  /* 0x0000001004c0723c */ /* 0x048ff000000418c0 */
[----:B------:R-:W-:Y:S01]  /*6bf0*/  HMMA.16816.F32.BF16 R184, R4, R18, R184 ;  /* 0x0000001204b8723c */ /* 0x000fe200000418b8 */
[----:B------:R-:W2:Y:S07]  /*6c00*/  LDSM.16.M88.4 R16, [R233+0x6000] ;  /* 0x00600000e910783b */ /* 0x000eae0000000200 */
[C---:B------:R-:W-:Y:S08]  /*6c10*/  HMMA.16816.F32.BF16 R172, R20.reuse, R8, R172 ;  /* 0x0000000814ac723c */ /* 0x040ff000000418ac */
[----:B------:R-:W-:Y:S01]  /*6c20*/  HMMA.16816.F32.BF16 R12, R20, R10, R12 ;  /* 0x0000000a140c723c */ /* 0x000fe2000004180c */
[----:B------:R-:W-:Y:S07]  /*6c30*/  LDSM.16.M88.4 R20, [R245+0x9000] ;  /* 0x00900000f514783b */ /* 0x000fee0000000200 */
[C---:B------:R-:W-:Y:S08]  /*6c40*/  HMMA.16816.F32.BF16 R176, R4.reuse, R8, R176 ;  /* 0x0000000804b0723c */ /* 0x040ff000000418b0 */
[----:B------:R-:W-:Y:S01]  /*6c50*/  HMMA.16816.F32.BF16 R32, R4, R10, R32 ;  /* 0x0000000a0420723c */ /* 0x000fe20000041820 */
[----:B------:R-:W3:Y:S04]  /*6c60*/  LDSM.16.M88.4 R4, [R247+0x6000] ;  /* 0x00600000f704783b */ /* 0x000ee80000000200 */
[----:B------:R-:W4:Y:S03]  /*6c70*/  LDSM.16.M88.4 R8, [R247+0x4000] ;  /* 0x00400000f708783b */ /* 0x000f260000000200 */
[-C--:B-1----:R-:W-:Y:S08]  /*6c80*/  HMMA.16816.F32.BF16 R192, R200, R196.reuse, R192 ;  /* 0x000000c4c8c0723c */ /* 0x082ff000000418c0 */
[----:B--2---:R-:W-:Y:S08]  /*6c90*/  HMMA.16816.F32.BF16 R28, R16, R196, R28 ;  /* 0x000000c4101c723c */ /* 0x004ff0000004181c */
[-C--:B------:R-:W-:Y:S08]  /*6ca0*/  HMMA.16816.F32.BF16 R176, R200, R24.reuse, R176 ;  /* 0x00000018c8b0723c */ /* 0x080ff000000418b0 */
[----:B------:R-:W-:Y:S01]  /*6cb0*/  HMMA.16816.F32.BF16 R172, R16, R24, R172 ;  /* 0x0000001810ac723c */ /* 0x000fe200000418ac */
[----:B------:R-:W-:-:S05]  /*6cc0*/  IMAD.U32 R24, RZ, RZ, UR31 ;  /* 0x0000001fff187e24 */ /* 0x000fca000f8e00ff */
[----:B------:R-:W-:Y:S02]  /*6cd0*/  LOP3.LUT R24, R24, UR5, R183, 0x96, !PT ;  /* 0x0000000518187c12 */ /* 0x000fe4000f8e96b7 */
[----:B------:R-:W-:Y:S08]  /*6ce0*/  HMMA.16816.F32.BF16 R184, R200, R198, R184 ;  /* 0x000000c6c8b8723c */ /* 0x000ff000000418b8 */
[-C--:B---3--:R-:W-:Y:S08]  /*6cf0*/  HMMA.16816.F32.BF16 R28, R4, R20.reuse, R28 ;  /* 0x00000014041c723c */ /* 0x088ff0000004181c */
[----:B----4-:R-:W-:Y:S01]  /*6d00*/  HMMA.16816.F32.BF16 R192, R8, R20, R192 ;  /* 0x0000001408c0723c */ /* 0x010fe200000418c0 */
[----:B------:R-:W-:-:S03]  /*6d10*/  IMAD.WIDE.U32 R20, R24, -0x326172a9, RZ ;  /* 0xcd9e8d5718147825 */ /* 0x000fc600078e00ff */
[----:B------:R-:W-:-:S04]  /*6d20*/  LOP3.LUT R25, R224, R20, R237, 0x96, !PT ;  /* 0x00000014e0197212 */ /* 0x000fc800078e96ed */
[----:B------:R-:W-:Y:S01]  /*6d30*/  HMMA.16816.F32.BF16 R188, R16, R198, R188 ;  /* 0x000000c610bc723c */ /* 0x000fe200000418bc */
[----:B------:R-:W1:Y:S01]  /*6d40*/  LDSM.16.M88.4 R196, [R245+0x9800] ;  /* 0x00980000f5c4783b */ /* 0x000e620000000200 */
[----:B------:R-:W-:Y:S01]  /*6d50*/  LOP3.LUT R24, R225, R180, R21, 0x96, !PT ;  /* 0x000000b4e1187212 */ /* 0x000fe200078e9615 */
[----:B------:R-:W-:-:S04]  /*6d60*/  DEPBAR.LE SB0, 0x0 ;  /* 0x000080000000791a */ /* 0x000fc80000000000 */
[----:B------:R-:W-:Y:S01]  /*6d70*/  LOP3.LUT R21, R225, R2, R21, 0x96, !PT ;  /* 0x00000002e1157212 */ /* 0x000fe200078e9615 */
[----:B------:R-:W-:Y:S01]  /*6d80*/  HMMA.16816.F32.BF16 R32, R200, R26, R32 ;  /* 0x0000001ac820723c */ /* 0x000fe20000041820 */
[----:B------:R-:W-:Y:S01]  /*6d90*/  LOP3.LUT R200, R224, R20, R241, 0x96, !PT ;  /* 0x00000014e0c87212 */ /* 0x000fe200078e96f1 */
[----:B------:R-:W-:-:S04]  /*6da0*/  IMAD.U32 R20, RZ, RZ, UR20 ;  /* 0x00000014ff147e24 */ /* 0x000fc8000f8e00ff */
[----:B------:R-:W-:Y:S02]  /*6db0*/  IMAD R216, R20, 0x20, R216 ;  /* 0x0000002014d87824 */ /* 0x000fe400078e02d8 */
[----:B------:R-:W-:Y:S01]  /*6dc0*/  HMMA.16816.F32.BF16 R184, R8, R22, R184 ;  /* 0x0000001608b8723c */ /* 0x000fe200000418b8 */
[----:B------:R-:W-:-:S04]  /*6dd0*/  IMAD.WIDE.U32 R200, R200, -0x2daee0ad, RZ ;  /* 0xd2511f53c8c87825 */ /* 0x000fc800078e00ff */
[----:B------:R-:W-:-:S03]  /*6de0*/  VIADD R20, R216, 0xffffffc0 ;  /* 0xffffffc0d8147836 */ /* 0x000fc60000000000 */
[----:B------:R-:W-:Y:S01]  /*6df0*/  HMMA.16816.F32.BF16 R188, R4, R22, R188 ;  /* 0x0000001604bc723c */ /* 0x000fe200000418bc */
[----:B------:R-:W-:Y:S01]  /*6e00*/  VIADD R22, R216, 0xffffffc9 ;  /* 0xffffffc9d8167836 */ /* 0x000fe20000000000 */
[----:B------:R-:W-:Y:S01]  /*6e10*/  BAR.SYNC.DEFER_BLOCKING 0x0 ;  /* 0x0000000000007b1d */ /* 0x000fe20000010000 */
[C---:B------:R-:W-:Y:S02]  /*6e20*/  ISETP.GE.AND P1, PT, R20.reuse, R210, PT ;  /* 0x000000d21400720c */ /* 0x040fe40003f26270 */
[----:B------:R-:W-:Y:S02]  /*6e30*/  ISETP.GE.AND P2, PT, R20, R209, PT ;  /* 0x000000d11400720c */ /* 0x000fe40003f46270 */
[----:B------:R-:W-:Y:S01]  /*6e40*/  FSEL R192, R192, -INF , !P1 ;  /* 0xff800000c0c07808 */ /* 0x000fe20004800000 */
[----:B------:R-:W-:Y:S01]  /*6e50*/  HMMA.16816.F32.BF16 R12, R16, R26, R12 ;  /* 0x0000001a100c723c */ /* 0x000fe2000004180c */
[----:B------:R-:W-:Y:S01]  /*6e60*/  ISETP.GE.AND P5, PT, R20, R208, PT ;  /* 0x000000d01400720c */ /* 0x000fe20003fa6270 */
[----:B------:R-:W-:Y:S01]  /*6e70*/  VIADD R17, R216, 0xffffffd0 ;  /* 0xffffffd0d8117836 */ /* 0x000fe20000000000 */
[----:B------:R-:W-:Y:S01]  /*6e80*/  ISETP.GE.AND P1, PT, R20, R0, PT ;  /* 0x000000001400720c */ /* 0x000fe20003f26270 */
[----:B------:R-:W-:Y:S01]  /*6e90*/  VIADD R20, R216, 0xffffffc1 ;  /* 0xffffffc1d8147836 */ /* 0x000fe20000000000 */
[----:B------:R-:W-:Y:S01]  /*6ea0*/  FSEL R194, R194, -INF , !P2 ;  /* 0xff800000c2c27808 */ /* 0x000fe20005000000 */
[----:B------:R-:W-:Y:S01]  /*6eb0*/  VIADD R16, R216, 0xffffffd1 ;  /* 0xffffffd1d8107836 */ /* 0x000fe20000000000 */
[----:B------:R-:W-:-:S02]  /*6ec0*/  FSEL R28, R28, -INF , !P5 ;  /* 0xff8000001c1c7808 */ /* 0x000fc40006800000 */
[----:B------:R-:W-:Y:S01]  /*6ed0*/  ISETP.GE.AND P2, PT, R20, R208, PT ;  /* 0x000000d01400720c */ /* 0x000fe20003f46270 */
[-C--:B-1----:R-:W-:Y:S01]  /*6ee0*/  HMMA.16816.F32.BF16 R176, R8, R196.reuse, R176 ;  /* 0x000000c408b0723c */ /* 0x082fe200000418b0 */
[----:B------:R-:W-:Y:S02]  /*6ef0*/  FSEL R30, R30, -INF , !P1 ;  /* 0xff8000001e1e7808 */ /* 0x000fe40004800000 */
[----:B------:R-:W-:Y:S02]  /*6f00*/  FSEL R29, R29, -INF , !P2 ;  /* 0xff8000001d1d7808 */ /* 0x000fe40005000000 */
[C---:B------:R-:W-:Y:S02]  /*6f10*/  ISETP.GE.AND P5, PT, R20.reuse, R210, PT ;  /* 0x000000d21400720c */ /* 0x040fe40003fa6270 */
[C---:B------:R-:W-:Y:S01]  /*6f20*/  ISETP.GE.AND P1, PT, R20.reuse, R0, PT ;  /* 0x000000001400720c */ /* 0x040fe20003f26270 */
[----:B------:R-:W-:Y:S01]  /*6f30*/  HMMA.16816.F32.BF16 R172, R4, R196, R172 ;  /* 0x000000c404ac723c */ /* 0x000fe200000418ac */
[----:B------:R-:W-:Y:S01]  /*6f40*/  ISETP.GE.AND P2, PT, R20, R209, PT ;  /* 0x000000d11400720c */ /* 0x000fe20003f46270 */
[----:B------:R-:W-:Y:S01]  /*6f50*/  VIADD R20, R216, 0xffffffc8 ;  /* 0xffffffc8d8147836 */ /* 0x000fe20000000000 */
[----:B------:R-:W-:-:S02]  /*6f60*/  FSEL R31, R31, -INF , !P1 ;  /* 0xff8000001f1f7808 */ /* 0x000fc40004800000 */
[----:B------:R-:W-:Y:S02]  /*6f70*/  FSEL R195, R195, -INF , !P2 ;  /* 0xff800000c3c37808 */ /* 0x000fe40005000000 */
[C---:B------:R-:W-:Y:S01]  /*6f80*/  ISETP.GE.AND P1, PT, R20.reuse, R210, PT ;  /* 0x000000d21400720c */ /* 0x040fe20003f26270 */
[-C--:B------:R-:W-:Y:S01]  /*6f90*/  HMMA.16816.F32.BF16 R32, R8, R198.reuse, R32 ;  /* 0x000000c60820723c */ /* 0x080fe20000041820 */
[----:B------:R-:W-:Y:S01]  /*6fa0*/  ISETP.GE.AND P2, PT, R20, R209, PT ;  /* 0x000000d11400720c */ /* 0x000fe20003f46270 */
[----:B------:R-:W-:Y:S01]  /*6fb0*/  IMAD.WIDE.U32 R10, R21, -0x2daee0ad, RZ ;  /* 0xd2511f53150a7825 */ /* 0x000fe200078e00ff */
[----:B------:R-:W-:Y:S02]  /*6fc0*/  FSEL R184, R184, -INF , !P1 ;  /* 0xff800000b8b87808 */ /* 0x000fe40004800000 */
[----:B------:R-:W-:Y:S01]  /*6fd0*/  ISETP.GE.AND P1, PT, R20, R0, PT ;  /* 0x000000001400720c */ /* 0x000fe20003f26270 */
[----:B------:R-:W-:Y:S01]  /*6fe0*/  IMAD.WIDE.U32 R8, R25, -0x2daee0ad, RZ ;  /* 0xd2511f5319087825 */ /* 0x000fe200078e00ff */
[----:B------:R-:W-:Y:S01]  /*6ff0*/  FSEL R193, R193, -INF , !P5 ;  /* 0xff800000c1c17808 */ /* 0x000fe20006800000 */
[----:B------:R-:W-:Y:S01]  /*7000*/  HMMA.16816.F32.BF16 R12, R4, R198, R12 ;  /* 0x000000c6040c723c */ /* 0x000fe2000004180c */
[----:B------:R-:W-:Y:S01]  /*7010*/  FSEL R186, R186, -INF , !P2 ;  /* 0xff800000baba7808 */ /* 0x000fe20005000000 */
[----:B------:R-:W-:Y:S01]  /*7020*/  VIADD R4, R216, 0xffffffd8 ;  /* 0xffffffd8d8047836 */ /* 0x000fe20000000000 */
[----:B------:R-:W-:-:S02]  /*7030*/  ISETP.GE.AND P5, PT, R20, R208, PT ;  /* 0x000000d01400720c */ /* 0x000fc40003fa6270 */
[----:B------:R-:W-:Y:S02]  /*7040*/  ISETP.GE.AND P2, PT, R22, R208, PT ;  /* 0x000000d01600720c */ /* 0x000fe40003f46270 */
[----:B------:R-:W-:Y:S02]  /*7050*/  FSEL R20, R190, -INF , !P1 ;  /* 0xff800000be147808 */ /* 0x000fe40004800000 */
[----:B------:R-:W-:Y:S02]  /*7060*/  ISETP.GE.AND P1, PT, R22, R0, PT ;  /* 0x000000001600720c */ /* 0x000fe40003f26270 */
[----:B------:R-:W-:Y:S02]  /*7070*/  FSEL R188, R188, -INF , !P5 ;  /* 0xff800000bcbc7808 */ /* 0x000fe40006800000 */
[----:B------:R-:W-:Y:S02]  /*7080*/  FSEL R23, R189, -INF , !P2 ;  /* 0xff800000bd177808 */ /* 0x000fe40005000000 */
[----:B------:R-:W-:-:S02]  /*7090*/  ISETP.GE.AND P5, PT, R22, R210, PT ;  /* 0x000000d21600720c */ /* 0x000fc40003fa6270 */
[-C--:B------:R-:W-:Y:S02]  /*70a0*/  ISETP.GE.AND P2, PT, R22, R209.reuse, PT ;  /* 0x000000d11600720c */ /* 0x080fe40003f46270 */
[----:B------:R-:W-:Y:S02]  /*70b0*/  FSEL R22, R191, -INF , !P1 ;  /* 0xff800000bf167808 */ /* 0x000fe40004800000 */
[----:B------:R-:W-:Y:S02]  /*70c0*/  ISETP.GE.AND P1, PT, R17, R209, PT ;  /* 0x000000d11100720c */ /* 0x000fe40003f26270 */
[----:B------:R-:W-:Y:S02]  /*70d0*/  FSEL R187, R187, -INF , !P2 ;  /* 0xff800000bbbb7808 */ /* 0x000fe40005000000 */
[----:B------:R-:W-:Y:S02]  /*70e0*/  ISETP.GE.AND P2, PT, R17, R210, PT ;  /* 0x000000d21100720c */ /* 0x000fe40003f46270 */
[----:B------:R-:W-:-:S02]  /*70f0*/  FSEL R224, R178, -INF , !P1 ;  /* 0xff800000b2e07808 */ /* 0x000fc40004800000 */
[----:B------:R-:W-:Y:S02]  /*7100*/  ISETP.GE.AND P1, PT, R16, R210, PT ;  /* 0x000000d21000720c */ /* 0x000fe40003f26270 */
        /* <DEDUP_REMOVED lines=8> */
[C---:B------:R-:W-:Y:S02]  /*7190*/  ISETP.GE.AND P5, PT, R16.reuse, R209, PT ;  /* 0x000000d11000720c */ /* 0x040fe40003fa6270 */
[----:B------:R-:W-:Y:S01]  /*71a0*/  ISETP.GE.AND P2, PT, R16, R208, PT ;  /* 0x000000d01000720c */ /* 0x000fe20003f46270 */
[----:B------:R-:W-:Y:S01]  /*71b0*/  IMAD.WIDE.U32 R16, R24, -0x2daee0ad, RZ ;  /* 0xd2511f5318107825 */ /* 0x000fe200078e00ff */
[----:B------:R-:W-:-:S02]  /*71c0*/  FSEL R198, R175, -INF , !P1 ;  /* 0xff800000afc67808 */ /* 0x000fc40004800000 */
[----:B------:R-:W-:Y:S02]  /*71d0*/  ISETP.GE.AND P1, PT, R4, R210, PT ;  /* 0x000000d20400720c */ /* 0x000fe40003f26270 */
[----:B------:R-:W-:Y:S02]  /*71e0*/  FSEL R199, R179, -INF , !P5 ;  /* 0xff800000b3c77808 */ /* 0x000fe40006800000 */
[----:B------:R-:W-:Y:S02]  /*71f0*/  FSEL R246, R173, -INF , !P2 ;  /* 0xff800000adf67808 */ /* 0x000fe40005000000 */
[----:B------:R-:W-:Y:S02]  /*7200*/  FSEL R247, R32, -INF , !P1 ;  /* 0xff80000020f77808 */ /* 0x000fe40004800000 */
[C---:B------:R-:W-:Y:S02]  /*7210*/  LOP3.LUT R5, R207.reuse, R242, R17, 0x96, !PT ;  /* 0x000000f2cf057212 */ /* 0x040fe400078e9611 */
[----:B------:R-:W-:-:S02]  /*7220*/  LOP3.LUT R6, R207, R238, R11, 0x96, !PT ;  /* 0x000000eecf067212 */ /* 0x000fc400078e960b */
[C---:B------:R-:W-:Y:S01]  /*7230*/  ISETP.GE.AND P5, PT, R4.reuse, R209, PT ;  /* 0x000000d10400720c */ /* 0x040fe20003fa6270 */
[----:B------:R-:W-:Y:S01]  /*7240*/  IMAD.WIDE.U32 R26, R5, -0x326172a9, RZ ;  /* 0xcd9e8d57051a7825 */ /* 0x000fe200078e00ff */
[C---:B------:R-:W-:Y:S02]  /*7250*/  ISETP.GE.AND P2, PT, R4.reuse, R208, PT ;  /* 0x000000d00400720c */ /* 0x040fe40003f46270 */
[----:B------:R-:W-:Y:S01]  /*7260*/  ISETP.GE.AND P1, PT, R4, R0, PT ;  /* 0x000000000400720c */ /* 0x000fe20003f26270 */
[----:B------:R-:W-:Y:S01]  /*7270*/  VIADD R4, R216, 0xffffffd9 ;  /* 0xffffffd9d8047836 */ /* 0x000fe20000000000 */
[C---:B------:R-:W-:Y:S01]  /*7280*/  LOP3.LUT R16, R205.reuse, R16, R201, 0x96, !PT ;  /* 0x00000010cd107212 */ /* 0x040fe200078e96c9 */
[----:B------:R-:W-:Y:S01]  /*7290*/  IMAD.WIDE.U32 R6, R6, -0x326172a9, RZ ;  /* 0xcd9e8d5706067825 */ /* 0x000fe200078e00ff */
[----:B------:R-:W-:Y:S02]  /*72a0*/  LOP3.LUT R10, R205, R10, R9, 0x96, !PT ;  /* 0x0000000acd0a7212 */ /* 0x000fe400078e9609 */
[----:B------:R-:W-:Y:S01]  /*72b0*/  FSEL R205, R14, -INF , !P1 ;  /* 0xff8000000ecd7808 */ /* 0x000fe20004800000 */
[----:B------:R-:W-:Y:S01]  /*72c0*/  IMAD.WIDE.U32 R16, R16, -0x326172a9, RZ ;  /* 0xcd9e8d5710107825 */ /* 0x000fe200078e00ff */
[----:B------:R-:W-:-:S02]  /*72d0*/  ISETP.GE.AND P1, PT, R4, R208, PT ;  /* 0x000000d00400720c */ /* 0x000fc40003f26270 */
[----:B------:R-:W-:Y:S01]  /*72e0*/  LOP3.LUT R24, R206, R240, R27, 0x96, !PT ;  /* 0x000000f0ce187212 */ /* 0x000fe200078e961b */
[----:B------:R-:W-:Y:S01]  /*72f0*/  IMAD.WIDE.U32 R10, R10, -0x326172a9, RZ ;  /* 0xcd9e8d570a0a7825 */ /* 0x000fe200078e00ff */
[----:B------:R-:W-:Y:S02]  /*7300*/  LOP3.LUT R18, R206, R236, R7, 0x96, !PT ;  /* 0x000000ecce127212 */ /* 0x000fe400078e9607 */
[----:B------:R-:W-:Y:S01]  /*7310*/  FSEL R207, R34, -INF , !P5 ;  /* 0xff80000022cf7808 */ /* 0x000fe20006800000 */
[----:B------:R-:W-:Y:S01]  /*7320*/  IMAD.WIDE.U32 R24, R24, -0x2daee0ad, RZ ;  /* 0xd2511f5318187825 */ /* 0x000fe200078e00ff */
[----:B------:R-:W-:Y:S02]  /*7330*/  FSEL R248, R12, -INF , !P2 ;  /* 0xff8000000cf87808 */ /* 0x000fe40005000000 */
[----:B------:R-:W-:Y:S01]  /*7340*/  FSEL R206, R13, -INF , !P1 ;  /* 0xff8000000dce7808 */ /* 0x000fe20004800000 */
[----:B------:R-:W-:Y:S01]  /*7350*/  IMAD.WIDE.U32 R18, R18, -0x2daee0ad, RZ ;  /* 0xd2511f5312127825 */ /* 0x000fe200078e00ff */
[----:B------:R-:W-:-:S02]  /*7360*/  ISETP.GE.AND P5, PT, R4, R210, PT ;  /* 0x000000d20400720c */ /* 0x000fc40003fa6270 */
[C---:B------:R-:W-:Y:S02]  /*7370*/  ISETP.GE.AND P2, PT, R4.reuse, R209, PT ;  /* 0x000000d10400720c */ /* 0x040fe40003f46270 */
[----:B------:R-:W-:Y:S02]  /*7380*/  ISETP.GE.AND P1, PT, R4, R0, PT ;  /* 0x000000000400720c */ /* 0x000fe40003f26270 */
[C---:B------:R-:W-:Y:S02]  /*7390*/  LOP3.LUT R4, R204.reuse, R26, R17, 0x96, !PT ;  /* 0x0000001acc047212 */ /* 0x040fe400078e9611 */
[----:B------:R-:W-:Y:S02]  /*73a0*/  LOP3.LUT R204, R204, R6, R11, 0x96, !PT ;  /* 0x00000006cccc7212 */ /* 0x000fe400078e960b */
[----:B------:R-:W-:Y:S02]  /*73b0*/  FMNMX3.FTZ R6, R168, R192, R193, !PT ;  /* 0x000000c0a8067276 */ /* 0x000fe400078100c1 */
[----:B------:R-:W-:-:S02]  /*73c0*/  FSEL R249, R33, -INF , !P5 ;  /* 0xff80000021f97808 */ /* 0x000fc40006800000 */
[----:B------:R-:W-:Y:S02]  /*73d0*/  FMNMX3.FTZ R6, R6, R184, R185, !PT ;  /* 0x000000b806067276 */ /* 0x000fe400078100b9 */
[C---:B------:R-:W-:Y:S02]  /*73e0*/  LOP3.LUT R5, R171.reuse, R200, R25, 0x96, !PT ;  /* 0x000000c8ab057212 */ /* 0x040fe400078e9619 */
[----:B------:R-:W-:Y:S02]  /*73f0*/  FMNMX3.FTZ R7, R6, R197, R245, !PT ;  /* 0x000000c506077276 */ /* 0x000fe400078100f5 */
[----:B------:R-:W-:Y:S02]  /*7400*/  LOP3.LUT R8, R171, R8, R19, 0x96, !PT ;  /* 0x00000008ab087212 */ /* 0x000fe400078e9613 */
[----:B------:R-:W-:Y:S02]  /*7410*/  FSEL R171, R15, -INF , !P1 ;  /* 0xff8000000fab7808 */ /* 0x000fe40004800000 */
[----:B------:R-:W-:-:S02]  /*7420*/  FSEL R250, R35, -INF , !P2 ;  /* 0xff80000023fa7808 */ /* 0x000fc40005000000 */
[----:B------:R-:W-:Y:S02]  /*7430*/  FMNMX3.FTZ R21, R167, R194, R195, !PT ;  /* 0x000000c2a7157276 */ /* 0x000fe400078100c3 */
[----:B------:R-:W-:Y:S02]  /*7440*/  FMNMX3.FTZ R14, R166, R28, R29, !PT ;  /* 0x0000001ca60e7276 */ /* 0x000fe4000781001d */
[----:B------:R-:W-:Y:S02]  /*7450*/  FMNMX3.FTZ R12, R165, R30, R31, !PT ;  /* 0x0000001ea50c7276 */ /* 0x000fe4000781001f */
[----:B------:R-:W-:Y:S01]  /*7460*/  FMNMX3.FTZ R7, R7, R247, R249, !PT ;  /* 0x000000f707077276 */ /* 0x000fe200078100f9 */
[----:B------:R-:W-:Y:S06]  /*7470*/  BRA.U !UP0, `(.L_x_990) ;  /* 0x0000000108d47547 */ /* 0x000fec000b800000 */
[----:B------:R-:W-:Y:S01]  /*7480*/  IMAD.U32 R9, RZ, RZ, UR20 ;  /* 0x00000014ff097e24 */ /* 0x000fe2000f8e00ff */
[----:B------:R-:W-:Y:S01]  /*7490*/  MOV R35, UR16 ;  /* 0x0000001000237c02 */ /* 0x000fe20008000f00 */
[----:B------:R-:W-:Y:S02]  /*74a0*/  IMAD.U32 R15, RZ, RZ, UR20 ;  /* 0x00000014ff0f7e24 */ /* 0x000fe4000f8e00ff */
[----:B------:R-:W-:Y:S02]  /*74b0*/  @!P4 VIADD R9, R9, 0xfffffffd ;  /* 0xfffffffd0909c836 */ /* 0x000fe40000000000 */
[----:B------:R-:W-:Y:S02]  /*74c0*/  @!P3 VIADD R15, R15, 0xfffffffd ;  /* 0xfffffffd0f0fb836 */ /* 0x000fe40000000000 */
[C---:B------:R-:W-:Y:S02]  /*74d0*/  @!P4 IMAD R6, R9.reuse, UR4, RZ ;  /* 0x000000040906cc24 */ /* 0x040fe4000f8e02ff */
[----:B------:R-:W-:Y:S01]  /*74e0*/  @!P4 IMAD.WIDE.U32 R32, R9, UR14, RZ ;  /* 0x0000000e0920cc25 */ /* 0x000fe2000f8e00ff */
[----:B------:R-:W-:-:S03]  /*74f0*/  MOV R9, UR20 ;  /* 0x0000001400097c02 */ /* 0x000fc60008000f00 */
[----:B------:R-:W-:Y:S01]  /*7500*/  IMAD.U32 R34, RZ, RZ, UR17 ;  /* 0x00000011ff227e24 */ /* 0x000fe2000f8e00ff */
[----:B------:R-:W-:Y:S01]  /*7510*/  @!P4 IADD3 R6, PT, PT, R33, R6, RZ ;  /* 0x000000062106c210 */ /* 0x000fe20007ffe0ff */
[----:B------:R-:W-:Y:S01]  /*7520*/  @!P4 VIADD R9, R9, 0xfffffffd ;  /* 0xfffffffd0909c836 */ /* 0x000fe20000000000 */
[CC--:B------:R-:W-:Y:S01]  /*7530*/  @!P4 LEA R26, P1, R32.reuse, R228.reuse, 0x1 ;  /* 0x000000e4201ac211 */ /* 0x0c0fe200078208ff */
[C---:B------:R-:W-:Y:S01]  /*7540*/  @!P3 IMAD R13, R15.reuse, UR4, RZ ;  /* 0x000000040f0dbc24 */ /* 0x040fe2000f8e02ff */
[----:B------:R-:W-:Y:S01]  /*7550*/  MOV R33, UR16 ;  /* 0x0000001000217c02 */ /* 0x000fe20008000f00 */
[----:B------:R-:W-:Y:S01]  /*7560*/  @!P3 IMAD.WIDE.U32 R172, R15, UR14, RZ ;  /* 0x0000000e0facbc25 */ /* 0x000fe2000f8e00ff */
[----:B------:R-:W-:Y:S02]  /*7570*/  @!P4 LEA.HI.X R27, R32, R227, R6, 0x1, P1 ;  /* 0x000000e3201bc211 */ /* 0x000fe400008f0c06 */
[----:B------:R-:W-:Y:S01]  /*7580*/  MOV R32, UR17 ;  /* 0x0000001100207c02 */ /* 0x000fe20008000f00 */
[----:B------:R-:W-:Y:S01]  /*7590*/  IMAD.U32 R6, RZ, RZ, UR20 ;  /* 0x00000014ff067e24 */ /* 0x000fe2000f8e00ff */
[-C--:B------:R-:W-:Y:S01]  /*75a0*/  @!P3 LEA R174, P1, R172, R228.reuse, 0x1 ;  /* 0x000000e4acaeb211 */ /* 0x080fe200078208ff */
[C---:B------:R-:W-:Y:S01]  /*75b0*/  @!P4 IMAD.WIDE.U32 R34, R9.reuse, UR14, R34 ;  /* 0x0000000e0922cc25 */ /* 0x040fe2000f8e0022 */
[----:B------:R-:W-:Y:S01]  /*75c0*/  @!PT LDS RZ, [RZ] ;  /* 0x00000000fffff984 */ /* 0x000fe20000000800 */
[----:B------:R-:W-:Y:S01]  /*75d0*/  @!PT LDS RZ, [RZ] ;  /* 0x00000000fffff984 */ /* 0x000fe20000000800 */
[----:B------:R-:W-:Y:S01]  /*75e0*/  @!PT LDS RZ, [RZ] ;  /* 0x00000000fffff984 */ /* 0x000fe20000000800 */
[----:B------:R1:W-:Y:S02]  /*75f0*/  @!P4 LDGSTS.E.BYPASS.LTC128B.128 [R234+0x8000], desc[UR26][R26.64] ;  /* 0x080000001aeacfae */ /* 0x0003e4000b981a1a */
[----:B------:R-:W-:Y:S01]  /*7600*/  @!P3 IADD3 R6, PT, PT, R6, -0x3, RZ ;  /* 0xfffffffd0606b810 */ /* 0x000fe20007ffe0ff */
[----:B------:R-:W-:Y:S01]  /*7610*/  @!P4 IMAD R9, R9, UR4, RZ ;  /* 0x000000040909cc24 */ /* 0x000fe2000f8e02ff */
[----:B------:R-:W-:Y:S01]  /*7620*/  @!P4 LEA R176, P2, R34, R228, 0x1 ;  /* 0x000000e422b0c211 */ /* 0x000fe200078408ff */
[----:B------:R-:W-:Y:S01]  /*7630*/  @!P3 IMAD.IADD R13, R173, 0x1, R13 ;  /* 0x00000001ad0db824 */ /* 0x000fe200078e020d */
[----:B------:R1:W-:Y:S01]  /*7640*/  @P4 STS.128 [R234+0x8000], RZ ;  /* 0x008000ffea004388 */ /* 0x0003e20000000c00 */
[----:B------:R-:W-:Y:S01]  /*7650*/  @!P3 IMAD.WIDE.U32 R32, R6, UR14, R32 ;  /* 0x0000000e0620bc25 */ /* 0x000fe2000f8e0020 */
[----:B------:R-:W-:-:S02]  /*7660*/  @!P4 IADD3 R9, PT, PT, R9, R35, RZ ;  /* 0x000000230909c210 */ /* 0x000fc40007ffe0ff */
[-C--:B------:R-:W-:Y:S01]  /*7670*/  @!P3 LEA.HI.X R175, R172, R227.reuse, R13, 0x1, P1 ;  /* 0x000000e3acafb211 */ /* 0x080fe200008f0c0d */
[----:B------:R-:W-:Y:S01]  /*7680*/  @!P3 IMAD R6, R6, UR4, RZ ;  /* 0x000000040606bc24 */ /* 0x000fe2000f8e02ff */
[----:B------:R-:W-:Y:S02]  /*7690*/  @!P3 LEA R172, P1, R32, R228, 0x1 ;  /* 0x000000e420acb211 */ /* 0x000fe400078208ff */
[----:B------:R-:W-:Y:S01]  /*76a0*/  @!P4 LEA.HI.X R177, R34, R227, R9, 0x1, P2 ;  /* 0x000000e322b1c211 */ /* 0x000fe200010f0c09 */
[----:B------:R-:W-:Y:S01]  /*76b0*/  @!PT LDS RZ, [RZ] ;  /* 0x00000000fffff984 */ /* 0x000fe20000000800 */
[----:B------:R-:W-:Y:S01]  /*76c0*/  @!PT LDS RZ, [RZ] ;  /* 0x00000000fffff984 */ /* 0x000fe20000000800 */
[----:B------:R-:W-:Y:S01]  /*76d0*/  @!PT LDS RZ, [RZ] ;  /* 0x00000000fffff984 */ /* 0x000fe20000000800 */
[----:B------:R1:W-:Y:S01]  /*76e0*/  @!P3 LDGSTS.E.BYPASS.LTC128B.128 [R234+0x9000], desc[UR26][R174.64+0x80] ;  /* 0x09000080aeeabfae */ /* 0x0003e2000b981a1a */
[----:B------:R-:W-:-:S03]  /*76f0*/  @!P3 IADD3 R6, PT, PT, R6, R33, RZ ;  /* 0x000000210606b210 */ /* 0x000fc60007ffe0ff */
[----:B------:R1:W-:Y:S01]  /*7700*/  @P3 STS.128 [R234+0x9000], RZ ;  /* 0x009000ffea003388 */ /* 0x0003e20000000c00 */
[----:B------:R-:W-:-:S03]  /*7710*/  @!P3 LEA.HI.X R173, R32, R227, R6, 0x1, P1 ;  /* 0x000000e320adb211 */ /* 0x000fc600008f0c06 */
        /* <DEDUP_REMOVED lines=11> */
.L_x_990:
[----:B------:R-:W-:Y:S01]  /*77d0*/  FMNMX3.FTZ R15, R21, R186, R187, !PT ;  /* 0x000000ba150f7276 */ /* 0x000fe200078100bb */
[----:B------:R-:W2:Y:S01]  /*77e0*/  SHFL.BFLY PT, R6, R7, 0x2, 0x1f ;  /* 0x0c401f0007067f89 */ /* 0x000ea200000e0000 */
[----:B------:R-:W-:Y:S01]  /*77f0*/  FMNMX3.FTZ R14, R14, R188, R23, !PT ;  /* 0x000000bc0e0e7276 */ /* 0x000fe20007810017 */
[----:B-1----:R-:W-:Y:S01]  /*7800*/  IMAD.WIDE.U32 R172, R4, -0x2daee0ad, RZ ;  /* 0xd2511f5304ac7825 */ /* 0x002fe200078e00ff */
[----:B------:R-:W-:Y:S01]  /*7810*/  FMNMX3.FTZ R15, R15, R224, R199, !PT ;  /* 0x000000e00f0f7276 */ /* 0x000fe200078100c7 */
[----:B------:R1:W-:Y:S01]  /*7820*/  STL.64 [R1+0x10], R2 ;  /* 0x0000100201007387 */ /* 0x0003e20000100a00 */
[----:B------:R-:W-:Y:S01]  /*7830*/  FMNMX3.FTZ R14, R14, R225, R246, !PT ;  /* 0x000000e10e0e7276 */ /* 0x000fe200078100f6 */
[----:B------:R-:W-:Y:S01]  /*7840*/  IMAD.WIDE.U32 R34, R5, -0x326172a9, RZ ;  /* 0xcd9e8d5705227825 */ /* 0x000fe200078e00ff */
[----:B------:R-:W-:Y:S01]  /*7850*/  FMNMX3.FTZ R15, R15, R207, R250, !PT ;  /* 0x000000cf0f0f7276 */ /* 0x000fe200078100fa */
[----:B------:R-:W3:Y:S01]  /*7860*/  LDCU UR10, c[0x0][0x45c] ;  /* 0x00008b80ff0a77ac */ /* 0x000ee20008000800 */
[----:B------:R-:W-:Y:S01]  /*7870*/  FMNMX3.FTZ R12, R12, R20, R22, !PT ;  /* 0x000000140c0c7276 */ /* 0x000fe20007810016 */
[----:B------:R-:W-:Y:S01]  /*7880*/  IMAD.WIDE.U32 R32, R8, -0x326172a9, RZ ;  /* 0xcd9e8d5708207825 */ /* 0x000fe200078e00ff */
[----:B------:R-:W-:Y:S01]  /*7890*/  FMNMX3.FTZ R14, R14, R248, R206, !PT ;  /* 0x000000f80e0e7276 */ /* 0x000fe200078100ce */
[----:B------:R-:W4:Y:S01]  /*78a0*/  SHFL.BFLY PT, R13, R15, 0x2, 0x1f ;  /* 0x0c401f000f0d7f89 */ /* 0x000f2200000e0000 */
[----:B------:R-:W-:Y:S01]  /*78b0*/  FMNMX3.FTZ R12, R12, R244, R198, !PT ;  /* 0x000000f40c0c7276 */ /* 0x000fe200078100c6 */
[----:B------:R-:W-:Y:S01]  /*78c0*/  UMOV UR5, 0x400 ;  /* 0x0000040000057882 */ /* 0x000fe20000000000 */
[----:B------:R-:W-:Y:S01]  /*78d0*/  LOP3.LUT R9, R169, R24, R173, 0x96, !PT ;  /* 0x00000018a9097212 */ /* 0x000fe200078e96ad */
[----:B------:R-:W3:Y:S01]  /*78e0*/  SHFL.BFLY PT, R11, R14, 0x2, 0x1f ;  /* 0x0c401f000e0b7f89 */ /* 0x000ee200000e0000 */
[----:B------:R-:W-:Y:S01]  /*78f0*/  FMNMX3.FTZ R12, R12, R205, R171, !PT ;  /* 0x000000cd0c0c7276 */ /* 0x000fe200078100ab */
[----:B------:R-:W-:Y:S01]  /*7900*/  ULEA UR5, UR24, UR5, 0x18 ;  /* 0x0000000518057291 */ /* 0x000fe2000f8ec0ff */
[----:B------:R-:W-:Y:S01]  /*7910*/  SEL R252, R217, 0xffffffe0, !P6 ;  /* 0xffffffe0d9fc7807 */ /* 0x000fe20007000000 */
[----:B------:R-:W-:-:S02]  /*7920*/  IMAD.WIDE.U32 R26, R9, -0x326172a9, RZ ;  /* 0xcd9e8d57091a7825 */ /* 0x000fc400078e00ff */
[----:B------:R-:W3:Y:S01]  /*7930*/  SHFL.BFLY PT, R4, R12, 0x2, 0x1f ;  /* 0x0c401f000c047f89 */ /* 0x000ee200000e0000 */
[----:B--2---:R-:W-:Y:S02]  /*7940*/  FMNMX.FTZ R5, R7, R6, !PT ;  /* 0x0000000607057209 */ /* 0x004fe40007810000 */
[----:B------:R-:W-:Y:S02]  /*7950*/  LOP3.LUT R8, R164, R34, R27, 0x96, !PT ;  /* 0x00000022a4087212 */ /* 0x000fe400078e961b */
[----:B------:R-:W-:Y:S01]  /*7960*/  MOV R17, R26 ;  /* 0x0000001a00117202 */ /* 0x000fe20000000f00 */
[----:B------:R-:W2:Y:S01]  /*7970*/  SHFL.BFLY PT, R203, R5, 0x1, 0x1f ;  /* 0x0c201f0005cb7f89 */ /* 0x000ea200000e0000 */
[----:B------:R-:W-:Y:S01]  /*7980*/  PRMT R6, R26, 0x7771, RZ ;  /* 0x000077711a067816 */ /* 0x000fe200000000ff */
[----:B-1----:R-:W-:Y:S01]  /*7990*/  IMAD.WIDE.U32 R2, R204, -0x2daee0ad, RZ ;  /* 0xd2511f53cc027825 */ /* 0x002fe200078e00ff */
[----:B------:R-:W-:Y:S02]  /*79a0*/  LOP3.LUT R17, R17, 0xff, RZ, 0xc0, !PT ;  /* 0x000000ff11117812 */ /* 0x000fe400078ec0ff */
[----:B------:R-:W-:-:S02]  /*79b0*/  LEA R220, R215, UR5, 0x1 ;  /* 0x00000005d7dc7c11 */ /* 0x000fc4000f8e08ff */
[----:B----4-:R-:W-:Y:S02]  /*79c0*/  FMNMX.FTZ R15, R15, R13, !PT ;  /* 0x0000000d0f0f7209 */ /* 0x010fe40007810000 */
[----:B------:R-:W-:Y:S02]  /*79d0*/  LOP3.LUT R18, R169, R18, R3, 0x96, !PT ;  /* 0x00000012a9127212 */ /* 0x000fe400078e9603 */
[----:B---3--:R-:W-:Y:S01]  /*79e0*/  FMNMX.FTZ R14, R14, R11, !PT ;  /* 0x0000000b0e0e7209 */ /* 0x008fe20007810000 */
[----:B------:R-:W1:Y:S01]  /*79f0*/  SHFL.BFLY PT, R202, R15, 0x1, 0x1f ;  /* 0x0c201f000fca7f89 */ /* 0x000e6200000e0000 */
[----:B------:R-:W-:Y:S01]  /*7a00*/  LOP3.LUT R13, R8, 0xff, RZ, 0xc0, !PT ;  /* 0x000000ff080d7812 */ /* 0x000fe200078ec0ff */
[----:B------:R-:W-:Y:S01]  /*7a10*/  IMAD.WIDE.U32 R24, R18, -0x326172a9, RZ ;  /* 0xcd9e8d5712187825 */ /* 0x000fe200078e00ff */
[----:B------:R-:W-:Y:S01]  /*7a20*/  LOP3.LUT R169, R170, R16, R35, 0x96, !PT ;  /* 0x00000010aaa97212 */ /* 0x000fe200078e9623 */
[----:B------:R-:W3:Y:S01]  /*7a30*/  SHFL.BFLY PT, R201, R14, 0x1, 0x1f ;  /* 0x0c201f000ec97f89 */ /* 0x000ee200000e0000 */
[----:B------:R-:W-:-:S02]  /*7a40*/  FMNMX.FTZ R12, R12, R4, !PT ;  /* 0x000000040c0c7209 */ /* 0x000fc40007810000 */
[----:B------:R-:W-:Y:S02]  /*7a50*/  LOP3.LUT R4, R8, 0xffff, RZ, 0xc0, !PT ;  /* 0x0000ffff08047812 */ /* 0x000fe400078ec0ff */
[----:B------:R-:W-:Y:S01]  /*7a60*/  MOV R16, R24 ;  /* 0x0000001800107202 */ /* 0x000fe20000000f00 */
[----:B------:R-:W4:Y:S01]  /*7a70*/  SHFL.BFLY PT, R200, R12, 0x1, 0x1f ;  /* 0x0c201f000cc87f89 */ /* 0x000f2200000e0000 */
[----:B------:R-:W-:Y:S02]  /*7a80*/  SHF.R.U32.HI R4, RZ, 0x8, R4 ;  /* 0x00000008ff047819 */ /* 0x000fe40000011604 */
[----:B--2---:R-:W-:Y:S02]  /*7a90*/  FMNMX.FTZ R203, R5, R203, !PT ;  /* 0x000000cb05cb7209 */ /* 0x004fe40007810000 */
[----:B------:R-:W-:Y:S02]  /*7aa0*/  PRMT R4, R13, 0x5410, R4 ;  /* 0x000054100d047816 */ /* 0x000fe40000000004 */
[----:B------:R-:W2:Y:S01]  /*7ab0*/  LDC R13, c[0x0][0x4f8] ;  /* 0x00013e00ff0d7b82 */ /* 0x000ea20000000800 */
[----:B------:R-:W-:Y:S01]  /*7ac0*/  LOP3.LUT R170, R170, R10, R33, 0x96, !PT ;  /* 0x0000000aaaaa7212 */ /* 0x000fe200078e9621 */
[----:B------:R-:W-:Y:S01]  /*7ad0*/  FMUL.FTZ R251, R203, UR10 ;  /* 0x0000000acbfb7c20 */ /* 0x000fe20008410000 */
[----:B------:R-:W-:-:S02]  /*7ae0*/  PRMT R10, R24, 0x7771, RZ ;  /* 0x00007771180a7816 */ /* 0x000fc400000000ff */
[----:B------:R-:W-:Y:S02]  /*7af0*/  PRMT R11, R8, 0x7632, R11 ;  /* 0x00007632080b7816 */ /* 0x000fe4000000000b */
[----:B------:R-:W-:Y:S02]  /*7b00*/  LOP3.LUT R16, R16, 0xff, RZ, 0xc0, !PT ;  /* 0x000000ff10107812 */ /* 0x000fe400078ec0ff */
[----:B------:R-:W-:Y:S02]  /*7b10*/  LOP3.LUT R164, R164, R32, R25, 0x96, !PT ;  /* 0x00000020a4a47212 */ /* 0x000fe400078e9619 */
[----:B------:R-:W-:Y:S02]  /*7b20*/  SHF.R.U32.HI R8, RZ, 0x18, R8 ;  /* 0x00000018ff087819 */ /* 0x000fe40000011608 */
[----:B------:R-:W-:Y:S02]  /*7b30*/  LOP3.LUT R11, R11, 0xff, RZ, 0xc0, !PT ;  /* 0x000000ff0b0b7812 */ /* 0x000fe400078ec0ff */
[----:B------:R-:W-:-:S02]  /*7b40*/  PRMT R10, R16, 0x5410, R10 ;  /* 0x00005410100a7816 */ /* 0x000fc4000000000a */
[----:B------:R-:W-:Y:S02]  /*7b50*/  FSETP.NEU.FTZ.AND P1, PT, R203, -INF , PT ;  /* 0xff800000cb00780b */ /* 0x000fe40003f3d000 */
[----:B------:R-:W-:Y:S02]  /*7b60*/  PRMT R16, R164, 0x7632, R16 ;  /* 0x00007632a4107816 */ /* 0x000fe40000000010 */
[----:B-1----:R-:W-:Y:S02]  /*7b70*/  FMNMX.FTZ R202, R15, R202, !PT ;  /* 0x000000ca0fca7209 */ /* 0x002fe40007810000 */
[----:B------:R-:W-:Y:S02]  /*7b80*/  PRMT R8, R11, 0x5410, R8 ;  /* 0x000054100b087816 */ /* 0x000fe40000000008 */
[----:B------:R-:W-:Y:S02]  /*7b90*/  FSEL R15, R203, RZ, P1 ;  /* 0x000000ffcb0f7208 */ /* 0x000fe40000800000 */
[----:B------:R-:W-:-:S02]  /*7ba0*/  FSEL R251, R251, RZ, P1 ;  /* 0x000000fffbfb7208 */ /* 0x000fc40000800000 */
[----:B------:R-:W-:Y:S02]  /*7bb0*/  SHF.R.U32.HI R11, RZ, 0x18, R164 ;  /* 0x00000018ff0b7819 */ /* 0x000fe400000116a4 */
[----:B------:R-:W-:Y:S01]  /*7bc0*/  LOP3.LUT R16, R16, 0xff, RZ, 0xc0, !PT ;  /* 0x000000ff10107812 */ /* 0x000fe200078ec0ff */
[--C-:B------:R-:W-:Y:S01]  /*7bd0*/  FFMA.FTZ R174, R184, UR10, -R251.reuse ;  /* 0x0000000ab8ae7c23 */ /* 0x100fe200080108fb */
[----:B------:R-:W-:Y:S01]  /*7be0*/  FSETP.NEU.FTZ.AND P1, PT, R202, -INF , PT ;  /* 0xff800000ca00780b */ /* 0x000fe20003f3d000 */
[----:B------:R-:W-:Y:S01]  /*7bf0*/  FFMA.FTZ R178, R193, UR10, -R251 ;  /* 0x0000000ac1b27c23 */ /* 0x000fe200080108fb */
[----:B---3--:R-:W-:Y:S02]  /*7c00*/  FMNMX.FTZ R201, R14, R201, !PT ;  /* 0x000000c90ec97209 */ /* 0x008fe40007810000 */
[----:B------:R-:W-:Y:S01]  /*7c10*/  PRMT R11, R16, 0x5410, R11 ;  /* 0x00005410100b7816 */ /* 0x000fe2000000000b */
[C---:B------:R-:W-:Y:S01]  /*7c20*/  FMUL.FTZ R16, R202.reuse, UR10 ;  /* 0x0000000aca107c20 */ /* 0x040fe20008410000 */
[----:B------:R-:W-:Y:S01]  /*7c30*/  FSEL R14, R202, RZ, P1 ;  /* 0x000000ffca0e7208 */ /* 0x000fe20000800000 */
[----:B------:R-:W-:Y:S01]  /*7c40*/  MUFU.EX2 R174, R174 ;  /* 0x000000ae00ae7308 */ /* 0x000fe20000000800 */
[----:B------:R-:W-:-:S02]  /*7c50*/  FSETP.NEU.FTZ.AND P2, PT, R201, -INF , PT ;  /* 0xff800000c900780b */ /* 0x000fc40003f5d000 */
[----:B----4-:R-:W-:Y:S01]  /*7c60*/  FMNMX.FTZ R200, R12, R200, !PT ;  /* 0x000000c80cc87209 */ /* 0x010fe20007810000 */
[----:B------:R-:W-:Y:S01]  /*7c70*/  FADD.FTZ R12, R168, -R15 ;  /* 0x8000000fa80c7221 */ /* 0x000fe20000010000 */
[----:B------:R-:W-:Y:S01]  /*7c80*/  FADD.FTZ R14, R167, -R14 ;  /* 0x8000000ea70e7221 */ /* 0x000fe20000010000 */
[----:B------:R-:W-:Y:S01]  /*7c90*/  FSEL R15, R201, RZ, P2 ;  /* 0x000000ffc90f7208 */ /* 0x000fe20001000000 */
[----:B------:R-:W-:Y:S01]  /*7ca0*/  MUFU.EX2 R178, R178 ;  /* 0x000000b200b27308 */ /* 0x000fe20000000800 */
[----:B------:R-:W-:Y:S01]  /*7cb0*/  FSEL R167, R16, RZ, P1 ;  /* 0x000000ff10a77208 */ /* 0x000fe20000800000 */
[----:B------:R-:W-:Y:S01]  /*7cc0*/  FMUL.FTZ R14, R14, UR10 ;  /* 0x0000000a0e0e7c20 */ /* 0x000fe20008410000 */
[----:B------:R-:W-:Y:S02]  /*7cd0*/  PRMT R6, R17, 0x5410, R6 ;  /* 0x0000541011067816 */ /* 0x000fe40000000006 */
[----:B------:R-:W-:Y:S01]  /*7ce0*/  FSETP.NEU.FTZ.AND P1, PT, R200, -INF , PT ;  /* 0xff800000c800780b */ /* 0x000fe20003f3d000 */
[--C-:B------:R-:W-:Y:S01]  /*7cf0*/  FFMA.FTZ R175, R186, UR10, -R167.reuse ;  /* 0x0000000abaaf7c23 */ /* 0x100fe200080108a7 */
[C---:B------:R-:W-:Y:S01]  /*7d00*/  LOP3.LUT R17, R164.reuse, 0xffff, RZ, 0xc0, !PT ;  /* 0x0000ffffa4117812 */ /* 0x040fe200078ec0ff */
[--C-:B------:R-:W-:Y:S01]  /*7d10*/  FFMA.FTZ R191, R187, UR10, -R167.reuse ;  /* 0x0000000abbbf7c23 */ /* 0x100fe200080108a7 */
[----:B------:R-:W-:Y:S01]  /*7d20*/  LOP3.LUT R5, R164, 0xff, RZ, 0xc0, !PT ;  /* 0x000000ffa4057812 */ /* 0x000fe200078ec0ff */
[----:B------:R-:W-:Y:S01]  /*7d30*/  FFMA.FTZ R176, R195, UR10, -R167 ;  /* 0x0000000ac3b07c23 */ /* 0x000fe200080108a7 */
[----:B--2---:R-:W-:Y:S01]  /*7d40*/  LOP3.LUT R164, R13, 0xff, RZ, 0xc0, !PT ;  /* 0x000000ff0da47812 */ /* 0x004fe200078ec0ff */
[----:B------:R-:W-:Y:S01]  /*7d50*/  FADD.FTZ R13, R166, -R15 ;  /* 0x8000000fa60d7221 */ /* 0x000fe20000010000 */
[----:B------:R-:W-:Y:S01]  /*7d60*/  FMUL.FTZ R166, R201, UR10 ;  /* 0x0000000ac9a67c20 */ /* 0x000fe20008410000 */
[----:B------:R-:W-:Y:S01]  /*7d70*/  FSEL R15, R200, RZ, P1 ;  /* 0x000000ffc80f7208 */ /* 0x000fe20000800000 */
[----:B------:R-:W-:Y:S01]  /*7d80*/  FMUL.FTZ R195, R12, UR10 ;  /* 0x0000000a0cc37c20 */ /* 0x000fe20008410000 */
[----:B------:R-:W-:Y:S01]  /*7d90*/  MOV R35, R173 ;  /* 0x000000ad00237202 */ /* 0x000fe20000000f00 */
[----:B------:R-:W-:Y:S01]  /*7da0*/  FFMA.FTZ R173, R185, UR10, -R251 ;  /* 0x0000000ab9ad7c23 */ /* 0x000fe200080108fb */
[----:B------:R-:W-:Y:S01]  /*7db0*/  FSEL R166, R166, RZ, P2 ;  /* 0x000000ffa6a67208 */ /* 0x000fe20001000000 */
[----:B------:R-:W-:Y:S01]  /*7dc0*/  FADD.FTZ R15, R165, -R15 ;  /* 0x8000000fa50f7221 */ /* 0x000fe20000010000 */
[----:B------:R-:W-:Y:S01]  /*7dd0*/  FMUL.FTZ R165, R200, UR10 ;  /* 0x0000000ac8a57c20 */ /* 0x000fe20008410000 */
[----:B------:R-:W-:Y:S01]  /*7de0*/  SHF.R.U32.HI R17, RZ, 0x8, R17 ;  /* 0x00000008ff117819 */ /* 0x000fe20000011611 */
[----:B------:R-:W-:Y:S01]  /*7df0*/  FFMA.FTZ R177, R194, UR10, -R167 ;  /* 0x0000000ac2b17c23 */ /* 0x000fe200080108a7 */
[--C-:B------:R-:W-:Y:S01]  /*7e00*/  FFMA.FTZ R190, R28, UR10, -R166.reuse ;  /* 0x0000000a1cbe7c23 */ /* 0x100fe200080108a6 */
[--C-:B------:R-:W-:Y:S01]  /*7e10*/  FFMA.FTZ R189, R29, UR10, -R166.reuse ;  /* 0x0000000a1dbd7c23 */ /* 0x100fe200080108a6 */
[----:B------:R-:W-:Y:S01]  /*7e20*/  FSEL R165, R165, RZ, P1 ;  /* 0x000000ffa5a57208 */ /* 0x000fe20000800000 */
[--C-:B------:R-:W-:Y:S01]  /*7e30*/  FFMA.FTZ R188, R188, UR10, -R166.reuse ;  /* 0x0000000abcbc7c23 */ /* 0x100fe200080108a6 */
[----:B------:R-:W-:Y:S01]  /*7e40*/  FFMA.FTZ R187, R23, UR10, -R166 ;  /* 0x0000000a17bb7c23 */ /* 0x000fe200080108a6 */
[----:B------:R-:W-:Y:S01]  /*7e50*/  LEA R164, R164, R164, 0x10 ;  /* 0x000000a4a4a47211 */ /* 0x000fe200078e80ff */
[----:B------:R-:W-:Y:S01]  /*7e60*/  MUFU.EX2 R190, R190 ;  /* 0x000000be00be7308 */ /* 0x000fe20000000800 */
[--C-:B------:R-:W-:Y:S01]  /*7e70*/  FFMA.FTZ R186, R30, UR10, -R165.reuse ;  /* 0x0000000a1eba7c23 */ /* 0x100fe200080108a5 */
[--C-:B------:R-:W-:Y:S01]  /*7e80*/  FFMA.FTZ R185, R31, UR10, -R165.reuse ;  /* 0x0000000a1fb97c23 */ /* 0x100fe200080108a5 */
[--C-:B------:R-:W-:Y:S01]  /*7e90*/  FFMA.FTZ R184, R20, UR10, -R165.reuse ;  /* 0x0000000a14b87c23 */ /* 0x100fe200080108a5 */
[----:B------:R-:W1:Y:S01]  /*7ea0*/  MUFU.EX2 R189, R189 ;  /* 0x000000bd00bd7308 */ /* 0x000e620000000800 */
[----:B------:R-:W-:Y:S01]  /*7eb0*/  FFMA.FTZ R179, R22, UR10, -R165 ;  /* 0x0000000a16b37c23 */ /* 0x000fe200080108a5 */
[----:B------:R-:W-:Y:S01]  /*7ec0*/  PRMT R5, R5, 0x5410, R17 ;  /* 0x0000541005057816 */ /* 0x000fe20000000011 */
[----:B------:R-:W-:Y:S01]  /*7ed0*/  FMUL.FTZ R13, R13, UR10 ;  /* 0x0000000a0d0d7c20 */ /* 0x000fe20008410000 */
[----:B------:R-:W-:Y:S01]  /*7ee0*/  MUFU.EX2 R186, R186 ;  /* 0x000000ba00ba7308 */ /* 0x000fe20000000800 */
[C---:B------:R-:W-:Y:S01]  /*7ef0*/  PRMT R18, R24.reuse, 0x7773, RZ ;  /* 0x0000777318127816 */ /* 0x040fe200000000ff */
[----:B------:R-:W-:Y:S01]  /*7f00*/  FMUL.FTZ R15, R15, UR10 ;  /* 0x0000000a0f0f7c20 */ /* 0x000fe20008410000 */
[----:B------:R-:W-:Y:S01]  /*7f10*/  PRMT R9, R24, 0x7772, RZ ;  /* 0x0000777218097816 */ /* 0x000fe200000000ff */
[----:B------:R-:W-:Y:S01]  /*7f20*/  MUFU.EX2 R185, R185 ;  /* 0x000000b900b97308 */ /* 0x000fe20000000800 */
[----:B------:R-:W-:-:S02]  /*7f30*/  HSET2.LE.AND R20, R8, R164, PT ;  /* 0x000000a408147233 */ /* 0x000fc40003803000 */
[--C-:B------:R-:W-:Y:S01]  /*7f40*/  HSET2.LE.AND R8, R5, R164.reuse, PT ;  /* 0x000000a405087233 */ /* 0x100fe20003803000 */
[----:B------:R-:W2:Y:S01]  /*7f50*/  MUFU.EX2 R173, R173 ;  /* 0x000000ad00ad7308 */ /* 0x000ea20000000800 */
[----:B------:R-:W-:Y:S02]  /*7f60*/  PRMT R9, R9, 0x5410, R18 ;  /* 0x0000541009097816 */ /* 0x000fe40000000012 */
[----:B-1----:R-:W-:Y:S01]  /*7f70*/  F2FP.BF16.F32.PACK_AB R12, R189, R190 ;  /* 0x000000bebd0c723e */ /* 0x002fe200000010ff */
[----:B------:R-:W-:Y:S01]  /*7f80*/  MUFU.EX2 R188, R188 ;  /* 0x000000bc00bc7308 */ /* 0x000fe20000000800 */
[----:B------:R-:W-:Y:S02]  /*7f90*/  IADD3 R233, PT, PT, R220, 0xa000, RZ ;  /* 0x0000a000dce97810 */ /* 0x000fe40007ffe0ff */
[----:B------:R-:W-:Y:S01]  /*7fa0*/  LOP3.LUT R8, R12, R8, RZ, 0xc0, !PT ;  /* 0x000000080c087212 */ /* 0x000fe200078ec0ff */
[----:B------:R-:W-:Y:S01]  /*7fb0*/  MUFU.EX2 R187, R187 ;  /* 0x000000bb00bb7308 */ /* 0x000fe20000000800 */
[----:B------:R-:W-:-:S02]  /*7fc0*/  HSET2.LE.AND R12, R11, R164, PT ;  /* 0x000000a40b0c7233 */ /* 0x000fc40003803000 */
[----:B------:R-:W-:Y:S01]  /*7fd0*/  LOP3.LUT R11, R9, 0xff00ff, RZ, 0xc0, !PT ;  /* 0x00ff00ff090b7812 */ /* 0x000fe200078ec0ff */
[----:B------:R-:W-:Y:S01]  /*7fe0*/  MUFU.EX2 R184, R184 ;  /* 0x000000b800b87308 */ /* 0x000fe20000000800 */
[----:B------:R-:W-:Y:S01]  /*7ff0*/  MOV R34, R172 ;  /* 0x000000ac00227202 */ /* 0x000fe20000000f00 */
[----:B------:R-:W-:Y:S01]  /*8000*/  FFMA.FTZ R172, R192, UR10, -R251 ;  /* 0x0000000ac0ac7c23 */ /* 0x000fe200080108fb */
[----:B------:R-:W-:Y:S01]  /*8010*/  IADD3 R204, PT, PT, R220, 0xa040, RZ ;  /* 0x0000a040dccc7810 */ /* 0x000fe20007ffe0ff */
[----:B------:R-:W-:Y:S01]  /*8020*/  MUFU.EX2 R179, R179 ;  /* 0x000000b300b37308 */ /* 0x000fe20000000800 */
[----:B------:R-:W-:Y:S02]  /*8030*/  PRMT R19, R26, 0x7773, RZ ;  /* 0x000077731a137816 */ /* 0x000fe400000000ff */
[----:B------:R-:W-:Y:S01]  /*8040*/  HSET2.LE.AND R6, R6, R164, PT ;  /* 0x000000a406067233 */ /* 0x000fe20003803000 */
[----:B------:R-:W1:Y:S01]  /*8050*/  MUFU.EX2 R194, R14 ;  /* 0x0000000e00c27308 */ /* 0x000e620000000800 */
[----:B--2---:R-:W-:-:S02]  /*8060*/  F2FP.BF16.F32.PACK_AB R16, R173, R174 ;  /* 0x000000aead10723e */ /* 0x004fc400000010ff */
[--C-:B------:R-:W-:Y:S01]  /*8070*/  HSET2.LE.AND R10, R10, R164.reuse, PT ;  /* 0x000000a40a0a7233 */ /* 0x100fe20003803000 */
[----:B------:R2:W3:Y:S01]  /*8080*/  MUFU.EX2 R193, R13 ;  /* 0x0000000d00c17308 */ /* 0x0004e20000000800 */
[--C-:B------:R-:W-:Y:S02]  /*8090*/  HSET2.LE.AND R11, R11, R164.reuse, PT ;  /* 0x000000a40b0b7233 */ /* 0x100fe40003803000 */
[----:B------:R-:W-:Y:S01]  /*80a0*/  @P0 IADD3 R204, PT, PT, R233, -0x40, RZ ;  /* 0xffffffc0e9cc0810 */ /* 0x000fe20007ffe0ff */
[----:B------:R4:W-:Y:S01]  /*80b0*/  MUFU.EX2 R192, R15 ;  /* 0x0000000f00c07308 */ /* 0x0009e20000000800 */
[----:B------:R-:W-:Y:S02]  /*80c0*/  PRMT R7, R26, 0x7772, RZ ;  /* 0x000077721a077816 */ /* 0x000fe400000000ff */
[----:B------:R-:W-:Y:S01]  /*80d0*/  IADD3 R196, PT, PT, R220, R252, RZ ;  /* 0x000000fcdcc47210 */ /* 0x000fe20007ffe0ff */
[----:B------:R-:W4:Y:S01]  /*80e0*/  MUFU.EX2 R172, R172 ;  /* 0x000000ac00ac7308 */ /* 0x000f220000000800 */
[----:B------:R-:W-:Y:S01]  /*80f0*/  MOV R28, R34 ;  /* 0x00000022001c7202 */ /* 0x000fe20000000f00 */
[----:B-1----:R-:W-:Y:S01]  /*8100*/  FMUL.FTZ R54, R54, R194 ;  /* 0x000000c236367220 */ /* 0x002fe20000410000 */
[----:B------:R-:W-:Y:S01]  /*8110*/  F2FP.BF16.F32.PACK_AB R14, R185, R186 ;  /* 0x000000bab90e723e */ /* 0x000fe200000010ff */
[----:B------:R-:W-:Y:S01]  /*8120*/  MUFU.EX2 R177, R177 ;  /* 0x000000b100b17308 */ /* 0x000fe20000000800 */
[----:B------:R-:W-:Y:S01]  /*8130*/  MOV R29, R35 ;  /* 0x00000023001d7202 */ /* 0x000fe20000000f00 */
[----:B------:R-:W-:Y:S01]  /*8140*/  FMUL.FTZ R55, R55, R194 ;  /* 0x000000c237377220 */ /* 0x000fe20000410000 */
[----:B------:R-:W-:Y:S01]  /*8150*/  LOP3.LUT R9, R14, R12, RZ, 0xc0, !PT ;  /* 0x0000000c0e097212 */ /* 0x000fe200078ec0ff */
[----:B------:R-:W1:Y:S01]  /*8160*/  LDSM.16.MT88.4 R32, [R204] ;  /* 0x00000000cc20783b */ /* 0x000e620000004200 */
[----:B--2---:R-:W-:Y:S01]  /*8170*/  F2FP.BF16.F32.PACK_AB R13, R187, R188 ;  /* 0x000000bcbb0d723e */ /* 0x004fe200000010ff */
[----:B------:R-:W2:Y:S01]  /*8180*/  MUFU.EX2 R176, R176 ;  /* 0x000000b000b07308 */ /* 0x000ea20000000800 */
[----:B------:R-:W-:Y:S01]  /*8190*/  F2FP.BF16.F32.PACK_AB R12, R179, R184 ;  /* 0x000000b8b30c723e */ /* 0x000fe200000010ff */
[-C--:B---3--:R-:W-:Y:S01]  /*81a0*/  FMUL.FTZ R56, R56, R193.reuse ;  /* 0x000000c138387220 */ /* 0x088fe20000410000 */
[----:B------:R-:W-:Y:S01]  /*81b0*/  PRMT R7, R7, 0x5410, R19 ;  /* 0x0000541007077816 */ /* 0x000fe20000000013 */
[----:B------:R-:W-:Y:S01]  /*81c0*/  MUFU.EX2 R175, R175 ;  /* 0x000000af00af7308 */ /* 0x000fe20000000800 */
[----:B------:R-:W-:Y:S01]  /*81d0*/  LOP3.LUT R6, R16, R6, RZ, 0xc0, !PT ;  /* 0x0000000610067212 */ /* 0x000fe200078ec0ff */
[----:B------:R-:W-:Y:S01]  /*81e0*/  FMUL.FTZ R57, R57, R193 ;  /* 0x000000c139397220 */ /* 0x000fe20000410000 */
[----:B------:R-:W-:Y:S01]  /*81f0*/  LOP3.LUT R10, R13, R10, RZ, 0xc0, !PT ;  /* 0x0000000a0d0a7212 */ /* 0x000fe200078ec0ff */
[----:B------:R-:W3:Y:S01]  /*8200*/  LDSM.16.MT88.4 R16, [R220+0xa000] ;  /* 0x00a00000dc10783b */ /* 0x000ee20000004200 */
[----:B------:R-:W-:Y:S01]  /*8210*/  LOP3.LUT R11, R12, R11, RZ, 0xc0, !PT ;  /* 0x0000000b0c0b7212 */ /* 0x000fe200078ec0ff */
[----:B------:R-:W2:Y:S01]  /*8220*/  MUFU.EX2 R191, R191 ;  /* 0x000000bf00bf7308 */ /* 0x000ea20000000800 */
[----:B------:R-:W-:Y:S01]  /*8230*/  LOP3.LUT R7, R7, 0xff00ff, RZ, 0xc0, !PT ;  /* 0x00ff00ff07077812 */ /* 0x000fe200078ec0ff */
[----:B----4-:R-:W4:Y:S01]  /*8240*/  LDSM.16.MT88.4 R12, [R196+0xa000] ;  /* 0x00a00000c40c783b */ /* 0x010f220000004200 */
[--C-:B------:R-:W-:Y:S01]  /*8250*/  HSET2.LE.AND R4, R4, R164.reuse, PT ;  /* 0x000000a404047233 */ /* 0x100fe20003803000 */
[----:B------:R-:W2:Y:S01]  /*8260*/  MUFU.EX2 R195, R195 ;  /* 0x000000c300c37308 */ /* 0x000ea20000000800 */
[----:B------:R-:W-:Y:S01]  /*8270*/  F2FP.BF16.F32.PACK_AB R21, R178, R172 ;  /* 0x000000acb215723e */ /* 0x000fe200000010ff */
[-C--:B------:R-:W-:Y:S01]  /*8280*/  FMUL.FTZ R58, R58, R192.reuse ;  /* 0x000000c03a3a7220 */ /* 0x080fe20000410000 */
[----:B------:R-:W-:Y:S01]  /*8290*/  HSET2.LE.AND R7, R7, R164, PT ;  /* 0x000000a407077233 */ /* 0x000fe20003803000 */
[----:B------:R-:W-:Y:S01]  /*82a0*/  FMUL.FTZ R59, R59, R192 ;  /* 0x000000c03b3b7220 */ /* 0x000fe20000410000 */
[----:B--2---:R-:W-:Y:S01]  /*82b0*/  F2FP.BF16.F32.PACK_AB R5, R176, R177 ;  /* 0x000000b1b005723e */ /* 0x004fe200000010ff */
[----:B------:R-:W-:Y:S01]  /*82c0*/  FMUL.FTZ R162, R162, R194 ;  /* 0x000000c2a2a27220 */ /* 0x000fe20000410000 */
[----:B------:R-:W-:Y:S01]  /*82d0*/  LOP3.LUT R4, R21, R4, RZ, 0xc0, !PT ;  /* 0x0000000415047212 */ /* 0x000fe200078ec0ff */
[----:B------:R-:W-:Y:S01]  /*82e0*/  FMUL.FTZ R163, R163, R194 ;  /* 0x000000c2a3a37220 */ /* 0x000fe20000410000 */
[----:B------:R-:W-:Y:S01]  /*82f0*/  LOP3.LUT R5, R5, R20, RZ, 0xc0, !PT ;  /* 0x0000001405057212 */ /* 0x000fe200078ec0ff */
[----:B------:R-:W-:Y:S01]  /*8300*/  FMUL.FTZ R156, R156, R193 ;  /* 0x000000c19c9c7220 */ /* 0x000fe20000410000 */
[----:B------:R-:W-:Y:S01]  /*8310*/  F2FP.BF16.F32.PACK_AB R23, R191, R175 ;  /* 0x000000afbf17723e */ /* 0x000fe200000010ff */
[----:B------:R-:W-:Y:S01]  /*8320*/  FMUL.FTZ R157, R157, R193 ;  /* 0x000000c19d9d7220 */ /* 0x000fe20000410000 */
[-C--:B------:R-:W-:Y:S01]  /*8330*/  FMUL.FTZ R158, R158, R192.reuse ;  /* 0x000000c09e9e7220 */ /* 0x080fe20000410000 */
[----:B------:R-:W-:Y:S01]  /*8340*/  FMUL.FTZ R52, R52, R195 ;  /* 0x000000c334347220 */ /* 0x000fe20000410000 */
[----:B------:R-:W-:Y:S01]  /*8350*/  LOP3.LUT R7, R23, R7, RZ, 0xc0, !PT ;  /* 0x0000000717077212 */ /* 0x000fe200078ec0ff */
[-C--:B------:R-:W-:Y:S01]  /*8360*/  FMUL.FTZ R53, R53, R195.reuse ;  /* 0x000000c335357220 */ /* 0x080fe20000410000 */
[-C--:B------:R-:W-:Y:S01]  /*8370*/  FMUL.FTZ R160, R160, R195.reuse ;  /* 0x000000c3a0a07220 */ /* 0x080fe20000410000 */
[----:B------:R-:W-:Y:S01]  /*8380*/  FMUL.FTZ R161, R161, R195 ;  /* 0x000000c3a1a17220 */ /* 0x000fe20000410000 */
        /* <DEDUP_REMOVED lines=25> */
[----:B------:R-:W-:Y:S01]  /*8520*/  IADD3 R252, PT, PT, R252, R204, RZ ;  /* 0x000000ccfcfc7210 */ /* 0x000fe20007ffe0ff */
[-C--:B-1----:R-:W-:Y:S01]  /*8530*/  HMMA.16816.F32.BF16 R52, R4, R32.reuse, R52 ;  /* 0x000000200434723c */ /* 0x082fe20000041834 */
[----:B------:R-:W-:Y:S01]  /*8540*/  LDSM.16.MT88.4 R20, [R220+0xb000] ;  /* 0x00b00000dc14783b */ /* 0x000fe20000004200 */
[-C--:B------:R-:W-:Y:S01]  /*8550*/  FMUL.FTZ R60, R60, R193.reuse ;  /* 0x000000c13c3c7220 */ /* 0x080fe20000410000 */
[-C--:B------:R-:W-:Y:S01]  /*8560*/  FMUL.FTZ R61, R61, R193.reuse ;  /* 0x000000c13d3d7220 */ /* 0x080fe20000410000 */
[-C--:B------:R-:W-:Y:S01]  /*8570*/  FMUL.FTZ R62, R62, R192.reuse ;  /* 0x000000c03e3e7220 */ /* 0x080fe20000410000 */
[----:B------:R-:W1:Y:S01]  /*8580*/  LDSM.16.MT88.4 R24, [R252] ;  /* 0x00000000fc18783b */ /* 0x000e620000004200 */
[----:B------:R-:W-:Y:S01]  /*8590*/  FMUL.FTZ R63, R63, R192 ;  /* 0x000000c03f3f7220 */ /* 0x000fe20000410000 */
[-C--:B------:R-:W-:Y:S01]  /*85a0*/  FMUL.FTZ R72, R72, R193.reuse ;  /* 0x000000c148487220 */ /* 0x080fe20000410000 */
[----:B------:R-:W-:Y:S01]  /*85b0*/  HMMA.16816.F32.BF16 R56, R8, R32, R56 ;  /* 0x000000200838723c */ /* 0x000fe20000041838 */
[----:B------:R-:W-:Y:S01]  /*85c0*/  MOV R32, R28 ;  /* 0x0000001c00207202 */ /* 0x000fe20000000f00 */
[----:B------:R-:W-:Y:S01]  /*85d0*/  FMUL.FTZ R73, R73, R193 ;  /* 0x000000c149497220 */ /* 0x000fe20000410000 */
[----:B------:R-:W-:Y:S01]  /*85e0*/  MOV R33, R29 ;  /* 0x0000001d00217202 */ /* 0x000fe20000000f00 */
[-C--:B------:R-:W-:Y:S01]  /*85f0*/  FMUL.FTZ R74, R74, R192.reuse ;  /* 0x000000c04a4a7220 */ /* 0x080fe20000410000 */
[----:B------:R-:W-:Y:S01]  /*8600*/  LDSM.16.MT88.4 R28, [R252+0x1000] ;  /* 0x00100000fc1c783b */ /* 0x000fe20000004200 */
[-C--:B------:R-:W-:Y:S01]  /*8610*/  FMUL.FTZ R75, R75, R192.reuse ;  /* 0x000000c04b4b7220 */ /* 0x080fe20000410000 */
[-C--:B------:R-:W-:Y:S01]  /*8620*/  FMUL.FTZ R76, R76, R193.reuse ;  /* 0x000000c14c4c7220 */ /* 0x080fe20000410000 */
[-C--:B---3--:R-:W-:Y:S01]  /*8630*/  HMMA.16816.F32.BF16 R160, R4, R16.reuse, R160 ;  /* 0x0000001004a0723c */ /* 0x088fe200000418a0 */
        /* <DEDUP_REMOVED lines=31> */
[-C--:B----4-:R-:W-:Y:S01]  /*8830*/  HMMA.16816.F32.BF16 R36, R4, R12.reuse, R36 ;  /* 0x0000000c0424723c */ /* 0x090fe20000041824 */
        /* <DEDUP_REMOVED lines=8> */
[----:B------:R-:W-:Y:S01]  /*88c0*/  FMUL.FTZ R139, R139, R192 ;  /* 0x000000c08b8b7220 */ /* 0x000fe20000410000 */
        /* <DEDUP_REMOVED lines=14> */
[----:B------:R-:W-:Y:S01]  /*89b0*/  HMMA.16816.F32.BF16 R48, R4, R14, R48 ;  /* 0x0000000e0430723c */ /* 0x000fe20000041830 */
[----:B------:R-:W3:Y:S01]  /*89c0*/  LDSM.16.MT88.4 R12, [R204+0x1000] ;  /* 0x00100000cc0c783b */ /* 0x000ee20000004200 */
[-C--:B------:R-:W-:Y:S01]  /*89d0*/  FMUL.FTZ R113, R113, R195.reuse ;  /* 0x000000c371717220 */ /* 0x080fe20000410000 */
[-C--:B------:R-:W-:Y:S01]  /*89e0*/  FMUL.FTZ R114, R114, R194.reuse ;  /* 0x000000c272727220 */ /* 0x080fe20000410000 */
[-C--:B------:R-:W-:Y:S01]  /*89f0*/  FMUL.FTZ R115, R115, R194.reuse ;  /* 0x000000c273737220 */ /* 0x080fe20000410000 */
[--C-:B------:R-:W-:Y:S01]  /*8a00*/  FFMA.FTZ R249, R249, UR10, -R251.reuse ;  /* 0x0000000af9f97c23 */ /* 0x100fe200080108fb */
[--C-:B------:R-:W-:Y:S01]  /*8a10*/  FFMA.FTZ R197, R197, UR10, -R251.reuse ;  /* 0x0000000ac5c57c23 */ /* 0x100fe200080108fb */
[--C-:B------:R-:W-:Y:S01]  /*8a20*/  FFMA.FTZ R245, R245, UR10, -R251.reuse ;  /* 0x0000000af5f57c23 */ /* 0x100fe200080108fb */
[C---:B------:R-:W-:Y:S01]  /*8a30*/  HMMA.16816.F32.BF16 R60, R8.reuse, R34, R60 ;  /* 0x00000022083c723c */ /* 0x040fe2000004183c */
[----:B------:R-:W-:Y:S01]  /*8a40*/  FFMA.FTZ R247, R247, UR10, -R251 ;  /* 0x0000000af7f77c23 */ /* 0x000fe200080108fb */
        /* <DEDUP_REMOVED lines=22> */
[C---:B------:R-:W-:Y:S08]  /*8bb0*/  HMMA.16816.F32.BF16 R88, R8.reuse, R20, R88 ;  /* 0x000000140858723c */ /* 0x040ff00000041858 */
[C---:B------:R-:W-:Y:S08]  /*8bc0*/  HMMA.16816.F32.BF16 R92, R8.reuse, R22, R92 ;  /* 0x00000016085c723c */ /* 0x040ff0000004185c */
[C---:B--2---:R-:W-:Y:S08]  /*8bd0*/  HMMA.16816.F32.BF16 R104, R8.reuse, R16, R104 ;  /* 0x000000100868723c */ /* 0x044ff00000041868 */
[C---:B------:R-:W-:Y:S08]  /*8be0*/  HMMA.16816.F32.BF16 R108, R8.reuse, R18, R108 ;  /* 0x00000012086c723c */ /* 0x040ff0000004186c */
[C---:B---3--:R-:W-:Y:S08]  /*8bf0*/  HMMA.16816.F32.BF16 R120, R8.reuse, R12, R120 ;  /* 0x0000000c0878723c */ /* 0x048ff00000041878 */
[C---:B------:R-:W-:Y:S08]  /*8c00*/  HMMA.16816.F32.BF16 R124, R8.reuse, R14, R124 ;  /* 0x0000000e087c723c */ /* 0x040ff0000004187c */
[C---:B------:R-:W-:Y:S08]  /*8c10*/  HMMA.16816.F32.BF16 R128, R8.reuse, R28, R128 ;  /* 0x0000001c0880723c */ /* 0x040ff00000041880 */
[----:B------:R-:W-:Y:S01]  /*8c20*/  HMMA.16816.F32.BF16 R136, R8, R30, R136 ;  /* 0x0000001e0888723c */ /* 0x000fe20000041888 */
[----:B------:R-:W-:-:S05]  /*8c30*/  IMAD.WIDE.U32 R8, R169, -0x2daee0ad, RZ ;  /* 0xd2511f53a9087825 */ /* 0x000fca00078e00ff */
[----:B------:R-:W-:Y:S02]  /*8c40*/  LOP3.LUT R10, R32, UR6, R9, 0x96, !PT ;  /* 0x00000006200a7c12 */ /* 0x000fe4000f8e9609 */
[----:B------:R-:W-:Y:S01]  /*8c50*/  HMMA.16816.F32.BF16 R84, R4, R20, R84 ;  /* 0x000000140454723c */ /* 0x000fe20000041854 */
[----:B------:R-:W-:Y:S01]  /*8c60*/  IMAD.WIDE.U32 R20, R170, -0x2daee0ad, RZ ;  /* 0xd2511f53aa147825 */ /* 0x000fe200078e00ff */
[----:B------:R-:W-:Y:S02]  /*8c70*/  MOV R9, R8 ;  /* 0x0000000800097202 */ /* 0x000fe40000000f00 */
[----:B------:R-:W-:-:S04]  /*8c80*/  PRMT R11, R8, 0x7773, RZ ;  /* 0x00007773080b7816 */ /* 0x000fc800000000ff */
[----:B------:R-:W-:Y:S01]  /*8c90*/  HMMA.16816.F32.BF16 R100, R4, R16, R100 ;  /* 0x000000100464723c */ /* 0x000fe20000041864 */
[----:B------:R-:W-:-:S07]  /*8ca0*/  PRMT R16, R8, 0x7772, RZ ;  /* 0x0000777208107816 */ /* 0x000fce00000000ff */
[C---:B------:R-:W-:Y:S01]  /*8cb0*/  HMMA.16816.F32.BF16 R116, R4.reuse, R12, R116 ;  /* 0x0000000c0474723c */ /* 0x040fe20000041874 */
[----:B------:R-:W-:Y:S02]  /*8cc0*/  PRMT R12, R8, 0x7771, RZ ;  /* 0x00007771080c7816 */ /* 0x000fe400000000ff */
[----:B------:R-:W-:Y:S02]  /*8cd0*/  LOP3.LUT R8, R2, UR6, R21, 0x96, !PT ;  /* 0x0000000602087c12 */ /* 0x000fe4000f8e9615 */
[----:B------:R1:W5:Y:S01]  /*8ce0*/  LDL.LU.64 R2, [R1+0x10] ;  /* 0x0000100001027983 */ /* 0x0003620000300a00 */
[----:B------:R-:W-:Y:S02]  /*8cf0*/  PRMT R16, R16, 0x5410, R11 ;  /* 0x0000541010107816 */ /* 0x000fe4000000000b */
[----:B------:R-:W-:Y:S01]  /*8d00*/  LOP3.LUT R9, R9, 0xff, RZ, 0xc0, !PT ;  /* 0x000000ff09097812 */ /* 0x000fe200078ec0ff */
[----:B------:R-:W-:Y:S01]  /*8d10*/  HMMA.16816.F32.BF16 R112, R4, R18, R112 ;  /* 0x000000120470723c */ /* 0x000fe20000041870 */
[----:B------:R-:W-:-:S02]  /*8d20*/  LOP3.LUT R11, R10, 0xffff, RZ, 0xc0, !PT ;  /* 0x0000ffff0a0b7812 */ /* 0x000fc400078ec0ff */
[----:B------:R-:W-:Y:S02]  /*8d30*/  PRMT R12, R9, 0x5410, R12 ;  /* 0x00005410090c7816 */ /* 0x000fe4000000000c */
[----:B------:R-:W-:Y:S02]  /*8d40*/  MOV R18, R20 ;  /* 0x0000001400127202 */ /* 0x000fe40000000f00 */
[----:B------:R-:W-:Y:S01]  /*8d50*/  SHF.R.U32.HI R11, RZ, 0x8, R11 ;  /* 0x00000008ff0b7819 */ /* 0x000fe2000001160b */
[----:B------:R-:W-:Y:S01]  /*8d60*/  FFMA.FTZ R251, R171, UR10, -R165 ;  /* 0x0000000aabfb7c23 */ /* 0x000fe200080108a5 */
[----:B------:R-:W-:Y:S01]  /*8d70*/  LOP3.LUT R9, R10, 0xff, RZ, 0xc0, !PT ;  /* 0x000000ff0a097812 */ /* 0x000fe200078ec0ff */
[----:B------:R-:W-:Y:S01]  /*8d80*/  MUFU.EX2 R197, R197 ;  /* 0x000000c500c57308 */ /* 0x000fe20000000800 */
[----:B------:R-:W-:-:S03]  /*8d90*/  PRMT R17, R20, 0x7773, RZ ;  /* 0x0000777314117816 */ /* 0x000fc600000000ff */
[----:B------:R-:W-:Y:S01]  /*8da0*/  MUFU.EX2 R245, R245 ;  /* 0x000000f500f57308 */ /* 0x000fe20000000800 */
[----:B------:R-:W-:-:S03]  /*8db0*/  PRMT R13, R20, 0x7772, RZ ;  /* 0x00007772140d7816 */ /* 0x000fc600000000ff */
[----:B------:R-:W-:Y:S01]  /*8dc0*/  MUFU.EX2 R247, R247 ;  /* 0x000000f700f77308 */ /* 0x000fe20000000800 */
[----:B------:R-:W-:Y:S01]  /*8dd0*/  PRMT R170, R20, 0x7771, RZ ;  /* 0x0000777114aa7816 */ /* 0x000fe200000000ff */
[C---:B------:R-:W-:Y:S01]  /*8de0*/  HMMA.16816.F32.BF16 R144, R4.reuse, R14, R144 ;  /* 0x0000000e0490723c */ /* 0x040fe20000041890 */
[----:B------:R-:W-:Y:S02]  /*8df0*/  LOP3.LUT R18, R18, 0xff, RZ, 0xc0, !PT ;  /* 0x000000ff12127812 */ /* 0x000fe400078ec0ff */
[----:B------:R-:W-:Y:S02]  /*8e00*/  PRMT R11, R9, 0x5410, R11 ;  /* 0x00005410090b7816 */ /* 0x000fe4000000000b */
[--C-:B------:R-:W-:Y:S02]  /*8e10*/  PRMT R13, R13, 0x5410, R17.reuse ;  /* 0x000054100d0d7816 */ /* 0x100fe40000000011 */
[----:B------:R-:W-:Y:S01]  /*8e20*/  LOP3.LUT R9, R8, 0xffff, RZ, 0xc0, !PT ;  /* 0x0000ffff08097812 */ /* 0x000fe200078ec0ff */
[-C--:B------:R-:W-:Y:S01]  /*8e30*/  FMUL.FTZ R140, R140, R195.reuse ;  /* 0x000000c38c8c7220 */ /* 0x080fe20000410000 */
[----:B------:R-:W-:Y:S01]  /*8e40*/  PRMT R17, R8, 0x7632, R17 ;  /* 0x0000763208117816 */ /* 0x000fe20000000011 */
[-C--:B------:R-:W-:Y:S01]  /*8e50*/  FMUL.FTZ R141, R141, R195.reuse ;  /* 0x000000c38d8d7220 */ /* 0x080fe20000410000 */
[----:B------:R-:W-:Y:S01]  /*8e60*/  PRMT R170, R18, 0x5410, R170 ;  /* 0x0000541012aa7816 */ /* 0x000fe200000000aa */
[-C--:B------:R-:W-:Y:S01]  /*8e70*/  FMUL.FTZ R142, R142, R194.reuse ;  /* 0x000000c28e8e7220 */ /* 0x080fe20000410000 */
[----:B------:R-:W-:Y:S01]  /*8e80*/  LOP3.LUT R18, R8, 0xff, RZ, 0xc0, !PT ;  /* 0x000000ff08127812 */ /* 0x000fe200078ec0ff */
[-C--:B------:R-:W-:Y:S01]  /*8e90*/  FMUL.FTZ R143, R143, R194.reuse ;  /* 0x000000c28f8f7220 */ /* 0x080fe20000410000 */
[----:B------:R-:W-:Y:S01]  /*8ea0*/  SHF.R.U32.HI R9, RZ, 0x8, R9 ;  /* 0x00000008ff097819 */ /* 0x000fe20000011609 */
[-C--:B------:R-:W-:Y:S01]  /*8eb0*/  FMUL.FTZ R132, R132, R195.reuse ;  /* 0x000000c384847220 */ /* 0x080fe20000410000 */
[----:B------:R-:W-:Y:S01]  /*8ec0*/  SHF.R.U32.HI R8, RZ, 0x18, R8 ;  /* 0x00000018ff087819 */ /* 0x000fe20000011608 */
[----:B------:R-:W-:Y:S01]  /*8ed0*/  FMUL.FTZ R133, R133, R195 ;  /* 0x000000c385857220 */ /* 0x000fe20000410000 */
[----:B------:R-:W-:Y:S01]  /*8ee0*/  LOP3.LUT R17, R17, 0xff, RZ, 0xc0, !PT ;  /* 0x000000ff11117812 */ /* 0x000fe200078ec0ff */
[-C--:B------:R-:W-:Y:S01]  /*8ef0*/  FMUL.FTZ R134, R134, R194.reuse ;  /* 0x000000c286867220 */ /* 0x080fe20000410000 */
[----:B------:R-:W-:Y:S01]  /*8f00*/  PRMT R19, R10, 0x7632, R19 ;  /* 0x000076320a137816 */ /* 0x000fe20000000013 */
[----:B------:R-:W-:Y:S01]  /*8f10*/  FMUL.FTZ R135, R135, R194 ;  /* 0x000000c287877220 */ /* 0x000fe20000410000 */
[----:B------:R-:W-:Y:S01]  /*8f20*/  PRMT R9, R18, 0x5410, R9 ;  /* 0x0000541012097816 */ /* 0x000fe20000000009 */
[--C-:B------:R-:W-:Y:S01]  /*8f30*/  FFMA.FTZ R18, R224, UR10, -R167.reuse ;  /* 0x0000000ae0127c23 */ /* 0x100fe200080108a7 */
[----:B------:R-:W-:Y:S01]  /*8f40*/  PRMT R8, R17, 0x5410, R8 ;  /* 0x0000541011087816 */ /* 0x000fe20000000008 */
[----:B------:R2:W-:Y:S01]  /*8f50*/  MUFU.EX2 R224, R249 ;  /* 0x000000f900e07308 */ /* 0x0005e20000000800 */
[----:B------:R-:W-:Y:S01]  /*8f60*/  FFMA.FTZ R17, R199, UR10, -R167 ;  /* 0x0000000ac7117c23 */ /* 0x000fe200080108a7 */
[----:B------:R-:W-:Y:S01]  /*8f70*/  SHF.R.U32.HI R10, RZ, 0x18, R10 ;  /* 0x00000018ff0a7819 */ /* 0x000fe2000001160a */
[----:B------:R-:W-:Y:S01]  /*8f80*/  HMMA.16816.F32.BF16 R64, R4, R34, R64 ;  /* 0x000000220440723c */ /* 0x000fe20000041840 */
[----:B------:R-:W-:Y:S01]  /*8f90*/  LOP3.LUT R19, R19, 0xff, RZ, 0xc0, !PT ;  /* 0x000000ff13137812 */ /* 0x000fe200078ec0ff */
[----:B------:R3:W-:Y:S01]  /*8fa0*/  MUFU.EX2 R199, R18 ;  /* 0x0000001200c77308 */ /* 0x0007e20000000800 */
[----:B------:R-:W-:Y:S01]  /*8fb0*/  LOP3.LUT R13, R13, 0xff00ff, RZ, 0xc0, !PT ;  /* 0x00ff00ff0d0d7812 */ /* 0x000fe200078ec0ff */
[----:B------:R-:W-:Y:S01]  /*8fc0*/  LDSM.16.MT88.4 R32, [R196+0xb800] ;  /* 0x00b80000c420783b */ /* 0x000fe20000004200 */
[----:B------:R-:W-:Y:S01]  /*8fd0*/  PRMT R10, R19, 0x5410, R10 ;  /* 0x00005410130a7816 */ /* 0x000fe2000000000a */
[----:B------:R-:W-:-:S02]  /*8fe0*/  FFMA.FTZ R19, R225, UR10, -R166 ;  /* 0x0000000ae1137c23 */ /* 0x000fc400080108a6 */
[C---:B------:R-:W-:Y:S01]  /*8ff0*/  HMMA.16816.F32.BF16 R68, R4.reuse, R24, R68 ;  /* 0x000000180444723c */ /* 0x040fe20000041844 */
[--C-:B--2---:R-:W-:Y:S01]  /*9000*/  FFMA.FTZ R249, R207, UR10, -R167.reuse ;  /* 0x0000000acff97c23 */ /* 0x104fe200080108a7 */
[----:B------:R-:W-:Y:S01]  /*9010*/  FFMA.FTZ R167, R250, UR10, -R167 ;  /* 0x0000000afaa77c23 */ /* 0x000fe200080108a7 */
[----:B------:R2:W4:Y:S01]  /*9020*/  MUFU.EX2 R207, R17 ;  /* 0x0000001100cf7308 */ /* 0x0005220000000800 */
[--C-:B------:R-:W-:Y:S01]  /*9030*/  FFMA.FTZ R250, R205, UR10, -R165.reuse ;  /* 0x0000000acdfa7c23 */ /* 0x100fe200080108a5 */
[--C-:B---3--:R-:W-:Y:S02]  /*9040*/  FFMA.FTZ R18, R246, UR10, -R166.reuse ;  /* 0x0000000af6127c23 */ /* 0x108fe400080108a6 */
[----:B------:R-:W-:Y:S01]  /*9050*/  MUFU.EX2 R249, R249 ;  /* 0x000000f900f97308 */ /* 0x000fe20000000800 */
[--C-:B------:R-:W-:Y:S01]  /*9060*/  FFMA.FTZ R246, R244, UR10, -R165.reuse ;  /* 0x0000000af4f67c23 */ /* 0x100fe200080108a5 */
[C---:B------:R-:W-:Y:S02]  /*9070*/  HMMA.16816.F32.BF16 R80, R4.reuse, R26, R80 ;  /* 0x0000001a0450723c */ /* 0x040fe40000041850 */
[----:B------:R-:W3:Y:S01]  /*9080*/  MUFU.EX2 R225, R167 ;  /* 0x000000a700e17308 */ /* 0x000ee20000000800 */
[--C-:B--2---:R-:W-:Y:S01]  /*9090*/  FFMA.FTZ R17, R248, UR10, -R166.reuse ;  /* 0x0000000af8117c23 */ /* 0x104fe200080108a6 */
[----:B------:R-:W-:Y:S01]  /*90a0*/  FFMA.FTZ R248, R206, UR10, -R166 ;  /* 0x0000000acef87c23 */ /* 0x000fe200080108a6 */
[----:B------:R-:W-:Y:S01]  /*90b0*/  FFMA.FTZ R244, R198, UR10, -R165 ;  /* 0x0000000ac6f47c23 */ /* 0x000fe200080108a5 */
[----:B------:R-:W-:Y:S01]  /*90c0*/  MUFU.EX2 R206, R19 ;  /* 0x0000001300ce7308 */ /* 0x000fe20000000800 */
[----:B------:R-:W-:Y:S01]  /*90d0*/  LOP3.LUT R16, R16, 0xff00ff, RZ, 0xc0, !PT ;  /* 0x00ff00ff10107812 */ /* 0x000fe200078ec0ff */
[----:B------:R-:W-:Y:S02]  /*90e0*/  HMMA.16816.F32.BF16 R96, R4, R22, R96 ;  /* 0x000000160460723c */ /* 0x000fe40000041860 */
[----:B------:R-:W-:Y:S01]  /*90f0*/  MUFU.EX2 R251, R251 ;  /* 0x000000fb00fb7308 */ /* 0x000fe20000000800 */
[--C-:B------:R-:W-:Y:S01]  /*9100*/  HSET2.LE.AND R15, R12, R164.reuse, PT ;  /* 0x000000a40c0f7233 */ /* 0x100fe20003803000 */
[----:B------:R-:W-:Y:S02]  /*9110*/  LDSM.16.MT88.4 R20, [R220+0xa800] ;  /* 0x00a80000dc14783b */ /* 0x000fe40000004200 */
[----:B------:R-:W2:Y:S01]  /*9120*/  MUFU.EX2 R198, R18 ;  /* 0x0000001200c67308 */ /* 0x000ea20000000800 */
[----:B------:R-:W-:-:S02]  /*9130*/  HSET2.LE.AND R171, R13, R164, PT ;  /* 0x000000a40dab7233 */ /* 0x000fc40003803000 */
[--C-:B------:R-:W-:Y:S01]  /*9140*/  HSET2.LE.AND R170, R170, R164.reuse, PT ;  /* 0x000000a4aaaa7233 */ /* 0x100fe20003803000 */
[----:B------:R1:W-:Y:S01]  /*9150*/  MUFU.EX2 R205, R17 ;  /* 0x0000001100cd7308 */ /* 0x0003e20000000800 */
[--C-:B------:R-:W-:Y:S01]  /*9160*/  HSET2.LE.AND R168, R9, R164.reuse, PT ;  /* 0x000000a409a87233 */ /* 0x100fe20003803000 */
[----:B------:R-:W-:Y:S01]  /*9170*/  HMMA.16816.F32.BF16 R140, R4, R28, R140 ;  /* 0x0000001c048c723c */ /* 0x000fe2000004188c */
[----:B------:R-:W-:Y:S01]  /*9180*/  LDSM.16.MT88.4 R24, [R204+0x1800] ;  /* 0x00180000cc18783b */ /* 0x000fe20000004200 */
[----:B------:R-:W1:Y:S04]  /*9190*/  MUFU.EX2 R248, R248 ;  /* 0x000000f800f87308 */ /* 0x000e680000000800 */
[----:B------:R-:W1:Y:S01]  /*91a0*/  MUFU.EX2 R250, R250 ;  /* 0x000000fa00fa7308 */ /* 0x000e620000000800 */
[----:B------:R-:W-:-:S02]  /*91b0*/  HSET2.LE.AND R14, R16, R164, PT ;  /* 0x000000a4100e7233 */ /* 0x000fc40003803000 */
[--C-:B------:R-:W-:Y:S02]  /*91c0*/  HSET2.LE.AND R13, R11, R164.reuse, PT ;  /* 0x000000a40b0d7233 */ /* 0x100fe40003803000 */
[--C-:B------:R-:W-:Y:S02]  /*91d0*/  HSET2.LE.AND R12, R10, R164.reuse, PT ;  /* 0x000000a40a0c7233 */ /* 0x100fe40003803000 */
[----:B----4-:R-:W-:Y:S01]  /*91e0*/  F2FP.BF16.F32.PACK_AB R9, R207, R199 ;  /* 0x000000c7cf09723e */ /* 0x010fe200000010ff */
[----:B------:R-:W-:Y:S01]  /*91f0*/  MUFU.EX2 R246, R246 ;  /* 0x000000f600f67308 */ /* 0x000fe20000000800 */
[----:B------:R-:W-:Y:S01]  /*9200*/  HSET2.LE.AND R164, R8, R164, PT ;  /* 0x000000a408a47233 */ /* 0x000fe20003803000 */
[----:B------:R-:W-:Y:S01]  /*9210*/  HMMA.16816.F32.BF16 R4, R4, R30, R132 ;  /* 0x0000001e0404723c */ /* 0x000fe20000041884 */
[----:B---3--:R-:W-:Y:S01]  /*9220*/  F2FP.BF16.F32.PACK_AB R11, R225, R249 ;  /* 0x000000f9e10b723e */ /* 0x008fe200000010ff */
[----:B------:R-:W3:Y:S01]  /*9230*/  MUFU.EX2 R244, R244 ;  /* 0x000000f400f47308 */ /* 0x000ee20000000800 */
[----:B------:R-:W-:Y:S01]  /*9240*/  F2FP.BF16.F32.PACK_AB R8, R245, R197 ;  /* 0x000000c5f508723e */ /* 0x000fe200000010ff */
[----:B------:R-:W4:Y:S01]  /*9250*/  LDSM.16.MT88.4 R132, [R252+0x1800] ;  /* 0x00180000fc84783b */ /* 0x000f220000004200 */
[----:B------:R-:W-:-:S02]  /*9260*/  LOP3.LUT R11, R11, R14, RZ, 0xc0, !PT ;  /* 0x0000000e0b0b7212 */ /* 0x000fc400078ec0ff */
[----:B------:R-:W-:Y:S01]  /*9270*/  LOP3.LUT R8, R8, R13, RZ, 0xc0, !PT ;  /* 0x0000000d08087212 */ /* 0x000fe200078ec0ff */
[----:B------:R-:W4:Y:S01]  /*9280*/  LDSM.16.MT88.4 R28, [R204+0x800] ;  /* 0x00080000cc1c783b */ /* 0x000f220000004200 */
[----:B------:R-:W-:Y:S02]  /*9290*/  LOP3.LUT R9, R9, R12, RZ, 0xc0, !PT ;  /* 0x0000000c09097212 */ /* 0x000fe400078ec0ff */
[----:B--2---:R-:W-:Y:S01]  /*92a0*/  F2FP.BF16.F32.PACK_AB R14, R198, R206 ;  /* 0x000000cec60e723e */ /* 0x004fe200000010ff */
[----:B-1----:R-:W1:Y:S01]  /*92b0*/  LDSM.16.MT88.4 R16, [R252+0x800] ;  /* 0x00080000fc10783b */ /* 0x002e620000004200 */
[----:B------:R-:W-:Y:S02]  /*92c0*/  F2FP.BF16.F32.PACK_AB R13, R248, R205 ;  /* 0x000000cdf80d723e */ /* 0x000fe400000010ff */
[----:B------:R-:W-:Y:S02]  /*92d0*/  F2FP.BF16.F32.PACK_AB R12, R251, R250 ;  /* 0x000000fafb0c723e */ /* 0x000fe400000010ff */
[----:B------:R-:W-:-:S02]  /*92e0*/  F2FP.BF16.F32.PACK_AB R10, R224, R247 ;  /* 0x000000f7e00a723e */ /* 0x000fc400000010ff */
[----:B------:R-:W-:Y:S02]  /*92f0*/  LOP3.LUT R168, R14, R168, RZ, 0xc0, !PT ;  /* 0x000000a80ea87212 */ /* 0x000fe400078ec0ff */
[----:B------:R-:W-:Y:S02]  /*9300*/  LOP3.LUT R10, R10, R15, RZ, 0xc0, !PT ;  /* 0x0000000f0a0a7212 */ /* 0x000fe400078ec0ff */
[----:B------:R-:W-:Y:S02]  /*9310*/  LOP3.LUT R170, R13, R170, RZ, 0xc0, !PT ;  /* 0x000000aa0daa7212 */ /* 0x000fe400078ec0ff */
[----:B------:R-:W-:Y:S02]  /*9320*/  LOP3.LUT R171, R12, R171, RZ, 0xc0, !PT ;  /* 0x000000ab0cab7212 */ /* 0x000fe400078ec0ff */
[----:B------:R-:W2:Y:S01]  /*9330*/  LDSM.16.MT88.4 R12, [R220+0xb800] ;  /* 0x00b80000dc0c783b */ /* 0x000ea20000004200 */
[----:B---3--:R-:W-:-:S04]  /*9340*/  F2FP.BF16.F32.PACK_AB R169, R244, R246 ;  /* 0x000000f6f4a9723e */ /* 0x008fc800000010ff */
[----:B------:R-:W-:Y:S02]  /*9350*/  LOP3.LUT R169, R169, R164, RZ, 0xc0, !PT ;  /* 0x000000a4a9a97212 */ /* 0x000fe400078ec0ff */
[----:B------:R-:W3:Y:S01]  /*9360*/  LDSM.16.MT88.4 R164, [R196+0xa800] ;  /* 0x00a80000c4a4783b */ /* 0x000ee20000004200 */
[----:B------:R-:W-:Y:S01]  /*9370*/  FFMA.FTZ R172, R232, R195, R172 ;  /* 0x000000c3e8ac7223 */ /* 0x000fe200000100ac */
[----:B------:R-:W-:Y:S01]  /*9380*/  FFMA.FTZ R177, R231, R194, R177 ;  /* 0x000000c2e7b17223 */ /* 0x000fe200000100b1 */
[----:B------:R-:W-:Y:S01]  /*9390*/  FFMA.FTZ R190, R230, R193, R190 ;  /* 0x000000c1e6be7223 */ /* 0x000fe200000100be */
[----:B------:R-:W-:Y:S01]  /*93a0*/  FFMA.FTZ R186, R229, R192, R186 ;  /* 0x000000c0e5ba7223 */ /* 0x000fe200000100ba */
        /* <DEDUP_REMOVED lines=8> */
[----:B----4-:R-:W-:Y:S01]  /*9430*/  HMMA.16816.F32.BF16 R128, R168, R132, R128 ;  /* 0x00000084a880723c */ /* 0x010fe20000041880 */
[----:B------:R-:W-:Y:S01]  /*9440*/  FADD.FTZ R172, R173, R172 ;  /* 0x000000acadac7221 */ /* 0x000fe20000010000 */
[----:B------:R-:W-:Y:S01]  /*9450*/  FADD.FTZ R177, R191, R177 ;  /* 0x000000b1bfb17221 */ /* 0x000fe20000010000 */
[----:B------:R-:W-:Y:S01]  /*9460*/  FADD.FTZ R190, R187, R190 ;  /* 0x000000bebbbe7221 */ /* 0x000fe20000010000 */
[----:B------:R-:W-:-:S04]  /*9470*/  FADD.FTZ R186, R179, R186 ;  /* 0x000000bab3ba7221 */ /* 0x000fc80000010000 */
[----:B------:R-:W-:Y:S01]  /*9480*/  HMMA.16816.F32.BF16 R136, R168, R134, R136 ;  /* 0x00000086a888723c */ /* 0x000fe20000041888 */
[----:B------:R-:W-:-:S07]  /*9490*/  FADD.FTZ R172, R197, R172 ;  /* 0x000000acc5ac7221 */ /* 0x000fce0000010000 */
[----:B------:R-:W-:Y:S01]  /*94a0*/  HMMA.16816.F32.BF16 R140, R8, R132, R140 ;  /* 0x00000084088c723c */ /* 0x000fe2000004188c */
[----:B------:R-:W-:Y:S01]  /*94b0*/  FADD.FTZ R177, R199, R177 ;  /* 0x000000b1c7b17221 */ /* 0x000fe20000010000 */
[----:B------:R-:W-:-:S06]  /*94c0*/  FADD.FTZ R190, R206, R190 ;  /* 0x000000becebe7221 */ /* 0x000fcc0000010000 */
        /* <DEDUP_REMOVED lines=11> */
[C---:B--2---:R-:W-:Y:S08]  /*9580*/  HMMA.16816.F32.BF16 R84, R8.reuse, R12, R84 ;  /* 0x0000000c0854723c */ /* 0x044ff00000041854 */
        /* <DEDUP_REMOVED lines=28> */
[----:B------:R-:W-:-:S07]  /*9750*/  MOV R168, R203 ;  /* 0x000000cb00a87202 */ /* 0x000fce0000000f00 */
[----:B------:R-:W-:Y:S01]  /*9760*/  HMMA.16816.F32.BF16 R36, R8, R164, R36 ;  /* 0x000000a40824723c */ /* 0x000fe20000041824 */
[----:B------:R-:W-:-:S07]  /*9770*/  MOV R165, R200 ;  /* 0x000000c800a57202 */ /* 0x000fce0000000f00 */
[----:B------:R-:W-:Y:S01]  /*9780*/  HMMA.16816.F32.BF16 R48, R8, R166, R48 ;  /* 0x000000a60830723c */ /* 0x000fe20000041830 */
[----:B------:R-:W-:Y:S02]  /*9790*/  MOV R166, R201 ;  /* 0x000000c900a67202 */ /* 0x000fe40000000f00 */
[----:B------:R-:W-:Y:S01]  /*97a0*/  MOV R167, R202 ;  /* 0x000000ca00a77202 */ /* 0x000fe20000000f00 */
[----:B------:R-:W-:-:S01]  /*97b0*/  NOP ;  /* 0x0000000000007918 */ /* 0x000fc20000000000 */
[----:B------:R-:W-:-:S15]  /*97c0*/  BRA.U !UP0, `(.L_x_989) ;  /* 0x0000009d08607547 */ /* 0x000fde000b800000 */
[----:B------:R-:W-:Y:S01]  /*97d0*/  UIADD3 UR11, UPT, UPT, UR20, -0x3, URZ ;  /* 0xfffffffd140b7890 */ /* 0x000fe2000fffe0ff */
[----:B------:R-:W-:-:S04]  /*97e0*/  DEPBAR.LE SB0, 0x0 ;  /* 0x000080000000791a */ /* 0x000fc80000000000 */
[----:B------:R-:W-:Y:S01]  /*97f0*/  UIMAD.WIDE.U32 UR22, UR11, UR8, URZ ;  /* 0x000000080b1672a5 */ /* 0x000fe2000f8e00ff */
[----:B------:R-:W-:Y:S01]  /*9800*/  IMAD.SHL.U32 R221, R219, 0x20, RZ ;  /* 0x00000020dbdd7824 */ /* 0x000fe200078e00ff */
[----:B------:R-:W-:Y:S01]  /*9810*/  SHF.R.U32.HI R222, RZ, 0x1, R219 ;  /* 0x00000001ffde7819 */ /* 0x000fe200000116db */
[----:B------:R-:W-:Y:S01]  /*9820*/  IMAD.MOV.U32 R206, RZ, RZ, 0x20 ;  /* 0x00000020ffce7424 */ /* 0x000fe200078e00ff */
[----:B------:R-:W-:Y:S01]  /*9830*/  USHF.L.U32 UR10, UR22, 0x5, URZ ;  /* 0x00000005160a7899 */ /* 0x000fe200080006ff */
[----:B------:R-:W-:Y:S01]  /*9840*/  VIADD R197, R212, UR5 ;  /* 0x00000005d4c57c36 */ /* 0x000fe20008000000 */
[----:B------:R-:W-:Y:S01]  /*9850*/  UIMAD UR11, UR11, UR9, UR23 ;  /* 0x000000090b0b72a4 */ /* 0x000fe2000f8e0217 */
[----:B------:R-:W-:Y:S01]  /*9860*/  LOP3.LUT R221, R221, 0x7c00, RZ, 0xc0, !PT ;  /* 0x00007c00dddd7812 */ /* 0x000fe200078ec0ff */
[----:B------:R-:W-:Y:S01]  /*9870*/  ULEA UR12, UP0, UR8, UR10, 0x4 ;  /* 0x0000000a080c7291 */ /* 0x000fe2000f8020ff */
[----:B------:R-:W-:Y:S01]  /*9880*/  LOP3.LUT R8, R222, 0x8, RZ, 0xc0, !PT ;  /* 0x00000008de087812 */ /* 0x000fe200078ec0ff */
[----:B------:R-:W-:Y:S01]  /*9890*/  USHF.L.U64.HI UR11, UR22, 0x5, UR11 ;  /* 0x00000005160b7899 */ /* 0x000fe2000801020b */
[----:B------:R-:W-:Y:S01]  /*98a0*/  IMAD.U32 R7, RZ, RZ, UR10 ;  /* 0x0000000aff077e24 */ /* 0x000fe2000f8e00ff */
[----:B------:R-:W-:Y:S01]  /*98b0*/  LOP3.LUT R9, R221, 0x200, R214, 0xf8, !PT ;  /* 0x00000200dd097812 */ /* 0x000fe200078ef8d6 */
[----:B------:R-:W-:Y:S01]  /*98c0*/  IMAD.IADD R204, R197, 0x1, R211 ;  /* 0x00000001c5cc7824 */ /* 0x000fe200078e02d3 */
[----:B------:R-:W-:Y:S01]  /*98d0*/  ULEA.HI.X UR10, UR8, UR11, UR9, 0x4, UP0 ;  /* 0x0000000b080a7291 */ /* 0x000fe200080f2409 */
[----:B------:R-:W-:Y:S01]  /*98e0*/  IMAD.U32 R5, RZ, RZ, UR12 ;  /* 0x0000000cff057e24 */ /* 0x000fe2000f8e00ff */
[CC--:B------:R-:W-:Y:S01]  /*98f0*/  @!P4 LEA R14, P5, R7.reuse, R226.reuse, 0x1 ;  /* 0x000000e2070ec211 */ /* 0x0c0fe200078a08ff */
[----:B------:R-:W-:Y:S01]  /*9900*/  IMAD.U32 R6, RZ, RZ, UR11 ;  /* 0x0000000bff067e24 */ /* 0x000fe2000f8e00ff */
[----:B------:R-:W-:Y:S01]  /*9910*/  BAR.SYNC.DEFER_BLOCKING 0x0 ;  /* 0x0000000000007b1d */ /* 0x000fe20000010000 */
[-C--:B------:R-:W-:Y:S01]  /*9920*/  @!P3 LEA R10, P1, R7, R226.reuse, 0x1 ;  /* 0x000000e2070ab211 */ /* 0x080fe200078208ff */
[----:B------:R-:W-:Y:S01]  /*9930*/  IMAD.U32 R4, RZ, RZ, UR10 ;  /* 0x0000000aff047e24 */ /* 0x000fe2000f8e00ff */
[----:B------:R-:W-:Y:S01]  /*9940*/  LEA R12, P2, R5, R226, 0x1 ;  /* 0x000000e2050c7211 */ /* 0x000fe200078408ff */
[----:B------:R-:W-:Y:S01]  /*9950*/  UISETP.NE.AND UP0, UPT, UR20, 0x3, UPT ;  /* 0x000000031400788c */ /* 0x000fe2000bf05270 */
[----:B------:R-:W-:-:S02]  /*9960*/  @!P4 LEA.HI.X R15, R7, R223, R6, 0x1, P5 ;  /* 0x000000df070fc211 */ /* 0x000fc400028f0c06 */
[----:B------:R-:W-:Y:S02]  /*9970*/  @!P3 LEA.HI.X R11, R7, R223, R6, 0x1, P1 ;  /* 0x000000df070bb211 */ /* 0x000fe400008f0c06 */
[----:B------:R-:W-:Y:S02]  /*9980*/  LOP3.LUT R8, R9, R213, R8, 0xf6, !PT ;  /* 0x000000d509087212 */ /* 0x000fe400078ef608 */
[----:B------:R-:W-:Y:S02]  /*9990*/  LEA.HI.X R13, R5, R223, R4, 0x1, P2 ;  /* 0x000000df050d7211 */ /* 0x000fe400010f0c04 */
[----:B------:R-:W-:Y:S02]  /*99a0*/  LEA R196, R8, UR5, 0x1 ;  /* 0x0000000508c47c11 */ /* 0x000fe4000f8e08ff */
[----:B------:R-:W-:-:S03]  /*99b0*/  SEL R206, R206, 0xffffffe0, !P6 ;  /* 0xffffffe0cece7807 */ /* 0x000fc60007000000 */
[----:B------:R-:W-:Y:S02]  /*99c0*/  IMAD.IADD R205, R211, 0x1, R196 ;  /* 0x00000001d3cd7824 */ /* 0x000fe400078e02c4 */
[C---:B------:R-:W-:Y:S02]  /*99d0*/  IMAD.IADD R224, R197.reuse, 0x1, R206 ;  /* 0x00000001c5e07824 */ /* 0x040fe400078e02ce */
[C---:B------:R-:W-:Y:S01]  /*99e0*/  IMAD.IADD R220, R206.reuse, 0x1, R196 ;  /* 0x00000001cedc7824 */ /* 0x040fe200078e02c4 */
[----:B------:R-:W-:Y:S01]  /*99f0*/  @!PT LDS RZ, [RZ] ;  /* 0x00000000fffff984 */ /* 0x000fe20000000800 */
[----:B------:R-:W-:Y:S01]  /*9a00*/  @!PT LDS RZ, [RZ] ;  /* 0x00000000fffff984 */ /* 0x000fe20000000800 */
[----:B------:R-:W-:Y:S01]  /*9a10*/  @!PT LDS RZ, [RZ] ;  /* 0x00000000fffff984 */ /* 0x000fe20000000800 */
[----:B------:R-:W-:Y:S01]  /*9a20*/  @!P4 LDGSTS.E.BYPASS.LTC128B.128 [R234+0xa000], desc[UR26][R14.64] ;  /* 0x0a0000000eeacfae */ /* 0x000fe2000b981a1a */
[----:B------:R-:W-:Y:S02]  /*9a30*/  IMAD.IADD R197, R197, 0x1, R211 ;  /* 0x00000001c5c57824 */ /* 0x000fe400078e02d3 */
[C---:B------:R-:W-:Y:S01]  /*9a40*/  IMAD.IADD R207, R206.reuse, 0x1, R205 ;  /* 0x00000001cecf7824 */ /* 0x040fe200078e02cd */
[----:B------:R-:W-:Y:S01]  /*9a50*/  @P4 STS.128 [R234+0xa000], RZ ;  /* 0x00a000ffea004388 */ /* 0x000fe20000000c00 */
[----:B------:R-:W-:-:S03]  /*9a60*/  IMAD.IADD R206, R206, 0x1, R197 ;  /* 0x00000001cece7824 */ /* 0x000fc600078e02c5 */
        /* <DEDUP_REMOVED lines=16> */
[----:B------:R-:W1:Y:S04]  /*9b70*/  LDSM.16.M88.4 R164, [R196+0x2000] ;  /* 0x00200000c4a4783b */ /* 0x000e680000000200 */
[----:B------:R-:W2:Y:S04]  /*9b80*/  LDSM.16.M88.4 R184, [R212+UR5+0x8800] ;  /* 0x00880005d4b8783b */ /* 0x000ea80008000200 */
[----:B------:R-:W-:Y:S04]  /*9b90*/  LDSM.16.M88.4 R28, [R224+0x8000] ;  /* 0x00800000e01c783b */ /* 0x000fe80000000200 */
[----:B------:R-:W3:Y:S04]  /*9ba0*/  LDSM.16.M88.4 R168, [R220+0x2000] ;  /* 0x00200000dca8783b */ /* 0x000ee80000000200 */
[----:B------:R-:W4:Y:S04]  /*9bb0*/  LDSM.16.M88.4 R24, [R224+0x8800] ;  /* 0x00880000e018783b */ /* 0x000f280000000200 */
[----:B------:R-:W4:Y:S04]  /*9bc0*/  LDSM.16.M88.4 R32, [R196] ;  /* 0x00000000c420783b */ /* 0x000f280000000200 */
[----:B------:R-:W4:Y:S04]  /*9bd0*/  LDSM.16.M88.4 R20, [R220] ;  /* 0x00000000dc14783b */ /* 0x000f280000000200 */
[----:B------:R-:W-:Y:S04]  /*9be0*/  LDSM.16.M88.4 R16, [R205+0x2000] ;  /* 0x00200000cd10783b */ /* 0x000fe80000000200 */
[----:B------:R-:W4:Y:S04]  /*9bf0*/  LDSM.16.M88.4 R192, [R204+0x8000] ;  /* 0x00800000ccc0783b */ /* 0x000f280000000200 */
[----:B------:R-:W4:Y:S01]  /*9c00*/  LDSM.16.M88.4 R188, [R204+0x8800] ;  /* 0x00880000ccbc783b */ /* 0x000f220000000200 */
[C---:B-1----:R-:W-:Y:S03]  /*9c10*/  HMMA.16816.F32.BF16 R12, R164.reuse, R172, RZ ;  /* 0x000000aca40c723c */ /* 0x042fe600000418ff */
[----:B------:R-:W0:Y:S05]  /*9c20*/  LDGDEPBAR ;  /* 0x00000000000079af */ /* 0x000e2a0000000000 */
[C---:B--2---:R-:W-:Y:S08]  /*9c30*/  HMMA.16816.F32.BF16 R4, R164.reuse, R184, RZ ;  /* 0x000000b8a404723c */ /* 0x044ff000000418ff */
[C---:B------:R-:W-:Y:S08]  /*9c40*/  HMMA.16816.F32.BF16 R8, R164.reuse, R174, RZ ;  /* 0x000000aea408723c */ /* 0x040ff000000418ff */
[----:B------:R-:W-:Y:S08]  /*9c50*/  HMMA.16816.F32.BF16 R164, R164, R186, RZ ;  /* 0x000000baa4a4723c */ /* 0x000ff000000418ff */
[C---:B---3--:R-:W-:Y:S08]  /*9c60*/  HMMA.16816.F32.BF16 R12, R168.reuse, R28, R12 ;  /* 0x0000001ca80c723c */ /* 0x048ff0000004180c */
[C---:B----4-:R-:W-:Y:S08]  /*9c70*/  HMMA.16816.F32.BF16 R4, R168.reuse, R24, R4 ;  /* 0x00000018a804723c */ /* 0x050ff00000041804 */
[C---:B------:R-:W-:Y:S08]  /*9c80*/  HMMA.16816.F32.BF16 R8, R168.reuse, R30, R8 ;  /* 0x0000001ea808723c */ /* 0x040ff00000041808 */
[----:B------:R-:W-:Y:S08]  /*9c90*/  HMMA.16816.F32.BF16 R164, R168, R26, R164 ;  /* 0x0000001aa8a4723c */ /* 0x000ff000000418a4 */
[C---:B------:R-:W-:Y:S08]  /*9ca0*/  HMMA.16816.F32.BF16 R176, R32.reuse, R172, RZ ;  /* 0x000000ac20b0723c */ /* 0x040ff000000418ff */
[C---:B------:R-:W-:Y:S08]  /*9cb0*/  HMMA.16816.F32.BF16 R172, R32.reuse, R174, RZ ;  /* 0x000000ae20ac723c */ /* 0x040ff000000418ff */
[C---:B------:R-:W-:Y:S08]  /*9cc0*/  HMMA.16816.F32.BF16 R168, R32.reuse, R184, RZ ;  /* 0x000000b820a8723c */ /* 0x040ff000000418ff */
[----:B------:R-:W-:Y:S01]  /*9cd0*/  HMMA.16816.F32.BF16 R32, R32, R186, RZ ;  /* 0x000000ba2020723c */ /* 0x000fe200000418ff */
[----:B------:R-:W1:Y:S07]  /*9ce0*/  LDSM.16.M88.4 R184, [R205] ;  /* 0x00000000cdb8783b */ /* 0x000e6e0000000200 */
[C---:B------:R-:W-:Y:S08]  /*9cf0*/  HMMA.16816.F32.BF16 R176, R20.reuse, R28, R176 ;  /* 0x0000001c14b0723c */ /* 0x040ff000000418b0 */
[C---:B------:R-:W-:Y:S08]  /*9d00*/  HMMA.16816.F32.BF16 R168, R20.reuse, R24, R168 ;  /* 0x0000001814a8723c */ /* 0x040ff000000418a8 */
[C---:B------:R-:W-:Y:S01]  /*9d10*/  HMMA.16816.F32.BF16 R172, R20.reuse, R30, R172 ;  /* 0x0000001e14ac723c */ /* 0x040fe200000418ac */
[----:B------:R-:W-:Y:S07]  /*9d20*/  LDSM.16.M88.4 R28, [R207+0x2000] ;  /* 0x00200000cf1c783b */ /* 0x000fee0000000200 */
[----:B------:R-:W-:Y:S01]  /*9d30*/  HMMA.16816.F32.BF16 R32, R20, R26, R32 ;  /* 0x0000001a1420723c */ /* 0x000fe20000041820 */
[----:B------:R-:W2:Y:S04]  /*9d40*/  LDSM.16.M88.4 R24, [R206+0x8000] ;  /* 0x00800000ce18783b */ /* 0x000ea80000000200 */
[----:B------:R-:W3:Y:S03]  /*9d50*/  LDSM.16.M88.4 R20, [R206+0x8800] ;  /* 0x00880000ce14783b */ /* 0x000ee60000000200 */
[C---:B------:R-:W-:Y:S08]  /*9d60*/  HMMA.16816.F32.BF16 R12, R16.reuse, R192, R12 ;  /* 0x000000c0100c723c */ /* 0x040ff0000004180c */
[C---:B------:R-:W-:Y:S08]  /*9d70*/  HMMA.16816.F32.BF16 R4, R16.reuse, R188, R4 ;  /* 0x000000bc1004723c */ /* 0x040ff00000041804 */
[C---:B------:R-:W-:Y:S08]  /*9d80*/  HMMA.16816.F32.BF16 R8, R16.reuse, R194, R8 ;  /* 0x000000c21008723c */ /* 0x040ff00000041808 */
[----:B------:R-:W-:Y:S01]  /*9d90*/  HMMA.16816.F32.BF16 R164, R16, R190, R164 ;  /* 0x000000be10a4723c */ /* 0x000fe200000418a4 */
[----:B------:R-:W4:Y:S07]  /*9da0*/  LDSM.16.M88.4 R16, [R207] ;  /* 0x00000000cf10783b */ /* 0x000f2e0000000200 */
[C---:B-1----:R-:W-:Y:S08]  /*9db0*/  HMMA.16816.F32.BF16 R176, R184.reuse, R192, R176 ;  /* 0x000000c0b8b0723c */ /* 0x042ff000000418b0 */
[C---:B------:R-:W-:Y:S01]  /*9dc0*/  HMMA.16816.F32.BF16 R172, R184.reuse, R194, R172 ;  /* 0x000000c2b8ac723c */ /* 0x040fe200000418ac */
[----:B------:R-:W-:Y:S04]  /*9dd0*/  LDSM.16.M88.4 R192, [R196+0x6000] ;  /* 0x00600000c4c0783b */ /* 0x000fe80000000200 */
[----:B------:R-:W-:Y:S03]  /*9de0*/  LDSM.16.M88.4 R196, [R196+0x4000] ;  /* 0x00400000c4c4783b */ /* 0x000fe60000000200 */
[C---:B------:R-:W-:Y:S08]  /*9df0*/  HMMA.16816.F32.BF16 R168, R184.reuse, R188, R168 ;  /* 0x000000bcb8a8723c */ /* 0x040ff000000418a8 */
[----:B------:R-:W-:Y:S01]  /*9e00*/  HMMA.16816.F32.BF16 R32, R184, R190, R32 ;  /* 0x000000beb820723c */ /* 0x000fe20000041820 */
[----:B------:R-:W1:Y:S04]  /*9e10*/  LDSM.16.M88.4 R188, [R212+UR5+0x9000] ;  /* 0x00900005d4bc783b */ /* 0x000e680008000200 */
[----:B------:R-:W1:Y:S01]  /*9e20*/  LDSM.16.M88.4 R184, [R212+UR5+0x9800] ;  /* 0x00980005d4b8783b */ /* 0x000e620008000200 */
[----:B------:R-:W-:-:S02]  /*9e30*/  UIADD3 UR5, UPT, UPT, UR20, -0x3, URZ ;  /* 0xfffffffd14057890 */ /* 0x000fc4000fffe0ff */
[C---:B--2---:R-:W-:Y:S08]  /*9e40*/  HMMA.16816.F32.BF16 R12, R28.reuse, R24, R12 ;  /* 0x000000181c0c723c */ /* 0x044ff0000004180c */
[C---:B------:R-:W-:Y:S08]  /*9e50*/  HMMA.16816.F32.BF16 R8, R28.reuse, R26, R8 ;  /* 0x0000001a1c08723c */ /* 0x040ff00000041808 */
[C---:B---3--:R-:W-:Y:S08]  /*9e60*/  HMMA.16816.F32.BF16 R4, R28.reuse, R20, R4 ;  /* 0x000000141c04723c */ /* 0x048ff00000041804 */
[----:B------:R-:W-:Y:S01]  /*9e70*/  HMMA.16816.F32.BF16 R164, R28, R22, R164 ;  /* 0x000000161ca4723c */ /* 0x000fe200000418a4 */
[----:B------:R-:W-:Y:S07]  /*9e80*/  LDSM.16.M88.4 R28, [R220+0x4000] ;  /* 0x00400000dc1c783b */ /* 0x000fee0000000200 */
[C---:B----4-:R-:W-:Y:S08]  /*9e90*/  HMMA.16816.F32.BF16 R176, R16.reuse, R24, R176 ;  /* 0x0000001810b0723c */ /* 0x050ff000000418b0 */
[C---:B------:R-:W-:Y:S01]  /*9ea0*/  HMMA.16816.F32.BF16 R172, R16.reuse, R26, R172 ;  /* 0x0000001a10ac723c */ /* 0x040fe200000418ac */
[----:B------:R-:W-:Y:S07]  /*9eb0*/  LDSM.16.M88.4 R24, [R220+0x6000] ;  /* 0x00600000dc18783b */ /* 0x000fee0000000200 */
[C---:B------:R-:W-:Y:S08]  /*9ec0*/  HMMA.16816.F32.BF16 R168, R16.reuse, R20, R168 ;  /* 0x0000001410a8723c */ /* 0x040ff000000418a8 */
[----:B------:R-:W-:Y:S01]  /*9ed0*/  HMMA.16816.F32.BF16 R32, R16, R22, R32 ;  /* 0x000000161020723c */ /* 0x000fe20000041820 */
[----:B------:R-:W2:Y:S04]  /*9ee0*/  LDSM.16.M88.4 R20, [R224+0x9000] ;  /* 0x00900000e014783b */ /* 0x000ea80000000200 */
[----:B------:R-:W3:Y:S03]  /*9ef0*/  LDSM.16.M88.4 R16, [R224+0x9800] ;  /* 0x00980000e010783b */ /* 0x000ee60000000200 */
[C---:B-1----:R-:W-:Y:S08]  /*9f00*/  HMMA.16816.F32.BF16 R12, R192.reuse, R188, R12 ;  /* 0x000000bcc00c723c */ /* 0x042ff0000004180c */
[C---:B------:R-:W-:Y:S08]  /*9f10*/  HMMA.16816.F32.BF16 R8, R192.reuse, R190, R8 ;  /* 0x000000bec008723c */ /* 0x040ff00000041808 */
[C---:B------:R-:W-:Y:S08]  /*9f20*/  HMMA.16816.F32.BF16 R4, R192.reuse, R184, R4 ;  /* 0x000000b8c004723c */ /* 0x040ff00000041804 */
[----:B------:R-:W-:Y:S01]  /*9f30*/  HMMA.16816.F32.BF16 R164, R192, R186, R164 ;  /* 0x000000bac0a4723c */ /* 0x000fe200000418a4 */
[----:B------:R-:W-:Y:S07]  /*9f40*/  LDSM.16.M88.4 R192, [R207+0x4000] ;  /* 0x00400000cfc0783b */ /* 0x000fee0000000200 */
[C---:B------:R-:W-:Y:S08]  /*9f50*/  HMMA.16816.F32.BF16 R168, R196.reuse, R184, R168 ;  /* 0x000000b8c4a8723c */ /* 0x040ff000000418a8 */
[----:B------:R-:W-:Y:S01]  /*9f60*/  HMMA.16816.F32.BF16 R32, R196, R186, R32 ;  /* 0x000000bac420723c */ /* 0x000fe20000041820 */
[----:B------:R-:W-:Y:S07]  /*9f70*/  LDSM.16.M88.4 R184, [R205+0x4000] ;  /* 0x00400000cdb8783b */ /* 0x000fee0000000200 */
[C---:B--2---:R-:W-:Y:S08]  /*9f80*/  HMMA.16816.F32.BF16 R12, R24.reuse, R20, R12 ;  /* 0x00000014180c723c */ /* 0x044ff0000004180c */
[C---:B------:R-:W-:Y:S08]  /*9f90*/  HMMA.16816.F32.BF16 R8, R24.reuse, R22, R8 ;  /* 0x000000161808723c */ /* 0x040ff00000041808 */
[C---:B---3--:R-:W-:Y:S08]  /*9fa0*/  HMMA.16816.F32.BF16 R4, R24.reuse, R16, R4 ;  /* 0x000000101804723c */ /* 0x048ff00000041804 */
[----:B------:R-:W-:Y:S01]  /*9fb0*/  HMMA.16816.F32.BF16 R164, R24, R18, R164 ;  /* 0x0000001218a4723c */ /* 0x000fe200000418a4 */
[----:B------:R-:W1:Y:S07]  /*9fc0*/  LDSM.16.M88.4 R24, [R204+0x9000] ;  /* 0x00900000cc18783b */ /* 0x000e6e0000000200 */
[C---:B------:R-:W-:Y:S08]  /*9fd0*/  HMMA.16816.F32.BF16 R176, R196.reuse, R188, R176 ;  /* 0x000000bcc4b0723c */ /* 0x040ff000000418b0 */
[----:B------:R-:W-:Y:S01]  /*9fe0*/  HMMA.16816.F32.BF16 R172, R196, R190, R172 ;  /* 0x000000bec4ac723c */ /* 0x000fe200000418ac */
[----:B------:R-:W2:Y:S07]  /*9ff0*/  LDSM.16.M88.4 R188, [R205+0x6000] ;  /* 0x00600000cdbc783b */ /* 0x000eae0000000200 */
[C---:B------:R-:W-:Y:S01]  /*a000*/  HMMA.16816.F32.BF16 R196, R28.reuse, R16, R168 ;  /* 0x000000101cc4723c */ /* 0x040fe200000418a8 */
[----:B------:R-:W3:Y:S07]  /*a010*/  LDSM.16.M88.4 R168, [R206+0x9000] ;  /* 0x00900000cea8783b */ /* 0x000eee0000000200 */
[C---:B------:R-:W-:Y:S08]  /*a020*/  HMMA.16816.F32.BF16 R176, R28.reuse, R20, R176 ;  /* 0x000000141cb0723c */ /* 0x040ff000000418b0 */
[C---:B------:R-:W-:Y:S01]  /*a030*/  HMMA.16816.F32.BF16 R32, R28.reuse, R18, R32 ;  /* 0x000000121c20723c */ /* 0x040fe20000041820 */
[----:B------:R-:W4:Y:S07]  /*a040*/  LDSM.16.M88.4 R16, [R207+0x6000] ;  /* 0x00600000cf10783b */ /* 0x000f2e0000000200 */
[----:B------:R-:W-:Y:S01]  /*a050*/  HMMA.16816.F32.BF16 R172, R28, R22, R172 ;  /* 0x000000161cac723c */ /* 0x000fe200000418ac */
[----:B------:R-:W4:Y:S01]  /*a060*/  LDSM.16.M88.4 R20, [R204+0x9800] ;  /* 0x00980000cc14783b */ /* 0x000f220000000200 */
[----:B------:R-:W-:-:S02]  /*a070*/  VIADD R28, R216, 0xffffffa1 ;  /* 0xffffffa1d81c7836 */ /* 0x000fc40000000000 */
[----:B------:R-:W-:Y:S02]  /*a080*/  VIADD R30, R216, 0xffffffa9 ;  /* 0xffffffa9d81e7836 */ /* 0x000fe40000000000 */
[----:B------:R-:W-:Y:S02]  /*a090*/  IMAD.U32 R31, RZ, RZ, UR30 ;  /* 0x0000001eff1f7e24 */ /* 0x000fe4000f8e00ff */
[----:B-1----:R-:W-:Y:S02]  /*a0a0*/  HMMA.16816.F32.BF16 R176, R184, R24, R176 ;  /* 0x00000018b8b0723c */ /* 0x002fe400000418b0 */
[----:B------:R-:W-:-:S06]  /*a0b0*/  VIADD R31, R31, 0x9e3779b9 ;  /* 0x9e3779b91f1f7836 */ /* 0x000fcc0000000000 */
[----:B--2---:R-:W-:Y:S08]  /*a0c0*/  HMMA.16816.F32.BF16 R12, R188, R24, R12 ;  /* 0x00000018bc0c723c */ /* 0x004ff0000004180c */
[-C--:B------:R-:W-:Y:S08]  /*a0d0*/  HMMA.16816.F32.BF16 R172, R184, R26.reuse, R172 ;  /* 0x0000001ab8ac723c */ /* 0x080ff000000418ac */
[----:B------:R-:W-:Y:S01]  /*a0e0*/  HMMA.16816.F32.BF16 R8, R188, R26, R8 ;  /* 0x0000001abc08723c */ /* 0x000fe20000041808 */
[----:B------:R-:W1:Y:S01]  /*a0f0*/  LDSM.16.M88.4 R24, [R206+0x9800] ;  /* 0x00980000ce18783b */ /* 0x000e620000000200 */
[----:B------:R-:W-:-:S06]  /*a100*/  DEPBAR.LE SB0, 0x0 ;  /* 0x000080000000791a */ /* 0x000fcc0000000000 */
[-C--:B---3--:R-:W-:Y:S08]  /*a110*/  HMMA.16816.F32.BF16 R176, R192, R168.reuse, R176 ;  /* 0x000000a8c0b0723c */ /* 0x088ff000000418b0 */
[----:B----4-:R-:W-:Y:S01]  /*a120*/  HMMA.16816.F32.BF16 R12, R16, R168, R12 ;  /* 0x000000a8100c723c */ /* 0x010fe2000004180c */
[----:B------:R-:W-:-:S07]  /*a130*/  VIADD R168, R216, 0xffffffb0 ;  /* 0xffffffb0d8a87836 */ /* 0x000fce0000000000 */
[-C--:B------:R-:W-:Y:S08]  /*a140*/  HMMA.16816.F32.BF16 R4, R188, R20.reuse, R4 ;  /* 0x00000014bc04723c */ /* 0x080ff00000041804 */
[----:B------:R-:W-:Y:S01]  /*a150*/  HMMA.16816.F32.BF16 R196, R184, R20, R196 ;  /* 0x00000014b8c4723c */ /* 0x000fe200000418c4 */
[----:B------:R-:W-:-:S05]  /*a160*/  VIADD R21, R216, 0xffffffa0 ;  /* 0xffffffa0d8157836 */ /* 0x000fca0000000000 */
[C---:B------:R-:W-:Y:S02]  /*a170*/  ISETP.GE.AND P1, PT, R21.reuse, R210, PT ;  /* 0x000000d21500720c */ /* 0x040fe40003f26270 */
[C---:B------:R-:W-:Y:S01]  /*a180*/  ISETP.GE.AND P2, PT, R21.reuse, R209, PT ;  /* 0x000000d11500720c */ /* 0x040fe20003f46270 */
[-C--:B------:R-:W-:Y:S01]  /*a190*/  HMMA.16816.F32.BF16 R172, R192, R170.reuse, R172 ;  /* 0x000000aac0ac723c */ /* 0x080fe200000418ac */
[----:B------:R-:W-:Y:S01]  /*a1a0*/  FSEL R20, R176, -INF , !P1 ;  /* 0xff800000b0147808 */ /* 0x000fe20004800000 */
[----:B------:R-:W-:Y:S01]  /*a1b0*/  IMAD.U32 R176, RZ, RZ, UR31 ;  /* 0x0000001fffb07e24 */ /* 0x000fe2000f8e00ff */
[----:B------:R-:W-:Y:S01]  /*a1c0*/  BAR.SYNC.DEFER_BLOCKING 0x0 ;  /* 0x0000000000007b1d */ /* 0x000fe20000010000 */
[C---:B------:R-:W-:Y:S02]  /*a1d0*/  ISETP.GE.AND P5, PT, R21.reuse, R208, PT ;  /* 0x000000d01500720c */ /* 0x040fe40003fa6270 */
[----:B------:R-:W-:Y:S02]  /*a1e0*/  ISETP.GE.AND P1, PT, R21, R0, PT ;  /* 0x000000001500720c */ /* 0x000fe40003f26270 */
[----:B------:R-:W-:Y:S01]  /*a1f0*/  FSEL R21, R178, -INF , !P2 ;  /* 0xff800000b2157808 */ /* 0x000fe20005000000 */
[----:B------:R-:W-:Y:S01]  /*a200*/  HMMA.16816.F32.BF16 R8, R16, R170, R8 ;  /* 0x000000aa1008723c */ /* 0x000fe20000041808 */
[----:B------:R-:W-:Y:S01]  /*a210*/  ISETP.GE.AND P2, PT, R28, R208, PT ;  /* 0x000000d01c00720c */ /* 0x000fe20003f46270 */
[----:B------:R-:W-:Y:S01]  /*a220*/  IMAD.U32 R171, RZ, RZ, UR31 ;  /* 0x0000001fffab7e24 */ /* 0x000fe2000f8e00ff */
[----:B------:R-:W-:-:S02]  /*a230*/  FSEL R12, R12, -INF , !P5 ;  /* 0xff8000000c0c7808 */ /* 0x000fc40006800000 */
[----:B------:R-:W-:Y:S02]  /*a240*/  FSEL R14, R14, -INF , !P1 ;  /* 0xff8000000e0e7808 */ /* 0x000fe40004800000 */
[----:B------:R-:W-:Y:S01]  /*a250*/  FSEL R13, R13, -INF , !P2 ;  /* 0xff8000000d0d7808 */ /* 0x000fe20005000000 */
[-C--:B------:R-:W-:Y:S01]  /*a260*/  HMMA.16816.F32.BF16 R164, R188, R22.reuse, R164 ;  /* 0x00000016bca4723c */ /* 0x080fe200000418a4 */
[C---:B------:R-:W-:Y:S02]  /*a270*/  ISETP.GE.AND P5, PT, R28.reuse, R210, PT ;  /* 0x000000d21c00720c */ /* 0x040fe40003fa6270 */
[C---:B------:R-:W-:Y:S02]  /*a280*/  ISETP.GE.AND P1, PT, R28.reuse, R0, PT ;  /* 0x000000001c00720c */ /* 0x040fe40003f26270 */
[----:B------:R-:W-:Y:S01]  /*a290*/  ISETP.GE.AND P2, PT, R28, R209, PT ;  /* 0x000000d11c00720c */ /* 0x000fe20003f46270 */
[----:B------:R-:W-:Y:S01]  /*a2a0*/  VIADD R28, R216, 0xffffffa8 ;  /* 0xffffffa8d81c7836 */ /* 0x000fe20000000000 */
[----:B------:R-:W-:Y:S01]  /*a2b0*/  FSEL R15, R15, -INF , !P1 ;  /* 0xff8000000f0f7808 */ /* 0x000fe20004800000 */
[----:B------:R-:W-:Y:S01]  /*a2c0*/  HMMA.16816.F32.BF16 R32, R184, R22, R32 ;  /* 0x00000016b820723c */ /* 0x000fe20000041820 */
[----:B------:R-:W-:-:S02]  /*a2d0*/  FSEL R22, R179, -INF , !P2 ;  /* 0xff800000b3167808 */ /* 0x000fc40005000000 */
[C---:B------:R-:W-:Y:S02]  /*a2e0*/  ISETP.GE.AND P1, PT, R28.reuse, R210, PT ;  /* 0x000000d21c00720c */ /* 0x040fe40003f26270 */
[----:B------:R-:W-:Y:S02]  /*a2f0*/  ISETP.GE.AND P2, PT, R28, R209, PT ;  /* 0x000000d11c00720c */ /* 0x000fe40003f46270 */
[----:B------:R-:W-:Y:S01]  /*a300*/  FSEL R23, R177, -INF , !P5 ;  /* 0xff800000b1177808 */ /* 0x000fe20006800000 */
[----:B-1----:R-:W-:Y:S01]  /*a310*/  HMMA.16816.F32.BF16 R196, R192, R24, R196 ;  /* 0x00000018c0c4723c */ /* 0x002fe200000418c4 */
[----:B------:R-:W-:Y:S02]  /*a320*/  FSEL R29, R172, -INF , !P1 ;  /* 0xff800000ac1d7808 */ /* 0x000fe40004800000 */
[C---:B------:R-:W-:Y:S02]  /*a330*/  ISETP.GE.AND P5, PT, R28.reuse, R208, PT ;  /* 0x000000d01c00720c */ /* 0x040fe40003fa6270 */
[----:B------:R-:W-:-:S02]  /*a340*/  ISETP.GE.AND P1, PT, R28, R0, PT ;  /* 0x000000001c00720c */ /* 0x000fc40003f26270 */
[----:B------:R-:W-:Y:S01]  /*a350*/  FSEL R28, R174, -INF , !P2 ;  /* 0xff800000ae1c7808 */ /* 0x000fe20005000000 */
[----:B------:R-:W-:Y:S01]  /*a360*/  HMMA.16816.F32.BF16 R4, R16, R24, R4 ;  /* 0x000000181004723c */ /* 0x000fe20000041804 */
[----:B------:R-:W-:Y:S02]  /*a370*/  ISETP.GE.AND P2, PT, R30, R208, PT ;  /* 0x000000d01e00720c */ /* 0x000fe40003f46270 */
[----:B------:R-:W-:Y:S02]  /*a380*/  FSEL R8, R8, -INF , !P5 ;  /* 0xff80000008087808 */ /* 0x000fe40006800000 */
[----:B------:R-:W-:Y:S02]  /*a390*/  FSEL R10, R10, -INF , !P1 ;  /* 0xff8000000a0a7808 */ /* 0x000fe40004800000 */
[----:B------:R-:W-:Y:S01]  /*a3a0*/  FSEL R9, R9, -INF , !P2 ;  /* 0xff80000009097808 */ /* 0x000fe20005000000 */
[----:B------:R-:W-:Y:S01]  /*a3b0*/  HMMA.16816.F32.BF16 R32, R192, R26, R32 ;  /* 0x0000001ac020723c */ /* 0x000fe20000041820 */
[----:B------:R-:W-:-:S02]  /*a3c0*/  ISETP.GE.AND P5, PT, R30, R210, PT ;  /* 0x000000d21e00720c */ /* 0x000fc40003fa6270 */
[C---:B------:R-:W-:Y:S02]  /*a3d0*/  ISETP.GE.AND P1, PT, R30.reuse, R0, PT ;  /* 0x000000001e00720c */ /* 0x040fe40003f26270 */
[-C--:B------:R-:W-:Y:S01]  /*a3e0*/  ISETP.GE.AND P2, PT, R30, R209.reuse, PT ;  /* 0x000000d11e00720c */ /* 0x080fe20003f46270 */
[----:B------:R-:W-:Y:S01]  /*a3f0*/  IMAD.U32 R30, RZ, RZ, UR31 ;  /* 0x0000001fff1e7e24 */ /* 0x000fe2000f8e00ff */
[----:B------:R-:W-:Y:S01]  /*a400*/  FSEL R11, R11, -INF , !P1 ;  /* 0xff8000000b0b7808 */ /* 0x000fe20004800000 */
[----:B------:R-:W-:Y:S01]  /*a410*/  HMMA.16816.F32.BF16 R164, R16, R26, R164 ;  /* 0x0000001a10a4723c */ /* 0x000fe200000418a4 */
[----:B------:R-:W-:Y:S01]  /*a420*/  FSEL R24, R175, -INF , !P2 ;  /* 0xff800000af187808 */ /* 0x000fe20005000000 */
[----:B------:R-:W-:Y:S01]  /*a430*/  VIADD R16, R216, 0xffffffb8 ;  /* 0xffffffb8d8107836 */ /* 0x000fe20000000000 */
[----:B------:R-:W-:Y:S01]  /*a440*/  LOP3.LUT R169, R30, UR5, R183, 0x96, !PT ;  /* 0x000000051ea97c12 */ /* 0x000fe2000f8e96b7 */
[----:B------:R-:W-:Y:S01]  /*a450*/  IMAD.U32 R30, RZ, RZ, UR30 ;  /* 0x0000001eff1e7e24 */ /* 0x000fe2000f8e00ff */
[C---:B------:R-:W-:Y:S01]  /*a460*/  ISETP.GE.AND P2, PT, R168.reuse, R210, PT ;  /* 0x000000d2a800720c */ /* 0x040fe20003f46270 */
[----:B------:R-:W-:Y:S01]  /*a470*/  IMAD.U32 R17, RZ, RZ, UR31 ;  /* 0x0000001fff117e24 */ /* 0x000fe2000f8e00ff */
[----:B------:R-:W-:Y:S01]  /*a480*/  FSEL R25, R173, -INF , !P5 ;  /* 0xff800000ad197808 */ /* 0x000fe20006800000 */
[----:B------:R-:W-:Y:S01]  /*a490*/  IMAD.WIDE.U32 R174, R169, -0x326172a9, RZ ;  /* 0xcd9e8d57a9ae7825 */ /* 0x000fe200078e00ff */
[----:B------:R-:W-:-:S02]  /*a4a0*/  ISETP.GE.AND P1, PT, R168, R209, PT ;  /* 0x000000d1a800720c */ /* 0x000fc40003f26270 */
[----:B------:R-:W-:Y:S01]  /*a4b0*/  FSEL R172, R196, -INF , !P2 ;  /* 0xff800000c4ac7808 */ /* 0x000fe20005000000 */
[----:B------:R-:W-:Y:S01]  /*a4c0*/  VIADD R30, R30, 0x3c6ef372 ;  /* 0x3c6ef3721e1e7836 */ /* 0x000fe20000000000 */
[----:B------:R-:W-:Y:S01]  /*a4d0*/  ISETP.GE.AND P5, PT, R168, R208, PT ;  /* 0x000000d0a800720c */ /* 0x000fe20003fa6270 */
[----:B------:R-:W-:Y:S01]  /*a4e0*/  VIADD R169, R216, 0xffffffb1 ;  /* 0xffffffb1d8a97836 */ /* 0x000fe20000000000 */
[----:B------:R-:W-:Y:S01]  /*a4f0*/  ISETP.GE.AND P2, PT, R168, R0, PT ;  /* 0x00000000a800720c */ /* 0x000fe20003f46270 */
[----:B------:R-:W-:Y:S01]  /*a500*/  VIADD R17, R17, 0xed9eba14 ;  /* 0xed9eba1411117836 */ /* 0x000fe20000000000 */
[C-C-:B------:R-:W-:Y:S02]  /*a510*/  LOP3.LUT R168, R31.reuse, R180, R175.reuse, 0x96, !PT ;  /* 0x000000b41fa87212 */ /* 0x140fe400078e96af */
[----:B-----5:R-:W-:Y:S02]  /*a520*/  LOP3.LUT R31, R31, R2, R175, 0x96, !PT ;  /* 0x000000021f1f7212 */ /* 0x020fe400078e96af */
[-C--:B------:R-:W-:Y:S01]  /*a530*/  LOP3.LUT R170, R30, R174.reuse, R241, 0x96, !PT ;  /* 0x000000ae1eaa7212 */ /* 0x080fe200078e96f1 */
[----:B------:R-:W-:Y:S01]  /*a540*/  IMAD.WIDE.U32 R184, R168, -0x2daee0ad, RZ ;  /* 0xd2511f53a8b87825 */ /* 0x000fe200078e00ff */
[----:B------:R-:W-:-:S02]  /*a550*/  LOP3.LUT R30, R30, R174, R237, 0x96, !PT ;  /* 0x000000ae1e1e7212 */ /* 0x000fc400078e96ed */
[----:B------:R-:W-:Y:S01]  /*a560*/  FSEL R173, R198, -INF , !P1 ;  /* 0xff800000c6ad7808 */ /* 0x000fe20004800000 */
[----:B------:R-:W-:Y:S01]  /*a570*/  IMAD.WIDE.U32 R178, R31, -0x2daee0ad, RZ ;  /* 0xd2511f531fb27825 */ /* 0x000fe200078e00ff */
[----:B------:R-:W-:Y:S02]  /*a580*/  ISETP.GE.AND P1, PT, R169, R210, PT ;  /* 0x000000d2a900720c */ /* 0x000fe40003f26270 */
[----:B------:R-:W-:Y:S01]  /*a590*/  FSEL R174, R4, -INF , !P5 ;  /* 0xff80000004ae7808 */ /* 0x000fe20006800000 */
[----:B------:R-:W-:Y:S01]  /*a5a0*/  VIADD R4, R171, 0x32370b8f ;  /* 0x32370b8fab047836 */ /* 0x000fe20000000000 */
[----:B------:R-:W-:Y:S01]  /*a5b0*/  FSEL R175, R6, -INF , !P2 ;  /* 0xff80000006af7808 */ /* 0x000fe20005000000 */
[----:B------:R-:W-:Y:S01]  /*a5c0*/  VIADD R6, R176, 0x76cf5d0a ;  /* 0x76cf5d0ab0067836 */ /* 0x000fe20000000000 */
[----:B------:R-:W-:Y:S01]  /*a5d0*/  FSEL R176, R197, -INF , !P1 ;  /* 0xff800000c5b07808 */ /* 0x000fe20004800000 */
[----:B------:R-:W-:Y:S01]  /*a5e0*/  IMAD.WIDE.U32 R170, R170, -0x2daee0ad, RZ ;  /* 0xd2511f53aaaa7825 */ /* 0x000fe200078e00ff */
[----:B------:R-:W-:-:S02]  /*a5f0*/  ISETP.GE.AND P1, PT, R169, R0, PT ;  /* 0x00000000a900720c */ /* 0x000fc40003f26270 */
[----:B------:R-:W-:Y:S01]  /*a600*/  ISETP.GE.AND P2, PT, R169, R208, PT ;  /* 0x000000d0a900720c */ /* 0x000fe20003f46270 */
[----:B------:R-:W-:Y:S01]  /*a610*/  IMAD.WIDE.U32 R30, R30, -0x2daee0ad, RZ ;  /* 0xd2511f531e1e7825 */ /* 0x000fe200078e00ff */
[C---:B------:R-:W-:Y:S02]  /*a620*/  LOP3.LUT R168, R4.reuse, R184, R171, 0x96, !PT ;  /* 0x000000b804a87212 */ /* 0x040fe400078e96ab */
[----:B------:R-:W-:Y:S01]  /*a630*/  FSEL R177, R7, -INF , !P1 ;  /* 0xff80000007b17808 */ /* 0x000fe20004800000 */
[----:B------:R-:W-:Y:S01]  /*a640*/  IMAD.U32 R7, RZ, RZ, UR30 ;  /* 0x0000001eff077e24 */ /* 0x000fe2000f8e00ff */
[----:B------:R-:W-:Y:S02]  /*a650*/  LOP3.LUT R4, R4, R178, R31, 0x96, !PT ;  /* 0x000000b204047212 */ /* 0x000fe400078e961f */
[----:B------:R-:W-:Y:S01]  /*a660*/  ISETP.GE.AND P5, PT, R169, R209, PT ;  /* 0x000000d1a900720c */ /* 0x000fe20003fa6270 */
[----:B------:R-:W-:Y:S01]  /*a670*/  VIADD R7, R7, 0xdaa66d2b ;  /* 0xdaa66d2b07077836 */ /* 0x000fe20000000000 */
[----:B------:R-:W-:Y:S01]  /*a680*/  ISETP.GE.AND P1, PT, R16, R210, PT ;  /* 0x000000d21000720c */ /* 0x000fe20003f26270 */
[----:B------:R-:W-:Y:S01]  /*a690*/  IMAD.WIDE.U32 R26, R4, -0x326172a9, RZ ;  /* 0xcd9e8d57041a7825 */ /* 0x000fe200078e00ff */
[----:B------:R-:W-:-:S02]  /*a6a0*/  LOP3.LUT R169, R6, R242, R185, 0x96, !PT ;  /* 0x000000f206a97212 */ /* 0x000fc400078e96b9 */
[----:B------:R-:W-:Y:S01]  /*a6b0*/  FSEL R204, R5, -INF , !P2 ;  /* 0xff80000005cc7808 */ /* 0x000fe20005000000 */
[----:B------:R-:W-:Y:S01]  /*a6c0*/  IMAD.U32 R5, RZ, RZ, UR30 ;  /* 0x0000001eff057e24 */ /* 0x000fe2000f8e00ff */
[----:B------:R-:W-:Y:S01]  /*a6d0*/  LOP3.LUT R6, R6, R238, R179, 0x96, !PT ;  /* 0x000000ee06067212 */ /* 0x000fe200078e96b3 */
[----:B------:R-:W-:Y:S01]  /*a6e0*/  VIADD R4, R216, 0xffffffb9 ;  /* 0xffffffb9d8047836 */ /* 0x000fe20000000000 */
[----:B------:R-:W-:Y:S01]  /*a6f0*/  FSEL R206, R32, -INF , !P1 ;  /* 0xff80000020ce7808 */ /* 0x000fe20004800000 */
[----:B------:R-:W-:Y:S01]  /*a700*/  IMAD.WIDE.U32 R186, R169, -0x326172a9, RZ ;  /* 0xcd9e8d57a9ba7825 */ /* 0x000fe200078e00ff */
[----:B------:R-:W-:Y:S02]  /*a710*/  ISETP.GE.AND P1, PT, R16, R0, PT ;  /* 0x000000001000720c */ /* 0x000fe40003f26270 */
[----:B------:R-:W-:Y:S01]  /*a720*/  FSEL R178, R199, -INF , !P5 ;  /* 0xff800000c7b27808 */ /* 0x000fe20006800000 */
[----:B------:R-:W-:Y:S01]  /*a730*/  VIADD R5, R5, 0x78dde6e4 ;  /* 0x78dde6e405057836 */ /* 0x000fe20000000000 */
[----:B------:R-:W-:Y:S01]  /*a740*/  FSEL R205, R166, -INF , !P1 ;  /* 0xff800000a6cd7808 */ /* 0x000fe20004800000 */
[----:B------:R-:W-:Y:S01]  /*a750*/  IMAD.WIDE.U32 R168, R168, -0x326172a9, RZ ;  /* 0xcd9e8d57a8a87825 */ /* 0x000fe200078e00ff */
[----:B------:R-:W-:-:S02]  /*a760*/  ISETP.GE.AND P5, PT, R16, R209, PT ;  /* 0x000000d11000720c */ /* 0x000fc40003fa6270 */
[-C--:B------:R-:W-:Y:S01]  /*a770*/  ISETP.GE.AND P2, PT, R16, R208.reuse, PT ;  /* 0x000000d01000720c */ /* 0x080fe20003f46270 */
[----:B------:R-:W-:Y:S01]  /*a780*/  IMAD.WIDE.U32 R184, R6, -0x326172a9, RZ ;  /* 0xcd9e8d5706b87825 */ /* 0x000fe200078e00ff */
[----:B------:R-:W-:Y:S02]  /*a790*/  ISETP.GE.AND P1, PT, R4, R208, PT ;  /* 0x000000d00400720c */ /* 0x000fe40003f26270 */
[C---:B------:R-:W-:Y:S01]  /*a7a0*/  LOP3.LUT R16, R5.reuse, R186, R169, 0x96, !PT ;  /* 0x000000ba05107212 */ /* 0x040fe200078e96a9 */
[----:B------:R-:W-:Y:S01]  /*a7b0*/  IMAD.U32 R6, RZ, RZ, UR31 ;  /* 0x0000001fff067e24 */ /* 0x000fe2000f8e00ff */
[----:B------:R-:W-:Y:S02]  /*a7c0*/  LOP3.LUT R5, R5, R184, R27, 0x96, !PT ;  /* 0x000000b805057212 */ /* 0x000fe400078e961b */
[----:B------:R-:W-:Y:S01]  /*a7d0*/  FSEL R224, R34, -INF , !P5 ;  /* 0xff80000022e07808 */ /* 0x000fe20006800000 */
[----:B------:R-:W-:Y:S01]  /*a7e0*/  IMAD.WIDE.U32 R248, R16, -0x2daee0ad, RZ ;  /* 0xd2511f5310f87825 */ /* 0x000fe200078e00ff */
[----:B------:R-:W-:-:S02]  /*a7f0*/  FSEL R225, R164, -INF , !P2 ;  /* 0xff800000a4e17808 */ /* 0x000fc40005000000 */
[----:B------:R-:W-:Y:S01]  /*a800*/  FSEL R244, R165, -INF , !P1 ;  /* 0xff800000a5f47808 */ /* 0x000fe20004800000 */
[----:B------:R-:W-:Y:S01]  /*a810*/  IMAD.WIDE.U32 R246, R5, -0x2daee0ad, RZ ;  /* 0xd2511f5305f67825 */ /* 0x000fe200078e00ff */
[C---:B------:R-:W-:Y:S01]  /*a820*/  ISETP.GE.AND P5, PT, R4.reuse, R210, PT ;  /* 0x000000d20400720c */ /* 0x040fe20003fa6270 */
[----:B------:R1:W-:Y:S01]  /*a830*/  STL.64 [R1+0x8], R248 ;  /* 0x000008f801007387 */ /* 0x0003e20000100a00 */
[----:B------:R-:W-:Y:S01]  /*a840*/  ISETP.GE.AND P2, PT, R4, R209, PT ;  /* 0x000000d10400720c */ /* 0x000fe20003f46270 */
[----:B------:R-:W-:Y:S01]  /*a850*/  VIADD R6, R6, 0xa9066899 ;  /* 0xa906689906067836 */ /* 0x000fe20000000000 */
[----:B------:R-:W-:Y:S01]  /*a860*/  ISETP.GE.AND P1, PT, R4, R0, PT ;  /* 0x000000000400720c */ /* 0x000fe20003f26270 */
[----:B------:R2:W-:Y:S01]  /*a870*/  STL.64 [R1], R246 ;  /* 0x000000f601007387 */ /* 0x0005e20000100a00 */
[----:B------:R-:W-:Y:S02]  /*a880*/  LOP3.LUT R18, R7, R240, R187, 0x96, !PT ;  /* 0x000000f007127212 */ /* 0x000fe400078e96bb */
[----:B------:R-:W-:-:S02]  /*a890*/  FMNMX3.FTZ R4, R203, R20, R23, !PT ;  /* 0x00000014cb047276 */ /* 0x000fc40007810017 */
[----:B------:R-:W-:Y:S01]  /*a8a0*/  LOP3.LUT R7, R7, R236, R185, 0x96, !PT ;  /* 0x000000ec07077212 */ /* 0x000fe200078e96b9 */
[----:B------:R-:W-:Y:S01]  /*a8b0*/  IMAD.WIDE.U32 R184, R18, -0x2daee0ad, RZ ;  /* 0xd2511f5312b87825 */ /* 0x000fe200078e00ff */
[----:B------:R-:W-:Y:S02]  /*a8c0*/  FMNMX3.FTZ R4, R4, R29, R25, !PT ;  /* 0x0000001d04047276 */ /* 0x000fe40007810019 */
[----:B------:R-:W-:Y:S01]  /*a8d0*/  FSEL R245, R33, -INF , !P5 ;  /* 0xff80000021f57808 */ /* 0x000fe20006800000 */
[----:B------:R-:W-:Y:S01]  /*a8e0*/  IMAD.WIDE.U32 R186, R7, -0x2daee0ad, RZ ;  /* 0xd2511f5307ba7825 */ /* 0x000fe200078e00ff */
[----:B------:R-:W-:Y:S02]  /*a8f0*/  FMNMX3.FTZ R5, R4, R172, R176, !PT ;  /* 0x000000ac04057276 */ /* 0x000fe400078100b0 */
[C---:B------:R-:W-:Y:S02]  /*a900*/  LOP3.LUT R18, R17.reuse, R170, R185, 0x96, !PT ;  /* 0x000000aa11127212 */ /* 0x040fe400078e96b9 */
[----:B------:R-:W-:Y:S01]  /*a910*/  LOP3.LUT R17, R17, R30, R187, 0x96, !PT ;  /* 0x0000001e11117212 */ /* 0x000fe200078e96bb */
[----:B------:R-:W-:Y:S01]  /*a920*/  IMAD.U32 R30, RZ, RZ, UR30 ;  /* 0x0000001eff1e7e24 */ /* 0x000fe2000f8e00ff */
[----:B------:R-:W-:-:S02]  /*a930*/  LOP3.LUT R7, R6, R184, R249, 0x96, !PT ;  /* 0x000000b806077212 */ /* 0x000fc400078e96f9 */
[----:B------:R-:W-:Y:S02]  /*a940*/  LOP3.LUT R6, R6, R186, R247, 0x96, !PT ;  /* 0x000000ba06067212 */ /* 0x000fe400078e96f7 */
[----:B------:R-:W-:Y:S02]  /*a950*/  FSEL R207, R167, -INF , !P1 ;  /* 0xff800000a7cf7808 */ /* 0x000fe40004800000 */
[----:B-1----:R-:W-:Y:S02]  /*a960*/  FSEL R249, R35, -INF , !P2 ;  /* 0xff80000023f97808 */ /* 0x002fe40005000000 */
[----:B------:R-:W-:Y:S01]  /*a970*/  FMNMX3.FTZ R34, R202, R21, R22, !PT ;  /* 0x00000015ca227276 */ /* 0x000fe20007810016 */
[----:B--2---:R-:W-:Y:S01]  /*a980*/  IMAD.U32 R246, RZ, RZ, UR30 ;  /* 0x0000001efff67e24 */ /* 0x004fe2000f8e00ff */
[----:B------:R-:W-:Y:S02]  /*a990*/  FMNMX3.FTZ R33, R201, R12, R13, !PT ;  /* 0x0000000cc9217276 */ /* 0x000fe4000781000d */
[----:B------:R-:W-:Y:S01]  /*a9a0*/  FMNMX3.FTZ R32, R200, R14, R15, !PT ;  /* 0x0000000ec8207276 */ /* 0x000fe2000781000f */
[----:B------:R-:W-:Y:S01]  /*a9b0*/  VIADD R246, R246, 0x1715609d ;  /* 0x1715609df6f67836 */ /* 0x000fe20000000000 */
        /* <DEDUP_REMOVED lines=21> */
[----:B------:R-:W-:Y:S01]  /*ab10*/  @!P4 IMAD.WIDE.U32 R170, R16, UR14, R170 ;  /* 0x0000000e10aacc25 */ /* 0x000fe2000f8e00aa */
        /* <DEDUP_REMOVED lines=33> */
.L_x_991:
[----:B------:R-:W-:Y:S01]  /*ad30*/  FMNMX3.FTZ R34, R34, R28, R24, !PT ;  /* 0x0000001c22227276 */ /* 0x000fe20007810018 */
[----:B-1----:R-:W-:Y:S01]  /*ad40*/  IMAD.WIDE.U32 R164, R18, -0x326172a9, RZ ;  /* 0xcd9e8d5712a47825 */ /* 0x002fe200078e00ff */
[----:B------:R-:W-:Y:S01]  /*ad50*/  FMNMX3.FTZ R4, R32, R10, R11, !PT ;  /* 0x0000000a20047276 */ /* 0x000fe2000781000b */
[----:B------:R-:W1:Y:S01]  /*ad60*/  LDCU UR10, c[0x0][0x45c] ;  /* 0x00008b80ff0a77ac */ /* 0x000e620008000800 */
[----:B------:R-:W-:Y:S01]  /*ad70*/  FMNMX3.FTZ R32, R34, R173, R178, !PT ;  /* 0x000000ad22207276 */ /* 0x000fe200078100b2 */
[----:B------:R-:W-:Y:S01]  /*ad80*/  IMAD.WIDE.U32 R34, R17, -0x326172a9, RZ ;  /* 0xcd9e8d5711227825 */ /* 0x000fe200078e00ff */
[----:B------:R-:W-:Y:S01]  /*ad90*/  FMNMX3.FTZ R16, R33, R8, R9, !PT ;  /* 0x0000000821107276 */ /* 0x000fe20007810009 */
[----:B------:R-:W2:Y:S01]  /*ada0*/  S2UR UR11, SR_CgaCtaId ;  /* 0x00000000000b79c3 */ /* 0x000ea20000008800 */
[----:B------:R-:W3:Y:S01]  /*adb0*/  SHFL.BFLY PT, R33, R5, 0x2, 0x1f ;  /* 0x0c401f0005217f89 */ /* 0x000ee200000e0000 */
[----:B------:R-:W-:Y:S01]  /*adc0*/  FMNMX3.FTZ R32, R32, R224, R249, !PT ;  /* 0x000000e020207276 */ /* 0x000fe200078100f9 */
[----:B------:R-:W-:Y:S01]  /*add0*/  IMAD.WIDE.U32 R170, R7, -0x326172a9, RZ ;  /* 0xcd9e8d5707aa7825 */ /* 0x000fe200078e00ff */
[----:B------:R-:W-:Y:S01]  /*ade0*/  FMNMX3.FTZ R16, R16, R174, R204, !PT ;  /* 0x000000ae10107276 */ /* 0x000fe200078100cc */
[----:B------:R-:W-:Y:S01]  /*adf0*/  UMOV UR5, 0x400 ;  /* 0x0000040000057882 */ /* 0x000fe20000000000 */
[----:B------:R-:W-:Y:S01]  /*ae00*/  FMNMX3.FTZ R4, R4, R175, R177, !PT ;  /* 0x000000af04047276 */ /* 0x000fe200078100b1 */
[----:B------:R-:W4:Y:S01]  /*ae10*/  SHFL.BFLY PT, R19, R32, 0x2, 0x1f ;  /* 0x0c401f0020137f89 */ /* 0x000f2200000e0000 */
[----:B------:R-:W-:Y:S01]  /*ae20*/  FMNMX3.FTZ R16, R16, R225, R244, !PT ;  /* 0x000000e110107276 */ /* 0x000fe200078100f4 */
[----:B------:R-:W-:Y:S01]  /*ae30*/  IMAD.WIDE.U32 R166, R6, -0x326172a9, RZ ;  /* 0xcd9e8d5706a67825 */ /* 0x000fe200078e00ff */
[----:B------:R-:W-:-:S02]  /*ae40*/  FMNMX3.FTZ R4, R4, R205, R207, !PT ;  /* 0x000000cd04047276 */ /* 0x000fc400078100cf */
[----:B------:R-:W-:Y:S01]  /*ae50*/  LOP3.LUT R247, R246, R168, R165, 0x96, !PT ;  /* 0x000000a8f6f77212 */ /* 0x000fe200078e96a5 */
[----:B------:R-:W5:Y:S01]  /*ae60*/  SHFL.BFLY PT, R18, R16, 0x2, 0x1f ;  /* 0x0c401f0010127f89 */ /* 0x000f6200000e0000 */
[----:B------:R-:W-:Y:S02]  /*ae70*/  IADD3 R30, PT, PT, R30, -0x4ab325aa, RZ ;  /* 0xb54cda561e1e7810 */ /* 0x000fe40007ffe0ff */
[----:B------:R-:W-:Y:S01]  /*ae80*/  LOP3.LUT R246, R246, R26, R35, 0x96, !PT ;  /* 0x0000001af6f67212 */ /* 0x000fe200078e9623 */
[----:B------:R-:W1:Y:S01]  /*ae90*/  SHFL.BFLY PT, R17, R4, 0x2, 0x1f ;  /* 0x0c401f0004117f89 */ /* 0x000e6200000e0000 */
[C---:B------:R-:W-:Y:S02]  /*aea0*/  LOP3.LUT R31, R30.reuse, R164, R171, 0x96, !PT ;  /* 0x000000a41e1f7212 */ /* 0x040fe400078e96ab */
[----:B------:R-:W-:Y:S02]  /*aeb0*/  LOP3.LUT R30, R30, R34, R167, 0x96, !PT ;  /* 0x000000221e1e7212 */ /* 0x000fe400078e96a7 */
[----:B------:R-:W-:-:S02]  /*aec0*/  PRMT R35, R166, 0x7773, RZ ;  /* 0x00007773a6237816 */ /* 0x000fc400000000ff */
[C---:B------:R-:W-:Y:S01]  /*aed0*/  PRMT R26, R166.reuse, 0x7772, RZ ;  /* 0x00007772a61a7816 */ /* 0x040fe200000000ff */
[----:B--2---:R-:W-:Y:S01]  /*aee0*/  ULEA UR5, UR11, UR5, 0x18 ;  /* 0x000000050b057291 */ /* 0x004fe2000f8ec0ff */
[----:B---3--:R-:W-:Y:S02]  /*aef0*/  FMNMX.FTZ R33, R5, R33, !PT ;  /* 0x0000002105217209 */ /* 0x008fe40007810000 */
[----:B------:R-:W-:Y:S02]  /*af00*/  MOV R5, R166 ;  /* 0x000000a600057202 */ /* 0x000fe40000000f00 */
[----:B------:R-:W-:Y:S01]  /*af10*/  PRMT R27, R166, 0x7771, RZ ;  /* 0x00007771a61b7816 */ /* 0x000fe200000000ff */
[----:B------:R-:W2:Y:S01]  /*af20*/  SHFL.BFLY PT, R168, R33, 0x1, 0x1f ;  /* 0x0c201f0021a87f89 */ /* 0x000ea200000e0000 */
[----:B----4-:R-:W-:Y:S02]  /*af30*/  FMNMX.FTZ R19, R32, R19, !PT ;  /* 0x0000001320137209 */ /* 0x010fe40007810000 */
[----:B------:R-:W-:-:S02]  /*af40*/  LOP3.LUT R5, R5, 0xff, RZ, 0xc0, !PT ;  /* 0x000000ff05057812 */ /* 0x000fc400078ec0ff */
[----:B------:R-:W-:Y:S01]  /*af50*/  PRMT R32, R30, 0x7632, R32 ;  /* 0x000076321e207816 */ /* 0x000fe20000000020 */
[----:B------:R-:W3:Y:S01]  /*af60*/  SHFL.BFLY PT, R167, R19, 0x1, 0x1f ;  /* 0x0c201f0013a77f89 */ /* 0x000ee200000e0000 */
[----:B-----5:R-:W-:Y:S02]  /*af70*/  FMNMX.FTZ R18, R16, R18, !PT ;  /* 0x0000001210127209 */ /* 0x020fe40007810000 */
[C---:B------:R-:W-:Y:S02]  /*af80*/  LOP3.LUT R16, R31.reuse, 0xff, RZ, 0xc0, !PT ;  /* 0x000000ff1f107812 */ /* 0x040fe400078ec0ff */
[----:B-1----:R-:W-:Y:S01]  /*af90*/  FMNMX.FTZ R17, R4, R17, !PT ;  /* 0x0000001104117209 */ /* 0x002fe20007810000 */
[----:B------:R-:W1:Y:S01]  /*afa0*/  SHFL.BFLY PT, R166, R18, 0x1, 0x1f ;  /* 0x0c201f0012a67f89 */ /* 0x000e6200000e0000 */
[----:B------:R-:W-:Y:S02]  /*afb0*/  LOP3.LUT R4, R31, 0xffff, RZ, 0xc0, !PT ;  /* 0x0000ffff1f047812 */ /* 0x000fe400078ec0ff */
[----:B------:R-:W-:Y:S01]  /*afc0*/  PRMT R27, R5, 0x5410, R27 ;  /* 0x00005410051b7816 */ /* 0x000fe2000000001b */
[----:B------:R-:W4:Y:S01]  /*afd0*/  SHFL.BFLY PT, R165, R17, 0x1, 0x1f ;  /* 0x0c201f0011a57f89 */ /* 0x000f2200000e0000 */
[----:B------:R-:W-:-:S02]  /*afe0*/  SHF.R.U32.HI R4, RZ, 0x8, R4 ;  /* 0x00000008ff047819 */ /* 0x000fc40000011604 */
[----:B------:R-:W-:Y:S02]  /*aff0*/  LOP3.LUT R5, R30, 0xffff, RZ, 0xc0, !PT ;  /* 0x0000ffff1e057812 */ /* 0x000fe400078ec0ff */
[----:B------:R-:W-:Y:S02]  /*b000*/  PRMT R4, R16, 0x5410, R4 ;  /* 0x0000541010047816 */ /* 0x000fe40000000004 */
[----:B------:R-:W-:Y:S02]  /*b010*/  LOP3.LUT R16, R30, 0xff, RZ, 0xc0, !PT ;  /* 0x000000ff1e107812 */ /* 0x000fe400078ec0ff */
[----:B--2---:R-:W-:Y:S02]  /*b020*/  FMNMX.FTZ R168, R33, R168, !PT ;  /* 0x000000a821a87209 */ /* 0x004fe40007810000 */
[----:B------:R-:W-:Y:S02]  /*b030*/  SHF.R.U32.HI R5, RZ, 0x8, R5 ;  /* 0x00000008ff057819 */ /* 0x000fe40000011605 */
[----:B------:R-:W-:Y:S01]  /*b040*/  SHF.R.U32.HI R30, RZ, 0x18, R30 ;  /* 0x00000018ff1e7819 */ /* 0x000fe2000001161e */
[----:B------:R-:W-:Y:S01]  /*b050*/  FMUL.FTZ R248, R168, UR10 ;  /* 0x0000000aa8f87c20 */ /* 0x000fe20008410000 */
[----:B------:R-:W-:-:S02]  /*b060*/  LOP3.LUT R32, R32, 0xff, RZ, 0xc0, !PT ;  /* 0x000000ff20207812 */ /* 0x000fc400078ec0ff */
[----:B------:R-:W-:Y:S02]  /*b070*/  PRMT R5, R16, 0x5410, R5 ;  /* 0x0000541010057816 */ /* 0x000fe40000000005 */
[----:B------:R-:W2:Y:S01]  /*b080*/  LDC R16, c[0x0][0x4f8] ;  /* 0x00013e00ff107b82 */ /* 0x000ea20000000800 */
[----:B------:R-:W-:Y:S02]  /*b090*/  FSETP.NEU.FTZ.AND P1, PT, R168, -INF , PT ;  /* 0xff800000a800780b */ /* 0x000fe40003f3d000 */
[----:B---3--:R-:W-:Y:S02]  /*b0a0*/  FMNMX.FTZ R167, R19, R167, !PT ;  /* 0x000000a713a77209 */ /* 0x008fe40007810000 */
[----:B------:R-:W-:Y:S02]  /*b0b0*/  PRMT R30, R32, 0x5410, R30 ;  /* 0x00005410201e7816 */ /* 0x000fe4000000001e */
[----:B------:R-:W-:Y:S01]  /*b0c0*/  FSEL R32, R168, RZ, P1 ;  /* 0x000000ffa8207208 */ /* 0x000fe20000800000 */
[----:B------:R-:W-:Y:S01]  /*b0d0*/  FMUL.FTZ R250, R167, UR10 ;  /* 0x0000000aa7fa7c20 */ /* 0x000fe20008410000 */
[----:B------:R-:W-:-:S02]  /*b0e0*/  FSEL R248, R248, RZ, P1 ;  /* 0x000000fff8f87208 */ /* 0x000fc40000800000 */
[----:B-1----:R-:W-:Y:S01]  /*b0f0*/  FMNMX.FTZ R166, R18, R166, !PT ;  /* 0x000000a612a67209 */ /* 0x002fe20007810000 */
[----:B------:R-:W-:Y:S01]  /*b100*/  FADD.FTZ R32, R203, -R32 ;  /* 0x80000020cb207221 */ /* 0x000fe20000010000 */
[----:B------:R-:W-:Y:S01]  /*b110*/  FSETP.NEU.FTZ.AND P1, PT, R167, -INF , PT ;  /* 0xff800000a700780b */ /* 0x000fe20003f3d000 */
[--C-:B------:R-:W-:Y:S01]  /*b120*/  FFMA.FTZ R169, R29, UR10, -R248.reuse ;  /* 0x0000000a1da97c23 */ /* 0x100fe200080108f8 */
[----:B----4-:R-:W-:Y:S01]  /*b130*/  FMNMX.FTZ R165, R17, R165, !PT ;  /* 0x000000a511a57209 */ /* 0x010fe20007810000 */
[----:B------:R-:W-:Y:S01]  /*b140*/  FMUL.FTZ R203, R166, UR10 ;  /* 0x0000000aa6cb7c20 */ /* 0x000fe20008410000 */
[C---:B------:R-:W-:Y:S01]  /*b150*/  PRMT R164, R170.reuse, 0x7773, RZ ;  /* 0x00007773aaa47816 */ /* 0x040fe200000000ff */
[--C-:B------:R-:W-:Y:S01]  /*b160*/  FFMA.FTZ R186, R23, UR10, -R248.reuse ;  /* 0x0000000a17ba7c23 */ /* 0x100fe200080108f8 */
[----:B------:R-:W-:Y:S01]  /*b170*/  PRMT R7, R170, 0x7772, RZ ;  /* 0x00007772aa077816 */ /* 0x000fe200000000ff */
[----:B------:R-:W-:Y:S01]  /*b180*/  FFMA.FTZ R185, R25, UR10, -R248 ;  /* 0x0000000a19b97c23 */ /* 0x000fe200080108f8 */
[----:B------:R-:W-:Y:S01]  /*b190*/  FSEL R17, R167, RZ, P1 ;  /* 0x000000ffa7117208 */ /* 0x000fe20000800000 */
[----:B------:R-:W-:Y:S01]  /*b1a0*/  MUFU.EX2 R169, R169 ;  /* 0x000000a900a97308 */ /* 0x000fe20000000800 */
[----:B------:R-:W-:Y:S01]  /*b1b0*/  FSEL R250, R250, RZ, P1 ;  /* 0x000000fffafa7208 */ /* 0x000fe20000800000 */
[----:B------:R-:W-:Y:S01]  /*b1c0*/  FMUL.FTZ R32, R32, UR10 ;  /* 0x0000000a20207c20 */ /* 0x000fe20008410000 */
[----:B------:R-:W-:Y:S01]  /*b1d0*/  FSETP.NEU.FTZ.AND P2, PT, R166, -INF , PT ;  /* 0xff800000a600780b */ /* 0x000fe20003f5d000 */
[----:B------:R-:W-:Y:S01]  /*b1e0*/  FADD.FTZ R29, R202, -R17 ;  /* 0x80000011ca1d7221 */ /* 0x000fe20000010000 */
[----:B------:R-:W-:Y:S01]  /*b1f0*/  PRMT R7, R7, 0x5410, R164 ;  /* 0x0000541007077816 */ /* 0x000fe200000000a4 */
[----:B------:R-:W-:Y:S01]  /*b200*/  FFMA.FTZ R164, R20, UR10, -R248 ;  /* 0x0000000a14a47c23 */ /* 0x000fe200080108f8 */
[----:B------:R-:W-:Y:S01]  /*b210*/  MOV R34, R170 ;  /* 0x000000aa00227202 */ /* 0x000fe20000000f00 */
[--C-:B------:R-:W-:Y:S01]  /*b220*/  FFMA.FTZ R195, R24, UR10, -R250.reuse ;  /* 0x0000000a18c37c23 */ /* 0x100fe200080108fa */
[----:B------:R-:W-:Y:S01]  /*b230*/  PRMT R6, R170, 0x7771, RZ ;  /* 0x00007771aa067816 */ /* 0x000fe200000000ff */
[--C-:B------:R-:W-:Y:S01]  /*b240*/  FFMA.FTZ R170, R28, UR10, -R250.reuse ;  /* 0x0000000a1caa7c23 */ /* 0x100fe200080108fa */
[----:B------:R-:W-:Y:S01]  /*b250*/  FSEL R203, R203, RZ, P2 ;  /* 0x000000ffcbcb7208 */ /* 0x000fe20001000000 */
[C---:B------:R-:W-:Y:S01]  /*b260*/  FMUL.FTZ R202, R165.reuse, UR10 ;  /* 0x0000000aa5ca7c20 */ /* 0x040fe20008410000 */
[----:B------:R-:W-:Y:S01]  /*b270*/  FSETP.NEU.FTZ.AND P1, PT, R165, -INF , PT ;  /* 0xff800000a500780b */ /* 0x000fe20003f3d000 */
[----:B------:R-:W-:Y:S01]  /*b280*/  MUFU.EX2 R164, R164 ;  /* 0x000000a400a47308 */ /* 0x000fe20000000800 */
[----:B--2---:R-:W-:Y:S01]  /*b290*/  LOP3.LUT R16, R16, 0xff, RZ, 0xc0, !PT ;  /* 0x000000ff10107812 */ /* 0x004fe200078ec0ff */
[--C-:B------:R-:W-:Y:S01]  /*b2a0*/  FFMA.FTZ R194, R12, UR10, -R203.reuse ;  /* 0x0000000a0cc27c23 */ /* 0x100fe200080108cb */
[--C-:B------:R-:W-:Y:S01]  /*b2b0*/  FFMA.FTZ R193, R13, UR10, -R203.reuse ;  /* 0x0000000a0dc17c23 */ /* 0x100fe200080108cb */
[----:B------:R-:W1:Y:S01]  /*b2c0*/  MUFU.EX2 R186, R186 ;  /* 0x000000ba00ba7308 */ /* 0x000e620000000800 */
[--C-:B------:R-:W-:Y:S01]  /*b2d0*/  FFMA.FTZ R192, R8, UR10, -R203.reuse ;  /* 0x0000000a08c07c23 */ /* 0x100fe200080108cb */
[----:B------:R-:W-:Y:S01]  /*b2e0*/  FSEL R202, R202, RZ, P1 ;  /* 0x000000ffcaca7208 */ /* 0x000fe20000800000 */
[----:B------:R-:W-:Y:S01]  /*b2f0*/  FFMA.FTZ R191, R9, UR10, -R203 ;  /* 0x0000000a09bf7c23 */ /* 0x000fe200080108cb */
[----:B------:R-:W-:Y:S01]  /*b300*/  MUFU.EX2 R170, R170 ;  /* 0x000000aa00aa7308 */ /* 0x000fe20000000800 */
[----:B------:R-:W-:Y:S01]  /*b310*/  LEA R179, R16, R16, 0x10 ;  /* 0x0000001010b37211 */ /* 0x000fe200078e80ff */
[----:B------:R-:W-:Y:S01]  /*b320*/  FFMA.FTZ R184, R21, UR10, -R250 ;  /* 0x0000000a15b87c23 */ /* 0x000fe200080108fa */
[--C-:B------:R-:W-:Y:S01]  /*b330*/  FFMA.FTZ R190, R14, UR10, -R202.reuse ;  /* 0x0000000a0ebe7c23 */ /* 0x100fe200080108ca */
[----:B------:R-:W2:Y:S01]  /*b340*/  MUFU.EX2 R195, R195 ;  /* 0x000000c300c37308 */ /* 0x000ea20000000800 */
[--C-:B------:R-:W-:Y:S01]  /*b350*/  FFMA.FTZ R189, R15, UR10, -R202.reuse ;  /* 0x0000000a0fbd7c23 */ /* 0x100fe200080108ca */
[--C-:B------:R-:W-:Y:S01]  /*b360*/  FFMA.FTZ R188, R10, UR10, -R202.reuse ;  /* 0x0000000a0abc7c23 */ /* 0x100fe200080108ca */
[----:B------:R-:W-:Y:S01]  /*b370*/  FFMA.FTZ R187, R11, UR10, -R202 ;  /* 0x0000000a0bbb7c23 */ /* 0x000fe200080108ca */
[----:B------:R-:W-:Y:S01]  /*b380*/  MUFU.EX2 R194, R194 ;  /* 0x000000c200c27308 */ /* 0x000fe20000000800 */
[----:B------:R-:W-:Y:S01]  /*b390*/  LOP3.LUT R7, R7, 0xff00ff, RZ, 0xc0, !PT ;  /* 0x00ff00ff07077812 */ /* 0x000fe200078ec0ff */
[----:B------:R-:W-:Y:S01]  /*b3a0*/  FFMA.FTZ R171, R22, UR10, -R250 ;  /* 0x0000000a16ab7c23 */ /* 0x000fe200080108fa */
[--C-:B------:R-:W-:Y:S01]  /*b3b0*/  HSET2.LE.AND R4, R4, R179.reuse, PT ;  /* 0x000000b304047233 */ /* 0x100fe20003803000 */
[----:B------:R-:W3:Y:S01]  /*b3c0*/  MUFU.EX2 R193, R193 ;  /* 0x000000c100c17308 */ /* 0x000ee20000000800 */
[----:B-1----:R-:W-:Y:S01]  /*b3d0*/  F2FP.BF16.F32.PACK_AB R8, R186, R164 ;  /* 0x000000a4ba08723e */ /* 0x002fe200000010ff */
[----:B------:R-:W-:Y:S01]  /*b3e0*/  FMUL.FTZ R29, R29, UR10 ;  /* 0x0000000a1d1d7c20 */ /* 0x000fe20008410000 */
[----:B------:R-:W-:Y:S01]  /*b3f0*/  HSET2.LE.AND R7, R7, R179, PT ;  /* 0x000000b307077233 */ /* 0x000fe20003803000 */
[----:B------:R-:W-:Y:S01]  /*b400*/  MUFU.EX2 R192, R192 ;  /* 0x000000c000c07308 */ /* 0x000fe20000000800 */
[----:B------:R-:W-:-:S02]  /*b410*/  LOP3.LUT R34, R34, 0xff, RZ, 0xc0, !PT ;  /* 0x000000ff22227812 */ /* 0x000fc400078ec0ff */
[----:B--2---:R-:W-:Y:S01]  /*b420*/  F2FP.BF16.F32.PACK_AB R9, R195, R170 ;  /* 0x000000aac309723e */ /* 0x004fe200000010ff */
[----:B------:R-:W1:Y:S01]  /*b430*/  MUFU.EX2 R191, R191 ;  /* 0x000000bf00bf7308 */ /* 0x000e620000000800 */
[----:B------:R-:W-:Y:S02]  /*b440*/  PRMT R26, R26, 0x5410, R35 ;  /* 0x000054101a1a7816 */ /* 0x000fe40000000023 */
[----:B------:R-:W-:Y:S01]  /*b450*/  LOP3.LUT R4, R8, R4, RZ, 0xc0, !PT ;  /* 0x0000000408047212 */ /* 0x000fe200078ec0ff */
[----:B------:R-:W2:Y:S01]  /*b460*/  MUFU.EX2 R185, R185 ;  /* 0x000000b900b97308 */ /* 0x000ea20000000800 */
[----:B------:R-:W-:Y:S02]  /*b470*/  LOP3.LUT R7, R9, R7, RZ, 0xc0, !PT ;  /* 0x0000000709077212 */ /* 0x000fe400078ec0ff */
[--C-:B------:R-:W-:Y:S01]  /*b480*/  HSET2.LE.AND R8, R5, R179.reuse, PT ;  /* 0x000000b305087233 */ /* 0x100fe20003803000 */
[----:B------:R-:W-:Y:S01]  /*b490*/  MUFU.EX2 R190, R190 ;  /* 0x000000be00be7308 */ /* 0x000fe20000000800 */
[----:B------:R-:W-:-:S02]  /*b4a0*/  HSET2.LE.AND R10, R27, R179, PT ;  /* 0x000000b31b0a7233 */ /* 0x000fc40003803000 */
[----:B------:R-:W-:Y:S01]  /*b4b0*/  PRMT R6, R34, 0x5410, R6 ;  /* 0x0000541022067816 */ /* 0x000fe20000000006 */
[----:B------:R-:W4:Y:S01]  /*b4c0*/  MUFU.EX2 R189, R189 ;  /* 0x000000bd00bd7308 */ /* 0x000f220000000800 */
[----:B------:R-:W-:Y:S02]  /*b4d0*/  FSEL R21, R165, RZ, P1 ;  /* 0x000000ffa5157208 */ /* 0x000fe40000800000 */
[----:B---3--:R-:W-:Y:S01]  /*b4e0*/  F2FP.BF16.F32.PACK_AB R9, R193, R194 ;  /* 0x000000c2c109723e */ /* 0x008fe200000010ff */
[----:B------:R-:W-:Y:S01]  /*b4f0*/  MUFU.EX2 R188, R188 ;  /* 0x000000bc00bc7308 */ /* 0x000fe20000000800 */
[----:B-1----:R-:W-:Y:S01]  /*b500*/  F2FP.BF16.F32.PACK_AB R12, R191, R192 ;  /* 0x000000c0bf0c723e */ /* 0x002fe200000010ff */
[----:B------:R-:W-:Y:S01]  /*b510*/  FADD.FTZ R21, R200, -R21 ;  /* 0x80000015c8157221 */ /* 0x000fe20000010000 */
[----:B------:R-:W-:Y:S01]  /*b520*/  LOP3.LUT R11, R26, 0xff00ff, RZ, 0xc0, !PT ;  /* 0x00ff00ff1a0b7812 */ /* 0x000fe200078ec0ff */
[----:B------:R-:W1:Y:S01]  /*b530*/  MUFU.EX2 R187, R187 ;  /* 0x000000bb00bb7308 */ /* 0x000e620000000800 */
[----:B------:R-:W-:Y:S01]  /*b540*/  LEA R220, R215, UR5, 0x1 ;  /* 0x00000005d7dc7c11 */ /* 0x000fe2000f8e08ff */
[----:B------:R-:W-:Y:S01]  /*b550*/  FMUL.FTZ R21, R21, UR10 ;  /* 0x0000000a15157c20 */ /* 0x000fe20008410000 */
[----:B------:R-:W-:Y:S01]  /*b560*/  SEL R251, R217, 0xffffffe0, !P6 ;  /* 0xffffffe0d9fb7807 */ /* 0x000fe20007000000 */
[----:B------:R-:W-:Y:S01]  /*b570*/  MUFU.EX2 R184, R184 ;  /* 0x000000b800b87308 */ /* 0x000fe20000000800 */
[----:B------:R-:W-:-:S02]  /*b580*/  LOP3.LUT R8, R9, R8, RZ, 0xc0, !PT ;  /* 0x0000000809087212 */ /* 0x000fc400078ec0ff */
[----:B------:R-:W-:Y:S01]  /*b590*/  LOP3.LUT R10, R12, R10, RZ, 0xc0, !PT ;  /* 0x0000000a0c0a7212 */ /* 0x000fe200078ec0ff */
[----:B------:R-:W-:Y:S01]  /*b5a0*/  MUFU.EX2 R171, R171 ;  /* 0x000000ab00ab7308 */ /* 0x000fe20000000800 */
[--C-:B------:R-:W-:Y:S02]  /*b5b0*/  HSET2.LE.AND R6, R6, R179.reuse, PT ;  /* 0x000000b306067233 */ /* 0x100fe40003803000 */
[----:B--2---:R-:W-:Y:S01]  /*b5c0*/  F2FP.BF16.F32.PACK_AB R16, R185, R169 ;  /* 0x000000a9b910723e */ /* 0x004fe200000010ff */
[----:B------:R-:W2:Y:S01]  /*b5d0*/  MUFU.EX2 R199, R32 ;  /* 0x0000002000c77308 */ /* 0x000ea20000000800 */
[--C-:B------:R-:W-:Y:S02]  /*b5e0*/  HSET2.LE.AND R9, R30, R179.reuse, PT ;  /* 0x000000b31e097233 */ /* 0x100fe40003803000 */
[----:B----4-:R-:W-:Y:S01]  /*b5f0*/  F2FP.BF16.F32.PACK_AB R13, R189, R190 ;  /* 0x000000bebd0d723e */ /* 0x010fe200000010ff */
[----:B------:R-:W3:Y:S01]  /*b600*/  MUFU.EX2 R198, R29 ;  /* 0x0000001d00c67308 */ /* 0x000ee20000000800 */
[----:B------:R-:W-:-:S02]  /*b610*/  HSET2.LE.AND R11, R11, R179, PT ;  /* 0x000000b30b0b7233 */ /* 0x000fc40003803000 */
[----:B-1----:R-:W-:Y:S01]  /*b620*/  F2FP.BF16.F32.PACK_AB R12, R187, R188 ;  /* 0x000000bcbb0c723e */ /* 0x002fe200000010ff */
[----:B------:R-:W1:Y:S01]  /*b630*/  MUFU.EX2 R196, R21 ;  /* 0x0000001500c47308 */ /* 0x000e620000000800 */
[----:B------:R-:W-:Y:S02]  /*b640*/  IADD3 R200, PT, PT, R220, R251, RZ ;  /* 0x000000fbdcc87210 */ /* 0x000fe40007ffe0ff */
[----:B------:R-:W-:Y:S02]  /*b650*/  LOP3.LUT R6, R16, R6, RZ, 0xc0, !PT ;  /* 0x0000000610067212 */ /* 0x000fe400078ec0ff */
[----:B------:R-:W-:Y:S01]  /*b660*/  LOP3.LUT R9, R13, R9, RZ, 0xc0, !PT ;  /* 0x000000090d097212 */ /* 0x000fe200078ec0ff */
[----:B------:R-:W4:Y:S01]  /*b670*/  LDSM.16.MT88.4 R16, [R220+0xa000] ;  /* 0x00a00000dc10783b */ /* 0x000f220000004200 */
[----:B------:R-:W-:Y:S01]  /*b680*/  LOP3.LUT R11, R12, R11, RZ, 0xc0, !PT ;  /* 0x0000000b0c0b7212 */ /* 0x000fe200078ec0ff */
[-C--:B--2---:R-:W-:Y:S01]  /*b690*/  FMUL.FTZ R160, R160, R199.reuse ;  /* 0x000000c7a0a07220 */ /* 0x084fe20000410000 */
[----:B------:R-:W-:Y:S01]  /*b6a0*/  FSEL R20, R166, RZ, P2 ;  /* 0x000000ffa6147208 */ /* 0x000fe20001000000 */
[----:B------:R-:W2:Y:S01]  /*b6b0*/  LDSM.16.MT88.4 R12, [R200+0xa000] ;  /* 0x00a00000c80c783b */ /* 0x000ea20000004200 */
[----:B------:R-:W-:Y:S01]  /*b6c0*/  PRMT R34, R31, 0x7632, R34 ;  /* 0x000076321f227816 */ /* 0x000fe20000000022 */
[----:B------:R-:W-:Y:S01]  /*b6d0*/  FMUL.FTZ R161, R161, R199 ;  /* 0x000000c7a1a17220 */ /* 0x000fe20000410000 */
[----:B------:R-:W-:Y:S01]  /*b6e0*/  SHF.R.U32.HI R31, RZ, 0x18, R31 ;  /* 0x00000018ff1f7819 */ /* 0x000fe2000001161f */
[----:B------:R-:W-:Y:S01]  /*b6f0*/  FADD.FTZ R20, R201, -R20 ;  /* 0x80000014c9147221 */ /* 0x000fe20000010000 */
[----:B------:R-:W-:Y:S01]  /*b700*/  LOP3.LUT R34, R34, 0xff, RZ, 0xc0, !PT ;  /* 0x000000ff22227812 */ /* 0x000fe200078ec0ff */
[-C--:B---3--:R-:W-:Y:S01]  /*b710*/  FMUL.FTZ R162, R162, R198.reuse ;  /* 0x000000c6a2a27220 */ /* 0x088fe20000410000 */
[----:B------:R-:W-:Y:S01]  /*b720*/  IADD3 R233, PT, PT, R220, 0xa000, RZ ;  /* 0x0000a000dce97810 */ /* 0x000fe20007ffe0ff */
[----:B------:R-:W-:Y:S01]  /*b730*/  FMUL.FTZ R20, R20, UR10 ;  /* 0x0000000a14147c20 */ /* 0x000fe20008410000 */
[----:B------:R-:W-:Y:S01]  /*b740*/  PRMT R31, R34, 0x5410, R31 ;  /* 0x00005410221f7816 */ /* 0x000fe2000000001f */
[----:B------:R-:W-:Y:S01]  /*b750*/  FMUL.FTZ R163, R163, R198 ;  /* 0x000000c6a3a37220 */ /* 0x000fe20000410000 */
[----:B------:R-:W-:Y:S01]  /*b760*/  F2FP.BF16.F32.PACK_AB R5, R171, R184 ;  /* 0x000000b8ab05723e */ /* 0x000fe200000010ff */
[----:B------:R-:W3:Y:S01]  /*b770*/  MUFU.EX2 R197, R20 ;  /* 0x0000001400c57308 */ /* 0x000ee20000000800 */
[----:B------:R-:W-:Y:S01]  /*b780*/  IADD3 R201, PT, PT, R220, 0xa040, RZ ;  /* 0x0000a040dcc97810 */ /* 0x000fe20007ffe0ff */
[-C--:B-1----:R-:W-:Y:S01]  /*b790*/  FMUL.FTZ R158, R158, R196.reuse ;  /* 0x000000c49e9e7220 */ /* 0x082fe20000410000 */
[----:B------:R-:W-:Y:S01]  /*b7a0*/  HSET2.LE.AND R31, R31, R179, PT ;  /* 0x000000b31f1f7233 */ /* 0x000fe20003803000 */
[-C--:B------:R-:W-:Y:S01]  /*b7b0*/  FMUL.FTZ R159, R159, R196.reuse ;  /* 0x000000c49f9f7220 */ /* 0x080fe20000410000 */
[----:B------:R-:W-:Y:S01]  /*b7c0*/  @P0 IADD3 R201, PT, PT, R233, -0x40, RZ ;  /* 0xffffffc0e9c90810 */ /* 0x000fe20007ffe0ff */
[-C--:B------:R-:W-:Y:S01]  /*b7d0*/  FMUL.FTZ R154, R154, R196.reuse ;  /* 0x000000c49a9a7220 */ /* 0x080fe20000410000 */
[----:B------:R-:W-:Y:S01]  /*b7e0*/  FMUL.FTZ R155, R155, R196 ;  /* 0x000000c49b9b7220 */ /* 0x000fe20000410000 */
[----:B------:R-:W-:Y:S01]  /*b7f0*/  LOP3.LUT R5, R5, R31, RZ, 0xc0, !PT ;  /* 0x0000001f05057212 */ /* 0x000fe200078ec0ff */
[-C--:B------:R-:W-:Y:S01]  /*b800*/  FMUL.FTZ R148, R148, R199.reuse ;  /* 0x000000c794947220 */ /* 0x080fe20000410000 */
[-C--:B------:R-:W-:Y:S01]  /*b810*/  FMUL.FTZ R149, R149, R199.reuse ;  /* 0x000000c795957220 */ /* 0x080fe20000410000 */
[-C--:B------:R-:W-:Y:S01]  /*b820*/  FMUL.FTZ R150, R150, R198.reuse ;  /* 0x000000c696967220 */ /* 0x080fe20000410000 */
[-C--:B------:R-:W-:Y:S01]  /*b830*/  FMUL.FTZ R151, R151, R198.reuse ;  /* 0x000000c697977220 */ /* 0x080fe20000410000 */
[----:B------:R-:W-:Y:S01]  /*b840*/  FMUL.FTZ R36, R36, R199 ;  /* 0x000000c724247220 */ /* 0x000fe20000410000 */
[-C--:B---3--:R-:W-:Y:S01]  /*b850*/  FMUL.FTZ R156, R156, R197.reuse ;  /* 0x000000c59c9c7220 */ /* 0x088fe20000410000 */
[-C--:B------:R-:W-:Y:S01]  /*b860*/  FMUL.FTZ R157, R157, R197.reuse ;  /* 0x000000c59d9d7220 */ /* 0x080fe20000410000 */
[-C--:B------:R-:W-:Y:S01]  /*b870*/  FMUL.FTZ R152, R152, R197.reuse ;  /* 0x000000c598987220 */ /* 0x080fe20000410000 */
[----:B------:R-:W-:Y:S01]  /*b880*/  FMUL.FTZ R153, R153, R197 ;  /* 0x000000c599997220 */ /* 0x000fe20000410000 */
        /* <DEDUP_REMOVED lines=15> */
[----:B------:R-:W-:Y:S01]  /*b980*/  IADD3 R251, PT, PT, R251, R201, RZ ;  /* 0x000000c9fbfb7210 */ /* 0x000fe20007ffe0ff */
[-C--:B----4-:R-:W-:Y:S01]  /*b990*/  HMMA.16816.F32.BF16 R160, R4, R16.reuse, R160 ;  /* 0x0000001004a0723c */ /* 0x090fe200000418a0 */
[----:B------:R-:W1:Y:S01]  /*b9a0*/  LDSM.16.MT88.4 R32, [R201] ;  /* 0x00000000c920783b */ /* 0x000e620000004200 */
[-C--:B------:R-:W-:Y:S01]  /*b9b0*/  FMUL.FTZ R52, R52, R199.reuse ;  /* 0x000000c734347220 */ /* 0x080fe20000410000 */
[----:B------:R-:W-:Y:S01]  /*b9c0*/  FMUL.FTZ R53, R53, R199 ;  /* 0x000000c735357220 */ /* 0x000fe20000410000 */
[-C--:B------:R-:W-:Y:S01]  /*b9d0*/  FMUL.FTZ R54, R54, R198.reuse ;  /* 0x000000c636367220 */ /* 0x080fe20000410000 */
[----:B------:R-:W3:Y:S01]  /*b9e0*/  LDSM.16.MT88.4 R24, [R251] ;  /* 0x00000000fb18783b */ /* 0x000ee20000004200 */
[----:B------:R-:W-:Y:S01]  /*b9f0*/  FMUL.FTZ R55, R55, R198 ;  /* 0x000000c637377220 */ /* 0x000fe20000410000 */
[-C--:B------:R-:W-:Y:S01]  /*ba00*/  FMUL.FTZ R56, R56, R197.reuse ;  /* 0x000000c538387220 */ /* 0x080fe20000410000 */
[C---:B------:R-:W-:Y:S01]  /*ba10*/  HMMA.16816.F32.BF16 R156, R8.reuse, R16, R156 ;  /* 0x00000010089c723c */ /* 0x040fe2000004189c */
[----:B------:R-:W4:Y:S01]  /*ba20*/  LDSM.16.MT88.4 R20, [R220+0xb000] ;  /* 0x00b00000dc14783b */ /* 0x000f220000004200 */
[-C--:B------:R-:W-:Y:S01]  /*ba30*/  FMUL.FTZ R57, R57, R197.reuse ;  /* 0x000000c539397220 */ /* 0x080fe20000410000 */
[-C--:B------:R-:W-:Y:S01]  /*ba40*/  FMUL.FTZ R58, R58, R196.reuse ;  /* 0x000000c43a3a7220 */ /* 0x080fe20000410000 */
[-C--:B------:R-:W-:Y:S01]  /*ba50*/  FMUL.FTZ R59, R59, R196.reuse ;  /* 0x000000c43b3b7220 */ /* 0x080fe20000410000 */
[----:B------:R-:W-:Y:S03]  /*ba60*/  LDSM.16.MT88.4 R28, [R251+0x1000] ;  /* 0x00100000fb1c783b */ /* 0x000fe60000004200 */
[-C--:B------:R-:W-:Y:S08]  /*ba70*/  HMMA.16816.F32.BF16 R152, R8, R18.reuse, R152 ;  /* 0x000000120898723c */ /* 0x080ff00000041898 */
[C---:B------:R-:W-:Y:S01]  /*ba80*/  HMMA.16816.F32.BF16 R148, R4.reuse, R18, R148 ;  /* 0x000000120494723c */ /* 0x040fe20000041894 */
[----:B------:R-:W5:Y:S07]  /*ba90*/  LDSM.16.MT88.4 R16, [R200+0xb000] ;  /* 0x00b00000c810783b */ /* 0x000f6e0000004200 */
        /* <DEDUP_REMOVED lines=49> */
[-C--:B-1----:R-:W-:Y:S08]  /*bdb0*/  HMMA.16816.F32.BF16 R52, R4, R32.reuse, R52 ;  /* 0x000000200434723c */ /* 0x082ff00000041834 */
[C---:B------:R-:W-:Y:S01]  /*bdc0*/  HMMA.16816.F32.BF16 R56, R8.reuse, R32, R56 ;  /* 0x000000200838723c */ /* 0x040fe20000041838 */
[----:B------:R-:W2:Y:S07]  /*bdd0*/  LDL.LU.64 R32, [R1] ;  /* 0x0000000001207983 */ /* 0x000eae0000300a00 */
[C---:B------:R-:W-:Y:S08]  /*bde0*/  HMMA.16816.F32.BF16 R60, R8.reuse, R34, R60 ;  /* 0x00000022083c723c */ /* 0x040ff0000004183c */
[C---:B---3--:R-:W-:Y:S08]  /*bdf0*/  HMMA.16816.F32.BF16 R72, R8.reuse, R24, R72 ;  /* 0x000000180848723c */ /* 0x048ff00000041848 */
[C---:B------:R-:W-:Y:S08]  /*be00*/  HMMA.16816.F32.BF16 R76, R8.reuse, R26, R76 ;  /* 0x0000001a084c723c */ /* 0x040ff0000004184c */
[C---:B----4-:R-:W-:Y:S08]  /*be10*/  HMMA.16816.F32.BF16 R88, R8.reuse, R20, R88 ;  /* 0x000000140858723c */ /* 0x050ff00000041858 */
[C---:B------:R-:W-:Y:S08]  /*be20*/  HMMA.16816.F32.BF16 R92, R8.reuse, R22, R92 ;  /* 0x00000016085c723c */ /* 0x040ff0000004185c */
[C---:B-----5:R-:W-:Y:S08]  /*be30*/  HMMA.16816.F32.BF16 R104, R8.reuse, R16, R104 ;  /* 0x000000100868723c */ /* 0x060ff00000041868 */
[C---:B------:R-:W-:Y:S08]  /*be40*/  HMMA.16816.F32.BF16 R108, R8.reuse, R18, R108 ;  /* 0x00000012086c723c */ /* 0x040ff0000004186c */
[C---:B--2---:R-:W-:Y:S08]  /*be50*/  HMMA.16816.F32.BF16 R120, R8.reuse, R12, R120 ;  /* 0x0000000c0878723c */ /* 0x044ff00000041878 */
[C---:B------:R-:W-:Y:S08]  /*be60*/  HMMA.16816.F32.BF16 R124, R8.reuse, R14, R124 ;  /* 0x0000000e087c723c */ /* 0x040ff0000004187c */
[C---:B------:R-:W-:Y:S08]  /*be70*/  HMMA.16816.F32.BF16 R128, R8.reuse, R28, R128 ;  /* 0x0000001c0880723c */ /* 0x040ff00000041880 */
[----:B------:R-:W-:Y:S01]  /*be80*/  HMMA.16816.F32.BF16 R136, R8, R30, R136 ;  /* 0x0000001e0888723c */ /* 0x000fe20000041888 */
[----:B------:R-:W2:Y:S01]  /*be90*/  LDL.LU.64 R10, [R1+0x8] ;  /* 0x00000800010a7983 */ /* 0x000ea20000300a00 */
[-C--:B------:R-:W-:Y:S01]  /*bea0*/  FMUL.FTZ R100, R100, R199.reuse ;  /* 0x000000c764647220 */ /* 0x080fe20000410000 */
[----:B------:R-:W-:Y:S01]  /*beb0*/  FMUL.FTZ R101, R101, R199 ;  /* 0x000000c765657220 */ /* 0x000fe20000410000 */
[-C--:B------:R-:W-:Y:S01]  /*bec0*/  FMUL.FTZ R102, R102, R198.reuse ;  /* 0x000000c666667220 */ /* 0x080fe20000410000 */
[----:B------:R-:W-:Y:S01]  /*bed0*/  FMUL.FTZ R103, R103, R198 ;  /* 0x000000c667677220 */ /* 0x000fe20000410000 */
[----:B------:R-:W-:-:S04]  /*bee0*/  IMAD.WIDE.U32 R8, R247, -0x2daee0ad, RZ ;  /* 0xd2511f53f7087825 */ /* 0x000fc800078e00ff */
        /* <DEDUP_REMOVED lines=9> */
[----:B------:R-:W-:Y:S01]  /*bf80*/  PRMT R17, R8, 0x7772, RZ ;  /* 0x0000777208117816 */ /* 0x000fe200000000ff */
[----:B------:R-:W-:-:S04]  /*bf90*/  IMAD.WIDE.U32 R246, R246, -0x2daee0ad, RZ ;  /* 0xd2511f53f6f67825 */ /* 0x000fc800078e00ff */
[-C--:B------:R-:W-:Y:S01]  /*bfa0*/  FMUL.FTZ R84, R84, R199.reuse ;  /* 0x000000c754547220 */ /* 0x080fe20000410000 */
[-C--:B------:R-:W-:Y:S01]  /*bfb0*/  FMUL.FTZ R85, R85, R199.reuse ;  /* 0x000000c755557220 */ /* 0x080fe20000410000 */
[-C--:B------:R-:W-:Y:S01]  /*bfc0*/  FMUL.FTZ R86, R86, R198.reuse ;  /* 0x000000c656567220 */ /* 0x080fe20000410000 */
[----:B------:R-:W-:Y:S01]  /*bfd0*/  FMUL.FTZ R87, R87, R198 ;  /* 0x000000c657577220 */ /* 0x000fe20000410000 */
[----:B------:R-:W-:Y:S01]  /*bfe0*/  PRMT R16, R246, 0x7772, RZ ;  /* 0x00007772f6107816 */ /* 0x000fe200000000ff */
[C---:B------:R-:W-:Y:S01]  /*bff0*/  HMMA.16816.F32.BF16 R116, R4.reuse, R12, R116 ;  /* 0x0000000c0474723c */ /* 0x040fe20000041874 */
[----:B------:R-:W-:Y:S01]  /*c000*/  PRMT R13, R8, 0x7771, RZ ;  /* 0x00007771080d7816 */ /* 0x000fe200000000ff */
[----:B------:R-:W-:Y:S01]  /*c010*/  FFMA.FTZ R176, R176, UR10, -R248 ;  /* 0x0000000ab0b07c23 */ /* 0x000fe200080108f8 */
[----:B------:R-:W-:Y:S01]  /*c020*/  PRMT R12, R246, 0x7771, RZ ;  /* 0x00007771f60c7816 */ /* 0x000fe200000000ff */
[----:B------:R-:W-:Y:S01]  /*c030*/  FFMA.FTZ R178, R178, UR10, -R250 ;  /* 0x0000000ab2b27c23 */ /* 0x000fe200080108fa */
[--C-:B------:R-:W-:Y:S01]  /*c040*/  FFMA.FTZ R244, R244, UR10, -R203.reuse ;  /* 0x0000000af4f47c23 */ /* 0x100fe200080108cb */
[-C--:B------:R-:W-:Y:S01]  /*c050*/  FMUL.FTZ R144, R144, R199.reuse ;  /* 0x000000c790907220 */ /* 0x080fe20000410000 */
[-C--:B------:R-:W-:Y:S01]  /*c060*/  FMUL.FTZ R145, R145, R199.reuse ;  /* 0x000000c791917220 */ /* 0x080fe20000410000 */
[C---:B------:R-:W-:Y:S01]  /*c070*/  HMMA.16816.F32.BF16 R112, R4.reuse, R18, R112 ;  /* 0x000000120470723c */ /* 0x040fe20000041870 */
[----:B------:R-:W-:Y:S01]  /*c080*/  MOV R19, R246 ;  /* 0x000000f600137202 */ /* 0x000fe20000000f00 */
[-C--:B------:R-:W-:Y:S01]  /*c090*/  FMUL.FTZ R146, R146, R198.reuse ;  /* 0x000000c692927220 */ /* 0x080fe20000410000 */
[----:B------:R-:W-:Y:S01]  /*c0a0*/  PRMT R18, R246, 0x7773, RZ ;  /* 0x00007773f6127816 */ /* 0x000fe200000000ff */
[----:B------:R-:W-:Y:S01]  /*c0b0*/  FFMA.FTZ R246, R172, UR10, -R248 ;  /* 0x0000000aacf67c23 */ /* 0x000fe200080108f8 */
[----:B------:R-:W-:Y:S01]  /*c0c0*/  LOP3.LUT R19, R19, 0xff, RZ, 0xc0, !PT ;  /* 0x000000ff13137812 */ /* 0x000fe200078ec0ff */
[-C--:B------:R-:W-:Y:S01]  /*c0d0*/  FMUL.FTZ R147, R147, R198.reuse ;  /* 0x000000c693937220 */ /* 0x080fe20000410000 */
[----:B------:R-:W-:Y:S01]  /*c0e0*/  PRMT R16, R16, 0x5410, R18 ;  /* 0x0000541010107816 */ /* 0x000fe20000000012 */
[C---:B------:R-:W-:Y:S01]  /*c0f0*/  HMMA.16816.F32.BF16 R84, R4.reuse, R20, R84 ;  /* 0x000000140454723c */ /* 0x040fe20000041854 */
[----:B------:R-:W-:Y:S01]  /*c100*/  PRMT R12, R19, 0x5410, R12 ;  /* 0x00005410130c7816 */ /* 0x000fe2000000000c */
[--C-:B------:R-:W-:Y:S01]  /*c110*/  FFMA.FTZ R252, R207, UR10, -R202.reuse ;  /* 0x0000000acffc7c23 */ /* 0x100fe200080108ca */
[----:B------:R-:W-:Y:S01]  /*c120*/  FFMA.FTZ R174, R174, UR10, -R203 ;  /* 0x0000000aaeae7c23 */ /* 0x000fe200080108cb */
[--C-:B------:R-:W-:Y:S01]  /*c130*/  FFMA.FTZ R175, R175, UR10, -R202.reuse ;  /* 0x0000000aafaf7c23 */ /* 0x100fe200080108ca */
[----:B------:R-:W-:Y:S01]  /*c140*/  FFMA.FTZ R177, R177, UR10, -R202 ;  /* 0x0000000ab1b17c23 */ /* 0x000fe200080108ca */
[----:B------:R-:W-:Y:S01]  /*c150*/  MUFU.EX2 R244, R244 ;  /* 0x000000f400f47308 */ /* 0x000fe20000000800 */
[-C--:B------:R-:W-:Y:S01]  /*c160*/  FMUL.FTZ R64, R64, R199.reuse ;  /* 0x000000c740407220 */ /* 0x080fe20000410000 */
[C---:B------:R-:W-:Y:S01]  /*c170*/  HMMA.16816.F32.BF16 R144, R4.reuse, R14, R144 ;  /* 0x0000000e0490723c */ /* 0x040fe20000041890 */
[----:B------:R-:W-:Y:S01]  /*c180*/  LOP3.LUT R14, R16, 0xff00ff, RZ, 0xc0, !PT ;  /* 0x00ff00ff100e7812 */ /* 0x000fe200078ec0ff */
[----:B------:R-:W-:Y:S01]  /*c190*/  MUFU.EX2 R207, R175 ;  /* 0x000000af00cf7308 */ /* 0x000fe20000000800 */
[-C--:B------:R-:W-:Y:S01]  /*c1a0*/  FMUL.FTZ R65, R65, R199.reuse ;  /* 0x000000c741417220 */ /* 0x080fe20000410000 */
[-C--:B------:R-:W-:Y:S01]  /*c1b0*/  FMUL.FTZ R66, R66, R198.reuse ;  /* 0x000000c642427220 */ /* 0x080fe20000410000 */
[-C--:B------:R-:W-:Y:S01]  /*c1c0*/  FMUL.FTZ R67, R67, R198.reuse ;  /* 0x000000c643437220 */ /* 0x080fe20000410000 */
[----:B------:R-:W1:Y:S01]  /*c1d0*/  MUFU.EX2 R246, R246 ;  /* 0x000000f600f67308 */ /* 0x000e620000000800 */
[-C--:B------:R-:W-:Y:S01]  /*c1e0*/  FMUL.FTZ R68, R68, R199.reuse ;  /* 0x000000c744447220 */ /* 0x080fe20000410000 */
[-C--:B------:R-:W-:Y:S01]  /*c1f0*/  FMUL.FTZ R69, R69, R199.reuse ;  /* 0x000000c745457220 */ /* 0x080fe20000410000 */
[-C--:B------:R-:W-:Y:S01]  /*c200*/  FMUL.FTZ R70, R70, R198.reuse ;  /* 0x000000c646467220 */ /* 0x080fe20000410000 */
[----:B------:R-:W-:Y:S01]  /*c210*/  MUFU.EX2 R252, R252 ;  /* 0x000000fc00fc7308 */ /* 0x000fe20000000800 */
        /* <DEDUP_REMOVED lines=18> */
[----:B------:R-:W-:Y:S01]  /*c340*/  FFMA.FTZ R164, R232, R199, R164 ;  /* 0x000000c7e8a47223 */ /* 0x000fe200000100a4 */
[----:B------:R-:W-:Y:S01]  /*c350*/  FFMA.FTZ R184, R231, R198, R184 ;  /* 0x000000c6e7b87223 */ /* 0x000fe200000100b8 */
[----:B------:R-:W-:Y:S01]  /*c360*/  FFMA.FTZ R194, R230, R197, R194 ;  /* 0x000000c5e6c27223 */ /* 0x000fe200000100c2 */
[----:B------:R-:W-:Y:S01]  /*c370*/  FFMA.FTZ R190, R229, R196, R190 ;  /* 0x000000c4e5be7223 */ /* 0x000fe200000100be */
[----:B------:R-:W-:Y:S01]  /*c380*/  FADD.FTZ R164, R186, R164 ;  /* 0x000000a4baa47221 */ /* 0x000fe20000010000 */
[----:B------:R-:W-:Y:S01]  /*c390*/  FADD.FTZ R184, R171, R184 ;  /* 0x000000b8abb87221 */ /* 0x000fe20000010000 */
[----:B------:R-:W-:Y:S01]  /*c3a0*/  FADD.FTZ R194, R193, R194 ;  /* 0x000000c2c1c27221 */ /* 0x000fe20000010000 */
[C---:B------:R-:W-:Y:S01]  /*c3b0*/  HMMA.16816.F32.BF16 R68, R4.reuse, R24, R68 ;  /* 0x000000180444723c */ /* 0x040fe20000041844 */
        /* <DEDUP_REMOVED lines=10> */
[----:B------:R-:W-:Y:S01]  /*c460*/  FADD.FTZ R190, R187, R190 ;  /* 0x000000bebbbe7221 */ /* 0x000fe20000010000 */
[----:B-1----:R-:W-:-:S03]  /*c470*/  FADD.FTZ R164, R246, R164 ;  /* 0x000000a4f6a47221 */ /* 0x002fc60000010000 */
[----:B------:R-:W-:Y:S01]  /*c480*/  FADD.FTZ R190, R207, R190 ;  /* 0x000000becfbe7221 */ /* 0x000fe20000010000 */
[C---:B------:R-:W-:Y:S08]  /*c490*/  HMMA.16816.F32.BF16 R96, R4.reuse, R22, R96 ;  /* 0x000000160460723c */ /* 0x040ff00000041860 */
[C---:B------:R-:W-:Y:S08]  /*c4a0*/  HMMA.16816.F32.BF16 R140, R4.reuse, R28, R140 ;  /* 0x0000001c048c723c */ /* 0x040ff0000004188c */
[----:B------:R-:W-:Y:S01]  /*c4b0*/  HMMA.16816.F32.BF16 R4, R4, R30, R132 ;  /* 0x0000001e0404723c */ /* 0x000fe20000041884 */
[----:B------:R-:W1:Y:S04]  /*c4c0*/  LDSM.16.MT88.4 R132, [R251+0x1800] ;  /* 0x00180000fb84783b */ /* 0x000e680000004200 */
[----:B------:R-:W-:Y:S01]  /*c4d0*/  LDSM.16.MT88.4 R28, [R201+0x800] ;  /* 0x00080000c91c783b */ /* 0x000fe20000004200 */
[----:B--2---:R-:W-:-:S02]  /*c4e0*/  LOP3.LUT R10, R10, UR6, R9, 0x96, !PT ;  /* 0x000000060a0a7c12 */ /* 0x004fc4000f8e9609 */
[----:B------:R-:W-:Y:S02]  /*c4f0*/  MOV R9, R8 ;  /* 0x0000000800097202 */ /* 0x000fe40000000f00 */
[----:B------:R-:W-:Y:S02]  /*c500*/  PRMT R11, R8, 0x7773, RZ ;  /* 0x00007773080b7816 */ /* 0x000fe400000000ff */
[----:B------:R-:W-:Y:S02]  /*c510*/  LOP3.LUT R9, R9, 0xff, RZ, 0xc0, !PT ;  /* 0x000000ff09097812 */ /* 0x000fe400078ec0ff */
[----:B------:R-:W-:Y:S02]  /*c520*/  PRMT R17, R17, 0x5410, R11 ;  /* 0x0000541011117816 */ /* 0x000fe4000000000b */
[----:B------:R-:W-:Y:S02]  /*c530*/  LOP3.LUT R11, R10, 0xffff, RZ, 0xc0, !PT ;  /* 0x0000ffff0a0b7812 */ /* 0x000fe400078ec0ff */
[----:B------:R-:W-:Y:S01]  /*c540*/  LOP3.LUT R8, R32, UR6, R247, 0x96, !PT ;  /* 0x0000000620087c12 */ /* 0x000fe2000f8e96f7 */
[----:B------:R-:W-:Y:S01]  /*c550*/  FFMA.FTZ R247, R245, UR10, -R248 ;  /* 0x0000000af5f77c23 */ /* 0x000fe200080108f8 */
[----:B------:R-:W-:Y:S01]  /*c560*/  PRMT R13, R9, 0x5410, R13 ;  /* 0x00005410090d7816 */ /* 0x000fe2000000000d */
[----:B------:R-:W-:Y:S01]  /*c570*/  LDSM.16.MT88.4 R32, [R200+0xb800] ;  /* 0x00b80000c820783b */ /* 0x000fe20000004200 */
[----:B------:R-:W-:-:S02]  /*c580*/  SHF.R.U32.HI R11, RZ, 0x8, R11 ;  /* 0x00000008ff0b7819 */ /* 0x000fc4000001160b */
[----:B------:R-:W-:Y:S01]  /*c590*/  LOP3.LUT R9, R10, 0xff, RZ, 0xc0, !PT ;  /* 0x000000ff0a097812 */ /* 0x000fe200078ec0ff */
[----:B------:R-:W-:Y:S01]  /*c5a0*/  MUFU.EX2 R247, R247 ;  /* 0x000000f700f77308 */ /* 0x000fe20000000800 */
[C---:B------:R-:W-:Y:S02]  /*c5b0*/  PRMT R18, R8.reuse, 0x7632, R18 ;  /* 0x0000763208127816 */ /* 0x040fe40000000012 */
[----:B------:R-:W-:Y:S02]  /*c5c0*/  PRMT R11, R9, 0x5410, R11 ;  /* 0x00005410090b7816 */ /* 0x000fe4000000000b */
[C---:B------:R-:W-:Y:S02]  /*c5d0*/  LOP3.LUT R9, R8.reuse, 0xffff, RZ, 0xc0, !PT ;  /* 0x0000ffff08097812 */ /* 0x040fe400078ec0ff */
[----:B------:R-:W-:Y:S02]  /*c5e0*/  LOP3.LUT R19, R8, 0xff, RZ, 0xc0, !PT ;  /* 0x000000ff08137812 */ /* 0x000fe400078ec0ff */
[----:B------:R-:W-:-:S02]  /*c5f0*/  SHF.R.U32.HI R8, RZ, 0x18, R8 ;  /* 0x00000018ff087819 */ /* 0x000fc40000011608 */
[----:B------:R-:W-:Y:S02]  /*c600*/  LOP3.LUT R18, R18, 0xff, RZ, 0xc0, !PT ;  /* 0x000000ff12127812 */ /* 0x000fe400078ec0ff */
[----:B------:R-:W-:Y:S02]  /*c610*/  SHF.R.U32.HI R9, RZ, 0x8, R9 ;  /* 0x00000008ff097819 */ /* 0x000fe40000011609 */
[----:B------:R-:W-:Y:S01]  /*c620*/  PRMT R8, R18, 0x5410, R8 ;  /* 0x0000541012087816 */ /* 0x000fe20000000008 */
[----:B------:R-:W-:Y:S01]  /*c630*/  FFMA.FTZ R18, R206, UR10, -R248 ;  /* 0x0000000ace127c23 */ /* 0x000fe200080108f8 */
[----:B------:R-:W-:Y:S01]  /*c640*/  FFMA.FTZ R248, R173, UR10, -R250 ;  /* 0x0000000aadf87c23 */ /* 0x000fe200080108fa */
[----:B------:R-:W-:Y:S01]  /*c650*/  PRMT R9, R19, 0x5410, R9 ;  /* 0x0000541013097816 */ /* 0x000fe20000000009 */
[----:B------:R-:W-:Y:S01]  /*c660*/  FFMA.FTZ R19, R204, UR10, -R203 ;  /* 0x0000000acc137c23 */ /* 0x000fe200080108cb */
[----:B------:R2:W-:Y:S01]  /*c670*/  MUFU.EX2 R245, R18 ;  /* 0x0000001200f57308 */ /* 0x0005e20000000800 */
[----:B------:R-:W-:-:S02]  /*c680*/  PRMT R20, R10, 0x7632, R20 ;  /* 0x000076320a147816 */ /* 0x000fc40000000014 */
[----:B------:R-:W-:Y:S01]  /*c690*/  SHF.R.U32.HI R10, RZ, 0x18, R10 ;  /* 0x00000018ff0a7819 */ /* 0x000fe2000001160a */
[----:B------:R-:W3:Y:S01]  /*c6a0*/  MUFU.EX2 R248, R248 ;  /* 0x000000f800f87308 */ /* 0x000ee20000000800 */
[----:B------:R-:W-:Y:S02]  /*c6b0*/  LOP3.LUT R20, R20, 0xff, RZ, 0xc0, !PT ;  /* 0x000000ff14147812 */ /* 0x000fe400078ec0ff */
[----:B------:R-:W-:Y:S01]  /*c6c0*/  LOP3.LUT R17, R17, 0xff00ff, RZ, 0xc0, !PT ;  /* 0x00ff00ff11117812 */ /* 0x000fe200078ec0ff */
[----:B------:R4:W5:Y:S01]  /*c6d0*/  MUFU.EX2 R206, R176 ;  /* 0x000000b000ce7308 */ /* 0x0009620000000800 */
[----:B------:R-:W-:Y:S02]  /*c6e0*/  PRMT R10, R20, 0x5410, R10 ;  /* 0x00005410140a7816 */ /* 0x000fe4000000000a */
[--C-:B------:R-:W-:Y:S01]  /*c6f0*/  HSET2.LE.AND R16, R13, R179.reuse, PT ;  /* 0x000000b30d107233 */ /* 0x100fe20003803000 */
[----:B------:R-:W1:Y:S01]  /*c700*/  LDSM.16.MT88.4 R20, [R220+0xa800] ;  /* 0x00a80000dc14783b */ /* 0x000e620000004200 */
[--C-:B------:R-:W-:Y:S01]  /*c710*/  HSET2.LE.AND R15, R17, R179.reuse, PT ;  /* 0x000000b3110f7233 */ /* 0x100fe20003803000 */
[--C-:B--2---:R-:W-:Y:S01]  /*c720*/  FFMA.FTZ R18, R224, UR10, -R250.reuse ;  /* 0x0000000ae0127c23 */ /* 0x104fe200080108fa */
[----:B------:R-:W-:Y:S01]  /*c730*/  FFMA.FTZ R250, R249, UR10, -R250 ;  /* 0x0000000af9fa7c23 */ /* 0x000fe200080108fa */
[----:B------:R2:W2:Y:S01]  /*c740*/  MUFU.EX2 R224, R178 ;  /* 0x000000b200e07308 */ /* 0x0004a20000000800 */
[--C-:B------:R-:W-:Y:S01]  /*c750*/  HSET2.LE.AND R13, R10, R179.reuse, PT ;  /* 0x000000b30a0d7233 */ /* 0x100fe20003803000 */
[----:B---3--:R-:W-:Y:S01]  /*c760*/  FADD.FTZ R184, R248, R184 ;  /* 0x000000b8f8b87221 */ /* 0x008fe20000010000 */
[----:B------:R-:W-:Y:S01]  /*c770*/  F2FP.BF16.F32.PACK_AB R10, R247, R245 ;  /* 0x000000f5f70a723e */ /* 0x000fe200000010ff */
[----:B------:R3:W-:Y:S01]  /*c780*/  MUFU.EX2 R204, R250 ;  /* 0x000000fa00cc7308 */ /* 0x0007e20000000800 */
[----:B----4-:R-:W-:Y:S01]  /*c790*/  HSET2.LE.AND R176, R9, R179, PT ;  /* 0x000000b309b07233 */ /* 0x010fe20003803000 */
[----:B-----5:R-:W-:-:S02]  /*c7a0*/  FADD.FTZ R164, R206, R164 ;  /* 0x000000a4cea47221 */ /* 0x020fc40000010000 */
[----:B------:R4:W5:Y:S01]  /*c7b0*/  MUFU.EX2 R249, R18 ;  /* 0x0000001200f97308 */ /* 0x0009620000000800 */
[----:B------:R-:W-:Y:S01]  /*c7c0*/  LOP3.LUT R10, R10, R16, RZ, 0xc0, !PT ;  /* 0x000000100a0a7212 */ /* 0x000fe200078ec0ff */
[----:B------:R-:W-:Y:S01]  /*c7d0*/  FADD.FTZ R164, R245, R164 ;  /* 0x000000a4f5a47221 */ /* 0x000fe20000010000 */
[--C-:B--2---:R-:W-:Y:S01]  /*c7e0*/  HSET2.LE.AND R178, R12, R179.reuse, PT ;  /* 0x000000b30cb27233 */ /* 0x104fe20003803000 */
[C---:B------:R-:W-:Y:S01]  /*c7f0*/  FADD.FTZ R184, R224.reuse, R184 ;  /* 0x000000b8e0b87221 */ /* 0x040fe20000010000 */
[--C-:B------:R-:W-:Y:S01]  /*c800*/  HSET2.LE.AND R12, R14, R179.reuse, PT ;  /* 0x000000b30e0c7233 */ /* 0x100fe20003803000 */
[----:B------:R-:W-:Y:S01]  /*c810*/  FADD.FTZ R232, R247, R164 ;  /* 0x000000a4f7e87221 */ /* 0x000fe20000010000 */
[----:B---3--:R-:W-:Y:S01]  /*c820*/  FFMA.FTZ R250, R205, UR10, -R202 ;  /* 0x0000000acdfa7c23 */ /* 0x008fe200080108ca */
[----:B------:R-:W-:Y:S01]  /*c830*/  HSET2.LE.AND R14, R11, R179, PT ;  /* 0x000000b30b0e7233 */ /* 0x000fe20003803000 */
[----:B------:R2:W3:Y:S01]  /*c840*/  MUFU.EX2 R205, R177 ;  /* 0x000000b100cd7308 */ /* 0x0004e20000000800 */
[----:B------:R-:W-:Y:S01]  /*c850*/  F2FP.BF16.F32.PACK_AB R9, R224, R248 ;  /* 0x000000f8e009723e */ /* 0x000fe200000010ff */
[----:B----4-:R-:W-:Y:S01]  /*c860*/  FFMA.FTZ R18, R225, UR10, -R203 ;  /* 0x0000000ae1127c23 */ /* 0x010fe200080108cb */
[C---:B-----5:R-:W-:Y:S01]  /*c870*/  F2FP.BF16.F32.PACK_AB R11, R204.reuse, R249 ;  /* 0x000000f9cc0b723e */ /* 0x060fe200000010ff */
[----:B------:R4:W5:Y:S01]  /*c880*/  MUFU.EX2 R203, R174 ;  /* 0x000000ae00cb7308 */ /* 0x0009620000000800 */
[----:B------:R-:W-:Y:S01]  /*c890*/  LOP3.LUT R9, R9, R13, RZ, 0xc0, !PT ;  /* 0x0000000d09097212 */ /* 0x000fe200078ec0ff */
[----:B------:R-:W-:Y:S01]  /*c8a0*/  FADD.FTZ R184, R249, R184 ;  /* 0x000000b8f9b87221 */ /* 0x000fe20000010000 */
[----:B------:R-:W-:Y:S01]  /*c8b0*/  LOP3.LUT R11, R11, R15, RZ, 0xc0, !PT ;  /* 0x0000000f0b0b7212 */ /* 0x000fe200078ec0ff */
[----:B------:R-:W1:Y:S02]  /*c8c0*/  MUFU.EX2 R225, R19 ;  /* 0x0000001300e17308 */ /* 0x000e640000000800 */
[----:B------:R-:W-:-:S02]  /*c8d0*/  FADD.FTZ R231, R204, R184 ;  /* 0x000000b8cce77221 */ /* 0x000fc40000010000 */
[----:B------:R-:W1:Y:S01]  /*c8e0*/  MUFU.EX2 R202, R18 ;  /* 0x0000001200ca7308 */ /* 0x000e620000000800 */
[----:B--2---:R-:W-:Y:S01]  /*c8f0*/  HSET2.LE.AND R177, R8, R179, PT ;  /* 0x000000b308b17233 */ /* 0x004fe20003803000 */
[C---:B---3--:R-:W-:Y:S02]  /*c900*/  FADD.FTZ R190, R205.reuse, R190 ;  /* 0x000000becdbe7221 */ /* 0x048fe40000010000 */
[----:B------:R-:W2:Y:S01]  /*c910*/  MUFU.EX2 R250, R250 ;  /* 0x000000fa00fa7308 */ /* 0x000ea20000000800 */
[----:B------:R-:W-:Y:S01]  /*c920*/  F2FP.BF16.F32.PACK_AB R15, R205, R207 ;  /* 0x000000cfcd0f723e */ /* 0x000fe200000010ff */
[----:B----4-:R-:W3:Y:S01]  /*c930*/  LDSM.16.MT88.4 R172, [R200+0xa800] ;  /* 0x00a80000c8ac783b */ /* 0x010ee20000004200 */
[----:B------:R-:W-:Y:S01]  /*c940*/  F2FP.BF16.F32.PACK_AB R8, R206, R246 ;  /* 0x000000f6ce08723e */ /* 0x000fe200000010ff */
[----:B-----5:R-:W-:Y:S01]  /*c950*/  FADD.FTZ R194, R203, R194 ;  /* 0x000000c2cbc27221 */ /* 0x020fe20000010000 */
[----:B------:R-:W-:Y:S02]  /*c960*/  LOP3.LUT R177, R15, R177, RZ, 0xc0, !PT ;  /* 0x000000b10fb17212 */ /* 0x000fe400078ec0ff */
[C---:B-1----:R-:W-:Y:S01]  /*c970*/  F2FP.BF16.F32.PACK_AB R16, R225.reuse, R203 ;  /* 0x000000cbe110723e */ /* 0x042fe200000010ff */
[----:B------:R-:W-:Y:S01]  /*c980*/  FADD.FTZ R194, R225, R194 ;  /* 0x000000c2e1c27221 */ /* 0x000fe20000010000 */
[----:B------:R-:W-:-:S02]  /*c990*/  LOP3.LUT R8, R8, R14, RZ, 0xc0, !PT ;  /* 0x0000000e08087212 */ /* 0x000fc400078ec0ff */
[----:B------:R-:W-:Y:S01]  /*c9a0*/  F2FP.BF16.F32.PACK_AB R13, R244, R202 ;  /* 0x000000caf40d723e */ /* 0x000fe200000010ff */
[----:B------:R-:W-:Y:S01]  /*c9b0*/  FADD.FTZ R194, R202, R194 ;  /* 0x000000c2cac27221 */ /* 0x000fe20000010000 */
[----:B------:R-:W-:Y:S01]  /*c9c0*/  LOP3.LUT R176, R16, R176, RZ, 0xc0, !PT ;  /* 0x000000b010b07212 */ /* 0x000fe200078ec0ff */
[----:B--2---:R-:W-:Y:S01]  /*c9d0*/  FADD.FTZ R190, R250, R190 ;  /* 0x000000befabe7221 */ /* 0x004fe20000010000 */
[----:B------:R-:W-:Y:S01]  /*c9e0*/  F2FP.BF16.F32.PACK_AB R179, R252, R250 ;  /* 0x000000fafcb3723e */ /* 0x000fe200000010ff */
[----:B------:R-:W1:Y:S01]  /*c9f0*/  LDSM.16.MT88.4 R16, [R251+0x800] ;  /* 0x00080000fb10783b */ /* 0x000e620000004200 */
[----:B------:R-:W-:Y:S01]  /*ca00*/  LOP3.LUT R178, R13, R178, RZ, 0xc0, !PT ;  /* 0x000000b20db27212 */ /* 0x000fe200078ec0ff */
[----:B------:R-:W-:Y:S01]  /*ca10*/  HMMA.16816.F32.BF16 R140, R8, R132, R140 ;  /* 0x00000084088c723c */ /* 0x000fe2000004188c */
[----:B------:R-:W-:Y:S01]  /*ca20*/  LOP3.LUT R179, R179, R12, RZ, 0xc0, !PT ;  /* 0x0000000cb3b37212 */ /* 0x000fe200078ec0ff */
[----:B------:R-:W-:Y:S01]  /*ca30*/  FADD.FTZ R230, R244, R194 ;  /* 0x000000c2f4e67221 */ /* 0x000fe20000010000 */
[----:B------:R-:W2:Y:S01]  /*ca40*/  LDSM.16.MT88.4 R12, [R220+0xb800] ;  /* 0x00b80000dc0c783b */ /* 0x000ea20000004200 */
[----:B------:R-:W-:-:S04]  /*ca50*/  FADD.FTZ R229, R252, R190 ;  /* 0x000000befce57221 */ /* 0x000fc80000010000 */
[C---:B------:R-:W-:Y:S08]  /*ca60*/  HMMA.16816.F32.BF16 R128, R176.reuse, R132, R128 ;  /* 0x00000084b080723c */ /* 0x040ff00000041880 */
[C---:B------:R-:W-:Y:S08]  /*ca70*/  HMMA.16816.F32.BF16 R136, R176.reuse, R134, R136 ;  /* 0x00000086b088723c */ /* 0x040ff00000041888 */
[C---:B------:R-:W-:Y:S08]  /*ca80*/  HMMA.16816.F32.BF16 R156, R176.reuse, R20, R156 ;  /* 0x00000014b09c723c */ /* 0x040ff0000004189c */
[C---:B------:R-:W-:Y:S08]  /*ca90*/  HMMA.16816.F32.BF16 R152, R176.reuse, R22, R152 ;  /* 0x00000016b098723c */ /* 0x040ff00000041898 */
[C---:B---3--:R-:W-:Y:S08]  /*caa0*/  HMMA.16816.F32.BF16 R40, R176.reuse, R172, R40 ;  /* 0x000000acb028723c */ /* 0x048ff00000041828 */
[C---:B------:R-:W-:Y:S08]  /*cab0*/  HMMA.16816.F32.BF16 R44, R176.reuse, R174, R44 ;  /* 0x000000aeb02c723c */ /* 0x040ff0000004182c */
[C---:B------:R-:W-:Y:S08]  /*cac0*/  HMMA.16816.F32.BF16 R56, R176.reuse, R28, R56 ;  /* 0x0000001cb038723c */ /* 0x040ff00000041838 */
[C---:B------:R-:W-:Y:S08]  /*cad0*/  HMMA.16816.F32.BF16 R60, R176.reuse, R30, R60 ;  /* 0x0000001eb03c723c */ /* 0x040ff0000004183c */
[C---:B-1----:R-:W-:Y:S08]  /*cae0*/  HMMA.16816.F32.BF16 R72, R176.reuse, R16, R72 ;  /* 0x00000010b048723c */ /* 0x042ff00000041848 */
        /* <DEDUP_REMOVED lines=48> */
[----:B------:R-:W-:Y:S01]  /*cdf0*/  UISETP.GE.U32.AND UP0, UPT, UR20, 0x5, UPT ;  /* 0x000000051400788c */ /* 0x000fe2000bf06070 */
        /* <DEDUP_REMOVED lines=8> */
[----:B------:R-:W-:Y:S01]  /*ce80*/  IMAD.IADD R220, R170, 0x1, R204 ;  /* 0x00000001aadc7824 */ /* 0x000fe200078e02cc */
        /* <DEDUP_REMOVED lines=26> */
[----:B------:R-:W5:Y:S04]  /*d030*/  LDSM.16.M88.4 R32, [R204] ;  /* 0x00000000cc20783b */ /* 0x000f680000000200 */
[----:B------:R-:W5:Y:S04]  /*d040*/  LDSM.16.M88.4 R20, [R220] ;  /* 0x00000000dc14783b */ /* 0x000f680000000200 */
[----:B------:R-:W-:Y:S04]  /*d050*/  LDSM.16.M88.4 R16, [R169+0x2000] ;  /* 0x00200000a910783b */ /* 0x000fe80000000200 */
[----:B------:R-:W5:Y:S04]  /*d060*/  LDSM.16.M88.4 R200, [R164+0x8000] ;  /* 0x00800000a4c8783b */ /* 0x000f680000000200 */
[----:B------:R-:W5:Y:S01]  /*d070*/  LDSM.16.M88.4 R196, [R164+0x8800] ;  /* 0x00880000a4c4783b */ /* 0x000f620000000200 */
        /* <DEDUP_REMOVED lines=9> */
[C---:B-----5:R-:W-:Y:S08]  /*d110*/  HMMA.16816.F32.BF16 R188, R32.reuse, R184, RZ ;  /* 0x000000b820bc723c */ /* 0x060ff000000418ff */
[C---:B------:R-:W-:Y:S08]  /*d120*/  HMMA.16816.F32.BF16 R184, R32.reuse, R186, RZ ;  /* 0x000000ba20b8723c */ /* 0x040ff000000418ff */
[C---:B------:R-:W-:Y:S08]  /*d130*/  HMMA.16816.F32.BF16 R176, R32.reuse, R192, RZ ;  /* 0x000000c020b0723c */ /* 0x040ff000000418ff */
[----:B------:R-:W-:Y:S01]  /*d140*/  HMMA.16816.F32.BF16 R32, R32, R194, RZ ;  /* 0x000000c22020723c */ /* 0x000fe200000418ff */
[----:B------:R-:W1:Y:S07]  /*d150*/  LDSM.16.M88.4 R192, [R169] ;  /* 0x00000000a9c0783b */ /* 0x000e6e0000000200 */
[C---:B------:R-:W-:Y:S08]  /*d160*/  HMMA.16816.F32.BF16 R188, R20.reuse, R28, R188 ;  /* 0x0000001c14bc723c */ /* 0x040ff000000418bc */
[C---:B------:R-:W-:Y:S08]  /*d170*/  HMMA.16816.F32.BF16 R176, R20.reuse, R24, R176 ;  /* 0x0000001814b0723c */ /* 0x040ff000000418b0 */
[C---:B------:R-:W-:Y:S08]  /*d180*/  HMMA.16816.F32.BF16 R184, R20.reuse, R30, R184 ;  /* 0x0000001e14b8723c */ /* 0x040ff000000418b8 */
[----:B------:R-:W-:Y:S01]  /*d190*/  HMMA.16816.F32.BF16 R32, R20, R26, R32 ;  /* 0x0000001a1420723c */ /* 0x000fe20000041820 */
[----:B------:R-:W-:-:S02]  /*d1a0*/  IMAD.IADD R20, R171, 0x1, R211 ;  /* 0x00000001ab147824 */ /* 0x000fc400078e02d3 */
[C---:B------:R-:W-:Y:S02]  /*d1b0*/  IMAD.IADD R171, R170.reuse, 0x1, R169 ;  /* 0x00000001aaab7824 */ /* 0x040fe400078e02a9 */
[----:B------:R-:W-:-:S03]  /*d1c0*/  IMAD.IADD R170, R170, 0x1, R20 ;  /* 0x00000001aaaa7824 */ /* 0x000fc600078e0214 */
[C---:B------:R-:W-:Y:S01]  /*d1d0*/  HMMA.16816.F32.BF16 R12, R16.reuse, R200, R12 ;  /* 0x000000c8100c723c */ /* 0x040fe2000004180c */
[----:B------:R-:W-:Y:S04]  /*d1e0*/  LDSM.16.M88.4 R28, [R171+0x2000] ;  /* 0x00200000ab1c783b */ /* 0x000fe80000000200 */
[----:B------:R-:W2:Y:S03]  /*d1f0*/  LDSM.16.M88.4 R24, [R170+0x8000] ;  /* 0x00800000aa18783b */ /* 0x000ea60000000200 */
[C---:B------:R-:W-:Y:S01]  /*d200*/  HMMA.16816.F32.BF16 R4, R16.reuse, R196, R4 ;  /* 0x000000c41004723c */ /* 0x040fe20000041804 */
[----:B------:R-:W3:Y:S07]  /*d210*/  LDSM.16.M88.4 R20, [R170+0x8800] ;  /* 0x00880000aa14783b */ /* 0x000eee0000000200 */
        /* <DEDUP_REMOVED lines=10> */
[----:B------:R-:W5:Y:S01]  /*d2c0*/  LDSM.16.M88.4 R192, [R212+UR5+0x9800] ;  /* 0x00980005d4c0783b */ /* 0x000f620008000200 */
        /* <DEDUP_REMOVED lines=15> */
[C---:B-----5:R-:W-:Y:S08]  /*d3c0*/  HMMA.16816.F32.BF16 R4, R200.reuse, R192, R4 ;  /* 0x000000c0c804723c */ /* 0x060ff00000041804 */
        /* <DEDUP_REMOVED lines=19> */
[----:B------:R-:W5:Y:S01]  /*d500*/  LDSM.16.M88.4 R20, [R164+0x9800] ;  /* 0x00980000a414783b */ /* 0x000f620000000200 */
[----:B------:R-:W-:-:S02]  /*d510*/  IMAD.U32 R28, RZ, RZ, UR30 ;  /* 0x0000001eff1c7e24 */ /* 0x000fc4000f8e00ff */
[----:B------:R-:W-:Y:S02]  /*d520*/  IMAD.U32 R29, RZ, RZ, UR31 ;  /* 0x0000001fff1d7e24 */ /* 0x000fe4000f8e00ff */
[----:B------:R-:W-:Y:S02]  /*d530*/  VIADD R28, R28, 0x3c6ef372 ;  /* 0x3c6ef3721c1c7836 */ /* 0x000fe40000000000 */
[-C--:B-1----:R-:W-:Y:S08]  /*d540*/  HMMA.16816.F32.BF16 R188, R192, R24.reuse, R188 ;  /* 0x00000018c0bc723c */ /* 0x082ff000000418bc */
[C---:B--2---:R-:W-:Y:S08]  /*d550*/  HMMA.16816.F32.BF16 R12, R196.reuse, R24, R12 ;  /* 0x00000018c40c723c */ /* 0x044ff0000004180c */
[-C--:B------:R-:W-:Y:S08]  /*d560*/  HMMA.16816.F32.BF16 R8, R196, R26.reuse, R8 ;  /* 0x0000001ac408723c */ /* 0x080ff00000041808 */
[----:B------:R-:W-:Y:S01]  /*d570*/  HMMA.16816.F32.BF16 R184, R192, R26, R184 ;  /* 0x0000001ac0b8723c */ /* 0x000fe200000418b8 */
[----:B------:R-:W1:Y:S01]  /*d580*/  LDSM.16.M88.4 R24, [R170+0x9800] ;  /* 0x00980000aa18783b */ /* 0x000e620000000200 */
[----:B------:R-:W-:-:S06]  /*d590*/  DEPBAR.LE SB0, 0x0 ;  /* 0x000080000000791a */ /* 0x000fcc0000000000 */
[-C--:B---3--:R-:W-:Y:S08]  /*d5a0*/  HMMA.16816.F32.BF16 R188, R200, R176.reuse, R188 ;  /* 0x000000b0c8bc723c */ /* 0x088ff000000418bc */
[----:B----4-:R-:W-:Y:S01]  /*d5b0*/  HMMA.16816.F32.BF16 R12, R16, R176, R12 ;  /* 0x000000b0100c723c */ /* 0x010fe2000004180c */
[----:B------:R-:W-:-:S07]  /*d5c0*/  VIADD R176, R216, 0xffffff91 ;  /* 0xffffff91d8b07836 */ /* 0x000fce0000000000 */
[-C--:B-----5:R-:W-:Y:S08]  /*d5d0*/  HMMA.16816.F32.BF16 R4, R196, R20.reuse, R4 ;  /* 0x00000014c404723c */ /* 0x0a0ff00000041804 */
[----:B------:R-:W-:Y:S01]  /*d5e0*/  HMMA.16816.F32.BF16 R204, R192, R20, R204 ;  /* 0x00000014c0cc723c */ /* 0x000fe200000418cc */
[C---:B------:R-:W-:Y:S02]  /*d5f0*/  VIADD R21, R216.reuse, 0xffffff80 ;  /* 0xffffff80d8157836 */ /* 0x040fe40000000000 */
[----:B------:R-:W-:-:S03]  /*d600*/  VIADD R20, R216, 0xffffff81 ;  /* 0xffffff81d8147836 */ /* 0x000fc60000000000 */
[C---:B------:R-:W-:Y:S02]  /*d610*/  ISETP.GE.AND P1, PT, R21.reuse, R210, PT ;  /* 0x000000d21500720c */ /* 0x040fe40003f26270 */
[-C--:B------:R-:W-:Y:S01]  /*d620*/  HMMA.16816.F32.BF16 R184, R200, R178.reuse, R184 ;  /* 0x000000b2c8b8723c */ /* 0x080fe200000418b8 */
[C---:B------:R-:W-:Y:S02]  /*d630*/  ISETP.GE.AND P2, PT, R21.reuse, R209, PT ;  /* 0x000000d11500720c */ /* 0x040fe40003f46270 */
[----:B------:R-:W-:Y:S02]  /*d640*/  FSEL R188, R188, -INF , !P1 ;  /* 0xff800000bcbc7808 */ /* 0x000fe40004800000 */
[----:B------:R-:W-:Y:S02]  /*d650*/  ISETP.GE.AND P1, PT, R21, R0, PT ;  /* 0x000000001500720c */ /* 0x000fe40003f26270 */
[----:B------:R-:W-:Y:S01]  /*d660*/  FSEL R190, R190, -INF , !P2 ;  /* 0xff800000bebe7808 */ /* 0x000fe20005000000 */
[----:B------:R-:W-:Y:S01]  /*d670*/  HMMA.16816.F32.BF16 R8, R16, R178, R8 ;  /* 0x000000b21008723c */ /* 0x000fe20000041808 */
[----:B------:R-:W-:Y:S01]  /*d680*/  BAR.SYNC.DEFER_BLOCKING 0x0 ;  /* 0x0000000000007b1d */ /* 0x000fe20000010000 */
[----:B------:R-:W-:-:S02]  /*d690*/  ISETP.GE.AND P2, PT, R20, R208, PT ;  /* 0x000000d01400720c */ /* 0x000fc40003f46270 */
[----:B------:R-:W-:Y:S01]  /*d6a0*/  ISETP.GE.AND P5, PT, R21, R208, PT ;  /* 0x000000d01500720c */ /* 0x000fe20003fa6270 */
[----:B------:R-:W-:Y:S01]  /*d6b0*/  VIADD R21, R216, 0xffffff88 ;  /* 0xffffff88d8157836 */ /* 0x000fe20000000000 */
[----:B------:R-:W-:Y:S02]  /*d6c0*/  FSEL R14, R14, -INF , !P1 ;  /* 0xff8000000e0e7808 */ /* 0x000fe40004800000 */
[C---:B------:R-:W-:Y:S01]  /*d6d0*/  ISETP.GE.AND P1, PT, R20.reuse, R0, PT ;  /* 0x000000001400720c */ /* 0x040fe20003f26270 */
[----:B------:R-:W-:Y:S01]  /*d6e0*/  HMMA.16816.F32.BF16 R172, R196, R22, R172 ;  /* 0x00000016c4ac723c */ /* 0x000fe200000418ac */
[----:B------:R-:W-:Y:S02]  /*d6f0*/  FSEL R13, R13, -INF , !P2 ;  /* 0xff8000000d0d7808 */ /* 0x000fe40005000000 */
[----:B------:R-:W-:Y:S02]  /*d700*/  ISETP.GE.AND P2, PT, R20, R209, PT ;  /* 0x000000d11400720c */ /* 0x000fe40003f46270 */
[----:B------:R-:W-:-:S02]  /*d710*/  FSEL R12, R12, -INF , !P5 ;  /* 0xff8000000c0c7808 */ /* 0x000fc40006800000 */
[----:B------:R-:W-:Y:S01]  /*d720*/  FSEL R15, R15, -INF , !P1 ;  /* 0xff8000000f0f7808 */ /* 0x000fe20004800000 */
[----:B------:R-:W-:Y:S01]  /*d730*/  HMMA.16816.F32.BF16 R32, R192, R22, R32 ;  /* 0x00000016c020723c */ /* 0x000fe20000041820 */
[-C--:B------:R-:W-:Y:S01]  /*d740*/  ISETP.GE.AND P5, PT, R20, R210.reuse, PT ;  /* 0x000000d21400720c */ /* 0x080fe20003fa6270 */
[----:B------:R-:W-:Y:S01]  /*d750*/  VIADD R22, R216, 0xffffff89 ;  /* 0xffffff89d8167836 */ /* 0x000fe20000000000 */
[----:B------:R-:W-:Y:S01]  /*d760*/  ISETP.GE.AND P1, PT, R21, R210, PT ;  /* 0x000000d21500720c */ /* 0x000fe20003f26270 */
[----:B------:R-:W-:Y:S01]  /*d770*/  IMAD.U32 R23, RZ, RZ, UR31 ;  /* 0x0000001fff177e24 */ /* 0x000fe2000f8e00ff */
[----:B------:R-:W-:Y:S02]  /*d780*/  FSEL R20, R191, -INF , !P2 ;  /* 0xff800000bf147808 */ /* 0x000fe40005000000 */
[----:B------:R-:W-:Y:S01]  /*d790*/  ISETP.GE.AND P2, PT, R21, R209, PT ;  /* 0x000000d11500720c */ /* 0x000fe20003f46270 */
[----:B-1----:R-:W-:Y:S01]  /*d7a0*/  HMMA.16816.F32.BF16 R204, R200, R24, R204 ;  /* 0x00000018c8cc723c */ /* 0x002fe200000418cc */
[----:B------:R-:W-:-:S02]  /*d7b0*/  FSEL R189, R189, -INF , !P5 ;  /* 0xff800000bdbd7808 */ /* 0x000fc40006800000 */
[----:B------:R-:W-:Y:S02]  /*d7c0*/  FSEL R184, R184, -INF , !P1 ;  /* 0xff800000b8b87808 */ /* 0x000fe40004800000 */
[C---:B------:R-:W-:Y:S02]  /*d7d0*/  ISETP.GE.AND P5, PT, R21.reuse, R208, PT ;  /* 0x000000d01500720c */ /* 0x040fe40003fa6270 */
[----:B------:R-:W-:Y:S01]  /*d7e0*/  ISETP.GE.AND P1, PT, R21, R0, PT ;  /* 0x000000001500720c */ /* 0x000fe20003f26270 */
[----:B------:R-:W-:Y:S01]  /*d7f0*/  HMMA.16816.F32.BF16 R4, R16, R24, R4 ;  /* 0x000000181004723c */ /* 0x000fe20000041804 */
[----:B------:R-:W-:Y:S01]  /*d800*/  FSEL R21, R186, -INF , !P2 ;  /* 0xff800000ba157808 */ /* 0x000fe20005000000 */
[----:B------:R-:W-:Y:S01]  /*d810*/  VIADD R24, R216, 0xffffff90 ;  /* 0xffffff90d8187836 */ /* 0x000fe20000000000 */
[----:B------:R-:W-:Y:S01]  /*d820*/  ISETP.GE.AND P2, PT, R22, R208, PT ;  /* 0x000000d01600720c */ /* 0x000fe20003f46270 */
[----:B------:R-:W-:Y:S01]  /*d830*/  IMAD.U32 R25, RZ, RZ, UR30 ;  /* 0x0000001eff197e24 */ /* 0x000fe2000f8e00ff */
[----:B------:R-:W-:-:S02]  /*d840*/  LOP3.LUT R23, R23, UR5, R183, 0x96, !PT ;  /* 0x0000000517177c12 */ /* 0x000fc4000f8e96b7 */
[----:B------:R-:W-:Y:S01]  /*d850*/  FSEL R9, R9, -INF , !P2 ;  /* 0xff80000009097808 */ /* 0x000fe20005000000 */
[-C--:B------:R-:W-:Y:S01]  /*d860*/  HMMA.16816.F32.BF16 R32, R200, R26.reuse, R32 ;  /* 0x0000001ac820723c */ /* 0x080fe20000041820 */
[----:B------:R-:W-:Y:S01]  /*d870*/  ISETP.GE.AND P2, PT, R22, R209, PT ;  /* 0x000000d11600720c */ /* 0x000fe20003f46270 */
[----:B------:R-:W-:Y:S01]  /*d880*/  IMAD.WIDE.U32 R170, R23, -0x326172a9, RZ ;  /* 0xcd9e8d5717aa7825 */ /* 0x000fe200078e00ff */
[----:B------:R-:W-:Y:S02]  /*d890*/  FSEL R8, R8, -INF , !P5 ;  /* 0xff80000008087808 */ /* 0x000fe40006800000 */
[----:B------:R-:W-:Y:S01]  /*d8a0*/  FSEL R10, R10, -INF , !P1 ;  /* 0xff8000000a0a7808 */ /* 0x000fe20004800000 */
[----:B------:R-:W-:Y:S01]  /*d8b0*/  VIADD R23, R25, 0x9e3779b9 ;  /* 0x9e3779b919177836 */ /* 0x000fe20000000000 */
[----:B------:R-:W-:Y:S01]  /*d8c0*/  FSEL R187, R187, -INF , !P2 ;  /* 0xff800000bbbb7808 */ /* 0x000fe20005000000 */
[----:B------:R-:W-:Y:S01]  /*d8d0*/  IMAD.U32 R25, RZ, RZ, UR31 ;  /* 0x0000001fff197e24 */ /* 0x000fe2000f8e00ff */
[C---:B------:R-:W-:Y:S01]  /*d8e0*/  ISETP.GE.AND P5, PT, R22.reuse, R210, PT ;  /* 0x000000d21600720c */ /* 0x040fe20003fa6270 */
[----:B------:R-:W-:Y:S01]  /*d8f0*/  HMMA.16816.F32.BF16 R172, R16, R26, R172 ;  /* 0x0000001a10ac723c */ /* 0x000fe200000418ac */
[----:B------:R-:W-:Y:S01]  /*d900*/  ISETP.GE.AND P1, PT, R22, R0, PT ;  /* 0x000000001600720c */ /* 0x000fe20003f26270 */
[----:B------:R-:W-:Y:S01]  /*d910*/  VIADD R25, R25, 0x32370b8f ;  /* 0x32370b8f19197836 */ /* 0x000fe20000000000 */
[----:B------:R-:W-:Y:S01]  /*d920*/  ISETP.GE.AND P2, PT, R24, R210, PT ;  /* 0x000000d21800720c */ /* 0x000fe20003f46270 */
[----:B------:R-:W-:Y:S01]  /*d930*/  VIADD R16, R216, 0xffffff98 ;  /* 0xffffff98d8107836 */ /* 0x000fe20000000000 */
[----:B------:R-:W-:Y:S01]  /*d940*/  FSEL R11, R11, -INF , !P1 ;  /* 0xff8000000b0b7808 */ /* 0x000fe20004800000 */
[----:B------:R-:W-:Y:S01]  /*d950*/  IMAD.U32 R17, RZ, RZ, UR31 ;  /* 0x0000001fff117e24 */ /* 0x000fe2000f8e00ff */
[----:B------:R-:W-:-:S02]  /*d960*/  FSEL R22, R185, -INF , !P5 ;  /* 0xff800000b9167808 */ /* 0x000fc40006800000 */
[----:B------:R-:W-:Y:S01]  /*d970*/  FSEL R169, R204, -INF , !P2 ;  /* 0xff800000cca97808 */ /* 0x000fe20005000000 */
[----:B------:R-:W-:Y:S01]  /*d980*/  VIADD R17, R17, 0xed9eba14 ;  /* 0xed9eba1411117836 */ /* 0x000fe20000000000 */
[C---:B------:R-:W-:Y:S02]  /*d990*/  ISETP.GE.AND P1, PT, R24.reuse, R209, PT ;  /* 0x000000d11800720c */ /* 0x040fe40003f26270 */
[C---:B------:R-:W-:Y:S02]  /*d9a0*/  ISETP.GE.AND P5, PT, R24.reuse, R208, PT ;  /* 0x000000d01800720c */ /* 0x040fe40003fa6270 */
[----:B------:R-:W-:Y:S02]  /*d9b0*/  ISETP.GE.AND P2, PT, R24, R0, PT ;  /* 0x000000001800720c */ /* 0x000fe40003f46270 */
[----:B------:R-:W-:Y:S02]  /*d9c0*/  LOP3.LUT R24, R23, R180, R171, 0x96, !PT ;  /* 0x000000b417187212 */ /* 0x000fe400078e96ab */
[----:B------:R-:W-:-:S02]  /*d9d0*/  LOP3.LUT R30, R28, R170, R241, 0x96, !PT ;  /* 0x000000aa1c1e7212 */ /* 0x000fc400078e96f1 */
[----:B------:R-:W-:Y:S01]  /*d9e0*/  LOP3.LUT R23, R23, R2, R171, 0x96, !PT ;  /* 0x0000000217177212 */ /* 0x000fe200078e96ab */
[----:B------:R-:W-:Y:S01]  /*d9f0*/  IMAD.WIDE.U32 R192, R24, -0x2daee0ad, RZ ;  /* 0xd2511f5318c07825 */ /* 0x000fe200078e00ff */
[----:B------:R-:W-:Y:S02]  /*da00*/  LOP3.LUT R28, R28, R170, R237, 0x96, !PT ;  /* 0x000000aa1c1c7212 */ /* 0x000fe400078e96ed */
[----:B------:R-:W-:Y:S01]  /*da10*/  FSEL R244, R4, -INF , !P5 ;  /* 0xff80000004f47808 */ /* 0x000fe20006800000 */
[----:B------:R-:W-:Y:S01]  /*da20*/  VIADD R4, R29, 0x76cf5d0a ;  /* 0x76cf5d0a1d047836 */ /* 0x000fe20000000000 */
[----:B------:R-:W-:Y:S01]  /*da30*/  FSEL R164, R6, -INF , !P2 ;  /* 0xff80000006a47808 */ /* 0x000fe20005000000 */
[----:B------:R-:W-:Y:S01]  /*da40*/  IMAD.WIDE.U32 R30, R30, -0x2daee0ad, RZ ;  /* 0xd2511f531e1e7825 */ /* 0x000fe200078e00ff */
[----:B------:R-:W-:Y:S02]  /*da50*/  ISETP.GE.AND P2, PT, R176, R208, PT ;  /* 0x000000d0b000720c */ /* 0x000fe40003f46270 */
[----:B------:R-:W-:Y:S01]  /*da60*/  FSEL R170, R206, -INF , !P1 ;  /* 0xff800000ceaa7808 */ /* 0x000fe20004800000 */
[----:B------:R-:W-:Y:S01]  /*da70*/  IMAD.WIDE.U32 R178, R23, -0x2daee0ad, RZ ;  /* 0xd2511f5317b27825 */ /* 0x000fe200078e00ff */
[----:B------:R-:W-:-:S02]  /*da80*/  ISETP.GE.AND P1, PT, R176, R210, PT ;  /* 0x000000d2b000720c */ /* 0x000fc40003f26270 */
[----:B------:R-:W-:Y:S01]  /*da90*/  LOP3.LUT R23, R4, R242, R193, 0x96, !PT ;  /* 0x000000f204177212 */ /* 0x000fe200078e96c1 */
[----:B------:R-:W-:Y:S01]  /*daa0*/  IMAD.WIDE.U32 R28, R28, -0x2daee0ad, RZ ;  /* 0xd2511f531c1c7825 */ /* 0x000fe200078e00ff */
[----:B------:R-:W-:Y:S02]  /*dab0*/  LOP3.LUT R6, R25, R192, R31, 0x96, !PT ;  /* 0x000000c019067212 */ /* 0x000fe400078e961f */
[----:B------:R-:W-:Y:S01]  /*dac0*/  FSEL R247, R5, -INF , !P2 ;  /* 0xff80000005f77808 */ /* 0x000fe20005000000 */
[----:B------:R-:W-:Y:S01]  /*dad0*/  IMAD.U32 R5, RZ, RZ, UR30 ;  /* 0x0000001eff057e24 */ /* 0x000fe2000f8e00ff */
[----:B------:R-:W-:Y:S01]  /*dae0*/  LOP3.LUT R4, R4, R238, R179, 0x96, !PT ;  /* 0x000000ee04047212 */ /* 0x000fe200078e96b3 */
[----:B------:R-:W-:Y:S01]  /*daf0*/  IMAD.WIDE.U32 R224, R23, -0x326172a9, RZ ;  /* 0xcd9e8d5717e07825 */ /* 0x000fe200078e00ff */
[----:B------:R-:W-:Y:S02]  /*db00*/  LOP3.LUT R24, R25, R178, R29, 0x96, !PT ;  /* 0x000000b219187212 */ /* 0x000fe400078e961d */
[----:B------:R-:W-:Y:S01]  /*db10*/  FSEL R171, R205, -INF , !P1 ;  /* 0xff800000cdab7808 */ /* 0x000fe20004800000 */
[----:B------:R-:W-:Y:S01]  /*db20*/  VIADD R5, R5, 0x78dde6e4 ;  /* 0x78dde6e405057836 */ /* 0x000fe20000000000 */
[----:B------:R-:W-:Y:S01]  /*db30*/  ISETP.GE.AND P1, PT, R176, R0, PT ;  /* 0x00000000b000720c */ /* 0x000fe20003f26270 */
[----:B------:R-:W-:Y:S01]  /*db40*/  IMAD.WIDE.U32 R26, R6, -0x326172a9, RZ ;  /* 0xcd9e8d57061a7825 */ /* 0x000fe200078e00ff */
[----:B------:R-:W-:-:S02]  /*db50*/  ISETP.GE.AND P5, PT, R176, R209, PT ;  /* 0x000000d1b000720c */ /* 0x000fc40003fa6270 */
[----:B------:R-:W-:Y:S01]  /*db60*/  FSEL R245, R7, -INF , !P1 ;  /* 0xff80000007f57808 */ /* 0x000fe20004800000 */
[----:B------:R-:W-:Y:S01]  /*db70*/  IMAD.WIDE.U32 R18, R4, -0x326172a9, RZ ;  /* 0xcd9e8d5704127825 */ /* 0x000fe200078e00ff */
[----:B------:R-:W-:Y:S02]  /*db80*/  ISETP.GE.AND P1, PT, R16, R210, PT ;  /* 0x000000d21000720c */ /* 0x000fe40003f26270 */
[----:B------:R-:W-:Y:S01]  /*db90*/  LOP3.LUT R224, R5, R224, R27, 0x96, !PT ;  /* 0x000000e005e07212 */ /* 0x000fe200078e961b */
[----:B------:R-:W-:Y:S01]  /*dba0*/  IMAD.WIDE.U32 R24, R24, -0x326172a9, RZ ;  /* 0xcd9e8d5718187825 */ /* 0x000fe200078e00ff */
[----:B------:R-:W-:Y:S02]  /*dbb0*/  FSEL R177, R32, -INF , !P1 ;  /* 0xff80000020b17808 */ /* 0x000fe40004800000 */
[----:B------:R-:W-:Y:S01]  /*dbc0*/  FSEL R176, R207, -INF , !P5 ;  /* 0xff800000cfb07808 */ /* 0x000fe20006800000 */
[----:B------:R-:W-:Y:S01]  /*dbd0*/  IMAD.U32 R7, RZ, RZ, UR30 ;  /* 0x0000001eff077e24 */ /* 0x000fe2000f8e00ff */
[----:B------:R-:W-:Y:S01]  /*dbe0*/  LOP3.LUT R5, R5, R18, R25, 0x96, !PT ;  /* 0x0000001205057212 */ /* 0x000fe200078e9619 */
[----:B------:R-:W-:Y:S01]  /*dbf0*/  VIADD R4, R216, 0xffffff99 ;  /* 0xffffff99d8047836 */ /* 0x000fe20000000000 */
[C---:B------:R-:W-:Y:S01]  /*dc00*/  ISETP.GE.AND P1, PT, R16.reuse, R0, PT ;  /* 0x000000001000720c */ /* 0x040fe20003f26270 */
[----:B------:R-:W-:Y:S01]  /*dc10*/  VIADD R7, R7, 0xdaa66d2b ;  /* 0xdaa66d2b07077836 */ /* 0x000fe20000000000 */
[C---:B------:R-:W-:Y:S01]  /*dc20*/  ISETP.GE.AND P5, PT, R16.reuse, R209, PT ;  /* 0x000000d11000720c */ /* 0x040fe20003fa6270 */
[----:B------:R-:W-:Y:S01]  /*dc30*/  IMAD.WIDE.U32 R250, R5, -0x2daee0ad, RZ ;  /* 0xd2511f5305fa7825 */ /* 0x000fe200078e00ff */
[----:B------:R-:W-:-:S02]  /*dc40*/  ISETP.GE.AND P2, PT, R16, R208, PT ;  /* 0x000000d01000720c */ /* 0x000fc40003f46270 */
[----:B------:R-:W-:Y:S01]  /*dc50*/  FMNMX3.FTZ R5, R168, R188, R189, !PT ;  /* 0x000000bca8057276 */ /* 0x000fe200078100bd */
[----:B------:R-:W-:Y:S01]  /*dc60*/  IMAD.U32 R6, RZ, RZ, UR31 ;  /* 0x0000001fff067e24 */ /* 0x000fe2000f8e00ff */
[C---:B------:R-:W-:Y:S01]  /*dc70*/  LOP3.LUT R16, R7.reuse, R240, R225, 0x96, !PT ;  /* 0x000000f007107212 */ /* 0x040fe200078e96e1 */
[----:B------:R-:W-:Y:S01]  /*dc80*/  IMAD.WIDE.U32 R224, R224, -0x2daee0ad, RZ ;  /* 0xd2511f53e0e07825 */ /* 0x000fe200078e00ff */
[----:B------:R-:W-:Y:S01]  /*dc90*/  LOP3.LUT R7, R7, R236, R19, 0x96, !PT ;  /* 0x000000ec07077212 */ /* 0x000fe200078e9613 */
[----:B------:R1:W-:Y:S01]  /*dca0*/  STL.64 [R1], R250 ;  /* 0x000000fa01007387 */ /* 0x0003e20000100a00 */
[----:B------:R-:W-:Y:S01]  /*dcb0*/  FSEL R216, R174, -INF , !P1 ;  /* 0xff800000aed87808 */ /* 0x000fe20004800000 */
[----:B------:R-:W-:Y:S01]  /*dcc0*/  VIADD R6, R6, 0xa9066899 ;  /* 0xa906689906067836 */ /* 0x000fe20000000000 */
[----:B------:R-:W-:Y:S01]  /*dcd0*/  FSEL R178, R34, -INF , !P5 ;  /* 0xff80000022b27808 */ /* 0x000fe20006800000 */
[----:B------:R-:W-:Y:S01]  /*dce0*/  IMAD.WIDE.U32 R192, R16, -0x2daee0ad, RZ ;  /* 0xd2511f5310c07825 */ /* 0x000fe200078e00ff */
[----:B------:R-:W-:-:S02]  /*dcf0*/  ISETP.GE.AND P1, PT, R4, R208, PT ;  /* 0x000000d00400720c */ /* 0x000fc40003f26270 */
[----:B------:R-:W-:Y:S01]  /*dd00*/  ISETP.GE.AND P5, PT, R4, R210, PT ;  /* 0x000000d20400720c */ /* 0x000fe20003fa6270 */
[----:B------:R-:W-:Y:S01]  /*dd10*/  IMAD.WIDE.U32 R194, R7, -0x2daee0ad, RZ ;  /* 0xd2511f5307c27825 */ /* 0x000fe200078e00ff */
[----:B------:R-:W-:Y:S02]  /*dd20*/  FMNMX3.FTZ R5, R5, R184, R22, !PT ;  /* 0x000000b805057276 */ /* 0x000fe40007810016 */
[----:B------:R-:W-:Y:S02]  /*dd30*/  FSEL R248, R172, -INF , !P2 ;  /* 0xff800000acf87808 */ /* 0x000fe40005000000 */
[----:B------:R-:W-:Y:S02]  /*dd40*/  FSEL R249, R173, -INF , !P1 ;  /* 0xff800000adf97808 */ /* 0x000fe40004800000 */
[C---:B------:R-:W-:Y:S02]  /*dd50*/  ISETP.GE.AND P2, PT, R4.reuse, R209, PT ;  /* 0x000000d10400720c */ /* 0x040fe40003f46270 */
[----:B------:R-:W-:Y:S01]  /*dd60*/  ISETP.GE.AND P1, PT, R4, R0, PT ;  /* 0x000000000400720c */ /* 0x000fe20003f26270 */
[----:B------:R-:W-:Y:S01]  /*dd70*/  IMAD.U32 R4, RZ, RZ, UR30 ;  /* 0x0000001eff047e24 */ /* 0x000fe2000f8e00ff */
[----:B------:R-:W-:-:S02]  /*dd80*/  FSEL R185, R33, -INF , !P5 ;  /* 0xff80000021b97808 */ /* 0x000fc40006800000 */
[----:B------:R-:W-:Y:S02]  /*dd90*/  FMNMX3.FTZ R5, R5, R169, R171, !PT ;  /* 0x000000a905057276 */ /* 0x000fe400078100ab */
[C---:B------:R-:W-:Y:S02]  /*dda0*/  LOP3.LUT R18, R17.reuse, R30, R193, 0x96, !PT ;  /* 0x0000001e11127212 */ /* 0x040fe400078e96c1 */
[C---:B------:R-:W-:Y:S01]  /*ddb0*/  LOP3.LUT R7, R6.reuse, R192, R225, 0x96, !PT ;  /* 0x000000c006077212 */ /* 0x040fe200078e96e1 */
[----:B-1----:R-:W-:Y:S01]  /*ddc0*/  IMAD.U32 R250, RZ, RZ, UR30 ;  /* 0x0000001efffa7e24 */ /* 0x002fe2000f8e00ff */
[----:B------:R-:W-:Y:S02]  /*ddd0*/  LOP3.LUT R17, R17, R28, R195, 0x96, !PT ;  /* 0x0000001c11117212 */ /* 0x000fe400078e96c3 */
[----:B------:R-:W-:Y:S01]  /*dde0*/  LOP3.LUT R6, R6, R194, R251, 0x96, !PT ;  /* 0x000000c206067212 */ /* 0x000fe200078e96fb */
[----:B------:R-:W-:Y:S01]  /*ddf0*/  VIADD R250, R250, 0x1715609d ;  /* 0x1715609dfafa7836 */ /* 0x000fe20000000000 */
[----:B------:R-:W-:-:S02]  /*de00*/  FSEL R246, R175, -INF , !P1 ;  /* 0xff800000aff67808 */ /* 0x000fc40004800000 */
[----:B------:R-:W-:Y:S02]  /*de10*/  FSEL R192, R35, -INF , !P2 ;  /* 0xff80000023c07808 */ /* 0x000fe40005000000 */
[----:B------:R-:W-:Y:S02]  /*de20*/  FMNMX3.FTZ R32, R167, R190, R20, !PT ;  /* 0x000000bea7207276 */ /* 0x000fe40007810014 */
[----:B------:R-:W-:Y:S02]  /*de30*/  FMNMX3.FTZ R31, R166, R12, R13, !PT ;  /* 0x0000000ca61f7276 */ /* 0x000fe4000781000d */
[----:B------:R-:W-:Y:S02]  /*de40*/  FMNMX3.FTZ R30, R165, R14, R15, !PT ;  /* 0x0000000ea51e7276 */ /* 0x000fe4000781000f */
[----:B------:R-:W-:Y:S01]  /*de50*/  FMNMX3.FTZ R5, R5, R177, R185, !PT ;  /* 0x000000b105057276 */ /* 0x000fe200078100b9 */
[----:B------:R-:W-:Y:S06]  /*de60*/  BRA.U !UP0, `(.L_x_992) ;  /* 0x0000000108d47547 */ /* 0x000fec000b800000 */
[----:B------:R-:W-:Y:S01]  /*de70*/  IMAD.U32 R23, RZ, RZ, UR20 ;  /* 0x00000014ff177e24 */ /* 0x000fe2000f8e00ff */
[----:B------:R-:W-:Y:S01]  /*de80*/  MOV R19, UR20 ;  /* 0x0000001400137c02 */ /* 0x000fe20008000f00 */
[----:B------:R-:W-:Y:S01]  /*de90*/  IMAD.U32 R28, RZ, RZ, UR20 ;  /* 0x00000014ff1c7e24 */ /* 0x000fe2000f8e00ff */
[----:B------:R-:W-:Y:S01]  /*dea0*/  MOV R173, UR16 ;  /* 0x0000001000ad7c02 */ /* 0x000fe20008000f00 */
[----:B------:R-:W-:Y:S01]  /*deb0*/  IMAD.U32 R16, RZ, RZ, UR20 ;  /* 0x00000014ff107e24 */ /* 0x000fe2000f8e00ff */
[----:B------:R-:W-:Y:S01]  /*dec0*/  @!P4 IADD3 R23, PT, PT, R23, -0x5, RZ ;  /* 0xfffffffb1717c810 */ /* 0x000fe20007ffe0ff */
[----:B------:R-:W-:Y:S01]  /*ded0*/  @!P3 VIADD R28, R28, 0xfffffffb ;  /* 0xfffffffb1c1cb836 */ /* 0x000fe20000000000 */
[----:B------:R-:W-:Y:S01]  /*dee0*/  @!P4 IADD3 R19, PT, PT, R19, -0x5, RZ ;  /* 0xfffffffb1313c810 */ /* 0x000fe20007ffe0ff */
[----:B------:R-:W-:Y:S01]  /*def0*/  IMAD.U32 R172, RZ, RZ, UR17 ;  /* 0x00000011ffac7e24 */ /* 0x000fe2000f8e00ff */
[----:B------:R-:W-:Y:S01]  /*df00*/  MOV R34, UR17 ;  /* 0x0000001100227c02 */ /* 0x000fe20008000f00 */
[----:B------:R-:W-:-:S02]  /*df10*/  @!P4 IMAD R29, R23, UR4, RZ ;  /* 0x00000004171dcc24 */ /* 0x000fc4000f8e02ff */
[----:B------:R-:W-:-:S04]  /*df20*/  @!P4 IMAD.WIDE.U32 R194, R23, UR14, RZ ;  /* 0x0000000e17c2cc25 */ /* 0x000fc8000f8e00ff */
[----:B------:R-:W-:Y:S01]  /*df30*/  IMAD.U32 R35, RZ, RZ, UR16 ;  /* 0x00000010ff237e24 */ /* 0x000fe2000f8e00ff */
[----:B------:R-:W-:Y:S01]  /*df40*/  @!P4 IADD3 R29, PT, PT, R195, R29, RZ ;  /* 0x0000001dc31dc210 */ /* 0x000fe20007ffe0ff */
[----:B------:R-:W-:Y:S02]  /*df50*/  @!P3 VIADD R16, R16, 0xfffffffb ;  /* 0xfffffffb1010b836 */ /* 0x000fe40000000000 */
[C---:B------:R-:W-:Y:S02]  /*df60*/  @!P3 IMAD R23, R28.reuse, UR4, RZ ;  /* 0x000000041c17bc24 */ /* 0x040fe4000f8e02ff */
[----:B------:R-:W-:Y:S01]  /*df70*/  @!P3 IMAD.WIDE.U32 R174, R28, UR14, RZ ;  /* 0x0000000e1caebc25 */ /* 0x000fe2000f8e00ff */
[----:B------:R-:W-:-:S03]  /*df80*/  @!P4 LEA R28, P1, R194, R228, 0x1 ;  /* 0x000000e4c21cc211 */ /* 0x000fc600078208ff */
[C---:B------:R-:W-:Y:S01]  /*df90*/  @!P4 IMAD.WIDE.U32 R172, R19.reuse, UR14, R172 ;  /* 0x0000000e13accc25 */ /* 0x040fe2000f8e00ac */
[-C--:B------:R-:W-:Y:S02]  /*dfa0*/  @!P3 LEA R196, P2, R174, R228.reuse, 0x1 ;  /* 0x000000e4aec4b211 */ /* 0x080fe400078408ff */
[----:B------:R-:W-:Y:S01]  /*dfb0*/  @!P4 LEA.HI.X R29, R194, R227, R29, 0x1, P1 ;  /* 0x000000e3c21dc211 */ /* 0x000fe200008f0c1d */
[----:B------:R-:W-:Y:S01]  /*dfc0*/  @!P4 IMAD R19, R19, UR4, RZ ;  /* 0x000000041313cc24 */ /* 0x000fe2000f8e02ff */
[-C--:B------:R-:W-:Y:S01]  /*dfd0*/  @!P4 LEA R198, P5, R172, R228.reuse, 0x1 ;  /* 0x000000e4acc6c211 */ /* 0x080fe200078a08ff */
[C---:B------:R-:W-:Y:S02]  /*dfe0*/  @!P3 IMAD.WIDE.U32 R34, R16.reuse, UR14, R34 ;  /* 0x0000000e1022bc25 */ /* 0x040fe4000f8e0022 */
[----:B------:R-:W-:Y:S01]  /*dff0*/  @!PT LDS RZ, [RZ] ;  /* 0x00000000fffff984 */ /* 0x000fe20000000800 */
[----:B------:R-:W-:Y:S01]  /*e000*/  @!PT LDS RZ, [RZ] ;  /* 0x00000000fffff984 */ /* 0x000fe20000000800 */
[----:B------:R-:W-:Y:S01]  /*e010*/  @!PT LDS RZ, [RZ] ;  /* 0x00000000fffff984 */ /* 0x000fe20000000800 */
[----:B------:R1:W-:Y:S01]  /*e020*/  @!P4 LDGSTS.E.BYPASS.LTC128B.128 [R234+0x8000], desc[UR26][R28.64] ;  /* 0x080000001ceacfae */ /* 0x0003e2000b981a1a */
[----:B------:R-:W-:Y:S01]  /*e030*/  @!P4 IADD3 R19, PT, PT, R19, R173, RZ ;  /* 0x000000ad1313c210 */ /* 0x000fe20007ffe0ff */
[----:B------:R-:W-:Y:S01]  /*e040*/  @!P3 IMAD R16, R16, UR4, RZ ;  /* 0x000000041010bc24 */ /* 0x000fe2000f8e02ff */
[----:B------:R-:W-:Y:S01]  /*e050*/  @!P3 LEA R194, P1, R34, R228, 0x1 ;  /* 0x000000e422c2b211 */ /* 0x000fe200078208ff */
[----:B------:R-:W-:Y:S01]  /*e060*/  @!P3 IMAD.IADD R23, R175, 0x1, R23 ;  /* 0x00000001af17b824 */ /* 0x000fe200078e0217 */
[----:B------:R-:W-:Y:S01]  /*e070*/  @!P4 LEA.HI.X R199, R172, R227, R19, 0x1, P5 ;  /* 0x000000e3acc7c211 */ /* 0x000fe200028f0c13 */
[----:B------:R1:W-:Y:S01]  /*e080*/  @P4 STS.128 [R234+0x8000], RZ ;  /* 0x008000ffea004388 */ /* 0x0003e20000000c00 */
[----:B------:R-:W-:-:S02]  /*e090*/  @!P3 IADD3 R16, PT, PT, R16, R35, RZ ;  /* 0x000000231010b210 */ /* 0x000fc40007ffe0ff */
[-C--:B------:R-:W-:Y:S02]  /*e0a0*/  @!P3 LEA.HI.X R197, R174, R227.reuse, R23, 0x1, P2 ;  /* 0x000000e3aec5b211 */ /* 0x080fe400010f0c17 */
        /* <DEDUP_REMOVED lines=17> */
.L_x_992:
[----:B------:R-:W-:Y:S01]  /*e1c0*/  FMNMX3.FTZ R27, R32, R21, R187, !PT ;  /* 0x00000015201b7276 */ /* 0x000fe200078100bb */
[----:B-1----:R-:W1:Y:S01]  /*e1d0*/  SHFL.BFLY PT, R28, R5, 0x2, 0x1f ;  /* 0x0c401f00051c7f89 */ /* 0x002e6200000e0000 */
[----:B------:R-:W-:Y:S01]  /*e1e0*/  FMNMX3.FTZ R16, R31, R8, R9, !PT ;  /* 0x000000081f107276 */ /* 0x000fe20007810009 */
[----:B------:R-:W-:Y:S01]  /*e1f0*/  IMAD.WIDE.U32 R172, R18, -0x326172a9, RZ ;  /* 0xcd9e8d5712ac7825 */ /* 0x000fe200078e00ff */
[----:B------:R-:W-:Y:S01]  /*e200*/  FMNMX3.FTZ R19, R30, R10, R11, !PT ;  /* 0x0000000a1e137276 */ /* 0x000fe2000781000b */
[----:B------:R-:W2:Y:S01]  /*e210*/  LDCU UR10, c[0x0][0x45c] ;  /* 0x00008b80ff0a77ac */ /* 0x000ea20008000800 */
[----:B------:R-:W-:Y:S01]  /*e220*/  FMNMX3.FTZ R27, R27, R170, R176, !PT ;  /* 0x000000aa1b1b7276 */ /* 0x000fe200078100b0 */
[----:B------:R-:W-:Y:S01]  /*e230*/  IMAD.WIDE.U32 R34, R17, -0x326172a9, RZ ;  /* 0xcd9e8d5711227825 */ /* 0x000fe200078e00ff */
[----:B------:R-:W-:Y:S01]  /*e240*/  FMNMX3.FTZ R16, R16, R244, R247, !PT ;  /* 0x000000f410107276 */ /* 0x000fe200078100f7 */
[----:B------:R-:W3:Y:S01]  /*e250*/  S2UR UR11, SR_CgaCtaId ;  /* 0x00000000000b79c3 */ /* 0x000ee20000008800 */
[----:B------:R-:W-:Y:S01]  /*e260*/  FMNMX3.FTZ R19, R19, R164, R245, !PT ;  /* 0x000000a413137276 */ /* 0x000fe200078100f5 */
[----:B------:R-:W-:Y:S01]  /*e270*/  IMAD.WIDE.U32 R30, R7, -0x326172a9, RZ ;  /* 0xcd9e8d57071e7825 */ /* 0x000fe200078e00ff */
[----:B------:R-:W-:Y:S01]  /*e280*/  FMNMX3.FTZ R27, R27, R178, R192, !PT ;  /* 0x000000b21b1b7276 */ /* 0x000fe200078100c0 */
[----:B------:R-:W-:Y:S01]  /*e290*/  UMOV UR5, 0x400 ;  /* 0x0000040000057882 */ /* 0x000fe20000000000 */
[----:B------:R-:W-:Y:S01]  /*e2a0*/  FMNMX3.FTZ R16, R16, R248, R249, !PT ;  /* 0x000000f810107276 */ /* 0x000fe200078100f9 */
[----:B------:R-:W-:Y:S01]  /*e2b0*/  IMAD.WIDE.U32 R32, R6, -0x326172a9, RZ ;  /* 0xcd9e8d5706207825 */ /* 0x000fe200078e00ff */
[----:B------:R-:W-:-:S02]  /*e2c0*/  IADD3 R25, PT, PT, R4, -0x4ab325aa, RZ ;  /* 0xb54cda5604197810 */ /* 0x000fc40007ffe0ff */
[----:B------:R-:W-:Y:S01]  /*e2d0*/  FMNMX3.FTZ R4, R19, R216, R246, !PT ;  /* 0x000000d813047276 */ /* 0x000fe200078100f6 */
[----:B------:R-:W4:Y:S01]  /*e2e0*/  SHFL.BFLY PT, R18, R16, 0x2, 0x1f ;  /* 0x0c401f0010127f89 */ /* 0x000f2200000e0000 */
[----:B------:R-:W-:Y:S02]  /*e2f0*/  LOP3.LUT R186, R250, R26, R173, 0x96, !PT ;  /* 0x0000001afaba7212 */ /* 0x000fe400078e96ad */
[C---:B------:R-:W-:Y:S01]  /*e300*/  LOP3.LUT R26, R25.reuse, R172, R31, 0x96, !PT ;  /* 0x000000ac191a7212 */ /* 0x040fe200078e961f */
[----:B------:R-:W5:Y:S01]  /*e310*/  SHFL.BFLY PT, R19, R27, 0x2, 0x1f ;  /* 0x0c401f001b137f89 */ /* 0x000f6200000e0000 */
[----:B------:R-:W-:Y:S02]  /*e320*/  LOP3.LUT R25, R25, R34, R33, 0x96, !PT ;  /* 0x0000002219197212 */ /* 0x000fe400078e9621 */
[----:B-1----:R-:W-:Y:S01]  /*e330*/  FMNMX.FTZ R28, R5, R28, !PT ;  /* 0x0000001c051c7209 */ /* 0x002fe20007810000 */
[----:B------:R-:W1:Y:S01]  /*e340*/  SHFL.BFLY PT, R17, R4, 0x2, 0x1f ;  /* 0x0c401f0004117f89 */ /* 0x000e6200000e0000 */
[----:B------:R-:W-:-:S02]  /*e350*/  MOV R5, R32 ;  /* 0x0000002000057202 */ /* 0x000fc40000000f00 */
[----:B------:R-:W-:Y:S01]  /*e360*/  PRMT R23, R32, 0x7771, RZ ;  /* 0x0000777120177816 */ /* 0x000fe200000000ff */
[----:B------:R-:W2:Y:S01]  /*e370*/  SHFL.BFLY PT, R207, R28, 0x1, 0x1f ;  /* 0x0c201f001ccf7f89 */ /* 0x000ea200000e0000 */
[----:B------:R-:W-:Y:S01]  /*e380*/  LOP3.LUT R5, R5, 0xff, RZ, 0xc0, !PT ;  /* 0x000000ff05057812 */ /* 0x000fe200078ec0ff */
[----:B---3--:R-:W-:Y:S01]  /*e390*/  ULEA UR5, UR11, UR5, 0x18 ;  /* 0x000000050b057291 */ /* 0x008fe2000f8ec0ff */
[C---:B------:R-:W-:Y:S02]  /*e3a0*/  PRMT R31, R30.reuse, 0x7773, RZ ;  /* 0x000077731e1f7816 */ /* 0x040fe400000000ff */
[----:B------:R-:W-:Y:S02]  /*e3b0*/  PRMT R23, R5, 0x5410, R23 ;  /* 0x0000541005177816 */ /* 0x000fe40000000017 */
[----:B------:R-:W-:Y:S02]  /*e3c0*/  LOP3.LUT R5, R25, 0xffff, RZ, 0xc0, !PT ;  /* 0x0000ffff19057812 */ /* 0x000fe400078ec0ff */
[----:B------:R-:W-:-:S02]  /*e3d0*/  PRMT R7, R30, 0x7772, RZ ;  /* 0x000077721e077816 */ /* 0x000fc400000000ff */
[----:B------:R-:W-:Y:S02]  /*e3e0*/  SHF.R.U32.HI R5, RZ, 0x8, R5 ;  /* 0x00000008ff057819 */ /* 0x000fe40000011605 */
[----:B----4-:R-:W-:Y:S02]  /*e3f0*/  FMNMX.FTZ R18, R16, R18, !PT ;  /* 0x0000001210127209 */ /* 0x010fe40007810000 */
[----:B------:R-:W-:Y:S02]  /*e400*/  LOP3.LUT R16, R26, 0xff, RZ, 0xc0, !PT ;  /* 0x000000ff1a107812 */ /* 0x000fe400078ec0ff */
[----:B-----5:R-:W-:Y:S01]  /*e410*/  FMNMX.FTZ R19, R27, R19, !PT ;  /* 0x000000131b137209 */ /* 0x020fe20007810000 */
[----:B------:R-:W3:Y:S01]  /*e420*/  SHFL.BFLY PT, R205, R18, 0x1, 0x1f ;  /* 0x0c201f0012cd7f89 */ /* 0x000ee200000e0000 */
[----:B------:R-:W-:Y:S02]  /*e430*/  PRMT R27, R25, 0x7632, R27 ;  /* 0x00007632191b7816 */ /* 0x000fe4000000001b */
[----:B-1----:R-:W-:Y:S01]  /*e440*/  FMNMX.FTZ R17, R4, R17, !PT ;  /* 0x0000001104117209 */ /* 0x002fe20007810000 */
[----:B------:R-:W1:Y:S01]  /*e450*/  SHFL.BFLY PT, R206, R19, 0x1, 0x1f ;  /* 0x0c201f0013ce7f89 */ /* 0x000e6200000e0000 */
[----:B------:R-:W-:-:S02]  /*e460*/  LOP3.LUT R4, R26, 0xffff, RZ, 0xc0, !PT ;  /* 0x0000ffff1a047812 */ /* 0x000fc400078ec0ff */
[----:B--2---:R-:W-:Y:S01]  /*e470*/  FMNMX.FTZ R207, R28, R207, !PT ;  /* 0x000000cf1ccf7209 */ /* 0x004fe20007810000 */
[----:B------:R-:W2:Y:S01]  /*e480*/  SHFL.BFLY PT, R204, R17, 0x1, 0x1f ;  /* 0x0c201f0011cc7f89 */ /* 0x000ea200000e0000 */
[----:B------:R-:W-:Y:S02]  /*e490*/  SHF.R.U32.HI R4, RZ, 0x8, R4 ;  /* 0x00000008ff047819 */ /* 0x000fe40000011604 */
[----:B------:R-:W-:Y:S01]  /*e4a0*/  LOP3.LUT R27, R27, 0xff, RZ, 0xc0, !PT ;  /* 0x000000ff1b1b7812 */ /* 0x000fe200078ec0ff */
[----:B------:R-:W-:Y:S01]  /*e4b0*/  FMUL.FTZ R191, R207, UR10 ;  /* 0x0000000acfbf7c20 */ /* 0x000fe20008410000 */
[----:B------:R-:W-:Y:S02]  /*e4c0*/  PRMT R4, R16, 0x5410, R4 ;  /* 0x0000541010047816 */ /* 0x000fe40000000004 */
[----:B------:R-:W-:Y:S02]  /*e4d0*/  LOP3.LUT R16, R25, 0xff, RZ, 0xc0, !PT ;  /* 0x000000ff19107812 */ /* 0x000fe400078ec0ff */
[----:B------:R-:W-:-:S02]  /*e4e0*/  SHF.R.U32.HI R25, RZ, 0x18, R25 ;  /* 0x00000018ff197819 */ /* 0x000fc40000011619 */
[----:B------:R-:W-:Y:S02]  /*e4f0*/  FSETP.NEU.FTZ.AND P1, PT, R207, -INF , PT ;  /* 0xff800000cf00780b */ /* 0x000fe40003f3d000 */
[----:B------:R-:W-:Y:S02]  /*e500*/  PRMT R25, R27, 0x5410, R25 ;  /* 0x000054101b197816 */ /* 0x000fe40000000019 */
[----:B------:R-:W-:Y:S02]  /*e510*/  PRMT R5, R16, 0x5410, R5 ;  /* 0x0000541010057816 */ /* 0x000fe40000000005 */
[----:B---3--:R-:W-:Y:S01]  /*e520*/  FMNMX.FTZ R205, R18, R205, !PT ;  /* 0x000000cd12cd7209 */ /* 0x008fe20007810000 */
[----:B------:R-:W3:Y:S01]  /*e530*/  LDC R16, c[0x0][0x4f8] ;  /* 0x00013e00ff107b82 */ /* 0x000ee20000000800 */
[----:B------:R-:W-:Y:S02]  /*e540*/  FSEL R27, R207, RZ, P1 ;  /* 0x000000ffcf1b7208 */ /* 0x000fe40000800000 */
[----:B-1----:R-:W-:-:S02]  /*e550*/  FMNMX.FTZ R206, R19, R206, !PT ;  /* 0x000000ce13ce7209 */ /* 0x002fc40007810000 */
[----:B------:R-:W-:Y:S01]  /*e560*/  FSEL R191, R191, RZ, P1 ;  /* 0x000000ffbfbf7208 */ /* 0x000fe20000800000 */
[----:B------:R-:W-:Y:S01]  /*e570*/  FADD.FTZ R27, R168, -R27 ;  /* 0x8000001ba81b7221 */ /* 0x000fe20000010000 */
[C---:B------:R-:W-:Y:S01]  /*e580*/  FSETP.NEU.FTZ.AND P1, PT, R206.reuse, -INF , PT ;  /* 0xff800000ce00780b */ /* 0x040fe20003f3d000 */
[----:B------:R-:W-:Y:S01]  /*e590*/  FMUL.FTZ R203, R206, UR10 ;  /* 0x0000000acecb7c20 */ /* 0x000fe20008410000 */
[----:B------:R-:W-:Y:S01]  /*e5a0*/  FSETP.NEU.FTZ.AND P2, PT, R205, -INF , PT ;  /* 0xff800000cd00780b */ /* 0x000fe20003f5d000 */
[--C-:B------:R-:W-:Y:S01]  /*e5b0*/  FFMA.FTZ R179, R22, UR10, -R191.reuse ;  /* 0x0000000a16b37c23 */ /* 0x100fe200080108bf */
[----:B--2---:R-:W-:Y:S01]  /*e5c0*/  FMNMX.FTZ R204, R17, R204, !PT ;  /* 0x000000cc11cc7209 */ /* 0x004fe20007810000 */
[--C-:B------:R-:W-:Y:S01]  /*e5d0*/  FFMA.FTZ R172, R184, UR10, -R191.reuse ;  /* 0x0000000ab8ac7c23 */ /* 0x100fe200080108bf */
[----:B------:R-:W-:Y:S01]  /*e5e0*/  FSEL R17, R205, RZ, P2 ;  /* 0x000000ffcd117208 */ /* 0x000fe20001000000 */
[--C-:B------:R-:W-:Y:S01]  /*e5f0*/  FFMA.FTZ R168, R188, UR10, -R191.reuse ;  /* 0x0000000abca87c23 */ /* 0x100fe200080108bf */
[----:B------:R-:W-:Y:S01]  /*e600*/  FSEL R203, R203, RZ, P1 ;  /* 0x000000ffcbcb7208 */ /* 0x000fe20000800000 */
[----:B------:R-:W-:Y:S01]  /*e610*/  FFMA.FTZ R184, R189, UR10, -R191 ;  /* 0x0000000abdb87c23 */ /* 0x000fe200080108bf */
[----:B------:R-:W-:Y:S01]  /*e620*/  FSEL R28, R206, RZ, P1 ;  /* 0x000000ffce1c7208 */ /* 0x000fe20000800000 */
[----:B------:R-:W-:Y:S01]  /*e630*/  FADD.FTZ R22, R166, -R17 ;  /* 0x80000011a6167221 */ /* 0x000fe20000010000 */
[----:B------:R-:W-:Y:S01]  /*e640*/  FSETP.NEU.FTZ.AND P1, PT, R204, -INF , PT ;  /* 0xff800000cc00780b */ /* 0x000fe20003f3d000 */
[--C-:B------:R-:W-:Y:S01]  /*e650*/  FFMA.FTZ R174, R20, UR10, -R203.reuse ;  /* 0x0000000a14ae7c23 */ /* 0x100fe200080108cb */
[----:B------:R-:W-:Y:S01]  /*e660*/  FMUL.FTZ R166, R205, UR10 ;  /* 0x0000000acda67c20 */ /* 0x000fe20008410000 */
[--C-:B------:R-:W-:Y:S01]  /*e670*/  FFMA.FTZ R175, R190, UR10, -R203.reuse ;  /* 0x0000000abeaf7c23 */ /* 0x100fe200080108cb */
[----:B------:R-:W-:Y:S01]  /*e680*/  FSEL R20, R204, RZ, P1 ;  /* 0x000000ffcc147208 */ /* 0x000fe20000800000 */
[--C-:B------:R-:W-:Y:S01]  /*e690*/  FFMA.FTZ R173, R21, UR10, -R203.reuse ;  /* 0x0000000a15ad7c23 */ /* 0x100fe200080108cb */
[----:B------:R-:W-:Y:S01]  /*e6a0*/  FFMA.FTZ R190, R187, UR10, -R203 ;  /* 0x0000000abbbe7c23 */ /* 0x000fe200080108cb */
[----:B------:R-:W-:Y:S01]  /*e6b0*/  FSEL R166, R166, RZ, P2 ;  /* 0x000000ffa6a67208 */ /* 0x000fe20001000000 */
[----:B------:R-:W-:Y:S01]  /*e6c0*/  MUFU.EX2 R168, R168 ;  /* 0x000000a800a87308 */ /* 0x000fe20000000800 */
[----:B------:R-:W-:Y:S01]  /*e6d0*/  FADD.FTZ R20, R165, -R20 ;  /* 0x80000014a5147221 */ /* 0x000fe20000010000 */
[----:B------:R-:W-:Y:S01]  /*e6e0*/  FMUL.FTZ R165, R204, UR10 ;  /* 0x0000000acca57c20 */ /* 0x000fe20008410000 */
[----:B---3--:R-:W-:Y:S01]  /*e6f0*/  LOP3.LUT R16, R16, 0xff, RZ, 0xc0, !PT ;  /* 0x000000ff10107812 */ /* 0x008fe200078ec0ff */
[----:B------:R-:W1:Y:S01]  /*e700*/  MUFU.EX2 R184, R184 ;  /* 0x000000b800b87308 */ /* 0x000e620000000800 */
[--C-:B------:R-:W-:Y:S01]  /*e710*/  FFMA.FTZ R189, R12, UR10, -R166.reuse ;  /* 0x0000000a0cbd7c23 */ /* 0x100fe200080108a6 */
[--C-:B------:R-:W-:Y:S01]  /*e720*/  FFMA.FTZ R188, R13, UR10, -R166.reuse ;  /* 0x0000000a0dbc7c23 */ /* 0x100fe200080108a6 */
[----:B------:R-:W-:Y:S01]  /*e730*/  FSEL R165, R165, RZ, P1 ;  /* 0x000000ffa5a57208 */ /* 0x000fe20000800000 */
[----:B------:R-:W-:Y:S01]  /*e740*/  MUFU.EX2 R173, R173 ;  /* 0x000000ad00ad7308 */ /* 0x000fe20000000800 */
[----:B------:R-:W-:Y:S01]  /*e750*/  PRMT R7, R7, 0x5410, R31 ;  /* 0x0000541007077816 */ /* 0x000fe2000000001f */
[--C-:B------:R-:W-:Y:S01]  /*e760*/  FFMA.FTZ R187, R8, UR10, -R166.reuse ;  /* 0x0000000a08bb7c23 */ /* 0x100fe200080108a6 */
[----:B------:R-:W-:Y:S01]  /*e770*/  LEA R202, R16, R16, 0x10 ;  /* 0x0000001010ca7211 */ /* 0x000fe200078e80ff */
[----:B------:R-:W2:Y:S01]  /*e780*/  MUFU.EX2 R190, R190 ;  /* 0x000000be00be7308 */ /* 0x000ea20000000800 */
[--C-:B------:R-:W-:Y:S01]  /*e790*/  FFMA.FTZ R196, R14, UR10, -R165.reuse ;  /* 0x0000000a0ec47c23 */ /* 0x100fe200080108a5 */
[--C-:B------:R-:W-:Y:S01]  /*e7a0*/  FFMA.FTZ R195, R15, UR10, -R165.reuse ;  /* 0x0000000a0fc37c23 */ /* 0x100fe200080108a5 */
[----:B------:R-:W-:Y:S01]  /*e7b0*/  LOP3.LUT R7, R7, 0xff00ff, RZ, 0xc0, !PT ;  /* 0x00ff00ff07077812 */ /* 0x000fe200078ec0ff */
[----:B------:R-:W-:Y:S01]  /*e7c0*/  MUFU.EX2 R189, R189 ;  /* 0x000000bd00bd7308 */ /* 0x000fe20000000800 */
[----:B------:R-:W-:Y:S01]  /*e7d0*/  FFMA.FTZ R197, R9, UR10, -R166 ;  /* 0x0000000a09c57c23 */ /* 0x000fe200080108a6 */
[--C-:B------:R-:W-:Y:S01]  /*e7e0*/  FFMA.FTZ R194, R10, UR10, -R165.reuse ;  /* 0x0000000a0ac27c23 */ /* 0x100fe200080108a5 */
[----:B------:R-:W-:Y:S01]  /*e7f0*/  FFMA.FTZ R193, R11, UR10, -R165 ;  /* 0x0000000a0bc17c23 */ /* 0x000fe200080108a5 */
[----:B------:R-:W3:Y:S01]  /*e800*/  MUFU.EX2 R188, R188 ;  /* 0x000000bc00bc7308 */ /* 0x000ee20000000800 */
[--C-:B------:R-:W-:Y:S01]  /*e810*/  HSET2.LE.AND R4, R4, R202.reuse, PT ;  /* 0x000000ca04047233 */ /* 0x100fe20003803000 */
[----:B------:R-:W-:Y:S01]  /*e820*/  FADD.FTZ R28, R167, -R28 ;  /* 0x8000001ca71c7221 */ /* 0x000fe20000010000 */
[----:B------:R-:W-:Y:S01]  /*e830*/  HSET2.LE.AND R7, R7, R202, PT ;  /* 0x000000ca07077233 */ /* 0x000fe20003803000 */
[----:B------:R-:W-:Y:S01]  /*e840*/  MUFU.EX2 R196, R196 ;  /* 0x000000c400c47308 */ /* 0x000fe20000000800 */
[----:B-1----:R-:W-:Y:S01]  /*e850*/  F2FP.BF16.F32.PACK_AB R8, R184, R168 ;  /* 0x000000a8b808723e */ /* 0x002fe200000010ff */
[----:B------:R-:W-:Y:S01]  /*e860*/  FMUL.FTZ R27, R27, UR10 ;  /* 0x0000000a1b1b7c20 */ /* 0x000fe20008410000 */
[----:B--2---:R-:W-:Y:S01]  /*e870*/  F2FP.BF16.F32.PACK_AB R9, R190, R173 ;  /* 0x000000adbe09723e */ /* 0x004fe200000010ff */
[----:B------:R-:W1:Y:S01]  /*e880*/  MUFU.EX2 R195, R195 ;  /* 0x000000c300c37308 */ /* 0x000e620000000800 */
[----:B------:R-:W-:Y:S01]  /*e890*/  LOP3.LUT R250, R250, R24, R35, 0x96, !PT ;  /* 0x00000018fafa7212 */ /* 0x000fe200078e9623 */
[----:B------:R-:W-:Y:S01]  /*e8a0*/  FMUL.FTZ R28, R28, UR10 ;  /* 0x0000000a1c1c7c20 */ /* 0x000fe20008410000 */
[----:B------:R-:W-:Y:S01]  /*e8b0*/  MOV R29, R30 ;  /* 0x0000001e001d7202 */ /* 0x000fe20000000f00 */
[----:B------:R-:W-:Y:S01]  /*e8c0*/  MUFU.EX2 R172, R172 ;  /* 0x000000ac00ac7308 */ /* 0x000fe20000000800 */
[----:B------:R-:W-:Y:S01]  /*e8d0*/  PRMT R6, R30, 0x7771, RZ ;  /* 0x000077711e067816 */ /* 0x000fe200000000ff */
[----:B------:R-:W-:Y:S01]  /*e8e0*/  FMUL.FTZ R22, R22, UR10 ;  /* 0x0000000a16167c20 */ /* 0x000fe20008410000 */
[C---:B------:R-:W-:Y:S01]  /*e8f0*/  PRMT R30, R32.reuse, 0x7773, RZ ;  /* 0x00007773201e7816 */ /* 0x040fe200000000ff */
[----:B------:R-:W2:Y:S01]  /*e900*/  MUFU.EX2 R179, R179 ;  /* 0x000000b300b37308 */ /* 0x000ea20000000800 */
[----:B------:R-:W-:Y:S01]  /*e910*/  PRMT R24, R32, 0x7772, RZ ;  /* 0x0000777220187816 */ /* 0x000fe200000000ff */
[----:B------:R-:W-:Y:S01]  /*e920*/  FMUL.FTZ R20, R20, UR10 ;  /* 0x0000000a14147c20 */ /* 0x000fe20008410000 */
[----:B------:R-:W-:Y:S01]  /*e930*/  LOP3.LUT R4, R8, R4, RZ, 0xc0, !PT ;  /* 0x0000000408047212 */ /* 0x000fe200078ec0ff */
[----:B------:R-:W-:Y:S01]  /*e940*/  MUFU.EX2 R187, R187 ;  /* 0x000000bb00bb7308 */ /* 0x000fe20000000800 */
[----:B------:R-:W-:-:S02]  /*e950*/  LOP3.LUT R7, R9, R7, RZ, 0xc0, !PT ;  /* 0x0000000709077212 */ /* 0x000fc400078ec0ff */
[--C-:B------:R-:W-:Y:S01]  /*e960*/  HSET2.LE.AND R8, R5, R202.reuse, PT ;  /* 0x000000ca05087233 */ /* 0x100fe20003803000 */
[----:B------:R-:W4:Y:S01]  /*e970*/  MUFU.EX2 R197, R197 ;  /* 0x000000c500c57308 */ /* 0x000f220000000800 */
[----:B---3--:R-:W-:Y:S02]  /*e980*/  F2FP.BF16.F32.PACK_AB R9, R188, R189 ;  /* 0x000000bdbc09723e */ /* 0x008fe400000010ff */
[----:B------:R-:W-:Y:S01]  /*e990*/  LOP3.LUT R29, R29, 0xff, RZ, 0xc0, !PT ;  /* 0x000000ff1d1d7812 */ /* 0x000fe200078ec0ff */
[----:B------:R-:W-:Y:S01]  /*e9a0*/  MUFU.EX2 R194, R194 ;  /* 0x000000c200c27308 */ /* 0x000fe20000000800 */
[----:B------:R-:W-:Y:S02]  /*e9b0*/  PRMT R24, R24, 0x5410, R30 ;  /* 0x0000541018187816 */ /* 0x000fe4000000001e */
[----:B------:R-:W-:Y:S01]  /*e9c0*/  LOP3.LUT R8, R9, R8, RZ, 0xc0, !PT ;  /* 0x0000000809087212 */ /* 0x000fe200078ec0ff */
[----:B------:R-:W3:Y:S01]  /*e9d0*/  MUFU.EX2 R193, R193 ;  /* 0x000000c100c17308 */ /* 0x000ee20000000800 */
[----:B------:R-:W-:-:S02]  /*e9e0*/  HSET2.LE.AND R9, R25, R202, PT ;  /* 0x000000ca19097233 */ /* 0x000fc40003803000 */
[----:B------:R-:W-:Y:S01]  /*e9f0*/  PRMT R6, R29, 0x5410, R6 ;  /* 0x000054101d067816 */ /* 0x000fe20000000006 */
[----:B------:R-:W-:Y:S01]  /*ea00*/  MUFU.EX2 R175, R175 ;  /* 0x000000af00af7308 */ /* 0x000fe20000000800 */
[----:B-1----:R-:W-:Y:S02]  /*ea10*/  F2FP.BF16.F32.PACK_AB R10, R195, R196 ;  /* 0x000000c4c30a723e */ /* 0x002fe400000010ff */
[----:B------:R-:W-:Y:S01]  /*ea20*/  LOP3.LUT R11, R24, 0xff00ff, RZ, 0xc0, !PT ;  /* 0x00ff00ff180b7812 */ /* 0x000fe200078ec0ff */
[----:B------:R-:W-:Y:S01]  /*ea30*/  MUFU.EX2 R174, R174 ;  /* 0x000000ae00ae7308 */ /* 0x000fe20000000800 */
[----:B------:R-:W-:Y:S02]  /*ea40*/  LEA R220, R215, UR5, 0x1 ;  /* 0x00000005d7dc7c11 */ /* 0x000fe4000f8e08ff */
[----:B------:R-:W-:Y:S01]  /*ea50*/  SEL R251, R217, 0xffffffe0, !P6 ;  /* 0xffffffe0d9fb7807 */ /* 0x000fe20007000000 */
[----:B------:R-:W1:Y:S01]  /*ea60*/  MUFU.EX2 R201, R27 ;  /* 0x0000001b00c97308 */ /* 0x000e620000000800 */
[----:B------:R-:W-:-:S02]  /*ea70*/  LOP3.LUT R9, R10, R9, RZ, 0xc0, !PT ;  /* 0x000000090a097212 */ /* 0x000fc400078ec0ff */
[--C-:B------:R-:W-:Y:S01]  /*ea80*/  HSET2.LE.AND R6, R6, R202.reuse, PT ;  /* 0x000000ca06067233 */ /* 0x100fe20003803000 */
[----:B------:R-:W5:Y:S01]  /*ea90*/  MUFU.EX2 R200, R28 ;  /* 0x0000001c00c87308 */ /* 0x000f620000000800 */
[----:B--2---:R-:W-:Y:S02]  /*eaa0*/  F2FP.BF16.F32.PACK_AB R16, R179, R172 ;  /* 0x000000acb310723e */ /* 0x004fe400000010ff */
[--C-:B------:R-:W-:Y:S01]  /*eab0*/  HSET2.LE.AND R10, R23, R202.reuse, PT ;  /* 0x000000ca170a7233 */ /* 0x100fe20003803000 */
[----:B------:R-:W2:Y:S01]  /*eac0*/  MUFU.EX2 R199, R22 ;  /* 0x0000001600c77308 */ /* 0x000ea20000000800 */
[--C-:B------:R-:W-:Y:S02]  /*ead0*/  HSET2.LE.AND R11, R11, R202.reuse, PT ;  /* 0x000000ca0b0b7233 */ /* 0x100fe40003803000 */
[----:B----4-:R-:W-:Y:S01]  /*eae0*/  F2FP.BF16.F32.PACK_AB R13, R197, R187 ;  /* 0x000000bbc50d723e */ /* 0x010fe200000010ff */
[----:B------:R-:W4:Y:S01]  /*eaf0*/  MUFU.EX2 R198, R20 ;  /* 0x0000001400c67308 */ /* 0x000f220000000800 */
[----:B---3--:R-:W-:Y:S01]  /*eb00*/  F2FP.BF16.F32.PACK_AB R12, R193, R194 ;  /* 0x000000c2c10c723e */ /* 0x008fe200000010ff */
[----:B-1----:R-:W-:Y:S01]  /*eb10*/  FMUL.FTZ R160, R160, R201 ;  /* 0x000000c9a0a07220 */ /* 0x002fe20000410000 */
[----:B------:R-:W-:Y:S01]  /*eb20*/  IADD3 R215, PT, PT, R220, R251, RZ ;  /* 0x000000fbdcd77210 */ /* 0x000fe20007ffe0ff */
[----:B------:R-:W-:Y:S01]  /*eb30*/  FMUL.FTZ R161, R161, R201 ;  /* 0x000000c9a1a17220 */ /* 0x000fe20000410000 */
[----:B------:R-:W-:Y:S01]  /*eb40*/  LOP3.LUT R6, R16, R6, RZ, 0xc0, !PT ;  /* 0x0000000610067212 */ /* 0x000fe200078ec0ff */
[----:B-----5:R-:W-:Y:S01]  /*eb50*/  FMUL.FTZ R162, R162, R200 ;  /* 0x000000c8a2a27220 */ /* 0x020fe20000410000 */
[----:B------:R-:W-:Y:S01]  /*eb60*/  LOP3.LUT R10, R13, R10, RZ, 0xc0, !PT ;  /* 0x0000000a0d0a7212 */ /* 0x000fe200078ec0ff */
[----:B------:R-:W1:Y:S01]  /*eb70*/  LDSM.16.MT88.4 R16, [R220+0xa000] ;  /* 0x00a00000dc10783b */ /* 0x000e620000004200 */
[----:B------:R-:W-:Y:S01]  /*eb80*/  LOP3.LUT R11, R12, R11, RZ, 0xc0, !PT ;  /* 0x0000000b0c0b7212 */ /* 0x000fe200078ec0ff */
[----:B------:R-:W-:Y:S01]  /*eb90*/  FMUL.FTZ R163, R163, R200 ;  /* 0x000000c8a3a37220 */ /* 0x000fe20000410000 */
[----:B------:R-:W-:Y:S01]  /*eba0*/  PRMT R29, R26, 0x7632, R29 ;  /* 0x000076321a1d7816 */ /* 0x000fe2000000001d */
[----:B------:R-:W3:Y:S01]  /*ebb0*/  LDSM.16.MT88.4 R12, [R215+0xa000] ;  /* 0x00a00000d70c783b */ /* 0x000ee20000004200 */
[----:B------:R-:W-:Y:S01]  /*ebc0*/  SHF.R.U32.HI R26, RZ, 0x18, R26 ;  /* 0x00000018ff1a7819 */ /* 0x000fe2000001161a */
[-C--:B--2---:R-:W-:Y:S01]  /*ebd0*/  FMUL.FTZ R156, R156, R199.reuse ;  /* 0x000000c79c9c7220 */ /* 0x084fe20000410000 */
[----:B------:R-:W-:Y:S01]  /*ebe0*/  LOP3.LUT R29, R29, 0xff, RZ, 0xc0, !PT ;  /* 0x000000ff1d1d7812 */ /* 0x000fe200078ec0ff */
[----:B------:R-:W-:Y:S01]  /*ebf0*/  FMUL.FTZ R157, R157, R199 ;  /* 0x000000c79d9d7220 */ /* 0x000fe20000410000 */
[----:B------:R-:W-:Y:S01]  /*ec00*/  IADD3 R233, PT, PT, R220, 0xa000, RZ ;  /* 0x0000a000dce97810 */ /* 0x000fe20007ffe0ff */
[-C--:B----4-:R-:W-:Y:S01]  /*ec10*/  FMUL.FTZ R158, R158, R198.reuse ;  /* 0x000000c69e9e7220 */ /* 0x090fe20000410000 */
[----:B------:R-:W-:Y:S01]  /*ec20*/  PRMT R26, R29, 0x5410, R26 ;  /* 0x000054101d1a7816 */ /* 0x000fe2000000001a */
[-C--:B------:R-:W-:Y:S01]  /*ec30*/  FMUL.FTZ R159, R159, R198.reuse ;  /* 0x000000c69f9f7220 */ /* 0x080fe20000410000 */
[----:B------:R-:W-:Y:S01]  /*ec40*/  F2FP.BF16.F32.PACK_AB R5, R174, R175 ;  /* 0x000000afae05723e */ /* 0x000fe200000010ff */
[-C--:B------:R-:W-:Y:S01]  /*ec50*/  FMUL.FTZ R152, R152, R199.reuse ;  /* 0x000000c798987220 */ /* 0x080fe20000410000 */
[----:B------:R-:W-:Y:S01]  /*ec60*/  IADD3 R225, PT, PT, R220, 0xa040, RZ ;  /* 0x0000a040dce17810 */ /* 0x000fe20007ffe0ff */
[----:B------:R-:W-:Y:S01]  /*ec70*/  FMUL.FTZ R153, R153, R199 ;  /* 0x000000c799997220 */ /* 0x000fe20000410000 */
[----:B------:R-:W-:Y:S01]  /*ec80*/  HSET2.LE.AND R26, R26, R202, PT ;  /* 0x000000ca1a1a7233 */ /* 0x000fe20003803000 */
[-C--:B------:R-:W-:Y:S01]  /*ec90*/  FMUL.FTZ R154, R154, R198.reuse ;  /* 0x000000c69a9a7220 */ /* 0x080fe20000410000 */
[----:B------:R-:W-:Y:S01]  /*eca0*/  @P0 IADD3 R225, PT, PT, R233, -0x40, RZ ;  /* 0xffffffc0e9e10810 */ /* 0x000fe20007ffe0ff */
[----:B------:R-:W-:Y:S01]  /*ecb0*/  FMUL.FTZ R155, R155, R198 ;  /* 0x000000c69b9b7220 */ /* 0x000fe20000410000 */
[-C--:B------:R-:W-:Y:S01]  /*ecc0*/  FMUL.FTZ R148, R148, R201.reuse ;  /* 0x000000c994947220 */ /* 0x080fe20000410000 */
[----:B------:R-:W-:Y:S01]  /*ecd0*/  LOP3.LUT R5, R5, R26, RZ, 0xc0, !PT ;  /* 0x0000001a05057212 */ /* 0x000fe200078ec0ff */
        /* <DEDUP_REMOVED lines=21> */
[----:B------:R-:W1:Y:S01]  /*ee30*/  LDSM.16.MT88.4 R28, [R225] ;  /* 0x00000000e11c783b */ /* 0x000e620000004200 */
[-C--:B------:R-:W-:Y:S01]  /*ee40*/  FMUL.FTZ R56, R56, R199.reuse ;  /* 0x000000c738387220 */ /* 0x080fe20000410000 */
[-C--:B------:R-:W-:Y:S01]  /*ee50*/  FMUL.FTZ R57, R57, R199.reuse ;  /* 0x000000c739397220 */ /* 0x080fe20000410000 */
[-C--:B------:R-:W-:Y:S01]  /*ee60*/  FMUL.FTZ R58, R58, R198.reuse ;  /* 0x000000c63a3a7220 */ /* 0x080fe20000410000 */
[----:B------:R-:W2:Y:S01]  /*ee70*/  LDSM.16.MT88.4 R20, [R251] ;  /* 0x00000000fb14783b */ /* 0x000ea20000004200 */
[-C--:B------:R-:W-:Y:S01]  /*ee80*/  FMUL.FTZ R59, R59, R198.reuse ;  /* 0x000000c63b3b7220 */ /* 0x080fe20000410000 */
[-C--:B------:R-:W-:Y:S01]  /*ee90*/  FMUL.FTZ R60, R60, R199.reuse ;  /* 0x000000c73c3c7220 */ /* 0x080fe20000410000 */
[C---:B------:R-:W-:Y:S01]  /*eea0*/  HMMA.16816.F32.BF16 R156, R8.reuse, R16, R156 ;  /* 0x00000010089c723c */ /* 0x040fe2000004189c */
[----:B------:R-:W4:Y:S01]  /*eeb0*/  LDSM.16.MT88.4 R24, [R220+0xb000] ;  /* 0x00b00000dc18783b */ /* 0x000f220000004200 */
[-C--:B------:R-:W-:Y:S01]  /*eec0*/  FMUL.FTZ R61, R61, R199.reuse ;  /* 0x000000c73d3d7220 */ /* 0x080fe20000410000 */
[-C--:B------:R-:W-:Y:S01]  /*eed0*/  FMUL.FTZ R62, R62, R198.reuse ;  /* 0x000000c63e3e7220 */ /* 0x080fe20000410000 */
[-C--:B------:R-:W-:Y:S01]  /*eee0*/  FMUL.FTZ R63, R63, R198.reuse ;  /* 0x000000c63f3f7220 */ /* 0x080fe20000410000 */
[----:B------:R-:W-:Y:S01]  /*eef0*/  LDSM.16.MT88.4 R32, [R251+0x1000] ;  /* 0x00100000fb20783b */ /* 0x000fe20000004200 */
        /* <DEDUP_REMOVED lines=11> */
[----:B------:R-:W5:Y:S01]  /*efb0*/  LDSM.16.MT88.4 R16, [R215+0xb000] ;  /* 0x00b00000d710783b */ /* 0x000f620000004200 */
[-C--:B------:R-:W-:Y:S01]  /*efc0*/  FMUL.FTZ R89, R89, R199.reuse ;  /* 0x000000c759597220 */ /* 0x080fe20000410000 */
[-C--:B------:R-:W-:Y:S01]  /*efd0*/  FMUL.FTZ R92, R92, R199.reuse ;  /* 0x000000c75c5c7220 */ /* 0x080fe20000410000 */
[-C--:B------:R-:W-:Y:S01]  /*efe0*/  FMUL.FTZ R93, R93, R199.reuse ;  /* 0x000000c75d5d7220 */ /* 0x080fe20000410000 */
[-C--:B------:R-:W-:Y:S01]  /*eff0*/  FMUL.FTZ R90, R90, R198.reuse ;  /* 0x000000c65a5a7220 */ /* 0x080fe20000410000 */
        /* <DEDUP_REMOVED lines=25> */
[----:B------:R-:W-:Y:S01]  /*f190*/  FMUL.FTZ R137, R137, R199 ;  /* 0x000000c789897220 */ /* 0x000fe20000410000 */
[----:B------:R-:W-:Y:S01]  /*f1a0*/  HMMA.16816.F32.BF16 R48, R4, R14, R48 ;  /* 0x0000000e0430723c */ /* 0x000fe20000041830 */
[----:B------:R-:W3:Y:S01]  /*f1b0*/  LDSM.16.MT88.4 R12, [R225+0x1000] ;  /* 0x00100000e10c783b */ /* 0x000ee20000004200 */
[-C--:B------:R-:W-:Y:S01]  /*f1c0*/  FMUL.FTZ R130, R130, R198.reuse ;  /* 0x000000c682827220 */ /* 0x080fe20000410000 */
[-C--:B------:R-:W-:Y:S01]  /*f1d0*/  FMUL.FTZ R131, R131, R198.reuse ;  /* 0x000000c683837220 */ /* 0x080fe20000410000 */
[-C--:B------:R-:W-:Y:S01]  /*f1e0*/  FMUL.FTZ R138, R138, R198.reuse ;  /* 0x000000c68a8a7220 */ /* 0x080fe20000410000 */
[----:B------:R-:W-:-:S03]  /*f1f0*/  FMUL.FTZ R139, R139, R198 ;  /* 0x000000c68b8b7220 */ /* 0x000fc60000410000 */
        /* <DEDUP_REMOVED lines=8> */
[C---:B---3--:R-:W-:Y:S08]  /*f280*/  HMMA.16816.F32.BF16 R120, R8.reuse, R12, R120 ;  /* 0x0000000c0878723c */ /* 0x048ff00000041878 */
[C---:B------:R-:W-:Y:S08]  /*f290*/  HMMA.16816.F32.BF16 R124, R8.reuse, R14, R124 ;  /* 0x0000000e087c723c */ /* 0x040ff0000004187c */
[C---:B------:R-:W-:Y:S08]  /*f2a0*/  HMMA.16816.F32.BF16 R128, R8.reuse, R32, R128 ;  /* 0x000000200880723c */ /* 0x040ff00000041880 */
[----:B------:R-:W-:Y:S01]  /*f2b0*/  HMMA.16816.F32.BF16 R136, R8, R34, R136 ;  /* 0x000000220888723c */ /* 0x000fe20000041888 */
[----:B------:R-:W2:Y:S01]  /*f2c0*/  LDL.LU.64 R8, [R1] ;  /* 0x0000000001087983 */ /* 0x000ea20000300a00 */
        /* <DEDUP_REMOVED lines=13> */
[--C-:B------:R-:W-:Y:S01]  /*f3a0*/  FFMA.FTZ R248, R248, UR10, -R166.reuse ;  /* 0x0000000af8f87c23 */ /* 0x100fe200080108a6 */
[--C-:B------:R-:W-:Y:S01]  /*f3b0*/  FFMA.FTZ R249, R249, UR10, -R166.reuse ;  /* 0x0000000af9f97c23 */ /* 0x100fe200080108a6 */
[--C-:B------:R-:W-:Y:S01]  /*f3c0*/  FFMA.FTZ R250, R216, UR10, -R165.reuse ;  /* 0x0000000ad8fa7c23 */ /* 0x100fe200080108a5 */
[--C-:B------:R-:W-:Y:S01]  /*f3d0*/  FFMA.FTZ R246, R246, UR10, -R165.reuse ;  /* 0x0000000af6f67c23 */ /* 0x100fe200080108a5 */
[--C-:B------:R-:W-:Y:S01]  /*f3e0*/  FFMA.FTZ R244, R244, UR10, -R166.reuse ;  /* 0x0000000af4f47c23 */ /* 0x100fe200080108a6 */
[----:B------:R-:W-:Y:S01]  /*f3f0*/  FFMA.FTZ R247, R247, UR10, -R166 ;  /* 0x0000000af7f77c23 */ /* 0x000fe200080108a6 */
[C---:B------:R-:W-:Y:S01]  /*f400*/  HMMA.16816.F32.BF16 R100, R4.reuse, R16, R100 ;  /* 0x000000100464723c */ /* 0x040fe20000041864 */
[--C-:B------:R-:W-:Y:S01]  /*f410*/  FFMA.FTZ R164, R164, UR10, -R165.reuse ;  /* 0x0000000aa4a47c23 */ /* 0x100fe200080108a5 */
[----:B------:R-:W-:Y:S01]  /*f420*/  MUFU.EX2 R248, R248 ;  /* 0x000000f800f87308 */ /* 0x000fe20000000800 */
[-C--:B------:R-:W-:Y:S01]  /*f430*/  FMUL.FTZ R52, R52, R201.reuse ;  /* 0x000000c934347220 */ /* 0x080fe20000410000 */
[-C--:B------:R-:W-:Y:S01]  /*f440*/  FMUL.FTZ R53, R53, R201.reuse ;  /* 0x000000c935357220 */ /* 0x080fe20000410000 */
[-C--:B------:R-:W-:Y:S01]  /*f450*/  FMUL.FTZ R54, R54, R200.reuse ;  /* 0x000000c836367220 */ /* 0x080fe20000410000 */
[----:B------:R-:W-:Y:S01]  /*f460*/  MUFU.EX2 R249, R249 ;  /* 0x000000f900f97308 */ /* 0x000fe20000000800 */
[-C--:B------:R-:W-:Y:S01]  /*f470*/  FMUL.FTZ R55, R55, R200.reuse ;  /* 0x000000c837377220 */ /* 0x080fe20000410000 */
[C---:B------:R-:W-:Y:S01]  /*f480*/  HMMA.16816.F32.BF16 R144, R4.reuse, R14, R144 ;  /* 0x0000000e0490723c */ /* 0x040fe20000041890 */
[----:B------:R-:W-:Y:S01]  /*f490*/  FFMA.FTZ R15, R245, UR10, -R165 ;  /* 0x0000000af50f7c23 */ /* 0x000fe200080108a5 */
[----:B------:R-:W-:Y:S01]  /*f4a0*/  MUFU.EX2 R250, R250 ;  /* 0x000000fa00fa7308 */ /* 0x000fe20000000800 */
[-C--:B------:R-:W-:Y:S01]  /*f4b0*/  FMUL.FTZ R64, R64, R201.reuse ;  /* 0x000000c940407220 */ /* 0x080fe20000410000 */
[-C--:B------:R-:W-:Y:S01]  /*f4c0*/  FMUL.FTZ R65, R65, R201.reuse ;  /* 0x000000c941417220 */ /* 0x080fe20000410000 */
[-C--:B------:R-:W-:Y:S01]  /*f4d0*/  FMUL.FTZ R66, R66, R200.reuse ;  /* 0x000000c842427220 */ /* 0x080fe20000410000 */
[----:B------:R-:W-:Y:S01]  /*f4e0*/  MUFU.EX2 R246, R246 ;  /* 0x000000f600f67308 */ /* 0x000fe20000000800 */
[-C--:B------:R-:W-:Y:S01]  /*f4f0*/  FMUL.FTZ R67, R67, R200.reuse ;  /* 0x000000c843437220 */ /* 0x080fe20000410000 */
[C---:B------:R-:W-:Y:S01]  /*f500*/  HMMA.16816.F32.BF16 R116, R4.reuse, R12, R116 ;  /* 0x0000000c0474723c */ /* 0x040fe20000041874 */
[-C--:B------:R-:W-:Y:S01]  /*f510*/  FMUL.FTZ R68, R68, R201.reuse ;  /* 0x000000c944447220 */ /* 0x080fe20000410000 */
        /* <DEDUP_REMOVED lines=8> */
[----:B------:R1:W-:Y:S01]  /*f5a0*/  MUFU.EX2 R245, R164 ;  /* 0x000000a400f57308 */ /* 0x0003e20000000800 */
        /* <DEDUP_REMOVED lines=22> */
[----:B-1----:R-:W-:Y:S01]  /*f710*/  F2FP.BF16.F32.PACK_AB R164, R247, R244 ;  /* 0x000000f4f7a4723e */ /* 0x002fe200000010ff */
[C---:B------:R-:W-:Y:S01]  /*f720*/  HMMA.16816.F32.BF16 R52, R4.reuse, R28, R52 ;  /* 0x0000001c0434723c */ /* 0x040fe20000041834 */
[----:B---3--:R-:W-:Y:S01]  /*f730*/  F2FP.BF16.F32.PACK_AB R165, R216, R245 ;  /* 0x000000f5d8a5723e */ /* 0x008fe200000010ff */
[----:B------:R-:W-:Y:S01]  /*f740*/  FFMA.FTZ R185, R185, UR10, -R191 ;  /* 0x0000000ab9b97c23 */ /* 0x000fe200080108bf */
[----:B------:R-:W-:Y:S01]  /*f750*/  FFMA.FTZ R178, R178, UR10, -R203 ;  /* 0x0000000ab2b27c23 */ /* 0x000fe200080108cb */
[----:B------:R-:W-:Y:S01]  /*f760*/  FFMA.FTZ R168, R232, R201, R168 ;  /* 0x000000c9e8a87223 */ /* 0x000fe200000100a8 */
[----:B------:R-:W-:Y:S01]  /*f770*/  FFMA.FTZ R175, R231, R200, R175 ;  /* 0x000000c8e7af7223 */ /* 0x000fe200000100af */
[----:B------:R-:W-:Y:S01]  /*f780*/  FFMA.FTZ R189, R230, R199, R189 ;  /* 0x000000c7e6bd7223 */ /* 0x000fe200000100bd */
[----:B------:R-:W-:Y:S01]  /*f790*/  FFMA.FTZ R196, R229, R198, R196 ;  /* 0x000000c6e5c47223 */ /* 0x000fe200000100c4 */
[C---:B------:R-:W-:Y:S01]  /*f7a0*/  HMMA.16816.F32.BF16 R64, R4.reuse, R30, R64 ;  /* 0x0000001e0440723c */ /* 0x040fe20000041840 */
[----:B------:R-:W-:Y:S01]  /*f7b0*/  LDSM.16.MT88.4 R28, [R215+0xb800] ;  /* 0x00b80000d71c783b */ /* 0x000fe20000004200 */
        /* <DEDUP_REMOVED lines=12> */
[----:B------:R-:W-:-:S02]  /*f880*/  FADD.FTZ R196, R193, R196 ;  /* 0x000000c4c1c47221 */ /* 0x000fc40000010000 */
[----:B------:R-:W-:Y:S01]  /*f890*/  HMMA.16816.F32.BF16 R80, R4, R22, R80 ;  /* 0x000000160450723c */ /* 0x000fe20000041850 */
[----:B------:R-:W-:Y:S01]  /*f8a0*/  LDSM.16.MT88.4 R20, [R225+0x1800] ;  /* 0x00180000e114783b */ /* 0x000fe20000004200 */
        /* <DEDUP_REMOVED lines=9> */
[C---:B------:R-:W-:Y:S01]  /*f940*/  HMMA.16816.F32.BF16 R96, R4.reuse, R26, R96 ;  /* 0x0000001a0460723c */ /* 0x040fe20000041860 */
[----:B------:R-:W-:Y:S07]  /*f950*/  LDSM.16.MT88.4 R24, [R225+0x800] ;  /* 0x00080000e118783b */ /* 0x000fee0000004200 */
[C---:B------:R-:W-:Y:S08]  /*f960*/  HMMA.16816.F32.BF16 R112, R4.reuse, R18, R112 ;  /* 0x000000120470723c */ /* 0x040ff00000041870 */
[C---:B------:R-:W-:Y:S08]  /*f970*/  HMMA.16816.F32.BF16 R140, R4.reuse, R32, R140 ;  /* 0x00000020048c723c */ /* 0x040ff0000004188c */
[----:B------:R-:W-:Y:S01]  /*f980*/  HMMA.16816.F32.BF16 R4, R4, R34, R132 ;  /* 0x000000220404723c */ /* 0x000fe20000041884 */
[----:B------:R-:W1:Y:S04]  /*f990*/  LDSM.16.MT88.4 R32, [R215+0xa800] ;  /* 0x00a80000d720783b */ /* 0x000e680000004200 */
[----:B------:R-:W-:Y:S01]  /*f9a0*/  LDSM.16.MT88.4 R132, [R251+0x1800] ;  /* 0x00180000fb84783b */ /* 0x000fe20000004200 */
[----:B--2---:R-:W-:-:S02]  /*f9b0*/  LOP3.LUT R16, R8, UR6, R11, 0x96, !PT ;  /* 0x0000000608107c12 */ /* 0x004fc4000f8e960b */
[----:B------:R-:W-:Y:S02]  /*f9c0*/  MOV R9, R10 ;  /* 0x0000000a00097202 */ /* 0x000fe40000000f00 */
[C---:B------:R-:W-:Y:S02]  /*f9d0*/  PRMT R8, R10.reuse, 0x7771, RZ ;  /* 0x000077710a087816 */ /* 0x040fe400000000ff */
[C---:B------:R-:W-:Y:S02]  /*f9e0*/  PRMT R11, R10.reuse, 0x7773, RZ ;  /* 0x000077730a0b7816 */ /* 0x040fe400000000ff */
[----:B------:R-:W-:Y:S02]  /*f9f0*/  PRMT R10, R10, 0x7772, RZ ;  /* 0x000077720a0a7816 */ /* 0x000fe400000000ff */
[C---:B------:R-:W-:Y:S02]  /*fa00*/  LOP3.LUT R14, R16.reuse, 0xffff, RZ, 0xc0, !PT ;  /* 0x0000ffff100e7812 */ /* 0x040fe400078ec0ff */
[----:B------:R-:W-:-:S02]  /*fa10*/  PRMT R13, R16, 0x7632, R13 ;  /* 0x00007632100d7816 */ /* 0x000fc4000000000d */
[----:B------:R-:W-:Y:S02]  /*fa20*/  LOP3.LUT R12, R16, 0xff, RZ, 0xc0, !PT ;  /* 0x000000ff100c7812 */ /* 0x000fe400078ec0ff */
[----:B------:R-:W-:Y:S02]  /*fa30*/  LOP3.LUT R9, R9, 0xff, RZ, 0xc0, !PT ;  /* 0x000000ff09097812 */ /* 0x000fe400078ec0ff */
[----:B------:R-:W-:Y:S02]  /*fa40*/  SHF.R.U32.HI R16, RZ, 0x18, R16 ;  /* 0x00000018ff107819 */ /* 0x000fe40000011610 */
[----:B------:R-:W-:Y:S02]  /*fa50*/  SHF.R.U32.HI R14, RZ, 0x8, R14 ;  /* 0x00000008ff0e7819 */ /* 0x000fe4000001160e */
[----:B------:R-:W-:Y:S02]  /*fa60*/  LOP3.LUT R13, R13, 0xff, RZ, 0xc0, !PT ;  /* 0x000000ff0d0d7812 */ /* 0x000fe400078ec0ff */
[----:B------:R-:W-:-:S02]  /*fa70*/  PRMT R10, R10, 0x5410, R11 ;  /* 0x000054100a0a7816 */ /* 0x000fc4000000000b */
[----:B------:R-:W-:Y:S02]  /*fa80*/  PRMT R8, R9, 0x5410, R8 ;  /* 0x0000541009087816 */ /* 0x000fe40000000008 */
[----:B------:R-:W-:Y:S02]  /*fa90*/  PRMT R12, R12, 0x5410, R14 ;  /* 0x000054100c0c7816 */ /* 0x000fe4000000000e */
[----:B------:R-:W-:Y:S02]  /*faa0*/  PRMT R13, R13, 0x5410, R16 ;  /* 0x000054100d0d7816 */ /* 0x000fe40000000010 */
[----:B------:R-:W-:Y:S01]  /*fab0*/  LOP3.LUT R10, R10, 0xff00ff, RZ, 0xc0, !PT ;  /* 0x00ff00ff0a0a7812 */ /* 0x000fe200078ec0ff */
[----:B------:R-:W2:Y:S01]  /*fac0*/  LDSM.16.MT88.4 R16, [R220+0xa800] ;  /* 0x00a80000dc10783b */ /* 0x000ea20000004200 */
[--C-:B------:R-:W-:Y:S02]  /*fad0*/  HSET2.LE.AND R166, R8, R202.reuse, PT ;  /* 0x000000ca08a67233 */ /* 0x100fe40003803000 */
[----:B------:R-:W-:-:S02]  /*fae0*/  HSET2.LE.AND R12, R12, R202, PT ;  /* 0x000000ca0c0c7233 */ /* 0x000fc40003803000 */
[--C-:B------:R-:W-:Y:S02]  /*faf0*/  HSET2.LE.AND R13, R13, R202.reuse, PT ;  /* 0x000000ca0d0d7233 */ /* 0x100fe40003803000 */
[----:B------:R-:W-:Y:S02]  /*fb00*/  HSET2.LE.AND R167, R10, R202, PT ;  /* 0x000000ca0aa77233 */ /* 0x000fe40003803000 */
[----:B------:R-:W-:Y:S02]  /*fb10*/  F2FP.BF16.F32.PACK_AB R9, R249, R248 ;  /* 0x000000f8f909723e */ /* 0x000fe400000010ff */
[----:B------:R-:W-:Y:S02]  /*fb20*/  F2FP.BF16.F32.PACK_AB R8, R246, R250 ;  /* 0x000000faf608723e */ /* 0x000fe400000010ff */
[----:B------:R-:W-:Y:S02]  /*fb30*/  LOP3.LUT R164, R164, R12, RZ, 0xc0, !PT ;  /* 0x0000000ca4a47212 */ /* 0x000fe400078ec0ff */
[----:B------:R-:W-:-:S02]  /*fb40*/  LOP3.LUT R165, R165, R13, RZ, 0xc0, !PT ;  /* 0x0000000da5a57212 */ /* 0x000fc400078ec0ff */
[----:B------:R-:W-:Y:S01]  /*fb50*/  LOP3.LUT R166, R9, R166, RZ, 0xc0, !PT ;  /* 0x000000a609a67212 */ /* 0x000fe200078ec0ff */
[----:B------:R-:W3:Y:S01]  /*fb60*/  LDSM.16.MT88.4 R12, [R251+0x800] ;  /* 0x00080000fb0c783b */ /* 0x000ee20000004200 */
[----:B------:R-:W-:-:S03]  /*fb70*/  LOP3.LUT R167, R8, R167, RZ, 0xc0, !PT ;  /* 0x000000a708a77212 */ /* 0x000fc600078ec0ff */
[----:B------:R-:W4:Y:S04]  /*fb80*/  LDSM.16.MT88.4 R8, [R220+0xb800] ;  /* 0x00b80000dc08783b */ /* 0x000f280000004200 */
[C---:B-1----:R-:W-:Y:S08]  /*fb90*/  HMMA.16816.F32.BF16 R40, R164.reuse, R32, R40 ;  /* 0x00000020a428723c */ /* 0x042ff00000041828 */
[C---:B------:R-:W-:Y:S08]  /*fba0*/  HMMA.16816.F32.BF16 R44, R164.reuse, R34, R44 ;  /* 0x00000022a42c723c */ /* 0x040ff0000004182c */
[C---:B--2---:R-:W-:Y:S08]  /*fbb0*/  HMMA.16816.F32.BF16 R156, R164.reuse, R16, R156 ;  /* 0x00000010a49c723c */ /* 0x044ff0000004189c */
[C---:B------:R-:W-:Y:S08]  /*fbc0*/  HMMA.16816.F32.BF16 R152, R164.reuse, R18, R152 ;  /* 0x00000012a498723c */ /* 0x040ff00000041898 */
[C---:B------:R-:W-:Y:S08]  /*fbd0*/  HMMA.16816.F32.BF16 R56, R164.reuse, R24, R56 ;  /* 0x00000018a438723c */ /* 0x040ff00000041838 */
[C---:B------:R-:W-:Y:S08]  /*fbe0*/  HMMA.16816.F32.BF16 R60, R164.reuse, R26, R60 ;  /* 0x0000001aa43c723c */ /* 0x040ff0000004183c */
[C---:B---3--:R-:W-:Y:S08]  /*fbf0*/  HMMA.16816.F32.BF16 R72, R164.reuse, R12, R72 ;  /* 0x0000000ca448723c */ /* 0x048ff00000041848 */
        /* <DEDUP_REMOVED lines=9> */
[----:B------:R-:W-:-:S03]  /*fc90*/  IMAD.WIDE.U32 R166, R186, -0x2daee0ad, RZ ;  /* 0xd2511f53baa67825 */ /* 0x000fc600078e00ff */
[----:B------:R-:W-:Y:S02]  /*fca0*/  MOV R164, R166 ;  /* 0x000000a600a47202 */ /* 0x000fe40000000f00 */
[----:B------:R-:W-:Y:S02]  /*fcb0*/  PRMT R165, R166, 0x7771, RZ ;  /* 0x00007771a6a57816 */ /* 0x000fe400000000ff */
[----:B------:R-:W-:Y:S02]  /*fcc0*/  LOP3.LUT R164, R164, 0xff, RZ, 0xc0, !PT ;  /* 0x000000ffa4a47812 */ /* 0x000fe400078ec0ff */
[----:B------:R-:W-:Y:S02]  /*fcd0*/  LOP3.LUT R167, R224, UR6, R167, 0x96, !PT ;  /* 0x00000006e0a77c12 */ /* 0x000fe4000f8e96a7 */
[C---:B------:R-:W-:Y:S02]  /*fce0*/  PRMT R186, R166.reuse, 0x7773, RZ ;  /* 0x00007773a6ba7816 */ /* 0x040fe400000000ff */
[----:B------:R-:W-:-:S02]  /*fcf0*/  PRMT R166, R166, 0x7772, RZ ;  /* 0x00007772a6a67816 */ /* 0x000fc400000000ff */
[----:B------:R-:W-:Y:S02]  /*fd00*/  PRMT R165, R164, 0x5410, R165 ;  /* 0x00005410a4a57816 */ /* 0x000fe400000000a5 */
[C---:B------:R-:W-:Y:S02]  /*fd10*/  LOP3.LUT R164, R167.reuse, 0xffff, RZ, 0xc0, !PT ;  /* 0x0000ffffa7a47812 */ /* 0x040fe400078ec0ff */
[----:B------:R-:W-:Y:S02]  /*fd20*/  PRMT R166, R166, 0x5410, R186 ;  /* 0x00005410a6a67816 */ /* 0x000fe400000000ba */
[----:B------:R-:W-:Y:S02]  /*fd30*/  SHF.R.U32.HI R164, RZ, 0x8, R164 ;  /* 0x00000008ffa47819 */ /* 0x000fe400000116a4 */
[C---:B------:R-:W-:Y:S02]  /*fd40*/  LOP3.LUT R186, R167.reuse, 0xff, RZ, 0xc0, !PT ;  /* 0x000000ffa7ba7812 */ /* 0x040fe400078ec0ff */
[----:B------:R-:W-:-:S02]  /*fd50*/  PRMT R215, R167, 0x7632, R215 ;  /* 0x00007632a7d77816 */ /* 0x000fc400000000d7 */
[----:B------:R-:W-:Y:S01]  /*fd60*/  PRMT R164, R186, 0x5410, R164 ;  /* 0x00005410baa47816 */ /* 0x000fe200000000a4 */
[--C-:B------:R-:W-:Y:S01]  /*fd70*/  FFMA.FTZ R186, R169, UR10, -R191.reuse ;  /* 0x0000000aa9ba7c23 */ /* 0x100fe200080108bf */
[----:B------:R-:W-:Y:S01]  /*fd80*/  LOP3.LUT R169, R215, 0xff, RZ, 0xc0, !PT ;  /* 0x000000ffd7a97812 */ /* 0x000fe200078ec0ff */
[----:B------:R-:W-:Y:S01]  /*fd90*/  FFMA.FTZ R215, R171, UR10, -R191 ;  /* 0x0000000aabd77c23 */ /* 0x000fe200080108bf */
[----:B------:R-:W-:Y:S01]  /*fda0*/  SHF.R.U32.HI R167, RZ, 0x18, R167 ;  /* 0x00000018ffa77819 */ /* 0x000fe200000116a7 */
[----:B------:R-:W-:Y:S01]  /*fdb0*/  FFMA.FTZ R171, R177, UR10, -R191 ;  /* 0x0000000ab1ab7c23 */ /* 0x000fe200080108bf */
[----:B------:R-:W-:Y:S01]  /*fdc0*/  LOP3.LUT R191, R166, 0xff00ff, RZ, 0xc0, !PT ;  /* 0x00ff00ffa6bf7812 */ /* 0x000fe200078ec0ff */
[----:B------:R-:W1:Y:S01]  /*fdd0*/  MUFU.EX2 R186, R186 ;  /* 0x000000ba00ba7308 */ /* 0x000e620000000800 */
[----:B------:R-:W-:Y:S02]  /*fde0*/  PRMT R167, R169, 0x5410, R167 ;  /* 0x00005410a9a77816 */ /* 0x000fe400000000a7 */
[--C-:B------:R-:W-:Y:S01]  /*fdf0*/  HSET2.LE.AND R166, R165, R202.reuse, PT ;  /* 0x000000caa5a67233 */ /* 0x100fe20003803000 */
[----:B------:R-:W-:Y:S01]  /*fe00*/  MUFU.EX2 R169, R171 ;  /* 0x000000ab00a97308 */ /* 0x000fe20000000800 */
[----:B------:R-:W-:-:S02]  /*fe10*/  HSET2.LE.AND R165, R191, R202, PT ;  /* 0x000000cabfa57233 */ /* 0x000fc40003803000 */
[--C-:B------:R-:W-:Y:S01]  /*fe20*/  HSET2.LE.AND R164, R164, R202.reuse, PT ;  /* 0x000000caa4a47233 */ /* 0x100fe20003803000 */
[----:B------:R2:W3:Y:S01]  /*fe30*/  MUFU.EX2 R171, R185 ;  /* 0x000000b900ab7308 */ /* 0x0004e20000000800 */
[----:B------:R-:W-:-:S03]  /*fe40*/  HSET2.LE.AND R202, R167, R202, PT ;  /* 0x000000caa7ca7233 */ /* 0x000fc60003803000 */
[----:B------:R-:W4:Y:S01]  /*fe50*/  MUFU.EX2 R177, R215 ;  /* 0x000000d700b17308 */ /* 0x000f220000000800 */
[----:B-1----:R-:W-:Y:S01]  /*fe60*/  FADD.FTZ R168, R186, R168 ;  /* 0x000000a8baa87221 */ /* 0x002fe20000010000 */
[--C-:B--2---:R-:W-:Y:S01]  /*fe70*/  FFMA.FTZ R185, R170, UR10, -R203.reuse ;  /* 0x0000000aaab97c23 */ /* 0x104fe200080108cb */
[--C-:B------:R-:W-:Y:S01]  /*fe80*/  FFMA.FTZ R170, R192, UR10, -R203.reuse ;  /* 0x0000000ac0aa7c23 */ /* 0x100fe200080108cb */
[----:B------:R-:W-:Y:S01]  /*fe90*/  FFMA.FTZ R203, R176, UR10, -R203 ;  /* 0x0000000ab0cb7c23 */ /* 0x000fe200080108cb */
[----:B---3--:R-:W-:Y:S01]  /*fea0*/  F2FP.BF16.F32.PACK_AB R167, R171, R169 ;  /* 0x000000a9aba7723e */ /* 0x008fe200000010ff */
[----:B------:R-:W-:Y:S01]  /*feb0*/  MUFU.EX2 R176, R178 ;  /* 0x000000b200b07308 */ /* 0x000fe20000000800 */
[----:B----4-:R-:W-:Y:S02]  /*fec0*/  FADD.FTZ R168, R177, R168 ;  /* 0x000000a8b1a87221 */ /* 0x010fe40000010000 */
[----:B------:R-:W-:Y:S01]  /*fed0*/  LOP3.LUT R166, R167, R166, RZ, 0xc0, !PT ;  /* 0x000000a6a7a67212 */ /* 0x000fe200078ec0ff */
[----:B------:R-:W1:Y:S01]  /*fee0*/  MUFU.EX2 R170, R170 ;  /* 0x000000aa00aa7308 */ /* 0x000e620000000800 */
[----:B------:R-:W-:-:S03]  /*fef0*/  FADD.FTZ R168, R169, R168 ;  /* 0x000000a8a9a87221 */ /* 0x000fc60000010000 */
[----:B------:R-:W2:Y:S01]  /*ff00*/  MUFU.EX2 R178, R185 ;  /* 0x000000b900b27308 */ /* 0x000ea20000000800 */
[----:B------:R-:W-:Y:S01]  /*ff10*/  FADD.FTZ R232, R171, R168 ;  /* 0x000000a8abe87221 */ /* 0x000fe20000010000 */
[----:B------:R-:W-:Y:S02]  /*ff20*/  MOV R168, R207 ;  /* 0x000000cf00a87202 */ /* 0x000fe40000000f00 */
[----:B------:R-:W3:Y:S01]  /*ff30*/  MUFU.EX2 R185, R203 ;  /* 0x000000cb00b97308 */ /* 0x000ee20000000800 */
[----:B-1----:R-:W-:-:S04]  /*ff40*/  F2FP.BF16.F32.PACK_AB R167, R170, R176 ;  /* 0x000000b0aaa7723e */ /* 0x002fc800000010ff */
[----:B------:R-:W-:Y:S01]  /*ff50*/  LOP3.LUT R167, R167, R165, RZ, 0xc0, !PT ;  /* 0x000000a5a7a77212 */ /* 0x000fe200078ec0ff */
[----:B--2---:R-:W-:Y:S01]  /*ff60*/  FADD.FTZ R175, R178, R175 ;  /* 0x000000afb2af7221 */ /* 0x004fe20000010000 */
[----:B------:R-:W-:-:S03]  /*ff70*/  F2FP.BF16.F32.PACK_AB R165, R177, R186 ;  /* 0x000000bab1a5723e */ /* 0x000fc600000010ff */
[----:B---3--:R-:W-:Y:S01]  /*ff80*/  FADD.FTZ R175, R185, R175 ;  /* 0x000000afb9af7221 */ /* 0x008fe20000010000 */
[----:B------:R-:W-:Y:S02]  /*ff90*/  LOP3.LUT R164, R165, R164, RZ, 0xc0, !PT ;  /* 0x000000a4a5a47212 */ /* 0x000fe400078ec0ff */
[----:B------:R-:W-:Y:S01]  /*ffa0*/  F2FP.BF16.F32.PACK_AB R165, R185, R178 ;  /* 0x000000b2b9a5723e */ /* 0x000fe200000010ff */
[----:B------:R-:W-:-:S03]  /*ffb0*/  FADD.FTZ R175, R176, R175 ;  /* 0x000000afb0af7221 */ /* 0x000fc60000010000 */
[----:B------:R-:W-:Y:S01]  /*ffc0*/  LOP3.LUT R165, R165, R202, RZ, 0xc0, !PT ;  /* 0x000000caa5a57212 */ /* 0x000fe200078ec0ff */
[----:B------:R-:W-:-:S06]  /*ffd0*/  FADD.FTZ R231, R170, R175 ;  /* 0x000000afaae77221 */ /* 0x000fcc0000010000 */
        /* <DEDUP_REMOVED lines=17> */
[----:B------:R-:W-:Y:S02]  /*100f0*/  MOV R166, R205 ;  /* 0x000000cd00a67202 */ /* 0x000fe40000000f00 */
[----:B------:R-:W-:Y:S01]  /*10100*/  MOV R167, R206 ;  /* 0x000000ce00a77202 */ /* 0x000fe20000000f00 */
[----:B------:R-:W-:-:S14]  /*10110*/  BRA.U !UP0, `(.L_x_989) ;  /* 0x00000035080c7547 */ /* 0x000fdc000b800000 */
[----:B------:R-:W-:Y:S01]  /*10120*/  UIADD3 UR10, UPT, UPT, UR20, -0x5, URZ ;  /* 0xfffffffb140a7890 */ /* 0x000fe2000fffe0ff */
[----:B------:R-:W-:-:S04]  /*10130*/  DEPBAR.LE SB0, 0x0 ;  /* 0x000080000000791a */ /* 0x000fc80000000000 */
[----:B------:R-:W-:Y:S01]  /*10140*/  UIMAD.WIDE.U32 UR12, UR10, UR8, URZ ;  /* 0x000000080a0c72a5 */ /* 0x000fe2000f8e00ff */
[----:B------:R-:W-:Y:S01]  /*10150*/  IMAD.SHL.U32 R221, R219, 0x20, RZ ;  /* 0x00000020dbdd7824 */ /* 0x000fe200078e00ff */
[----:B------:R-:W-:Y:S01]  /*10160*/  SHF.R.U32.HI R222, RZ, 0x1, R219 ;  /* 0x00000001ffde7819 */ /* 0x000fe200000116db */
[----:B------:R-:W-:Y:S01]  /*10170*/  IMAD.MOV.U32 R224, RZ, RZ, 0x20 ;  /* 0x00000020ffe07424 */ /* 0x000fe200078e00ff */
[----:B------:R-:W-:Y:S01]  /*10180*/  UIMAD UR10, UR10, UR9, UR13 ;  /* 0x000000090a0a72a4 */ /* 0x000fe2000f8e020d */
[----:B------:R-:W-:Y:S01]  /*10190*/  VIADD R225, R212, UR5 ;  /* 0x00000005d4e17c36 */ /* 0x000fe20008000000 */
[----:B------:R-:W-:Y:S01]  /*101a0*/  USHF.L.U32 UR7, UR12, 0x5, URZ ;  /* 0x000000050c077899 */ /* 0x000fe200080006ff */
[----:B------:R-:W-:Y:S01]  /*101b0*/  LOP3.LUT R221, R221, 0x7c00, RZ, 0xc0, !PT ;  /* 0x00007c00dddd7812 */ /* 0x000fe200078ec0ff */
[----:B------:R-:W-:Y:S01]  /*101c0*/  USHF.L.U64.HI UR10, UR12, 0x5, UR10 ;  /* 0x000000050c0a7899 */ /* 0x000fe2000801020a */
[----:B------:R-:W-:Y:S01]  /*101d0*/  LOP3.LUT R5, R222, 0x8, RZ, 0xc0, !PT ;  /* 0x00000008de057812 */ /* 0x000fe200078ec0ff */
[----:B------:R-:W-:Y:S01]  /*101e0*/  ULEA UR11, UP0, UR8, UR7, 0x4 ;  /* 0x00000007080b7291 */ /* 0x000fe2000f8020ff */
[----:B------:R-:W-:Y:S01]  /*101f0*/  LOP3.LUT R214, R221, 0x200, R214, 0xf8, !PT ;  /* 0x00000200ddd67812 */ /* 0x000fe200078ef8d6 */
[----:B------:R-:W-:Y:S01]  /*10200*/  IMAD.U32 R4, RZ, RZ, UR7 ;  /* 0x00000007ff047e24 */ /* 0x000fe2000f8e00ff */
[----:B------:R-:W-:Y:S01]  /*10210*/  SEL R224, R224, 0xffffffe0, !P6 ;  /* 0xffffffe0e0e07807 */ /* 0x000fe20007000000 */
[----:B------:R-:W-:Y:S01]  /*10220*/  ULEA.HI.X UR8, UR8, UR10, UR9, 0x4, UP0 ;  /* 0x0000000a08087291 */ /* 0x000fe200080f2409 */
[----:B------:R-:W-:Y:S01]  /*10230*/  IMAD.U32 R8, RZ, RZ, UR10 ;  /* 0x0000000aff087e24 */ /* 0x000fe2000f8e00ff */
[----:B------:R-:W-:Y:S01]  /*10240*/  LOP3.LUT R5, R214, R213, R5, 0xf6, !PT ;  /* 0x000000d5d6057212 */ /* 0x000fe200078ef605 */
[----:B------:R-:W-:Y:S01]  /*10250*/  IMAD.U32 R7, RZ, RZ, UR11 ;  /* 0x0000000bff077e24 */ /* 0x000fe2000f8e00ff */
[CC--:B------:R-:W-:Y:S01]  /*10260*/  @!P4 LEA R14, P5, R4.reuse, R226.reuse, 0x1 ;  /* 0x000000e2040ec211 */ /* 0x0c0fe200078a08ff */
[----:B------:R-:W-:Y:S01]  /*10270*/  IMAD.IADD R200, R225, 0x1, R224 ;  /* 0x00000001e1c87824 */ /* 0x000fe200078e02e0 */
[CC--:B------:R-:W-:Y:S01]  /*10280*/  @!P3 LEA R10, P1, R4.reuse, R226.reuse, 0x1 ;  /* 0x000000e2040ab211 */ /* 0x0c0fe200078208ff */
[----:B------:R-:W-:Y:S01]  /*10290*/  IMAD.U32 R6, RZ, RZ, UR8 ;  /* 0x00000008ff067e24 */ /* 0x000fe2000f8e00ff */
[----:B------:R-:W-:Y:S01]  /*102a0*/  LEA R12, P2, R7, R226, 0x1 ;  /* 0x000000e2070c7211 */ /* 0x000fe200078408ff */
[----:B------:R-:W-:Y:S01]  /*102b0*/  IMAD.IADD R225, R225, 0x1, R211 ;  /* 0x00000001e1e17824 */ /* 0x000fe200078e02d3 */
[CCC-:B------:R-:W-:Y:S01]  /*102c0*/  @!P4 LEA.HI.X R15, R4.reuse, R223.reuse, R8.reuse, 0x1, P5 ;  /* 0x000000df040fc211 */ /* 0x1c0fe200028f0c08 */
[----:B------:R-:W-:Y:S01]  /*102d0*/  BAR.SYNC.DEFER_BLOCKING 0x0 ;  /* 0x0000000000007b1d */ /* 0x000fe20000010000 */
[-C--:B------:R-:W-:Y:S01]  /*102e0*/  @!P3 LEA.HI.X R11, R4, R223.reuse, R8, 0x1, P1 ;  /* 0x000000df040bb211 */ /* 0x080fe200008f0c08 */
[----:B------:R-:W-:Y:S01]  /*102f0*/  UIADD3 UR7, UPT, UPT, UR20, -0x5, URZ ;  /* 0xfffffffb14077890 */ /* 0x000fe2000fffe0ff */
[----:B------:R-:W-:Y:S01]  /*10300*/  LEA.HI.X R13, R7, R223, R6, 0x1, P2 ;  /* 0x000000df070d7211 */ /* 0x000fe200010f0c06 */
[----:B------:R-:W-:Y:S01]  /*10310*/  IMAD.U32 R250, RZ, RZ, UR31 ;  /* 0x0000001ffffa7e24 */ /* 0x000fe2000f8e00ff */
[----:B------:R-:W-:Y:S01]  /*10320*/  LEA R201, R5, UR5, 0x1 ;  /* 0x0000000505c97c11 */ /* 0x000fe2000f8e08ff */
[----:B------:R-:W-:Y:S01]  /*10330*/  IMAD.U32 R246, RZ, RZ, UR30 ;  /* 0x0000001efff67e24 */ /* 0x000fe2000f8e00ff */
[----:B------:R-:W-:Y:S01]  /*10340*/  UISETP.NE.AND UP0, UPT, UR20, 0x5, UPT ;  /* 0x000000051400788c */ /* 0x000fe2000bf05270 */
[----:B------:R-:W-:-:S02]  /*10350*/  VIADD R250, R250, 0x32370b8f ;  /* 0x32370b8ffafa7836 */ /* 0x000fc40000000000 */
[--C-:B------:R-:W-:Y:S02]  /*10360*/  IMAD.IADD R233, R224, 0x1, R201.reuse ;  /* 0x00000001e0e97824 */ /* 0x100fe400078e02c9 */
[----:B------:R-:W-:Y:S02]  /*10370*/  IMAD.IADD R216, R211, 0x1, R201 ;  /* 0x00000001d3d87824 */ /* 0x000fe400078e02c9 */
[----:B------:R-:W-:Y:S02]  /*10380*/  VIADD R246, R246, 0x78dde6e4 ;  /* 0x78dde6e4f6f67836 */ /* 0x000fe40000000000 */
        /* <DEDUP_REMOVED lines=23> */
[----:B------:R-:W3:Y:S04]  /*10500*/  LDSM.16.M88.4 R176, [R201+0x2000] ;  /* 0x00200000c9b0783b */ /* 0x000ee80000000200 */
[----:B------:R-:W4:Y:S04]  /*10510*/  LDSM.16.M88.4 R188, [R212+UR5+0x8800] ;  /* 0x00880005d4bc783b */ /* 0x000f280008000200 */
[----:B-1----:R-:W1:Y:S04]  /*10520*/  LDSM.16.M88.4 R8, [R201] ;  /* 0x00000000c908783b */ /* 0x002e680000000200 */
[----:B------:R-:W-:Y:S04]  /*10530*/  LDSM.16.M88.4 R184, [R200+0x8000] ;  /* 0x00800000c8b8783b */ /* 0x000fe80000000200 */
[----:B--2---:R-:W2:Y:S04]  /*10540*/  LDSM.16.M88.4 R12, [R233+0x2000] ;  /* 0x00200000e90c783b */ /* 0x004ea80000000200 */
[----:B------:R-:W5:Y:S04]  /*10550*/  LDSM.16.M88.4 R196, [R200+0x8800] ;  /* 0x00880000c8c4783b */ /* 0x000f680000000200 */
[----:B------:R-:W5:Y:S04]  /*10560*/  LDSM.16.M88.4 R192, [R233] ;  /* 0x00000000e9c0783b */ /* 0x000f680000000200 */
[----:B------:R-:W-:Y:S04]  /*10570*/  LDSM.16.M88.4 R4, [R216+0x2000] ;  /* 0x00200000d804783b */ /* 0x000fe80000000200 */
[----:B------:R-:W5:Y:S04]  /*10580*/  LDSM.16.M88.4 R172, [R225+0x8000] ;  /* 0x00800000e1ac783b */ /* 0x000f680000000200 */
[----:B------:R-:W5:Y:S01]  /*10590*/  LDSM.16.M88.4 R16, [R225+0x8800] ;  /* 0x00880000e110783b */ /* 0x000f620000000200 */
[C---:B---3--:R-:W-:Y:S03]  /*105a0*/  HMMA.16816.F32.BF16 R164, R176.reuse, R28, RZ ;  /* 0x0000001cb0a4723c */ /* 0x048fe600000418ff */
[----:B------:R-:W0:Y:S05]  /*105b0*/  LDGDEPBAR ;  /* 0x00000000000079af */ /* 0x000e2a0000000000 */
[C---:B----4-:R-:W-:Y:S08]  /*105c0*/  HMMA.16816.F32.BF16 R20, R176.reuse, R188, RZ ;  /* 0x000000bcb014723c */ /* 0x050ff000000418ff */
[C---:B------:R-:W-:Y:S08]  /*105d0*/  HMMA.16816.F32.BF16 R32, R176.reuse, R30, RZ ;  /* 0x0000001eb020723c */ /* 0x040ff000000418ff */
[----:B------:R-:W-:Y:S08]  /*105e0*/  HMMA.16816.F32.BF16 R176, R176, R190, RZ ;  /* 0x000000beb0b0723c */ /* 0x000ff000000418ff */
[C---:B-1----:R-:W-:Y:S08]  /*105f0*/  HMMA.16816.F32.BF16 R168, R8.reuse, R28, RZ ;  /* 0x0000001c08a8723c */ /* 0x042ff000000418ff */
[C---:B------:R-:W-:Y:S08]  /*10600*/  HMMA.16816.F32.BF16 R24, R8.reuse, R188, RZ ;  /* 0x000000bc0818723c */ /* 0x040ff000000418ff */
[----:B------:R-:W-:Y:S08]  /*10610*/  HMMA.16816.F32.BF16 R28, R8, R30, RZ ;  /* 0x0000001e081c723c */ /* 0x000ff000000418ff */
[C---:B--2---:R-:W-:Y:S08]  /*10620*/  HMMA.16816.F32.BF16 R164, R12.reuse, R184, R164 ;  /* 0x000000b80ca4723c */ /* 0x044ff000000418a4 */
[C---:B-----5:R-:W-:Y:S08]  /*10630*/  HMMA.16816.F32.BF16 R20, R12.reuse, R196, R20 ;  /* 0x000000c40c14723c */ /* 0x060ff00000041814 */
[C---:B------:R-:W-:Y:S08]  /*10640*/  HMMA.16816.F32.BF16 R32, R12.reuse, R186, R32 ;  /* 0x000000ba0c20723c */ /* 0x040ff00000041820 */
[----:B------:R-:W-:Y:S01]  /*10650*/  HMMA.16816.F32.BF16 R176, R12, R198, R176 ;  /* 0x000000c60cb0723c */ /* 0x000fe200000418b0 */
[----:B------:R-:W1:Y:S07]  /*10660*/  LDSM.16.M88.4 R12, [R216] ;  /* 0x00000000d80c783b */ /* 0x000e6e0000000200 */
[----:B------:R-:W-:Y:S01]  /*10670*/  HMMA.16816.F32.BF16 R8, R8, R190, RZ ;  /* 0x000000be0808723c */ /* 0x000fe200000418ff */
[----:B------:R-:W-:Y:S07]  /*10680*/  LDSM.16.M88.4 R188, [R211+0x2000] ;  /* 0x00200000d3bc783b */ /* 0x000fee0000000200 */
[C---:B------:R-:W-:Y:S08]  /*10690*/  HMMA.16816.F32.BF16 R168, R192.reuse, R184, R168 ;  /* 0x000000b8c0a8723c */ /* 0x040ff000000418a8 */
[C---:B------:R-:W-:Y:S08]  /*106a0*/  HMMA.16816.F32.BF16 R24, R192.reuse, R196, R24 ;  /* 0x000000c4c018723c */ /* 0x040ff00000041818 */
[C---:B------:R-:W-:Y:S01]  /*106b0*/  HMMA.16816.F32.BF16 R28, R192.reuse, R186, R28 ;  /* 0x000000bac01c723c */ /* 0x040fe2000004181c */
[----:B------:R-:W2:Y:S07]  /*106c0*/  LDSM.16.M88.4 R184, [R224+0x8000] ;  /* 0x00800000e0b8783b */ /* 0x000eae0000000200 */
[----:B------:R-:W-:Y:S01]  /*106d0*/  HMMA.16816.F32.BF16 R192, R192, R198, R8 ;  /* 0x000000c6c0c0723c */ /* 0x000fe20000041808 */
[----:B------:R-:W-:Y:S04]  /*106e0*/  LDSM.16.M88.4 R8, [R224+0x8800] ;  /* 0x00880000e008783b */ /* 0x000fe80000000200 */
[----:B------:R-:W-:Y:S03]  /*106f0*/  LDSM.16.M88.4 R196, [R233+0x4000] ;  /* 0x00400000e9c4783b */ /* 0x000fe60000000200 */
[C---:B------:R-:W-:Y:S08]  /*10700*/  HMMA.16816.F32.BF16 R164, R4.reuse, R172, R164 ;  /* 0x000000ac04a4723c */ /* 0x040ff000000418a4 */
[C---:B------:R-:W-:Y:S08]  /*10710*/  HMMA.16816.F32.BF16 R20, R4.reuse, R16, R20 ;  /* 0x000000100414723c */ /* 0x040ff00000041814 */
[C---:B------:R-:W-:Y:S08]  /*10720*/  HMMA.16816.F32.BF16 R32, R4.reuse, R174, R32 ;  /* 0x000000ae0420723c */ /* 0x040ff00000041820 */
[----:B------:R-:W-:Y:S01]  /*10730*/  HMMA.16816.F32.BF16 R176, R4, R18, R176 ;  /* 0x0000001204b0723c */ /* 0x000fe200000418b0 */
[----:B------:R-:W3:Y:S07]  /*10740*/  LDSM.16.M88.4 R4, [R211] ;  /* 0x00000000d304783b */ /* 0x000eee0000000200 */
[C---:B-1----:R-:W-:Y:S08]  /*10750*/  HMMA.16816.F32.BF16 R168, R12.reuse, R172, R168 ;  /* 0x000000ac0ca8723c */ /* 0x042ff000000418a8 */
[C---:B------:R-:W-:Y:S01]  /*10760*/  HMMA.16816.F32.BF16 R28, R12.reuse, R174, R28 ;  /* 0x000000ae0c1c723c */ /* 0x040fe2000004181c */
[----:B------:R-:W-:Y:S04]  /*10770*/  LDSM.16.M88.4 R172, [R212+UR5+0x9000] ;  /* 0x00900005d4ac783b */ /* 0x000fe80008000200 */
[----:B------:R-:W-:Y:S03]  /*10780*/  LDSM.16.M88.4 R212, [R212+UR5+0x9800] ;  /* 0x00980005d4d4783b */ /* 0x000fe60008000200 */
[C---:B------:R-:W-:Y:S08]  /*10790*/  HMMA.16816.F32.BF16 R24, R12.reuse, R16, R24 ;  /* 0x000000100c18723c */ /* 0x040ff00000041818 */
[----:B------:R-:W-:Y:S01]  /*107a0*/  HMMA.16816.F32.BF16 R192, R12, R18, R192 ;  /* 0x000000120cc0723c */ /* 0x000fe200000418c0 */
[----:B------:R-:W1:Y:S04]  /*107b0*/  LDSM.16.M88.4 R16, [R201+0x6000] ;  /* 0x00600000c910783b */ /* 0x000e680000000200 */
[----:B------:R-:W4:Y:S03]  /*107c0*/  LDSM.16.M88.4 R12, [R201+0x4000] ;  /* 0x00400000c90c783b */ /* 0x000f260000000200 */
[-C--:B--2---:R-:W-:Y:S08]  /*107d0*/  HMMA.16816.F32.BF16 R164, R188, R184.reuse, R164 ;  /* 0x000000b8bca4723c */ /* 0x084ff000000418a4 */
[C---:B---3--:R-:W-:Y:S08]  /*107e0*/  HMMA.16816.F32.BF16 R168, R4.reuse, R184, R168 ;  /* 0x000000b804a8723c */ /* 0x048ff000000418a8 */
[C---:B------:R-:W-:Y:S08]  /*107f0*/  HMMA.16816.F32.BF16 R28, R4.reuse, R186, R28 ;  /* 0x000000ba041c723c */ /* 0x040ff0000004181c */
[C---:B------:R-:W-:Y:S08]  /*10800*/  HMMA.16816.F32.BF16 R24, R4.reuse, R8, R24 ;  /* 0x000000080418723c */ /* 0x040ff00000041818 */
[----:B------:R-:W-:Y:S01]  /*10810*/  HMMA.16816.F32.BF16 R192, R4, R10, R192 ;  /* 0x0000000a04c0723c */ /* 0x000fe200000418c0 */
[----:B------:R-:W-:Y:S04]  /*10820*/  LDSM.16.M88.4 R4, [R200+0x9000] ;  /* 0x00900000c804783b */ /* 0x000fe80000000200 */
[----:B------:R-:W-:Y:S03]  /*10830*/  LDSM.16.M88.4 R200, [R200+0x9800] ;  /* 0x00980000c8c8783b */ /* 0x000fe60000000200 */
[C---:B------:R-:W-:Y:S01]  /*10840*/  HMMA.16816.F32.BF16 R32, R188.reuse, R186, R32 ;  /* 0x000000babc20723c */ /* 0x040fe20000041820 */
[----:B------:R-:W-:Y:S07]  /*10850*/  LDSM.16.M88.4 R184, [R216+0x6000] ;  /* 0x00600000d8b8783b */ /* 0x000fee0000000200 */
[C---:B------:R-:W-:Y:S08]  /*10860*/  HMMA.16816.F32.BF16 R20, R188.reuse, R8, R20 ;  /* 0x00000008bc14723c */ /* 0x040ff00000041814 */
[----:B------:R-:W-:Y:S01]  /*10870*/  HMMA.16816.F32.BF16 R176, R188, R10, R176 ;  /* 0x0000000abcb0723c */ /* 0x000fe200000418b0 */
[----:B------:R-:W2:Y:S04]  /*10880*/  LDSM.16.M88.4 R8, [R233+0x6000] ;  /* 0x00600000e908783b */ /* 0x000ea80000000200 */
[----:B------:R-:W-:Y:S03]  /*10890*/  LDSM.16.M88.4 R188, [R216+0x4000] ;  /* 0x00400000d8bc783b */ /* 0x000fe60000000200 */
[C---:B-1----:R-:W-:Y:S08]  /*108a0*/  HMMA.16816.F32.BF16 R164, R16.reuse, R172, R164 ;  /* 0x000000ac10a4723c */ /* 0x042ff000000418a4 */
[C---:B------:R-:W-:Y:S08]  /*108b0*/  HMMA.16816.F32.BF16 R32, R16.reuse, R174, R32 ;  /* 0x000000ae1020723c */ /* 0x040ff00000041820 */
[C---:B------:R-:W-:Y:S08]  /*108c0*/  HMMA.16816.F32.BF16 R20, R16.reuse, R212, R20 ;  /* 0x000000d41014723c */ /* 0x040ff00000041814 */
[----:B------:R-:W-:Y:S01]  /*108d0*/  HMMA.16816.F32.BF16 R16, R16, R214, R176 ;  /* 0x000000d61010723c */ /* 0x000fe200000418b0 */
[----:B------:R-:W1:Y:S07]  /*108e0*/  LDSM.16.M88.4 R176, [R225+0x9000] ;  /* 0x00900000e1b0783b */ /* 0x000e6e0000000200 */
[C---:B----4-:R-:W-:Y:S08]  /*108f0*/  HMMA.16816.F32.BF16 R168, R12.reuse, R172, R168 ;  /* 0x000000ac0ca8723c */ /* 0x050ff000000418a8 */
[C---:B------:R-:W-:Y:S01]  /*10900*/  HMMA.16816.F32.BF16 R28, R12.reuse, R174, R28 ;  /* 0x000000ae0c1c723c */ /* 0x040fe2000004181c */
[----:B------:R-:W3:Y:S07]  /*10910*/  LDSM.16.M88.4 R172, [R225+0x9800] ;  /* 0x00980000e1ac783b */ /* 0x000eee0000000200 */
[C---:B------:R-:W-:Y:S08]  /*10920*/  HMMA.16816.F32.BF16 R24, R12.reuse, R212, R24 ;  /* 0x000000d40c18723c */ /* 0x040ff00000041818 */
[----:B------:R-:W-:Y:S01]  /*10930*/  HMMA.16816.F32.BF16 R192, R12, R214, R192 ;  /* 0x000000d60cc0723c */ /* 0x000fe200000418c0 */
[----:B------:R-:W-:Y:S07]  /*10940*/  LDSM.16.M88.4 R12, [R211+0x4000] ;  /* 0x00400000d30c783b */ /* 0x000fee0000000200 */
[C---:B--2---:R-:W-:Y:S08]  /*10950*/  HMMA.16816.F32.BF16 R164, R8.reuse, R4, R164 ;  /* 0x0000000408a4723c */ /* 0x044ff000000418a4 */
[C---:B------:R-:W-:Y:S08]  /*10960*/  HMMA.16816.F32.BF16 R32, R8.reuse, R6, R32 ;  /* 0x000000060820723c */ /* 0x040ff00000041820 */
[C---:B------:R-:W-:Y:S08]  /*10970*/  HMMA.16816.F32.BF16 R20, R8.reuse, R200, R20 ;  /* 0x000000c80814723c */ /* 0x040ff00000041814 */
[----:B------:R-:W-:Y:S01]  /*10980*/  HMMA.16816.F32.BF16 R16, R8, R202, R16 ;  /* 0x000000ca0810723c */ /* 0x000fe20000041810 */
[----:B------:R-:W2:Y:S07]  /*10990*/  LDSM.16.M88.4 R8, [R224+0x9000] ;  /* 0x00900000e008783b */ /* 0x000eae0000000200 */
[C---:B------:R-:W-:Y:S08]  /*109a0*/  HMMA.16816.F32.BF16 R168, R196.reuse, R4, R168 ;  /* 0x00000004c4a8723c */ /* 0x040ff000000418a8 */
[C---:B------:R-:W-:Y:S01]  /*109b0*/  HMMA.16816.F32.BF16 R28, R196.reuse, R6, R28 ;  /* 0x00000006c41c723c */ /* 0x040fe2000004181c */
[----:B------:R-:W4:Y:S07]  /*109c0*/  LDSM.16.M88.4 R4, [R224+0x9800] ;  /* 0x00980000e004783b */ /* 0x000f2e0000000200 */
[C---:B------:R-:W-:Y:S08]  /*109d0*/  HMMA.16816.F32.BF16 R24, R196.reuse, R200, R24 ;  /* 0x000000c8c418723c */ /* 0x040ff00000041818 */
[----:B------:R-:W-:Y:S01]  /*109e0*/  HMMA.16816.F32.BF16 R192, R196, R202, R192 ;  /* 0x000000cac4c0723c */ /* 0x000fe200000418c0 */
[----:B------:R-:W5:Y:S01]  /*109f0*/  LDSM.16.M88.4 R196, [R211+0x6000] ;  /* 0x00600000d3c4783b */ /* 0x000f620000000200 */
[----:B------:R-:W-:-:S06]  /*10a00*/  DEPBAR.LE SB0, 0x0 ;  /* 0x000080000000791a */ /* 0x000fcc0000000000 */
[C---:B-1----:R-:W-:Y:S08]  /*10a10*/  HMMA.16816.F32.BF16 R168, R188.reuse, R176, R168 ;  /* 0x000000b0bca8723c */ /* 0x042ff000000418a8 */
[C---:B------:R-:W-:Y:S08]  /*10a20*/  HMMA.16816.F32.BF16 R28, R188.reuse, R178, R28 ;  /* 0x000000b2bc1c723c */ /* 0x040ff0000004181c */
[C---:B---3--:R-:W-:Y:S08]  /*10a30*/  HMMA.16816.F32.BF16 R24, R188.reuse, R172, R24 ;  /* 0x000000acbc18723c */ /* 0x048ff00000041818 */
[----:B------:R-:W-:Y:S08]  /*10a40*/  HMMA.16816.F32.BF16 R192, R188, R174, R192 ;  /* 0x000000aebcc0723c */ /* 0x000ff000000418c0 */
[C---:B--2---:R-:W-:Y:S08]  /*10a50*/  HMMA.16816.F32.BF16 R168, R12.reuse, R8, R168 ;  /* 0x000000080ca8723c */ /* 0x044ff000000418a8 */
[C---:B------:R-:W-:Y:S08]  /*10a60*/  HMMA.16816.F32.BF16 R28, R12.reuse, R10, R28 ;  /* 0x0000000a0c1c723c */ /* 0x040ff0000004181c */
[C---:B----4-:R-:W-:Y:S08]  /*10a70*/  HMMA.16816.F32.BF16 R24, R12.reuse, R4, R24 ;  /* 0x000000040c18723c */ /* 0x050ff00000041818 */
[----:B------:R-:W-:Y:S01]  /*10a80*/  HMMA.16816.F32.BF16 R192, R12, R6, R192 ;  /* 0x000000060cc0723c */ /* 0x000fe200000418c0 */
[----:B------:R-:W-:-:S02]  /*10a90*/  IMAD.SHL.U32 R14, R219, 0x2, RZ ;  /* 0x00000002db0e7824 */ /* 0x000fc400078e00ff */
[----:B------:R-:W-:Y:S02]  /*10aa0*/  IMAD.U32 R13, RZ, RZ, UR30 ;  /* 0x0000001eff0d7e24 */ /* 0x000fe4000f8e00ff */
[----:B------:R-:W-:Y:S01]  /*10ab0*/  IMAD.U32 R12, RZ, RZ, UR30 ;  /* 0x0000001eff0c7e24 */ /* 0x000fe2000f8e00ff */
[----:B------:R-:W-:Y:S01]  /*10ac0*/  LOP3.LUT R14, R14, 0x6, RZ, 0xc0, !PT ;  /* 0x000000060e0e7812 */ /* 0x000fe200078ec0ff */
[----:B------:R-:W-:Y:S01]  /*10ad0*/  VIADD R13, R13, 0x9e3779b9 ;  /* 0x9e3779b90d0d7836 */ /* 0x000fe20000000000 */
[----:B------:R-:W-:Y:S01]  /*10ae0*/  HMMA.16816.F32.BF16 R32, R184, R178, R32 ;  /* 0x000000b2b820723c */ /* 0x000fe20000041820 */
[----:B------:R-:W-:Y:S02]  /*10af0*/  IMAD.U32 R179, RZ, RZ, UR20 ;  /* 0x00000014ffb37e24 */ /* 0x000fe4000f8e00ff */
[----:B------:R-:W-:Y:S02]  /*10b00*/  VIADD R12, R12, 0x3c6ef372 ;  /* 0x3c6ef3720c0c7836 */ /* 0x000fe40000000000 */
[----:B------:R-:W-:-:S03]  /*10b10*/  IMAD R179, R179, 0x20, R14 ;  /* 0x00000020b3b37824 */ /* 0x000fc600078e020e */
[C---:B------:R-:W-:Y:S01]  /*10b20*/  HMMA.16816.F32.BF16 R164, R184.reuse, R176, R164 ;  /* 0x000000b0b8a4723c */ /* 0x040fe200000418a4 */
[C---:B------:R-:W-:Y:S02]  /*10b30*/  VIADD R176, R179.reuse, 0xffffff60 ;  /* 0xffffff60b3b07836 */ /* 0x040fe40000000000 */
[C---:B------:R-:W-:Y:S02]  /*10b40*/  VIADD R177, R179.reuse, 0xffffff68 ;  /* 0xffffff68b3b17836 */ /* 0x040fe40000000000 */
[----:B------:R-:W-:Y:S01]  /*10b50*/  VIADD R178, R179, 0xffffff69 ;  /* 0xffffff69b3b27836 */ /* 0x000fe20000000000 */
[----:B------:R-:W-:Y:S01]  /*10b60*/  BAR.SYNC.DEFER_BLOCKING 0x0 ;  /* 0x0000000000007b1d */ /* 0x000fe20000010000 */
[C---:B------:R-:W-:Y:S01]  /*10b70*/  ISETP.GE.AND P1, PT, R176.reuse, R210, PT ;  /* 0x000000d2b000720c */ /* 0x040fe20003f26270 */
[----:B------:R-:W-:Y:S01]  /*10b80*/  HMMA.16816.F32.BF16 R20, R184, R172, R20 ;  /* 0x000000acb814723c */ /* 0x000fe20000041814 */
[----:B------:R-:W-:Y:S01]  /*10b90*/  IMAD.U32 R172, RZ, RZ, UR31 ;  /* 0x0000001fffac7e24 */ /* 0x000fe2000f8e00ff */
[----:B------:R-:W-:-:S04]  /*10ba0*/  ISETP.GE.AND P2, PT, R176, R209, PT ;  /* 0x000000d1b000720c */ /* 0x000fc80003f46270 */
[----:B------:R-:W-:Y:S02]  /*10bb0*/  LOP3.LUT R172, R172, UR7, R183, 0x96, !PT ;  /* 0x00000007acac7c12 */ /* 0x000fe4000f8e96b7 */
[----:B------:R-:W-:Y:S01]  /*10bc0*/  HMMA.16816.F32.BF16 R16, R184, R174, R16 ;  /* 0x000000aeb810723c */ /* 0x000fe20000041810 */
[----:B------:R-:W-:Y:S02]  /*10bd0*/  VIADD R175, R179, 0xffffff61 ;  /* 0xffffff61b3af7836 */ /* 0x000fe40000000000 */
[----:B------:R-:W-:-:S03]  /*10be0*/  IMAD.WIDE.U32 R172, R172, -0x326172a9, RZ ;  /* 0xcd9e8d57acac7825 */ /* 0x000fc600078e00ff */
[----:B------:R-:W-:Y:S01]  /*10bf0*/  ISETP.GE.AND P5, PT, R175, R210, PT ;  /* 0x000000d2af00720c */ /* 0x000fe20003fa6270 */
[C---:B------:R-:W-:Y:S01]  /*10c00*/  VIADD R174, R179.reuse, 0xffffff70 ;  /* 0xffffff70b3ae7836 */ /* 0x040fe20000000000 */
[C---:B-----5:R-:W-:Y:S01]  /*10c10*/  HMMA.16816.F32.BF16 R32, R196.reuse, R10, R32 ;  /* 0x0000000ac420723c */ /* 0x060fe20000041820 */
[----:B------:R-:W-:Y:S01]  /*10c20*/  FSEL R10, R168, -INF , !P1 ;  /* 0xff800000a80a7808 */ /* 0x000fe20004800000 */
[----:B------:R-:W-:Y:S01]  /*10c30*/  VIADD R168, R179, 0xffffff79 ;  /* 0xffffff79b3a87836 */ /* 0x000fe20000000000 */
[----:B------:R-:W-:Y:S02]  /*10c40*/  ISETP.GE.AND P1, PT, R175, R209, PT ;  /* 0x000000d1af00720c */ /* 0x000fe40003f26270 */
[C-C-:B------:R-:W-:Y:S02]  /*10c50*/  LOP3.LUT R15, R13.reuse, R180, R173.reuse, 0x96, !PT ;  /* 0x000000b40d0f7212 */ /* 0x140fe400078e96ad */
[----:B------:R-:W-:Y:S01]  /*10c60*/  LOP3.LUT R13, R13, R2, R173, 0x96, !PT ;  /* 0x000000020d0d7212 */ /* 0x000fe200078e96ad */
[----:B------:R-:W-:Y:S01]  /*10c70*/  HMMA.16816.F32.BF16 R164, R196, R8, R164 ;  /* 0x00000008c4a4723c */ /* 0x000fe200000418a4 */
[----:B------:R-:W-:Y:S01]  /*10c80*/  FSEL R8, R171, -INF , !P1 ;  /* 0xff800000ab087808 */ /* 0x000fe20004800000 */
[----:B------:R-:W-:Y:S01]  /*10c90*/  VIADD R173, R179, 0xffffff71 ;  /* 0xffffff71b3ad7836 */ /* 0x000fe20000000000 */
[----:B------:R-:W-:Y:S01]  /*10ca0*/  ISETP.GE.AND P1, PT, R177, R210, PT ;  /* 0x000000d2b100720c */ /* 0x000fe20003f26270 */
[----:B------:R-:W-:Y:S01]  /*10cb0*/  IMAD.WIDE.U32 R244, R15, -0x2daee0ad, RZ ;  /* 0xd2511f530ff47825 */ /* 0x000fe200078e00ff */
[----:B------:R-:W-:-:S02]  /*10cc0*/  FSEL R9, R170, -INF , !P2 ;  /* 0xff800000aa097808 */ /* 0x000fc40005000000 */
[----:B------:R-:W-:Y:S01]  /*10cd0*/  FSEL R28, R28, -INF , !P1 ;  /* 0xff8000001c1c7808 */ /* 0x000fe20004800000 */
[C---:B------:R-:W-:Y:S01]  /*10ce0*/  HMMA.16816.F32.BF16 R20, R196.reuse, R4, R20 ;  /* 0x00000004c414723c */ /* 0x040fe20000041814 */
[-C--:B------:R-:W-:Y:S02]  /*10cf0*/  ISETP.GE.AND P2, PT, R178, R210.reuse, PT ;  /* 0x000000d2b200720c */ /* 0x080fe40003f46270 */
[----:B------:R-:W-:Y:S02]  /*10d00*/  ISETP.GE.AND P1, PT, R174, R210, PT ;  /* 0x000000d2ae00720c */ /* 0x000fe40003f26270 */
[----:B------:R-:W-:Y:S02]  /*10d10*/  FSEL R11, R169, -INF , !P5 ;  /* 0xff800000a90b7808 */ /* 0x000fe40006800000 */
[----:B------:R-:W-:Y:S01]  /*10d20*/  FSEL R29, R29, -INF , !P2 ;  /* 0xff8000001d1d7808 */ /* 0x000fe20005000000 */
[----:B------:R-:W-:Y:S01]  /*10d30*/  HMMA.16816.F32.BF16 R16, R196, R6, R16 ;  /* 0x00000006c410723c */ /* 0x000fe20000041810 */
[----:B------:R-:W-:Y:S01]  /*10d40*/  FSEL R169, R24, -INF , !P1 ;  /* 0xff80000018a97808 */ /* 0x000fe20004800000 */
[----:B------:R-:W-:Y:S01]  /*10d50*/  IMAD.U32 R24, RZ, RZ, UR30 ;  /* 0x0000001eff187e24 */ /* 0x000fe2000f8e00ff */
[----:B------:R-:W-:-:S02]  /*10d60*/  LOP3.LUT R14, R12, R172, R241, 0x96, !PT ;  /* 0x000000ac0c0e7212 */ /* 0x000fc400078e96f1 */
[----:B------:R-:W-:Y:S01]  /*10d70*/  ISETP.GE.AND P2, PT, R173, R210, PT ;  /* 0x000000d2ad00720c */ /* 0x000fe20003f46270 */
[----:B------:R-:W-:Y:S01]  /*10d80*/  VIADD R24, R24, 0xdaa66d2b ;  /* 0xdaa66d2b18187836 */ /* 0x000fe20000000000 */
[-C--:B------:R-:W-:Y:S01]  /*10d90*/  ISETP.GE.AND P1, PT, R177, R209.reuse, PT ;  /* 0x000000d1b100720c */ /* 0x080fe20003f26270 */
[----:B------:R-:W-:Y:S01]  /*10da0*/  IMAD.WIDE.U32 R14, R14, -0x2daee0ad, RZ ;  /* 0xd2511f530e0e7825 */ /* 0x000fe200078e00ff */
[----:B------:R-:W-:Y:S02]  /*10db0*/  LOP3.LUT R12, R12, R172, R237, 0x96, !PT ;  /* 0x000000ac0c0c7212 */ /* 0x000fe400078e96ed */
[----:B------:R-:W-:Y:S01]  /*10dc0*/  FSEL R170, R25, -INF , !P2 ;  /* 0xff80000019aa7808 */ /* 0x000fe20005000000 */
[----:B------:R-:W-:Y:S01]  /*10dd0*/  VIADD R172, R179, 0xffffff78 ;  /* 0xffffff78b3ac7836 */ /* 0x000fe20000000000 */
[----:B------:R-:W-:Y:S02]  /*10de0*/  FSEL R30, R30, -INF , !P1 ;  /* 0xff8000001e1e7808 */ /* 0x000fe40004800000 */
[----:B------:R-:W-:-:S02]  /*10df0*/  ISETP.GE.AND P2, PT, R178, R209, PT ;  /* 0x000000d1b200720c */ /* 0x000fc40003f46270 */
[-C--:B------:R-:W-:Y:S02]  /*10e00*/  ISETP.GE.AND P1, PT, R168, R210.reuse, PT ;  /* 0x000000d2a800720c */ /* 0x080fe40003f26270 */
[----:B------:R-:W-:Y:S02]  /*10e10*/  ISETP.GE.AND P5, PT, R172, R210, PT ;  /* 0x000000d2ac00720c */ /* 0x000fe40003fa6270 */
[----:B------:R-:W-:Y:S02]  /*10e20*/  FSEL R31, R31, -INF , !P2 ;  /* 0xff8000001f1f7808 */ /* 0x000fe40005000000 */
[----:B------:R-:W-:Y:S02]  /*10e30*/  FSEL R193, R193, -INF , !P1 ;  /* 0xff800000c1c17808 */ /* 0x000fe40004800000 */
[----:B------:R-:W-:Y:S02]  /*10e40*/  ISETP.GE.AND P2, PT, R174, R209, PT ;  /* 0x000000d1ae00720c */ /* 0x000fe40003f46270 */
[----:B------:R-:W-:-:S02]  /*10e50*/  ISETP.GE.AND P1, PT, R176, R208, PT ;  /* 0x000000d0b000720c */ /* 0x000fc40003f26270 */
[----:B------:R-:W-:Y:S02]  /*10e60*/  FSEL R192, R192, -INF , !P5 ;  /* 0xff800000c0c07808 */ /* 0x000fe40006800000 */
[----:B------:R-:W-:Y:S02]  /*10e70*/  ISETP.GE.AND P5, PT, R173, R209, PT ;  /* 0x000000d1ad00720c */ /* 0x000fe40003fa6270 */
[----:B------:R-:W-:Y:S02]  /*10e80*/  FSEL R171, R26, -INF , !P2 ;  /* 0xff8000001aab7808 */ /* 0x000fe40005000000 */
[----:B------:R-:W-:Y:S02]  /*10e90*/  FSEL R4, R164, -INF , !P1 ;  /* 0xff800000a4047808 */ /* 0x000fe40004800000 */
[-C--:B------:R-:W-:Y:S02]  /*10ea0*/  ISETP.GE.AND P2, PT, R176, R0.reuse, PT ;  /* 0x00000000b000720c */ /* 0x080fe40003f46270 */
[----:B------:R-:W-:-:S02]  /*10eb0*/  ISETP.GE.AND P1, PT, R175, R0, PT ;  /* 0x00000000af00720c */ /* 0x000fc40003f26270 */
[----:B------:R-:W-:Y:S02]  /*10ec0*/  FSEL R176, R27, -INF , !P5 ;  /* 0xff8000001bb07808 */ /* 0x000fe40006800000 */
[-C--:B------:R-:W-:Y:S02]  /*10ed0*/  ISETP.GE.AND P5, PT, R175, R208.reuse, PT ;  /* 0x000000d0af00720c */ /* 0x080fe40003fa6270 */
[----:B------:R-:W-:Y:S02]  /*10ee0*/  FSEL R6, R167, -INF , !P1 ;  /* 0xff800000a7067808 */ /* 0x000fe40004800000 */
[----:B------:R-:W-:Y:S02]  /*10ef0*/  ISETP.GE.AND P1, PT, R178, R208, PT ;  /* 0x000000d0b200720c */ /* 0x000fe40003f26270 */
[----:B------:R-:W-:Y:S02]  /*10f00*/  FSEL R7, R165, -INF , !P5 ;  /* 0xff800000a5077808 */ /* 0x000fe40006800000 */
[----:B------:R-:W-:-:S02]  /*10f10*/  ISETP.GE.AND P5, PT, R177, R0, PT ;  /* 0x00000000b100720c */ /* 0x000fc40003fa6270 */
[----:B------:R-:W-:Y:S02]  /*10f20*/  FSEL R5, R166, -INF , !P2 ;  /* 0xff800000a6057808 */ /* 0x000fe40005000000 */
[----:B------:R-:W-:Y:S02]  /*10f30*/  FSEL R33, R33, -INF , !P1 ;  /* 0xff80000021217808 */ /* 0x000fe40004800000 */
[----:B------:R-:W-:Y:S02]  /*10f40*/  ISETP.GE.AND P2, PT, R177, R208, PT ;  /* 0x000000d0b100720c */ /* 0x000fe40003f46270 */
[----:B------:R-:W-:Y:S02]  /*10f50*/  ISETP.GE.AND P1, PT, R174, R0, PT ;  /* 0x00000000ae00720c */ /* 0x000fe40003f26270 */
[----:B------:R-:W-:Y:S02]  /*10f60*/  FSEL R34, R34, -INF , !P5 ;  /* 0xff80000022227808 */ /* 0x000fe40006800000 */
[----:B------:R-:W-:-:S02]  /*10f70*/  ISETP.GE.AND P5, PT, R174, R208, PT ;  /* 0x000000d0ae00720c */ /* 0x000fc40003fa6270 */
[----:B------:R-:W-:Y:S02]  /*10f80*/  FSEL R32, R32, -INF , !P2 ;  /* 0xff80000020207808 */ /* 0x000fe40005000000 */
[----:B------:R-:W-:Y:S02]  /*10f90*/  FSEL R213, R22, -INF , !P1 ;  /* 0xff80000016d57808 */ /* 0x000fe40004800000 */
[----:B------:R-:W-:Y:S02]  /*10fa0*/  ISETP.GE.AND P2, PT, R178, R0, PT ;  /* 0x00000000b200720c */ /* 0x000fe40003f46270 */
[-C--:B------:R-:W-:Y:S02]  /*10fb0*/  ISETP.GE.AND P1, PT, R168, R208.reuse, PT ;  /* 0x000000d0a800720c */ /* 0x080fe40003f26270 */
[----:B------:R-:W-:Y:S02]  /*10fc0*/  FSEL R215, R20, -INF , !P5 ;  /* 0xff80000014d77808 */ /* 0x000fe40006800000 */
[----:B------:R-:W-:-:S02]  /*10fd0*/  ISETP.GE.AND P5, PT, R172, R208, PT ;  /* 0x000000d0ac00720c */ /* 0x000fc40003fa6270 */
[----:B------:R-:W-:Y:S02]  /*10fe0*/  FSEL R35, R35, -INF , !P2 ;  /* 0xff80000023237808 */ /* 0x000fe40005000000 */
[----:B------:R-:W-:Y:S02]  /*10ff0*/  FSEL R210, R17, -INF , !P1 ;  /* 0xff80000011d27808 */ /* 0x000fe40004800000 */
[----:B------:R-:W-:Y:S02]  /*11000*/  ISETP.GE.AND P2, PT, R173, R208, PT ;  /* 0x000000d0ad00720c */ /* 0x000fe40003f46270 */
[----:B------:R-:W-:Y:S02]  /*11010*/  ISETP.GE.AND P1, PT, R172, R0, PT ;  /* 0x00000000ac00720c */ /* 0x000fe40003f26270 */
[----:B------:R-:W-:Y:S01]  /*11020*/  FSEL R212, R16, -INF , !P5 ;  /* 0xff80000010d47808 */ /* 0x000fe20006800000 */
[----:B------:R-:W-:Y:S01]  /*11030*/  IMAD.U32 R16, RZ, RZ, UR31 ;  /* 0x0000001fff107e24 */ /* 0x000fe2000f8e00ff */
[----:B------:R-:W-:Y:S01]  /*11040*/  FSEL R224, R21, -INF , !P2 ;  /* 0xff80000015e07808 */ /* 0x000fe20005000000 */
[----:B------:R-:W-:Y:S01]  /*11050*/  IMAD.WIDE.U32 R20, R13, -0x2daee0ad, RZ ;  /* 0xd2511f530d147825 */ /* 0x000fe200078e00ff */
[----:B------:R-:W-:-:S02]  /*11060*/  FSEL R211, R18, -INF , !P1 ;  /* 0xff80000012d37808 */ /* 0x000fc40004800000 */
[-C--:B------:R-:W-:Y:S01]  /*11070*/  ISETP.GE.AND P2, PT, R173, R0.reuse, PT ;  /* 0x00000000ad00720c */ /* 0x080fe20003f46270 */
[----:B------:R-:W-:Y:S01]  /*11080*/  IMAD.WIDE.U32 R12, R12, -0x2daee0ad, RZ ;  /* 0xd2511f530c0c7825 */ /* 0x000fe200078e00ff */
[----:B------:R-:W-:Y:S02]  /*11090*/  ISETP.GE.AND P1, PT, R168, R0, PT ;  /* 0x00000000a800720c */ /* 0x000fe40003f26270 */
[----:B------:R-:W-:Y:S01]  /*110a0*/  FSEL R216, R23, -INF , !P2 ;  /* 0xff80000017d87808 */ /* 0x000fe20005000000 */
[----:B------:R-:W-:Y:S01]  /*110b0*/  VIADD R0, R16, 0x76cf5d0a ;  /* 0x76cf5d0a10007836 */ /* 0x000fe20000000000 */
[-C--:B------:R-:W-:Y:S02]  /*110c0*/  ISETP.GE.AND P5, PT, R172, R209.reuse, PT ;  /* 0x000000d1ac00720c */ /* 0x080fe40003fa6270 */
[----:B------:R-:W-:Y:S02]  /*110d0*/  ISETP.GE.AND P2, PT, R168, R209, PT ;  /* 0x000000d1a800720c */ /* 0x000fe40003f46270 */
[----:B------:R-:W-:-:S02]  /*110e0*/  LOP3.LUT R16, R0, R242, R245, 0x96, !PT ;  /* 0x000000f200107212 */ /* 0x000fc400078e96f5 */
[----:B------:R-:W-:Y:S02]  /*110f0*/  LOP3.LUT R0, R0, R238, R21, 0x96, !PT ;  /* 0x000000ee00007212 */ /* 0x000fe400078e9615 */
[----:B------:R-:W-:Y:S01]  /*11100*/  LOP3.LUT R244, R250, R244, R15, 0x96, !PT ;  /* 0x000000f4faf47212 */ /* 0x000fe200078e960f */
[----:B------:R-:W-:Y:S01]  /*11110*/  IMAD.WIDE.U32 R208, R16, -0x326172a9, RZ ;  /* 0xcd9e8d5710d07825 */ /* 0x000fe200078e00ff */
[----:B------:R-:W-:Y:S02]  /*11120*/  LOP3.LUT R250, R250, R20, R13, 0x96, !PT ;  /* 0x00000014fafa7212 */ /* 0x000fe400078e960d */
[----:B------:R-:W-:Y:S01]  /*11130*/  FSEL R214, R19, -INF , !P1 ;  /* 0xff80000013d67808 */ /* 0x000fe20004800000 */
[----:B------:R-:W-:Y:S01]  /*11140*/  IMAD.WIDE.U32 R16, R0, -0x326172a9, RZ ;  /* 0xcd9e8d5700107825 */ /* 0x000fe200078e00ff */
[----:B------:R-:W-:Y:S02]  /*11150*/  FMNMX3.FTZ R0, R207, R10, R11, !PT ;  /* 0x0000000acf007276 */ /* 0x000fe4000781000b */
[C---:B------:R-:W-:Y:S01]  /*11160*/  LOP3.LUT R20, R24.reuse, R240, R209, 0x96, !PT ;  /* 0x000000f018147212 */ /* 0x040fe200078e96d1 */
[----:B------:R-:W-:Y:S01]  /*11170*/  IMAD.U32 R13, RZ, RZ, UR31 ;  /* 0x0000001fff0d7e24 */ /* 0x000fe2000f8e00ff */
[----:B------:R-:W-:Y:S01]  /*11180*/  LOP3.LUT R24, R24, R236, R17, 0x96, !PT ;  /* 0x000000ec18187212 */ /* 0x000fe200078e9611 */
[----:B------:R-:W-:Y:S01]  /*11190*/  IMAD.WIDE.U32 R244, R244, -0x326172a9, RZ ;  /* 0xcd9e8d57f4f47825 */ /* 0x000fe200078e00ff */
[----:B------:R-:W-:-:S02]  /*111a0*/  FMNMX3.FTZ R0, R0, R28, R29, !PT ;  /* 0x0000001c00007276 */ /* 0x000fc4000781001d */
[----:B------:R-:W-:Y:S01]  /*111b0*/  FSEL R194, R194, -INF , !P5 ;  /* 0xff800000c2c27808 */ /* 0x000fe20006800000 */
[----:B------:R-:W-:Y:S01]  /*111c0*/  IMAD.WIDE.U32 R250, R250, -0x326172a9, RZ ;  /* 0xcd9e8d57fafa7825 */ /* 0x000fe200078e00ff */
[----:B------:R-:W-:Y:S02]  /*111d0*/  FMNMX3.FTZ R0, R0, R169, R170, !PT ;  /* 0x000000a900007276 */ /* 0x000fe400078100aa */
[C---:B------:R-:W-:Y:S01]  /*111e0*/  LOP3.LUT R208, R246.reuse, R208, R245, 0x96, !PT ;  /* 0x000000d0f6d07212 */ /* 0x040fe200078e96f5 */
[----:B------:R-:W-:Y:S01]  /*111f0*/  VIADD R13, R13, 0xed9eba14 ;  /* 0xed9eba140d0d7836 */ /* 0x000fe20000000000 */
[----:B------:R-:W-:Y:S01]  /*11200*/  LOP3.LUT R246, R246, R16, R251, 0x96, !PT ;  /* 0x00000010f6f67212 */ /* 0x000fe200078e96fb */
[----:B------:R-:W-:Y:S01]  /*11210*/  IMAD.WIDE.U32 R20, R20, -0x2daee0ad, RZ ;  /* 0xd2511f5314147825 */ /* 0x000fe200078e00ff */
[----:B------:R-:W-:Y:S02]  /*11220*/  FSEL R195, R195, -INF , !P2 ;  /* 0xff800000c3c37808 */ /* 0x000fe40005000000 */
[----:B------:R-:W-:Y:S01]  /*11230*/  FMNMX3.FTZ R16, R0, R192, R193, !PT ;  /* 0x000000c000107276 */ /* 0x000fe200078100c1 */
[----:B------:R-:W-:Y:S01]  /*11240*/  IMAD.WIDE.U32 R24, R24, -0x2daee0ad, RZ ;  /* 0xd2511f5318187825 */ /* 0x000fe200078e00ff */
[----:B------:R-:W-:-:S04]  /*11250*/  LOP3.LUT R248, R13, R14, R21, 0x96, !PT ;  /* 0x0000000e0df87212 */ /* 0x000fc800078e9615 */
[----:B------:R-:W-:Y:S01]  /*11260*/  LOP3.LUT R13, R13, R12, R25, 0x96, !PT ;  /* 0x0000000c0d0d7212 */ /* 0x000fe200078e9619 */
[----:B------:R-:W-:Y:S06]  /*11270*/  BRA.U !UP0, `(.L_x_993) ;  /* 0x0000000108bc7547 */ /* 0x000fec000b800000 */
[----:B------:R-:W-:Y:S01]  /*11280*/  UIADD3 UR7, UPT, UPT, UR20, -0x6, URZ ;  /* 0xfffffffa14077890 */ /* 0x000fe2000fffe0ff */
[----:B------:R-:W-:Y:S01]  /*11290*/  IMAD.U32 R18, RZ, RZ, UR17 ;  /* 0x00000011ff127e24 */ /* 0x000fe2000f8e00ff */
[----:B------:R-:W-:Y:S01]  /*112a0*/  MOV R27, UR16 ;  /* 0x00000010001b7c02 */ /* 0x000fe20008000f00 */
[----:B------:R-:W-:Y:S01]  /*112b0*/  IMAD.U32 R19, RZ, RZ, UR16 ;  /* 0x00000010ff137e24 */ /* 0x000fe2000f8e00ff */
[----:B------:R-:W-:Y:S01]  /*112c0*/  UIMAD.WIDE.U32 UR8, UR14, UR7, URZ ;  /* 0x000000070e0872a5 */ /* 0x000fe2000f8e00ff */
[----:B------:R-:W-:Y:S01]  /*112d0*/  IMAD.U32 R15, RZ, RZ, UR14 ;  /* 0x0000000eff0f7e24 */ /* 0x000fe2000f8e00ff */
[----:B------:R-:W-:Y:S01]  /*112e0*/  UIMAD UR4, UR4, UR7, URZ ;  /* 0x00000007040472a4 */ /* 0x000fe2000f8e02ff */
[----:B------:R-:W-:Y:S02]  /*112f0*/  IMAD.U32 R26, RZ, RZ, UR17 ;  /* 0x00000011ff1a7e24 */ /* 0x000fe4000f8e00ff */
[----:B------:R-:W-:Y:S01]  /*11300*/  @!P4 IMAD.WIDE.U32 R18, R15, UR7, R18 ;  /* 0x000000070f12cc25 */ /* 0x000fe2000f8e0012 */
[----:B------:R-:W-:Y:S01]  /*11310*/  UIADD3 UR9, UPT, UPT, UR9, UR4, URZ ;  /* 0x0000000409097290 */ /* 0x000fe2000fffe0ff */
[----:B------:R-:W-:-:S02]  /*11320*/  MOV R14, UR8 ;  /* 0x00000008000e7c02 */ /* 0x000fc40008000f00 */
[----:B------:R-:W-:Y:S01]  /*11330*/  IMAD.U32 R0, RZ, RZ, UR8 ;  /* 0x00000008ff007e24 */ /* 0x000fe2000f8e00ff */
[----:B------:R-:W-:Y:S01]  /*11340*/  @!P4 LEA R172, P5, R18, R228, 0x1 ;  /* 0x000000e412acc211 */ /* 0x000fe200078a08ff */
[----:B------:R-:W-:-:S03]  /*11350*/  @!P3 IMAD.WIDE.U32 R26, R15, UR7, R26 ;  /* 0x000000070f1abc25 */ /* 0x000fc6000f8e001a */
[CC--:B------:R-:W-:Y:S01]  /*11360*/  @!P4 LEA R22, P1, R0.reuse, R228.reuse, 0x1 ;  /* 0x000000e40016c211 */ /* 0x0c0fe200078208ff */
[----:B------:R-:W-:Y:S01]  /*11370*/  IMAD.U32 R12, RZ, RZ, UR9 ;  /* 0x00000009ff0c7e24 */ /* 0x000fe2000f8e00ff */
[-C--:B------:R-:W-:Y:S01]  /*11380*/  @!P3 LEA R166, P2, R0, R228.reuse, 0x1 ;  /* 0x000000e400a6b211 */ /* 0x080fe200078408ff */
[----:B------:R-:W-:Y:S01]  /*11390*/  @!P4 VIADD R15, R19, UR4 ;  /* 0x00000004130fcc36 */ /* 0x000fe20008000000 */
[----:B------:R-:W-:Y:S02]  /*113a0*/  MOV R0, UR9 ;  /* 0x0000000900007c02 */ /* 0x000fe40008000f00 */
[-C--:B------:R-:W-:Y:S01]  /*113b0*/  @!P4 LEA.HI.X R23, R14, R227.reuse, R12, 0x1, P1 ;  /* 0x000000e30e17c211 */ /* 0x080fe200008f0c0c */
[----:B------:R-:W-:Y:S01]  /*113c0*/  IMAD.U32 R12, RZ, RZ, UR8 ;  /* 0x00000008ff0c7e24 */ /* 0x000fe2000f8e00ff */
[----:B------:R-:W-:Y:S02]  /*113d0*/  @!P3 LEA R164, P1, R26, R228, 0x1 ;  /* 0x000000e41aa4b211 */ /* 0x000fe400078208ff */
[----:B------:R-:W-:Y:S01]  /*113e0*/  @!P3 IADD3 R14, PT, PT, R27, UR4, RZ ;  /* 0x000000041b0ebc10 */ /* 0x000fe2000fffe0ff */
[----:B------:R-:W-:Y:S01]  /*113f0*/  @!PT LDS RZ, [RZ] ;  /* 0x00000000fffff984 */ /* 0x000fe20000000800 */
[----:B------:R-:W-:Y:S01]  /*11400*/  @!PT LDS RZ, [RZ] ;  /* 0x00000000fffff984 */ /* 0x000fe20000000800 */
[----:B------:R-:W-:Y:S01]  /*11410*/  @!PT LDS RZ, [RZ] ;  /* 0x00000000fffff984 */ /* 0x000fe20000000800 */
[----:B------:R1:W-:Y:S01]  /*11420*/  @!P4 LDGSTS.E.BYPASS.LTC128B.128 [R234+0x8000], desc[UR26][R22.64] ;  /* 0x0800000016eacfae */ /* 0x0003e2000b981a1a */
[----:B------:R-:W-:-:S02]  /*11430*/  @!P3 LEA.HI.X R167, R12, R227, R0, 0x1, P2 ;  /* 0x000000e30ca7b211 */ /* 0x000fc400010f0c00 */
[-C--:B------:R-:W-:Y:S01]  /*11440*/  @!P4 LEA.HI.X R173, R18, R227.reuse, R15, 0x1, P5 ;  /* 0x000000e312adc211 */ /* 0x080fe200028f0c0f */
        /* <DEDUP_REMOVED lines=18> */
.L_x_993:
[----:B------:R-:W2:Y:S01]  /*11570*/  SHFL.BFLY PT, R15, R16, 0x2, 0x1f ;  /* 0x0c401f00100f7f89 */ /* 0x000ea200000e0000 */
[----:B------:R-:W-:Y:S01]  /*11580*/  FMNMX3.FTZ R25, R206, R9, R8, !PT ;  /* 0x00000009ce197276 */ /* 0x000fe20007810008 */
[----:B------:R-:W-:Y:S01]  /*11590*/  IMAD.WIDE.U32 R208, R208, -0x2daee0ad, RZ ;  /* 0xd2511f53d0d07825 */ /* 0x000fe200078e00ff */
[----:B------:R-:W-:Y:S01]  /*115a0*/  FMNMX3.FTZ R19, R205, R4, R7, !PT ;  /* 0x00000004cd137276 */ /* 0x000fe20007810007 */
[----:B------:R-:W3:Y:S01]  /*115b0*/  LDCU UR4, c[0x0][0x45c] ;  /* 0x00008b80ff0477ac */ /* 0x000ee20008000800 */
[----:B------:R-:W-:Y:S01]  /*115c0*/  FMNMX3.FTZ R25, R25, R30, R31, !PT ;  /* 0x0000001e19197276 */ /* 0x000fe2000781001f */
[----:B------:R-:W-:Y:S01]  /*115d0*/  IMAD.WIDE.U32 R246, R246, -0x2daee0ad, RZ ;  /* 0xd2511f53f6f67825 */ /* 0x000fe200078e00ff */
[----:B------:R-:W-:Y:S01]  /*115e0*/  FMNMX3.FTZ R12, R204, R5, R6, !PT ;  /* 0x00000005cc0c7276 */ /* 0x000fe20007810006 */
[----:B------:R-:W-:Y:S01]  /*115f0*/  UIADD3 UR7, UPT, UPT, UR20, -0x6, URZ ;  /* 0xfffffffa14077890 */ /* 0x000fe2000fffe0ff */
[----:B------:R-:W-:Y:S01]  /*11600*/  FMNMX3.FTZ R25, R25, R171, R176, !PT ;  /* 0x000000ab19197276 */ /* 0x000fe200078100b0 */
[----:B------:R-:W-:Y:S01]  /*11610*/  IMAD.WIDE.U32 R248, R248, -0x326172a9, RZ ;  /* 0xcd9e8d57f8f87825 */ /* 0x000fe200078e00ff */
[----:B------:R-:W-:-:S02]  /*11620*/  FMNMX3.FTZ R19, R19, R32, R33, !PT ;  /* 0x0000002013137276 */ /* 0x000fc40007810021 */
[----:B------:R-:W-:Y:S01]  /*11630*/  FMNMX3.FTZ R12, R12, R34, R35, !PT ;  /* 0x000000220c0c7276 */ /* 0x000fe20007810023 */
[----:B-1----:R-:W-:Y:S01]  /*11640*/  IMAD.WIDE.U32 R164, R13, -0x326172a9, RZ ;  /* 0xcd9e8d570da47825 */ /* 0x002fe200078e00ff */
[----:B------:R-:W-:Y:S02]  /*11650*/  FMNMX3.FTZ R25, R25, R194, R195, !PT ;  /* 0x000000c219197276 */ /* 0x000fe400078100c3 */
[----:B------:R-:W-:Y:S02]  /*11660*/  FMNMX3.FTZ R19, R19, R215, R224, !PT ;  /* 0x000000d713137276 */ /* 0x000fe400078100e0 */
[----:B------:R-:W-:Y:S01]  /*11670*/  FMNMX3.FTZ R12, R12, R213, R216, !PT ;  /* 0x000000d50c0c7276 */ /* 0x000fe200078100d8 */
[----:B------:R-:W1:Y:S01]  /*11680*/  SHFL.BFLY PT, R0, R25, 0x2, 0x1f ;  /* 0x0c401f0019007f89 */ /* 0x000e6200000e0000 */
[----:B------:R-:W-:Y:S02]  /*11690*/  FMNMX3.FTZ R19, R19, R212, R210, !PT ;  /* 0x000000d413137276 */ /* 0x000fe400078100d2 */
[----:B------:R-:W-:-:S02]  /*116a0*/  FMNMX3.FTZ R12, R12, R211, R214, !PT ;  /* 0x000000d30c0c7276 */ /* 0x000fc400078100d6 */
[----:B--2---:R-:W-:Y:S01]  /*116b0*/  FMNMX.FTZ R15, R16, R15, !PT ;  /* 0x0000000f100f7209 */ /* 0x004fe20007810000 */
[----:B------:R-:W2:Y:S01]  /*116c0*/  SHFL.BFLY PT, R22, R19, 0x2, 0x1f ;  /* 0x0c401f0013167f89 */ /* 0x000ea200000e0000 */
[----:B------:R-:W-:Y:S02]  /*116d0*/  MOV R14, UR31 ;  /* 0x0000001f000e7c02 */ /* 0x000fe40008000f00 */
[----:B------:R-:W-:Y:S01]  /*116e0*/  SEL R245, R217, 0xffffffe0, !P6 ;  /* 0xffffffe0d9f57807 */ /* 0x000fe20007000000 */
[----:B------:R-:W4:Y:S01]  /*116f0*/  SHFL.BFLY PT, R21, R12, 0x2, 0x1f ;  /* 0x0c401f000c157f89 */ /* 0x000f2200000e0000 */
[----:B------:R-:W-:Y:S02]  /*11700*/  IADD3 R14, PT, PT, R14, -0x56f99767, RZ ;  /* 0xa90668990e0e7810 */ /* 0x000fe40007ffe0ff */
[----:B------:R-:W-:Y:S01]  /*11710*/  IADD3 R233, PT, PT, R220, 0xa000, RZ ;  /* 0x0000a000dce97810 */ /* 0x000fe20007ffe0ff */
[----:B------:R-:W5:Y:S01]  /*11720*/  SHFL.BFLY PT, R168, R15, 0x1, 0x1f ;  /* 0x0c201f000fa87f89 */ /* 0x000f6200000e0000 */
[----:B------:R-:W-:-:S02]  /*11730*/  LOP3.LUT R17, R14, R20, R209, 0x96, !PT ;  /* 0x000000140e117212 */ /* 0x000fc400078e96d1 */
[----:B------:R-:W-:Y:S02]  /*11740*/  LOP3.LUT R14, R14, R24, R247, 0x96, !PT ;  /* 0x000000180e0e7212 */ /* 0x000fe400078e96f7 */
[----:B------:R-:W-:Y:S01]  /*11750*/  MOV R20, UR30 ;  /* 0x0000001e00147c02 */ /* 0x000fe20008000f00 */
[----:B------:R-:W-:Y:S01]  /*11760*/  IMAD.WIDE.U32 R26, R17, -0x326172a9, RZ ;  /* 0xcd9e8d57111a7825 */ /* 0x000fe200078e00ff */
[----:B------:R-:W-:Y:S02]  /*11770*/  IADD3 R225, PT, PT, R220, 0xa040, RZ ;  /* 0x0000a040dce17810 */ /* 0x000fe40007ffe0ff */
[----:B------:R-:W-:Y:S01]  /*11780*/  IADD3 R20, PT, PT, R20, -0x4ab325aa, RZ ;  /* 0xb54cda5614147810 */ /* 0x000fe20007ffe0ff */
[----:B------:R-:W-:Y:S01]  /*11790*/  IMAD.WIDE.U32 R16, R14, -0x326172a9, RZ ;  /* 0xcd9e8d570e107825 */ /* 0x000fe200078e00ff */
[----:B-1----:R-:W-:Y:S02]  /*117a0*/  FMNMX.FTZ R0, R25, R0, !PT ;  /* 0x0000000019007209 */ /* 0x002fe40007810000 */
[----:B------:R-:W-:-:S02]  /*117b0*/  LOP3.LUT R18, R20, R248, R27, 0x96, !PT ;  /* 0x000000f814127212 */ /* 0x000fc400078e961b */
[----:B------:R-:W-:Y:S01]  /*117c0*/  LOP3.LUT R20, R20, R164, R17, 0x96, !PT ;  /* 0x000000a414147212 */ /* 0x000fe200078e9611 */
[----:B------:R-:W1:Y:S01]  /*117d0*/  SHFL.BFLY PT, R167, R0, 0x1, 0x1f ;  /* 0x0c201f0000a77f89 */ /* 0x000e6200000e0000 */
[----:B--2---:R-:W-:Y:S02]  /*117e0*/  FMNMX.FTZ R22, R19, R22, !PT ;  /* 0x0000001613167209 */ /* 0x004fe40007810000 */
[----:B------:R-:W-:Y:S02]  /*117f0*/  MOV R23, R16 ;  /* 0x0000001000177202 */ /* 0x000fe40000000f00 */
[----:B----4-:R-:W-:Y:S01]  /*11800*/  FMNMX.FTZ R21, R12, R21, !PT ;  /* 0x000000150c157209 */ /* 0x010fe20007810000 */
[----:B------:R-:W2:Y:S01]  /*11810*/  SHFL.BFLY PT, R166, R22, 0x1, 0x1f ;  /* 0x0c201f0016a67f89 */ /* 0x000ea200000e0000 */
[----:B------:R-:W-:Y:S02]  /*11820*/  LOP3.LUT R12, R20, 0xffff, RZ, 0xc0, !PT ;  /* 0x0000ffff140c7812 */ /* 0x000fe400078ec0ff */
[----:B------:R-:W-:-:S02]  /*11830*/  PRMT R27, R26, 0x7773, RZ ;  /* 0x000077731a1b7816 */ /* 0x000fc400000000ff */
[C---:B------:R-:W-:Y:S02]  /*11840*/  PRMT R14, R26.reuse, 0x7772, RZ ;  /* 0x000077721a0e7816 */ /* 0x040fe400000000ff */
[----:B------:R-:W-:Y:S02]  /*11850*/  MOV R24, R26 ;  /* 0x0000001a00187202 */ /* 0x000fe40000000f00 */
[----:B------:R-:W-:Y:S02]  /*11860*/  PRMT R13, R26, 0x7771, RZ ;  /* 0x000077711a0d7816 */ /* 0x000fe400000000ff */
[C---:B------:R-:W-:Y:S02]  /*11870*/  PRMT R26, R16.reuse, 0x7773, RZ ;  /* 0x00007773101a7816 */ /* 0x040fe400000000ff */
[C---:B------:R-:W-:Y:S02]  /*11880*/  PRMT R17, R16.reuse, 0x7772, RZ ;  /* 0x0000777210117816 */ /* 0x040fe400000000ff */
[----:B------:R-:W-:-:S02]  /*11890*/  PRMT R16, R16, 0x7771, RZ ;  /* 0x0000777110107816 */ /* 0x000fc400000000ff */
[----:B------:R-:W-:Y:S02]  /*118a0*/  LOP3.LUT R23, R23, 0xff, RZ, 0xc0, !PT ;  /* 0x000000ff17177812 */ /* 0x000fe400078ec0ff */
[----:B------:R-:W-:Y:S02]  /*118b0*/  LOP3.LUT R19, R20, 0xff, RZ, 0xc0, !PT ;  /* 0x000000ff14137812 */ /* 0x000fe400078ec0ff */
[----:B------:R-:W-:Y:S02]  /*118c0*/  SHF.R.U32.HI R12, RZ, 0x8, R12 ;  /* 0x00000008ff0c7819 */ /* 0x000fe4000001160c */
[----:B-----5:R-:W-:Y:S02]  /*118d0*/  FMNMX.FTZ R168, R15, R168, !PT ;  /* 0x000000a80fa87209 */ /* 0x020fe40007810000 */
[----:B------:R-:W-:Y:S02]  /*118e0*/  PRMT R14, R14, 0x5410, R27 ;  /* 0x000054100e0e7816 */ /* 0x000fe4000000001b */
[----:B------:R-:W-:Y:S01]  /*118f0*/  PRMT R15, R18, 0x7632, R15 ;  /* 0x00007632120f7816 */ /* 0x000fe2000000000f */
[----:B---3--:R-:W-:Y:S01]  /*11900*/  FMUL.FTZ R199, R168, UR4 ;  /* 0x00000004a8c77c20 */ /* 0x008fe20008410000 */
[----:B------:R-:W-:-:S02]  /*11910*/  MOV R27, R165 ;  /* 0x000000a5001b7202 */ /* 0x000fc40000000f00 */
[----:B------:R-:W3:Y:S01]  /*11920*/  SHFL.BFLY PT, R165, R21, 0x1, 0x1f ;  /* 0x0c201f0015a57f89 */ /* 0x000ee200000e0000 */
[----:B------:R-:W-:Y:S02]  /*11930*/  PRMT R16, R23, 0x5410, R16 ;  /* 0x0000541017107816 */ /* 0x000fe40000000010 */
[----:B------:R-:W-:Y:S02]  /*11940*/  PRMT R12, R19, 0x5410, R12 ;  /* 0x00005410130c7816 */ /* 0x000fe4000000000c */
[C---:B------:R-:W-:Y:S02]  /*11950*/  LOP3.LUT R19, R18.reuse, 0xffff, RZ, 0xc0, !PT ;  /* 0x0000ffff12137812 */ /* 0x040fe400078ec0ff */
[----:B------:R-:W-:Y:S02]  /*11960*/  LOP3.LUT R23, R18, 0xff, RZ, 0xc0, !PT ;  /* 0x000000ff12177812 */ /* 0x000fe400078ec0ff */
[----:B------:R-:W-:Y:S02]  /*11970*/  LOP3.LUT R15, R15, 0xff, RZ, 0xc0, !PT ;  /* 0x000000ff0f0f7812 */ /* 0x000fe400078ec0ff */
[----:B------:R-:W-:-:S02]  /*11980*/  SHF.R.U32.HI R18, RZ, 0x18, R18 ;  /* 0x00000018ff127819 */ /* 0x000fc40000011612 */
[----:B------:R-:W-:Y:S02]  /*11990*/  FSETP.NEU.FTZ.AND P1, PT, R168, -INF , PT ;  /* 0xff800000a800780b */ /* 0x000fe40003f3d000 */
[----:B------:R-:W-:Y:S02]  /*119a0*/  PRMT R18, R15, 0x5410, R18 ;  /* 0x000054100f127816 */ /* 0x000fe40000000012 */
[----:B------:R-:W4:Y:S01]  /*119b0*/  LDC R15, c[0x0][0x4f8] ;  /* 0x00013e00ff0f7b82 */ /* 0x000f220000000800 */
[----:B-1----:R-:W-:Y:S02]  /*119c0*/  FMNMX.FTZ R167, R0, R167, !PT ;  /* 0x000000a700a77209 */ /* 0x002fe40007810000 */
[----:B------:R-:W-:Y:S02]  /*119d0*/  FSEL R199, R199, RZ, P1 ;  /* 0x000000ffc7c77208 */ /* 0x000fe40000800000 */
[----:B------:R-:W-:Y:S02]  /*119e0*/  FSEL R0, R168, RZ, P1 ;  /* 0x000000ffa8007208 */ /* 0x000fe40000800000 */
[----:B--2---:R-:W-:Y:S01]  /*119f0*/  FMNMX.FTZ R166, R22, R166, !PT ;  /* 0x000000a616a67209 */ /* 0x004fe20007810000 */
[--C-:B------:R-:W-:Y:S01]  /*11a00*/  FFMA.FTZ R177, R10, UR4, -R199.reuse ;  /* 0x000000040ab17c23 */ /* 0x100fe200080108c7 */
[----:B------:R-:W-:Y:S01]  /*11a10*/  FSETP.NEU.FTZ.AND P2, PT, R167, -INF , PT ;  /* 0xff800000a700780b */ /* 0x000fe20003f5d000 */
[----:B------:R-:W-:Y:S01]  /*11a20*/  FADD.FTZ R10, R207, -R0 ;  /* 0x80000000cf0a7221 */ /* 0x000fe20000010000 */
[----:B------:R-:W-:Y:S01]  /*11a30*/  FMUL.FTZ R207, R167, UR4 ;  /* 0x00000004a7cf7c20 */ /* 0x000fe20008410000 */
[--C-:B------:R-:W-:Y:S01]  /*11a40*/  FFMA.FTZ R0, R28, UR4, -R199.reuse ;  /* 0x000000041c007c23 */ /* 0x100fe200080108c7 */
[----:B------:R-:W-:Y:S01]  /*11a50*/  FFMA.FTZ R178, R29, UR4, -R199 ;  /* 0x000000041db27c23 */ /* 0x000fe200080108c7 */
[----:B---3--:R-:W-:Y:S01]  /*11a60*/  FMNMX.FTZ R165, R21, R165, !PT ;  /* 0x000000a515a57209 */ /* 0x008fe20007810000 */
[C---:B------:R-:W-:Y:S01]  /*11a70*/  FMUL.FTZ R209, R166.reuse, UR4 ;  /* 0x00000004a6d17c20 */ /* 0x040fe20008410000 */
[----:B------:R-:W-:Y:S01]  /*11a80*/  FSEL R21, R167, RZ, P2 ;  /* 0x000000ffa7157208 */ /* 0x000fe20001000000 */
[----:B------:R-:W-:Y:S01]  /*11a90*/  MUFU.EX2 R177, R177 ;  /* 0x000000b100b17308 */ /* 0x000fe20000000800 */
[----:B------:R-:W-:Y:S01]  /*11aa0*/  FSETP.NEU.FTZ.AND P1, PT, R166, -INF , PT ;  /* 0xff800000a600780b */ /* 0x000fe20003f3d000 */
[----:B------:R-:W-:Y:S01]  /*11ab0*/  FMUL.FTZ R10, R10, UR4 ;  /* 0x000000040a0a7c20 */ /* 0x000fe20008410000 */
[----:B------:R-:W-:Y:S01]  /*11ac0*/  PRMT R17, R17, 0x5410, R26 ;  /* 0x0000541011117816 */ /* 0x000fe2000000001a */
[----:B------:R-:W-:Y:S01]  /*11ad0*/  MUFU.EX2 R0, R0 ;  /* 0x0000000000007308 */ /* 0x000fe20000000800 */
[----:B------:R-:W-:Y:S01]  /*11ae0*/  FSEL R207, R207, RZ, P2 ;  /* 0x000000ffcfcf7208 */ /* 0x000fe20001000000 */
[----:B------:R-:W-:Y:S01]  /*11af0*/  FADD.FTZ R21, R206, -R21 ;  /* 0x80000015ce157221 */ /* 0x000fe20000010000 */
[----:B------:R-:W-:Y:S01]  /*11b00*/  MOV R26, R164 ;  /* 0x000000a4001a7202 */ /* 0x000fe20000000f00 */
[----:B------:R-:W1:Y:S01]  /*11b10*/  MUFU.EX2 R178, R178 ;  /* 0x000000b200b27308 */ /* 0x000e620000000800 */
[----:B------:R-:W-:Y:S01]  /*11b20*/  FFMA.FTZ R164, R11, UR4, -R199 ;  /* 0x000000040ba47c23 */ /* 0x000fe200080108c7 */
[----:B------:R-:W-:Y:S01]  /*11b30*/  FSEL R11, R166, RZ, P1 ;  /* 0x000000ffa60b7208 */ /* 0x000fe20000800000 */
[----:B------:R-:W-:Y:S01]  /*11b40*/  FMUL.FTZ R206, R165, UR4 ;  /* 0x00000004a5ce7c20 */ /* 0x000fe20008410000 */
[----:B------:R-:W-:Y:S01]  /*11b50*/  FSEL R209, R209, RZ, P1 ;  /* 0x000000ffd1d17208 */ /* 0x000fe20000800000 */
[--C-:B------:R-:W-:Y:S01]  /*11b60*/  FFMA.FTZ R186, R30, UR4, -R207.reuse ;  /* 0x000000041eba7c23 */ /* 0x100fe200080108cf */
[----:B------:R-:W-:Y:S01]  /*11b70*/  FSETP.NEU.FTZ.AND P1, PT, R165, -INF , PT ;  /* 0xff800000a500780b */ /* 0x000fe20003f3d000 */
[----:B------:R-:W-:Y:S01]  /*11b80*/  FFMA.FTZ R185, R31, UR4, -R207 ;  /* 0x000000041fb97c23 */ /* 0x000fe200080108cf */
[----:B------:R-:W-:Y:S01]  /*11b90*/  LOP3.LUT R24, R24, 0xff, RZ, 0xc0, !PT ;  /* 0x000000ff18187812 */ /* 0x000fe200078ec0ff */
[----:B------:R-:W-:Y:S01]  /*11ba0*/  FADD.FTZ R11, R205, -R11 ;  /* 0x8000000bcd0b7221 */ /* 0x000fe20000010000 */
[----:B----4-:R-:W-:Y:S01]  /*11bb0*/  LOP3.LUT R15, R15, 0xff, RZ, 0xc0, !PT ;  /* 0x000000ff0f0f7812 */ /* 0x010fe200078ec0ff */
[--C-:B------:R-:W-:Y:S01]  /*11bc0*/  FFMA.FTZ R184, R4, UR4, -R209.reuse ;  /* 0x0000000404b87c23 */ /* 0x100fe200080108d1 */
[----:B------:R-:W-:Y:S01]  /*11bd0*/  FSEL R22, R165, RZ, P1 ;  /* 0x000000ffa5167208 */ /* 0x000fe20000800000 */
[----:B------:R-:W-:Y:S01]  /*11be0*/  FFMA.FTZ R179, R7, UR4, -R209 ;  /* 0x0000000407b37c23 */ /* 0x000fe200080108d1 */
[----:B------:R-:W-:Y:S01]  /*11bf0*/  PRMT R13, R24, 0x5410, R13 ;  /* 0x00005410180d7816 */ /* 0x000fe2000000000d */
[----:B------:R-:W-:Y:S01]  /*11c00*/  MUFU.EX2 R186, R186 ;  /* 0x000000ba00ba7308 */ /* 0x000fe20000000800 */
[----:B------:R-:W-:Y:S01]  /*11c10*/  LEA R205, R15, R15, 0x10 ;  /* 0x0000000f0fcd7211 */ /* 0x000fe200078e80ff */
[----:B------:R-:W-:Y:S01]  /*11c20*/  FADD.FTZ R22, R204, -R22 ;  /* 0x80000016cc167221 */ /* 0x000fe20000010000 */
[----:B------:R-:W-:Y:S01]  /*11c30*/  FSEL R206, R206, RZ, P1 ;  /* 0x000000ffcece7208 */ /* 0x000fe20000800000 */
[----:B------:R-:W2:Y:S01]  /*11c40*/  MUFU.EX2 R185, R185 ;  /* 0x000000b900b97308 */ /* 0x000ea20000000800 */
[----:B------:R-:W-:Y:S01]  /*11c50*/  IADD3 R204, PT, PT, R220, R245, RZ ;  /* 0x000000f5dccc7210 */ /* 0x000fe20007ffe0ff */
[--C-:B------:R-:W-:Y:S01]  /*11c60*/  FFMA.FTZ R198, R8, UR4, -R207.reuse ;  /* 0x0000000408c67c23 */ /* 0x100fe200080108cf */
[--C-:B------:R-:W-:Y:S01]  /*11c70*/  HSET2.LE.AND R13, R13, R205.reuse, PT ;  /* 0x000000cd0d0d7233 */ /* 0x100fe20003803000 */
[--C-:B------:R-:W-:Y:S01]  /*11c80*/  FFMA.FTZ R191, R5, UR4, -R206.reuse ;  /* 0x0000000405bf7c23 */ /* 0x100fe200080108ce */
[----:B-1----:R-:W-:Y:S01]  /*11c90*/  F2FP.BF16.F32.PACK_AB R5, R178, R0 ;  /* 0x00000000b205723e */ /* 0x002fe200000010ff */
[----:B------:R-:W-:Y:S01]  /*11ca0*/  MUFU.EX2 R184, R184 ;  /* 0x000000b800b87308 */ /* 0x000fe20000000800 */
[--C-:B------:R-:W-:Y:S01]  /*11cb0*/  FFMA.FTZ R190, R6, UR4, -R206.reuse ;  /* 0x0000000406be7c23 */ /* 0x100fe200080108ce */
[----:B------:R-:W-:Y:S01]  /*11cc0*/  LOP3.LUT R7, R14, 0xff00ff, RZ, 0xc0, !PT ;  /* 0x00ff00ff0e077812 */ /* 0x000fe200078ec0ff */
[----:B------:R-:W1:Y:S01]  /*11cd0*/  LDSM.16.MT88.4 R172, [R204+0xa000] ;  /* 0x00a00000ccac783b */ /* 0x000e620000004200 */
[----:B------:R-:W3:Y:S01]  /*11ce0*/  MUFU.EX2 R179, R179 ;  /* 0x000000b300b37308 */ /* 0x000ee20000000800 */
[----:B------:R-:W-:Y:S01]  /*11cf0*/  LOP3.LUT R6, R5, R13, RZ, 0xc0, !PT ;  /* 0x0000000d05067212 */ /* 0x000fe200078ec0ff */
[----:B------:R-:W-:Y:S01]  /*11d00*/  FFMA.FTZ R187, R9, UR4, -R207 ;  /* 0x0000000409bb7c23 */ /* 0x000fe200080108cf */
[--C-:B------:R-:W-:Y:S01]  /*11d10*/  HSET2.LE.AND R8, R12, R205.reuse, PT ;  /* 0x000000cd0c087233 */ /* 0x100fe20003803000 */
[----:B------:R-:W4:Y:S01]  /*11d20*/  MUFU.EX2 R164, R164 ;  /* 0x000000a400a47308 */ /* 0x000f220000000800 */
[----:B------:R-:W5:Y:S01]  /*11d30*/  LDSM.16.MT88.4 R12, [R220+0xa000] ;  /* 0x00a00000dc0c783b */ /* 0x000f620000004200 */
[--C-:B------:R-:W-:Y:S01]  /*11d40*/  HSET2.LE.AND R7, R7, R205.reuse, PT ;  /* 0x000000cd07077233 */ /* 0x100fe20003803000 */
[----:B------:R-:W-:Y:S01]  /*11d50*/  FFMA.FTZ R197, R32, UR4, -R209 ;  /* 0x0000000420c57c23 */ /* 0x000fe200080108d1 */
[----:B--2---:R-:W-:Y:S01]  /*11d60*/  F2FP.BF16.F32.PACK_AB R4, R185, R186 ;  /* 0x000000bab904723e */ /* 0x004fe200000010ff */
[----:B------:R-:W-:Y:S01]  /*11d70*/  MUFU.EX2 R187, R187 ;  /* 0x000000bb00bb7308 */ /* 0x000fe20000000800 */
[----:B------:R-:W-:Y:S01]  /*11d80*/  SHF.R.U32.HI R19, RZ, 0x8, R19 ;  /* 0x00000008ff137819 */ /* 0x000fe20000011613 */
[----:B------:R-:W-:Y:S01]  /*11d90*/  FFMA.FTZ R196, R33, UR4, -R209 ;  /* 0x0000000421c47c23 */ /* 0x000fe200080108d1 */
[--C-:B------:R-:W-:Y:S01]  /*11da0*/  FFMA.FTZ R189, R34, UR4, -R206.reuse ;  /* 0x0000000422bd7c23 */ /* 0x100fe200080108ce */
[----:B------:R-:W-:Y:S01]  /*11db0*/  MUFU.EX2 R198, R198 ;  /* 0x000000c600c67308 */ /* 0x000fe20000000800 */
[----:B------:R-:W-:Y:S01]  /*11dc0*/  FFMA.FTZ R188, R35, UR4, -R206 ;  /* 0x0000000423bc7c23 */ /* 0x000fe200080108ce */
[----:B------:R-:W-:Y:S01]  /*11dd0*/  LOP3.LUT R7, R4, R7, RZ, 0xc0, !PT ;  /* 0x0000000704077212 */ /* 0x000fe200078ec0ff */
[----:B------:R-:W-:Y:S01]  /*11de0*/  FMUL.FTZ R21, R21, UR4 ;  /* 0x0000000415157c20 */ /* 0x000fe20008410000 */
[----:B------:R-:W-:Y:S01]  /*11df0*/  PRMT R19, R23, 0x5410, R19 ;  /* 0x0000541017137816 */ /* 0x000fe20000000013 */
[----:B------:R-:W-:Y:S01]  /*11e00*/  MUFU.EX2 R191, R191 ;  /* 0x000000bf00bf7308 */ /* 0x000fe20000000800 */
[----:B---3--:R-:W-:Y:S01]  /*11e10*/  F2FP.BF16.F32.PACK_AB R4, R179, R184 ;  /* 0x000000b8b304723e */ /* 0x008fe200000010ff */
[----:B------:R-:W-:Y:S01]  /*11e20*/  FMUL.FTZ R11, R11, UR4 ;  /* 0x000000040b0b7c20 */ /* 0x000fe20008410000 */
[----:B------:R-:W-:Y:S01]  /*11e30*/  PRMT R24, R20, 0x7632, R24 ;  /* 0x0000763214187816 */ /* 0x000fe20000000018 */
[----:B------:R-:W2:Y:S01]  /*11e40*/  MUFU.EX2 R190, R190 ;  /* 0x000000be00be7308 */ /* 0x000ea20000000800 */
[----:B------:R-:W-:Y:S01]  /*11e50*/  LOP3.LUT R8, R4, R8, RZ, 0xc0, !PT ;  /* 0x0000000804087212 */ /* 0x000fe200078ec0ff */
[----:B------:R-:W-:Y:S01]  /*11e60*/  FMUL.FTZ R22, R22, UR4 ;  /* 0x0000000416167c20 */ /* 0x000fe20008410000 */
[--C-:B------:R-:W-:Y:S01]  /*11e70*/  HSET2.LE.AND R4, R19, R205.reuse, PT ;  /* 0x000000cd13047233 */ /* 0x100fe20003803000 */
[----:B------:R-:W-:Y:S01]  /*11e80*/  MUFU.EX2 R197, R197 ;  /* 0x000000c500c57308 */ /* 0x000fe20000000800 */
[----:B----4-:R-:W-:Y:S01]  /*11e90*/  F2FP.BF16.F32.PACK_AB R5, R164, R177 ;  /* 0x000000b1a405723e */ /* 0x010fe200000010ff */
[----:B------:R-:W-:Y:S01]  /*11ea0*/  LDSM.16.MT88.4 R28, [R220+0xb000] ;  /* 0x00b00000dc1c783b */ /* 0x000fe20000004200 */
[----:B------:R-:W-:Y:S01]  /*11eb0*/  SHF.R.U32.HI R20, RZ, 0x18, R20 ;  /* 0x00000018ff147819 */ /* 0x000fe20000011614 */
[----:B------:R-:W-:Y:S01]  /*11ec0*/  MUFU.EX2 R196, R196 ;  /* 0x000000c400c47308 */ /* 0x000fe20000000800 */
[----:B------:R-:W-:Y:S01]  /*11ed0*/  LOP3.LUT R24, R24, 0xff, RZ, 0xc0, !PT ;  /* 0x000000ff18187812 */ /* 0x000fe200078ec0ff */
[--C-:B------:R-:W-:Y:S01]  /*11ee0*/  FFMA.FTZ R213, R213, UR4, -R206.reuse ;  /* 0x00000004d5d57c23 */ /* 0x100fe200080108ce */
[----:B------:R-:W-:Y:S01]  /*11ef0*/  LOP3.LUT R4, R5, R4, RZ, 0xc0, !PT ;  /* 0x0000000405047212 */ /* 0x000fe200078ec0ff */
[----:B------:R-:W-:Y:S01]  /*11f00*/  MUFU.EX2 R189, R189 ;  /* 0x000000bd00bd7308 */ /* 0x000fe20000000800 */
[--C-:B------:R-:W-:Y:S01]  /*11f10*/  HSET2.LE.AND R5, R18, R205.reuse, PT ;  /* 0x000000cd12057233 */ /* 0x100fe20003803000 */
[----:B------:R-:W-:Y:S01]  /*11f20*/  FFMA.FTZ R216, R216, UR4, -R206 ;  /* 0x00000004d8d87c23 */ /* 0x000fe200080108ce */
[----:B------:R-:W-:Y:S01]  /*11f30*/  PRMT R20, R24, 0x5410, R20 ;  /* 0x0000541018147816 */ /* 0x000fe20000000014 */
[----:B------:R-:W-:Y:S01]  /*11f40*/  MUFU.EX2 R188, R188 ;  /* 0x000000bc00bc7308 */ /* 0x000fe20000000800 */
[----:B--2---:R-:W-:Y:S01]  /*11f50*/  F2FP.BF16.F32.PACK_AB R19, R190, R191 ;  /* 0x000000bfbe13723e */ /* 0x004fe200000010ff */
[--C-:B------:R-:W-:Y:S01]  /*11f60*/  FFMA.FTZ R192, R192, UR4, -R199.reuse ;  /* 0x00000004c0c07c23 */ /* 0x100fe200080108c7 */
[----:B------:R-:W-:Y:S01]  /*11f70*/  @P0 IADD3 R225, PT, PT, R233, -0x40, RZ ;  /* 0xffffffc0e9e10810 */ /* 0x000fe20007ffe0ff */
[----:B------:R2:W3:Y:S01]  /*11f80*/  MUFU.EX2 R203, R10 ;  /* 0x0000000a00cb7308 */ /* 0x0004e20000000800 */
[--C-:B------:R-:W-:Y:S01]  /*11f90*/  HSET2.LE.AND R9, R20, R205.reuse, PT ;  /* 0x000000cd14097233 */ /* 0x100fe20003803000 */
[----:B------:R-:W-:Y:S01]  /*11fa0*/  FFMA.FTZ R193, R193, UR4, -R199 ;  /* 0x00000004c1c17c23 */ /* 0x000fe200080108c7 */
[----:B------:R-:W-:Y:S01]  /*11fb0*/  IADD3 R245, PT, PT, R245, R225, RZ ;  /* 0x000000e1f5f57210 */ /* 0x000fe20007ffe0ff */
[----:B------:R-:W4:Y:S01]  /*11fc0*/  MUFU.EX2 R202, R21 ;  /* 0x0000001500ca7308 */ /* 0x000f220000000800 */
[----:B------:R-:W-:Y:S01]  /*11fd0*/  FFMA.FTZ R194, R194, UR4, -R207 ;  /* 0x00000004c2c27c23 */ /* 0x000fe200080108cf */
[----:B------:R-:W-:Y:S01]  /*11fe0*/  LOP3.LUT R9, R19, R9, RZ, 0xc0, !PT ;  /* 0x0000000913097212 */ /* 0x000fe200078ec0ff */
[----:B------:R-:W-:Y:S01]  /*11ff0*/  FFMA.FTZ R170, R170, UR4, -R199 ;  /* 0x00000004aaaa7c23 */ /* 0x000fe200080108c7 */
[----:B------:R1:W5:Y:S01]  /*12000*/  MUFU.EX2 R201, R11 ;  /* 0x0000000b00c97308 */ /* 0x0003620000000800 */
[----:B------:R-:W-:Y:S03]  /*12010*/  LDSM.16.MT88.4 R32, [R245+0x1000] ;  /* 0x00100000f520783b */ /* 0x000fe60000004200 */
[----:B------:R-:W5:Y:S01]  /*12020*/  MUFU.EX2 R200, R22 ;  /* 0x0000001600c87308 */ /* 0x000f620000000800 */
[----:B--2---:R-:W-:Y:S01]  /*12030*/  F2FP.BF16.F32.PACK_AB R10, R198, R187 ;  /* 0x000000bbc60a723e */ /* 0x004fe200000010ff */
[-C--:B---3--:R-:W-:Y:S01]  /*12040*/  FMUL.FTZ R36, R36, R203.reuse ;  /* 0x000000cb24247220 */ /* 0x088fe20000410000 */
[-C--:B------:R-:W-:Y:S01]  /*12050*/  FMUL.FTZ R37, R37, R203.reuse ;  /* 0x000000cb25257220 */ /* 0x080fe20000410000 */
[----:B------:R-:W-:Y:S01]  /*12060*/  FMUL.FTZ R160, R160, R203 ;  /* 0x000000cba0a07220 */ /* 0x000fe20000410000 */
[----:B------:R-:W-:Y:S01]  /*12070*/  LOP3.LUT R5, R10, R5, RZ, 0xc0, !PT ;  /* 0x000000050a057212 */ /* 0x000fe200078ec0ff */
[-C--:B----4-:R-:W-:Y:S01]  /*12080*/  FMUL.FTZ R38, R38, R202.reuse ;  /* 0x000000ca26267220 */ /* 0x090fe20000410000 */
[--C-:B------:R-:W-:Y:S01]  /*12090*/  HSET2.LE.AND R10, R16, R205.reuse, PT ;  /* 0x000000cd100a7233 */ /* 0x100fe20003803000 */
[----:B------:R-:W-:Y:S01]  /*120a0*/  FMUL.FTZ R39, R39, R202 ;  /* 0x000000ca27277220 */ /* 0x000fe20000410000 */
[----:B-1----:R-:W-:Y:S01]  /*120b0*/  LOP3.LUT R11, R17, 0xff00ff, RZ, 0xc0, !PT ;  /* 0x00ff00ff110b7812 */ /* 0x002fe200078ec0ff */
[----:B-----5:R-:W-:Y:S01]  /*120c0*/  FMUL.FTZ R40, R40, R201 ;  /* 0x000000c928287220 */ /* 0x020fe20000410000 */
[----:B------:R-:W-:Y:S01]  /*120d0*/  F2FP.BF16.F32.PACK_AB R17, R196, R197 ;  /* 0x000000c5c411723e */ /* 0x000fe200000010ff */
[----:B------:R-:W-:Y:S01]  /*120e0*/  FMUL.FTZ R41, R41, R201 ;  /* 0x000000c929297220 */ /* 0x000fe20000410000 */
[----:B------:R-:W-:Y:S01]  /*120f0*/  F2FP.BF16.F32.PACK_AB R16, R188, R189 ;  /* 0x000000bdbc10723e */ /* 0x000fe200000010ff */
[-C--:B------:R-:W-:Y:S01]  /*12100*/  FMUL.FTZ R42, R42, R200.reuse ;  /* 0x000000c82a2a7220 */ /* 0x080fe20000410000 */
[----:B------:R-:W-:Y:S01]  /*12110*/  HSET2.LE.AND R11, R11, R205, PT ;  /* 0x000000cd0b0b7233 */ /* 0x000fe20003803000 */
[----:B------:R-:W-:Y:S01]  /*12120*/  FMUL.FTZ R43, R43, R200 ;  /* 0x000000c82b2b7220 */ /* 0x000fe20000410000 */
[----:B------:R-:W-:Y:S01]  /*12130*/  LOP3.LUT R10, R17, R10, RZ, 0xc0, !PT ;  /* 0x0000000a110a7212 */ /* 0x000fe200078ec0ff */
[----:B------:R-:W-:Y:S01]  /*12140*/  FMUL.FTZ R161, R161, R203 ;  /* 0x000000cba1a17220 */ /* 0x000fe20000410000 */
[-C--:B------:R-:W-:Y:S01]  /*12150*/  FMUL.FTZ R162, R162, R202.reuse ;  /* 0x000000caa2a27220 */ /* 0x080fe20000410000 */
[----:B------:R-:W-:Y:S01]  /*12160*/  LOP3.LUT R11, R16, R11, RZ, 0xc0, !PT ;  /* 0x0000000b100b7212 */ /* 0x000fe200078ec0ff */
        /* <DEDUP_REMOVED lines=13> */
[-C--:B------:R-:W-:Y:S01]  /*12240*/  HMMA.16816.F32.BF16 R36, R4, R172.reuse, R36 ;  /* 0x000000ac0424723c */ /* 0x080fe20000041824 */
[----:B------:R-:W1:Y:S01]  /*12250*/  LDSM.16.MT88.4 R20, [R225] ;  /* 0x00000000e114783b */ /* 0x000e620000004200 */
[-C--:B------:R-:W-:Y:S01]  /*12260*/  FMUL.FTZ R44, R44, R201.reuse ;  /* 0x000000c92c2c7220 */ /* 0x080fe20000410000 */
[-C--:B------:R-:W-:Y:S01]  /*12270*/  FMUL.FTZ R45, R45, R201.reuse ;  /* 0x000000c92d2d7220 */ /* 0x080fe20000410000 */
[-C--:B------:R-:W-:Y:S01]  /*12280*/  FMUL.FTZ R56, R56, R201.reuse ;  /* 0x000000c938387220 */ /* 0x080fe20000410000 */
[----:B------:R-:W-:Y:S01]  /*12290*/  LDSM.16.MT88.4 R16, [R204+0xb000] ;  /* 0x00b00000cc10783b */ /* 0x000fe20000004200 */
[----:B------:R-:W-:Y:S01]  /*122a0*/  FMUL.FTZ R57, R57, R201 ;  /* 0x000000c939397220 */ /* 0x000fe20000410000 */
[----:B------:R-:W-:Y:S01]  /*122b0*/  FMUL.FTZ R46, R46, R200 ;  /* 0x000000c82e2e7220 */ /* 0x000fe20000410000 */
[----:B------:R-:W-:Y:S01]  /*122c0*/  HMMA.16816.F32.BF16 R40, R8, R172, R40 ;  /* 0x000000ac0828723c */ /* 0x000fe20000041828 */
[----:B------:R-:W-:Y:S01]  /*122d0*/  MOV R172, R26 ;  /* 0x0000001a00ac7202 */ /* 0x000fe20000000f00 */
[-C--:B------:R-:W-:Y:S01]  /*122e0*/  FMUL.FTZ R47, R47, R200.reuse ;  /* 0x000000c82f2f7220 */ /* 0x080fe20000410000 */
[----:B------:R-:W-:Y:S01]  /*122f0*/  MOV R173, R27 ;  /* 0x0000001b00ad7202 */ /* 0x000fe20000000f00 */
[-C--:B------:R-:W-:Y:S01]  /*12300*/  FMUL.FTZ R58, R58, R200.reuse ;  /* 0x000000c83a3a7220 */ /* 0x080fe20000410000 */
[----:B------:R-:W2:Y:S01]  /*12310*/  LDSM.16.MT88.4 R24, [R245] ;  /* 0x00000000f518783b */ /* 0x000ea20000004200 */
        /* <DEDUP_REMOVED lines=50> */
[C---:B------:R-:W-:Y:S01]  /*12640*/  HMMA.16816.F32.BF16 R44, R8.reuse, R174, R44 ;  /* 0x000000ae082c723c */ /* 0x040fe2000004182c */
[-C--:B------:R-:W-:Y:S01]  /*12650*/  FMUL.FTZ R48, R48, R203.reuse ;  /* 0x000000cb30307220 */ /* 0x080fe20000410000 */
[-C--:B------:R-:W-:Y:S01]  /*12660*/  FMUL.FTZ R49, R49, R203.reuse ;  /* 0x000000cb31317220 */ /* 0x080fe20000410000 */
[-C--:B------:R-:W-:Y:S01]  /*12670*/  FMUL.FTZ R50, R50, R202.reuse ;  /* 0x000000ca32327220 */ /* 0x080fe20000410000 */
[-C--:B------:R-:W-:Y:S01]  /*12680*/  FMUL.FTZ R51, R51, R202.reuse ;  /* 0x000000ca33337220 */ /* 0x080fe20000410000 */
[----:B------:R-:W4:Y:S01]  /*12690*/  MUFU.EX2 R213, R213 ;  /* 0x000000d500d57308 */ /* 0x000f220000000800 */
        /* <DEDUP_REMOVED lines=55> */
[----:B------:R-:W-:Y:S01]  /*12a10*/  MUFU.EX2 R170, R170 ;  /* 0x000000aa00aa7308 */ /* 0x000fe20000000800 */
[----:B------:R-:W-:Y:S01]  /*12a20*/  FFMA.FTZ R177, R232, R203, R177 ;  /* 0x000000cbe8b17223 */ /* 0x000fe200000100b1 */
[----:B------:R-:W-:Y:S01]  /*12a30*/  FFMA.FTZ R187, R231, R202, R187 ;  /* 0x000000cae7bb7223 */ /* 0x000fe200000100bb */
[C---:B------:R-:W-:Y:S01]  /*12a40*/  HMMA.16816.F32.BF16 R108, R8.reuse, R18, R108 ;  /* 0x00000012086c723c */ /* 0x040fe2000004186c */
[----:B------:R-:W-:Y:S01]  /*12a50*/  FFMA.FTZ R184, R230, R201, R184 ;  /* 0x000000c9e6b87223 */ /* 0x000fe200000100b8 */
[----:B------:R-:W-:Y:S01]  /*12a60*/  FFMA.FTZ R191, R229, R200, R191 ;  /* 0x000000c8e5bf7223 */ /* 0x000fe200000100bf */
[----:B------:R-:W-:Y:S01]  /*12a70*/  FADD.FTZ R177, R164, R177 ;  /* 0x000000b1a4b17221 */ /* 0x000fe20000010000 */
[----:B------:R-:W-:Y:S01]  /*12a80*/  FADD.FTZ R187, R198, R187 ;  /* 0x000000bbc6bb7221 */ /* 0x000fe20000010000 */
[----:B------:R-:W-:Y:S01]  /*12a90*/  FADD.FTZ R184, R179, R184 ;  /* 0x000000b8b3b87221 */ /* 0x000fe20000010000 */
[----:B------:R-:W-:Y:S01]  /*12aa0*/  FADD.FTZ R191, R190, R191 ;  /* 0x000000bfbebf7221 */ /* 0x000fe20000010000 */
[----:B------:R-:W-:Y:S01]  /*12ab0*/  FADD.FTZ R177, R0, R177 ;  /* 0x000000b100b17221 */ /* 0x000fe20000010000 */
[C---:B---3--:R-:W-:Y:S01]  /*12ac0*/  HMMA.16816.F32.BF16 R120, R8.reuse, R12, R120 ;  /* 0x0000000c0878723c */ /* 0x048fe20000041878 */
[----:B------:R-:W-:Y:S01]  /*12ad0*/  FADD.FTZ R187, R186, R187 ;  /* 0x000000bbbabb7221 */ /* 0x000fe20000010000 */
[----:B------:R-:W-:Y:S01]  /*12ae0*/  FADD.FTZ R184, R197, R184 ;  /* 0x000000b8c5b87221 */ /* 0x000fe20000010000 */
[----:B------:R-:W-:Y:S01]  /*12af0*/  FADD.FTZ R191, R189, R191 ;  /* 0x000000bfbdbf7221 */ /* 0x000fe20000010000 */
[----:B------:R-:W-:Y:S01]  /*12b00*/  FADD.FTZ R177, R178, R177 ;  /* 0x000000b1b2b17221 */ /* 0x000fe20000010000 */
[----:B------:R-:W-:Y:S01]  /*12b10*/  FADD.FTZ R187, R185, R187 ;  /* 0x000000bbb9bb7221 */ /* 0x000fe20000010000 */
[----:B------:R-:W-:Y:S01]  /*12b20*/  FADD.FTZ R184, R196, R184 ;  /* 0x000000b8c4b87221 */ /* 0x000fe20000010000 */
[----:B------:R-:W-:Y:S01]  /*12b30*/  FADD.FTZ R191, R188, R191 ;  /* 0x000000bfbcbf7221 */ /* 0x000fe20000010000 */
[----:B------:R-:W-:Y:S03]  /*12b40*/  HMMA.16816.F32.BF16 R124, R8, R14, R124 ;  /* 0x0000000e087c723c */ /* 0x000fe6000004187c */
[----:B----4-:R-:W-:-:S05]  /*12b50*/  FADD.FTZ R191, R213, R191 ;  /* 0x000000bfd5bf7221 */ /* 0x010fca0000010000 */
[C---:B------:R-:W-:Y:S08]  /*12b60*/  HMMA.16816.F32.BF16 R128, R8.reuse, R32, R128 ;  /* 0x000000200880723c */ /* 0x040ff00000041880 */
[----:B------:R-:W-:Y:S01]  /*12b70*/  HMMA.16816.F32.BF16 R136, R8, R34, R136 ;  /* 0x000000220888723c */ /* 0x000fe20000041888 */
[----:B------:R-:W-:Y:S01]  /*12b80*/  MOV R8, UR30 ;  /* 0x0000001e00087c02 */ /* 0x000fe20008000f00 */
[--C-:B------:R-:W-:Y:S01]  /*12b90*/  FFMA.FTZ R11, R215, UR4, -R209.reuse ;  /* 0x00000004d70b7c23 */ /* 0x100fe200080108d1 */
[----:B------:R-:W-:-:S02]  /*12ba0*/  FFMA.FTZ R215, R224, UR4, -R209 ;  /* 0x00000004e0d77c23 */ /* 0x000fc400080108d1 */
[----:B------:R-:W-:Y:S01]  /*12bb0*/  IADD3 R8, PT, PT, R8, 0x1715609d, RZ ;  /* 0x1715609d08087810 */ /* 0x000fe20007ffe0ff */
[----:B------:R1:W2:Y:S02]  /*12bc0*/  MUFU.EX2 R224, R11 ;  /* 0x0000000b00e07308 */ /* 0x0002a40000000800 */
[----:B------:R-:W-:Y:S01]  /*12bd0*/  HMMA.16816.F32.BF16 R48, R4, R174, R48 ;  /* 0x000000ae0430723c */ /* 0x000fe20000041830 */
[C---:B------:R-:W-:Y:S01]  /*12be0*/  LOP3.LUT R250, R8.reuse, R250, R173, 0x96, !PT ;  /* 0x000000fa08fa7212 */ /* 0x040fe200078e96ad */
[----:B------:R-:W3:Y:S01]  /*12bf0*/  MUFU.EX2 R215, R215 ;  /* 0x000000d700d77308 */ /* 0x000ee20000000800 */
[----:B------:R-:W-:-:S03]  /*12c00*/  LOP3.LUT R244, R8, R244, R249, 0x96, !PT ;  /* 0x000000f408f47212 */ /* 0x000fc600078e96f9 */
[----:B------:R-:W-:Y:S02]  /*12c10*/  IMAD.WIDE.U32 R250, R250, -0x2daee0ad, RZ ;  /* 0xd2511f53fafa7825 */ /* 0x000fe400078e00ff */
[----:B------:R-:W-:Y:S01]  /*12c20*/  HMMA.16816.F32.BF16 R52, R4, R20, R52 ;  /* 0x000000140434723c */ /* 0x000fe20000041834 */
[----:B------:R-:W-:Y:S01]  /*12c30*/  MOV R10, R250 ;  /* 0x000000fa000a7202 */ /* 0x000fe20000000f00 */
[----:B-1----:R-:W-:Y:S01]  /*12c40*/  FFMA.FTZ R11, R212, UR4, -R209 ;  /* 0x00000004d40b7c23 */ /* 0x002fe200080108d1 */
[----:B------:R-:W-:Y:S01]  /*12c50*/  PRMT R174, R250, 0x7771, RZ ;  /* 0x00007771faae7816 */ /* 0x000fe200000000ff */
[----:B------:R-:W1:Y:S01]  /*12c60*/  MUFU.EX2 R212, R216 ;  /* 0x000000d800d47308 */ /* 0x000e620000000800 */
[----:B------:R-:W-:-:S03]  /*12c70*/  LOP3.LUT R10, R10, 0xff, RZ, 0xc0, !PT ;  /* 0x000000ff0a0a7812 */ /* 0x000fc600078ec0ff */
[C---:B------:R-:W-:Y:S01]  /*12c80*/  HMMA.16816.F32.BF16 R64, R4.reuse, R22, R64 ;  /* 0x000000160440723c */ /* 0x040fe20000041840 */
[C---:B------:R-:W-:Y:S01]  /*12c90*/  PRMT R9, R250.reuse, 0x7773, RZ ;  /* 0x00007773fa097816 */ /* 0x040fe200000000ff */
[----:B------:R-:W-:Y:S01]  /*12ca0*/  LDSM.16.MT88.4 R20, [R225+0x1800] ;  /* 0x00180000e114783b */ /* 0x000fe20000004200 */
[----:B------:R-:W-:Y:S01]  /*12cb0*/  PRMT R175, R250, 0x7772, RZ ;  /* 0x00007772faaf7816 */ /* 0x000fe200000000ff */
[----:B--2---:R-:W-:Y:S01]  /*12cc0*/  FADD.FTZ R184, R224, R184 ;  /* 0x000000b8e0b87221 */ /* 0x004fe20000010000 */
[----:B------:R-:W-:Y:S02]  /*12cd0*/  LOP3.LUT R246, R246, UR6, R251, 0x96, !PT ;  /* 0x00000006f6f67c12 */ /* 0x000fe4000f8e96fb */
[----:B------:R-:W-:Y:S01]  /*12ce0*/  PRMT R174, R10, 0x5410, R174 ;  /* 0x000054100aae7816 */ /* 0x000fe200000000ae */
[----:B------:R-:W-:Y:S01]  /*12cf0*/  HMMA.16816.F32.BF16 R68, R4, R24, R68 ;  /* 0x000000180444723c */ /* 0x000fe20000041844 */
[----:B------:R-:W-:Y:S01]  /*12d00*/  PRMT R175, R175, 0x5410, R9 ;  /* 0x00005410afaf7816 */ /* 0x000fe20000000009 */
[----:B---3--:R-:W-:Y:S01]  /*12d10*/  FADD.FTZ R184, R215, R184 ;  /* 0x000000b8d7b87221 */ /* 0x008fe20000010000 */
[----:B------:R-:W-:Y:S01]  /*12d20*/  LOP3.LUT R10, R246, 0xffff, RZ, 0xc0, !PT ;  /* 0x0000fffff60a7812 */ /* 0x000fe200078ec0ff */
[----:B-1----:R-:W-:Y:S01]  /*12d30*/  FADD.FTZ R191, R212, R191 ;  /* 0x000000bfd4bf7221 */ /* 0x002fe20000010000 */
[----:B------:R-:W-:-:S02]  /*12d40*/  PRMT R9, R246, 0x7632, R9 ;  /* 0x00007632f6097816 */ /* 0x000fc40000000009 */
[----:B------:R-:W-:Y:S01]  /*12d50*/  LOP3.LUT R8, R246, 0xff, RZ, 0xc0, !PT ;  /* 0x000000fff6087812 */ /* 0x000fe200078ec0ff */
[C---:B------:R-:W-:Y:S01]  /*12d60*/  HMMA.16816.F32.BF16 R80, R4.reuse, R26, R80 ;  /* 0x0000001a0450723c */ /* 0x040fe20000041850 */
[----:B------:R-:W-:Y:S01]  /*12d70*/  SHF.R.U32.HI R10, RZ, 0x8, R10 ;  /* 0x00000008ff0a7819 */ /* 0x000fe2000001160a */
[----:B------:R-:W-:Y:S01]  /*12d80*/  LDSM.16.MT88.4 R24, [R225+0x800] ;  /* 0x00080000e118783b */ /* 0x000fe20000004200 */
[----:B------:R-:W-:Y:S02]  /*12d90*/  SHF.R.U32.HI R246, RZ, 0x18, R246 ;  /* 0x00000018fff67819 */ /* 0x000fe400000116f6 */
[----:B------:R-:W-:Y:S02]  /*12da0*/  LOP3.LUT R9, R9, 0xff, RZ, 0xc0, !PT ;  /* 0x000000ff09097812 */ /* 0x000fe400078ec0ff */
[----:B------:R-:W-:Y:S01]  /*12db0*/  PRMT R10, R8, 0x5410, R10 ;  /* 0x00005410080a7816 */ /* 0x000fe2000000000a */
[C---:B------:R-:W-:Y:S01]  /*12dc0*/  HMMA.16816.F32.BF16 R84, R4.reuse, R28, R84 ;  /* 0x0000001c0454723c */ /* 0x040fe20000041854 */
[----:B------:R-:W-:Y:S01]  /*12dd0*/  PRMT R8, R9, 0x5410, R246 ;  /* 0x0000541009087816 */ /* 0x000fe200000000f6 */
[----:B------:R-:W-:Y:S01]  /*12de0*/  FFMA.FTZ R9, R210, UR4, -R209 ;  /* 0x00000004d2097c23 */ /* 0x000fe200080108d1 */
[----:B------:R-:W-:Y:S01]  /*12df0*/  F2FP.BF16.F32.PACK_AB R172, R215, R224 ;  /* 0x000000e0d7ac723e */ /* 0x000fe200000010ff */
[--C-:B------:R-:W-:Y:S01]  /*12e00*/  FFMA.FTZ R210, R211, UR4, -R206.reuse ;  /* 0x00000004d3d27c23 */ /* 0x100fe200080108ce */
[--C-:B------:R-:W-:Y:S01]  /*12e10*/  HSET2.LE.AND R10, R10, R205.reuse, PT ;  /* 0x000000cd0a0a7233 */ /* 0x100fe20003803000 */
[----:B------:R-:W-:Y:S01]  /*12e20*/  FFMA.FTZ R209, R214, UR4, -R206 ;  /* 0x00000004d6d17c23 */ /* 0x000fe200080108ce */
[--C-:B------:R-:W-:Y:S01]  /*12e30*/  HSET2.LE.AND R8, R8, R205.reuse, PT ;  /* 0x000000cd08087233 */ /* 0x100fe20003803000 */
[C---:B------:R-:W-:Y:S01]  /*12e40*/  HMMA.16816.F32.BF16 R96, R4.reuse, R30, R96 ;  /* 0x0000001e0460723c */ /* 0x040fe20000041860 */
[----:B------:R-:W-:Y:S01]  /*12e50*/  F2FP.BF16.F32.PACK_AB R173, R212, R213 ;  /* 0x000000d5d4ad723e */ /* 0x000fe200000010ff */
[----:B------:R-:W1:Y:S01]  /*12e60*/  MUFU.EX2 R206, R11 ;  /* 0x0000000b00ce7308 */ /* 0x000e620000000800 */
[----:B------:R-:W-:Y:S01]  /*12e70*/  LOP3.LUT R172, R172, R10, RZ, 0xc0, !PT ;  /* 0x0000000aacac7212 */ /* 0x000fe200078ec0ff */
[----:B------:R-:W-:Y:S01]  /*12e80*/  LDSM.16.MT88.4 R28, [R204+0xb800] ;  /* 0x00b80000cc1c783b */ /* 0x000fe20000004200 */
[----:B------:R-:W-:Y:S01]  /*12e90*/  LOP3.LUT R173, R173, R8, RZ, 0xc0, !PT ;  /* 0x00000008adad7212 */ /* 0x000fe200078ec0ff */
[----:B------:R2:W3:Y:S01]  /*12ea0*/  MUFU.EX2 R211, R9 ;  /* 0x0000000900d37308 */ /* 0x0004e20000000800 */
[----:B------:R-:W-:Y:S01]  /*12eb0*/  LOP3.LUT R175, R175, 0xff00ff, RZ, 0xc0, !PT ;  /* 0x00ff00ffafaf7812 */ /* 0x000fe200078ec0ff */
[----:B------:R-:W-:Y:S01]  /*12ec0*/  HMMA.16816.F32.BF16 R100, R4, R16, R100 ;  /* 0x000000100464723c */ /* 0x000fe20000041864 */
[--C-:B------:R-:W-:Y:S01]  /*12ed0*/  HSET2.LE.AND R174, R174, R205.reuse, PT ;  /* 0x000000cdaeae7233 */ /* 0x100fe20003803000 */
[----:B------:R-:W4:Y:S02]  /*12ee0*/  MUFU.EX2 R210, R210 ;  /* 0x000000d200d27308 */ /* 0x000f240000000800 */
[----:B------:R-:W-:-:S02]  /*12ef0*/  HSET2.LE.AND R175, R175, R205, PT ;  /* 0x000000cdafaf7233 */ /* 0x000fc40003803000 */
[----:B------:R-:W5:Y:S02]  /*12f00*/  MUFU.EX2 R209, R209 ;  /* 0x000000d100d17308 */ /* 0x000f640000000800 */
[----:B------:R-:W-:Y:S01]  /*12f10*/  HMMA.16816.F32.BF16 R112, R4, R18, R112 ;  /* 0x000000120470723c */ /* 0x000fe20000041870 */
[----:B------:R-:W5:Y:S01]  /*12f20*/  LDSM.16.MT88.4 R16, [R220+0xa800] ;  /* 0x00a80000dc10783b */ /* 0x000f620000004200 */
[----:B-1----:R-:W-:-:S03]  /*12f30*/  FADD.FTZ R184, R206, R184 ;  /* 0x000000b8ceb87221 */ /* 0x002fc60000010000 */
[----:B--2---:R-:W-:Y:S01]  /*12f40*/  LDSM.16.MT88.4 R8, [R220+0xb800] ;  /* 0x00b80000dc08783b */ /* 0x004fe20000004200 */
[----:B---3--:R-:W-:Y:S02]  /*12f50*/  FADD.FTZ R230, R211, R184 ;  /* 0x000000b8d3e67221 */ /* 0x008fe40000010000 */
[----:B------:R-:W-:Y:S01]  /*12f60*/  HMMA.16816.F32.BF16 R116, R4, R12, R116 ;  /* 0x0000000c0474723c */ /* 0x000fe20000041874 */
[----:B----4-:R-:W-:-:S04]  /*12f70*/  FADD.FTZ R191, R210, R191 ;  /* 0x000000bfd2bf7221 */ /* 0x010fc80000010000 */
[----:B-----5:R-:W-:-:S03]  /*12f80*/  FADD.FTZ R229, R209, R191 ;  /* 0x000000bfd1e57221 */ /* 0x020fc60000010000 */
[C---:B------:R-:W-:Y:S01]  /*12f90*/  HMMA.16816.F32.BF16 R144, R4.reuse, R14, R144 ;  /* 0x0000000e0490723c */ /* 0x040fe20000041890 */
[----:B------:R-:W-:Y:S07]  /*12fa0*/  LDSM.16.MT88.4 R12, [R245+0x800] ;  /* 0x00080000f50c783b */ /* 0x000fee0000004200 */
[C---:B------:R-:W-:Y:S08]  /*12fb0*/  HMMA.16816.F32.BF16 R140, R4.reuse, R32, R140 ;  /* 0x00000020048c723c */ /* 0x040ff0000004188c */
[----:B------:R-:W-:Y:S01]  /*12fc0*/  HMMA.16816.F32.BF16 R4, R4, R34, R132 ;  /* 0x000000220404723c */ /* 0x000fe20000041884 */
[----:B------:R1:W2:Y:S04]  /*12fd0*/  LDSM.16.MT88.4 R32, [R204+0xa800] ;  /* 0x00a80000cc20783b */ /* 0x0002a80000004200 */
[----:B------:R3:W4:Y:S01]  /*12fe0*/  LDSM.16.MT88.4 R132, [R245+0x1800] ;  /* 0x00180000f584783b */ /* 0x0007220000004200 */
[----:B-1----:R-:W-:-:S04]  /*12ff0*/  F2FP.BF16.F32.PACK_AB R204, R211, R206 ;  /* 0x000000ced3cc723e */ /* 0x002fc800000010ff */
[----:B------:R-:W-:Y:S01]  /*13000*/  LOP3.LUT R174, R204, R174, RZ, 0xc0, !PT ;  /* 0x000000aeccae7212 */ /* 0x000fe200078ec0ff */
[----:B---3--:R-:W-:Y:S01]  /*13010*/  IMAD.WIDE.U32 R244, R244, -0x2daee0ad, RZ ;  /* 0xd2511f53f4f47825 */ /* 0x008fe200078e00ff */
[----:B------:R-:W-:-:S04]  /*13020*/  F2FP.BF16.F32.PACK_AB R204, R209, R210 ;  /* 0x000000d2d1cc723e */ /* 0x000fc800000010ff */
[----:B------:R-:W-:Y:S02]  /*13030*/  LOP3.LUT R175, R204, R175, RZ, 0xc0, !PT ;  /* 0x000000afccaf7212 */ /* 0x000fe400078ec0ff */
[----:B------:R-:W-:-:S05]  /*13040*/  PRMT R204, R244, 0x7773, RZ ;  /* 0x00007773f4cc7816 */ /* 0x000fca00000000ff */
[C---:B------:R-:W-:Y:S08]  /*13050*/  HMMA.16816.F32.BF16 R156, R172.reuse, R16, R156 ;  /* 0x00000010ac9c723c */ /* 0x040ff0000004189c */
        /* <DEDUP_REMOVED lines=14> */
[----:B------:R-:W-:Y:S01]  /*13140*/  HMMA.16816.F32.BF16 R136, R172, R134, R136 ;  /* 0x00000086ac88723c */ /* 0x000fe20000041888 */
[----:B------:R-:W-:-:S02]  /*13150*/  MOV R172, R244 ;  /* 0x000000f400ac7202 */ /* 0x000fc40000000f00 */
[----:B------:R-:W-:Y:S02]  /*13160*/  PRMT R173, R244, 0x7771, RZ ;  /* 0x00007771f4ad7816 */ /* 0x000fe400000000ff */
[----:B------:R-:W-:Y:S02]  /*13170*/  LOP3.LUT R172, R172, 0xff, RZ, 0xc0, !PT ;  /* 0x000000ffacac7812 */ /* 0x000fe400078ec0ff */
[----:B------:R-:W-:Y:S02]  /*13180*/  LOP3.LUT R175, R208, UR6, R245, 0x96, !PT ;  /* 0x00000006d0af7c12 */ /* 0x000fe4000f8e96f5 */
[----:B------:R-:W-:Y:S02]  /*13190*/  PRMT R174, R244, 0x7772, RZ ;  /* 0x00007772f4ae7816 */ /* 0x000fe400000000ff */
[----:B------:R-:W-:Y:S02]  /*131a0*/  PRMT R173, R172, 0x5410, R173 ;  /* 0x00005410acad7816 */ /* 0x000fe400000000ad */
[----:B------:R-:W-:-:S02]  /*131b0*/  LOP3.LUT R172, R175, 0xffff, RZ, 0xc0, !PT ;  /* 0x0000ffffafac7812 */ /* 0x000fc400078ec0ff */
[----:B------:R-:W-:Y:S02]  /*131c0*/  PRMT R174, R174, 0x5410, R204 ;  /* 0x00005410aeae7816 */ /* 0x000fe400000000cc */
[----:B------:R-:W-:Y:S02]  /*131d0*/  SHF.R.U32.HI R172, RZ, 0x8, R172 ;  /* 0x00000008ffac7819 */ /* 0x000fe400000116ac */
[C---:B------:R-:W-:Y:S02]  /*131e0*/  LOP3.LUT R204, R175.reuse, 0xff, RZ, 0xc0, !PT ;  /* 0x000000ffafcc7812 */ /* 0x040fe400078ec0ff */
[----:B------:R-:W-:Y:S02]  /*131f0*/  PRMT R208, R175, 0x7632, R208 ;  /* 0x00007632afd07816 */ /* 0x000fe400000000d0 */
[----:B------:R-:W-:Y:S01]  /*13200*/  PRMT R172, R204, 0x5410, R172 ;  /* 0x00005410ccac7816 */ /* 0x000fe200000000ac */
[----:B------:R-:W-:Y:S01]  /*13210*/  FFMA.FTZ R204, R169, UR4, -R199 ;  /* 0x00000004a9cc7c23 */ /* 0x000fe200080108c7 */
[----:B------:R-:W-:-:S02]  /*13220*/  LOP3.LUT R169, R208, 0xff, RZ, 0xc0, !PT ;  /* 0x000000ffd0a97812 */ /* 0x000fc400078ec0ff */
[----:B------:R-:W-:Y:S02]  /*13230*/  SHF.R.U32.HI R175, RZ, 0x18, R175 ;  /* 0x00000018ffaf7819 */ /* 0x000fe400000116af */
[----:B------:R-:W-:Y:S01]  /*13240*/  HSET2.LE.AND R172, R172, R205, PT ;  /* 0x000000cdacac7233 */ /* 0x000fe20003803000 */
[----:B------:R-:W1:Y:S01]  /*13250*/  MUFU.EX2 R204, R204 ;  /* 0x000000cc00cc7308 */ /* 0x000e620000000800 */
[----:B------:R-:W-:-:S03]  /*13260*/  PRMT R175, R169, 0x5410, R175 ;  /* 0x00005410a9af7816 */ /* 0x000fc600000000af */
[----:B------:R-:W2:Y:S04]  /*13270*/  MUFU.EX2 R169, R192 ;  /* 0x000000c000a97308 */ /* 0x000ea80000000800 */
[----:B------:R3:W4:Y:S01]  /*13280*/  MUFU.EX2 R192, R193 ;  /* 0x000000c100c07308 */ /* 0x0007220000000800 */
[----:B-1----:R-:W-:-:S04]  /*13290*/  FADD.FTZ R177, R204, R177 ;  /* 0x000000b1ccb17221 */ /* 0x002fc80000010000 */
[----:B------:R-:W-:Y:S01]  /*132a0*/  FADD.FTZ R177, R170, R177 ;  /* 0x000000b1aab17221 */ /* 0x000fe20000010000 */
[--C-:B---3--:R-:W-:Y:S01]  /*132b0*/  FFMA.FTZ R193, R171, UR4, -R207.reuse ;  /* 0x00000004abc17c23 */ /* 0x108fe200080108cf */
[--C-:B------:R-:W-:Y:S01]  /*132c0*/  FFMA.FTZ R171, R195, UR4, -R207.reuse ;  /* 0x00000004c3ab7c23 */ /* 0x100fe200080108cf */
[----:B------:R-:W-:Y:S01]  /*132d0*/  FFMA.FTZ R207, R176, UR4, -R207 ;  /* 0x00000004b0cf7c23 */ /* 0x000fe200080108cf */
[----:B------:R-:W-:Y:S01]  /*132e0*/  LOP3.LUT R195, R174, 0xff00ff, RZ, 0xc0, !PT ;  /* 0x00ff00ffaec37812 */ /* 0x000fe200078ec0ff */
[----:B------:R-:W-:Y:S01]  /*132f0*/  MUFU.EX2 R176, R194 ;  /* 0x000000c200b07308 */ /* 0x000fe20000000800 */
[--C-:B------:R-:W-:Y:S01]  /*13300*/  HSET2.LE.AND R174, R173, R205.reuse, PT ;  /* 0x000000cdadae7233 */ /* 0x100fe20003803000 */
[----:B--2---:R-:W-:Y:S02]  /*13310*/  FADD.FTZ R177, R169, R177 ;  /* 0x000000b1a9b17221 */ /* 0x004fe40000010000 */
[----:B------:R-:W1:Y:S01]  /*13320*/  MUFU.EX2 R171, R171 ;  /* 0x000000ab00ab7308 */ /* 0x000e620000000800 */
[--C-:B------:R-:W-:Y:S01]  /*13330*/  HSET2.LE.AND R173, R195, R205.reuse, PT ;  /* 0x000000cdc3ad7233 */ /* 0x100fe20003803000 */
[C---:B----4-:R-:W-:Y:S01]  /*13340*/  FADD.FTZ R232, R192.reuse, R177 ;  /* 0x000000b1c0e87221 */ /* 0x050fe20000010000 */
[----:B------:R-:W-:Y:S01]  /*13350*/  HSET2.LE.AND R205, R175, R205, PT ;  /* 0x000000cdafcd7233 */ /* 0x000fe20003803000 */
[----:B------:R-:W2:Y:S01]  /*13360*/  MUFU.EX2 R194, R193 ;  /* 0x000000c100c27308 */ /* 0x000ea20000000800 */
[----:B------:R-:W-:-:S03]  /*13370*/  F2FP.BF16.F32.PACK_AB R175, R192, R169 ;  /* 0x000000a9c0af723e */ /* 0x000fc600000010ff */
[----:B------:R-:W3:Y:S01]  /*13380*/  MUFU.EX2 R193, R207 ;  /* 0x000000cf00c17308 */ /* 0x000ee20000000800 */
[----:B------:R-:W-:Y:S02]  /*13390*/  LOP3.LUT R174, R175, R174, RZ, 0xc0, !PT ;  /* 0x000000aeafae7212 */ /* 0x000fe400078ec0ff */
        /* <DEDUP_REMOVED lines=25> */
[----:B------:R-:W-:-:S15]  /*13530*/  HMMA.16816.F32.BF16 R132, R172, R134, R4 ;  /* 0x00000086ac84723c */ /* 0x000fde0000041804 */
[----:B------:R-:W-:-:S05]  /*13540*/  NOP ;  /* 0x0000000000007918 */ /* 0x000fca0000000000 */
.L_x_989:
[----:B------:R-:W-:-:S09]  /*13550*/  UISETP.GE.AND UP0, UPT, UR7, URZ, UPT ;  /* 0x000000ff0700728c */ /* 0x000fd2000bf06270 */
[----:B------:R-:W-:Y:S05]  /*13560*/  BRA.U !UP0, `(.L_x_994) ;  /* 0x0000003108b07547 */ /* 0x000fea000b800000 */
[----:B------:R-:W1:Y:S01]  /*13570*/  S2R R219, SR_TID.X ;  /* 0x0000000000db7919 */ /* 0x000e620000002100 */
[----:B------:R-:W2:Y:S01]  /*13580*/  LDC R4, c[0x0][0x4f8] ;  /* 0x00013e00ff047b82 */ /* 0x000ea20000000800 */
[----:B------:R-:W3:Y:S01]  /*13590*/  LDCU.64 UR4, c[0x0][0x3b8] ;  /* 0x00007700ff0477ac */ /* 0x000ee20008000a00 */
[----:B------:R-:W-:Y:S01]  /*135a0*/  IMAD.U32 R247, RZ, RZ, UR30 ;  /* 0x0000001efff77e24 */ /* 0x000fe2000f8e00ff */
[----:B------:R-:W-:Y:S01]  /*135b0*/  LOP3.LUT R250, R183, UR31, RZ, 0x3c, !PT ;  /* 0x0000001fb7fa7c12 */ /* 0x000fe2000f8e3cff */
[----:B------:R-:W-:Y:S01]  /*135c0*/  IMAD.U32 R246, RZ, RZ, UR30 ;  /* 0x0000001efff67e24 */ /* 0x000fe2000f8e00ff */
[----:B------:R-:W4:Y:S01]  /*135d0*/  LDCU UR11, c[0x0][0x440] ;  /* 0x00008800ff0b77ac */ /* 0x000f220008000800 */
[----:B------:R-:W-:Y:S01]  /*135e0*/  IMAD.MOV.U32 R216, RZ, RZ, 0x20 ;  /* 0x00000020ffd87424 */ /* 0x000fe200078e00ff */
[----:B-----5:R-:W-:Y:S01]  /*135f0*/  MOV R3, R168 ;  /* 0x000000a800037202 */ /* 0x020fe20000000f00 */
[----:B------:R-:W1:Y:S01]  /*13600*/  S2UR UR13, SR_CgaCtaId ;  /* 0x00000000000d79c3 */ /* 0x000e620000008800 */
[----:B------:R-:W-:Y:S01]  /*13610*/  VIADD R247, R247, 0x9e3779b9 ;  /* 0x9e3779b9f7f77836 */ /* 0x000fe20000000000 */
[----:B------:R-:W-:Y:S01]  /*13620*/  IADD3 R246, PT, PT, R246, 0x3c6ef372, RZ ;  /* 0x3c6ef372f6f67810 */ /* 0x000fe20007ffe0ff */
[----:B------:R-:W-:Y:S01]  /*13630*/  IMAD.MOV.U32 R0, RZ, RZ, R166 ;  /* 0x000000ffff007224 */ /* 0x000fe200078e00a6 */
[----:B------:R-:W-:Y:S01]  /*13640*/  SEL R216, R216, 0xffffffe0, !P6 ;  /* 0xffffffe0d8d87807 */ /* 0x000fe20007000000 */
[----:B------:R-:W-:Y:S01]  /*13650*/  IMAD.MOV.U32 R164, RZ, RZ, R167 ;  /* 0x000000ffffa47224 */ /* 0x000fe200078e00a7 */
[-C--:B------:R-:W-:Y:S01]  /*13660*/  LOP3.LUT R249, R180, R247.reuse, RZ, 0x3c, !PT ;  /* 0x000000f7b4f97212 */ /* 0x080fe200078e3cff */
[----:B------:R-:W-:Y:S01]  /*13670*/  IMAD.MOV.U32 R215, RZ, RZ, 0x40 ;  /* 0x00000040ffd77424 */ /* 0x000fe200078e00ff */
[----:B------:R-:W1:Y:S01]  /*13680*/  LDC.64 R224, c[0x0][0x3c0] ;  /* 0x0000f000ffe07b82 */ /* 0x000e620000000a00 */
[----:B------:R-:W-:Y:S01]  /*13690*/  LOP3.LUT R247, R2, R247, RZ, 0x3c, !PT ;  /* 0x000000f702f77212 */ /* 0x000fe200078e3cff */
[----:B------:R-:W-:Y:S01]  /*136a0*/  IMAD.MOV.U32 R2, RZ, RZ, R165 ;  /* 0x000000ffff027224 */ /* 0x000fe200078e00a5 */
[-C--:B------:R-:W-:Y:S01]  /*136b0*/  LOP3.LUT R248, R241, R246.reuse, RZ, 0x3c, !PT ;  /* 0x000000f6f1f87212 */ /* 0x080fe200078e3cff */
[----:B---3--:R-:W-:Y:S01]  /*136c0*/  USHF.L.U64.HI UR9, UR4, 0x5, UR5 ;  /* 0x0000000504097899 */ /* 0x008fe20008010205 */
[----:B------:R-:W-:Y:S01]  /*136d0*/  LOP3.LUT R246, R237, R246, RZ, 0x3c, !PT ;  /* 0x000000f6edf67212 */ /* 0x000fe200078e3cff */
[----:B------:R-:W-:Y:S01]  /*136e0*/  USHF.L.U64.HI UR10, UR4, 0x4, UR5 ;  /* 0x00000004040a7899 */ /* 0x000fe20008010205 */
[----:B------:R-:W-:Y:S01]  /*136f0*/  IADD3 R216, PT, PT, R220, R216, RZ ;  /* 0x000000d8dcd87210 */ /* 0x000fe20007ffe0ff */
[----:B------:R-:W-:Y:S01]  /*13700*/  USHF.L.U32 UR8, UR4, 0x5, URZ ;  /* 0x0000000504087899 */ /* 0x000fe200080006ff */
[----:B--2---:R-:W-:Y:S01]  /*13710*/  LOP3.LUT R4, R4, 0xff, RZ, 0xc0, !PT ;  /* 0x000000ff04047812 */ /* 0x004fe200078ec0ff */
[----:B------:R-:W-:Y:S01]  /*13720*/  UMOV UR5, 0x400 ;  /* 0x0000040000057882 */ /* 0x000fe20000000000 */
[----:B----4-:R-:W-:Y:S01]  /*13730*/  ISETP.GE.AND P1, PT, R218, UR11, PT ;  /* 0x0000000bda007c0c */ /* 0x010fe2000bf26270 */
[----:B------:R-:W-:-:S02]  /*13740*/  USHF.L.U32 UR11, UR4, 0x4, URZ ;  /* 0x00000004040b7899 */ /* 0x000fc400080006ff */
[----:B------:R-:W-:Y:S01]  /*13750*/  IMAD R251, R4, 0x10000, R4 ;  /* 0x0001000004fb7824 */ /* 0x000fe200078e0204 */
[C---:B-1----:R-:W-:Y:S01]  /*13760*/  LOP3.LUT P0, RZ, R219.reuse, 0x2, RZ, 0xc0, !PT ;  /* 0x00000002dbff7812 */ /* 0x042fe2000780c0ff */
[C---:B------:R-:W-:Y:S01]  /*13770*/  IMAD.SHL.U32 R214, R219.reuse, 0x40, RZ ;  /* 0x00000040dbd67824 */ /* 0x040fe200078e00ff */
[----:B------:R-:W1:Y:S01]  /*13780*/  LDCU UR12, c[0x0][0x440] ;  /* 0x00008800ff0c77ac */ /* 0x000e620008000800 */
[----:B------:R-:W-:Y:S01]  /*13790*/  IMAD.SHL.U32 R245, R219, 0x8, RZ ;  /* 0x00000008dbf57824 */ /* 0x000fe200078e00ff */
[----:B------:R-:W-:Y:S01]  /*137a0*/  SEL R212, R217, 0xffffffe0, !P0 ;  /* 0xffffffe0d9d47807 */ /* 0x000fe20004000000 */
[----:B------:R-:W-:Y:S01]  /*137b0*/  IMAD.SHL.U32 R244, R219, 0x20, RZ ;  /* 0x00000020dbf47824 */ /* 0x000fe200078e00ff */
[----:B------:R-:W-:Y:S01]  /*137c0*/  LOP3.LUT R213, R214, 0x400, RZ, 0xc0, !PT ;  /* 0x00000400d6d57812 */ /* 0x000fe200078ec0ff */
[----:B------:R-:W2:Y:S01]  /*137d0*/  LDCU UR4, c[0x0][0x45c] ;  /* 0x00008b80ff0477ac */ /* 0x000ea20008000800 */
[----:B------:R-:W-:Y:S01]  /*137e0*/  ULEA UR5, UR13, UR5, 0x18 ;  /* 0x000000050d057291 */ /* 0x000fe2000f8ec0ff */
[----:B------:R-:W-:Y:S11]  /*137f0*/  BRA `(.L_x_995) ;  /* 0x0000000000c47947 */ /* 0x000ff60003800000 */
.L_x_997:
[----:B------:R-:W-:Y:S01]  /*13800*/  UIADD3 UR15, UPT, UPT, UR7, -0x1, URZ ;  /* 0xffffffff070f7890 */ /* 0x000fe2000fffe0ff */
[----:B------:R-:W-:Y:S01]  /*13810*/  MOV R182, UR11 ;  /* 0x0000000b00b67c02 */ /* 0x000fe20008000f00 */
[----:B------:R-:W-:Y:S02]  /*13820*/  IMAD.U32 R183, RZ, RZ, UR10 ;  /* 0x0000000affb77e24 */ /* 0x000fe4000f8e00ff */
[----:B------:R-:W-:Y:S01]  /*13830*/  UIMAD.WIDE.U32 UR16, UR8, UR15, URZ ;  /* 0x0000000f081072a5 */ /* 0x000fe2000f8e00ff */
[----:B------:R-:W-:Y:S01]  /*13840*/  IMAD.U32 R174, RZ, RZ, UR8 ;  /* 0x00000008ffae7e24 */ /* 0x000fe2000f8e00ff */
[----:B------:R-:W-:Y:S01]  /*13850*/  UIMAD UR14, UR9, UR15, URZ ;  /* 0x0000000f090e72a4 */ /* 0x000fe2000f8e02ff */
[----:B------:R-:W-:Y:S02]  /*13860*/  IMAD.U32 R180, RZ, RZ, UR11 ;  /* 0x0000000bffb47e24 */ /* 0x000fe4000f8e00ff */
[----:B------:R-:W-:Y:S01]  /*13870*/  IMAD.U32 R181, RZ, RZ, UR10 ;  /* 0x0000000affb57e24 */ /* 0x000fe2000f8e00ff */
[----:B------:R-:W-:Y:S01]  /*13880*/  UIADD3 UR13, UPT, UPT, UR17, UR14, URZ ;  /* 0x0000000e110d7290 */ /* 0x000fe2000fffe0ff */
[----:B------:R-:W-:Y:S01]  /*13890*/  MOV R176, UR16 ;  /* 0x0000001000b07c02 */ /* 0x000fe20008000f00 */
[----:B------:R-:W-:Y:S01]  /*138a0*/  IMAD.U32 R173, RZ, RZ, UR16 ;  /* 0x00000010ffad7e24 */ /* 0x000fe2000f8e00ff */
[----:B------:R-:W-:Y:S01]  /*138b0*/  MOV R168, UR16 ;  /* 0x0000001000a87c02 */ /* 0x000fe20008000f00 */
[----:B------:R-:W-:Y:S01]  /*138c0*/  @!P4 IMAD.WIDE.U32 R182, R174, UR15, R182 ;  /* 0x0000000faeb6cc25 */ /* 0x000fe2000f8e00b6 */
[-C--:B------:R-:W-:Y:S02]  /*138d0*/  @!P1 LEA R176, P2, R176, R228.reuse, 0x1 ;  /* 0x000000e4b0b09211 */ /* 0x080fe400078408ff */
[-C--:B------:R-:W-:Y:S01]  /*138e0*/  @!P4 LEA R186, P3, R168, R228.reuse, 0x1 ;  /* 0x000000e4a8bac211 */ /* 0x080fe200078608ff */
[----:B------:R-:W-:Y:S02]  /*138f0*/  IMAD.U32 R175, RZ, RZ, UR13 ;  /* 0x0000000dffaf7e24 */ /* 0x000fe4000f8e00ff */
[----:B------:R-:W-:Y:S03]  /*13900*/  @!P1 IMAD.WIDE.U32 R180, R174, UR15, R180 ;  /* 0x0000000faeb49c25 */ /* 0x000fe6000f8e00b4 */
[-C--:B------:R-:W-:Y:S01]  /*13910*/  @!P1 LEA.HI.X R175, R173, R227.reuse, R175, 0x1, P2 ;  /* 0x000000e3adaf9211 */ /* 0x080fe200010f0caf */
[----:B------:R-:W-:Y:S01]  /*13920*/  @!P4 VIADD R174, R183, UR14 ;  /* 0x0000000eb7aecc36 */ /* 0x000fe20008000000 */
[-C--:B------:R-:W-:Y:S01]  /*13930*/  @!P4 LEA R184, P2, R182, R228.reuse, 0x1 ;  /* 0x000000e4b6b8c211 */ /* 0x080fe200078408ff */
[----:B------:R-:W-:Y:S01]  /*13940*/  IMAD.U32 R168, RZ, RZ, UR13 ;  /* 0x0000000dffa87e24 */ /* 0x000fe2000f8e00ff */
[----:B------:R-:W-:Y:S02]  /*13950*/  @!P1 LEA R178, P5, R180, R228, 0x1 ;  /* 0x000000e4b4b29211 */ /* 0x000fe400078a08ff */
[-C--:B------:R-:W-:Y:S02]  /*13960*/  @!P4 LEA.HI.X R185, R182, R227.reuse, R174, 0x1, P2 ;  /* 0x000000e3b6b9c211 */ /* 0x080fe400010f0cae */
[----:B------:R-:W-:Y:S02]  /*13970*/  @!P1 MOV R174, R176 ;  /* 0x000000b000ae9202 */ /* 0x000fe40000000f00 */
[-C--:B------:R-:W-:Y:S02]  /*13980*/  @!P4 LEA.HI.X R187, R173, R227.reuse, R168, 0x1, P3 ;  /* 0x000000e3adbbc211 */ /* 0x080fe400018f0ca8 */
[----:B------:R-:W-:Y:S01]  /*13990*/  @!P1 IADD3 R177, PT, PT, R181, UR14, RZ ;  /* 0x0000000eb5b19c10 */ /* 0x000fe2000fffe0ff */
[----:B------:R-:W-:Y:S01]  /*139a0*/  @!PT LDS RZ, [RZ] ;  /* 0x00000000fffff984 */ /* 0x000fe20000000800 */
[----:B------:R-:W-:Y:S01]  /*139b0*/  @!PT LDS RZ, [RZ] ;  /* 0x00000000fffff984 */ /* 0x000fe20000000800 */
[----:B------:R-:W-:Y:S01]  /*139c0*/  @!PT LDS RZ, [RZ] ;  /* 0x00000000fffff984 */ /* 0x000fe20000000800 */
[----:B------:R1:W-:Y:S03]  /*139d0*/  @!P1 LDGSTS.E.BYPASS.LTC128B.128 [R234+0x8000], desc[UR26][R174.64] ;  /* 0x08000000aeea9fae */ /* 0x0003e6000b981a1a */
[----:B------:R-:W-:Y:S01]  /*139e0*/  @!P1 LEA.HI.X R179, R180, R227, R177, 0x1, P5 ;  /* 0x000000e3b4b39211 */ /* 0x000fe200028f0cb1 */
        /* <DEDUP_REMOVED lines=18> */
.L_x_995:
[----:B------:R-:W-:Y:S01]  /*13b10*/  IMAD.WIDE.U32 R4, R224, UR7, RZ ;  /* 0x00000007e0047c25 */ /* 0x000fe2000f8e00ff */
[----:B------:R-:W-:Y:S04]  /*13b20*/  DEPBAR.LE SB0, 0x0 ;  /* 0x000080000000791a */ /* 0x000fe80000000000 */
[C---:B------:R-:W-:Y:S01]  /*13b30*/  IMAD.SHL.U32 R9, R4.reuse, 0x20, RZ ;  /* 0x0000002004097824 */ /* 0x040fe200078e00ff */
[----:B------:R-:W-:Y:S01]  /*13b40*/  BAR.SYNC.DEFER_BLOCKING 0x0 ;  /* 0x0000000000007b1d */ /* 0x000fe20000010000 */
[----:B------:R-:W-:Y:S01]  /*13b50*/  IMAD R10, R225, UR7, R5 ;  /* 0x00000007e10a7c24 */ /* 0x000fe2000f8e0205 */
[----:B------:R-:W-:Y:S01]  /*13b60*/  LOP3.LUT R218, R245, 0x38, RZ, 0xc0, !PT ;  /* 0x00000038f5da7812 */ /* 0x000fe200078ec0ff */
[----:B------:R-:W-:Y:S01]  /*13b70*/  UISETP.NE.AND UP0, UPT, UR7, URZ, UPT ;  /* 0x000000ff0700728c */ /* 0x000fe2000bf05270 */
[C---:B------:R-:W-:Y:S02]  /*13b80*/  @!P1 LEA R5, P0, R9.reuse, R226, 0x1 ;  /* 0x000000e209059211 */ /* 0x040fe400078008ff */
[----:B------:R-:W-:Y:S02]  /*13b90*/  SHF.L.U64.HI R10, R4, 0x5, R10 ;  /* 0x00000005040a7819 */ /* 0x000fe4000001020a */
[----:B------:R-:W-:Y:S02]  /*13ba0*/  LOP3.LUT R235, R218, 0x40, RZ, 0xfc, !PT ;  /* 0x00000040daeb7812 */ /* 0x000fe400078efcff */
[--C-:B------:R-:W-:Y:S02]  /*13bb0*/  @!P1 LEA.HI.X R4, R9, R223, R10.reuse, 0x1, P0 ;  /* 0x000000df09049211 */ /* 0x100fe400000f0c0a */
[----:B-1----:R-:W-:Y:S02]  /*13bc0*/  ISETP.GE.AND P4, PT, R235, UR12, PT ;  /* 0x0000000ceb007c0c */ /* 0x002fe4000bf86270 */
[-C--:B------:R-:W-:Y:S02]  /*13bd0*/  @!P1 LOP3.LUT R5, R5, R4.reuse, RZ, 0x3c, !PT ;  /* 0x0000000405059212 */ /* 0x080fe400078e3cff */
[C---:B------:R-:W-:Y:S02]  /*13be0*/  LEA R8, P2, R224.reuse, R9, 0x4 ;  /* 0x00000009e0087211 */ /* 0x040fe400078420ff */
[C---:B------:R-:W-:Y:S02]  /*13bf0*/  @!P1 LOP3.LUT R4, R5.reuse, R4, RZ, 0x3c, !PT ;  /* 0x0000000405049212 */ /* 0x040fe400078e3cff */
[----:B------:R-:W-:Y:S02]  /*13c00*/  LEA.HI.X R7, R224, R10, R225, 0x4, P2 ;  /* 0x0000000ae0077211 */ /* 0x000fe400010f24e1 */
[----:B------:R-:W-:Y:S02]  /*13c10*/  @!P1 LOP3.LUT R5, R5, R4, RZ, 0x3c, !PT ;  /* 0x0000000405059212 */ /* 0x000fe400078e3cff */
[CC--:B------:R-:W-:Y:S02]  /*13c20*/  LEA R12, P2, R8.reuse, R226.reuse, 0x1 ;  /* 0x000000e2080c7211 */ /* 0x0c0fe400078408ff */
[C---:B------:R-:W-:Y:S01]  /*13c30*/  @!P4 LEA R14, P0, R9.reuse, R226, 0x1 ;  /* 0x000000e2090ec211 */ /* 0x040fe200078008ff */
[----:B------:R-:W-:Y:S01]  /*13c40*/  @!PT LDS RZ, [RZ] ;  /* 0x00000000fffff984 */ /* 0x000fe20000000800 */
[----:B------:R-:W-:Y:S01]  /*13c50*/  @!PT LDS RZ, [RZ] ;  /* 0x00000000fffff984 */ /* 0x000fe20000000800 */
[----:B------:R-:W-:Y:S01]  /*13c60*/  @!PT LDS RZ, [RZ] ;  /* 0x00000000fffff984 */ /* 0x000fe20000000800 */
[----:B------:R1:W-:Y:S01]  /*13c70*/  @!P1 LDGSTS.E.BYPASS.LTC128B.128 [R234+0xa000], desc[UR26][R4.64] ;  /* 0x0a00000004ea9fae */ /* 0x0003e2000b981a1a */
[-C--:B------:R-:W-:Y:S02]  /*13c80*/  LEA.HI.X R13, R8, R223.reuse, R7, 0x1, P2 ;  /* 0x000000df080d7211 */ /* 0x080fe400010f0c07 */
[----:B------:R-:W-:Y:S03]  /*13c90*/  @!P4 LEA.HI.X R15, R9, R223, R10, 0x1, P0 ;  /* 0x000000df090fc211 */ /* 0x000fe600000f0c0a */
[----:B------:R-:W-:Y:S01]  /*13ca0*/  @P1 STS.128 [R234+0xa000], RZ ;  /* 0x00a000ffea001388 */ /* 0x000fe20000000c00 */
[----:B------:R-:W-:Y:S02]  /*13cb0*/  ISETP.GE.AND P1, PT, R218, UR12, PT ;  /* 0x0000000cda007c0c */ /* 0x000fe4000bf26270 */
[----:B------:R-:W-:Y:S03]  /*13cc0*/  LOP3.LUT R221, R244, 0x7c00, RZ, 0xc0, !PT ;  /* 0x00007c00f4dd7812 */ /* 0x000fe600078ec0ff */
[----:B------:R-:W-:Y:S01]  /*13cd0*/  @!PT LDS RZ, [RZ] ;  /* 0x00000000fffff984 */ /* 0x000fe20000000800 */
[----:B------:R-:W-:Y:S01]  /*13ce0*/  @!PT LDS RZ, [RZ] ;  /* 0x00000000fffff984 */ /* 0x000fe20000000800 */
[----:B------:R-:W-:Y:S01]  /*13cf0*/  @!PT LDS RZ, [RZ] ;  /* 0x00000000fffff984 */ /* 0x000fe20000000800 */
[----:B------:R-:W-:Y:S01]  /*13d00*/  @!P4 LDGSTS.E.BYPASS.LTC128B.128 [R234+0xb000], desc[UR26][R14.64+0x80] ;  /* 0x0b0000800eeacfae */ /* 0x000fe2000b981a1a */
[--C-:B------:R-:W-:Y:S02]  /*13d10*/  SHF.R.U32.HI R222, RZ, 0x1, R219.reuse ;  /* 0x00000001ffde7819 */ /* 0x100fe400000116db */
[--C-:B------:R-:W-:Y:S03]  /*13d20*/  LOP3.LUT R6, R218, 0x1c0, R214.reuse, 0xf8, !PT ;  /* 0x000001c0da067812 */ /* 0x100fe600078ef8d6 */
[----:B------:R-:W-:Y:S01]  /*13d30*/  @P4 STS.128 [R234+0xb000], RZ ;  /* 0x00b000ffea004388 */ /* 0x000fe20000000c00 */
[----:B------:R-:W-:Y:S02]  /*13d40*/  LOP3.LUT P0, RZ, R219, 0x4, RZ, 0xc0, !PT ;  /* 0x00000004dbff7812 */ /* 0x000fe4000780c0ff */
[----:B------:R-:W-:Y:S02]  /*13d50*/  LOP3.LUT R211, R6, 0x8, R219, 0x78, !PT ;  /* 0x0000000806d37812 */ /* 0x000fe400078e78db */
[----:B------:R-:W-:Y:S01]  /*13d60*/  SEL R165, R215, 0xffffffc0, !P0 ;  /* 0xffffffc0d7a57807 */ /* 0x000fe20004000000 */
[----:B------:R-:W-:Y:S01]  /*13d70*/  @!PT LDS RZ, [RZ] ;  /* 0x00000000fffff984 */ /* 0x000fe20000000800 */
[----:B------:R-:W-:Y:S01]  /*13d80*/  @!PT LDS RZ, [RZ] ;  /* 0x00000000fffff984 */ /* 0x000fe20000000800 */
[----:B------:R-:W-:Y:S01]  /*13d90*/  @!PT LDS RZ, [RZ] ;  /* 0x00000000fffff984 */ /* 0x000fe20000000800 */
[----:B------:R-:W-:Y:S02]  /*13da0*/  @!P1 LDGSTS.E.BYPASS.LTC128B.128 [R234+0xa800], desc[UR26][R12.64] ;  /* 0x0a8000000cea9fae */ /* 0x000fe4000b981a1a */
[----:B------:R-:W-:Y:S04]  /*13db0*/  IMAD R211, R211, 0x2, R213 ;  /* 0x00000002d3d37824 */ /* 0x000fe800078e02d5 */
[----:B------:R-:W-:Y:S01]  /*13dc0*/  @P1 STS.128 [R234+0xa800], RZ ;  /* 0x00a800ffea001388 */ /* 0x000fe20000000c00 */
[----:B------:R-:W-:Y:S05]  /*13dd0*/  VIADD R208, R211, UR5 ;  /* 0x00000005d3d07c36 */ /* 0x000fea0008000000 */
[----:B------:R-:W-:Y:S01]  /*13de0*/  @!PT LDS RZ, [RZ] ;  /* 0x00000000fffff984 */ /* 0x000fe20000000800 */
[----:B------:R-:W-:Y:S01]  /*13df0*/  @!PT LDS RZ, [RZ] ;  /* 0x00000000fffff984 */ /* 0x000fe20000000800 */
[----:B------:R-:W-:Y:S01]  /*13e00*/  @!PT LDS RZ, [RZ] ;  /* 0x00000000fffff984 */ /* 0x000fe20000000800 */
[----:B------:R3:W-:Y:S01]  /*13e10*/  @!P4 LDGSTS.E.BYPASS.LTC128B.128 [R234+0xb800], desc[UR26][R12.64+0x80] ;  /* 0x0b8000800ceacfae */ /* 0x0007e2000b981a1a */
[----:B-1----:R-:W-:Y:S01]  /*13e20*/  LOP3.LUT R5, R221, 0x200, R214, 0xf8, !PT ;  /* 0x00000200dd057812 */ /* 0x002fe200078ef8d6 */
[----:B------:R-:W-:Y:S01]  /*13e30*/  IMAD.IADD R209, R208, 0x1, R212 ;  /* 0x00000001d0d17824 */ /* 0x000fe200078e02d4 */
[----:B------:R-:W-:Y:S03]  /*13e40*/  LOP3.LUT R4, R222, 0x8, RZ, 0xc0, !PT ;  /* 0x00000008de047812 */ /* 0x000fe600078ec0ff */
[----:B------:R-:W-:Y:S01]  /*13e50*/  @P4 STS.128 [R234+0xb800], RZ ;  /* 0x00b800ffea004388 */ /* 0x000fe20000000c00 */
[----:B------:R-:W-:Y:S01]  /*13e60*/  IMAD.IADD R208, R208, 0x1, R165 ;  /* 0x00000001d0d07824 */ /* 0x000fe200078e02a5 */
[----:B------:R-:W-:Y:S04]  /*13e70*/  LOP3.LUT R4, R5, R6, R4, 0xf6, !PT ;  /* 0x0000000605047212 */ /* 0x000fe800078ef604 */
[----:B------:R-:W-:Y:S01]  /*13e80*/  LDSM.16.M88.4 R16, [R211+UR5+0x8000] ;  /* 0x00800005d310783b */ /* 0x000fe20008000200 */
[----:B------:R-:W-:Y:S05]  /*13e90*/  LEA R204, R4, UR5, 0x1 ;  /* 0x0000000504cc7c11 */ /* 0x000fea000f8e08ff */
[----:B------:R-:W-:Y:S01]  /*13ea0*/  LDSM.16.M88.4 R168, [R211+UR5+0x8800] ;  /* 0x00880005d3a8783b */ /* 0x000fe20008000200 */
[C-C-:B------:R-:W-:Y:S02]  /*13eb0*/  IMAD.IADD R210, R212.reuse, 0x1, R204.reuse ;  /* 0x00000001d4d27824 */ /* 0x140fe400078e02cc */
[----:B------:R-:W-:Y:S03]  /*13ec0*/  IMAD.IADD R167, R165, 0x1, R204 ;  /* 0x00000001a5a77824 */ /* 0x000fe600078e02cc */
[----:B------:R-:W1:Y:S01]  /*13ed0*/  LDSM.16.M88.4 R32, [R204] ;  /* 0x00000000cc20783b */ /* 0x000e620000000200 */
[C---:B------:R-:W-:Y:S02]  /*13ee0*/  IMAD.IADD R165, R212.reuse, 0x1, R208 ;  /* 0x00000001d4a57824 */ /* 0x040fe400078e02d0 */
[----:B------:R-:W-:Y:S03]  /*13ef0*/  IMAD.IADD R166, R212, 0x1, R167 ;  /* 0x00000001d4a67824 */ /* 0x000fe600078e02a7 */
[----:B------:R-:W4:Y:S06]  /*13f00*/  LDSM.16.M88.4 R28, [R204+0x2000] ;  /* 0x00200000cc1c783b */ /* 0x000f2c0000000200 */
[----:B------:R-:W0:Y:S06]  /*13f10*/  LDGDEPBAR ;  /* 0x00000000000079af */ /* 0x000e2c0000000000 */
[----:B------:R-:W-:Y:S06]  /*13f20*/  LDSM.16.M88.4 R172, [R210] ;  /* 0x00000000d2ac783b */ /* 0x000fec0000000200 */
[----:B------:R-:W5:Y:S06]  /*13f30*/  LDSM.16.M88.4 R176, [R209+0x8000] ;  /* 0x00800000d1b0783b */ /* 0x000f6c0000000200 */
[----:B------:R-:W2:Y:S06]  /*13f40*/  LDSM.16.M88.4 R180, [R210+0x2000] ;  /* 0x00200000d2b4783b */ /* 0x000eac0000000200 */
[----:B------:R-:W2:Y:S01]  /*13f50*/  LDSM.16.M88.4 R184, [R209+0x8800] ;  /* 0x00880000d1b8783b */ /* 0x000ea20000000200 */
[-C--:B-1----:R-:W-:Y:S05]  /*13f60*/  HMMA.16816.F32.BF16 R4, R32, R16.reuse, RZ ;  /* 0x000000102004723c */ /* 0x082fea00000418ff */
[----:B------:R-:W-:Y:S06]  /*13f70*/  LDSM.16.M88.4 R188, [R208+0x8000] ;  /* 0x00800000d0bc783b */ /* 0x000fec0000000200 */
[----:B------:R-:W-:Y:S01]  /*13f80*/  LDSM.16.M88.4 R192, [R167+0x2000] ;  /* 0x00200000a7c0783b */ /* 0x000fe20000000200 */
[C---:B----4-:R-:W-:Y:S05]  /*13f90*/  HMMA.16816.F32.BF16 R8, R28.reuse, R16, RZ ;  /* 0x000000101c08723c */ /* 0x050fea00000418ff */
[----:B------:R-:W-:Y:S03]  /*13fa0*/  LDSM.16.M88.4 R196, [R165+0x8000] ;  /* 0x00800000a5c4783b */ /* 0x000fe60000000200 */
[-C--:B---3--:R-:W-:Y:S03]  /*13fb0*/  HMMA.16816.F32.BF16 R12, R28, R18.reuse, RZ ;  /* 0x000000121c0c723c */ /* 0x088fe600000418ff */
[----:B------:R-:W-:Y:S05]  /*13fc0*/  LDSM.16.M88.4 R200, [R166+0x2000] ;  /* 0x00200000a6c8783b */ /* 0x000fea0000000200 */
[C---:B------:R-:W-:Y:S08]  /*13fd0*/  HMMA.16816.F32.BF16 R16, R32.reuse, R18, RZ ;  /* 0x000000122010723c */ /* 0x040ff000000418ff */
[-C--:B------:R-:W-:Y:S08]  /*13fe0*/  HMMA.16816.F32.BF16 R20, R32, R168.reuse, RZ ;  /* 0x000000a82014723c */ /* 0x080ff000000418ff */
[C---:B------:R-:W-:Y:S08]  /*13ff0*/  HMMA.16816.F32.BF16 R24, R28.reuse, R168, RZ ;  /* 0x000000a81c18723c */ /* 0x040ff000000418ff */
[-C--:B------:R-:W-:Y:S08]  /*14000*/  HMMA.16816.F32.BF16 R28, R28, R170.reuse, RZ ;  /* 0x000000aa1c1c723c */ /* 0x080ff000000418ff */
[----:B------:R-:W-:Y:S01]  /*14010*/  HMMA.16816.F32.BF16 R32, R32, R170, RZ ;  /* 0x000000aa2020723c */ /* 0x000fe200000418ff */
[----:B------:R-:W1:Y:S07]  /*14020*/  LDSM.16.M88.4 R168, [R167] ;  /* 0x00000000a7a8783b */ /* 0x000e6e0000000200 */
[-C--:B-----5:R-:W-:Y:S08]  /*14030*/  HMMA.16816.F32.BF16 R4, R172, R176.reuse, R4 ;  /* 0x000000b0ac04723c */ /* 0x0a0ff00000041804 */
[C---:B--2---:R-:W-:Y:S08]  /*14040*/  HMMA.16816.F32.BF16 R8, R180.reuse, R176, R8 ;  /* 0x000000b0b408723c */ /* 0x044ff00000041808 */
[-C--:B------:R-:W-:Y:S08]  /*14050*/  HMMA.16816.F32.BF16 R12, R180, R178.reuse, R12 ;  /* 0x000000b2b40c723c */ /* 0x080ff0000004180c */
[C---:B------:R-:W-:Y:S01]  /*14060*/  HMMA.16816.F32.BF16 R16, R172.reuse, R178, R16 ;  /* 0x000000b2ac10723c */ /* 0x040fe20000041810 */
[----:B------:R-:W2:Y:S07]  /*14070*/  LDSM.16.M88.4 R176, [R208+0x8800] ;  /* 0x00880000d0b0783b */ /* 0x000eae0000000200 */
[-C--:B------:R-:W-:Y:S08]  /*14080*/  HMMA.16816.F32.BF16 R20, R172, R184.reuse, R20 ;  /* 0x000000b8ac14723c */ /* 0x080ff00000041814 */
[C---:B------:R-:W-:Y:S08]  /*14090*/  HMMA.16816.F32.BF16 R24, R180.reuse, R184, R24 ;  /* 0x000000b8b418723c */ /* 0x040ff00000041818 */
[-C--:B------:R-:W-:Y:S01]  /*140a0*/  HMMA.16816.F32.BF16 R28, R180, R186.reuse, R28 ;  /* 0x000000bab41c723c */ /* 0x080fe2000004181c */
[----:B------:R-:W3:Y:S07]  /*140b0*/  LDSM.16.M88.4 R180, [R166] ;  /* 0x00000000a6b4783b */ /* 0x000eee0000000200 */
[----:B------:R-:W-:Y:S01]  /*140c0*/  HMMA.16816.F32.BF16 R32, R172, R186, R32 ;  /* 0x000000baac20723c */ /* 0x000fe20000041820 */
[----:B------:R-:W4:Y:S06]  /*140d0*/  LDSM.16.M88.4 R172, [R165+0x8800] ;  /* 0x00880000a5ac783b */ /* 0x000f2c0000000200 */
[----:B------:R-:W-:Y:S01]  /*140e0*/  LDSM.16.M88.4 R184, [R204+0x4000] ;  /* 0x00400000ccb8783b */ /* 0x000fe20000000200 */
[-C--:B-1----:R-:W-:Y:S05]  /*140f0*/  HMMA.16816.F32.BF16 R4, R168, R188.reuse, R4 ;  /* 0x000000bca804723c */ /* 0x082fea0000041804 */
[----:B------:R-:W-:Y:S03]  /*14100*/  LDSM.16.M88.4 R204, [R204+0x6000] ;  /* 0x00600000cccc783b */ /* 0x000fe60000000200 */
[C---:B------:R-:W-:Y:S08]  /*14110*/  HMMA.16816.F32.BF16 R8, R192.reuse, R188, R8 ;  /* 0x000000bcc008723c */ /* 0x040ff00000041808 */
[-C--:B------:R-:W-:Y:S08]  /*14120*/  HMMA.16816.F32.BF16 R12, R192, R190.reuse, R12 ;  /* 0x000000bec00c723c */ /* 0x080ff0000004180c */
[C---:B------:R-:W-:Y:S01]  /*14130*/  HMMA.16816.F32.BF16 R16, R168.reuse, R190, R16 ;  /* 0x000000bea810723c */ /* 0x040fe20000041810 */
[----:B------:R-:W1:Y:S07]  /*14140*/  LDSM.16.M88.4 R188, [R211+UR5+0x9000] ;  /* 0x00900005d3bc783b */ /* 0x000e6e0008000200 */
[-C--:B--2---:R-:W-:Y:S08]  /*14150*/  HMMA.16816.F32.BF16 R20, R168, R176.reuse, R20 ;  /* 0x000000b0a814723c */ /* 0x084ff00000041814 */
[C---:B------:R-:W-:Y:S08]  /*14160*/  HMMA.16816.F32.BF16 R24, R192.reuse, R176, R24 ;  /* 0x000000b0c018723c */ /* 0x040ff00000041818 */
[-C--:B------:R-:W-:Y:S01]  /*14170*/  HMMA.16816.F32.BF16 R28, R192, R178.reuse, R28 ;  /* 0x000000b2c01c723c */ /* 0x080fe2000004181c */
[----:B------:R-:W2:Y:S07]  /*14180*/  LDSM.16.M88.4 R192, [R211+UR5+0x9800] ;  /* 0x00980005d3c0783b */ /* 0x000eae0008000200 */
[----:B------:R-:W-:Y:S01]  /*14190*/  HMMA.16816.F32.BF16 R32, R168, R178, R32 ;  /* 0x000000b2a820723c */ /* 0x000fe20000041820 */
[----:B------:R-:W-:Y:S06]  /*141a0*/  LDSM.16.M88.4 R168, [R210+0x4000] ;  /* 0x00400000d2a8783b */ /* 0x000fec0000000200 */
[----:B------:R-:W5:Y:S01]  /*141b0*/  LDSM.16.M88.4 R176, [R209+0x9000] ;  /* 0x00900000d1b0783b */ /* 0x000f620000000200 */
        /* <DEDUP_REMOVED lines=10> */
[----:B------:R-:W-:Y:S06]  /*14260*/  LDSM.16.M88.4 R172, [R167+0x4000] ;  /* 0x00400000a7ac783b */ /* 0x000fec0000000200 */
[----:B------:R-:W4:Y:S01]  /*14270*/  LDSM.16.M88.4 R180, [R208+0x9000] ;  /* 0x00900000d0b4783b */ /* 0x000f220000000200 */
[-C--:B-1----:R-:W-:Y:S05]  /*14280*/  HMMA.16816.F32.BF16 R4, R184, R188.reuse, R4 ;  /* 0x000000bcb804723c */ /* 0x082fea0000041804 */
[----:B------:R-:W-:Y:S03]  /*14290*/  LDSM.16.M88.4 R208, [R208+0x9800] ;  /* 0x00980000d0d0783b */ /* 0x000fe60000000200 */
[C---:B------:R-:W-:Y:S08]  /*142a0*/  HMMA.16816.F32.BF16 R8, R204.reuse, R188, R8 ;  /* 0x000000bccc08723c */ /* 0x040ff00000041808 */
[-C--:B------:R-:W-:Y:S08]  /*142b0*/  HMMA.16816.F32.BF16 R12, R204, R190.reuse, R12 ;  /* 0x000000becc0c723c */ /* 0x080ff0000004180c */
[C---:B------:R-:W-:Y:S01]  /*142c0*/  HMMA.16816.F32.BF16 R16, R184.reuse, R190, R16 ;  /* 0x000000beb810723c */ /* 0x040fe20000041810 */
[----:B------:R-:W1:Y:S07]  /*142d0*/  LDSM.16.M88.4 R188, [R167+0x6000] ;  /* 0x00600000a7bc783b */ /* 0x000e6e0000000200 */
[-C--:B--2---:R-:W-:Y:S08]  /*142e0*/  HMMA.16816.F32.BF16 R20, R184, R192.reuse, R20 ;  /* 0x000000c0b814723c */ /* 0x084ff00000041814 */
[C---:B------:R-:W-:Y:S08]  /*142f0*/  HMMA.16816.F32.BF16 R24, R204.reuse, R192, R24 ;  /* 0x000000c0cc18723c */ /* 0x040ff00000041818 */
[-C--:B------:R-:W-:Y:S01]  /*14300*/  HMMA.16816.F32.BF16 R28, R204, R194.reuse, R28 ;  /* 0x000000c2cc1c723c */ /* 0x080fe2000004181c */
[----:B------:R-:W-:Y:S07]  /*14310*/  LDSM.16.M88.4 R204, [R165+0x9800] ;  /* 0x00980000a5cc783b */ /* 0x000fee0000000200 */
[----:B------:R-:W-:Y:S01]  /*14320*/  HMMA.16816.F32.BF16 R32, R184, R194, R32 ;  /* 0x000000c2b820723c */ /* 0x000fe20000041820 */
[----:B------:R2:W-:Y:S06]  /*14330*/  LDSM.16.M88.4 R184, [R165+0x9000] ;  /* 0x00900000a5b8783b */ /* 0x0005ec0000000200 */
[----:B------:R-:W-:Y:S01]  /*14340*/  LDSM.16.M88.4 R192, [R166+0x6000] ;  /* 0x00600000a6c0783b */ /* 0x000fe20000000200 */
[-C--:B-----5:R-:W-:Y:S08]  /*14350*/  HMMA.16816.F32.BF16 R4, R168, R176.reuse, R4 ;  /* 0x000000b0a804723c */ /* 0x0a0ff00000041804 */
[C---:B---3--:R-:W-:Y:S08]  /*14360*/  HMMA.16816.F32.BF16 R8, R196.reuse, R176, R8 ;  /* 0x000000b0c408723c */ /* 0x048ff00000041808 */
[-C--:B------:R-:W-:Y:S01]  /*14370*/  HMMA.16816.F32.BF16 R12, R196, R178.reuse, R12 ;  /* 0x000000b2c40c723c */ /* 0x080fe2000004180c */
[----:B--2---:R-:W-:Y:S04]  /*14380*/  IMAD.U32 R165, RZ, RZ, UR31 ;  /* 0x0000001fffa57e24 */ /* 0x004fe8000f8e00ff */
[----:B------:R-:W-:Y:S03]  /*14390*/  VIADD R165, R165, 0x76cf5d0a ;  /* 0x76cf5d0aa5a57836 */ /* 0x000fe60000000000 */
[C---:B------:R-:W-:Y:S01]  /*143a0*/  HMMA.16816.F32.BF16 R16, R168.reuse, R178, R16 ;  /* 0x000000b2a810723c */ /* 0x040fe20000041810 */
[----:B------:R2:W3:Y:S01]  /*143b0*/  LDSM.16.M88.4 R176, [R166+0x4000] ;  /* 0x00400000a6b0783b */ /* 0x0004e20000000200 */
[----:B------:R-:W-:Y:S04]  /*143c0*/  DEPBAR.LE SB0, 0x0 ;  /* 0x000080000000791a */ /* 0x000fe80000000000 */
[----:B------:R-:W-:Y:S02]  /*143d0*/  BAR.SYNC.DEFER_BLOCKING 0x0 ;  /* 0x0000000000007b1d */ /* 0x000fe40000010000 */
[-C--:B----4-:R-:W-:Y:S08]  /*143e0*/  HMMA.16816.F32.BF16 R20, R168, R200.reuse, R20 ;  /* 0x000000c8a814723c */ /* 0x090ff00000041814 */
[C---:B------:R-:W-:Y:S08]  /*143f0*/  HMMA.16816.F32.BF16 R24, R196.reuse, R200, R24 ;  /* 0x000000c8c418723c */ /* 0x040ff00000041818 */
[-C--:B------:R-:W-:Y:S01]  /*14400*/  HMMA.16816.F32.BF16 R28, R196, R202.reuse, R28 ;  /* 0x000000cac41c723c */ /* 0x080fe2000004181c */
[----:B--2---:R-:W-:Y:S04]  /*14410*/  IMAD.U32 R166, RZ, RZ, UR31 ;  /* 0x0000001fffa67e24 */ /* 0x004fe8000f8e00ff */
[----:B------:R-:W-:Y:S03]  /*14420*/  VIADD R166, R166, 0x32370b8f ;  /* 0x32370b8fa6a67836 */ /* 0x000fe60000000000 */
[----:B------:R-:W-:Y:S08]  /*14430*/  HMMA.16816.F32.BF16 R32, R168, R202, R32 ;  /* 0x000000caa820723c */ /* 0x000ff00000041820 */
[-C--:B------:R-:W-:Y:S08]  /*14440*/  HMMA.16816.F32.BF16 R4, R172, R180.reuse, R4 ;  /* 0x000000b4ac04723c */ /* 0x080ff00000041804 */
[C---:B-1----:R-:W-:Y:S08]  /*14450*/  HMMA.16816.F32.BF16 R8, R188.reuse, R180, R8 ;  /* 0x000000b4bc08723c */ /* 0x042ff00000041808 */
[-C--:B------:R-:W-:Y:S08]  /*14460*/  HMMA.16816.F32.BF16 R12, R188, R182.reuse, R12 ;  /* 0x000000b6bc0c723c */ /* 0x080ff0000004180c */
[C---:B------:R-:W-:Y:S08]  /*14470*/  HMMA.16816.F32.BF16 R16, R172.reuse, R182, R16 ;  /* 0x000000b6ac10723c */ /* 0x040ff00000041810 */
[-C--:B------:R-:W-:Y:S08]  /*14480*/  HMMA.16816.F32.BF16 R20, R172, R208.reuse, R20 ;  /* 0x000000d0ac14723c */ /* 0x080ff00000041814 */
[C---:B------:R-:W-:Y:S08]  /*14490*/  HMMA.16816.F32.BF16 R24, R188.reuse, R208, R24 ;  /* 0x000000d0bc18723c */ /* 0x040ff00000041818 */
[-C--:B------:R-:W-:Y:S01]  /*144a0*/  HMMA.16816.F32.BF16 R28, R188, R210.reuse, R28 ;  /* 0x000000d2bc1c723c */ /* 0x080fe2000004181c */
[----:B------:R-:W-:Y:S04]  /*144b0*/  IMAD.U32 R190, RZ, RZ, UR30 ;  /* 0x0000001effbe7e24 */ /* 0x000fe8000f8e00ff */
[----:B------:R-:W-:Y:S03]  /*144c0*/  VIADD R190, R190, 0x78dde6e4 ;  /* 0x78dde6e4bebe7836 */ /* 0x000fe60000000000 */
[----:B------:R-:W-:Y:S04]  /*144d0*/  HMMA.16816.F32.BF16 R32, R172, R210, R32 ;  /* 0x000000d2ac20723c */ /* 0x000fe80000041820 */
[----:B------:R-:W-:Y:S04]  /*144e0*/  LOP3.LUT R172, R250, UR7, RZ, 0x3c, !PT ;  /* 0x00000007faac7c12 */ /* 0x000fe8000f8e3cff */
[-C--:B---3--:R-:W-:Y:S05]  /*144f0*/  HMMA.16816.F32.BF16 R4, R176, R184.reuse, R4 ;  /* 0x000000b8b004723c */ /* 0x088fea0000041804 */
[----:B------:R-:W-:Y:S03]  /*14500*/  IMAD.WIDE.U32 R172, R172, -0x326172a9, RZ ;  /* 0xcd9e8d57acac7825 */ /* 0x000fe600078e00ff */
[C---:B------:R-:W-:Y:S04]  /*14510*/  HMMA.16816.F32.BF16 R8, R192.reuse, R184, R8 ;  /* 0x000000b8c008723c */ /* 0x040fe80000041808 */
[C---:B------:R-:W-:Y:S02]  /*14520*/  LOP3.LUT R170, R173.reuse, R249, RZ, 0x3c, !PT ;  /* 0x000000f9adaa7212 */ /* 0x040fe400078e3cff */
[----:B------:R-:W-:Y:S02]  /*14530*/  LOP3.LUT R169, R172, R248, RZ, 0x3c, !PT ;  /* 0x000000f8aca97212 */ /* 0x000fe400078e3cff */
[-C--:B------:R-:W-:Y:S03]  /*14540*/  HMMA.16816.F32.BF16 R12, R192, R186.reuse, R12 ;  /* 0x000000bac00c723c */ /* 0x080fe6000004180c */
[----:B------:R-:W-:Y:S01]  /*14550*/  LOP3.LUT R168, R173, R247, RZ, 0x3c, !PT ;  /* 0x000000f7ada87212 */ /* 0x000fe200078e3cff */
[----:B------:R-:W-:Y:S01]  /*14560*/  IMAD.WIDE.U32 R210, R170, -0x2daee0ad, RZ ;  /* 0xd2511f53aad27825 */ /* 0x000fe200078e00ff */
[----:B------:R-:W-:Y:S03]  /*14570*/  LOP3.LUT R167, R172, R246, RZ, 0x3c, !PT ;  /* 0x000000f6aca77212 */ /* 0x000fe600078e3cff */
[C---:B------:R-:W-:Y:S04]  /*14580*/  HMMA.16816.F32.BF16 R16, R176.reuse, R186, R16 ;  /* 0x000000bab010723c */ /* 0x040fe80000041810 */
[----:B------:R-:W-:Y:S01]  /*14590*/  IMAD.WIDE.U32 R170, R169, -0x2daee0ad, RZ ;  /* 0xd2511f53a9aa7825 */ /* 0x000fe200078e00ff */
[-C--:B------:R-:W-:Y:S03]  /*145a0*/  LOP3.LUT R172, R242, R165.reuse, R211, 0x96, !PT ;  /* 0x000000a5f2ac7212 */ /* 0x080fe600078e96d3 */
[-C--:B------:R-:W-:Y:S03]  /*145b0*/  HMMA.16816.F32.BF16 R20, R176, R204.reuse, R20 ;  /* 0x000000ccb014723c */ /* 0x080fe60000041814 */
[----:B------:R-:W-:Y:S01]  /*145c0*/  IMAD.WIDE.U32 R168, R168, -0x2daee0ad, RZ ;  /* 0xd2511f53a8a87825 */ /* 0x000fe200078e00ff */
[----:B------:R-:W-:Y:S04]  /*145d0*/  LOP3.LUT R210, R166, R210, R171, 0x96, !PT ;  /* 0x000000d2a6d27212 */ /* 0x000fe800078e96ab */
[C---:B------:R-:W-:Y:S04]  /*145e0*/  HMMA.16816.F32.BF16 R24, R192.reuse, R204, R24 ;  /* 0x000000ccc018723c */ /* 0x040fe80000041818 */
[----:B------:R-:W-:Y:S01]  /*145f0*/  IMAD.WIDE.U32 R204, R167, -0x2daee0ad, RZ ;  /* 0xd2511f53a7cc7825 */ /* 0x000fe200078e00ff */
[----:B------:R-:W-:Y:S02]  /*14600*/  LOP3.LUT R167, R238, R165, R169, 0x96, !PT ;  /* 0x000000a5eea77212 */ /* 0x000fe400078e96a9 */
[----:B------:R-:W-:Y:S01]  /*14610*/  FMNMX3.FTZ R165, R3, R4, R5, !PT ;  /* 0x0000000403a57276 */ /* 0x000fe20007810005 */
[-C--:B------:R-:W-:Y:S03]  /*14620*/  HMMA.16816.F32.BF16 R28, R192, R206.reuse, R28 ;  /* 0x000000cec01c723c */ /* 0x080fe6000004181c */
[----:B------:R-:W-:Y:S02]  /*14630*/  FMNMX3.FTZ R169, R164, R6, R7, !PT ;  /* 0x00000006a4a97276 */ /* 0x000fe40007810007 */
[----:B------:R-:W-:Y:S02]  /*14640*/  FMNMX3.FTZ R165, R165, R16, R17, !PT ;  /* 0x00000010a5a57276 */ /* 0x000fe40007810011 */
[----:B------:R-:W-:Y:S01]  /*14650*/  FMNMX3.FTZ R169, R169, R18, R19, !PT ;  /* 0x00000012a9a97276 */ /* 0x000fe20007810013 */
[----:B------:R-:W-:Y:S04]  /*14660*/  HMMA.16816.F32.BF16 R32, R176, R206, R32 ;  /* 0x000000ceb020723c */ /* 0x000fe80000041820 */
[----:B------:R-:W-:Y:S01]  /*14670*/  LOP3.LUT R206, R166, R168, R205, 0x96, !PT ;  /* 0x000000a8a6ce7212 */ /* 0x000fe200078e96cd */
[----:B------:R-:W-:Y:S01]  /*14680*/  IMAD.U32 R166, RZ, RZ, UR30 ;  /* 0x0000001effa67e24 */ /* 0x000fe2000f8e00ff */
[----:B------:R-:W-:Y:S02]  /*14690*/  FMNMX3.FTZ R165, R165, R20, R21, !PT ;  /* 0x00000014a5a57276 */ /* 0x000fe40007810015 */
[----:B------:R-:W-:Y:S01]  /*146a0*/  FMNMX3.FTZ R169, R169, R22, R23, !PT ;  /* 0x00000016a9a97276 */ /* 0x000fe20007810017 */
[----:B------:R-:W-:Y:S10]  /*146b0*/  VIADD R166, R166, 0xdaa66d2b ;  /* 0xdaa66d2ba6a67836 */ /* 0x000ff40000000000 */
[----:B------:R-:W-:Y:S02]  /*146c0*/  FMNMX3.FTZ R165, R165, R32, R33, !PT ;  /* 0x00000020a5a57276 */ /* 0x000fe40007810021 */
[----:B------:R-:W-:Y:S01]  /*146d0*/  FMNMX3.FTZ R169, R169, R34, R35, !PT ;  /* 0x00000022a9a97276 */ /* 0x000fe20007810023 */
[----:B------:R-:W-:Y:S06]  /*146e0*/  BRA.U.ANY UP0, `(.L_x_997) ;  /* 0xfffffff100447547 */ /* 0x000fec000b93ffff */
.L_x_996:
[----:B------:R-:W2:Y:S01]  /*146f0*/  SHFL.BFLY PT, R168, R165, 0x2, 0x1f ;  /* 0x0c401f00a5a87f89 */ /* 0x000ea200000e0000 */
[----:B------:R-:W-:Y:S01]  /*14700*/  IMAD.WIDE.U32 R208, R172, -0x326172a9, RZ ;  /* 0xcd9e8d57acd07825 */ /* 0x000fe200078e00ff */
[----:B------:R-:W-:Y:S01]  /*14710*/  MOV R171, UR31 ;  /* 0x0000001f00ab7c02 */ /* 0x000fe20008000f00 */
[----:B------:R-:W-:Y:S01]  /*14720*/  UISETP.NE.AND UP0, UPT, UR7, URZ, UPT ;  /* 0x000000ff0700728c */ /* 0x000fe2000bf05270 */
[----:B------:R-:W-:Y:S01]  /*14730*/  FMNMX3.FTZ R176, R0, R8, R9, !PT ;  /* 0x0000000800b07276 */ /* 0x000fe20007810009 */
[----:B-1----:R-:W-:Y:S01]  /*14740*/  IMAD.WIDE.U32 R174, R167, -0x326172a9, RZ ;  /* 0xcd9e8d57a7ae7825 */ /* 0x002fe200078e00ff */
[-C--:B------:R-:W-:Y:S02]  /*14750*/  LOP3.LUT R172, R240, R166.reuse, R209, 0x96, !PT ;  /* 0x000000a6f0ac7212 */ /* 0x080fe400078e96d1 */
[----:B------:R-:W1:Y:S01]  /*14760*/  SHFL.BFLY PT, R167, R169, 0x2, 0x1f ;  /* 0x0c401f00a9a77f89 */ /* 0x000e6200000e0000 */
[----:B------:R-:W-:Y:S01]  /*14770*/  IADD3 R171, PT, PT, R171, -0x126145ec, RZ ;  /* 0xed9eba14abab7810 */ /* 0x000fe20007ffe0ff */
[----:B------:R-:W-:Y:S01]  /*14780*/  IMAD.WIDE.U32 R210, R210, -0x326172a9, RZ ;  /* 0xcd9e8d57d2d27825 */ /* 0x000fe200078e00ff */
[----:B------:R-:W-:Y:S01]  /*14790*/  LOP3.LUT R166, R236, R166, R175, 0x96, !PT ;  /* 0x000000a6eca67212 */ /* 0x000fe200078e96af */
[----:B------:R-:W-:Y:S01]  /*147a0*/  UIADD3 UR7, UPT, UPT, UR7, -0x1, URZ ;  /* 0xffffffff07077890 */ /* 0x000fe2000fffe0ff */
[----:B------:R-:W-:Y:S01]  /*147b0*/  FMNMX3.FTZ R176, R176, R12, R13, !PT ;  /* 0x0000000cb0b07276 */ /* 0x000fe2000781000d */
[----:B------:R-:W-:Y:S01]  /*147c0*/  IMAD.WIDE.U32 R184, R172, -0x2daee0ad, RZ ;  /* 0xd2511f53acb87825 */ /* 0x000fe200078e00ff */
[----:B------:R-:W-:Y:S02]  /*147d0*/  LOP3.LUT R208, R190, R208, R211, 0x96, !PT ;  /* 0x000000d0bed07212 */ /* 0x000fe400078e96d3 */
[----:B------:R-:W-:Y:S01]  /*147e0*/  FMNMX3.FTZ R176, R176, R24, R25, !PT ;  /* 0x00000018b0b07276 */ /* 0x000fe20007810019 */
[----:B------:R-:W-:Y:S01]  /*147f0*/  IMAD.WIDE.U32 R172, R166, -0x2daee0ad, RZ ;  /* 0xd2511f53a6ac7825 */ /* 0x000fe200078e00ff */
[C---:B------:R-:W-:Y:S02]  /*14800*/  LOP3.LUT R166, R171.reuse, R170, R185, 0x96, !PT ;  /* 0x000000aaaba67212 */ /* 0x040fe400078e96b9 */
[----:B------:R-:W-:Y:S01]  /*14810*/  FMNMX3.FTZ R170, R2, R10, R11, !PT ;  /* 0x0000000a02aa7276 */ /* 0x000fe2000781000b */
[----:B------:R-:W-:Y:S01]  /*14820*/  IMAD.WIDE.U32 R206, R206, -0x326172a9, RZ ;  /* 0xcd9e8d57cece7825 */ /* 0x000fe200078e00ff */
[----:B------:R-:W-:Y:S02]  /*14830*/  MOV R182, UR31 ;  /* 0x0000001f00b67c02 */ /* 0x000fe40008000f00 */
[----:B------:R-:W-:Y:S01]  /*14840*/  FMNMX3.FTZ R176, R176, R28, R29, !PT ;  /* 0x0000001cb0b07276 */ /* 0x000fe2000781001d */
[----:B------:R-:W-:Y:S01]  /*14850*/  IMAD.WIDE.U32 R208, R208, -0x2daee0ad, RZ ;  /* 0xd2511f53d0d07825 */ /* 0x000fe200078e00ff */
[----:B------:R-:W-:Y:S02]  /*14860*/  LOP3.LUT R190, R190, R174, R207, 0x96, !PT ;  /* 0x000000aebebe7212 */ /* 0x000fe400078e96cf */
[----:B------:R-:W-:Y:S01]  /*14870*/  IADD3 R182, PT, PT, R182, -0x56f99767, RZ ;  /* 0xa9066899b6b67810 */ /* 0x000fe20007ffe0ff */
[----:B------:R-:W3:Y:S01]  /*14880*/  SHFL.BFLY PT, R179, R176, 0x2, 0x1f ;  /* 0x0c401f00b0b37f89 */ /* 0x000ee200000e0000 */
[----:B------:R-:W-:Y:S01]  /*14890*/  IMAD.WIDE.U32 R194, R166, -0x326172a9, RZ ;  /* 0xcd9e8d57a6c27825 */ /* 0x000fe200078e00ff */
[----:B------:R-:W-:Y:S02]  /*148a0*/  LOP3.LUT R204, R171, R204, R173, 0x96, !PT ;  /* 0x000000ccabcc7212 */ /* 0x000fe400078e96ad */
[----:B------:R-:W-:Y:S01]  /*148b0*/  LOP3.LUT R184, R182, R184, R209, 0x96, !PT ;  /* 0x000000b8b6b87212 */ /* 0x000fe200078e96d1 */
[----:B------:R-:W-:Y:S01]  /*148c0*/  IMAD.WIDE.U32 R190, R190, -0x2daee0ad, RZ ;  /* 0xd2511f53bebe7825 */ /* 0x000fe200078e00ff */
[----:B------:R-:W-:Y:S03]  /*148d0*/  MOV R171, UR30 ;  /* 0x0000001e00ab7c02 */ /* 0x000fe60008000f00 */
[----:B------:R-:W-:Y:S01]  /*148e0*/  IMAD.WIDE.U32 R184, R184, -0x326172a9, RZ ;  /* 0xcd9e8d57b8b87825 */ /* 0x000fe200078e00ff */
[----:B------:R-:W-:Y:S02]  /*148f0*/  LOP3.LUT R182, R182, R172, R191, 0x96, !PT ;  /* 0x000000acb6b67212 */ /* 0x000fe400078e96bf */
[----:B------:R-:W-:Y:S01]  /*14900*/  IADD3 R171, PT, PT, R171, -0x4ab325aa, RZ ;  /* 0xb54cda56abab7810 */ /* 0x000fe20007ffe0ff */
[----:B------:R-:W-:Y:S01]  /*14910*/  IMAD.WIDE.U32 R204, R204, -0x326172a9, RZ ;  /* 0xcd9e8d57cccc7825 */ /* 0x000fe200078e00ff */
[----:B------:R-:W-:Y:S02]  /*14920*/  MOV R172, R184 ;  /* 0x000000b800ac7202 */ /* 0x000fe40000000f00 */
[----:B------:R-:W-:Y:S01]  /*14930*/  PRMT R174, R184, 0x7771, RZ ;  /* 0x00007771b8ae7816 */ /* 0x000fe200000000ff */
[----:B------:R-:W-:Y:S01]  /*14940*/  IMAD.WIDE.U32 R182, R182, -0x326172a9, RZ ;  /* 0xcd9e8d57b6b67825 */ /* 0x000fe200078e00ff */
[----:B------:R-:W-:Y:S02]  /*14950*/  LOP3.LUT R172, R172, 0xff, RZ, 0xc0, !PT ;  /* 0x000000ffacac7812 */ /* 0x000fe400078ec0ff */
[----:B------:R-:W-:Y:S02]  /*14960*/  LOP3.LUT R173, R171, R194, R185, 0x96, !PT ;  /* 0x000000c2abad7212 */ /* 0x000fe400078e96b9 */
[----:B------:R-:W-:Y:S02]  /*14970*/  MOV R177, R182 ;  /* 0x000000b600b17202 */ /* 0x000fe40000000f00 */
[----:B--2---:R-:W-:Y:S02]  /*14980*/  FMNMX.FTZ R168, R165, R168, !PT ;  /* 0x000000a8a5a87209 */ /* 0x004fe40007810000 */
[----:B------:R-:W-:Y:S02]  /*14990*/  FMNMX3.FTZ R165, R170, R14, R15, !PT ;  /* 0x0000000eaaa57276 */ /* 0x000fe4000781000f */
[----:B-1----:R-:W-:Y:S01]  /*149a0*/  FMNMX.FTZ R167, R169, R167, !PT ;  /* 0x000000a7a9a77209 */ /* 0x002fe20007810000 */
[----:B------:R-:W1:Y:S01]  /*149b0*/  SHFL.BFLY PT, R170, R168, 0x1, 0x1f ;  /* 0x0c201f00a8aa7f89 */ /* 0x000e6200000e0000 */
[----:B------:R-:W-:Y:S02]  /*149c0*/  FMNMX3.FTZ R165, R165, R26, R27, !PT ;  /* 0x0000001aa5a57276 */ /* 0x000fe4000781001b */
[----:B------:R-:W-:Y:S05]  /*149d0*/  LOP3.LUT R171, R171, R204, R183, 0x96, !PT ;  /* 0x000000ccabab7212 */ /* 0x000fea00078e96b7 */
[----:B------:R-:W2:Y:S01]  /*149e0*/  SHFL.BFLY PT, R166, R167, 0x1, 0x1f ;  /* 0x0c201f00a7a67f89 */ /* 0x000ea200000e0000 */
[----:B------:R-:W-:Y:S02]  /*149f0*/  FMNMX3.FTZ R165, R165, R30, R31, !PT ;  /* 0x0000001ea5a57276 */ /* 0x000fe4000781001f */
[C---:B------:R-:W-:Y:S02]  /*14a00*/  PRMT R178, R182.reuse, 0x7773, RZ ;  /* 0x00007773b6b27816 */ /* 0x040fe400000000ff */
[----:B------:R-:W-:Y:S03]  /*14a10*/  PRMT R183, R182, 0x7772, RZ ;  /* 0x00007772b6b77816 */ /* 0x000fe600000000ff */
[----:B------:R-:W4:Y:S01]  /*14a20*/  SHFL.BFLY PT, R169, R165, 0x2, 0x1f ;  /* 0x0c401f00a5a97f89 */ /* 0x000f2200000e0000 */
[----:B------:R-:W-:Y:S02]  /*14a30*/  LOP3.LUT R177, R177, 0xff, RZ, 0xc0, !PT ;  /* 0x000000ffb1b17812 */ /* 0x000fe400078ec0ff */
[----:B------:R-:W-:Y:S02]  /*14a40*/  PRMT R174, R172, 0x5410, R174 ;  /* 0x00005410acae7816 */ /* 0x000fe400000000ae */
[----:B------:R-:W-:Y:S02]  /*14a50*/  PRMT R182, R182, 0x7771, RZ ;  /* 0x00007771b6b67816 */ /* 0x000fe400000000ff */
[----:B------:R-:W-:Y:S02]  /*14a60*/  LOP3.LUT R172, R173, 0xffff, RZ, 0xc0, !PT ;  /* 0x0000ffffadac7812 */ /* 0x000fe400078ec0ff */
[----:B------:R-:W-:Y:S02]  /*14a70*/  PRMT R182, R177, 0x5410, R182 ;  /* 0x00005410b1b67816 */ /* 0x000fe400000000b6 */
[----:B------:R-:W-:Y:S02]  /*14a80*/  LOP3.LUT R177, R173, 0xff, RZ, 0xc0, !PT ;  /* 0x000000ffadb17812 */ /* 0x000fe400078ec0ff */
[----:B------:R-:W-:Y:S02]  /*14a90*/  SHF.R.U32.HI R172, RZ, 0x8, R172 ;  /* 0x00000008ffac7819 */ /* 0x000fe400000116ac */
[----:B---3--:R-:W-:Y:S02]  /*14aa0*/  FMNMX.FTZ R176, R176, R179, !PT ;  /* 0x000000b3b0b07209 */ /* 0x008fe40007810000 */
[----:B-1----:R-:W-:Y:S02]  /*14ab0*/  FMNMX.FTZ R168, R168, R170, !PT ;  /* 0x000000aaa8a87209 */ /* 0x002fe40007810000 */
[----:B------:R-:W-:Y:S02]  /*14ac0*/  PRMT R172, R177, 0x5410, R172 ;  /* 0x00005410b1ac7816 */ /* 0x000fe400000000ac */
[----:B------:R-:W1:Y:S01]  /*14ad0*/  SHFL.BFLY PT, R177, R176, 0x1, 0x1f ;  /* 0x0c201f00b0b17f89 */ /* 0x000e6200000e0000 */
[----:B--2---:R-:W-:Y:S01]  /*14ae0*/  FMNMX.FTZ R167, R167, R166, !PT ;  /* 0x000000a6a7a77209 */ /* 0x004fe20007810000 */
[C---:B------:R-:W-:Y:S01]  /*14af0*/  FMUL.FTZ R189, R168.reuse, UR4 ;  /* 0x00000004a8bd7c20 */ /* 0x040fe20008410000 */
[----:B----4-:R-:W-:Y:S01]  /*14b00*/  FMNMX.FTZ R169, R165, R169, !PT ;  /* 0x000000a9a5a97209 */ /* 0x010fe20007810000 */
[C---:B------:R-:W-:Y:S01]  /*14b10*/  FADD.FTZ R166, -R168.reuse, R3 ;  /* 0x00000003a8a67221 */ /* 0x040fe20000010100 */
[----:B------:R-:W-:Y:S01]  /*14b20*/  FSETP.NEU.FTZ.AND P2, PT, R168, -INF , PT ;  /* 0xff800000a800780b */ /* 0x000fe20003f5d000 */
[----:B------:R-:W-:Y:S01]  /*14b30*/  FMUL.FTZ R187, R167, UR4 ;  /* 0x00000004a7bb7c20 */ /* 0x000fe20008410000 */
[----:B------:R-:W-:Y:S01]  /*14b40*/  LOP3.LUT R170, R171, 0xffff, RZ, 0xc0, !PT ;  /* 0x0000ffffabaa7812 */ /* 0x000fe200078ec0ff */
[----:B------:R-:W2:Y:S01]  /*14b50*/  SHFL.BFLY PT, R165, R169, 0x1, 0x1f ;  /* 0x0c201f00a9a57f89 */ /* 0x000ea200000e0000 */
[----:B------:R-:W-:Y:S01]  /*14b60*/  FSEL R189, R189, RZ, P2 ;  /* 0x000000ffbdbd7208 */ /* 0x000fe20001000000 */
[C---:B------:R-:W-:Y:S01]  /*14b70*/  FADD.FTZ R3, -R167.reuse, R164 ;  /* 0x000000a4a7037221 */ /* 0x040fe20000010100 */
[----:B------:R-:W-:Y:S01]  /*14b80*/  FSETP.NEU.FTZ.AND P2, PT, R167, -INF , PT ;  /* 0xff800000a700780b */ /* 0x000fe20003f5d000 */
[----:B------:R-:W-:Y:S01]  /*14b90*/  FMUL.FTZ R164, R166, UR4 ;  /* 0x00000004a6a47c20 */ /* 0x000fe20008410000 */
[----:B------:R-:W-:Y:S01]  /*14ba0*/  PRMT R180, R184, 0x7773, RZ ;  /* 0x00007773b8b47816 */ /* 0x000fe200000000ff */
[--C-:B------:R-:W-:Y:S01]  /*14bb0*/  FFMA.FTZ R17, R17, UR4, -R189.reuse ;  /* 0x0000000411117c23 */ /* 0x100fe200080108bd */
[----:B------:R-:W-:Y:S01]  /*14bc0*/  FSEL R187, R187, RZ, P2 ;  /* 0x000000ffbbbb7208 */ /* 0x000fe20001000000 */
[----:B------:R-:W-:Y:S01]  /*14bd0*/  FFMA.FTZ R193, R4, UR4, -R189 ;  /* 0x0000000404c17c23 */ /* 0x000fe200080108bd */
[----:B------:R-:W-:Y:S01]  /*14be0*/  PRMT R175, R184, 0x7772, RZ ;  /* 0x00007772b8af7816 */ /* 0x000fe200000000ff */
[----:B------:R-:W-:Y:S01]  /*14bf0*/  FMUL.FTZ R3, R3, UR4 ;  /* 0x0000000403037c20 */ /* 0x000fe20008410000 */
[----:B------:R-:W-:Y:S01]  /*14c00*/  SHF.R.U32.HI R166, RZ, 0x8, R170 ;  /* 0x00000008ffa67819 */ /* 0x000fe200000116aa */
[----:B------:R-:W-:Y:S01]  /*14c10*/  FFMA.FTZ R18, R18, UR4, -R187 ;  /* 0x0000000412127c23 */ /* 0x000fe200080108bb */
[----:B------:R-:W-:Y:S01]  /*14c20*/  FFMA.FTZ R170, R16, UR4, -R189 ;  /* 0x0000000410aa7c23 */ /* 0x000fe200080108bd */
[----:B------:R-:W-:Y:S01]  /*14c30*/  PRMT R175, R175, 0x5410, R180 ;  /* 0x00005410afaf7816 */ /* 0x000fe200000000b4 */
[--C-:B------:R-:W-:Y:S01]  /*14c40*/  FFMA.FTZ R192, R19, UR4, -R187.reuse ;  /* 0x0000000413c07c23 */ /* 0x100fe200080108bb */
[----:B------:R-:W-:Y:S01]  /*14c50*/  LOP3.LUT R180, R171, 0xff, RZ, 0xc0, !PT ;  /* 0x000000ffabb47812 */ /* 0x000fe200078ec0ff */
[----:B------:R-:W-:Y:S01]  /*14c60*/  FFMA.FTZ R196, R7, UR4, -R187 ;  /* 0x0000000407c47c23 */ /* 0x000fe200080108bb */
[----:B------:R-:W-:Y:S01]  /*14c70*/  PRMT R16, R171, 0x7632, R16 ;  /* 0x00007632ab107816 */ /* 0x000fe20000000010 */
[----:B------:R-:W-:Y:S01]  /*14c80*/  MUFU.EX2 R170, R170 ;  /* 0x000000aa00aa7308 */ /* 0x000fe20000000800 */
[----:B------:R-:W-:Y:S01]  /*14c90*/  SHF.R.U32.HI R181, RZ, 0x18, R171 ;  /* 0x00000018ffb57819 */ /* 0x000fe200000116ab */
[----:B------:R-:W-:Y:S01]  /*14ca0*/  FFMA.FTZ R207, R34, UR4, -R187 ;  /* 0x0000000422cf7c23 */ /* 0x000fe200080108bb */
[----:B------:R-:W-:Y:S07]  /*14cb0*/  PRMT R180, R180, 0x5410, R166 ;  /* 0x00005410b4b47816 */ /* 0x000fee00000000a6 */
[----:B------:R3:W-:Y:S01]  /*14cc0*/  MUFU.EX2 R171, R18 ;  /* 0x0000001200ab7308 */ /* 0x0007e20000000800 */
[--C-:B------:R-:W-:Y:S01]  /*14cd0*/  PRMT R183, R183, 0x5410, R178.reuse ;  /* 0x00005410b7b77816 */ /* 0x100fe200000000b2 */
[----:B------:R-:W-:Y:S01]  /*14ce0*/  FFMA.FTZ R209, R20, UR4, -R189 ;  /* 0x0000000414d17c23 */ /* 0x000fe200080108bd */
[----:B-1----:R-:W-:Y:S07]  /*14cf0*/  FMNMX.FTZ R166, R176, R177, !PT ;  /* 0x000000b1b0a67209 */ /* 0x002fee0007810000 */
[----:B------:R-:W-:Y:S01]  /*14d00*/  MUFU.EX2 R196, R196 ;  /* 0x000000c400c47308 */ /* 0x000fe20000000800 */
[----:B------:R-:W-:Y:S02]  /*14d10*/  PRMT R178, R173, 0x7632, R178 ;  /* 0x00007632adb27816 */ /* 0x000fe400000000b2 */
[----:B------:R-:W-:Y:S01]  /*14d20*/  MOV R19, R195 ;  /* 0x000000c300137202 */ /* 0x000fe20000000f00 */
[----:B------:R-:W-:Y:S01]  /*14d30*/  FFMA.FTZ R195, R6, UR4, -R187 ;  /* 0x0000000406c37c23 */ /* 0x000fe200080108bb */
[----:B--2---:R-:W-:Y:S01]  /*14d40*/  FMNMX.FTZ R165, R169, R165, !PT ;  /* 0x000000a5a9a57209 */ /* 0x004fe20007810000 */
[----:B------:R-:W-:Y:S04]  /*14d50*/  FMUL.FTZ R186, R166, UR4 ;  /* 0x00000004a6ba7c20 */ /* 0x000fe80008410000 */
[----:B------:R-:W1:Y:S01]  /*14d60*/  MUFU.EX2 R169, R17 ;  /* 0x0000001100a97308 */ /* 0x000e620000000800 */
[----:B------:R-:W-:Y:S02]  /*14d70*/  LOP3.LUT R178, R178, 0xff, RZ, 0xc0, !PT ;  /* 0x000000ffb2b27812 */ /* 0x000fe400078ec0ff */
[----:B------:R-:W-:Y:S01]  /*14d80*/  SHF.R.U32.HI R173, RZ, 0x18, R173 ;  /* 0x00000018ffad7819 */ /* 0x000fe200000116ad */
[C---:B------:R-:W-:Y:S01]  /*14d90*/  FMUL.FTZ R185, R165.reuse, UR4 ;  /* 0x00000004a5b97c20 */ /* 0x040fe20008410000 */
[----:B------:R-:W-:Y:S05]  /*14da0*/  FSETP.NEU.FTZ.AND P3, PT, R166, -INF , PT ;  /* 0xff800000a600780b */ /* 0x000fea0003f7d000 */
[----:B------:R-:W2:Y:S01]  /*14db0*/  MUFU.EX2 R195, R195 ;  /* 0x000000c300c37308 */ /* 0x000ea20000000800 */
[----:B------:R-:W-:Y:S02]  /*14dc0*/  FSETP.NEU.FTZ.AND P2, PT, R165, -INF , PT ;  /* 0xff800000a500780b */ /* 0x000fe40003f5d000 */
[----:B------:R-:W-:Y:S07]  /*14dd0*/  PRMT R173, R178, 0x5410, R173 ;  /* 0x00005410b2ad7816 */ /* 0x000fee00000000ad */
[----:B------:R-:W-:Y:S01]  /*14de0*/  MUFU.EX2 R193, R193 ;  /* 0x000000c100c17308 */ /* 0x000fe20000000800 */
[----:B---3--:R-:W-:Y:S01]  /*14df0*/  MOV R18, R194 ;  /* 0x000000c200127202 */ /* 0x008fe20000000f00 */
[----:B------:R-:W3:Y:S01]  /*14e00*/  LDSM.16.MT88.4 R176, [R220+0xa000] ;  /* 0x00a00000dcb0783b */ /* 0x000ee20000004200 */
[----:B------:R-:W-:Y:S01]  /*14e10*/  FSEL R186, R186, RZ, P3 ;  /* 0x000000ffbaba7208 */ /* 0x000fe20001800000 */
[----:B------:R-:W-:Y:S01]  /*14e20*/  FFMA.FTZ R194, R5, UR4, -R189 ;  /* 0x0000000405c27c23 */ /* 0x000fe200080108bd */
[----:B------:R-:W-:Y:S05]  /*14e30*/  FSEL R185, R185, RZ, P2 ;  /* 0x000000ffb9b97208 */ /* 0x000fea0001000000 */
[----:B------:R-:W-:Y:S01]  /*14e40*/  MUFU.EX2 R192, R192 ;  /* 0x000000c000c07308 */ /* 0x000fe20000000800 */
[--C-:B------:R-:W-:Y:S01]  /*14e50*/  HSET2.LE.AND R174, R174, R251.reuse, PT ;  /* 0x000000fbaeae7233 */ /* 0x100fe20003803000 */
[--C-:B------:R-:W-:Y:S01]  /*14e60*/  FFMA.FTZ R197, R8, UR4, -R186.reuse ;  /* 0x0000000408c57c23 */ /* 0x100fe200080108ba */
[--C-:B------:R-:W-:Y:S01]  /*14e70*/  FFMA.FTZ R198, R9, UR4, -R186.reuse ;  /* 0x0000000409c67c23 */ /* 0x100fe200080108ba */
[--C-:B------:R-:W-:Y:S01]  /*14e80*/  FFMA.FTZ R200, R10, UR4, -R185.reuse ;  /* 0x000000040ac87c23 */ /* 0x100fe200080108b9 */
[--C-:B------:R-:W-:Y:S01]  /*14e90*/  FFMA.FTZ R199, R11, UR4, -R185.reuse ;  /* 0x000000040bc77c23 */ /* 0x100fe200080108b9 */
[----:B-1----:R-:W-:Y:S04]  /*14ea0*/  F2FP.BF16.F32.PACK_AB R4, R169, R170 ;  /* 0x000000aaa904723e */ /* 0x002fe800000010ff */
[----:B------:R-:W1:Y:S01]  /*14eb0*/  MUFU.EX2 R194, R194 ;  /* 0x000000c200c27308 */ /* 0x000e620000000800 */
[--C-:B------:R-:W-:Y:S01]  /*14ec0*/  HSET2.LE.AND R173, R173, R251.reuse, PT ;  /* 0x000000fbadad7233 */ /* 0x100fe20003803000 */
[--C-:B------:R-:W-:Y:S01]  /*14ed0*/  FFMA.FTZ R201, R12, UR4, -R186.reuse ;  /* 0x000000040cc97c23 */ /* 0x100fe200080108ba */
[----:B------:R-:W-:Y:S07]  /*14ee0*/  LOP3.LUT R174, R4, R174, RZ, 0xc0, !PT ;  /* 0x000000ae04ae7212 */ /* 0x000fee00078ec0ff */
[----:B------:R-:W-:Y:S01]  /*14ef0*/  MUFU.EX2 R197, R197 ;  /* 0x000000c500c57308 */ /* 0x000fe20000000800 */
[----:B--2---:R-:W-:Y:S01]  /*14f00*/  F2FP.BF16.F32.PACK_AB R4, R196, R195 ;  /* 0x000000c3c404723e */ /* 0x004fe200000010ff */
[----:B------:R-:W-:Y:S01]  /*14f10*/  FFMA.FTZ R202, R13, UR4, -R186 ;  /* 0x000000040dca7c23 */ /* 0x000fe200080108ba */
[----:B------:R-:W-:Y:S07]  /*14f20*/  LOP3.LUT R16, R16, 0xff, RZ, 0xc0, !PT ;  /* 0x000000ff10107812 */ /* 0x000fee00078ec0ff */
[----:B------:R-:W2:Y:S01]  /*14f30*/  MUFU.EX2 R198, R198 ;  /* 0x000000c600c67308 */ /* 0x000ea20000000800 */
[----:B------:R-:W-:Y:S01]  /*14f40*/  LOP3.LUT R173, R4, R173, RZ, 0xc0, !PT ;  /* 0x000000ad04ad7212 */ /* 0x000fe200078ec0ff */
[--C-:B------:R-:W-:Y:S01]  /*14f50*/  FFMA.FTZ R203, R14, UR4, -R185.reuse ;  /* 0x000000040ecb7c23 */ /* 0x100fe200080108b9 */
[----:B------:R-:W-:Y:S07]  /*14f60*/  FFMA.FTZ R204, R15, UR4, -R185 ;  /* 0x000000040fcc7c23 */ /* 0x000fee00080108b9 */
[----:B------:R-:W-:Y:S01]  /*14f70*/  MUFU.EX2 R200, R200 ;  /* 0x000000c800c87308 */ /* 0x000fe20000000800 */
[----:B------:R-:W-:Y:S01]  /*14f80*/  FADD.FTZ R4, -R166, R0 ;  /* 0x00000000a6047221 */ /* 0x000fe20000010100 */
[----:B------:R-:W-:Y:S01]  /*14f90*/  FADD.FTZ R0, -R165, R2 ;  /* 0x00000002a5007221 */ /* 0x000fe20000010100 */
[----:B------:R-:W-:Y:S07]  /*14fa0*/  PRMT R181, R16, 0x5410, R181 ;  /* 0x0000541010b57816 */ /* 0x000fee00000000b5 */
[----:B------:R-:W-:Y:S01]  /*14fb0*/  MUFU.EX2 R199, R199 ;  /* 0x000000c700c77308 */ /* 0x000fe20000000800 */
[--C-:B------:R-:W-:Y:S01]  /*14fc0*/  HSET2.LE.AND R172, R172, R251.reuse, PT ;  /* 0x000000fbacac7233 */ /* 0x100fe20003803000 */
[----:B------:R-:W-:Y:S01]  /*14fd0*/  FMUL.FTZ R2, R4, UR4 ;  /* 0x0000000404027c20 */ /* 0x000fe20008410000 */
[----:B------:R-:W-:Y:S07]  /*14fe0*/  LOP3.LUT R175, R175, 0xff00ff, RZ, 0xc0, !PT ;  /* 0x00ff00ffafaf7812 */ /* 0x000fee00078ec0ff */
[----:B------:R-:W4:Y:S01]  /*14ff0*/  MUFU.EX2 R164, R164 ;  /* 0x000000a400a47308 */ /* 0x000f220000000800 */
[----:B-1----:R-:W-:Y:S01]  /*15000*/  F2FP.BF16.F32.PACK_AB R5, R194, R193 ;  /* 0x000000c1c205723e */ /* 0x002fe200000010ff */
[----:B------:R-:W-:Y:S01]  /*15010*/  FMUL.FTZ R0, R0, UR4 ;  /* 0x0000000400007c20 */ /* 0x000fe20008410000 */
[--C-:B------:R-:W-:Y:S07]  /*15020*/  HSET2.LE.AND R180, R180, R251.reuse, PT ;  /* 0x000000fbb4b47233 */ /* 0x100fee0003803000 */
[----:B------:R-:W1:Y:S01]  /*15030*/  MUFU.EX2 R3, R3 ;  /* 0x0000000300037308 */ /* 0x000e620000000800 */
[----:B------:R-:W-:Y:S01]  /*15040*/  LOP3.LUT R172, R5, R172, RZ, 0xc0, !PT ;  /* 0x000000ac05ac7212 */ /* 0x000fe200078ec0ff */
[----:B------:R-:W-:Y:S01]  /*15050*/  FFMA.FTZ R252, R25, UR4, -R186 ;  /* 0x0000000419fc7c23 */ /* 0x000fe200080108ba */
[--C-:B------:R-:W-:Y:S07]  /*15060*/  HSET2.LE.AND R175, R175, R251.reuse, PT ;  /* 0x000000fbafaf7233 */ /* 0x100fee0003803000 */
[----:B------:R-:W-:Y:S01]  /*15070*/  MUFU.EX2 R201, R201 ;  /* 0x000000c900c97308 */ /* 0x000fe20000000800 */
[--C-:B------:R-:W-:Y:S02]  /*15080*/  HSET2.LE.AND R181, R181, R251.reuse, PT ;  /* 0x000000fbb5b57233 */ /* 0x100fe40003803000 */
[----:B------:R-:W-:Y:S07]  /*15090*/  F2FP.BF16.F32.PACK_AB R6, R192, R171 ;  /* 0x000000abc006723e */ /* 0x000fee00000010ff */
[----:B------:R-:W5:Y:S01]  /*150a0*/  MUFU.EX2 R202, R202 ;  /* 0x000000ca00ca7308 */ /* 0x000f620000000800 */
[----:B--2---:R-:W-:Y:S01]  /*150b0*/  F2FP.BF16.F32.PACK_AB R5, R198, R197 ;  /* 0x000000c5c605723e */ /* 0x004fe200000010ff */
[----:B----4-:R-:W-:Y:S01]  /*150c0*/  FMUL.FTZ R16, R164, R148 ;  /* 0x00000094a4107220 */ /* 0x010fe20000410000 */
[----:B------:R-:W-:Y:S07]  /*150d0*/  F2FP.BF16.F32.PACK_AB R4, R199, R200 ;  /* 0x000000c8c704723e */ /* 0x000fee00000010ff */
[----:B------:R-:W-:Y:S01]  /*150e0*/  MUFU.EX2 R203, R203 ;  /* 0x000000cb00cb7308 */ /* 0x000fe20000000800 */
[----:B------:R-:W-:Y:S01]  /*150f0*/  LOP3.LUT R175, R6, R175, RZ, 0xc0, !PT ;  /* 0x000000af06af7212 */ /* 0x000fe200078ec0ff */
[----:B-1----:R-:W-:Y:S01]  /*15100*/  FMUL.FTZ R6, R3, R162 ;  /* 0x000000a203067220 */ /* 0x002fe20000410000 */
[----:B------:R-:W-:Y:S07]  /*15110*/  LOP3.LUT R180, R5, R180, RZ, 0xc0, !PT ;  /* 0x000000b405b47212 */ /* 0x000fee00078ec0ff */
[----:B------:R-:W-:Y:S01]  /*15120*/  MUFU.EX2 R204, R204 ;  /* 0x000000cc00cc7308 */ /* 0x000fe20000000800 */
[----:B------:R-:W-:Y:S01]  /*15130*/  LOP3.LUT R181, R4, R181, RZ, 0xc0, !PT ;  /* 0x000000b504b57212 */ /* 0x000fe200078ec0ff */
[C---:B------:R-:W-:Y:S01]  /*15140*/  FMUL.FTZ R4, R164.reuse, R160 ;  /* 0x000000a0a4047220 */ /* 0x040fe20000410000 */
[C---:B------:R-:W-:Y:S07]  /*15150*/  FMUL.FTZ R5, R164.reuse, R161 ;  /* 0x000000a1a4057220 */ /* 0x040fee0000410000 */
[----:B------:R-:W1:Y:S01]  /*15160*/  MUFU.EX2 R2, R2 ;  /* 0x0000000200027308 */ /* 0x000e620000000800 */
[----:B------:R-:W-:Y:S01]  /*15170*/  FMUL.FTZ R7, R3, R163 ;  /* 0x000000a303077220 */ /* 0x000fe20000410000 */
[----:B------:R-:W-:Y:S01]  /*15180*/  LOP3.LUT R183, R183, 0xff00ff, RZ, 0xc0, !PT ;  /* 0x00ff00ffb7b77812 */ /* 0x000fe200078ec0ff */
[----:B------:R-:W2:Y:S07]  /*15190*/  LDSM.16.MT88.4 R160, [R216+0xa000] ;  /* 0x00a00000d8a0783b */ /* 0x000eae0000004200 */
[----:B------:R-:W4:Y:S01]  /*151a0*/  MUFU.EX2 R0, R0 ;  /* 0x0000000000007308 */ /* 0x000f220000000800 */
[--C-:B------:R-:W-:Y:S01]  /*151b0*/  HSET2.LE.AND R182, R182, R251.reuse, PT ;  /* 0x000000fbb6b67233 */ /* 0x100fe20003803000 */
[----:B------:R-:W-:Y:S01]  /*151c0*/  FMUL.FTZ R17, R164, R149 ;  /* 0x00000095a4117220 */ /* 0x000fe20000410000 */
[--C-:B------:R-:W-:Y:S01]  /*151d0*/  HSET2.LE.AND R183, R183, R251.reuse, PT ;  /* 0x000000fbb7b77233 */ /* 0x100fe20003803000 */
[-C--:B---3--:R-:W-:Y:S06]  /*151e0*/  HMMA.16816.F32.BF16 R4, R172, R176.reuse, R4 ;  /* 0x000000b0ac04723c */ /* 0x088fec0000041804 */
[----:B------:R-:W-:Y:S01]  /*151f0*/  MUFU.EX2 R207, R207 ;  /* 0x000000cf00cf7308 */ /* 0x000fe20000000800 */
[----:B-----5:R-:W-:Y:S01]  /*15200*/  F2FP.BF16.F32.PACK_AB R9, R202, R201 ;  /* 0x000000c9ca09723e */ /* 0x020fe200000010ff */
[----:B-1----:R-:W-:Y:S01]  /*15210*/  FMUL.FTZ R12, R2, R152 ;  /* 0x00000098020c7220 */ /* 0x002fe20000410000 */
[----:B------:R-:W-:Y:S01]  /*15220*/  F2FP.BF16.F32.PACK_AB R8, R204, R203 ;  /* 0x000000cbcc08723e */ /* 0x000fe200000010ff */
[C---:B------:R-:W-:Y:S01]  /*15230*/  FMUL.FTZ R13, R2.reuse, R153 ;  /* 0x00000099020d7220 */ /* 0x040fe20000410000 */
[----:B------:R-:W-:Y:S01]  /*15240*/  LOP3.LUT R182, R9, R182, RZ, 0xc0, !PT ;  /* 0x000000b609b67212 */ /* 0x000fe200078ec0ff */
[----:B------:R-:W-:Y:S01]  /*15250*/  FMUL.FTZ R9, R2, R157 ;  /* 0x0000009d02097220 */ /* 0x000fe20000410000 */
[----:B------:R-:W-:Y:S01]  /*15260*/  LOP3.LUT R183, R8, R183, RZ, 0xc0, !PT ;  /* 0x000000b708b77212 */ /* 0x000fe200078ec0ff */
[----:B------:R-:W-:Y:S01]  /*15270*/  FMUL.FTZ R8, R2, R156 ;  /* 0x0000009c02087220 */ /* 0x000fe20000410000 */
[C---:B----4-:R-:W-:Y:S01]  /*15280*/  FMUL.FTZ R10, R0.reuse, R158 ;  /* 0x0000009e000a7220 */ /* 0x050fe20000410000 */
[C---:B------:R-:W-:Y:S01]  /*15290*/  FMUL.FTZ R11, R0.reuse, R159 ;  /* 0x0000009f000b7220 */ /* 0x040fe20000410000 */
[C---:B------:R-:W-:Y:S01]  /*152a0*/  FMUL.FTZ R14, R0.reuse, R154 ;  /* 0x0000009a000e7220 */ /* 0x040fe20000410000 */
[----:B------:R-:W-:Y:S01]  /*152b0*/  FMUL.FTZ R15, R0, R155 ;  /* 0x0000009b000f7220 */ /* 0x000fe20000410000 */
[C---:B------:R-:W-:Y:S01]  /*152c0*/  FMUL.FTZ R34, R3.reuse, R142 ;  /* 0x0000008e03227220 */ /* 0x040fe20000410000 */
[----:B------:R-:W-:Y:S01]  /*152d0*/  MOV R158, R18 ;  /* 0x00000012009e7202 */ /* 0x000fe20000000f00 */
[C---:B------:R-:W-:Y:S01]  /*152e0*/  FMUL.FTZ R18, R3.reuse, R150 ;  /* 0x0000009603127220 */ /* 0x040fe20000410000 */
[----:B------:R-:W-:Y:S01]  /*152f0*/  MOV R159, R19 ;  /* 0x00000013009f7202 */ /* 0x000fe20000000f00 */
[C---:B------:R-:W-:Y:S01]  /*15300*/  HMMA.16816.F32.BF16 R8, R180.reuse, R176, R8 ;  /* 0x000000b0b408723c */ /* 0x040fe20000041808 */
[----:B------:R-:W-:Y:S01]  /*15310*/  MOV R156, UR30 ;  /* 0x0000001e009c7c02 */ /* 0x000fe20008000f00 */
[----:B------:R-:W-:Y:S02]  /*15320*/  MUFU.EX2 R252, R252 ;  /* 0x000000fc00fc7308 */ /* 0x000fe40000000800 */
[----:B------:R-:W-:Y:S01]  /*15330*/  FMUL.FTZ R19, R3, R151 ;  /* 0x0000009703137220 */ /* 0x000fe20000410000 */
[----:B------:R-:W-:Y:S01]  /*15340*/  IADD3 R184, PT, PT, R220, 0xa040, RZ ;  /* 0x0000a040dcb87810 */ /* 0x000fe20007ffe0ff */
[----:B------:R-:W-:Y:S01]  /*15350*/  FMUL.FTZ R36, R164, R36 ;  /* 0x00000024a4247220 */ /* 0x000fe20000410000 */
[----:B------:R-:W-:Y:S01]  /*15360*/  @P0 IADD3 R184, PT, PT, R233, -0x40, RZ ;  /* 0xffffffc0e9b80810 */ /* 0x000fe20007ffe0ff */
[-C--:B------:R-:W-:Y:S04]  /*15370*/  HMMA.16816.F32.BF16 R12, R180, R178.reuse, R12 ;  /* 0x000000b2b40c723c */ /* 0x080fe8000004180c */
[----:B------:R-:W-:Y:S01]  /*15380*/  MUFU.EX2 R209, R209 ;  /* 0x000000d100d17308 */ /* 0x000fe20000000800 */
[----:B------:R-:W-:Y:S01]  /*15390*/  IADD3 R188, PT, PT, R212, R184, RZ ;  /* 0x000000b8d4bc7210 */ /* 0x000fe20007ffe0ff */
[----:B------:R-:W1:Y:S01]  /*153a0*/  LDSM.16.MT88.4 R148, [R184] ;  /* 0x00000000b894783b */ /* 0x000e620000004200 */
[----:B------:R-:W-:Y:S01]  /*153b0*/  FMUL.FTZ R37, R164, R37 ;  /* 0x00000025a4257220 */ /* 0x000fe20000410000 */
[C---:B------:R-:W-:Y:S01]  /*153c0*/  FMUL.FTZ R38, R3.reuse, R38 ;  /* 0x0000002603267220 */ /* 0x040fe20000410000 */
[C---:B------:R-:W-:Y:S01]  /*153d0*/  FMUL.FTZ R39, R3.reuse, R39 ;  /* 0x0000002703277220 */ /* 0x040fe20000410000 */
[C---:B------:R-:W-:Y:S04]  /*153e0*/  HMMA.16816.F32.BF16 R16, R172.reuse, R178, R16 ;  /* 0x000000b2ac10723c */ /* 0x040fe80000041810 */
[----:B------:R-:W3:Y:S01]  /*153f0*/  LDSM.16.MT88.4 R152, [R188] ;  /* 0x00000000bc98783b */ /* 0x000ee20000004200 */
[C---:B------:R-:W-:Y:S01]  /*15400*/  FMUL.FTZ R40, R2.reuse, R40 ;  /* 0x0000002802287220 */ /* 0x040fe20000410000 */
[----:B------:R-:W-:Y:S01]  /*15410*/  FMUL.FTZ R41, R2, R41 ;  /* 0x0000002902297220 */ /* 0x000fe20000410000 */
[C---:B------:R-:W-:Y:S01]  /*15420*/  FMUL.FTZ R42, R0.reuse, R42 ;  /* 0x0000002a002a7220 */ /* 0x040fe20000410000 */
[-C--:B--2---:R-:W-:Y:S03]  /*15430*/  HMMA.16816.F32.BF16 R36, R172, R160.reuse, R36 ;  /* 0x000000a0ac24723c */ /* 0x084fe60000041824 */
[----:B------:R-:W-:Y:S01]  /*15440*/  FMUL.FTZ R43, R0, R43 ;  /* 0x0000002b002b7220 */ /* 0x000fe20000410000 */
[C---:B------:R-:W-:Y:S01]  /*15450*/  FMUL.FTZ R44, R2.reuse, R44 ;  /* 0x0000002c022c7220 */ /* 0x040fe20000410000 */
        /* <DEDUP_REMOVED lines=12> */
[C---:B------:R-:W-:Y:S01]  /*15520*/  FMUL.FTZ R55, R3.reuse, R55 ;  /* 0x0000003703377220 */ /* 0x040fe20000410000 */
[C---:B------:R-:W-:Y:S01]  /*15530*/  FMUL.FTZ R56, R2.reuse, R56 ;  /* 0x0000003802387220 */ /* 0x040fe20000410000 */
[----:B------:R-:W-:Y:S01]  /*15540*/  FMUL.FTZ R57, R2, R57 ;  /* 0x0000003902397220 */ /* 0x000fe20000410000 */
[C---:B------:R-:W-:Y:S01]  /*15550*/  FMUL.FTZ R58, R0.reuse, R58 ;  /* 0x0000003a003a7220 */ /* 0x040fe20000410000 */
[C---:B------:R-:W-:Y:S04]  /*15560*/  HMMA.16816.F32.BF16 R48, R172.reuse, R162, R48 ;  /* 0x000000a2ac30723c */ /* 0x040fe80000041830 */
[----:B------:R-:W-:Y:S01]  /*15570*/  FMUL.FTZ R59, R0, R59 ;  /* 0x0000003b003b7220 */ /* 0x000fe20000410000 */
[C---:B------:R-:W-:Y:S01]  /*15580*/  FMUL.FTZ R60, R2.reuse, R60 ;  /* 0x0000003c023c7220 */ /* 0x040fe20000410000 */
[----:B------:R-:W-:Y:S01]  /*15590*/  FMUL.FTZ R61, R2, R61 ;  /* 0x0000003d023d7220 */ /* 0x000fe20000410000 */
[C---:B------:R-:W-:Y:S01]  /*155a0*/  FMUL.FTZ R62, R0.reuse, R62 ;  /* 0x0000003e003e7220 */ /* 0x040fe20000410000 */
[-C--:B-1----:R-:W-:Y:S03]  /*155b0*/  HMMA.16816.F32.BF16 R52, R172, R148.reuse, R52 ;  /* 0x00000094ac34723c */ /* 0x082fe60000041834 */
        /* <DEDUP_REMOVED lines=18> */
[----:B------:R-:W-:Y:S01]  /*156e0*/  FMUL.FTZ R77, R2, R77 ;  /* 0x0000004d024d7220 */ /* 0x000fe20000410000 */
[C---:B------:R-:W-:Y:S01]  /*156f0*/  FMUL.FTZ R78, R0.reuse, R78 ;  /* 0x0000004e004e7220 */ /* 0x040fe20000410000 */
[----:B------:R-:W-:Y:S01]  /*15700*/  FMUL.FTZ R79, R0, R79 ;  /* 0x0000004f004f7220 */ /* 0x000fe20000410000 */
[C---:B------:R-:W-:Y:S01]  /*15710*/  FMUL.FTZ R80, R164.reuse, R80 ;  /* 0x00000050a4507220 */ /* 0x040fe20000410000 */
[-C--:B---3--:R-:W-:Y:S03]  /*15720*/  HMMA.16816.F32.BF16 R68, R172, R152.reuse, R68 ;  /* 0x00000098ac44723c */ /* 0x088fe60000041844 */
        /* <DEDUP_REMOVED lines=13> */
[----:B------:R-:W-:Y:S01]  /*15800*/  IADD3 R156, PT, PT, R156, 0x1715609d, RZ ;  /* 0x1715609d9c9c7810 */ /* 0x000fe20007ffe0ff */
[C---:B------:R-:W-:Y:S01]  /*15810*/  FMUL.FTZ R92, R2.reuse, R92 ;  /* 0x0000005c025c7220 */ /* 0x040fe20000410000 */
[----:B------:R-:W-:Y:S01]  /*15820*/  FMUL.FTZ R93, R2, R93 ;  /* 0x0000005d025d7220 */ /* 0x000fe20000410000 */
[C---:B------:R-:W-:Y:S01]  /*15830*/  HMMA.16816.F32.BF16 R80, R172.reuse, R154, R80 ;  /* 0x0000009aac50723c */ /* 0x040fe20000041850 */
[----:B------:R-:W2:Y:S03]  /*15840*/  LDSM.16.MT88.4 R152, [R216+0xb000] ;  /* 0x00b00000d898783b */ /* 0x000ea60000004200 */
[C---:B------:R-:W-:Y:S01]  /*15850*/  FMUL.FTZ R94, R0.reuse, R94 ;  /* 0x0000005e005e7220 */ /* 0x040fe20000410000 */
[----:B------:R-:W-:Y:S01]  /*15860*/  FMUL.FTZ R95, R0, R95 ;  /* 0x0000005f005f7220 */ /* 0x000fe20000410000 */
[C---:B------:R-:W-:Y:S01]  /*15870*/  FMUL.FTZ R96, R164.reuse, R96 ;  /* 0x00000060a4607220 */ /* 0x040fe20000410000 */
[----:B------:R-:W-:Y:S01]  /*15880*/  FMUL.FTZ R97, R164, R97 ;  /* 0x00000061a4617220 */ /* 0x000fe20000410000 */
[C---:B------:R-:W-:Y:S01]  /*15890*/  FMUL.FTZ R98, R3.reuse, R98 ;  /* 0x0000006203627220 */ /* 0x040fe20000410000 */
[-C--:B-1----:R-:W-:Y:S03]  /*158a0*/  HMMA.16816.F32.BF16 R84, R172, R148.reuse, R84 ;  /* 0x00000094ac54723c */ /* 0x082fe60000041854 */
[C---:B------:R-:W-:Y:S01]  /*158b0*/  FMUL.FTZ R99, R3.reuse, R99 ;  /* 0x0000006303637220 */ /* 0x040fe20000410000 */
[----:B------:R-:W-:Y:S01]  /*158c0*/  LOP3.LUT R210, R156, R210, R159, 0x96, !PT ;  /* 0x000000d29cd27212 */ /* 0x000fe200078e969f */
[C---:B------:R-:W-:Y:S01]  /*158d0*/  FMUL.FTZ R100, R164.reuse, R100 ;  /* 0x00000064a4647220 */ /* 0x040fe20000410000 */
[----:B------:R-:W-:Y:S01]  /*158e0*/  FMUL.FTZ R101, R164, R101 ;  /* 0x00000065a4657220 */ /* 0x000fe20000410000 */
[C---:B------:R-:W-:Y:S01]  /*158f0*/  FMUL.FTZ R102, R3.reuse, R102 ;  /* 0x0000006603667220 */ /* 0x040fe20000410000 */
[C---:B------:R-:W-:Y:S04]  /*15900*/  HMMA.16816.F32.BF16 R88, R180.reuse, R148, R88 ;  /* 0x00000094b458723c */ /* 0x040fe80000041858 */
[----:B------:R-:W-:Y:S01]  /*15910*/  LOP3.LUT R148, R156, R206, R205, 0x96, !PT ;  /* 0x000000ce9c947212 */ /* 0x000fe200078e96cd */
[C---:B------:R-:W-:Y:S01]  /*15920*/  FMUL.FTZ R103, R3.reuse, R103 ;  /* 0x0000006703677220 */ /* 0x040fe20000410000 */
[C---:B------:R-:W-:Y:S01]  /*15930*/  FMUL.FTZ R104, R2.reuse, R104 ;  /* 0x0000006802687220 */ /* 0x040fe20000410000 */
[----:B------:R-:W-:Y:S01]  /*15940*/  FMUL.FTZ R105, R2, R105 ;  /* 0x0000006902697220 */ /* 0x000fe20000410000 */
[-C--:B------:R-:W-:Y:S03]  /*15950*/  HMMA.16816.F32.BF16 R92, R180, R150.reuse, R92 ;  /* 0x00000096b45c723c */ /* 0x080fe6000004185c */
[----:B------:R-:W-:Y:S04]  /*15960*/  IMAD.WIDE.U32 R148, R148, -0x2daee0ad, RZ ;  /* 0xd2511f5394947825 */ /* 0x000fe800078e00ff */
[C---:B------:R-:W-:Y:S01]  /*15970*/  FMUL.FTZ R106, R0.reuse, R106 ;  /* 0x0000006a006a7220 */ /* 0x040fe20000410000 */
[----:B------:R-:W-:Y:S01]  /*15980*/  FMUL.FTZ R107, R0, R107 ;  /* 0x0000006b006b7220 */ /* 0x000fe20000410000 */
[----:B------:R-:W-:Y:S01]  /*15990*/  FMUL.FTZ R108, R2, R108 ;  /* 0x0000006c026c7220 */ /* 0x000fe20000410000 */
[C---:B------:R-:W-:Y:S04]  /*159a0*/  HMMA.16816.F32.BF16 R96, R172.reuse, R150, R96 ;  /* 0x00000096ac60723c */ /* 0x040fe80000041860 */
[----:B------:R-:W-:Y:S01]  /*159b0*/  LOP3.LUT R190, R190, UR6, R149, 0x96, !PT ;  /* 0x00000006bebe7c12 */ /* 0x000fe2000f8e9695 */
[----:B------:R-:W-:Y:S01]  /*159c0*/  FMUL.FTZ R109, R2, R109 ;  /* 0x0000006d026d7220 */ /* 0x000fe20000410000 */
[----:B------:R-:W-:Y:S01]  /*159d0*/  MOV R162, R148 ;  /* 0x0000009400a27202 */ /* 0x000fe20000000f00 */
[----:B------:R-:W-:Y:S01]  /*159e0*/  FMUL.FTZ R110, R0, R110 ;  /* 0x0000006e006e7220 */ /* 0x000fe20000410000 */
[-C--:B--2---:R-:W-:Y:S03]  /*159f0*/  HMMA.16816.F32.BF16 R100, R172, R152.reuse, R100 ;  /* 0x00000098ac64723c */ /* 0x084fe60000041864 */
[----:B------:R-:W-:Y:S01]  /*15a00*/  PRMT R158, R148, 0x7773, RZ ;  /* 0x00007773949e7816 */ /* 0x000fe200000000ff */
[----:B------:R-:W-:Y:S01]  /*15a10*/  IMAD.WIDE.U32 R210, R210, -0x2daee0ad, RZ ;  /* 0xd2511f53d2d27825 */ /* 0x000fe200078e00ff */
[C---:B------:R-:W-:Y:S02]  /*15a20*/  PRMT R157, R148.reuse, 0x7772, RZ ;  /* 0x00007772949d7816 */ /* 0x040fe400000000ff */
[----:B------:R-:W-:Y:S01]  /*15a30*/  PRMT R156, R148, 0x7771, RZ ;  /* 0x00007771949c7816 */ /* 0x000fe200000000ff */
[C---:B------:R-:W-:Y:S01]  /*15a40*/  HMMA.16816.F32.BF16 R104, R180.reuse, R152, R104 ;  /* 0x00000098b468723c */ /* 0x040fe20000041868 */
[----:B------:R-:W1:Y:S03]  /*15a50*/  LDSM.16.MT88.4 R148, [R184+0x1000] ;  /* 0x00100000b894783b */ /* 0x000e660000004200 */
[----:B------:R-:W-:Y:S01]  /*15a60*/  FMUL.FTZ R111, R0, R111 ;  /* 0x0000006f006f7220 */ /* 0x000fe20000410000 */
[----:B------:R-:W-:Y:S01]  /*15a70*/  LOP3.LUT R208, R208, UR6, R211, 0x96, !PT ;  /* 0x00000006d0d07c12 */ /* 0x000fe2000f8e96d3 */
[----:B------:R-:W-:Y:S01]  /*15a80*/  FMUL.FTZ R112, R164, R112 ;  /* 0x00000070a4707220 */ /* 0x000fe20000410000 */
[----:B------:R-:W-:Y:S01]  /*15a90*/  LOP3.LUT R152, R162, 0xff, RZ, 0xc0, !PT ;  /* 0x000000ffa2987812 */ /* 0x000fe200078ec0ff */
[----:B------:R-:W-:Y:S01]  /*15aa0*/  FMUL.FTZ R113, R164, R113 ;  /* 0x00000071a4717220 */ /* 0x000fe20000410000 */
[----:B------:R-:W-:Y:S01]  /*15ab0*/  PRMT R153, R208, 0x7632, R153 ;  /* 0x00007632d0997816 */ /* 0x000fe20000000099 */
[C---:B------:R-:W-:Y:S01]  /*15ac0*/  FMUL.FTZ R114, R3.reuse, R114 ;  /* 0x0000007203727220 */ /* 0x040fe20000410000 */
[-C--:B------:R-:W-:Y:S03]  /*15ad0*/  HMMA.16816.F32.BF16 R108, R180, R154.reuse, R108 ;  /* 0x0000009ab46c723c */ /* 0x080fe6000004186c */
[----:B------:R-:W-:Y:S01]  /*15ae0*/  FMUL.FTZ R115, R3, R115 ;  /* 0x0000007303737220 */ /* 0x000fe20000410000 */
[----:B------:R-:W-:Y:S01]  /*15af0*/  LOP3.LUT R153, R153, 0xff, RZ, 0xc0, !PT ;  /* 0x000000ff99997812 */ /* 0x000fe200078ec0ff */
[C---:B------:R-:W-:Y:S01]  /*15b00*/  FMUL.FTZ R116, R164.reuse, R116 ;  /* 0x00000074a4747220 */ /* 0x040fe20000410000 */
[----:B------:R-:W-:Y:S01]  /*15b10*/  SHF.R.U32.HI R177, RZ, 0x18, R208 ;  /* 0x00000018ffb17819 */ /* 0x000fe200000116d0 */
[----:B------:R-:W-:Y:S01]  /*15b20*/  FMUL.FTZ R117, R164, R117 ;  /* 0x00000075a4757220 */ /* 0x000fe20000410000 */
[----:B------:R-:W-:Y:S01]  /*15b30*/  PRMT R156, R152, 0x5410, R156 ;  /* 0x00005410989c7816 */ /* 0x000fe2000000009c */
[----:B------:R-:W-:Y:S01]  /*15b40*/  FMUL.FTZ R118, R3, R118 ;  /* 0x0000007603767220 */ /* 0x000fe20000410000 */
[C---:B------:R-:W-:Y:S04]  /*15b50*/  HMMA.16816.F32.BF16 R112, R172.reuse, R154, R112 ;  /* 0x0000009aac70723c */ /* 0x040fe80000041870 */
[----:B------:R-:W-:Y:S01]  /*15b60*/  PRMT R177, R153, 0x5410, R177 ;  /* 0x0000541099b17816 */ /* 0x000fe200000000b1 */
[C---:B------:R-:W-:Y:S01]  /*15b70*/  FMUL.FTZ R119, R3.reuse, R119 ;  /* 0x0000007703777220 */ /* 0x040fe20000410000 */
[----:B------:R-:W2:Y:S01]  /*15b80*/  LDSM.16.MT88.4 R152, [R188+0x1000] ;  /* 0x00100000bc98783b */ /* 0x000ea20000004200 */
        /* <DEDUP_REMOVED lines=8> */
[----:B------:R-:W-:Y:S01]  /*15c10*/  FFMA.FTZ R211, R22, UR4, -R187 ;  /* 0x0000000416d37c23 */ /* 0x000fe200080108bb */
[----:B------:R-:W-:Y:S01]  /*15c20*/  FMUL.FTZ R22, R3, R146 ;  /* 0x0000009203167220 */ /* 0x000fe20000410000 */
[----:B------:R-:W-:Y:S01]  /*15c30*/  FMUL.FTZ R20, R164, R144 ;  /* 0x00000090a4147220 */ /* 0x000fe20000410000 */
[----:B------:R-:W-:Y:S01]  /*15c40*/  FFMA.FTZ R144, R24, UR4, -R186 ;  /* 0x0000000418907c23 */ /* 0x000fe200080108ba */
[C---:B------:R-:W-:Y:S01]  /*15c50*/  FMUL.FTZ R128, R2.reuse, R128 ;  /* 0x0000008002807220 */ /* 0x040fe20000410000 */
[-C--:B-1----:R-:W-:Y:S01]  /*15c60*/  HMMA.16816.F32.BF16 R116, R172, R148.reuse, R116 ;  /* 0x00000094ac74723c */ /* 0x082fe20000041874 */
[----:B------:R-:W-:Y:S02]  /*15c70*/  MUFU.EX2 R211, R211 ;  /* 0x000000d300d37308 */ /* 0x000fe40000000800 */
[----:B------:R-:W-:Y:S01]  /*15c80*/  FMUL.FTZ R129, R2, R129 ;  /* 0x0000008102817220 */ /* 0x000fe20000410000 */
[C---:B------:R-:W-:Y:S01]  /*15c90*/  FMUL.FTZ R130, R0.reuse, R130 ;  /* 0x0000008200827220 */ /* 0x040fe20000410000 */
[----:B------:R-:W-:Y:S01]  /*15ca0*/  FMUL.FTZ R131, R0, R131 ;  /* 0x0000008300837220 */ /* 0x000fe20000410000 */
[----:B------:R-:W-:Y:S01]  /*15cb0*/  LOP3.LUT R162, R190, 0xffff, RZ, 0xc0, !PT ;  /* 0x0000ffffbea27812 */ /* 0x000fe200078ec0ff */
[----:B------:R-:W-:Y:S01]  /*15cc0*/  FMUL.FTZ R24, R2, R136 ;  /* 0x0000008802187220 */ /* 0x000fe20000410000 */
[C---:B------:R-:W-:Y:S04]  /*15cd0*/  HMMA.16816.F32.BF16 R120, R180.reuse, R148, R120 ;  /* 0x00000094b478723c */ /* 0x040fe80000041878 */
[----:B------:R-:W-:Y:S01]  /*15ce0*/  PRMT R161, R210, 0x7773, RZ ;  /* 0x00007773d2a17816 */ /* 0x000fe200000000ff */
[--C-:B------:R-:W-:Y:S01]  /*15cf0*/  FFMA.FTZ R205, R32, UR4, -R189.reuse ;  /* 0x0000000420cd7c23 */ /* 0x100fe200080108bd */
[----:B------:R-:W-:Y:S01]  /*15d00*/  PRMT R160, R210, 0x7772, RZ ;  /* 0x00007772d2a07816 */ /* 0x000fe200000000ff */
[----:B------:R-:W-:Y:S01]  /*15d10*/  FFMA.FTZ R206, R33, UR4, -R189 ;  /* 0x0000000421ce7c23 */ /* 0x000fe200080108bd */
[-C--:B------:R-:W-:Y:S03]  /*15d20*/  HMMA.16816.F32.BF16 R124, R180, R150.reuse, R124 ;  /* 0x00000096b47c723c */ /* 0x080fe6000004187c */
[----:B------:R-:W-:Y:S01]  /*15d30*/  PRMT R160, R160, 0x5410, R161 ;  /* 0x00005410a0a07816 */ /* 0x000fe200000000a1 */
[----:B------:R-:W-:Y:S01]  /*15d40*/  FFMA.FTZ R189, R21, UR4, -R189 ;  /* 0x0000000415bd7c23 */ /* 0x000fe200080108bd */
[----:B------:R-:W-:Y:S01]  /*15d50*/  LOP3.LUT R161, R208, 0xffff, RZ, 0xc0, !PT ;  /* 0x0000ffffd0a17812 */ /* 0x000fe200078ec0ff */
[----:B------:R-:W-:Y:S01]  /*15d60*/  FMUL.FTZ R21, R164, R145 ;  /* 0x00000091a4157220 */ /* 0x000fe20000410000 */
[----:B------:R-:W-:Y:S01]  /*15d70*/  LOP3.LUT R176, R208, 0xff, RZ, 0xc0, !PT ;  /* 0x000000ffd0b07812 */ /* 0x000fe200078ec0ff */
[--C-:B------:R-:W-:Y:S01]  /*15d80*/  FFMA.FTZ R208, R35, UR4, -R187.reuse ;  /* 0x0000000423d07c23 */ /* 0x100fe200080108bb */
[----:B------:R-:W-:Y:S01]  /*15d90*/  FFMA.FTZ R187, R23, UR4, -R187 ;  /* 0x0000000417bb7c23 */ /* 0x000fe200080108bb */
[C---:B------:R-:W-:Y:S01]  /*15da0*/  FMUL.FTZ R23, R3.reuse, R147 ;  /* 0x0000009303177220 */ /* 0x040fe20000410000 */
[----:B------:R-:W-:Y:S01]  /*15db0*/  FMUL.FTZ R35, R3, R143 ;  /* 0x0000008f03237220 */ /* 0x000fe20000410000 */
[----:B------:R-:W-:Y:S01]  /*15dc0*/  FMUL.FTZ R32, R164, R140 ;  /* 0x0000008ca4207220 */ /* 0x000fe20000410000 */
[--C-:B------:R-:W-:Y:S01]  /*15dd0*/  FFMA.FTZ R140, R26, UR4, -R185.reuse ;  /* 0x000000041a8c7c23 */ /* 0x100fe200080108b9 */
[----:B------:R-:W-:Y:S01]  /*15de0*/  MUFU.EX2 R163, R187 ;  /* 0x000000bb00a37308 */ /* 0x000fe20000000800 */
[----:B------:R-:W-:Y:S01]  /*15df0*/  FMUL.FTZ R33, R164, R141 ;  /* 0x0000008da4217220 */ /* 0x000fe20000410000 */
[----:B------:R-:W-:Y:S01]  /*15e00*/  FFMA.FTZ R141, R27, UR4, -R185 ;  /* 0x000000041b8d7c23 */ /* 0x000fe200080108b9 */
[C---:B------:R-:W-:Y:S07]  /*15e10*/  HMMA.16816.F32.BF16 R20, R172.reuse, R150, R20 ;  /* 0x00000096ac14723c */ /* 0x040fee0000041814 */
[----:B------:R-:W-:Y:S01]  /*15e20*/  MUFU.EX2 R205, R205 ;  /* 0x000000cd00cd7308 */ /* 0x000fe20000000800 */
[----:B------:R-:W1:Y:S01]  /*15e30*/  LDSM.16.MT88.4 R148, [R220+0xa800] ;  /* 0x00a80000dc94783b */ /* 0x000e620000004200 */
[----:B------:R-:W-:Y:S08]  /*15e40*/  SHF.R.U32.HI R161, RZ, 0x8, R161 ;  /* 0x00000008ffa17819 */ /* 0x000ff000000116a1 */
[----:B------:R-:W3:Y:S01]  /*15e50*/  MUFU.EX2 R206, R206 ;  /* 0x000000ce00ce7308 */ /* 0x000ee20000000800 */
[----:B------:R-:W-:Y:S01]  /*15e60*/  MOV R159, R210 ;  /* 0x000000d2009f7202 */ /* 0x000fe20000000f00 */
[----:B------:R-:W-:Y:S01]  /*15e70*/  FMUL.FTZ R25, R2, R137 ;  /* 0x0000008902197220 */ /* 0x000fe20000410000 */
[-C--:B--2---:R-:W-:Y:S07]  /*15e80*/  HMMA.16816.F32.BF16 R32, R172, R152.reuse, R32 ;  /* 0x00000098ac20723c */ /* 0x084fee0000041820 */
[----:B------:R-:W2:Y:S01]  /*15e90*/  MUFU.EX2 R208, R208 ;  /* 0x000000d000d07308 */ /* 0x000ea20000000800 */
[--C-:B------:R-:W-:Y:S01]  /*15ea0*/  PRMT R176, R176, 0x5410, R161.reuse ;  /* 0x00005410b0b07816 */ /* 0x100fe200000000a1 */
[----:B------:R-:W-:Y:S01]  /*15eb0*/  FMUL.FTZ R26, R0, R138 ;  /* 0x0000008a001a7220 */ /* 0x000fe20000410000 */
[----:B------:R-:W-:Y:S01]  /*15ec0*/  PRMT R161, R190, 0x7632, R161 ;  /* 0x00007632bea17816 */ /* 0x000fe200000000a1 */
[----:B------:R-:W-:Y:S01]  /*15ed0*/  FMUL.FTZ R27, R0, R139 ;  /* 0x0000008b001b7220 */ /* 0x000fe20000410000 */
[----:B------:R-:W-:Y:S01]  /*15ee0*/  PRMT R178, R210, 0x7771, RZ ;  /* 0x00007771d2b27816 */ /* 0x000fe200000000ff */
[C---:B------:R-:W-:Y:S04]  /*15ef0*/  HMMA.16816.F32.BF16 R128, R180.reuse, R152, R128 ;  /* 0x00000098b480723c */ /* 0x040fe80000041880 */
[----:B------:R-:W4:Y:S01]  /*15f00*/  MUFU.EX2 R153, R144 ;  /* 0x0000009000997308 */ /* 0x000f220000000800 */
[----:B------:R-:W-:Y:S09]  /*15f10*/  LOP3.LUT R159, R159, 0xff, RZ, 0xc0, !PT ;  /* 0x000000ff9f9f7812 */ /* 0x000ff200078ec0ff */
[----:B------:R-:W5:Y:S01]  /*15f20*/  MUFU.EX2 R210, R189 ;  /* 0x000000bd00d27308 */ /* 0x000f620000000800 */
[----:B------:R-:W-:Y:S01]  /*15f30*/  PRMT R157, R157, 0x5410, R158 ;  /* 0x000054109d9d7816 */ /* 0x000fe2000000009e */
[----:B------:R-:W-:Y:S01]  /*15f40*/  FFMA.FTZ R193, R164, R232, R193 ;  /* 0x000000e8a4c17223 */ /* 0x000fe200000100c1 */
[-C--:B------:R-:W-:Y:S07]  /*15f50*/  HMMA.16816.F32.BF16 R24, R180, R154.reuse, R24 ;  /* 0x0000009ab418723c */ /* 0x080fee0000041818 */
[----:B------:R-:W-:Y:S01]  /*15f60*/  MUFU.EX2 R152, R140 ;  /* 0x0000008c00987308 */ /* 0x000fe20000000800 */
[----:B------:R-:W-:Y:S01]  /*15f70*/  LDSM.16.MT88.4 R180, [R220+0xb800] ;  /* 0x00b80000dcb4783b */ /* 0x000fe20000004200 */
[----:B------:R-:W-:Y:S01]  /*15f80*/  SHF.R.U32.HI R158, RZ, 0x18, R190 ;  /* 0x00000018ff9e7819 */ /* 0x000fe200000116be */
[----:B------:R-:W-:Y:S01]  /*15f90*/  FFMA.FTZ R195, R3, R231, R195 ;  /* 0x000000e703c37223 */ /* 0x000fe200000100c3 */
[----:B------:R-:W-:Y:S06]  /*15fa0*/  LOP3.LUT R161, R161, 0xff, RZ, 0xc0, !PT ;  /* 0x000000ffa1a17812 */ /* 0x000fec00078ec0ff */
[----:B------:R2:W1:Y:S01]  /*15fb0*/  MUFU.EX2 R189, R141 ;  /* 0x0000008d00bd7308 */ /* 0x0004620000000800 */
[----:B------:R-:W-:Y:S01]  /*15fc0*/  PRMT R178, R159, 0x5410, R178 ;  /* 0x000054109fb27816 */ /* 0x000fe200000000b2 */
[----:B------:R-:W-:Y:S01]  /*15fd0*/  FFMA.FTZ R197, R2, R230, R197 ;  /* 0x000000e602c57223 */ /* 0x000fe200000100c5 */
[----:B------:R-:W-:Y:S01]  /*15fe0*/  LOP3.LUT R179, R160, 0xff00ff, RZ, 0xc0, !PT ;  /* 0x00ff00ffa0b37812 */ /* 0x000fe200078ec0ff */
[--C-:B------:R-:W-:Y:S01]  /*15ff0*/  FFMA.FTZ R160, R30, UR4, -R185.reuse ;  /* 0x000000041ea07c23 */ /* 0x100fe200080108b9 */
[----:B------:R-:W-:Y:S01]  /*16000*/  PRMT R158, R161, 0x5410, R158 ;  /* 0x00005410a19e7816 */ /* 0x000fe2000000009e */
[--C-:B------:R-:W-:Y:S01]  /*16010*/  FFMA.FTZ R161, R28, UR4, -R186.reuse ;  /* 0x000000041ca17c23 */ /* 0x100fe200080108ba */
[----:B------:R-:W-:Y:S01]  /*16020*/  FFMA.FTZ R186, R29, UR4, -R186 ;  /* 0x000000041dba7c23 */ /* 0x000fe200080108ba */
[----:B------:R-:W-:Y:S01]  /*16030*/  LOP3.LUT R159, R190, 0xff, RZ, 0xc0, !PT ;  /* 0x000000ffbe9f7812 */ /* 0x000fe200078ec0ff */
[----:B------:R-:W-:Y:S01]  /*16040*/  FFMA.FTZ R185, R31, UR4, -R185 ;  /* 0x000000041fb97c23 */ /* 0x000fe200080108b9 */
[----:B------:R-:W-:Y:S01]  /*16050*/  SHF.R.U32.HI R162, RZ, 0x8, R162 ;  /* 0x00000008ffa27819 */ /* 0x000fe200000116a2 */
[C---:B------:R-:W-:Y:S01]  /*16060*/  FMUL.FTZ R30, R3.reuse, R134 ;  /* 0x00000086031e7220 */ /* 0x040fe20000410000 */
[--C-:B------:R-:W-:Y:S01]  /*16070*/  HSET2.LE.AND R178, R178, R251.reuse, PT ;  /* 0x000000fbb2b27233 */ /* 0x100fe20003803000 */
[----:B------:R-:W-:Y:S01]  /*16080*/  FMUL.FTZ R31, R3, R135 ;  /* 0x00000087031f7220 */ /* 0x000fe20000410000 */
[--C-:B------:R-:W-:Y:S01]  /*16090*/  HSET2.LE.AND R179, R179, R251.reuse, PT ;  /* 0x000000fbb3b37233 */ /* 0x100fe20003803000 */
[----:B------:R-:W-:Y:S01]  /*160a0*/  MUFU.EX2 R191, R186 ;  /* 0x000000ba00bf7308 */ /* 0x000fe20000000800 */
[----:B---3--:R-:W-:Y:S01]  /*160b0*/  F2FP.BF16.F32.PACK_AB R29, R206, R205 ;  /* 0x000000cdce1d723e */ /* 0x008fe200000010ff */
[----:B--2---:R-:W2:Y:S01]  /*160c0*/  LDSM.16.MT88.4 R140, [R216+0xa800] ;  /* 0x00a80000d88c783b */ /* 0x004ea20000004200 */
[----:B------:R-:W-:Y:S07]  /*160d0*/  F2FP.BF16.F32.PACK_AB R28, R208, R207 ;  /* 0x000000cfd01c723e */ /* 0x000fee00000010ff */
[----:B------:R-:W-:Y:S01]  /*160e0*/  MUFU.EX2 R190, R160 ;  /* 0x000000a000be7308 */ /* 0x000fe20000000800 */
[----:B------:R-:W-:Y:S01]  /*160f0*/  PRMT R159, R159, 0x5410, R162 ;  /* 0x000054109f9f7816 */ /* 0x000fe200000000a2 */
[----:B------:R-:W-:Y:S01]  /*16100*/  FFMA.FTZ R200, R0, R229, R200 ;  /* 0x000000e500c87223 */ /* 0x000fe200000100c8 */
[----:B------:R-:W-:Y:S01]  /*16110*/  LOP3.LUT R178, R29, R178, RZ, 0xc0, !PT ;  /* 0x000000b21db27212 */ /* 0x000fe200078ec0ff */
[----:B------:R-:W-:Y:S01]  /*16120*/  FMUL.FTZ R29, R164, R133 ;  /* 0x00000085a41d7220 */ /* 0x000fe20000410000 */
[----:B------:R-:W-:Y:S01]  /*16130*/  LOP3.LUT R179, R28, R179, RZ, 0xc0, !PT ;  /* 0x000000b31cb37212 */ /* 0x000fe200078ec0ff */
[----:B------:R-:W-:Y:S04]  /*16140*/  FMUL.FTZ R28, R164, R132 ;  /* 0x00000084a41c7220 */ /* 0x000fe80000410000 */
[----:B------:R-:W3:Y:S01]  /*16150*/  MUFU.EX2 R162, R161 ;  /* 0x000000a100a27308 */ /* 0x000ee20000000800 */
[--C-:B------:R-:W-:Y:S01]  /*16160*/  HSET2.LE.AND R177, R177, R251.reuse, PT ;  /* 0x000000fbb1b17233 */ /* 0x100fe20003803000 */
[----:B------:R-:W2:Y:S01]  /*16170*/  LDSM.16.MT88.4 R144, [R184+0x800] ;  /* 0x00080000b890783b */ /* 0x000ea20000004200 */
[----:B------:R-:W-:Y:S07]  /*16180*/  F2FP.BF16.F32.PACK_AB R136, R163, R211 ;  /* 0x000000d3a388723e */ /* 0x000fee00000010ff */
[----:B------:R3:W2:Y:S01]  /*16190*/  MUFU.EX2 R213, R185 ;  /* 0x000000b900d57308 */ /* 0x0006a20000000800 */
[----:B------:R-:W-:Y:S01]  /*161a0*/  LOP3.LUT R157, R157, 0xff00ff, RZ, 0xc0, !PT ;  /* 0x00ff00ff9d9d7812 */ /* 0x000fe200078ec0ff */
[----:B------:R-:W-:Y:S04]  /*161b0*/  HMMA.16816.F32.BF16 R28, R172, R154, R28 ;  /* 0x0000009aac1c723c */ /* 0x000fe8000004181c */
[--C-:B------:R-:W-:Y:S01]  /*161c0*/  HSET2.LE.AND R176, R176, R251.reuse, PT ;  /* 0x000000fbb0b07233 */ /* 0x100fe20003803000 */
[----:B------:R-:W2:Y:S01]  /*161d0*/  LDSM.16.MT88.4 R132, [R188+0x800] ;  /* 0x00080000bc84783b */ /* 0x000ea20000004200 */
[----:B----4-:R-:W-:Y:S01]  /*161e0*/  MOV R155, R153 ;  /* 0x00000099009b7202 */ /* 0x010fe20000000f00 */
[----:B------:R-:W-:Y:S01]  /*161f0*/  FADD.FTZ R193, R194, R193 ;  /* 0x000000c1c2c17221 */ /* 0x000fe20000010000 */
[----:B-----5:R-:W-:Y:S01]  /*16200*/  F2FP.BF16.F32.PACK_AB R137, R210, R209 ;  /* 0x000000d1d289723e */ /* 0x020fe200000010ff */
[----:B------:R-:W-:Y:S01]  /*16210*/  FADD.FTZ R195, R196, R195 ;  /* 0x000000c3c4c37221 */ /* 0x000fe20000010000 */
[----:B------:R-:W-:Y:S01]  /*16220*/  LOP3.LUT R177, R136, R177, RZ, 0xc0, !PT ;  /* 0x000000b188b17212 */ /* 0x000fe200078ec0ff */
[----:B------:R-:W-:Y:S01]  /*16230*/  FADD.FTZ R197, R198, R197 ;  /* 0x000000c5c6c57221 */ /* 0x000fe20000010000 */
[--C-:B------:R-:W-:Y:S01]  /*16240*/  HSET2.LE.AND R136, R159, R251.reuse, PT ;  /* 0x000000fb9f887233 */ /* 0x100fe20003803000 */
[----:B------:R-:W4:Y:S01]  /*16250*/  LDSM.16.MT88.4 R172, [R216+0xb800] ;  /* 0x00b80000d8ac783b */ /* 0x000f220000004200 */
[----:B-1----:R-:W-:Y:S01]  /*16260*/  MOV R159, R189 ;  /* 0x000000bd009f7202 */ /* 0x002fe20000000f00 */
[----:B------:R-:W-:Y:S01]  /*16270*/  FADD.FTZ R200, R199, R200 ;  /* 0x000000c8c7c87221 */ /* 0x000fe20000010000 */
[----:B------:R-:W-:Y:S01]  /*16280*/  F2FP.BF16.F32.PACK_AB R138, R252, R155 ;  /* 0x0000009bfc8a723e */ /* 0x000fe200000010ff */
[----:B------:R-:W-:Y:S01]  /*16290*/  FADD.FTZ R193, R170, R193 ;  /* 0x000000c1aac17221 */ /* 0x000fe20000010000 */
[----:B------:R-:W-:Y:S01]  /*162a0*/  LOP3.LUT R176, R137, R176, RZ, 0xc0, !PT ;  /* 0x000000b089b07212 */ /* 0x000fe200078ec0ff */
[----:B------:R-:W-:Y:S01]  /*162b0*/  FADD.FTZ R195, R171, R195 ;  /* 0x000000c3abc37221 */ /* 0x000fe20000010000 */
[----:B------:R-:W-:Y:S01]  /*162c0*/  MOV R154, R152 ;  /* 0x00000098009a7202 */ /* 0x000fe20000000f00 */
[----:B---3--:R-:W1:Y:S01]  /*162d0*/  LDSM.16.MT88.4 R184, [R184+0x1800] ;  /* 0x00180000b8b8783b */ /* 0x008e620000004200 */
[--C-:B------:R-:W-:Y:S01]  /*162e0*/  HSET2.LE.AND R137, R158, R251.reuse, PT ;  /* 0x000000fb9e897233 */ /* 0x100fe20003803000 */
[----:B------:R-:W-:Y:S01]  /*162f0*/  FADD.FTZ R197, R201, R197 ;  /* 0x000000c5c9c57221 */ /* 0x000fe20000010000 */
[----:B------:R-:W-:Y:S01]  /*16300*/  MOV R158, R162 ;  /* 0x000000a2009e7202 */ /* 0x000fe20000000f00 */
[----:B------:R-:W-:Y:S01]  /*16310*/  FADD.FTZ R200, R203, R200 ;  /* 0x000000c8cbc87221 */ /* 0x000fe20000010000 */
[----:B------:R-:W-:Y:S01]  /*16320*/  F2FP.BF16.F32.PACK_AB R139, R159, R154 ;  /* 0x0000009a9f8b723e */ /* 0x000fe200000010ff */
[----:B------:R-:W-:Y:S01]  /*16330*/  FADD.FTZ R193, R169, R193 ;  /* 0x000000c1a9c17221 */ /* 0x000fe20000010000 */
[----:B------:R-:W-:Y:S01]  /*16340*/  LOP3.LUT R136, R138, R136, RZ, 0xc0, !PT ;  /* 0x000000888a887212 */ /* 0x000fe200078ec0ff */
[----:B------:R-:W-:Y:S01]  /*16350*/  FADD.FTZ R195, R192, R195 ;  /* 0x000000c3c0c37221 */ /* 0x000fe20000010000 */
        /* <DEDUP_REMOVED lines=8> */
[----:B------:R-:W-:Y:S01]  /*163e0*/  HSET2.LE.AND R139, R157, R251, PT ;  /* 0x000000fb9d8b7233 */ /* 0x000fe20003803000 */
[----:B------:R-:W-:Y:S01]  /*163f0*/  FADD.FTZ R193, R210, R193 ;  /* 0x000000c1d2c17221 */ /* 0x000fe20000010000 */
[----:B--2---:R-:W-:Y:S02]  /*16400*/  F2FP.BF16.F32.PACK_AB R152, R213, R156 ;  /* 0x0000009cd598723e */ /* 0x004fe400000010ff */
[----:B------:R-:W-:Y:S01]  /*16410*/  LOP3.LUT R138, R153, R138, RZ, 0xc0, !PT ;  /* 0x0000008a998a7212 */ /* 0x000fe200078ec0ff */
[----:B------:R-:W-:Y:S01]  /*16420*/  FADD.FTZ R193, R205, R193 ;  /* 0x000000c1cdc17221 */ /* 0x000fe20000010000 */
[----:B------:R-:W-:Y:S02]  /*16430*/  MOV R153, R163 ;  /* 0x000000a300997202 */ /* 0x000fe40000000f00 */
[-C--:B------:R-:W-:Y:S05]  /*16440*/  HMMA.16816.F32.BF16 R160, R176, R148.reuse, R4 ;  /* 0x00000094b0a0723c */ /* 0x080fea0000041804 */
[----:B------:R-:W-:Y:S01]  /*16450*/  LOP3.LUT R139, R152, R139, RZ, 0xc0, !PT ;  /* 0x0000008b988b7212 */ /* 0x000fe200078ec0ff */
[----:B------:R-:W-:Y:S01]  /*16460*/  FADD.FTZ R232, R206, R193 ;  /* 0x000000c1cee87221 */ /* 0x000fe20000010000 */
[----:B------:R-:W-:Y:S02]  /*16470*/  MOV R157, R191 ;  /* 0x000000bf009d7202 */ /* 0x000fe40000000f00 */
[----:B------:R-:W-:Y:S01]  /*16480*/  MOV R5, R156 ;  /* 0x0000009c00057202 */ /* 0x000fe20000000f00 */
[----:B------:R-:W2:Y:S01]  /*16490*/  LDSM.16.MT88.4 R188, [R188+0x1800] ;  /* 0x00180000bcbc783b */ /* 0x000ea20000004200 */
[----:B------:R-:W-:Y:S02]  /*164a0*/  MOV R6, R157 ;  /* 0x0000009d00067202 */ /* 0x000fe40000000f00 */
[----:B------:R-:W-:Y:S02]  /*164b0*/  MOV R4, R158 ;  /* 0x0000009e00047202 */ /* 0x000fe40000000f00 */
[----:B------:R-:W-:Y:S02]  /*164c0*/  MOV R152, R159 ;  /* 0x0000009f00987202 */ /* 0x000fe40000000f00 */
[C---:B------:R-:W-:Y:S04]  /*164d0*/  HMMA.16816.F32.BF16 R156, R136.reuse, R148, R8 ;  /* 0x00000094889c723c */ /* 0x040fe80000041808 */
[----:B------:R-:W-:Y:S02]  /*164e0*/  MOV R11, R152 ;  /* 0x00000098000b7202 */ /* 0x000fe40000000f00 */
[----:B------:R-:W-:Y:S02]  /*164f0*/  MOV R10, R153 ;  /* 0x00000099000a7202 */ /* 0x000fe40000000f00 */
[----:B------:R-:W-:Y:S02]  /*16500*/  MOV R9, R154 ;  /* 0x0000009a00097202 */ /* 0x000fe40000000f00 */
[----:B------:R-:W-:Y:S01]  /*16510*/  MOV R8, R155 ;  /* 0x0000009b00087202 */ /* 0x000fe20000000f00 */
[----:B------:R-:W-:Y:S01]  /*16520*/  FADD.FTZ R195, R10, R195 ;  /* 0x000000c30ac37221 */ /* 0x000fe20000010000 */
[-C--:B------:R-:W-:Y:S03]  /*16530*/  HMMA.16816.F32.BF16 R152, R136, R150.reuse, R12 ;  /* 0x000000968898723c */ /* 0x080fe6000004180c */
[----:B------:R-:W-:Y:S01]  /*16540*/  FADD.FTZ R197, R8, R197 ;  /* 0x000000c508c57221 */ /* 0x000fe20000010000 */
[----:B------:R-:W-:Y:S01]  /*16550*/  FADD.FTZ R200, R9, R200 ;  /* 0x000000c809c87221 */ /* 0x000fe20000010000 */
[----:B------:R-:W-:Y:S01]  /*16560*/  MOV R7, R213 ;  /* 0x000000d500077202 */ /* 0x000fe20000000f00 */
[----:B------:R-:W-:Y:S01]  /*16570*/  FADD.FTZ R195, R207, R195 ;  /* 0x000000c3cfc37221 */ /* 0x000fe20000010000 */
[----:B------:R-:W-:Y:S01]  /*16580*/  FADD.FTZ R197, R252, R197 ;  /* 0x000000c5fcc57221 */ /* 0x000fe20000010000 */
[C---:B------:R-:W-:Y:S04]  /*16590*/  HMMA.16816.F32.BF16 R148, R176.reuse, R150, R16 ;  /* 0x00000096b094723c */ /* 0x040fe80000041810 */
[----:B------:R-:W-:Y:S01]  /*165a0*/  FADD.FTZ R200, R11, R200 ;  /* 0x000000c80bc87221 */ /* 0x000fe20000010000 */
[----:B------:R-:W-:Y:S01]  /*165b0*/  FADD.FTZ R197, R4, R197 ;  /* 0x000000c504c57221 */ /* 0x000fe20000010000 */
[----:B------:R-:W-:Y:S01]  /*165c0*/  LOP3.LUT R213, R214, 0x400, RZ, 0xc0, !PT ;  /* 0x00000400d6d57812 */ /* 0x000fe200078ec0ff */
[----:B------:R-:W-:Y:S01]  /*165d0*/  FADD.FTZ R231, R208, R195 ;  /* 0x000000c3d0e77221 */ /* 0x000fe20000010000 */
[-C--:B------:R-:W-:Y:S03]  /*165e0*/  HMMA.16816.F32.BF16 R36, R176, R140.reuse, R36 ;  /* 0x0000008cb024723c */ /* 0x080fe60000041824 */
[----:B------:R-:W-:Y:S01]  /*165f0*/  FADD.FTZ R200, R5, R200 ;  /* 0x000000c805c87221 */ /* 0x000fe20000010000 */
[----:B------:R-:W-:Y:S01]  /*16600*/  FADD.FTZ R230, R6, R197 ;  /* 0x000000c506e67221 */ /* 0x000fe20000010000 */
[----:B------:R-:W-:Y:S02]  /*16610*/  MOV R2, R165 ;  /* 0x000000a500027202 */ /* 0x000fe40000000f00 */
[----:B------:R-:W-:Y:S01]  /*16620*/  FADD.FTZ R229, R7, R200 ;  /* 0x000000c807e57221 */ /* 0x000fe20000010000 */
[C---:B------:R-:W-:Y:S04]  /*16630*/  HMMA.16816.F32.BF16 R40, R136.reuse, R140, R40 ;  /* 0x0000008c8828723c */ /* 0x040fe80000041828 */
[----:B------:R-:W-:Y:S02]  /*16640*/  MOV R0, R166 ;  /* 0x000000a600007202 */ /* 0x000fe40000000f00 */
[----:B------:R-:W-:Y:S02]  /*16650*/  MOV R164, R167 ;  /* 0x000000a700a47202 */ /* 0x000fe40000000f00 */
[-C--:B------:R-:W-:Y:S03]  /*16660*/  HMMA.16816.F32.BF16 R44, R136, R142.reuse, R44 ;  /* 0x0000008e882c723c */ /* 0x080fe6000004182c */
[----:B------:R-:W-:Y:S05]  /*16670*/  MOV R3, R168 ;  /* 0x000000a800037202 */ /* 0x000fea0000000f00 */
        /* <DEDUP_REMOVED lines=13> */
[-C--:B----4-:R-:W-:Y:S08]  /*16750*/  HMMA.16816.F32.BF16 R100, R176, R172.reuse, R100 ;  /* 0x000000acb064723c */ /* 0x090ff00000041864 */
[C---:B------:R-:W-:Y:S08]  /*16760*/  HMMA.16816.F32.BF16 R104, R136.reuse, R172, R104 ;  /* 0x000000ac8868723c */ /* 0x040ff00000041868 */
[-C--:B------:R-:W-:Y:S08]  /*16770*/  HMMA.16816.F32.BF16 R108, R136, R174.reuse, R108 ;  /* 0x000000ae886c723c */ /* 0x080ff0000004186c */
[C---:B------:R-:W-:Y:S08]  /*16780*/  HMMA.16816.F32.BF16 R112, R176.reuse, R174, R112 ;  /* 0x000000aeb070723c */ /* 0x040ff00000041870 */
[-C--:B-1----:R-:W-:Y:S08]  /*16790*/  HMMA.16816.F32.BF16 R116, R176, R184.reuse, R116 ;  /* 0x000000b8b074723c */ /* 0x082ff00000041874 */
[C---:B------:R-:W-:Y:S08]  /*167a0*/  HMMA.16816.F32.BF16 R120, R136.reuse, R184, R120 ;  /* 0x000000b88878723c */ /* 0x040ff00000041878 */
[-C--:B------:R-:W-:Y:S08]  /*167b0*/  HMMA.16816.F32.BF16 R124, R136, R186.reuse, R124 ;  /* 0x000000ba887c723c */ /* 0x080ff0000004187c */
[C---:B------:R-:W-:Y:S08]  /*167c0*/  HMMA.16816.F32.BF16 R144, R176.reuse, R186, R20 ;  /* 0x000000bab090723c */ /* 0x040ff00000041814 */
[-C--:B--2---:R-:W-:Y:S08]  /*167d0*/  HMMA.16816.F32.BF16 R140, R176, R188.reuse, R32 ;  /* 0x000000bcb08c723c */ /* 0x084ff00000041820 */
[C---:B------:R-:W-:Y:S08]  /*167e0*/  HMMA.16816.F32.BF16 R128, R136.reuse, R188, R128 ;  /* 0x000000bc8880723c */ /* 0x040ff00000041880 */
[-C--:B------:R-:W-:Y:S08]  /*167f0*/  HMMA.16816.F32.BF16 R136, R136, R190.reuse, R24 ;  /* 0x000000be8888723c */ /* 0x080ff00000041818 */
[----:B------:R-:W-:Y:S01]  /*16800*/  HMMA.16816.F32.BF16 R132, R176, R190, R28 ;  /* 0x000000beb084723c */ /* 0x000fe2000004181c */
[----:B------:R-:W-:Y:S08]  /*16810*/  @!UPT UIADD3 URZ, UPT, UPT, URZ, URZ, URZ ;  /* 0x000000fffffff290 */ /* 0x000ff0000fffe0ff */
[----:B------:R-:W-:Y:S11]  /*16820*/  BRA.U UP0, `(.L_x_995) ;  /* 0xffffffd100b87547 */ /* 0x000ff6000b83ffff */
.L_x_994:
[----:B-----5:R-:W1:Y:S01]  /*16830*/  SHFL.BFLY PT, R2, R231, 0x2, 0x1f ;  /* 0x0c401f00e7027f89 */ /* 0x020e6200000e0000 */
[----:B------:R-:W-:Y:S01]  /*16840*/  SHF.L.U32 R5, R219, 0x4, RZ ;  /* 0x00000004db057819 */ /* 0x000fe200000006ff */
[----:B------:R-:W2:Y:S01]  /*16850*/  LDCU UR4, c[0x0][0x4fc] ;  /* 0x00009f80ff0477ac */ /* 0x000ea20008000800 */
[----:B------:R-:W-:Y:S01]  /*16860*/  MOV R10, 0x10 ;  /* 0x00000010000a7802 */ /* 0x000fe20000000f00 */
[----:B------:R-:W3:Y:S01]  /*16870*/  SHFL.BFLY PT, R0, R232, 0x2, 0x1f ;  /* 0x0c401f00e8007f89 */ /* 0x000ee200000e0000 */
[----:B------:R-:W-:Y:S01]  /*16880*/  LOP3.LUT R5, R5, 0x1c0, RZ, 0xc0, !PT ;  /* 0x000001c005057812 */ /* 0x000fe200078ec0ff */
[----:B------:R-:W-:Y:S01]  /*16890*/  UISETP.NE.AND UP3, UPT, UR19, -0x1, UPT ;  /* 0xffffffff1300788c */ /* 0x000fe2000bf65270 */
[----:B------:R-:W-:Y:S01]  /*168a0*/  SEL R10, R10, 0xfffffff0, !P0 ;  /* 0xfffffff00a0a7807 */ /* 0x000fe20004000000 */
[----:B------:R-:W4:Y:S01]  /*168b0*/  SHFL.BFLY PT, R3, R230, 0x2, 0x1f ;  /* 0x0c401f00e6037f89 */ /* 0x000f2200000e0000 */
[----:B------:R-:W-:Y:S01]  /*168c0*/  LOP3.LUT P0, RZ, R219, 0x8, RZ, 0xc0, !PT ;  /* 0x00000008dbff7812 */ /* 0x000fe2000780c0ff */
[----:B------:R-:W2:Y:S01]  /*168d0*/  S2UR UR11, SR_CTAID.Y ;  /* 0x00000000000b79c3 */ /* 0x000ea20000002600 */
[----:B------:R-:W2:Y:S02]  /*168e0*/  LDCU UR9, c[0x0][0x434] ;  /* 0x00008680ff0977ac */ /* 0x000ea40008000800 */
[----:B------:R-:W-:-:S02]  /*168f0*/  SEL R217, R217, 0xffffffe0, !P0 ;  /* 0xffffffe0d9d97807 */ /* 0x000fc40004000000 */
[----:B------:R-:W-:Y:S01]  /*16900*/  LOP3.LUT P0, RZ, R219, 0x10, RZ, 0xc0, !PT ;  /* 0x00000010dbff7812 */ /* 0x000fe2000780c0ff */
[----:B------:R-:W2:Y:S02]  /*16910*/  LDCU.U8 UR10, c[0x0][0x548] ;  /* 0x0000a900ff0a77ac */ /* 0x000ea40008000000 */
[----:B------:R-:W2:Y:S01]  /*16920*/  S2UR UR8, SR_CTAID.X ;  /* 0x00000000000879c3 */ /* 0x000ea20000002500 */
[----:B------:R-:W2:Y:S01]  /*16930*/  @!UP3 LDCU.64 UR6, c[0x0][0x400] ;  /* 0x00008000ff06b7ac */ /* 0x000ea20008000a00 */
[----:B-1----:R-:W-:Y:S01]  /*16940*/  FADD.FTZ R231, R2, R231 ;  /* 0x000000e702e77221 */ /* 0x002fe20000010000 */
[----:B------:R-:W-:Y:S01]  /*16950*/  UISETP.NE.AND UP2, UPT, UR19, -0x1, UPT ;  /* 0xffffffff1300788c */ /* 0x000fe2000bf45270 */
[----:B------:R-:W1:Y:S01]  /*16960*/  SHFL.BFLY PT, R2, R229, 0x2, 0x1f ;  /* 0x0c401f00e5027f89 */ /* 0x000e6200000e0000 */
[----:B------:R-:W1:Y:S01]  /*16970*/  LDCU UR12, c[0x0][0x434] ;  /* 0x00008680ff0c77ac */ /* 0x000e620008000800 */
[----:B---3--:R-:W-:Y:S02]  /*16980*/  FADD.FTZ R232, R0, R232 ;  /* 0x000000e800e87221 */ /* 0x008fe40000010000 */
[----:B------:R-:W3:Y:S01]  /*16990*/  SHFL.BFLY PT, R4, R231, 0x1, 0x1f ;  /* 0x0c201f00e7047f89 */ /* 0x000ee200000e0000 */
[----:B----4-:R-:W-:-:S03]  /*169a0*/  FADD.FTZ R230, R3, R230 ;  /* 0x000000e603e67221 */ /* 0x010fc60000010000 */
[----:B------:R-:W4:Y:S04]  /*169b0*/  SHFL.BFLY PT, R0, R232, 0x1, 0x1f ;  /* 0x0c201f00e8007f89 */ /* 0x000f2800000e0000 */
[----:B------:R-:W4:Y:S01]  /*169c0*/  SHFL.BFLY PT, R8, R230, 0x1, 0x1f ;  /* 0x0c201f00e6087f89 */ /* 0x000f2200000e0000 */
[----:B--2---:R-:W-:Y:S01]  /*169d0*/  @!UP3 UIMAD.WIDE.U32 UR14, UR11, UR6, URZ ;  /* 0x000000060b0eb2a5 */ /* 0x004fe2000f8e00ff */
[----:B------:R-:W2:Y:S03]  /*169e0*/  S2UR UR6, SR_CTAID.Z ;  /* 0x00000000000679c3 */ /* 0x000ea60000002700 */
[----:B------:R-:W-:Y:S01]  /*169f0*/  @!UP3 UIMAD UR7, UR11, UR7, UR15 ;  /* 0x000000070b07b2a4 */ /* 0x000fe2000f8e020f */
[----:B-1----:R-:W-:Y:S01]  /*16a00*/  FADD.FTZ R229, R2, R229 ;  /* 0x000000e502e57221 */ /* 0x002fe20000010000 */
[----:B------:R-:W-:Y:S01]  /*16a10*/  SHF.L.U32 R2, R219, 0x1, RZ ;  /* 0x00000001db027819 */ /* 0x000fe200000006ff */
[----:B---3--:R-:W-:-:S03]  /*16a20*/  FADD.FTZ R4, R231, R4 ;  /* 0x00000004e7047221 */ /* 0x008fc60000010000 */
[----:B------:R-:W1:Y:S01]  /*16a30*/  SHFL.BFLY PT, R7, R229, 0x1, 0x1f ;  /* 0x0c201f00e5077f89 */ /* 0x000e6200000e0000 */
[----:B------:R-:W-:Y:S01]  /*16a40*/  LOP3.LUT R221, R221, 0x6, R2, 0xf8, !PT ;  /* 0x00000006dddd7812 */ /* 0x000fe200078ef802 */
[----:B----4-:R-:W-:Y:S01]  /*16a50*/  FADD.FTZ R0, R232, R0 ;  /* 0x00000000e8007221 */ /* 0x010fe20000010000 */
[----:B------:R-:W-:Y:S01]  /*16a60*/  LOP3.LUT R5, R5, 0x38, R2, 0xf8, !PT ;  /* 0x0000003805057812 */ /* 0x000fe200078ef802 */
[----:B------:R-:W3:Y:S01]  /*16a70*/  MUFU.RCP R6, R4 ;  /* 0x0000000400067308 */ /* 0x000ee20000001000 */
[----:B------:R-:W-:Y:S01]  /*16a80*/  FSETP.NE.FTZ.AND P3, PT, R4, RZ, PT ;  /* 0x000000ff0400720b */ /* 0x000fe20003f75000 */
[----:B------:R-:W-:Y:S01]  /*16a90*/  FADD.FTZ R2, R230, R8 ;  /* 0x00000008e6027221 */ /* 0x000fe20000010000 */
[----:B------:R-:W-:Y:S02]  /*16aa0*/  FSETP.NE.FTZ.AND P4, PT, R0, RZ, PT ;  /* 0x000000ff0000720b */ /* 0x000fe40003f95000 */
[----:B------:R-:W-:Y:S02]  /*16ab0*/  LOP3.LUT R5, R221, R5, RZ, 0xfc, !PT ;  /* 0x00000005dd057212 */ /* 0x000fe400078efcff */
[----:B------:R-:W-:Y:S01]  /*16ac0*/  FSETP.NE.FTZ.AND P2, PT, R2, RZ, PT ;  /* 0x000000ff0200720b */ /* 0x000fe20003f55000 */
[----:B------:R-:W4:Y:S01]  /*16ad0*/  MUFU.RCP R3, R0 ;  /* 0x0000000000037308 */ /* 0x000f220000001000 */
[----:B------:R-:W-:-:S04]  /*16ae0*/  LEA R5, R5, UR5, 0x1 ;  /* 0x0000000505057c11 */ /* 0x000fc8000f8e08ff */
[C---:B------:R-:W-:Y:S02]  /*16af0*/  IADD3 R11, PT, PT, R5.reuse, R217, RZ ;  /* 0x000000d9050b7210 */ /* 0x040fe40007ffe0ff */
[----:B------:R-:W-:Y:S01]  /*16b00*/  IADD3 R13, PT, PT, R5, 0x40, RZ ;  /* 0x00000040050d7810 */ /* 0x000fe20007ffe0ff */
[----:B------:R-:W2:Y:S01]  /*16b10*/  MUFU.RCP R8, R2 ;  /* 0x0000000200087308 */ /* 0x000ea20000001000 */
[----:B------:R-:W-:Y:S01]  /*16b20*/  IADD3 R12, PT, PT, R10, R11, RZ ;  /* 0x0000000b0a0c7210 */ /* 0x000fe20007ffe0ff */
[----:B-1----:R-:W-:Y:S01]  /*16b30*/  FADD.FTZ R7, R229, R7 ;  /* 0x00000007e5077221 */ /* 0x002fe20000010000 */
[----:B---3--:R-:W-:Y:S02]  /*16b40*/  FSEL R6, R6, 1, P3 ;  /* 0x3f80000006067808 */ /* 0x008fe40001800000 */
[----:B------:R-:W-:-:S03]  /*16b50*/  @P0 IADD3 R13, PT, PT, R5, -0x40, RZ ;  /* 0xffffffc0050d0810 */ /* 0x000fc60007ffe0ff */
[----:B------:R-:W1:Y:S01]  /*16b60*/  MUFU.RCP R9, R7 ;  /* 0x0000000700097308 */ /* 0x000e620000001000 */
[----:B------:R-:W-:Y:S01]  /*16b70*/  FSETP.NE.FTZ.AND P1, PT, R7, RZ, PT ;  /* 0x000000ff0700720b */ /* 0x000fe20003f35000 */
[----:B------:R-:W-:Y:S01]  /*16b80*/  FMUL.FTZ R6, R6, UR4 ;  /* 0x0000000406067c20 */ /* 0x000fe20008410000 */
[----:B----4-:R-:W-:Y:S02]  /*16b90*/  FSEL R3, R3, 1, P4 ;  /* 0x3f80000003037808 */ /* 0x010fe40002000000 */
[----:B------:R-:W-:Y:S01]  /*16ba0*/  IADD3 R14, PT, PT, R10, R13, RZ ;  /* 0x0000000d0a0e7210 */ /* 0x000fe20007ffe0ff */
[C---:B------:R-:W-:Y:S01]  /*16bb0*/  FMUL.FTZ R162, R6.reuse, R162 ;  /* 0x000000a206a27220 */ /* 0x040fe20000410000 */
[C---:B------:R-:W-:Y:S01]  /*16bc0*/  FMUL.FTZ R163, R6.reuse, R163 ;  /* 0x000000a306a37220 */ /* 0x040fe20000410000 */
[----:B------:R-:W-:Y:S01]  /*16bd0*/  FMUL.FTZ R3, R3, UR4 ;  /* 0x0000000403037c20 */ /* 0x000fe20008410000 */
[----:B------:R-:W-:Y:S01]  /*16be0*/  FMUL.FTZ R150, R6, R150 ;  /* 0x0000009606967220 */ /* 0x000fe20000410000 */
[----:B--2---:R-:W-:Y:S01]  /*16bf0*/  FSEL R8, R8, 1, P2 ;  /* 0x3f80000008087808 */ /* 0x004fe20001000000 */
[----:B------:R-:W-:Y:S01]  /*16c00*/  FMUL.FTZ R151, R6, R151 ;  /* 0x0000009706977220 */ /* 0x000fe20000410000 */
[C---:B------:R-:W-:Y:S01]  /*16c10*/  FMUL.FTZ R160, R3.reuse, R160 ;  /* 0x000000a003a07220 */ /* 0x040fe20000410000 */
[C---:B------:R-:W-:Y:S01]  /*16c20*/  FMUL.FTZ R161, R3.reuse, R161 ;  /* 0x000000a103a17220 */ /* 0x040fe20000410000 */
[C---:B------:R-:W-:Y:S01]  /*16c30*/  FMUL.FTZ R148, R3.reuse, R148 ;  /* 0x0000009403947220 */ /* 0x040fe20000410000 */
[----:B------:R-:W-:Y:S01]  /*16c40*/  FMUL.FTZ R8, R8, UR4 ;  /* 0x0000000408087c20 */ /* 0x000fe20008410000 */
[C---:B------:R-:W-:Y:S01]  /*16c50*/  FMUL.FTZ R149, R3.reuse, R149 ;  /* 0x0000009503957220 */ /* 0x040fe20000410000 */
[----:B------:R-:W-:Y:S01]  /*16c60*/  FMUL.FTZ R36, R3, R36 ;  /* 0x0000002403247220 */ /* 0x000fe20000410000 */
[----:B-1----:R-:W-:Y:S01]  /*16c70*/  FSEL R9, R9, 1, P1 ;  /* 0x3f80000009097808 */ /* 0x002fe20000800000 */
[C---:B------:R-:W-:Y:S01]  /*16c80*/  FMUL.FTZ R156, R8.reuse, R156 ;  /* 0x0000009c089c7220 */ /* 0x040fe20000410000 */
[C---:B------:R-:W-:Y:S01]  /*16c90*/  FMUL.FTZ R157, R8.reuse, R157 ;  /* 0x0000009d089d7220 */ /* 0x040fe20000410000 */
[C---:B------:R-:W-:Y:S01]  /*16ca0*/  FMUL.FTZ R152, R8.reuse, R152 ;  /* 0x0000009808987220 */ /* 0x040fe20000410000 */
[----:B------:R-:W-:Y:S01]  /*16cb0*/  FMUL.FTZ R153, R8, R153 ;  /* 0x0000009908997220 */ /* 0x000fe20000410000 */
[----:B------:R-:W-:Y:S01]  /*16cc0*/  FMUL.FTZ R9, R9, UR4 ;  /* 0x0000000409097c20 */ /* 0x000fe20008410000 */
        /* <DEDUP_REMOVED lines=66> */
[----:B------:R-:W-:Y:S01]  /*170f0*/  STS [R5], R160 ;  /* 0x000000a005007388 */ /* 0x000fe20000000800 */
        /* <DEDUP_REMOVED lines=41> */
[----:B------:R-:W1:Y:S01]  /*17390*/  LDCU.U8 UR4, c[0x0][0x549] ;  /* 0x0000a920ff0477ac */ /* 0x000e620008000000 */
[----:B------:R-:W-:Y:S01]  /*173a0*/  F2FP.BF16.F32.PACK_AB R62, R63, R62 ;  /* 0x0000003e3f3e723e */ /* 0x000fe200000010ff */
[----:B------:R-:W-:Y:S01]  /*173b0*/  STS [R12+0x400], R50 ;  /* 0x000400320c007388 */ /* 0x000fe20000000800 */
[C---:B------:R-:W-:Y:S01]  /*173c0*/  FMUL.FTZ R96, R3.reuse, R96 ;  /* 0x0000006003607220 */ /* 0x040fe20000410000 */
[----:B------:R-:W-:Y:S01]  /*173d0*/  FMUL.FTZ R97, R3, R97 ;  /* 0x0000006103617220 */ /* 0x000fe20000410000 */
[C---:B------:R-:W-:Y:S01]  /*173e0*/  FMUL.FTZ R98, R6.reuse, R98 ;  /* 0x0000006206627220 */ /* 0x040fe20000410000 */
        /* <DEDUP_REMOVED lines=10> */
[----:B------:R-:W-:Y:S01]  /*17490*/  FMUL.FTZ R92, R8, R92 ;  /* 0x0000005c085c7220 */ /* 0x000fe20000410000 */
[----:B------:R-:W-:Y:S01]  /*174a0*/  IADD3 R10, PT, PT, R10, R217, RZ ;  /* 0x000000d90a0a7210 */ /* 0x000fe20007ffe0ff */
[----:B------:R-:W-:Y:S01]  /*174b0*/  STS [R12+0x2400], R46 ;  /* 0x0024002e0c007388 */ /* 0x000fe20000000800 */
[----:B------:R-:W-:Y:S01]  /*174c0*/  FMUL.FTZ R93, R8, R93 ;  /* 0x0000005d085d7220 */ /* 0x000fe20000410000 */
[----:B------:R-:W-:Y:S01]  /*174d0*/  F2FP.BF16.F32.PACK_AB R72, R73, R72 ;  /* 0x000000484948723e */ /* 0x000fe200000010ff */
[----:B------:R-:W-:Y:S01]  /*174e0*/  FMUL.FTZ R100, R3, R100 ;  /* 0x0000006403647220 */ /* 0x000fe20000410000 */
[----:B------:R-:W-:Y:S01]  /*174f0*/  STS [R13], R52 ;  /* 0x000000340d007388 */ /* 0x000fe20000000800 */
[----:B------:R-:W-:Y:S01]  /*17500*/  F2FP.BF16.F32.PACK_AB R74, R75, R74 ;  /* 0x0000004a4b4a723e */ /* 0x000fe200000010ff */
[----:B------:R-:W-:Y:S01]  /*17510*/  FMUL.FTZ R101, R3, R101 ;  /* 0x0000006503657220 */ /* 0x000fe20000410000 */
[C---:B------:R-:W-:Y:S01]  /*17520*/  FMUL.FTZ R102, R6.reuse, R102 ;  /* 0x0000006606667220 */ /* 0x040fe20000410000 */
[----:B------:R-:W-:Y:S01]  /*17530*/  STS [R13+0x400], R54 ;  /* 0x000400360d007388 */ /* 0x000fe20000000800 */
[C---:B------:R-:W-:Y:S01]  /*17540*/  FMUL.FTZ R103, R6.reuse, R103 ;  /* 0x0000006706677220 */ /* 0x040fe20000410000 */
[----:B------:R-:W-:Y:S01]  /*17550*/  F2FP.BF16.F32.PACK_AB R76, R77, R76 ;  /* 0x0000004c4d4c723e */ /* 0x000fe200000010ff */
[----:B------:R-:W-:Y:S01]  /*17560*/  FMUL.FTZ R112, R3, R112 ;  /* 0x0000007003707220 */ /* 0x000fe20000410000 */
[----:B------:R-:W-:Y:S01]  /*17570*/  STS [R14], R64 ;  /* 0x000000400e007388 */ /* 0x000fe20000000800 */
[----:B------:R-:W-:Y:S01]  /*17580*/  F2FP.BF16.F32.PACK_AB R78, R79, R78 ;  /* 0x0000004e4f4e723e */ /* 0x000fe200000010ff */
        /* <DEDUP_REMOVED lines=30> */
[----:B------:R-:W-:Y:S01]  /*17770*/  STS [R10], R80 ;  /* 0x000000500a007388 */ /* 0x000fe20000000800 */
        /* <DEDUP_REMOVED lines=14> */
[C---:B------:R-:W-:Y:S01]  /*17860*/  FMUL.FTZ R141, R3.reuse, R141 ;  /* 0x0000008d038d7220 */ /* 0x040fe20000410000 */
[----:B------:R-:W-:Y:S01]  /*17870*/  STS [R10+0x2000], R76 ;  /* 0x0020004c0a007388 */ /* 0x000fe20000000800 */
[----:B------:R-:W-:Y:S01]  /*17880*/  FMUL.FTZ R132, R3, R132 ;  /* 0x0000008403847220 */ /* 0x000fe20000410000 */
[C---:B------:R-:W-:Y:S01]  /*17890*/  FMUL.FTZ R142, R6.reuse, R142 ;  /* 0x0000008e068e7220 */ /* 0x040fe20000410000 */
[C---:B------:R-:W-:Y:S01]  /*178a0*/  FMUL.FTZ R143, R6.reuse, R143 ;  /* 0x0000008f068f7220 */ /* 0x040fe20000410000 */
[----:B------:R-:W-:Y:S01]  /*178b0*/  STS [R10+0x2400], R78 ;  /* 0x0024004e0a007388 */ /* 0x000fe20000000800 */
[C---:B------:R-:W-:Y:S01]  /*178c0*/  FMUL.FTZ R134, R6.reuse, R134 ;  /* 0x0000008606867220 */ /* 0x040fe20000410000 */
        /* <DEDUP_REMOVED lines=16> */
[----:B-1----:R-:W-:Y:S01]  /*179d0*/  UISETP.NE.AND UP1, UPT, UR4, URZ, UPT ;  /* 0x000000ff0400728c */ /* 0x002fe2000bf25270 */
[----:B------:R-:W-:Y:S01]  /*179e0*/  F2FP.BF16.F32.PACK_AB R120, R121, R120 ;  /* 0x000000787978723e */ /* 0x000fe200000010ff */
[----:B------:R-:W-:Y:S01]  /*179f0*/  STS [R5+0x6000], R88 ;  /* 0x0060005805007388 */ /* 0x000fe20000000800 */
[----:B------:R-:W-:Y:S01]  /*17a00*/  F2FP.BF16.F32.PACK_AB R122, R123, R122 ;  /* 0x0000007a7b7a723e */ /* 0x000fe200000010ff */
[----:B------:R-:W1:Y:S01]  /*17a10*/  @UP3 LDCU.64 UR4, c[0x0][0x408] ;  /* 0x00008100ff0437ac */ /* 0x000e620008000a00 */
[----:B------:R-:W-:Y:S01]  /*17a20*/  F2FP.BF16.F32.PACK_AB R124, R125, R124 ;  /* 0x0000007c7d7c723e */ /* 0x000fe200000010ff */
[----:B------:R-:W-:Y:S01]  /*17a30*/  STS [R5+0x6400], R90 ;  /* 0x0064005a05007388 */ /* 0x000fe20000000800 */
[----:B------:R-:W-:Y:S01]  /*17a40*/  F2FP.BF16.F32.PACK_AB R126, R127, R126 ;  /* 0x0000007e7f7e723e */ /* 0x000fe200000010ff */
[----:B------:R-:W2:Y:S01]  /*17a50*/  @P3 MUFU.LG2 R4, R4 ;  /* 0x0000000400043308 */ /* 0x000ea20000000c00 */
[----:B------:R-:W-:Y:S01]  /*17a60*/  F2FP.BF16.F32.PACK_AB R140, R141, R140 ;  /* 0x0000008c8d8c723e */ /* 0x000fe200000010ff */
[----:B------:R-:W-:Y:S01]  /*17a70*/  STS [R9+0x6000], R92 ;  /* 0x0060005c09007388 */ /* 0x000fe20000000800 */
[----:B------:R-:W-:Y:S01]  /*17a80*/  F2FP.BF16.F32.PACK_AB R142, R143, R142 ;  /* 0x0000008e8f8e723e */ /* 0x000fe200000010ff */
[----:B------:R-:W3:Y:S01]  /*17a90*/  @UP1 LDCU UR13, c[0x0][0x430] ;  /* 0x00008600ff0d17ac */ /* 0x000ee20008000800 */
[----:B------:R-:W-:Y:S01]  /*17aa0*/  F2FP.BF16.F32.PACK_AB R3, R3, R132 ;  /* 0x000000840303723e */ /* 0x000fe200000010ff */
[----:B------:R-:W-:Y:S01]  /*17ab0*/  STS [R9+0x6400], R94 ;  /* 0x0064005e09007388 */ /* 0x000fe20000000800 */
[----:B------:R-:W-:Y:S01]  /*17ac0*/  F2FP.BF16.F32.PACK_AB R6, R6, R134 ;  /* 0x000000860606723e */ /* 0x000fe200000010ff */
[----:B------:R-:W-:Y:S01]  /*17ad0*/  UISETP.NE.AND UP0, UPT, UR10, URZ, !UP1 ;  /* 0x000000ff0a00728c */ /* 0x000fe2000cf05270 */
[----:B------:R-:W-:Y:S01]  /*17ae0*/  F2FP.BF16.F32.PACK_AB R128, R129, R128 ;  /* 0x000000808180723e */ /* 0x000fe200000010ff */
[----:B------:R-:W-:Y:S01]  /*17af0*/  STS [R11+0x4000], R100 ;  /* 0x004000640b007388 */ /* 0x000fe20000000800 */
[----:B------:R-:W-:-:S02]  /*17b00*/  F2FP.BF16.F32.PACK_AB R130, R131, R130 ;  /* 0x000000828382723e */ /* 0x000fc400000010ff */
[----:B------:R-:W-:Y:S01]  /*17b10*/  F2FP.BF16.F32.PACK_AB R8, R8, R136 ;  /* 0x000000880808723e */ /* 0x000fe200000010ff */
[----:B------:R-:W-:Y:S01]  /*17b20*/  STS [R11+0x4400], R102 ;  /* 0x004400660b007388 */ /* 0x000fe20000000800 */
[----:B-1----:R-:W-:-:S03]  /*17b30*/  @UP3 UIMAD.WIDE.U32 UR16, UR19, UR4, URZ ;  /* 0x00000004131032a5 */ /* 0x002fc6000f8e00ff */
[----:B------:R-:W-:Y:S01]  /*17b40*/  STS [R12+0x4000], R112 ;  /* 0x004000700c007388 */ /* 0x000fe20000000800 */
[----:B------:R-:W-:Y:S02]  /*17b50*/  @UP3 UIMAD UR7, UR19, UR5, UR17 ;  /* 0x00000005130732a4 */ /* 0x000fe4000f8e0211 */
[----:B------:R-:W-:Y:S01]  /*17b60*/  @!UP2 UIMAD UR19, UR11, UR9, URZ ;  /* 0x000000090b13a2a4 */ /* 0x000fe2000f8e02ff */
[----:B------:R-:W-:Y:S01]  /*17b70*/  STS [R12+0x4400], R114 ;  /* 0x004400720c007388 */ /* 0x000fe20000000800 */
[----:B---3--:R-:W-:Y:S01]  /*17b80*/  @UP1 UIMAD UR12, UR13, UR9, URZ ;  /* 0x000000090d0c12a4 */ /* 0x008fe2000f8e02ff */
[----:B------:R-:W1:Y:S02]  /*17b90*/  @UP1 LDCU UR5, c[0x0][0x430] ;  /* 0x00008600ff0517ac */ /* 0x000e640008000800 */
[----:B------:R-:W-:Y:S01]  /*17ba0*/  STS [R11+0x6000], R104 ;  /* 0x006000680b007388 */ /* 0x000fe20000000800 */
[----:B------:R-:W-:-:S03]  /*17bb0*/  @UP1 UMOV UR4, 0x1 ;  /* 0x0000000100041882 */ /* 0x000fc60000000000 */
[----:B------:R-:W-:Y:S01]  /*17bc0*/  STS [R11+0x6400], R106 ;  /* 0x0064006a0b007388 */ /* 0x000fe20000000800 */
[----:B------:R-:W-:Y:S01]  /*17bd0*/  @UP3 UMOV UR14, UR16 ;  /* 0x00000010000e3c82 */ /* 0x000fe20008000000 */
[----:B------:R-:W-:Y:S02]  /*17be0*/  USHF.R.S32.HI UR13, URZ, 0x1f, UR19 ;  /* 0x0000001fff0d7899 */ /* 0x000fe40008011413 */
        /* <DEDUP_REMOVED lines=8> */
[----:B---3--:R-:W3:Y:S03]  /*17c70*/  @P4 LDC R12, c[0x0][0x458] ;  /* 0x00011600ff0c4b82 */ /* 0x008ee60000000800 */
[----:B------:R1:W-:Y:S04]  /*17c80*/  STS [R14+0x6000], R124 ;  /* 0x0060007c0e007388 */ /* 0x0003e80000000800 */
[----:B------:R1:W-:Y:S04]  /*17c90*/  STS [R14+0x6400], R126 ;  /* 0x0064007e0e007388 */ /* 0x0003e80000000800 */
[----:B------:R1:W-:Y:S04]  /*17ca0*/  STS [R217+0x4000], R140 ;  /* 0x0040008cd9007388 */ /* 0x0003e80000000800 */
[----:B------:R1:W-:Y:S04]  /*17cb0*/  STS [R217+0x4400], R142 ;  /* 0x0044008ed9007388 */ /* 0x0003e80000000800 */
[----:B------:R1:W-:Y:S04]  /*17cc0*/  STS [R10+0x4000], R3 ;  /* 0x004000030a007388 */ /* 0x0003e80000000800 */
[----:B------:R1:W-:Y:S01]  /*17cd0*/  STS [R10+0x4400], R6 ;  /* 0x004400060a007388 */ /* 0x0003e20000000800 */
[----:B----4-:R4:W1:Y:S03]  /*17ce0*/  @P4 MUFU.LG2 R13, R0 ;  /* 0x00000000000d4308 */ /* 0x0108660000000c00 */
[----:B------:R4:W-:Y:S04]  /*17cf0*/  STS [R217+0x6000], R128 ;  /* 0x00600080d9007388 */ /* 0x0009e80000000800 */
[----:B------:R4:W-:Y:S04]  /*17d00*/  STS [R217+0x6400], R130 ;  /* 0x00640082d9007388 */ /* 0x0009e80000000800 */
[----:B------:R4:W-:Y:S04]  /*17d10*/  STS [R10+0x6000], R8 ;  /* 0x006000080a007388 */ /* 0x0009e80000000800 */
[----:B------:R4:W-:Y:S01]  /*17d20*/  STS [R10+0x6400], R138 ;  /* 0x0064008a0a007388 */ /* 0x0009e20000000800 */
[----:B--2---:R-:W-:Y:S05]  /*17d30*/  BRA.U UP1, `(.L_x_998) ;  /* 0x0000000101207547 */ /* 0x004fea000b800000 */
[----:B------:R-:W-:Y:S01]  /*17d40*/  UISETP.NE.AND UP1, UPT, UR10, URZ, UPT ;  /* 0x000000ff0a00728c */ /* 0x000fe2000bf25270 */
[----:B-1----:R-:W1:Y:S10]  /*17d50*/  LDCU UR5, c[0x0][0x3e0] ;  /* 0x00007c00ff0577ac */ /* 0x002e740008000800 */
[----:B------:R-:W1:Y:S01]  /*17d60*/  @UP1 LDCU UR4, c[0x0][0x454] ;  /* 0x00008a80ff0417ac */ /* 0x000e620008000800 */
[----:B------:R-:W2:Y:S01]  /*17d70*/  @UP1 LDCU UR12, c[0x0][0x454] ;  /* 0x00008a80ff0c17ac */ /* 0x000ea20008000800 */
[----:B-1----:R-:W-:-:S02]  /*17d80*/  @UP1 UIMAD UR4, UR4, UR5, URZ ;  /* 0x00000005040412a4 */ /* 0x002fc4000f8e02ff */
[----:B------:R-:W-:-:S03]  /*17d90*/  @!UP1 UIMAD UR4, UR9, UR5, URZ ;  /* 0x00000005090492a4 */ /* 0x000fc6000f8e02ff */
[----:B------:R-:W-:Y:S01]  /*17da0*/  @UP1 UMOV UR5, 0x1 ;  /* 0x0000000100051882 */ /* 0x000fe20000000000 */
[----:B--2---:R-:W-:-:S08]  /*17db0*/  @!UP1 UMOV UR5, 0x1 ;  /* 0x0000000100059882 */ /* 0x004fd00000000000 */
.L_x_998:
[----:B------:R-:W-:Y:S01]  /*17dc0*/  BAR.SYNC.DEFER_BLOCKING 0x0 ;  /* 0x0000000000007b1d */ /* 0x000fe20000010000 */
[----:B------:R-:W-:Y:S01]  /*17dd0*/  UIMAD UR12, UR6, UR12, URZ ;  /* 0x0000000c060c72a4 */ /* 0x000fe2000f8e02ff */
[----:B------:R-:W-:Y:S01]  /*17de0*/  LOP3.LUT P0, RZ, R219, 0x3, RZ, 0xc0, !PT ;  /* 0x00000003dbff7812 */ /* 0x000fe2000780c0ff */
[----:B-1----:R-:W-:Y:S01]  /*17df0*/  UIMAD UR10, UR8, UR5, URZ ;  /* 0x00000005080a72a4 */ /* 0x002fe2000f8e02ff */
[----:B------:R-:W-:Y:S01]  /*17e00*/  @P4 FMUL.FTZ R13, R13, 0.69314718246459960938 ;  /* 0x3f3172180d0d4820 */ /* 0x000fe20000410000 */
[----:B------:R-:W-:Y:S01]  /*17e10*/  USEL UR19, UR19, URZ, UP0 ;  /* 0x000000ff13137287 */ /* 0x000fe20008000000 */
[----:B------:R1:W2:Y:S02]  /*17e20*/  @P2 MUFU.LG2 R6, R2 ;  /* 0x0000000200062308 */ /* 0x0002a40000000c00 */
[----:B------:R-:W5:Y:S01]  /*17e30*/  @P3 LDC R5, c[0x0][0x458] ;  /* 0x00011600ff053b82 */ /* 0x000f620000000800 */
[----:B------:R-:W-:Y:S01]  /*17e40*/  @!UP0 UIMAD UR12, UR11, UR4, UR12 ;  /* 0x000000040b0c82a4 */ /* 0x000fe2000f8e020c */
[----:B------:R-:W-:Y:S01]  /*17e50*/  @P3 FMUL.FTZ R4, R4, 0.69314718246459960938 ;  /* 0x3f31721804043820 */ /* 0x000fe20000410000 */
[----:B------:R-:W-:Y:S01]  /*17e60*/  USHF.L.U32 UR10, UR10, 0x7, URZ ;  /* 0x000000070a0a7899 */ /* 0x000fe200080006ff */
[----:B------:R-:W-:Y:S01]  /*17e70*/  BSSY.RECONVERGENT B0, `(.L_x_999) ;  /* 0x000003b000007945 */ /* 0x000fe20003800200 */
[----:B------:R-:W-:Y:S01]  /*17e80*/  USEL UR13, UR13, URZ, UP0 ;  /* 0x000000ff0d0d7287 */ /* 0x000fe20008000000 */
[----:B----4-:R-:W-:Y:S01]  /*17e90*/  MOV R0, 0x7f800000 ;  /* 0x7f80000000007802 */ /* 0x010fe20000000f00 */
[----:B------:R-:W4:Y:S01]  /*17ea0*/  @P1 MUFU.LG2 R7, R7 ;  /* 0x0000000700071308 */ /* 0x000f220000000c00 */
[----:B------:R-:W4:Y:S01]  /*17eb0*/  @P2 LDC R3, c[0x0][0x458] ;  /* 0x00011600ff032b82 */ /* 0x000f220000000800 */
[----:B------:R-:W-:Y:S01]  /*17ec0*/  USHF.R.S32.HI UR9, URZ, 0x1f, UR12 ;  /* 0x0000001fff097899 */ /* 0x000fe2000801140c */
[----:B------:R-:W-:Y:S01]  /*17ed0*/  MOV R16, 0x7f800000 ;  /* 0x7f80000000107802 */ /* 0x000fe20000000f00 */
[----:B------:R-:W-:Y:S01]  /*17ee0*/  USHF.R.S32.HI UR4, URZ, 0x1f, UR10 ;  /* 0x0000001fff047899 */ /* 0x000fe2000801140a */
[----:B------:R-:W-:Y:S01]  /*17ef0*/  MOV R15, 0x7f800000 ;  /* 0x7f800000000f7802 */ /* 0x000fe20000000f00 */
[----:B------:R-:W-:Y:S01]  /*17f00*/  UIADD3 UR19, UP1, UP0, UR10, UR19, UR12 ;  /* 0x000000130a137290 */ /* 0x000fe2000f83e00c */
[----:B------:R-:W-:Y:S01]  /*17f10*/  MOV R14, 0x7f800000 ;  /* 0x7f800000000e7802 */ /* 0x000fe20000000f00 */
[----:B---3--:R-:W-:Y:S01]  /*17f20*/  @P4 FFMA.FTZ R0, R168, R12, R13 ;  /* 0x0000000ca8004223 */ /* 0x008fe2000001000d */
[----:B------:R3:W3:Y:S01]  /*17f30*/  LDS.128 R8, [R234+0x3800] ;  /* 0x00380000ea087984 */ /* 0x0006e20000000c00 */
[----:B-1----:R-:W1:Y:S01]  /*17f40*/  @P1 LDC R2, c[0x0][0x458] ;  /* 0x00011600ff021b82 */ /* 0x002e620000000800 */
[----:B--2---:R-:W-:Y:S01]  /*17f50*/  @P2 FMUL.FTZ R6, R6, 0.69314718246459960938 ;  /* 0x3f31721806062820 */ /* 0x004fe20000410000 */
[----:B------:R-:W-:Y:S01]  /*17f60*/  UIADD3.X UR4, UPT, UPT, UR4, UR13, UR9, UP1, UP0 ;  /* 0x0000000d04047290 */ /* 0x000fe20008fe0409 */
[----:B-----5:R-:W-:Y:S01]  /*17f70*/  @P3 FFMA.FTZ R16, R167, R5, R4 ;  /* 0x00000005a7103223 */ /* 0x020fe20000010004 */
[----:B----4-:R-:W-:Y:S01]  /*17f80*/  @P1 FMUL.FTZ R7, R7, 0.69314718246459960938 ;  /* 0x3f31721807071820 */ /* 0x010fe20000410000 */
[----:B------:R-:W-:-:S03]  /*17f90*/  @P2 FFMA.FTZ R15, R166, R3, R6 ;  /* 0x00000003a60f2223 */ /* 0x000fc60000010006 */
[----:B-1----:R-:W-:Y:S01]  /*17fa0*/  @P1 FFMA.FTZ R14, R165, R2, R7 ;  /* 0x00000002a50e1223 */ /* 0x002fe20000010007 */
[----:B---3--:R-:W-:Y:S06]  /*17fb0*/  @P0 BRA `(.L_x_1000) ;  /* 0x0000000000980947 */ /* 0x008fec0003800000 */
        /* <DEDUP_REMOVED lines=38> */
.L_x_1000:
[----:B------:R-:W-:Y:S05]  /*18220*/  BSYNC.RECONVERGENT B0 ;  /* 0x0000000000007941 */ /* 0x000fea0003800200 */
.L_x_999:
[----:B------:R-:W2:Y:S01]  /*18230*/  LDCU.64 UR4, c[0x0][0x410] ;  /* 0x00008200ff0477ac */ /* 0x000ea20008000a00 */
[----:B------:R-:W-:Y:S01]  /*18240*/  SHF.R.U32.HI R219, RZ, 0x3, R219 ;  /* 0x00000003ffdb7819 */ /* 0x000fe200000116db */
[----:B-1----:R1:W3:Y:S01]  /*18250*/  LDS.128 R12, [R234] ;  /* 0x00000000ea0c7984 */ /* 0x0022e20000000c00 */
[----:B------:R-:W-:Y:S01]  /*18260*/  IADD3 R4, P1, PT, R218, UR14, RZ ;  /* 0x0000000eda047c10 */ /* 0x000fe2000ff3e0ff */
[----:B------:R-:W-:Y:S01]  /*18270*/  UIMAD.WIDE.U32 UR8, UR8, 0x80, URZ ;  /* 0x00000080080878a5 */ /* 0x000fe2000f8e00ff */
[----:B------:R-:W-:Y:S01]  /*18280*/  BSSY.RECONVERGENT B0, `(.L_x_1001) ;  /* 0x0000024000007945 */ /* 0x000fe20003800200 */
[C---:B------:R-:W-:Y:S02]  /*18290*/  VIADD R2, R219.reuse, 0x20 ;  /* 0x00000020db027836 */ /* 0x040fe40000000000 */
[----:B------:R-:W-:Y:S01]  /*182a0*/  IMAD.X R5, RZ, RZ, UR7, P1 ;  /* 0x00000007ff057e24 */ /* 0x000fe200088e06ff */
[C---:B------:R-:W-:Y:S01]  /*182b0*/  ISETP.GE.AND P1, PT, R219.reuse, UR18, PT ;  /* 0x00000012db007c0c */ /* 0x040fe2000bf26270 */
[C---:B------:R-:W-:Y:S01]  /*182c0*/  VIADD R0, R219.reuse, 0x10 ;  /* 0x00000010db007836 */ /* 0x040fe20000000000 */
[----:B------:R-:W-:Y:S01]  /*182d0*/  ISETP.GE.AND P5, PT, R2, UR18, PT ;  /* 0x0000001202007c0c */ /* 0x000fe2000bfa6270 */
[----:B------:R-:W-:-:S02]  /*182e0*/  VIADD R2, R219, 0x40 ;  /* 0x00000040db027836 */ /* 0x000fc40000000000 */
[C---:B------:R-:W-:Y:S01]  /*182f0*/  VIADD R19, R219.reuse, 0x60 ;  /* 0x00000060db137836 */ /* 0x040fe20000000000 */
[----:B------:R-:W-:Y:S01]  /*18300*/  ISETP.GE.AND P0, PT, R0, UR18, PT ;  /* 0x0000001200007c0c */ /* 0x000fe2000bf06270 */
[C---:B------:R-:W-:Y:S01]  /*18310*/  VIADD R0, R219.reuse, 0x30 ;  /* 0x00000030db007836 */ /* 0x040fe20000000000 */
[----:B------:R-:W-:Y:S01]  /*18320*/  ISETP.GE.AND P3, PT, R2, UR18, PT ;  /* 0x0000001202007c0c */ /* 0x000fe2000bf66270 */
[----:B--2---:R-:W-:Y:S01]  /*18330*/  IMAD.U32 R2, RZ, RZ, UR4 ;  /* 0x00000004ff027e24 */ /* 0x004fe2000f8e00ff */
[----:B------:R-:W-:Y:S02]  /*18340*/  MOV R16, UR5 ;  /* 0x0000000500107c02 */ /* 0x000fe40008000f00 */
[----:B------:R-:W-:Y:S01]  /*18350*/  ISETP.GE.AND P4, PT, R0, UR18, PT ;  /* 0x0000001200007c0c */ /* 0x000fe2000bf86270 */
[----:B------:R-:W-:Y:S01]  /*18360*/  IMAD.WIDE.U32 R2, R2, UR6, R4 ;  /* 0x0000000602027c25 */ /* 0x000fe2000f8e0004 */
[----:B------:R-:W-:Y:S01]  /*18370*/  IADD3 R0, PT, PT, R219, 0x50, RZ ;  /* 0x00000050db007810 */ /* 0x000fe20007ffe0ff */
[----:B------:R1:W2:Y:S02]  /*18380*/  LDS.128 R4, [R234+0x4000] ;  /* 0x00400000ea047984 */ /* 0x0002a40000000c00 */
[----:B------:R-:W-:Y:S01]  /*18390*/  IMAD R17, R16, UR6, R3 ;  /* 0x0000000610117c24 */ /* 0x000fe2000f8e0203 */
[----:B------:R-:W-:-:S02]  /*183a0*/  ISETP.GE.AND P2, PT, R0, UR18, PT ;  /* 0x0000001200007c0c */ /* 0x000fc4000bf46270 */
[----:B------:R-:W-:Y:S01]  /*183b0*/  LOP3.LUT R0, R219, UR8, RZ, 0xfc, !PT ;  /* 0x00000008db007c12 */ /* 0x000fe2000f8efcff */
[----:B------:R-:W-:Y:S10]  /*183c0*/  @P1 BRA `(.L_x_1002) ;  /* 0x00000000003c1947 */ /* 0x000ff40003800000 */
[----:B------:R-:W4:Y:S01]  /*183d0*/  LDCU.64 UR6, c[0x0][0x408] ;  /* 0x00008100ff0677ac */ /* 0x000f220008000a00 */
[----:B------:R-:W-:Y:S01]  /*183e0*/  MOV R16, R2 ;  /* 0x0000000200107202 */ /* 0x000fe20000000f00 */
[----:B------:R-:W5:Y:S01]  /*183f0*/  LDCU.64 UR4, c[0x0][0x3f0] ;  /* 0x00007e00ff0477ac */ /* 0x000f620008000a00 */
[----:B------:R-:W3:Y:S01]  /*18400*/  LDCU UR11, c[0x0][0x440] ;  /* 0x00008800ff0b77ac */ /* 0x000ee20008000800 */
[----:B----4-:R-:W-:Y:S02]  /*18410*/  UIMAD UR10, UR9, UR6, URZ ;  /* 0x00000006090a72a4 */ /* 0x010fe4000f8e02ff */
[----:B------:R-:W-:-:S04]  /*18420*/  IMAD.WIDE.U32 R20, R0, UR6, R16 ;  /* 0x0000000600147c25 */ /* 0x000fc8000f8e0010 */
[----:B------:R-:W-:Y:S01]  /*18430*/  IMAD.U32 R18, RZ, RZ, UR10 ;  /* 0x0000000aff127e24 */ /* 0x000fe2000f8e00ff */
[----:B-----5:R-:W-:Y:S02]  /*18440*/  LEA R22, P1, R20, UR4, 0x1 ;  /* 0x0000000414167c11 */ /* 0x020fe4000f8208ff */
[----:B---3--:R-:W-:Y:S01]  /*18450*/  ISETP.GE.AND P6, PT, R218, UR11, PT ;  /* 0x0000000bda007c0c */ /* 0x008fe2000bfc6270 */
[----:B------:R-:W-:-:S04]  /*18460*/  IMAD R18, R0, UR7, R18 ;  /* 0x0000000700127c24 */ /* 0x000fc8000f8e0212 */
[----:B------:R-:W-:-:S05]  /*18470*/  IMAD.IADD R18, R18, 0x1, R21 ;  /* 0x0000000112127824 */ /* 0x000fca00078e0215 */
[----:B------:R-:W-:Y:S02]  /*18480*/  LEA.HI.X R23, R20, UR5, R18, 0x1, P1 ;  /* 0x0000000514177c11 */ /* 0x000fe400088f0c12 */
[----:B------:R-:W-:-:S03]  /*18490*/  ISETP.GE.AND P1, PT, R235, UR11, PT ;  /* 0x0000000beb007c0c */ /* 0x000fc6000bf26270 */
[----:B------:R4:W-:Y:S10]  /*184a0*/  @!P6 STG.E.128 desc[UR26][R22.64], R12 ;  /* 0x0000000c1600e986 */ /* 0x0009f4000c101d1a */
[----:B--2---:R4:W-:Y:S02]  /*184b0*/  @!P1 STG.E.128 desc[UR26][R22.64+0x80], R4 ;  /* 0x0000800416009986 */ /* 0x0049e4000c101d1a */
.L_x_1002:
[----:B------:R-:W-:Y:S05]  /*184c0*/  BSYNC.RECONVERGENT B0 ;  /* 0x0000000000007941 */ /* 0x000fea0003800200 */
.L_x_1001:
[----:B---34-:R3:W4:Y:S01]  /*184d0*/  LDS.128 R12, [R234+0x800] ;  /* 0x00080000ea0c7984 */ /* 0x0187220000000c00 */
[----:B------:R-:W-:Y:S01]  /*184e0*/  BSSY.RECONVERGENT B0, `(.L_x_1003) ;  /* 0x0000016000007945 */ /* 0x000fe20003800200 */
[----:B------:R-:W-:Y:S02]  /*184f0*/  ISETP.GE.AND P1, PT, R19, UR18, PT ;  /* 0x0000001213007c0c */ /* 0x000fe4000bf26270 */
[----:B--2---:R3:W2:Y:S01]  /*18500*/  LDS.128 R4, [R234+0x4800] ;  /* 0x00480000ea047984 */ /* 0x0046a20000000c00 */
[----:B------:R-:W-:Y:S01]  /*18510*/  IADD3 R18, PT, PT, R219, 0x70, RZ ;  /* 0x00000070db127810 */ /* 0x000fe20007ffe0ff */
[----:B------:R-:W-:Y:S09]  /*18520*/  @P0 BRA `(.L_x_1004) ;  /* 0x0000000000440947 */ /* 0x000ff20003800000 */
[----:B------:R-:W5:Y:S01]  /*18530*/  LDCU.64 UR6, c[0x0][0x408] ;  /* 0x00008100ff0677ac */ /* 0x000f620008000a00 */
[----:B------:R-:W-:Y:S01]  /*18540*/  IADD3 R20, P0, PT, R0, 0x10, RZ ;  /* 0x0000001000147810 */ /* 0x000fe20007f1e0ff */
[----:B------:R-:W-:Y:S01]  /*18550*/  IMAD.MOV.U32 R22, RZ, RZ, R2 ;  /* 0x000000ffff167224 */ /* 0x000fe200078e0002 */
[----:B------:R-:W-:Y:S01]  /*18560*/  MOV R23, R17 ;  /* 0x0000001100177202 */ /* 0x000fe20000000f00 */
[----:B------:R-:W1:Y:S02]  /*18570*/  LDCU.64 UR4, c[0x0][0x3f0] ;  /* 0x00007e00ff0477ac */ /* 0x000e640008000a00 */
[----:B------:R-:W-:Y:S01]  /*18580*/  IMAD.X R19, RZ, RZ, UR9, P0 ;  /* 0x00000009ff137e24 */ /* 0x000fe200080e06ff */
[----:B------:R-:W3:Y:S03]  /*18590*/  LDCU UR10, c[0x0][0x440] ;  /* 0x00008800ff0a77ac */ /* 0x000ee60008000800 */
[----:B-----5:R-:W-:-:S02]  /*185a0*/  IMAD R19, R19, UR6, RZ ;  /* 0x0000000613137c24 */ /* 0x020fc4000f8e02ff */
[----:B------:R-:W-:-:S04]  /*185b0*/  IMAD.WIDE.U32 R22, R20, UR6, R22 ;  /* 0x0000000614167c25 */ /* 0x000fc8000f8e0016 */
[----:B------:R-:W-:Y:S01]  /*185c0*/  IMAD R19, R20, UR7, R19 ;  /* 0x0000000714137c24 */ /* 0x000fe2000f8e0213 */
[----:B-1----:R-:W-:Y:S02]  /*185d0*/  LEA R20, P0, R22, UR4, 0x1 ;  /* 0x0000000416147c11 */ /* 0x002fe4000f8008ff */
[----:B---3--:R-:W-:Y:S01]  /*185e0*/  ISETP.GE.AND P6, PT, R218, UR10, PT ;  /* 0x0000000ada007c0c */ /* 0x008fe2000bfc6270 */
[----:B------:R-:W-:-:S05]  /*185f0*/  IMAD.IADD R19, R19, 0x1, R23 ;  /* 0x0000000113137824 */ /* 0x000fca00078e0217 */
[----:B------:R-:W-:Y:S02]  /*18600*/  LEA.HI.X R21, R22, UR5, R19, 0x1, P0 ;  /* 0x0000000516157c11 */ /* 0x000fe400080f0c13 */
[----:B------:R-:W-:-:S05]  /*18610*/  ISETP.GE.AND P0, PT, R235, UR10, PT ;  /* 0x0000000aeb007c0c */ /* 0x000fca000bf06270 */
[----:B----4-:R1:W-:Y:S08]  /*18620*/  @!P6 STG.E.128 desc[UR26][R20.64], R12 ;  /* 0x0000000c1400e986 */ /* 0x0103f0000c101d1a */
[----:B--2---:R1:W-:Y:S02]  /*18630*/  @!P0 STG.E.128 desc[UR26][R20.64+0x80], R4 ;  /* 0x0000800414008986 */ /* 0x0043e4000c101d1a */
.L_x_1004:
[----:B------:R-:W-:Y:S05]  /*18640*/  BSYNC.RECONVERGENT B0 ;  /* 0x0000000000007941 */ /* 0x000fea0003800200 */
.L_x_1003:
[----:B-1--4-:R1:W4:Y:S01]  /*18650*/  LDS.128 R12, [R234+0x1000] ;  /* 0x00100000ea0c7984 */ /* 0x0123220000000c00 */
[----:B------:R-:W-:Y:S01]  /*18660*/  BSSY.RECONVERGENT B0, `(.L_x_1005) ;  /* 0x0000015000007945 */ /* 0x000fe20003800200 */
[----:B------:R-:W-:Y:S02]  /*18670*/  ISETP.GE.AND P0, PT, R18, UR18, PT ;  /* 0x0000001212007c0c */ /* 0x000fe4000bf06270 */
[----:B--2---:R1:W2:Y:S01]  /*18680*/  LDS.128 R4, [R234+0x5000] ;  /* 0x00500000ea047984 */ /* 0x0042a20000000c00 */
[----:B------:R-:W-:Y:S10]  /*18690*/  @P5 BRA `(.L_x_1006) ;  /* 0x0000000000445947 */ /* 0x000ff40003800000 */
[----:B------:R-:W5:Y:S01]  /*186a0*/  LDCU.64 UR6, c[0x0][0x408] ;  /* 0x00008100ff0677ac */ /* 0x000f620008000a00 */
[----:B------:R-:W-:Y:S01]  /*186b0*/  IADD3 R19, P5, PT, R0, 0x20, RZ ;  /* 0x0000002000137810 */ /* 0x000fe20007fbe0ff */
[----:B------:R-:W-:Y:S01]  /*186c0*/  IMAD.MOV.U32 R20, RZ, RZ, R2 ;  /* 0x000000ffff147224 */ /* 0x000fe200078e0002 */
[----:B------:R-:W-:Y:S01]  /*186d0*/  MOV R21, R17 ;  /* 0x0000001100157202 */ /* 0x000fe20000000f00 */
[----:B------:R-:W3:Y:S02]  /*186e0*/  LDCU.64 UR4, c[0x0][0x3f0] ;  /* 0x00007e00ff0477ac */ /* 0x000ee40008000a00 */
[----:B------:R-:W-:Y:S01]  /*186f0*/  IMAD.X R18, RZ, RZ, UR9, P5 ;  /* 0x00000009ff127e24 */ /* 0x000fe2000a8e06ff */
[----:B------:R-:W1:Y:S03]  /*18700*/  LDCU UR10, c[0x0][0x440] ;  /* 0x00008800ff0a77ac */ /* 0x000e660008000800 */
[----:B-----5:R-:W-:-:S02]  /*18710*/  IMAD R18, R18, UR6, RZ ;  /* 0x0000000612127c24 */ /* 0x020fc4000f8e02ff */
[----:B------:R-:W-:-:S04]  /*18720*/  IMAD.WIDE.U32 R20, R19, UR6, R20 ;  /* 0x0000000613147c25 */ /* 0x000fc8000f8e0014 */
[----:B------:R-:W-:Y:S01]  /*18730*/  IMAD R18, R19, UR7, R18 ;  /* 0x0000000713127c24 */ /* 0x000fe2000f8e0212 */
[----:B---3--:R-:W-:Y:S02]  /*18740*/  LEA R22, P5, R20, UR4, 0x1 ;  /* 0x0000000414167c11 */ /* 0x008fe4000f8a08ff */
[----:B-1----:R-:W-:Y:S01]  /*18750*/  ISETP.GE.AND P6, PT, R218, UR10, PT ;  /* 0x0000000ada007c0c */ /* 0x002fe2000bfc6270 */
[----:B------:R-:W-:-:S05]  /*18760*/  IMAD.IADD R18, R18, 0x1, R21 ;  /* 0x0000000112127824 */ /* 0x000fca00078e0215 */
[----:B------:R-:W-:Y:S02]  /*18770*/  LEA.HI.X R23, R20, UR5, R18, 0x1, P5 ;  /* 0x0000000514177c11 */ /* 0x000fe4000a8f0c12 */
[----:B------:R-:W-:-:S05]  /*18780*/  ISETP.GE.AND P5, PT, R235, UR10, PT ;  /* 0x0000000aeb007c0c */ /* 0x000fca000bfa6270 */
[----:B----4-:R1:W-:Y:S08]  /*18790*/  @!P6 STG.E.128 desc[UR26][R22.64], R12 ;  /* 0x0000000c1600e986 */ /* 0x0103f0000c101d1a */
[----:B--2---:R1:W-:Y:S02]  /*187a0*/  @!P5 STG.E.128 desc[UR26][R22.64+0x80], R4 ;  /* 0x000080041600d986 */ /* 0x0043e4000c101d1a */
.L_x_1006:
[----:B------:R-:W-:Y:S05]  /*187b0*/  BSYNC.RECONVERGENT B0 ;  /* 0x0000000000007941 */ /* 0x000fea0003800200 */
.L_x_1005:
        /* <DEDUP_REMOVED lines=9> */
[----:B------:R-:W-:Y:S01]  /*18850*/  IMAD.X R18, RZ, RZ, UR9, P4 ;  /* 0x00000009ff127e24 */ /* 0x000fe2000a0e06ff */
        /* <DEDUP_REMOVED lines=11> */
.L_x_1008:
[----:B------:R-:W-:Y:S05]  /*18910*/  BSYNC.RECONVERGENT B0 ;  /* 0x0000000000007941 */ /* 0x000fea0003800200 */
.L_x_1007:
        /* <DEDUP_REMOVED lines=21> */
.L_x_1010:
[----:B------:R-:W-:Y:S05]  /*18a70*/  BSYNC.RECONVERGENT B0 ;  /* 0x0000000000007941 */ /* 0x000fea0003800200 */
.L_x_1009:
        /* <DEDUP_REMOVED lines=21> */
.L_x_1012:
[----:B------:R-:W-:Y:S05]  /*18bd0*/  BSYNC.RECONVERGENT B0 ;  /* 0x0000000000007941 */ /* 0x000fea0003800200 */
.L_x_1011:
        /* <DEDUP_REMOVED lines=21> */
.L_x_1014:
[----:B------:R-:W-:Y:S05]  /*18d30*/  BSYNC.RECONVERGENT B0 ;  /* 0x0000000000007941 */ /* 0x000fea0003800200 */
.L_x_1013:
[----:B------:R-:W-:Y:S05]  /*18d40*/  @P0 EXIT ;  /* 0x000000000000094d */ /* 0x000fea0003800000 */
[----:B------:R-:W5:Y:S01]  /*18d50*/  LDCU.64 UR6, c[0x0][0x408] ;  /* 0x00008100ff0677ac */ /* 0x000f620008000a00 */
[----:B-12---:R1:W2:Y:S01]  /*18d60*/  LDS.128 R4, [R234+0x7800] ;  /* 0x00780000ea047984 */ /* 0x0062a20000000c00 */
[----:B------:R-:W-:Y:S01]  /*18d70*/  IADD3 R3, P0, PT, R0, 0x70, RZ ;  /* 0x0000007000037810 */ /* 0x000fe20007f1e0ff */
[----:B----4-:R-:W-:Y:S01]  /*18d80*/  IMAD.MOV.U32 R12, RZ, RZ, R2 ;  /* 0x000000ffff0c7224 */ /* 0x010fe200078e0002 */
[----:B------:R-:W4:Y:S01]  /*18d90*/  LDCU UR10, c[0x0][0x440] ;  /* 0x00008800ff0a77ac */ /* 0x000f220008000800 */
[----:B------:R-:W-:Y:S02]  /*18da0*/  MOV R13, R17 ;  /* 0x00000011000d7202 */ /* 0x000fe40000000f00 */
[----:B------:R-:W-:Y:S01]  /*18db0*/  IMAD.X R0, RZ, RZ, UR9, P0 ;  /* 0x00000009ff007e24 */ /* 0x000fe200080e06ff */
        /* <DEDUP_REMOVED lines=13> */
.L_x_1015:
        /* <DEDUP_REMOVED lines=15> */
.L_x_1670:


//--------------------- .text._ZN5flash16flash_fwd_kernelI23Flash_fwd_kernel_traitsILi128ELi128ELi32ELi4ELb0ELb0EN7cutlass10bfloat16_tE19Flash_kernel_traitsILi128ELi128ELi32ELi4ES3_EELb1ELb1ELb0ELb0ELb1ELb1ELb0ELb0EEEvNS_16Flash_fwd_paramsE --------------------------
	.section	.text._ZN5flash16flash_fwd_kernelI23Flash_fwd_kernel_traitsILi128ELi128ELi32ELi4ELb0ELb0EN7cutlass10bfloat16_tE19Flash_kernel_traitsILi128ELi128ELi32ELi4ES3_EELb1ELb1ELb0ELb0ELb1ELb1ELb0ELb0EEEvNS_16Flash_fwd_paramsE,"ax",@progbits
	.align	128
        .global         _ZN5flash16flash_fwd_kernelI23Flash_fwd_kernel_traitsILi128ELi128ELi32ELi4ELb0ELb0EN7cutlass10bfloat16_tE19Flash_kernel_traitsILi128ELi128ELi32ELi4ES3_EELb1ELb1ELb0ELb0ELb1ELb1ELb0ELb0EEEvNS_16Flash_fwd_paramsE
        .type           _ZN5flash16flash_fwd_kernelI23Flash_fwd_kernel_traitsILi128ELi128ELi32ELi4ELb0ELb0EN7cutlass10bfloat16_tE19Flash_kernel_traitsILi128ELi128ELi32ELi4ES3_EELb1ELb1ELb0ELb0ELb1ELb1ELb0ELb0EEEvNS_16Flash_fwd_paramsE,@function
        .size           _ZN5flash16flash_fwd_kernelI23Flash_fwd_kernel_traitsILi128ELi128ELi32ELi4ELb0ELb0EN7cutlass10bfloat16_tE19Flash_kernel_traitsILi128ELi128ELi32ELi4ES3_EELb1ELb1ELb0ELb0ELb1ELb1ELb0ELb0EEEvNS_16Flash_fwd_paramsE,(.L_x_1671 - _ZN5flash16flash_fwd_kernelI23Flash_fwd_kernel_traitsILi128ELi128ELi32ELi4ELb0ELb0EN7cutlass10bfloat16_tE19Flash_kernel_traitsILi128ELi128ELi32ELi4ES3_EELb1ELb1ELb0ELb0ELb1ELb1ELb0ELb0EEEvNS_16Flash_fwd_paramsE)
        .other          _ZN5flash16flash_fwd_kernelI23Flash_fwd_kernel_traitsILi128ELi128ELi32ELi4ELb0ELb0EN7cutlass10bfloat16_tE19Flash_kernel_traitsILi128ELi128ELi32ELi4ES3_EELb1ELb1ELb0ELb0ELb1ELb1ELb0ELb0EEEvNS_16Flash_fwd_paramsE,@"STO_CUDA_ENTRY STV_DEFAULT"
_ZN5flash16flash_fwd_kernelI23Flash_fwd_kernel_traitsILi128ELi128ELi32ELi4ELb0ELb0EN7cutlass10bfloat16_tE19Flash_kernel_traitsILi128ELi128ELi32ELi4ES3_EELb1ELb1ELb0ELb0ELb1ELb1ELb0ELb0EEEvNS_16Flash_fwd_paramsE:
.text._ZN5flash16flash_fwd_kernelI23Flash_fwd_kernel_traitsILi128ELi128ELi32ELi4ELb0ELb0EN7cutlass10bfloat16_tE19Flash_kernel_traitsILi128ELi128ELi32ELi4ES3_EELb1ELb1ELb0ELb0ELb1ELb1ELb0ELb0EEEvNS_16Flash_fwd_paramsE:
[----:B------:R-:W1:Y:S01]  /*0000*/  LDC R1, c[0x0][0x37c] ;  /* 0x0000df00ff017b82 */ /* 0x000e620000000800 */
[----:B------:R-:W2:Y:S07]  /*0010*/  LDCU.U8 UR4, c[0x0][0x524] ;  /* 0x0000a480ff0477ac */ /* 0x000eae0008000000 */
[----:B------:R-:W3:Y:S01]  /*0020*/  LDC R84, c[0x0][0x518] ;  /* 0x00014600ff547b82 */ /* 0x000ee20000000800 */
[----:B-1----:R-:W-:Y:S01]  /*0030*/  VIADD R1, R1, 0xfffffff8 ;  /* 0xfffffff801017836 */ /* 0x002fe20000000000 */
[----:B------:R-:W1:Y:S01]  /*0040*/  LDCU.64 UR26, c[0x0][0x510] ;  /* 0x0000a200ff1a77ac */ /* 0x000e620008000a00 */
[----:B------:R-:W4:Y:S05]  /*0050*/  LDCU.64 UR22, c[0x0][0x358] ;  /* 0x00006b00ff1677ac */ /* 0x000f2a0008000a00 */
[----:B------:R-:W5:Y:S01]  /*0060*/  LDC R79, c[0x0][0x51c] ;  /* 0x00014700ff4f7b82 */ /* 0x000f620000000800 */
[----:B------:R-:W5:Y:S01]  /*0070*/  S2R R170, SR_TID.X ;  /* 0x0000000000aa7919 */ /* 0x000f620000002100 */
[----:B------:R-:W5:Y:S01]  /*0080*/  LDCU.64 UR6, c[0x0][0x470] ;  /* 0x00008e00ff0677ac */ /* 0x000f620008000a00 */
[----:B------:R-:W5:Y:S01]  /*0090*/  LDCU UR18, c[0x0][0x434] ;  /* 0x00008680ff1277ac */ /* 0x000f620008000800 */
[----:B--2---:R-:W-:-:S04]  /*00a0*/  ISETP.NE.AND P3, PT, RZ, UR4, PT ;  /* 0x00000004ff007c0c */ /* 0x004fc8000bf65270 */
[----:B------:R-:W-:Y:S01]  /*00b0*/  S2UR UR25, SR_CTAID.X ;  /* 0x00000000001979c3 */ /* 0x000fe20000002500 */
[----:B------:R-:W2:Y:S01]  /*00c0*/  LDCU.64 UR4, c[0x0][0x478] ;  /* 0x00008f00ff0477ac */ /* 0x000ea20008000a00 */
[----:B-1----:R-:W-:Y:S02]  /*00d0*/  IMAD.U32 R2, RZ, RZ, UR26 ;  /* 0x0000001aff027e24 */ /* 0x002fe4000f8e00ff */
[----:B------:R-:W-:-:S06]  /*00e0*/  IMAD.U32 R3, RZ, RZ, UR27 ;  /* 0x0000001bff037e24 */ /* 0x000fcc000f8e00ff */
[----:B----4-:R-:W4:Y:S01]  /*00f0*/  @P3 LDG.E.64 R2, desc[UR22][R2.64] ;  /* 0x0000001602023981 */ /* 0x010f22000c1e1b00 */
[----:B---3--:R-:W-:Y:S01]  /*0100*/  @P3 IMAD.MOV.U32 R78, RZ, RZ, R84 ;  /* 0x000000ffff4e3224 */ /* 0x008fe200078e0054 */
[----:B------:R-:W-:Y:S04]  /*0110*/  S2UR UR20, SR_CTAID.Y ;  /* 0x00000000001479c3 */ /* 0x000fe80000002600 */
[----:B-----5:R-:W3:Y:S01]  /*0120*/  @P3 LDG.E.64 R4, desc[UR22][R78.64] ;  /* 0x000000164e043981 */ /* 0x020ee2000c1e1b00 */
[----:B------:R-:W-:Y:S02]  /*0130*/  UISETP.NE.U32.AND UP0, UPT, UR6, URZ, UPT ;  /* 0x000000ff0600728c */ /* 0x000fe4000bf05070 */
[----:B--2---:R-:W-:Y:S01]  /*0140*/  UISETP.NE.U32.AND UP1, UPT, UR4, URZ, UPT ;  /* 0x000000ff0400728c */ /* 0x004fe2000bf25070 */
[----:B------:R-:W1:Y:S01]  /*0150*/  S2UR UR19, SR_CTAID.Z ;  /* 0x00000000001379c3 */ /* 0x000e620000002700 */
[----:B------:R-:W-:-:S02]  /*0160*/  UISETP.NE.AND.EX UP0, UPT, UR7, URZ, UPT, UP0 ;  /* 0x000000ff0700728c */ /* 0x000fc4000bf05300 */
[----:B------:R-:W-:-:S04]  /*0170*/  UISETP.NE.AND.EX UP1, UPT, UR5, URZ, UPT, UP1 ;  /* 0x000000ff0500728c */ /* 0x000fc8000bf25310 */
[----:B------:R-:W-:Y:S01]  /*0180*/  PLOP3.LUT P1, PT, PT, PT, UP0, 0x80, 0x8 ;  /* 0x000000000008781c */ /* 0x000fe20003f2f008 */
[----:B------:R-:W3:Y:S01]  /*0190*/  @P3 LDC R0, c[0x0][0x520] ;  /* 0x00014800ff003b82 */ /* 0x000ee20000000800 */
[----:B------:R-:W-:-:S03]  /*01a0*/  PLOP3.LUT P0, PT, PT, PT, UP1, 0x80, 0x8 ;  /* 0x000000000008781c */ /* 0x000fc60003f0f018 */
[----:B------:R-:W2:Y:S02]  /*01b0*/  @UP0 LDCU.64 UR6, c[0x0][0x470] ;  /* 0x00008e00ff0607ac */ /* 0x000ea40008000a00 */
[----:B------:R-:W5:Y:S01]  /*01c0*/  @UP1 LDCU.64 UR4, c[0x0][0x478] ;  /* 0x00008f00ff0417ac */ /* 0x000f620008000a00 */
[----:B-1----:R-:W-:-:S06]  /*01d0*/  ULOP3.LUT UR8, UR19, UR25, UR20, 0xfe, !UPT ;  /* 0x0000001913087292 */ /* 0x002fcc000f8efe14 */
[----:B------:R-:W-:Y:S01]  /*01e0*/  LOP3.LUT P4, RZ, R170, UR8, RZ, 0xfc, !PT ;  /* 0x00000008aaff7c12 */ /* 0x000fe2000f88fcff */
[----:B--2---:R-:W-:Y:S02]  /*01f0*/  @UP0 UIMAD.WIDE.U32 UR6, UR20, 0x4, UR6 ;  /* 0x00000004140608a5 */ /* 0x004fe4000f8e0006 */
[----:B-----5:R-:W-:-:S04]  /*0200*/  @UP1 UIMAD.WIDE.U32 UR4, UR20, 0x4, UR4 ;  /* 0x00000004140418a5 */ /* 0x020fc8000f8e0004 */
[----:B------:R-:W-:Y:S02]  /*0210*/  IMAD.U32 R6, RZ, RZ, UR6 ;  /* 0x00000006ff067e24 */ /* 0x000fe4000f8e00ff */
[----:B------:R-:W-:Y:S01]  /*0220*/  IMAD.U32 R7, RZ, RZ, UR7 ;  /* 0x00000007ff077e24 */ /* 0x000fe2000f8e00ff */
[----:B------:R-:W-:Y:S02]  /*0230*/  USHF.L.U32 UR21, UR25, 0x7, URZ ;  /* 0x0000000719157899 */ /* 0x000fe400080006ff */
[----:B------:R-:W1:Y:S01]  /*0240*/  @!UP1 LDCU.64 UR6, c[0x0][0x488] ;  /* 0x00009100ff0697ac */ /* 0x000e620008000a00 */
[----:B------:R-:W2:Y:S01]  /*0250*/  @!P4 LDC.64 R8, c[0x0][0x528] ;  /* 0x00014a00ff08cb82 */ /* 0x000ea20000000a00 */
[----:B----4-:R-:W-:Y:S02]  /*0260*/  @P3 R2UR UR26, R2 ;  /* 0x00000000021a32ca */ /* 0x010fe400000e0000 */
[----:B------:R-:W-:Y:S02]  /*0270*/  @P3 R2UR UR27, R3 ;  /* 0x00000000031b32ca */ /* 0x000fe400000e0000 */
[----:B---3--:R-:W-:Y:S01]  /*0280*/  @P3 IADD3 R84, P2, PT, R4, R0, RZ ;  /* 0x0000000004543210 */ /* 0x008fe20007f5e0ff */
[----:B------:R-:W-:-:S03]  /*0290*/  IMAD.U32 R4, RZ, RZ, UR4 ;  /* 0x00000004ff047e24 */ /* 0x000fc6000f8e00ff */
[----:B------:R-:W-:Y:S01]  /*02a0*/  @P3 IADD3.X R79, PT, PT, RZ, R5, RZ, P2, !PT ;  /* 0x00000005ff4f3210 */ /* 0x000fe200017fe4ff */
[----:B------:R-:W-:Y:S01]  /*02b0*/  @!P4 IMAD.MOV.U32 R78, RZ, RZ, R84 ;  /* 0x000000ffff4ec224 */ /* 0x000fe200078e0054 */
[----:B------:R-:W-:-:S03]  /*02c0*/  MOV R5, UR5 ;  /* 0x0000000500057c02 */ /* 0x000fc60008000f00 */
[----:B------:R-:W-:Y:S01]  /*02d0*/  IMAD.U32 R2, RZ, RZ, UR26 ;  /* 0x0000001aff027e24 */ /* 0x000fe2000f8e00ff */
[----:B------:R-:W-:Y:S01]  /*02e0*/  UISETP.GE.AND UP0, UPT, UR21, UR18, UPT ;  /* 0x000000121500728c */ /* 0x000fe2000bf06270 */
[----:B------:R-:W-:Y:S01]  /*02f0*/  IMAD.U32 R3, RZ, RZ, UR27 ;  /* 0x0000001bff037e24 */ /* 0x000fe2000f8e00ff */
[----:B--2---:R2:W-:Y:S01]  /*0300*/  @!P4 STG.E.64 desc[UR22][R8.64+0x8], R78 ;  /* 0x0000084e0800c986 */ /* 0x0045e2000c101b16 */
[----:B------:R-:W-:Y:S01]  /*0310*/  UMOV UR8, URZ ;  /* 0x000000ff00087c82 */ /* 0x000fe20008000000 */
[----:B------:R-:W3:Y:S02]  /*0320*/  @!UP1 LDCU.64 UR4, c[0x0][0x438] ;  /* 0x00008700ff0497ac */ /* 0x000ee40008000a00 */
[----:B------:R2:W-:Y:S04]  /*0330*/  @!P4 STG.E.64 desc[UR22][R8.64], R2 ;  /* 0x000000020800c986 */ /* 0x0005e8000c101b16 */
[----:B------:R-:W4:Y:S04]  /*0340*/  @P1 LDG.E R6, desc[UR22][R6.64] ;  /* 0x0000001606061981 */ /* 0x000f28000c1e1900 */
[----:B------:R-:W5:Y:S01]  /*0350*/  @P0 LDG.E R4, desc[UR22][R4.64] ;  /* 0x0000001604040981 */ /* 0x000f62000c1e1900 */
[----:B------:R-:W-:Y:S01]  /*0360*/  PLOP3.LUT P2, PT, PT, PT, UP0, 0x80, 0x8 ;  /* 0x000000000008781c */ /* 0x000fe20003f4f008 */
[----:B-1----:R-:W-:Y:S01]  /*0370*/  @!UP1 UISETP.NE.U32.AND UP0, UPT, UR6, URZ, UPT ;  /* 0x000000ff0600928c */ /* 0x002fe2000bf05070 */
[----:B----4-:R-:W-:-:S02]  /*0380*/  @P1 R2UR UR8, R6 ;  /* 0x00000000060812ca */ /* 0x010fc400000e0000 */
[----:B-----5:R-:W-:-:S09]  /*0390*/  @P0 R2UR UR24, R4 ;  /* 0x00000000041802ca */ /* 0x020fd200000e0000 */
[----:B--23--:R-:W-:Y:S06]  /*03a0*/  @P2 EXIT ;  /* 0x000000000000294d */ /* 0x00cfec0003800000 */
[----:B------:R-:W1:Y:S01]  /*03b0*/  LDCU UR17, c[0x0][0x508] ;  /* 0x0000a100ff1177ac */ /* 0x000e620008000800 */
[----:B------:R-:W-:Y:S02]  /*03c0*/  @!UP1 UISETP.NE.AND.EX UP0, UPT, UR7, URZ, UPT, UP0 ;  /* 0x000000ff0700928c */ /* 0x000fe4000bf05300 */
[----:B------:R-:W-:Y:S02]  /*03d0*/  @UP1 UIADD3 UR24, UPT, UPT, UR24, -UR8, URZ ;  /* 0x8000000818181290 */ /* 0x000fe4000fffe0ff */
[----:B------:R-:W-:Y:S02]  /*03e0*/  @!UP1 USEL UR5, UR5, URZ, UP0 ;  /* 0x000000ff05059287 */ /* 0x000fe40008000000 */
[----:B------:R-:W-:Y:S02]  /*03f0*/  UIADD3 UR6, UPT, UPT, UR25, 0x1, URZ ;  /* 0x0000000119067890 */ /* 0x000fe4000fffe0ff */
[----:B------:R-:W-:Y:S02]  /*0400*/  @!UP1 UIADD3 UR24, UPT, UPT, UR5, UR4, -UR8 ;  /* 0x0000000405189290 */ /* 0x000fe4000fffe808 */
[----:B------:R-:W-:-:S02]  /*0410*/  ULEA UR5, UR6, -UR18, 0x7 ;  /* 0x8000001206057291 */ /* 0x000fc4000f8e38ff */
        /* <DEDUP_REMOVED lines=11> */
[----:B------:R-:W-:Y:S05]  /*04d0*/  BRA.U UP0, `(.L_x_1016) ;  /* 0x0000000d00187547 */ /* 0x000fea000b800000 */
        /* <DEDUP_REMOVED lines=19> */
.L_x_1017:
        /* <DEDUP_REMOVED lines=44> */
[----:B------:R1:W-:Y:S01]  /*08d0*/  STG.E.128 desc[UR22][R12.64+0x80], RZ ;  /* 0x000080ff0c007986 */ /* 0x0003e2000c101d16 */
[----:B------:R-:W-:Y:S01]  /*08e0*/  IADD3 R2, P0, PT, R10, R4, RZ ;  /* 0x000000040a027210 */ /* 0x000fe20007f1e0ff */
[----:B------:R-:W-:Y:S01]  /*08f0*/  IMAD.X R15, R0, 0x1, R13, P2 ;  /* 0x00000001000f7824 */ /* 0x000fe200010e060d */
[----:B------:R-:W-:-:S02]  /*0900*/  UIADD3 UR7, UP1, UP0, UR7, UR8, UR11 ;  /* 0x0000000807077290 */ /* 0x000fc4000f83e00b */
[----:B------:R-:W-:Y:S02]  /*0910*/  IADD3.X R3, PT, PT, R11, R0, RZ, P0, !PT ;  /* 0x000000000b037210 */ /* 0x000fe400007fe4ff */
[C---:B------:R-:W-:Y:S01]  /*0920*/  IADD3 R16, P0, PT, R8.reuse, R6, RZ ;  /* 0x0000000608107210 */ /* 0x040fe20007f1e0ff */
[----:B------:R-:W-:Y:S01]  /*0930*/  STG.E.128 desc[UR22][R14.64], RZ ;  /* 0x000000ff0e007986 */ /* 0x000fe2000c101d16 */
[----:B------:R-:W-:Y:S01]  /*0940*/  UIADD3.X UR6, UPT, UPT, UR4, UR6, UR5, UP1, UP0 ;  /* 0x0000000604067290 */ /* 0x000fe20008fe0405 */
[----:B------:R-:W-:Y:S02]  /*0950*/  IADD3 R6, PT, PT, R7, 0x30, RZ ;  /* 0x0000003007067810 */ /* 0x000fe40007ffe0ff */
[----:B------:R-:W-:Y:S01]  /*0960*/  IMAD.X R17, R9, 0x1, R5, P0 ;  /* 0x0000000109117824 */ /* 0x000fe200000e0605 */
[----:B------:R-:W-:Y:S04]  /*0970*/  STG.E.128 desc[UR22][R14.64+0x80], RZ ;  /* 0x000080ff0e007986 */ /* 0x000fe8000c101d16 */
[----:B------:R-:W-:Y:S04]  /*0980*/  STG.E.128 desc[UR22][R10.64], RZ ;  /* 0x000000ff0a007986 */ /* 0x000fe8000c101d16 */
[----:B------:R-:W-:Y:S01]  /*0990*/  STG.E.128 desc[UR22][R10.64+0x80], RZ ;  /* 0x000080ff0a007986 */ /* 0x000fe2000c101d16 */
[----:B-1----:R-:W-:-:S03]  /*09a0*/  IADD3 R12, P1, PT, R8, R4, RZ ;  /* 0x00000004080c7210 */ /* 0x002fc60007f3e0ff */
[----:B------:R-:W-:Y:S01]  /*09b0*/  STG.E.128 desc[UR22][R2.64], RZ ;  /* 0x000000ff02007986 */ /* 0x000fe2000c101d16 */
[----:B------:R-:W-:Y:S01]  /*09c0*/  IADD3 R4, P0, PT, R16, R4, RZ ;  /* 0x0000000410047210 */ /* 0x000fe20007f1e0ff */
[----:B------:R-:W-:-:S03]  /*09d0*/  IMAD.X R13, R9, 0x1, R0, P1 ;  /* 0x00000001090d7824 */ /* 0x000fc600008e0600 */
[----:B------:R-:W-:Y:S01]  /*09e0*/  IADD3.X R5, PT, PT, R17, R0, RZ, P0, !PT ;  /* 0x0000000011057210 */ /* 0x000fe200007fe4ff */
[----:B------:R1:W-:Y:S01]  /*09f0*/  STG.E.128 desc[UR22][R2.64+0x80], RZ ;  /* 0x000080ff02007986 */ /* 0x0003e2000c101d16 */
[----:B------:R-:W-:-:S03]  /*0a00*/  LOP3.LUT P0, R170, R170, 0x7, RZ, 0xc0, !PT ;  /* 0x00000007aaaa7812 */ /* 0x000fc6000780c0ff */
[----:B------:R-:W-:Y:S01]  /*0a10*/  STG.E.128 desc[UR22][R8.64], RZ ;  /* 0x000000ff08007986 */ /* 0x000fe2000c101d16 */
[----:B------:R-:W-:-:S03]  /*0a20*/  ISETP.GE.OR P0, PT, R7, UR18, P0 ;  /* 0x0000001207007c0c */ /* 0x000fc60008706670 */
[----:B------:R2:W-:Y:S04]  /*0a30*/  STG.E.128 desc[UR22][R8.64+0x80], RZ ;  /* 0x000080ff08007986 */ /* 0x0005e8000c101d16 */
[----:B------:R-:W-:Y:S04]  /*0a40*/  STG.E.128 desc[UR22][R12.64], RZ ;  /* 0x000000ff0c007986 */ /* 0x000fe8000c101d16 */
[----:B------:R-:W-:Y:S04]  /*0a50*/  STG.E.128 desc[UR22][R12.64+0x80], RZ ;  /* 0x000080ff0c007986 */ /* 0x000fe8000c101d16 */
[----:B------:R-:W-:Y:S04]  /*0a60*/  STG.E.128 desc[UR22][R16.64], RZ ;  /* 0x000000ff10007986 */ /* 0x000fe8000c101d16 */
[----:B------:R-:W-:Y:S01]  /*0a70*/  STG.E.128 desc[UR22][R16.64+0x80], RZ ;  /* 0x000080ff10007986 */ /* 0x000fe2000c101d16 */
[----:B-1----:R-:W-:-:S03]  /*0a80*/  IADD3 R2, PT, PT, R7, 0x60, RZ ;  /* 0x0000006007027810 */ /* 0x002fc60007ffe0ff */
[----:B------:R-:W-:Y:S04]  /*0a90*/  STG.E.128 desc[UR22][R4.64], RZ ;  /* 0x000000ff04007986 */ /* 0x000fe8000c101d16 */
[----:B------:R1:W-:Y:S01]  /*0aa0*/  STG.E.128 desc[UR22][R4.64+0x80], RZ ;  /* 0x000080ff04007986 */ /* 0x0003e2000c101d16 */
[C---:B--2---:R-:W-:Y:S02]  /*0ab0*/  VIADD R9, R7.reuse, 0x10 ;  /* 0x0000001007097836 */ /* 0x044fe40000000000 */
[C---:B------:R-:W-:Y:S02]  /*0ac0*/  VIADD R8, R7.reuse, 0x20 ;  /* 0x0000002007087836 */ /* 0x040fe40000000000 */
[C---:B-1----:R-:W-:Y:S02]  /*0ad0*/  VIADD R5, R7.reuse, 0x40 ;  /* 0x0000004007057836 */ /* 0x042fe40000000000 */
[----:B------:R-:W-:Y:S01]  /*0ae0*/  VIADD R4, R7, 0x50 ;  /* 0x0000005007047836 */ /* 0x000fe20000000000 */
[----:B------:R-:W-:Y:S06]  /*0af0*/  @P0 BRA `(.L_x_1019) ;  /* 0x0000000000200947 */ /* 0x000fec0003800000 */
        /* <DEDUP_REMOVED lines=8> */
.L_x_1019:
[----:B------:R-:W-:Y:S05]  /*0b80*/  BSYNC.RECONVERGENT B0 ;  /* 0x0000000000007941 */ /* 0x000fea0003800200 */
.L_x_1018:
        /* <DEDUP_REMOVED lines=25> */
.L_x_1021:
[----:B------:R-:W-:Y:S05]  /*0d20*/  BSYNC.RECONVERGENT B0 ;  /* 0x0000000000007941 */ /* 0x000fea0003800200 */
.L_x_1020:
[----:B------:R-:W-:Y:S04]  /*0d30*/  BSSY.RECONVERGENT B0, `(.L_x_1022) ;  /* 0x000000a000007945 */ /* 0x000fe80003800200 */
[----:B------:R-:W-:Y:S05]  /*0d40*/  @P6 BRA `(.L_x_1023) ;  /* 0x0000000000206947 */ /* 0x000fea0003800000 */
[----:B------:R-:W3:Y:S01]  /*0d50*/  LDCU.64 UR4, c[0x0][0x420] ;  /* 0x00008400ff0477ac */ /* 0x000ee20008000a00 */
[----:B------:R-:W-:-:S05]  /*0d60*/  IMAD R0, R8, UR12, RZ ;  /* 0x0000000c08007c24 */ /* 0x000fca000f8e02ff */
[----:B-12---:R-:W-:-:S04]  /*0d70*/  IADD3 R3, P0, PT, R0, UR7, RZ ;  /* 0x0000000700037c10 */ /* 0x006fc8000ff1e0ff */
[----:B------:R-:W-:Y:S02]  /*0d80*/  LEA.HI.X.SX32 R0, R0, UR6, 0x1, P0 ;  /* 0x0000000600007c11 */ /* 0x000fe400080f0eff */
[----:B---3--:R-:W-:-:S04]  /*0d90*/  LEA R8, P0, R3, UR4, 0x2 ;  /* 0x0000000403087c11 */ /* 0x008fc8000f8010ff */
[----:B------:R-:W-:Y:S01]  /*0da0*/  LEA.HI.X R9, R3, UR5, R0, 0x2, P0 ;  /* 0x0000000503097c11 */ /* 0x000fe200080f1400 */
[----:B------:R-:W-:-:S05]  /*0db0*/  IMAD.MOV.U32 R3, RZ, RZ, 0x7f800000 ;  /* 0x7f800000ff037424 */ /* 0x000fca00078e00ff */
[----:B------:R3:W-:Y:S03]  /*0dc0*/  STG.E desc[UR22][R8.64], R3 ;  /* 0x0000000308007986 */ /* 0x0007e6000c101916 */
.L_x_1023:
[----:B------:R-:W-:Y:S05]  /*0dd0*/  BSYNC.RECONVERGENT B0 ;  /* 0x0000000000007941 */ /* 0x000fea0003800200 */
.L_x_1022:
[----:B------:R-:W-:Y:S04]  /*0de0*/  BSSY.RECONVERGENT B0, `(.L_x_1024) ;  /* 0x000000a000007945 */ /* 0x000fe80003800200 */
[----:B------:R-:W-:Y:S05]  /*0df0*/  @P5 BRA `(.L_x_1025) ;  /* 0x0000000000205947 */ /* 0x000fea0003800000 */
[----:B------:R-:W4:Y:S01]  /*0e00*/  LDCU.64 UR4, c[0x0][0x420] ;  /* 0x00008400ff0477ac */ /* 0x000f220008000a00 */
[----:B------:R-:W-:-:S05]  /*0e10*/  IMAD R0, R6, UR12, RZ ;  /* 0x0000000c06007c24 */ /* 0x000fca000f8e02ff */
[----:B-123--:R-:W-:-:S04]  /*0e20*/  IADD3 R3, P0, PT, R0, UR7, RZ ;  /* 0x0000000700037c10 */ /* 0x00efc8000ff1e0ff */
[----:B------:R-:W-:Y:S02]  /*0e30*/  LEA.HI.X.SX32 R0, R0, UR6, 0x1, P0 ;  /* 0x0000000600007c11 */ /* 0x000fe400080f0eff */
[----:B----4-:R-:W-:-:S04]  /*0e40*/  LEA R8, P0, R3, UR4, 0x2 ;  /* 0x0000000403087c11 */ /* 0x010fc8000f8010ff */
[----:B------:R-:W-:Y:S01]  /*0e50*/  LEA.HI.X R9, R3, UR5, R0, 0x2, P0 ;  /* 0x0000000503097c11 */ /* 0x000fe200080f1400 */
[----:B------:R-:W-:-:S05]  /*0e60*/  IMAD.MOV.U32 R3, RZ, RZ, 0x7f800000 ;  /* 0x7f800000ff037424 */ /* 0x000fca00078e00ff */
[----:B------:R4:W-:Y:S03]  /*0e70*/  STG.E desc[UR22][R8.64], R3 ;  /* 0x0000000308007986 */ /* 0x0009e6000c101916 */
.L_x_1025:
[----:B------:R-:W-:Y:S05]  /*0e80*/  BSYNC.RECONVERGENT B0 ;  /* 0x0000000000007941 */ /* 0x000fea0003800200 */
.L_x_1024:
        /* <DEDUP_REMOVED lines=10> */
.L_x_1027:
[----:B------:R-:W-:Y:S05]  /*0f30*/  BSYNC.RECONVERGENT B0 ;  /* 0x0000000000007941 */ /* 0x000fea0003800200 */
.L_x_1026:
        /* <DEDUP_REMOVED lines=10> */
.L_x_1029:
[----:B------:R-:W-:Y:S05]  /*0fe0*/  BSYNC.RECONVERGENT B0 ;  /* 0x0000000000007941 */ /* 0x000fea0003800200 */
.L_x_1028:
[----:B------:R-:W-:Y:S04]  /*0ff0*/  BSSY.RECONVERGENT B0, `(.L_x_1030) ;  /* 0x000000a000007945 */ /* 0x000fe80003800200 */
[----:B------:R-:W-:Y:S05]  /*1000*/  @P2 BRA `(.L_x_1031) ;  /* 0x0000000000202947 */ /* 0x000fea0003800000 */
[----:B------:R-:W5:Y:S01]  /*1010*/  LDCU.64 UR4, c[0x0][0x420] ;  /* 0x00008400ff0477ac */ /* 0x000f620008000a00 */
[----:B------:R-:W-:Y:S02]  /*1020*/  IMAD R0, R2, UR12, RZ ;  /* 0x0000000c02007c24 */ /* 0x000fe4000f8e02ff */
[----:B-1----:R-:W-:-:S03]  /*1030*/  IMAD.MOV.U32 R5, RZ, RZ, 0x7f800000 ;  /* 0x7f800000ff057424 */ /* 0x002fc600078e00ff */
[----:B--234-:R-:W-:-:S04]  /*1040*/  IADD3 R3, P0, PT, R0, UR7, RZ ;  /* 0x0000000700037c10 */ /* 0x01cfc8000ff1e0ff */
[----:B------:R-:W-:Y:S02]  /*1050*/  LEA.HI.X.SX32 R0, R0, UR6, 0x1, P0 ;  /* 0x0000000600007c11 */ /* 0x000fe400080f0eff */
[----:B-----5:R-:W-:-:S04]  /*1060*/  LEA R2, P0, R3, UR4, 0x2 ;  /* 0x0000000403027c11 */ /* 0x020fc8000f8010ff */
[----:B------:R-:W-:-:S05]  /*1070*/  LEA.HI.X R3, R3, UR5, R0, 0x2, P0 ;  /* 0x0000000503037c11 */ /* 0x000fca00080f1400 */
[----:B------:R1:W-:Y:S04]  /*1080*/  STG.E desc[UR22][R2.64], R5 ;  /* 0x0000000502007986 */ /* 0x0003e8000c101916 */
.L_x_1031:
[----:B------:R-:W-:Y:S05]  /*1090*/  BSYNC.RECONVERGENT B0 ;  /* 0x0000000000007941 */ /* 0x000fea0003800200 */
.L_x_1030:
[----:B------:R-:W-:Y:S05]  /*10a0*/  @P1 EXIT ;  /* 0x000000000000194d */ /* 0x000fea0003800000 */
[----:B------:R-:W5:Y:S01]  /*10b0*/  LDCU.64 UR4, c[0x0][0x420] ;  /* 0x00008400ff0477ac */ /* 0x000f620008000a00 */
[----:B------:R-:W-:Y:S02]  /*10c0*/  IMAD R0, R7, UR12, RZ ;  /* 0x0000000c07007c24 */ /* 0x000fe4000f8e02ff */
[----:B-1----:R-:W-:-:S03]  /*10d0*/  IMAD.MOV.U32 R5, RZ, RZ, 0x7f800000 ;  /* 0x7f800000ff057424 */ /* 0x002fc600078e00ff */
[----:B--234-:R-:W-:-:S04]  /*10e0*/  IADD3 R3, P0, PT, R0, UR7, RZ ;  /* 0x0000000700037c10 */ /* 0x01cfc8000ff1e0ff */
[----:B------:R-:W-:Y:S02]  /*10f0*/  LEA.HI.X.SX32 R0, R0, UR6, 0x1, P0 ;  /* 0x0000000600007c11 */ /* 0x000fe400080f0eff */
[----:B-----5:R-:W-:-:S04]  /*1100*/  LEA R2, P0, R3, UR4, 0x2 ;  /* 0x0000000403027c11 */ /* 0x020fc8000f8010ff */
[----:B------:R-:W-:-:S05]  /*1110*/  LEA.HI.X R3, R3, UR5, R0, 0x2, P0 ;  /* 0x0000000503037c11 */ /* 0x000fca00080f1400 */
[----:B------:R-:W-:Y:S01]  /*1120*/  STG.E desc[UR22][R2.64], R5 ;  /* 0x0000000502007986 */ /* 0x000fe2000c101916 */
[----:B------:R-:W-:Y:S05]  /*1130*/  EXIT ;  /* 0x000000000000794d */ /* 0x000fea0003800000 */
.L_x_1016:
[----:B------:R-:W1:Y:S01]  /*1140*/  LDC R0, c[0x0][0x3e8] ;  /* 0x0000fa00ff007b82 */ /* 0x000e620000000800 */
[----:B------:R-:W2:Y:S01]  /*1150*/  S2R R4, SR_CTAID.Z ;  /* 0x0000000000047919 */ /* 0x000ea20000002700 */
[----:B------:R-:W3:Y:S01]  /*1160*/  LDCU.128 UR4, c[0x0][0x3a0] ;  /* 0x00007400ff0477ac */ /* 0x000ee20008000c00 */
[C---:B------:R-:W-:Y:S01]  /*1170*/  IMAD.SHL.U32 R240, R170.reuse, 0x8, RZ ;  /* 0x00000008aaf07824 */ /* 0x040fe200078e00ff */
[--C-:B------:R-:W-:Y:S01]  /*1180*/  SHF.R.U32.HI R85, RZ, 0x1, R170.reuse ;  /* 0x00000001ff557819 */ /* 0x100fe200000116aa */
[----:B------:R-:W-:Y:S01]  /*1190*/  IMAD.MOV.U32 R5, RZ, RZ, RZ ;  /* 0x000000ffff057224 */ /* 0x000fe200078e00ff */
[----:B------:R-:W-:Y:S01]  /*11a0*/  USHF.R.S32.HI UR9, URZ, 0x1f, UR8 ;  /* 0x0000001fff097899 */ /* 0x000fe20008011408 */
[----:B------:R-:W-:Y:S01]  /*11b0*/  IMAD.SHL.U32 R77, R170, 0x40, RZ ;  /* 0x00000040aa4d7824 */ /* 0x000fe200078e00ff */
[----:B------:R-:W4:Y:S01]  /*11c0*/  LDC.64 R172, c[0x0][0x3b8] ;  /* 0x0000ee00ffac7b82 */ /* 0x000f220000000a00 */
[----:B------:R-:W5:Y:S01]  /*11d0*/  LDCU.128 UR12, c[0x0][0x390] ;  /* 0x00007200ff0c77ac */ /* 0x000f620008000c00 */
[----:B------:R-:W-:Y:S01]  /*11e0*/  LOP3.LUT R241, R240, 0x1f8, RZ, 0xc0, !PT ;  /* 0x000001f8f0f17812 */ /* 0x000fe200078ec0ff */
[----:B------:R-:W-:Y:S01]  /*11f0*/  IMAD.SHL.U32 R217, R170, 0x20, RZ ;  /* 0x00000020aad97824 */ /* 0x000fe200078e00ff */
[----:B------:R-:W-:Y:S01]  /*1200*/  LOP3.LUT R216, R77, 0x400, RZ, 0xc0, !PT ;  /* 0x000004004dd87812 */ /* 0x000fe200078ec0ff */
[----:B------:R-:W-:Y:S01]  /*1210*/  IMAD.MOV.U32 R208, RZ, RZ, 0x20 ;  /* 0x00000020ffd07424 */ /* 0x000fe200078e00ff */
[----:B------:R-:W-:Y:S01]  /*1220*/  LOP3.LUT R241, R241, 0x38, R170, 0x78, !PT ;  /* 0x00000038f1f17812 */ /* 0x000fe200078e78aa */
[----:B------:R-:W2:Y:S01]  /*1230*/  S2R R236, SR_CTAID.X ;  /* 0x0000000000ec7919 */ /* 0x000ea20000002500 */
[----:B------:R-:W-:Y:S01]  /*1240*/  IMAD.U32 R238, RZ, RZ, UR24 ;  /* 0x00000018ffee7e24 */ /* 0x000fe2000f8e00ff */
[----:B------:R-:W-:Y:S01]  /*1250*/  UISETP.NE.AND UP0, UPT, UR16, 0x1, UPT ;  /* 0x000000011000788c */ /* 0x000fe2000bf05270 */
[----:B------:R-:W-:Y:S01]  /*1260*/  LOP3.LUT R174, R241, 0x1e00, R240, 0xf8, !PT ;  /* 0x00001e00f1ae7812 */ /* 0x000fe200078ef8f0 */
[----:B---3--:R-:W-:-:S02]  /*1270*/  IMAD.U32 R12, RZ, RZ, UR4 ;  /* 0x00000004ff0c7e24 */ /* 0x008fc4000f8e00ff */
[----:B------:R-:W-:Y:S01]  /*1280*/  IMAD.U32 R18, RZ, RZ, UR7 ;  /* 0x00000007ff127e24 */ /* 0x000fe2000f8e00ff */
[----:B-1----:R-:W-:Y:S01]  /*1290*/  IABS R7, R0 ;  /* 0x0000000000077213 */ /* 0x002fe20000000000 */
[----:B-----5:R-:W-:-:S03]  /*12a0*/  IMAD.U32 R30, RZ, RZ, UR14 ;  /* 0x0000000eff1e7e24 */ /* 0x020fc6000f8e00ff */
[----:B------:R-:W1:Y:S01]  /*12b0*/  I2F.RP R3, R7 ;  /* 0x0000000700037306 */ /* 0x000e620000209400 */
[----:B------:R-:W-:Y:S01]  /*12c0*/  UIADD3 UR14, UPT, UPT, UR16, -0x1, URZ ;  /* 0xffffffff100e7890 */ /* 0x000fe2000fffe0ff */
[C---:B----4-:R-:W-:Y:S01]  /*12d0*/  IMAD R10, R172.reuse, UR9, RZ ;  /* 0x00000009ac0a7c24 */ /* 0x050fe2000f8e02ff */
[----:B--2---:R-:W-:Y:S01]  /*12e0*/  IABS R4, R4 ;  /* 0x0000000400047213 */ /* 0x004fe20000000000 */
[C---:B------:R-:W-:Y:S01]  /*12f0*/  IMAD.SHL.U32 R80, R172.reuse, 0x20, RZ ;  /* 0x00000020ac507824 */ /* 0x040fe200078e00ff */
[C-C-:B------:R-:W-:Y:S01]  /*1300*/  SHF.L.U64.HI R78, R172.reuse, 0x5, R173.reuse ;  /* 0x00000005ac4e7819 */ /* 0x140fe200000102ad */
[----:B------:R-:W-:Y:S01]  /*1310*/  IMAD R10, R173, UR8, R10 ;  /* 0x00000008ad0a7c24 */ /* 0x000fe2000f8e020a */
[----:B------:R-:W-:Y:S01]  /*1320*/  SHF.L.U64.HI R81, R172, 0x4, R173 ;  /* 0x00000004ac517819 */ /* 0x000fe200000102ad */
[----:B------:R-:W-:-:S04]  /*1330*/  IMAD.WIDE.U32 R16, R80, UR14, RZ ;  /* 0x0000000e50107c25 */ /* 0x000fc8000f8e00ff */
[----:B------:R-:W-:Y:S01]  /*1340*/  IMAD.SHL.U32 R82, R172, 0x10, RZ ;  /* 0x00000010ac527824 */ /* 0x000fe200078e00ff */
[----:B-1----:R-:W1:Y:S01]  /*1350*/  MUFU.RCP R8, R3 ;  /* 0x0000000300087308 */ /* 0x002e620000001000 */
[----:B------:R-:W-:Y:S02]  /*1360*/  IMAD R21, R78, UR14, RZ ;  /* 0x0000000e4e157c24 */ /* 0x000fe4000f8e02ff */
[----:B------:R-:W-:Y:S02]  /*1370*/  IMAD.U32 R242, RZ, RZ, UR14 ;  /* 0x0000000efff27e24 */ /* 0x000fe4000f8e00ff */
[----:B-1----:R-:W-:-:S04]  /*1380*/  VIADD R8, R8, 0xffffffe ;  /* 0x0ffffffe08087836 */ /* 0x002fc80000000000 */
[----:B------:R-:W1:Y:S02]  /*1390*/  F2I.FTZ.U32.TRUNC.NTZ R9, R8 ;  /* 0x0000000800097305 */ /* 0x000e64000021f000 */
[----:B-1----:R-:W-:Y:S02]  /*13a0*/  IMAD.MOV R2, RZ, RZ, -R9 ;  /* 0x000000ffff027224 */ /* 0x002fe400078e0a09 */
[----:B------:R-:W-:Y:S02]  /*13b0*/  IMAD.MOV.U32 R8, RZ, RZ, RZ ;  /* 0x000000ffff087224 */ /* 0x000fe400078e00ff */
[----:B------:R-:W-:-:S04]  /*13c0*/  IMAD R2, R2, R7, RZ ;  /* 0x0000000702027224 */ /* 0x000fc800078e02ff */
[----:B------:R-:W-:Y:S02]  /*13d0*/  IMAD.HI.U32 R9, R9, R2, R8 ;  /* 0x0000000209097227 */ /* 0x000fe400078e0008 */
[----:B------:R-:W1:Y:S04]  /*13e0*/  LDC.64 R2, c[0x0][0x3c0] ;  /* 0x0000f000ff027b82 */ /* 0x000e680000000a00 */
[----:B------:R-:W-:-:S04]  /*13f0*/  IMAD.HI.U32 R20, R9, R4, RZ ;  /* 0x0000000409147227 */ /* 0x000fc800078e00ff */
[----:B------:R-:W-:Y:S02]  /*1400*/  IMAD.MOV R8, RZ, RZ, -R20 ;  /* 0x000000ffff087224 */ /* 0x000fe400078e0a14 */
[----:B------:R-:W-:Y:S02]  /*1410*/  IMAD.U32 R9, RZ, RZ, UR5 ;  /* 0x00000005ff097e24 */ /* 0x000fe4000f8e00ff */
[----:B------:R-:W-:Y:S01]  /*1420*/  IMAD R8, R7, R8, R4 ;  /* 0x0000000807087224 */ /* 0x000fe200078e0204 */
[----:B------:R-:W-:-:S04]  /*1430*/  LOP3.LUT R4, R240, 0x38, RZ, 0xc0, !PT ;  /* 0x00000038f0047812 */ /* 0x000fc800078ec0ff */
[----:B------:R-:W-:Y:S01]  /*1440*/  ISETP.GT.U32.AND P1, PT, R7, R8, PT ;  /* 0x000000080700720c */ /* 0x000fe20003f24070 */
[----:B------:R-:W-:-:S04]  /*1450*/  IMAD.WIDE.U32 R14, R172, UR8, R4 ;  /* 0x00000008ac0e7c25 */ /* 0x000fc8000f8e0004 */
[----:B------:R-:W-:Y:S02]  /*1460*/  IMAD.IADD R11, R15, 0x1, R10 ;  /* 0x000000010f0b7824 */ /* 0x000fe400078e020a */
[----:B-1----:R-:W-:Y:S02]  /*1470*/  IMAD R6, R2, UR9, RZ ;  /* 0x0000000902067c24 */ /* 0x002fe4000f8e02ff */
[----:B------:R-:W-:Y:S02]  /*1480*/  IMAD.MOV.U32 R10, RZ, RZ, R14 ;  /* 0x000000ffff0a7224 */ /* 0x000fe400078e000e */
[----:B------:R-:W-:-:S04]  /*1490*/  IMAD.WIDE.U32 R30, R30, UR20, R4 ;  /* 0x000000141e1e7c25 */ /* 0x000fc8000f8e0004 */
[----:B------:R-:W-:Y:S02]  /*14a0*/  @!P1 IMAD.IADD R8, R8, 0x1, -R7 ;  /* 0x0000000108089824 */ /* 0x000fe400078e0a07 */
[----:B------:R-:W-:Y:S01]  /*14b0*/  @!P1 VIADD R20, R20, 0x1 ;  /* 0x0000000114149836 */ /* 0x000fe20000000000 */
[----:B------:R-:W-:Y:S01]  /*14c0*/  ISETP.NE.AND P1, PT, R0, RZ, PT ;  /* 0x000000ff0000720c */ /* 0x000fe20003f25270 */
[----:B------:R-:W-:Y:S01]  /*14d0*/  IMAD.WIDE.U32 R12, R12, UR20, R10 ;  /* 0x000000140c0c7c25 */ /* 0x000fe2000f8e000a */
[----:B------:R-:W-:Y:S02]  /*14e0*/  ISETP.GE.U32.AND P2, PT, R8, R7, PT ;  /* 0x000000070800720c */ /* 0x000fe40003f46070 */
[----:B------:R-:W-:Y:S01]  /*14f0*/  LOP3.LUT R8, R0, UR19, RZ, 0x3c, !PT ;  /* 0x0000001300087c12 */ /* 0x000fe2000f8e3cff */
[----:B------:R-:W-:Y:S02]  /*1500*/  IMAD R7, R3, UR8, R6 ;  /* 0x0000000803077c24 */ /* 0x000fe4000f8e0206 */
[----:B------:R-:W-:Y:S01]  /*1510*/  IMAD.U32 R6, RZ, RZ, UR6 ;  /* 0x00000006ff067e24 */ /* 0x000fe2000f8e00ff */
[----:B------:R-:W-:Y:S01]  /*1520*/  ISETP.GE.AND P0, PT, R8, RZ, PT ;  /* 0x000000ff0800720c */ /* 0x000fe20003f06270 */
[----:B------:R-:W1:Y:S01]  /*1530*/  LDCU.128 UR4, c[0x0][0x3d0] ;  /* 0x00007a00ff0477ac */ /* 0x000e620008000c00 */
[----:B------:R-:W-:-:S02]  /*1540*/  IMAD.WIDE.U32 R10, R2, UR8, R4 ;  /* 0x00000008020a7c25 */ /* 0x000fc4000f8e0004 */
[----:B------:R-:W2:Y:S01]  /*1550*/  LDC.64 R4, c[0x0][0x3b0] ;  /* 0x0000ec00ff047b82 */ /* 0x000ea20000000a00 */
[----:B------:R-:W3:Y:S01]  /*1560*/  LDCU.128 UR8, c[0x0][0x380] ;  /* 0x00007000ff0877ac */ /* 0x000ee20008000c00 */
[----:B------:R-:W-:Y:S02]  /*1570*/  IMAD.IADD R11, R11, 0x1, R7 ;  /* 0x000000010b0b7824 */ /* 0x000fe400078e0207 */
[----:B------:R-:W-:Y:S02]  /*1580*/  @P2 VIADD R20, R20, 0x1 ;  /* 0x0000000114142836 */ /* 0x000fe40000000000 */
[----:B------:R-:W-:Y:S01]  /*1590*/  IMAD R9, R9, UR20, R13 ;  /* 0x0000001409097c24 */ /* 0x000fe2000f8e020d */
[----:B------:R-:W-:Y:S01]  /*15a0*/  SHF.R.U32.HI R13, RZ, 0x3, R170 ;  /* 0x00000003ff0d7819 */ /* 0x000fe200000116aa */
[----:B------:R-:W-:Y:S02]  /*15b0*/  IMAD.MOV.U32 R8, RZ, RZ, R12 ;  /* 0x000000ffff087224 */ /* 0x000fe400078e000c */
[----:B------:R-:W-:Y:S01]  /*15c0*/  @!P0 IMAD.MOV R20, RZ, RZ, -R20 ;  /* 0x000000ffff148224 */ /* 0x000fe200078e0a14 */
[----:B------:R-:W-:Y:S01]  /*15d0*/  @!P1 LOP3.LUT R20, RZ, R0, RZ, 0x33, !PT ;  /* 0x00000000ff149212 */ /* 0x000fe200078e33ff */
[----:B------:R-:W-:Y:S01]  /*15e0*/  IMAD.WIDE.U32 R6, R6, UR20, R10 ;  /* 0x0000001406067c25 */ /* 0x000fe2000f8e000a */
[----:B------:R-:W-:-:S02]  /*15f0*/  IADD3 R12, P0, PT, R82, R16, RZ ;  /* 0x00000010520c7210 */ /* 0x000fc40007f1e0ff */
[----:B------:R-:W-:Y:S01]  /*1600*/  SHF.R.S32.HI R15, RZ, 0x1f, R20 ;  /* 0x0000001fff0f7819 */ /* 0x000fe20000011414 */
[----:B------:R-:W-:-:S04]  /*1610*/  IMAD.WIDE.U32 R8, R13, R172, R8 ;  /* 0x000000ac0d087225 */ /* 0x000fc800078e0008 */
[----:B------:R-:W-:Y:S02]  /*1620*/  IMAD R19, R18, UR20, R7 ;  /* 0x0000001412137c24 */ /* 0x000fe4000f8e0207 */
[----:B------:R-:W-:Y:S02]  /*1630*/  IMAD.MOV.U32 R18, RZ, RZ, R6 ;  /* 0x000000ffff127224 */ /* 0x000fe400078e0006 */
[----:B------:R-:W4:Y:S01]  /*1640*/  LDC.64 R6, c[0x0][0x3c8] ;  /* 0x0000f200ff067b82 */ /* 0x000f220000000a00 */
[----:B------:R-:W-:Y:S01]  /*1650*/  IMAD R9, R13, R173, R9 ;  /* 0x000000ad0d097224 */ /* 0x000fe200078e0209 */
[C-C-:B--2---:R-:W-:Y:S01]  /*1660*/  SHF.L.U64.HI R25, R4.reuse, 0x5, R5.reuse ;  /* 0x0000000504197819 */ /* 0x144fe20000010205 */
[----:B-1----:R-:W-:Y:S01]  /*1670*/  IMAD R23, R15, UR4, RZ ;  /* 0x000000040f177c24 */ /* 0x002fe2000f8e02ff */
[----:B------:R-:W-:Y:S01]  /*1680*/  SHF.L.U64.HI R27, R4, 0x4, R5 ;  /* 0x00000004041b7819 */ /* 0x000fe20000010205 */
[----:B------:R-:W-:-:S04]  /*1690*/  IMAD.WIDE.U32 R8, R20, UR4, R8 ;  /* 0x0000000414087c25 */ /* 0x000fc8000f8e0008 */
[----:B------:R-:W-:Y:S01]  /*16a0*/  IMAD R220, R20, UR5, R23 ;  /* 0x0000000514dc7c24 */ /* 0x000fe2000f8e0217 */
[----:B---3--:R-:W-:Y:S01]  /*16b0*/  LEA R221, P1, R8, UR10, 0x1 ;  /* 0x0000000a08dd7c11 */ /* 0x008fe2000f8208ff */
[----:B------:R-:W-:Y:S01]  /*16c0*/  UIMAD.WIDE.U32 UR4, UR25, 0x80, URZ ;  /* 0x00000080190478a5 */ /* 0x000fe2000f8e00ff */
[----:B------:R-:W-:-:S04]  /*16d0*/  IMAD.WIDE.U32 R18, R13, R2, R18 ;  /* 0x000000020d127225 */ /* 0x000fc800078e0012 */
[----:B------:R-:W-:Y:S02]  /*16e0*/  IMAD.IADD R220, R9, 0x1, R220 ;  /* 0x0000000109dc7824 */ /* 0x000fe400078e02dc */
[----:B------:R-:W-:Y:S02]  /*16f0*/  IMAD.U32 R11, RZ, RZ, UR15 ;  /* 0x0000000fff0b7e24 */ /* 0x000fe4000f8e00ff */
[----:B------:R-:W-:Y:S01]  /*1700*/  IMAD.IADD R0, R17, 0x1, R21 ;  /* 0x0000000111007824 */ /* 0x000fe200078e0215 */
[----:B------:R-:W-:Y:S01]  /*1710*/  LEA.HI.X R220, R8, UR11, R220, 0x1, P1 ;  /* 0x0000000b08dc7c11 */ /* 0x000fe200088f0cdc */
[----:B------:R-:W-:Y:S01]  /*1720*/  IMAD R15, R15, UR6, RZ ;  /* 0x000000060f0f7c24 */ /* 0x000fe2000f8e02ff */
[C---:B------:R-:W-:Y:S01]  /*1730*/  LEA R10, P1, R16.reuse, R221, 0x1 ;  /* 0x000000dd100a7211 */ /* 0x040fe200078208ff */
[C---:B------:R-:W-:Y:S01]  /*1740*/  IMAD R19, R13.reuse, R3, R19 ;  /* 0x000000030d137224 */ /* 0x040fe200078e0213 */
[----:B------:R-:W-:Y:S01]  /*1750*/  LOP3.LUT R13, R13, UR4, RZ, 0xfc, !PT ;  /* 0x000000040d0d7c12 */ /* 0x000fe2000f8efcff */
[----:B------:R-:W-:Y:S01]  /*1760*/  IMAD R31, R11, UR20, R31 ;  /* 0x000000140b1f7c24 */ /* 0x000fe2000f8e021f */
[-C--:B------:R-:W-:Y:S01]  /*1770*/  LEA.HI.X R11, R16, R220.reuse, R0, 0x1, P1 ;  /* 0x000000dc100b7211 */ /* 0x080fe200008f0c00 */
[----:B------:R-:W-:Y:S01]  /*1780*/  IMAD.X R9, R0, 0x1, R81, P0 ;  /* 0x0000000100097824 */ /* 0x000fe200000e0651 */
[----:B------:R-:W-:Y:S01]  /*1790*/  LEA R8, P0, R12, R221, 0x1 ;  /* 0x000000dd0c087211 */ /* 0x000fe200078008ff */
[----:B------:R-:W-:Y:S01]  /*17a0*/  IMAD R218, R20, UR7, R15 ;  /* 0x0000000714da7c24 */ /* 0x000fe2000f8e020f */
[----:B------:R-:W-:Y:S01]  /*17b0*/  SHF.L.U64.HI R17, R4, 0x6, R5 ;  /* 0x0000000604117819 */ /* 0x000fe20000010205 */
[----:B------:R-:W-:Y:S01]  /*17c0*/  IMAD.WIDE.U32 R20, R20, UR6, R18 ;  /* 0x0000000614147c25 */ /* 0x000fe2000f8e0012 */
[----:B------:R-:W-:Y:S01]  /*17d0*/  LEA.HI.X R9, R12, R220, R9, 0x1, P0 ;  /* 0x000000dc0c097211 */ /* 0x000fe200000f0c09 */
[----:B------:R-:W-:-:S02]  /*17e0*/  UMOV UR4, 0x400 ;  /* 0x0000040000047882 */ /* 0x000fc40000000000 */
[C---:B------:R-:W-:Y:S01]  /*17f0*/  IMAD R14, R4.reuse, UR5, RZ ;  /* 0x00000005040e7c24 */ /* 0x040fe2000f8e02ff */
[----:B------:R-:W1:Y:S01]  /*1800*/  S2UR UR5, SR_CgaCtaId ;  /* 0x00000000000579c3 */ /* 0x000e620000008800 */
[----:B------:R-:W-:Y:S01]  /*1810*/  IMAD.SHL.U32 R16, R4, 0x40, RZ ;  /* 0x0000004004107824 */ /* 0x000fe200078e00ff */
[----:B------:R-:W-:Y:S01]  /*1820*/  LEA R219, P0, R20, UR12, 0x1 ;  /* 0x0000000c14db7c11 */ /* 0x000fe2000f8008ff */
[C---:B------:R-:W-:Y:S02]  /*1830*/  IMAD.SHL.U32 R24, R4.reuse, 0x20, RZ ;  /* 0x0000002004187824 */ /* 0x040fe400078e00ff */
[----:B------:R-:W-:Y:S02]  /*1840*/  IMAD.SHL.U32 R26, R4, 0x10, RZ ;  /* 0x00000010041a7824 */ /* 0x000fe400078e00ff */
[----:B------:R-:W-:Y:S02]  /*1850*/  IMAD.IADD R218, R21, 0x1, R218 ;  /* 0x0000000115da7824 */ /* 0x000fe400078e02da */
[----:B----4-:R-:W-:-:S03]  /*1860*/  IMAD.WIDE.U32 R30, R6, UR19, R30 ;  /* 0x00000013061e7c25 */ /* 0x010fc6000f8e001e */
[----:B------:R-:W-:Y:S01]  /*1870*/  LEA.HI.X R218, R20, UR13, R218, 0x1, P0 ;  /* 0x0000000d14da7c11 */ /* 0x000fe200080f0cda */
[----:B------:R-:W-:-:S04]  /*1880*/  IMAD.WIDE.U32 R16, R13, R4, R16 ;  /* 0x000000040d107225 */ /* 0x000fc800078e0010 */
[----:B------:R-:W-:-:S04]  /*1890*/  IMAD.WIDE.U32 R18, R13, R4, R24 ;  /* 0x000000040d127225 */ /* 0x000fc800078e0018 */
[C---:B------:R-:W-:Y:S01]  /*18a0*/  IMAD R14, R13.reuse, R5, R14 ;  /* 0x000000050d0e7224 */ /* 0x040fe200078e020e */
[C---:B------:R-:W-:Y:S01]  /*18b0*/  IADD3 R21, P0, PT, R30.reuse, R18, RZ ;  /* 0x000000121e157210 */ /* 0x040fe20007f1e0ff */
[----:B------:R-:W-:Y:S01]  /*18c0*/  IMAD.WIDE.U32 R34, R13, R4, R26 ;  /* 0x000000040d227225 */ /* 0x000fe200078e001a */
[--C-:B------:R-:W-:Y:S01]  /*18d0*/  IADD3 R23, P6, P5, R30, R18, R26.reuse ;  /* 0x000000121e177210 */ /* 0x100fe20007dde01a */
[----:B-1----:R-:W-:Y:S02]  /*18e0*/  ULEA UR5, UR5, UR4, 0x18 ;  /* 0x0000000405057291 */ /* 0x002fe4000f8ec0ff */
[----:B------:R-:W-:Y:S01]  /*18f0*/  IMAD R31, R7, UR19, R31 ;  /* 0x00000013071f7c24 */ /* 0x000fe2000f8e021f */
[----:B------:R-:W-:Y:S01]  /*1900*/  IADD3 R7, P1, PT, R24, R16, RZ ;  /* 0x0000001018077210 */ /* 0x000fe20007f3e0ff */
[----:B------:R-:W-:Y:S01]  /*1910*/  IMAD.IADD R33, R14, 0x1, R19 ;  /* 0x000000010e217824 */ /* 0x000fe200078e0213 */
[----:B------:R-:W-:Y:S01]  /*1920*/  IADD3 R19, P2, PT, R30, R34, RZ ;  /* 0x000000221e137210 */ /* 0x000fe20007f5e0ff */
[----:B------:R-:W-:Y:S01]  /*1930*/  IMAD.IADD R29, R14, 0x1, R17 ;  /* 0x000000010e1d7824 */ /* 0x000fe200078e0211 */
[C---:B------:R-:W-:Y:S01]  /*1940*/  IADD3 R17, P4, PT, R30.reuse, R16, RZ ;  /* 0x000000101e117210 */ /* 0x040fe20007f9e0ff */
[----:B------:R-:W-:Y:S01]  /*1950*/  IMAD.X R20, R33, 0x1, R31, P0 ;  /* 0x0000000121147824 */ /* 0x000fe200000e061f */
[----:B------:R-:W-:Y:S01]  /*1960*/  IADD3.X R22, PT, PT, R31, R33, R27, P6, P5 ;  /* 0x000000211f167210 */ /* 0x000fe200037ea41b */
[----:B------:R-:W-:Y:S01]  /*1970*/  IMAD.X R25, R29, 0x1, R25, P1 ;  /* 0x000000011d197824 */ /* 0x000fe200008e0619 */
[----:B------:R-:W-:Y:S01]  /*1980*/  IADD3 R15, P1, P0, R30, R7, R26 ;  /* 0x000000071e0f7210 */ /* 0x000fe2000783e01a */
[----:B------:R-:W1:Y:S01]  /*1990*/  LDCU UR4, c[0x0][0x3e0] ;  /* 0x00007c00ff0477ac */ /* 0x000e620008000800 */
[----:B------:R-:W-:-:S02]  /*19a0*/  IADD3.X R18, PT, PT, R31, R14, R35, P2, !PT ;  /* 0x0000000e1f127210 */ /* 0x000fc400017fe423 */
[----:B------:R-:W-:Y:S02]  /*19b0*/  IADD3 R7, P5, PT, R7, R30, RZ ;  /* 0x0000001e07077210 */ /* 0x000fe40007fbe0ff */
[----:B------:R-:W-:Y:S01]  /*19c0*/  IADD3 R5, P3, P2, R30, R16, R26 ;  /* 0x000000101e057210 */ /* 0x000fe20007a7e01a */
[----:B------:R-:W-:Y:S01]  /*19d0*/  IMAD.X R16, R29, 0x1, R31, P4 ;  /* 0x000000011d107824 */ /* 0x000fe200020e061f */
[----:B------:R-:W-:Y:S01]  /*19e0*/  IADD3.X R12, PT, PT, R31, R25, R27, P1, P0 ;  /* 0x000000191f0c7210 */ /* 0x000fe20000fe041b */
[----:B------:R-:W-:Y:S01]  /*19f0*/  IMAD.X R6, R25, 0x1, R31, P5 ;  /* 0x0000000119067824 */ /* 0x000fe200028e061f */
[----:B------:R-:W-:Y:S01]  /*1a00*/  IADD3.X R0, PT, PT, R31, R29, R27, P3, P2 ;  /* 0x0000001d1f007210 */ /* 0x000fe20001fe441b */
[----:B------:R-:W-:Y:S01]  /*1a10*/  IMAD.WIDE.U32 R30, R13, R4, R30 ;  /* 0x000000040d1e7225 */ /* 0x000fe200078e001e */
[----:B------:R-:W-:Y:S02]  /*1a20*/  LEA R26, P1, R21, UR8, 0x1 ;  /* 0x00000008151a7c11 */ /* 0x000fe4000f8208ff */
[----:B------:R-:W-:Y:S01]  /*1a30*/  LEA R28, P2, R19, UR8, 0x1 ;  /* 0x00000008131c7c11 */ /* 0x000fe2000f8408ff */
[----:B------:R-:W-:Y:S01]  /*1a40*/  IMAD.IADD R13, R31, 0x1, R14 ;  /* 0x000000011f0d7824 */ /* 0x000fe200078e020e */
[----:B------:R-:W-:-:S02]  /*1a50*/  LEA.HI.X R27, R21, UR9, R20, 0x1, P1 ;  /* 0x00000009151b7c11 */ /* 0x000fc400088f0c14 */
[C---:B------:R-:W-:Y:S01]  /*1a60*/  LEA R20, P1, R30.reuse, UR8, 0x1 ;  /* 0x000000081e147c11 */ /* 0x040fe2000f8208ff */
[----:B-1----:R-:W-:Y:S01]  /*1a70*/  UIMAD UR4, UR20, UR4, UR19 ;  /* 0x00000004140472a4 */ /* 0x002fe2000f8e0213 */
[----:B------:R-:W-:Y:S02]  /*1a80*/  LEA R24, P0, R23, UR8, 0x1 ;  /* 0x0000000817187c11 */ /* 0x000fe4000f8008ff */
[----:B------:R-:W-:Y:S01]  /*1a90*/  LEA.HI.X R21, R30, UR9, R13, 0x1, P1 ;  /* 0x000000091e157c11 */ /* 0x000fe200088f0c0d */
[----:B------:R-:W-:Y:S01]  /*1aa0*/  USHF.L.U32 UR4, UR4, 0x5, URZ ;  /* 0x0000000504047899 */ /* 0x000fe200080006ff */
[----:B------:R-:W-:Y:S02]  /*1ab0*/  LEA R83, R174, UR5, 0x1 ;  /* 0x00000005ae537c11 */ /* 0x000fe4000f8e08ff */
[----:B------:R-:W-:Y:S02]  /*1ac0*/  LEA.HI.X R29, R19, UR9, R18, 0x1, P2 ;  /* 0x00000009131d7c11 */ /* 0x000fe400090f0c12 */
[----:B------:R-:W-:Y:S01]  /*1ad0*/  LEA.HI.X R25, R23, UR9, R22, 0x1, P0 ;  /* 0x0000000917197c11 */ /* 0x000fe200080f0c16 */
[----:B------:R-:W-:Y:S01]  /*1ae0*/  @!PT LDS RZ, [RZ] ;  /* 0x00000000fffff984 */ /* 0x000fe20000000800 */
[----:B------:R-:W-:Y:S01]  /*1af0*/  @!PT LDS RZ, [RZ] ;  /* 0x00000000fffff984 */ /* 0x000fe20000000800 */
[----:B------:R-:W-:Y:S01]  /*1b00*/  @!PT LDS RZ, [RZ] ;  /* 0x00000000fffff984 */ /* 0x000fe20000000800 */
[----:B------:R-:W-:Y:S01]  /*1b10*/  LDGSTS.E.BYPASS.LTC128B.128 [R83], desc[UR22][R20.64] ;  /* 0x0000000014537fae */ /* 0x000fe2000b981a16 */
[----:B------:R-:W-:-:S02]  /*1b20*/  LEA R18, P0, R17, UR8, 0x1 ;  /* 0x0000000811127c11 */ /* 0x000fc4000f8008ff */
[----:B------:R-:W-:Y:S01]  /*1b30*/  LEA R22, P2, R5, UR8, 0x1 ;  /* 0x0000000805167c11 */ /* 0x000fe2000f8408ff */
[----:B------:R-:W-:Y:S01]  /*1b40*/  LDGSTS.E.BYPASS.LTC128B.128 [R83+0x4000], desc[UR22][R20.64+0x80] ;  /* 0x0400008014537fae */ /* 0x000fe2000b981a16 */
[----:B------:R-:W-:Y:S02]  /*1b50*/  LEA.HI.X R19, R17, UR9, R16, 0x1, P0 ;  /* 0x0000000911137c11 */ /* 0x000fe400080f0c10 */
[----:B------:R-:W-:Y:S01]  /*1b60*/  LEA R16, P1, R7, UR8, 0x1 ;  /* 0x0000000807107c11 */ /* 0x000fe2000f8208ff */
[----:B------:R-:W-:Y:S01]  /*1b70*/  LDGSTS.E.BYPASS.LTC128B.128 [R83+0x800], desc[UR22][R28.64] ;  /* 0x008000001c537fae */ /* 0x000fe2000b981a16 */
[----:B------:R-:W-:Y:S02]  /*1b80*/  LEA R4, P0, R15, UR8, 0x1 ;  /* 0x000000080f047c11 */ /* 0x000fe4000f8008ff */
[----:B------:R-:W-:Y:S01]  /*1b90*/  LEA.HI.X R23, R5, UR9, R0, 0x1, P2 ;  /* 0x0000000905177c11 */ /* 0x000fe200090f0c00 */
[----:B------:R-:W-:Y:S01]  /*1ba0*/  LDGSTS.E.BYPASS.LTC128B.128 [R83+0x4800], desc[UR22][R28.64+0x80] ;  /* 0x048000801c537fae */ /* 0x000fe2000b981a16 */
[----:B------:R-:W-:Y:S01]  /*1bb0*/  LEA.HI.X R17, R7, UR9, R6, 0x1, P1 ;  /* 0x0000000907117c11 */ /* 0x000fe200088f0c06 */
[----:B------:R-:W-:Y:S01]  /*1bc0*/  IMAD.WIDE.U32 R6, R2, UR14, RZ ;  /* 0x0000000e02067c25 */ /* 0x000fe2000f8e00ff */
[----:B------:R-:W-:Y:S01]  /*1bd0*/  LEA.HI.X R5, R15, UR9, R12, 0x1, P0 ;  /* 0x000000090f057c11 */ /* 0x000fe200080f0c0c */
[----:B------:R-:W-:Y:S01]  /*1be0*/  LDGSTS.E.BYPASS.LTC128B.128 [R83+0x1000], desc[UR22][R26.64] ;  /* 0x010000001a537fae */ /* 0x000fe2000b981a16 */
[----:B------:R-:W-:Y:S01]  /*1bf0*/  LOP3.LUT R12, R77, 0x200, RZ, 0xc0, !PT ;  /* 0x000002004d0c7812 */ /* 0x000fe200078ec0ff */
[----:B------:R-:W-:-:S02]  /*1c00*/  IMAD R7, R3, UR14, R7 ;  /* 0x0000000e03077c24 */ /* 0x000fc4000f8e0207 */
[----:B------:R-:W-:Y:S01]  /*1c10*/  LDGSTS.E.BYPASS.LTC128B.128 [R83+0x5000], desc[UR22][R26.64+0x80] ;  /* 0x050000801a537fae */ /* 0x000fe2000b981a16 */
[----:B------:R-:W-:Y:S01]  /*1c20*/  IMAD.SHL.U32 R13, R6, 0x20, RZ ;  /* 0x00000020060d7824 */ /* 0x000fe200078e00ff */
[----:B------:R-:W-:Y:S02]  /*1c30*/  LOP3.LUT R217, R12, 0x7c00, R217, 0xf8, !PT ;  /* 0x00007c000cd97812 */ /* 0x000fe400078ef8d9 */
[----:B------:R-:W-:Y:S02]  /*1c40*/  LDGSTS.E.BYPASS.LTC128B.128 [R83+0x1800], desc[UR22][R24.64] ;  /* 0x0180000018537fae */ /* 0x000fe4000b981a16 */
[----:B------:R-:W-:Y:S02]  /*1c50*/  LEA R0, P0, R2, R13, 0x4 ;  /* 0x0000000d02007211 */ /* 0x000fe400078020ff */
[----:B------:R-:W-:Y:S04]  /*1c60*/  LDGSTS.E.BYPASS.LTC128B.128 [R83+0x5800], desc[UR22][R24.64+0x80] ;  /* 0x0580008018537fae */ /* 0x000fe8000b981a16 */
[----:B------:R-:W-:Y:S04]  /*1c70*/  LDGSTS.E.BYPASS.LTC128B.128 [R83+0x2000], desc[UR22][R18.64] ;  /* 0x0200000012537fae */ /* 0x000fe8000b981a16 */
[----:B------:R-:W-:Y:S04]  /*1c80*/  LDGSTS.E.BYPASS.LTC128B.128 [R83+0x6000], desc[UR22][R18.64+0x80] ;  /* 0x0600008012537fae */ /* 0x000fe8000b981a16 */
        /* <DEDUP_REMOVED lines=8> */
[----:B------:R-:W-:Y:S04]  /*1d10*/  LDGSTS.E.BYPASS.LTC128B.128 [R83+0x8800], desc[UR22][R8.64] ;  /* 0x0880000008537fae */ /* 0x000fe8000b981a16 */
[----:B------:R3:W-:Y:S04]  /*1d20*/  LDGSTS.E.BYPASS.LTC128B.128 [R83+0x9800], desc[UR22][R8.64+0x80] ;  /* 0x0980008008537fae */ /* 0x0007e8000b981a16 */
[----:B------:R-:W0:Y:S01]  /*1d30*/  LDGDEPBAR ;  /* 0x00000000000079af */ /* 0x000e220000000000 */
[----:B-1----:R-:W-:-:S04]  /*1d40*/  SHF.L.U64.HI R5, R6, 0x5, R7 ;  /* 0x0000000506057819 */ /* 0x002fc80000010207 */
[----:B------:R-:W-:Y:S01]  /*1d50*/  LEA.HI.X R5, R2, R5, R3, 0x4, P0 ;  /* 0x0000000502057211 */ /* 0x000fe200000f2403 */
[----:B------:R-:W-:Y:S01]  /*1d60*/  IMAD.MOV.U32 R2, RZ, RZ, 0x40 ;  /* 0x00000040ff027424 */ /* 0x000fe200078e00ff */
[----:B--2---:R-:W-:Y:S02]  /*1d70*/  LOP3.LUT R11, R77, 0x1c0, RZ, 0xc0, !PT ;  /* 0x000001c04d0b7812 */ /* 0x004fe400078ec0ff */
[CC--:B------:R-:W-:Y:S02]  /*1d80*/  LEA R10, P0, R0.reuse, R219.reuse, 0x1 ;  /* 0x000000db000a7211 */ /* 0x0c0fe400078008ff */
[----:B------:R-:W-:Y:S02]  /*1d90*/  LOP3.LUT R4, R11, 0x38, R240, 0xf8, !PT ;  /* 0x000000380b047812 */ /* 0x000fe400078ef8f0 */
[----:B------:R-:W-:Y:S02]  /*1da0*/  LEA.HI.X R11, R0, R218, R5, 0x1, P0 ;  /* 0x000000da000b7211 */ /* 0x000fe400000f0c05 */
[----:B---3--:R-:W-:Y:S01]  /*1db0*/  LEA R8, P1, R6, R219, 0x6 ;  /* 0x000000db06087211 */ /* 0x008fe200078230ff */
[----:B------:R-:W-:-:S04]  /*1dc0*/  DEPBAR.LE SB0, 0x0 ;  /* 0x000080000000791a */ /* 0x000fc80000000000 */
[C---:B------:R-:W-:Y:S02]  /*1dd0*/  LOP3.LUT R76, R4.reuse, 0x8, R85, 0x78, !PT ;  /* 0x00000008044c7812 */ /* 0x040fe400078e7855 */
[----:B------:R-:W-:Y:S02]  /*1de0*/  LOP3.LUT R3, R4, 0x8, R170, 0x78, !PT ;  /* 0x0000000804037812 */ /* 0x000fe400078e78aa */
[----:B------:R-:W-:Y:S01]  /*1df0*/  LEA.HI.X R9, R6, R218, R7, 0x6, P1 ;  /* 0x000000da06097211 */ /* 0x000fe200008f3407 */
[----:B------:R-:W-:Y:S01]  /*1e00*/  BAR.SYNC.DEFER_BLOCKING 0x0 ;  /* 0x0000000000007b1d */ /* 0x000fe20000010000 */
[----:B------:R-:W-:Y:S01]  /*1e10*/  LOP3.LUT R217, R217, R76, RZ, 0xfc, !PT ;  /* 0x0000004cd9d97212 */ /* 0x000fe200078efcff */
[----:B------:R-:W-:Y:S01]  /*1e20*/  IMAD R216, R3, 0x2, R216 ;  /* 0x0000000203d87824 */ /* 0x000fe200078e02d8 */
[----:B------:R-:W-:Y:S02]  /*1e30*/  R2P PR, R170, 0x6 ;  /* 0x00000006aa007804 */ /* 0x000fe40000000000 */
[----:B------:R-:W-:Y:S01]  /*1e40*/  LEA R217, R217, UR5, 0x1 ;  /* 0x00000005d9d97c11 */ /* 0x000fe2000f8e08ff */
[----:B------:R-:W-:Y:S01]  /*1e50*/  VIADD R0, R216, UR5 ;  /* 0x00000005d8007c36 */ /* 0x000fe20008000000 */
[----:B------:R-:W-:-:S02]  /*1e60*/  LOP3.LUT R85, R85, 0x1f0, RZ, 0xc0, !PT ;  /* 0x000001f055557812 */ /* 0x000fc400078ec0ff */
[----:B------:R-:W-:Y:S02]  /*1e70*/  SEL R3, R208, 0xffffffe0, !P1 ;  /* 0xffffffe0d0037807 */ /* 0x000fe40004800000 */
[----:B------:R-:W-:-:S03]  /*1e80*/  PLOP3.LUT P6, PT, P2, PT, PT, 0x80, 0x8 ;  /* 0x000000000008781c */ /* 0x000fc600017cf070 */
[C---:B------:R-:W-:Y:S01]  /*1e90*/  IMAD.IADD R211, R3.reuse, 0x1, R0 ;  /* 0x0000000103d37824 */ /* 0x040fe200078e0200 */
[----:B------:R-:W-:Y:S01]  /*1ea0*/  SEL R2, R2, 0xffffffc0, !P6 ;  /* 0xffffffc002027807 */ /* 0x000fe20007000000 */
[----:B------:R-:W-:-:S04]  /*1eb0*/  IMAD.IADD R215, R3, 0x1, R217 ;  /* 0x0000000103d77824 */ /* 0x000fc800078e02d9 */
[C---:B------:R-:W-:Y:S02]  /*1ec0*/  IMAD.IADD R214, R2.reuse, 0x1, R217 ;  /* 0x0000000102d67824 */ /* 0x040fe400078e02d9 */
[----:B------:R-:W-:Y:S01]  /*1ed0*/  IMAD.IADD R210, R2, 0x1, R0 ;  /* 0x0000000102d27824 */ /* 0x000fe200078e0200 */
[----:B------:R-:W-:Y:S01]  /*1ee0*/  SHF.R.U32.HI R2, RZ, 0x2, R170 ;  /* 0x00000002ff027819 */ /* 0x000fe200000116aa */
[----:B------:R-:W-:Y:S01]  /*1ef0*/  @!PT LDS RZ, [RZ] ;  /* 0x00000000fffff984 */ /* 0x000fe20000000800 */
[----:B------:R-:W-:Y:S01]  /*1f00*/  @!PT LDS RZ, [RZ] ;  /* 0x00000000fffff984 */ /* 0x000fe20000000800 */
[----:B------:R-:W-:Y:S01]  /*1f10*/  @!PT LDS RZ, [RZ] ;  /* 0x00000000fffff984 */ /* 0x000fe20000000800 */
[----:B------:R-:W-:Y:S01]  /*1f20*/  LDGSTS.E.BYPASS.LTC128B.128 [R83+0xa000], desc[UR22][R8.64] ;  /* 0x0a00000008537fae */ /* 0x000fe2000b981a16 */
[C---:B------:R-:W-:Y:S02]  /*1f30*/  IMAD.IADD R213, R3.reuse, 0x1, R214 ;  /* 0x0000000103d57824 */ /* 0x040fe400078e02d6 */
[----:B------:R-:W-:Y:S01]  /*1f40*/  IMAD.IADD R209, R3, 0x1, R210 ;  /* 0x0000000103d17824 */ /* 0x000fe200078e02d2 */
[----:B------:R-:W-:Y:S01]  /*1f50*/  LDGSTS.E.BYPASS.LTC128B.128 [R83+0xb000], desc[UR22][R8.64+0x80] ;  /* 0x0b00008008537fae */ /* 0x000fe2000b981a16 */
[----:B------:R-:W-:-:S03]  /*1f60*/  IMAD.U32 R0, RZ, RZ, UR21 ;  /* 0x00000015ff007e24 */ /* 0x000fc6000f8e00ff */
[----:B------:R-:W-:Y:S02]  /*1f70*/  LDGSTS.E.BYPASS.LTC128B.128 [R83+0xa800], desc[UR22][R10.64] ;  /* 0x0a8000000a537fae */ /* 0x000fe4000b981a16 */
[----:B------:R-:W-:Y:S02]  /*1f80*/  IADD3 R0, PT, PT, R85, 0x1, R0 ;  /* 0x0000000155007810 */ /* 0x000fe40007ffe000 */
[----:B------:R1:W-:Y:S04]  /*1f90*/  LDGSTS.E.BYPASS.LTC128B.128 [R83+0xb800], desc[UR22][R10.64+0x80] ;  /* 0x0b8000800a537fae */ /* 0x0003e8000b981a16 */
[----:B------:R-:W-:Y:S04]  /*1fa0*/  LDSM.16.M88.4 R32, [R216+UR5+0x8000] ;  /* 0x00800005d820783b */ /* 0x000fe80008000200 */
[----:B------:R-:W1:Y:S04]  /*1fb0*/  LDSM.16.M88.4 R20, [R217+0x2000] ;  /* 0x00200000d914783b */ /* 0x000e680000000200 */
[----:B------:R-:W2:Y:S04]  /*1fc0*/  LDSM.16.M88.4 R56, [R216+UR5+0x8800] ;  /* 0x00880005d838783b */ /* 0x000ea80008000200 */
[----:B------:R-:W3:Y:S04]  /*1fd0*/  LDSM.16.M88.4 R4, [R217] ;  /* 0x00000000d904783b */ /* 0x000ee80000000200 */
[----:B------:R-:W-:Y:S04]  /*1fe0*/  LDSM.16.M88.4 R52, [R211+0x8000] ;  /* 0x00800000d334783b */ /* 0x000fe80000000200 */
[----:B------:R-:W4:Y:S04]  /*1ff0*/  LDSM.16.M88.4 R12, [R215+0x2000] ;  /* 0x00200000d70c783b */ /* 0x000f280000000200 */
[----:B------:R-:W5:Y:S04]  /*2000*/  LDSM.16.M88.4 R48, [R211+0x8800] ;  /* 0x00880000d330783b */ /* 0x000f680000000200 */
[----:B------:R-:W5:Y:S04]  /*2010*/  LDSM.16.M88.4 R60, [R215] ;  /* 0x00000000d73c783b */ /* 0x000f680000000200 */
[----:B------:R-:W-:Y:S04]  /*2020*/  LDSM.16.M88.4 R44, [R214+0x2000] ;  /* 0x00200000d62c783b */ /* 0x000fe80000000200 */
[----:B------:R-:W5:Y:S04]  /*2030*/  LDSM.16.M88.4 R16, [R210+0x8000] ;  /* 0x00800000d210783b */ /* 0x000f680000000200 */
[----:B------:R-:W5:Y:S01]  /*2040*/  LDSM.16.M88.4 R68, [R210+0x8800] ;  /* 0x00880000d244783b */ /* 0x000f620000000200 */
[C---:B-1----:R-:W-:Y:S03]  /*2050*/  HMMA.16816.F32.BF16 R8, R20.reuse, R32, RZ ;  /* 0x000000201408723c */ /* 0x042fe600000418ff */
[----:B------:R-:W-:Y:S04]  /*2060*/  LDSM.16.M88.4 R64, [R213+0x2000] ;  /* 0x00200000d540783b */ /* 0x000fe80000000200 */
[----:B------:R-:W-:Y:S01]  /*2070*/  LDSM.16.M88.4 R72, [R211+0x9000] ;  /* 0x00900000d348783b */ /* 0x000fe20000000200 */
[C---:B--2---:R-:W-:Y:S03]  /*2080*/  HMMA.16816.F32.BF16 R24, R20.reuse, R56, RZ ;  /* 0x000000381418723c */ /* 0x044fe600000418ff */
[----:B------:R-:W0:Y:S05]  /*2090*/  LDGDEPBAR ;  /* 0x00000000000079af */ /* 0x000e2a0000000000 */
[C---:B------:R-:W-:Y:S08]  /*20a0*/  HMMA.16816.F32.BF16 R36, R20.reuse, R34, RZ ;  /* 0x000000221424723c */ /* 0x040ff000000418ff */
[----:B------:R-:W-:Y:S08]  /*20b0*/  HMMA.16816.F32.BF16 R20, R20, R58, RZ ;  /* 0x0000003a1414723c */ /* 0x000ff000000418ff */
[C---:B---3--:R-:W-:Y:S08]  /*20c0*/  HMMA.16816.F32.BF16 R40, R4.reuse, R32, RZ ;  /* 0x000000200428723c */ /* 0x048ff000000418ff */
[C---:B------:R-:W-:Y:S08]  /*20d0*/  HMMA.16816.F32.BF16 R28, R4.reuse, R56, RZ ;  /* 0x00000038041c723c */ /* 0x040ff000000418ff */
[----:B------:R-:W-:Y:S08]  /*20e0*/  HMMA.16816.F32.BF16 R32, R4, R34, RZ ;  /* 0x000000220420723c */ /* 0x000ff000000418ff */
[C---:B----4-:R-:W-:Y:S08]  /*20f0*/  HMMA.16816.F32.BF16 R8, R12.reuse, R52, R8 ;  /* 0x000000340c08723c */ /* 0x050ff00000041808 */
[C---:B-----5:R-:W-:Y:S08]  /*2100*/  HMMA.16816.F32.BF16 R24, R12.reuse, R48, R24 ;  /* 0x000000300c18723c */ /* 0x060ff00000041818 */
[C---:B------:R-:W-:Y:S08]  /*2110*/  HMMA.16816.F32.BF16 R36, R12.reuse, R54, R36 ;  /* 0x000000360c24723c */ /* 0x040ff00000041824 */
[----:B------:R-:W-:Y:S01]  /*2120*/  HMMA.16816.F32.BF16 R20, R12, R50, R20 ;  /* 0x000000320c14723c */ /* 0x000fe20000041814 */
[----:B------:R-:W1:Y:S07]  /*2130*/  LDSM.16.M88.4 R12, [R214] ;  /* 0x00000000d60c783b */ /* 0x000e6e0000000200 */
[----:B------:R-:W-:Y:S01]  /*2140*/  HMMA.16816.F32.BF16 R4, R4, R58, RZ ;  /* 0x0000003a0404723c */ /* 0x000fe200000418ff */
[----:B------:R-:W2:Y:S07]  /*2150*/  LDSM.16.M88.4 R56, [R209+0x8000] ;  /* 0x00800000d138783b */ /* 0x000eae0000000200 */
[C---:B------:R-:W-:Y:S08]  /*2160*/  HMMA.16816.F32.BF16 R40, R60.reuse, R52, R40 ;  /* 0x000000343c28723c */ /* 0x040ff00000041828 */
[C---:B------:R-:W-:Y:S08]  /*2170*/  HMMA.16816.F32.BF16 R28, R60.reuse, R48, R28 ;  /* 0x000000303c1c723c */ /* 0x040ff0000004181c */
[C---:B------:R-:W-:Y:S01]  /*2180*/  HMMA.16816.F32.BF16 R32, R60.reuse, R54, R32 ;  /* 0x000000363c20723c */ /* 0x040fe20000041820 */
[----:B------:R-:W3:Y:S07]  /*2190*/  LDSM.16.M88.4 R52, [R209+0x8800] ;  /* 0x00880000d134783b */ /* 0x000eee0000000200 */
[----:B------:R-:W-:Y:S01]  /*21a0*/  HMMA.16816.F32.BF16 R60, R60, R50, R4 ;  /* 0x000000323c3c723c */ /* 0x000fe20000041804 */
[----:B------:R-:W4:Y:S04]  /*21b0*/  LDSM.16.M88.4 R4, [R213] ;  /* 0x00000000d504783b */ /* 0x000f280000000200 */
[----:B------:R-:W-:Y:S03]  /*21c0*/  LDSM.16.M88.4 R48, [R217+0x6000] ;  /* 0x00600000d930783b */ /* 0x000fe60000000200 */
[C---:B------:R-:W-:Y:S08]  /*21d0*/  HMMA.16816.F32.BF16 R8, R44.reuse, R16, R8 ;  /* 0x000000102c08723c */ /* 0x040ff00000041808 */
[C---:B------:R-:W-:Y:S08]  /*21e0*/  HMMA.16816.F32.BF16 R24, R44.reuse, R68, R24 ;  /* 0x000000442c18723c */ /* 0x040ff00000041818 */
[C---:B------:R-:W-:Y:S08]  /*21f0*/  HMMA.16816.F32.BF16 R36, R44.reuse, R18, R36 ;  /* 0x000000122c24723c */ /* 0x040ff00000041824 */
[----:B------:R-:W-:Y:S01]  /*2200*/  HMMA.16816.F32.BF16 R20, R44, R70, R20 ;  /* 0x000000462c14723c */ /* 0x000fe20000041814 */
[----:B------:R-:W5:Y:S07]  /*2210*/  LDSM.16.M88.4 R44, [R216+UR5+0x9000] ;  /* 0x00900005d82c783b */ /* 0x000f6e0008000200 */
[C---:B-1----:R-:W-:Y:S08]  /*2220*/  HMMA.16816.F32.BF16 R40, R12.reuse, R16, R40 ;  /* 0x000000100c28723c */ /* 0x042ff00000041828 */
[C---:B------:R-:W-:Y:S01]  /*2230*/  HMMA.16816.F32.BF16 R32, R12.reuse, R18, R32 ;  /* 0x000000120c20723c */ /* 0x040fe20000041820 */
[----:B------:R-:W1:Y:S07]  /*2240*/  LDSM.16.M88.4 R16, [R216+UR5+0x9800] ;  /* 0x00980005d810783b */ /* 0x000e6e0008000200 */
[C---:B------:R-:W-:Y:S08]  /*2250*/  HMMA.16816.F32.BF16 R28, R12.reuse, R68, R28 ;  /* 0x000000440c1c723c */ /* 0x040ff0000004181c */
[----:B------:R-:W-:Y:S01]  /*2260*/  HMMA.16816.F32.BF16 R60, R12, R70, R60 ;  /* 0x000000460c3c723c */ /* 0x000fe2000004183c */
[----:B------:R-:W1:Y:S04]  /*2270*/  LDSM.16.M88.4 R12, [R217+0x4000] ;  /* 0x00400000d90c783b */ /* 0x000e680000000200 */
[----:B------:R-:W-:Y:S03]  /*2280*/  LDSM.16.M88.4 R68, [R211+0x9800] ;  /* 0x00980000d344783b */ /* 0x000fe60000000200 */
        /* <DEDUP_REMOVED lines=11> */
[----:B------:R-:W-:Y:S03]  /*2340*/  LDSM.16.M88.4 R52, [R214+0x6000] ;  /* 0x00600000d634783b */ /* 0x000fe60000000200 */
[C---:B-----5:R-:W-:Y:S08]  /*2350*/  HMMA.16816.F32.BF16 R8, R48.reuse, R44, R8 ;  /* 0x0000002c3008723c */ /* 0x060ff00000041808 */
[C---:B------:R-:W-:Y:S08]  /*2360*/  HMMA.16816.F32.BF16 R36, R48.reuse, R46, R36 ;  /* 0x0000002e3024723c */ /* 0x040ff00000041824 */
[C---:B-1----:R-:W-:Y:S08]  /*2370*/  HMMA.16816.F32.BF16 R24, R48.reuse, R16, R24 ;  /* 0x000000103018723c */ /* 0x042ff00000041818 */
[----:B------:R-:W-:Y:S01]  /*2380*/  HMMA.16816.F32.BF16 R20, R48, R18, R20 ;  /* 0x000000123014723c */ /* 0x000fe20000041814 */
[----:B------:R-:W1:Y:S07]  /*2390*/  LDSM.16.M88.4 R48, [R210+0x9000] ;  /* 0x00900000d230783b */ /* 0x000e6e0000000200 */
[C---:B------:R-:W-:Y:S08]  /*23a0*/  HMMA.16816.F32.BF16 R40, R12.reuse, R44, R40 ;  /* 0x0000002c0c28723c */ /* 0x040ff00000041828 */
[C---:B------:R-:W-:Y:S01]  /*23b0*/  HMMA.16816.F32.BF16 R32, R12.reuse, R46, R32 ;  /* 0x0000002e0c20723c */ /* 0x040fe20000041820 */
[----:B------:R-:W3:Y:S07]  /*23c0*/  LDSM.16.M88.4 R44, [R210+0x9800] ;  /* 0x00980000d22c783b */ /* 0x000eee0000000200 */
[C---:B------:R-:W-:Y:S08]  /*23d0*/  HMMA.16816.F32.BF16 R28, R12.reuse, R16, R28 ;  /* 0x000000100c1c723c */ /* 0x040ff0000004181c */
[----:B------:R-:W-:Y:S01]  /*23e0*/  HMMA.16816.F32.BF16 R60, R12, R18, R60 ;  /* 0x000000120c3c723c */ /* 0x000fe2000004183c */
[----:B------:R-:W-:Y:S04]  /*23f0*/  LDSM.16.M88.4 R12, [R213+0x6000] ;  /* 0x00600000d50c783b */ /* 0x000fe80000000200 */
[----:B------:R-:W-:Y:S03]  /*2400*/  LDSM.16.M88.4 R16, [R209+0x9000] ;  /* 0x00900000d110783b */ /* 0x000fe60000000200 */
[C---:B--2---:R-:W-:Y:S08]  /*2410*/  HMMA.16816.F32.BF16 R8, R4.reuse, R72, R8 ;  /* 0x000000480408723c */ /* 0x044ff00000041808 */
[C---:B------:R-:W-:Y:S08]  /*2420*/  HMMA.16816.F32.BF16 R36, R4.reuse, R74, R36 ;  /* 0x0000004a0424723c */ /* 0x040ff00000041824 */
[C---:B------:R-:W-:Y:S08]  /*2430*/  HMMA.16816.F32.BF16 R24, R4.reuse, R68, R24 ;  /* 0x000000440418723c */ /* 0x040ff00000041818 */
[----:B------:R-:W-:Y:S01]  /*2440*/  HMMA.16816.F32.BF16 R20, R4, R70, R20 ;  /* 0x000000460414723c */ /* 0x000fe20000041814 */
[----:B------:R-:W2:Y:S07]  /*2450*/  LDSM.16.M88.4 R4, [R209+0x9800] ;  /* 0x00980000d104783b */ /* 0x000eae0000000200 */
[C---:B------:R-:W-:Y:S08]  /*2460*/  HMMA.16816.F32.BF16 R40, R64.reuse, R72, R40 ;  /* 0x000000484028723c */ /* 0x040ff00000041828 */
[C---:B------:R-:W-:Y:S08]  /*2470*/  HMMA.16816.F32.BF16 R32, R64.reuse, R74, R32 ;  /* 0x0000004a4020723c */ /* 0x040ff00000041820 */
[C---:B------:R-:W-:Y:S08]  /*2480*/  HMMA.16816.F32.BF16 R28, R64.reuse, R68, R28 ;  /* 0x00000044401c723c */ /* 0x040ff0000004181c */
[----:B------:R-:W-:Y:S08]  /*2490*/  HMMA.16816.F32.BF16 R60, R64, R70, R60 ;  /* 0x00000046403c723c */ /* 0x000ff0000004183c */
[----:B-1----:R-:W-:Y:S01]  /*24a0*/  HMMA.16816.F32.BF16 R64, R52, R48, R8 ;  /* 0x000000303440723c */ /* 0x002fe20000041808 */
[----:B------:R-:W1:Y:S01]  /*24b0*/  LDSM.16.M88.4 R8, [R213+0x4000] ;  /* 0x00400000d508783b */ /* 0x000e620000000200 */
[----:B------:R-:W-:-:S06]  /*24c0*/  DEPBAR.LE SB0, 0x0 ;  /* 0x000080000000791a */ /* 0x000fcc0000000000 */
[C---:B---3--:R-:W-:Y:S08]  /*24d0*/  HMMA.16816.F32.BF16 R20, R52.reuse, R46, R20 ;  /* 0x0000002e3414723c */ /* 0x048ff00000041814 */
[----:B------:R-:W-:Y:S08]  /*24e0*/  HMMA.16816.F32.BF16 R36, R52, R50, R36 ;  /* 0x000000323424723c */ /* 0x000ff00000041824 */
[C---:B------:R-:W-:Y:S08]  /*24f0*/  HMMA.16816.F32.BF16 R40, R56.reuse, R48, R40 ;  /* 0x000000303828723c */ /* 0x040ff00000041828 */
[----:B------:R-:W-:Y:S08]  /*2500*/  HMMA.16816.F32.BF16 R32, R56, R50, R32 ;  /* 0x000000323820723c */ /* 0x000ff00000041820 */
[-C--:B------:R-:W-:Y:S08]  /*2510*/  HMMA.16816.F32.BF16 R24, R52, R44.reuse, R24 ;  /* 0x0000002c3418723c */ /* 0x080ff00000041818 */
[C---:B------:R-:W-:Y:S08]  /*2520*/  HMMA.16816.F32.BF16 R28, R56.reuse, R44, R28 ;  /* 0x0000002c381c723c */ /* 0x040ff0000004181c */
[----:B------:R-:W-:Y:S08]  /*2530*/  HMMA.16816.F32.BF16 R60, R56, R46, R60 ;  /* 0x0000002e383c723c */ /* 0x000ff0000004183c */
[C---:B--2---:R-:W-:Y:S08]  /*2540*/  HMMA.16816.F32.BF16 R44, R12.reuse, R6, R20 ;  /* 0x000000060c2c723c */ /* 0x044ff00000041814 */
[C---:B------:R-:W-:Y:S08]  /*2550*/  HMMA.16816.F32.BF16 R64, R12.reuse, R16, R64 ;  /* 0x000000100c40723c */ /* 0x040ff00000041840 */
[----:B------:R-:W-:Y:S08]  /*2560*/  HMMA.16816.F32.BF16 R36, R12, R18, R36 ;  /* 0x000000120c24723c */ /* 0x000ff00000041824 */
[C---:B-1----:R-:W-:Y:S08]  /*2570*/  HMMA.16816.F32.BF16 R20, R8.reuse, R16, R40 ;  /* 0x000000100814723c */ /* 0x042ff00000041828 */
[----:B------:R-:W-:Y:S01]  /*2580*/  HMMA.16816.F32.BF16 R16, R8, R18, R32 ;  /* 0x000000120810723c */ /* 0x000fe20000041820 */
[----:B------:R-:W-:-:S04]  /*2590*/  LOP3.LUT R33, R2, 0x7, RZ, 0xc0, !PT ;  /* 0x0000000702217812 */ /* 0x000fc800078ec0ff */
[----:B------:R-:W-:Y:S01]  /*25a0*/  IADD3 R33, PT, PT, R0, -UR18, R33 ;  /* 0x8000001200217c10 */ /* 0x000fe2000fffe021 */
[----:B------:R-:W-:Y:S02]  /*25b0*/  IMAD.SHL.U32 R0, R170, 0x2, RZ ;  /* 0x00000002aa007824 */ /* 0x000fe400078e00ff */
[-C--:B------:R-:W-:Y:S08]  /*25c0*/  HMMA.16816.F32.BF16 R24, R12, R4.reuse, R24 ;  /* 0x000000040c18723c */ /* 0x080ff00000041818 */
[----:B------:R-:W-:Y:S01]  /*25d0*/  HMMA.16816.F32.BF16 R12, R8, R4, R28 ;  /* 0x00000004080c723c */ /* 0x000fe2000004181c */
[----:B------:R-:W-:-:S02]  /*25e0*/  SHF.R.U32.HI R5, RZ, 0x5, R170 ;  /* 0x00000005ff057819 */ /* 0x000fc400000116aa */
[----:B------:R-:W-:Y:S02]  /*25f0*/  LOP3.LUT R31, R0, 0x6, RZ, 0xc0, !PT ;  /* 0x00000006001f7812 */ /* 0x000fe400078ec0ff */
[----:B------:R-:W-:Y:S01]  /*2600*/  LOP3.LUT R29, R170, 0x1f, RZ, 0xc0, !PT ;  /* 0x0000001faa1d7812 */ /* 0x000fe200078ec0ff */
[----:B------:R-:W-:Y:S01]  /*2610*/  IMAD R236, R236, 0x8, R5 ;  /* 0x00000008ecec7824 */ /* 0x000fe200078e0205 */
[--C-:B------:R-:W-:Y:S01]  /*2620*/  IADD3 R5, PT, PT, R33, UR17, R238.reuse ;  /* 0x0000001121057c10 */ /* 0x100fe2000fffe0ee */
[----:B------:R-:W-:Y:S01]  /*2630*/  IMAD R242, R242, 0x20, R31 ;  /* 0x00000020f2f27824 */ /* 0x000fe200078e021f */
[----:B------:R-:W-:Y:S01]  /*2640*/  HMMA.16816.F32.BF16 R8, R8, R6, R60 ;  /* 0x000000060808723c */ /* 0x000fe2000004183c */
[----:B------:R-:W-:Y:S02]  /*2650*/  IADD3 R206, P1, P0, R84, UR4, R29 ;  /* 0x0000000454ce7c10 */ /* 0x000fe4000f83e01d */
[C---:B------:R-:W-:Y:S01]  /*2660*/  VIADD R35, R242.reuse, 0x9 ;  /* 0x00000009f2237836 */ /* 0x040fe20000000000 */
[C-C-:B------:R-:W-:Y:S01]  /*2670*/  VIADDMNMX R175, R5.reuse, 0x48, R238.reuse, PT ;  /* 0x0000004805af7846 */ /* 0x140fe200038001ee */
[C---:B------:R-:W-:Y:S01]  /*2680*/  VIADD R52, R242.reuse, 0x8 ;  /* 0x00000008f2347836 */ /* 0x040fe20000000000 */
[----:B------:R-:W-:Y:S01]  /*2690*/  VIADDMNMX R230, R5, 0x40, R238, PT ;  /* 0x0000004005e67846 */ /* 0x000fe200038001ee */
[C---:B------:R-:W-:Y:S01]  /*26a0*/  VIADD R53, R242.reuse, 0x1 ;  /* 0x00000001f2357836 */ /* 0x040fe20000000000 */
[----:B------:R-:W-:Y:S01]  /*26b0*/  BAR.SYNC.DEFER_BLOCKING 0x0 ;  /* 0x0000000000007b1d */ /* 0x000fe20000010000 */
[----:B------:R-:W-:Y:S01]  /*26c0*/  ISETP.GE.AND P2, PT, R35, R175, PT ;  /* 0x000000af2300720c */ /* 0x000fe20003f46270 */
[----:B------:R-:W-:Y:S01]  /*26d0*/  VIADD R33, R242, 0x10 ;  /* 0x00000010f2217836 */ /* 0x000fe20000000000 */
[----:B------:R-:W-:Y:S01]  /*26e0*/  ISETP.GE.AND P5, PT, R52, R230, PT ;  /* 0x000000e63400720c */ /* 0x000fe20003fa6270 */
[----:B------:R-:W-:Y:S01]  /*26f0*/  VIADD R32, R242, 0x11 ;  /* 0x00000011f2207836 */ /* 0x000fe20000000000 */
[----:B------:R-:W-:-:S02]  /*2700*/  FSEL R4, R39, -INF , !P2 ;  /* 0xff80000027047808 */ /* 0x000fc40005000000 */
[-C--:B------:R-:W-:Y:S02]  /*2710*/  ISETP.GE.AND P3, PT, R52, R175.reuse, PT ;  /* 0x000000af3400720c */ /* 0x080fe40003f66270 */
[----:B------:R-:W-:Y:S02]  /*2720*/  ISETP.GE.AND P2, PT, R53, R175, PT ;  /* 0x000000af3500720c */ /* 0x000fe40003f46270 */
[----:B------:R-:W-:Y:S02]  /*2730*/  FSEL R43, R36, -INF , !P5 ;  /* 0xff800000242b7808 */ /* 0x000fe40006800000 */
[----:B------:R-:W-:Y:S02]  /*2740*/  FSEL R6, R38, -INF , !P3 ;  /* 0xff80000026067808 */ /* 0x000fe40005800000 */
[----:B------:R-:W-:Y:S02]  /*2750*/  FSEL R2, R67, -INF , !P2 ;  /* 0xff80000043027808 */ /* 0x000fe40005000000 */
[----:B------:R-:W-:-:S02]  /*2760*/  ISETP.GE.AND P4, PT, R35, R230, PT ;  /* 0x000000e62300720c */ /* 0x000fc40003f86270 */
[-C--:B------:R-:W-:Y:S02]  /*2770*/  ISETP.GE.AND P3, PT, R53, R230.reuse, PT ;  /* 0x000000e63500720c */ /* 0x080fe40003f66270 */
[-C--:B------:R-:W-:Y:S02]  /*2780*/  ISETP.GE.AND P5, PT, R33, R230.reuse, PT ;  /* 0x000000e62100720c */ /* 0x080fe40003fa6270 */
[----:B------:R-:W-:Y:S02]  /*2790*/  ISETP.GE.AND P2, PT, R242, R230, PT ;  /* 0x000000e6f200720c */ /* 0x000fe40003f46270 */
[----:B------:R-:W-:Y:S02]  /*27a0*/  FSEL R41, R37, -INF , !P4 ;  /* 0xff80000025297808 */ /* 0x000fe40006000000 */
[----:B------:R-:W-:Y:S02]  /*27b0*/  FSEL R65, R65, -INF , !P3 ;  /* 0xff80000041417808 */ /* 0x000fe40005800000 */
[----:B------:R-:W-:-:S02]  /*27c0*/  FSEL R24, R24, -INF , !P5 ;  /* 0xff80000018187808 */ /* 0x000fc40006800000 */
[----:B------:R-:W-:Y:S02]  /*27d0*/  FSEL R49, R64, -INF , !P2 ;  /* 0xff80000040317808 */ /* 0x000fe40005000000 */
[-C--:B------:R-:W-:Y:S02]  /*27e0*/  ISETP.GE.AND P3, PT, R33, R175.reuse, PT ;  /* 0x000000af2100720c */ /* 0x080fe40003f66270 */
[-C--:B------:R-:W-:Y:S02]  /*27f0*/  ISETP.GE.AND P4, PT, R242, R175.reuse, PT ;  /* 0x000000aff200720c */ /* 0x080fe40003f86270 */
[C---:B------:R-:W-:Y:S02]  /*2800*/  ISETP.GE.AND P5, PT, R32.reuse, R230, PT ;  /* 0x000000e62000720c */ /* 0x040fe40003fa6270 */
[----:B------:R-:W-:Y:S02]  /*2810*/  ISETP.GE.AND P2, PT, R32, R175, PT ;  /* 0x000000af2000720c */ /* 0x000fe40003f46270 */
[----:B------:R-:W-:-:S02]  /*2820*/  FSEL R66, R66, -INF , !P4 ;  /* 0xff80000042427808 */ /* 0x000fc40006000000 */
[----:B------:R-:W-:Y:S02]  /*2830*/  FSEL R26, R26, -INF , !P3 ;  /* 0xff8000001a1a7808 */ /* 0x000fe40005800000 */
[----:B------:R-:W-:Y:S02]  /*2840*/  FSEL R25, R25, -INF , !P5 ;  /* 0xff80000019197808 */ /* 0x000fe40006800000 */
[----:B------:R-:W-:Y:S01]  /*2850*/  FSEL R27, R27, -INF , !P2 ;  /* 0xff8000001b1b7808 */ /* 0x000fe20005000000 */
[----:B------:R-:W-:Y:S06]  /*2860*/  BRA.U !UP0, `(.L_x_1032) ;  /* 0x0000000108487547 */ /* 0x000fec000b800000 */
[----:B------:R-:W-:-:S06]  /*2870*/  UIADD3 UR6, UPT, UPT, UR16, -0x2, URZ ;  /* 0xfffffffe10067890 */ /* 0x000fcc000fffe0ff */
[----:B------:R-:W-:-:S04]  /*2880*/  IMAD.WIDE.U32 R28, R80, UR6, RZ ;  /* 0x00000006501c7c25 */ /* 0x000fc8000f8e00ff */
[----:B------:R-:W-:Y:S01]  /*2890*/  IMAD R78, R78, UR6, RZ ;  /* 0x000000064e4e7c24 */ /* 0x000fe2000f8e02ff */
[----:B------:R-:W-:Y:S02]  /*28a0*/  IADD3 R82, P2, PT, R82, R28, RZ ;  /* 0x0000001c52527210 */ /* 0x000fe40007f5e0ff */
[----:B------:R-:W-:Y:S01]  /*28b0*/  LEA R30, P3, R28, R221, 0x1 ;  /* 0x000000dd1c1e7211 */ /* 0x000fe200078608ff */
[----:B------:R-:W-:-:S04]  /*28c0*/  IMAD.IADD R7, R29, 0x1, R78 ;  /* 0x000000011d077824 */ /* 0x000fc800078e024e */
[----:B------:R-:W-:Y:S01]  /*28d0*/  IMAD.X R81, R7, 0x1, R81, P2 ;  /* 0x0000000107517824 */ /* 0x000fe200010e0651 */
[----:B------:R-:W-:Y:S02]  /*28e0*/  LEA R36, P2, R82, R221, 0x1 ;  /* 0x000000dd52247211 */ /* 0x000fe400078408ff */
[-C--:B------:R-:W-:Y:S02]  /*28f0*/  LEA.HI.X R31, R28, R220.reuse, R7, 0x1, P3 ;  /* 0x000000dc1c1f7211 */ /* 0x080fe400018f0c07 */
[----:B------:R-:W-:-:S03]  /*2900*/  LEA.HI.X R37, R82, R220, R81, 0x1, P2 ;  /* 0x000000dc52257211 */ /* 0x000fc600010f0c51 */
[----:B------:R-:W-:Y:S01]  /*2910*/  @!PT LDS RZ, [RZ] ;  /* 0x00000000fffff984 */ /* 0x000fe20000000800 */
[----:B------:R-:W-:Y:S01]  /*2920*/  @!PT LDS RZ, [RZ] ;  /* 0x00000000fffff984 */ /* 0x000fe20000000800 */
[----:B------:R-:W-:Y:S01]  /*2930*/  @!PT LDS RZ, [RZ] ;  /* 0x00000000fffff984 */ /* 0x000fe20000000800 */
[----:B------:R1:W-:Y:S04]  /*2940*/  LDGSTS.E.BYPASS.LTC128B.128 [R83+0x8000], desc[UR22][R30.64] ;  /* 0x080000001e537fae */ /* 0x0003e8000b981a16 */
[----:B------:R1:W-:Y:S04]  /*2950*/  LDGSTS.E.BYPASS.LTC128B.128 [R83+0x9000], desc[UR22][R30.64+0x80] ;  /* 0x090000801e537fae */ /* 0x0003e8000b981a16 */
[----:B------:R1:W-:Y:S04]  /*2960*/  LDGSTS.E.BYPASS.LTC128B.128 [R83+0x8800], desc[UR22][R36.64] ;  /* 0x0880000024537fae */ /* 0x0003e8000b981a16 */
[----:B------:R1:W-:Y:S04]  /*2970*/  LDGSTS.E.BYPASS.LTC128B.128 [R83+0x9800], desc[UR22][R36.64+0x80] ;  /* 0x0980008024537fae */ /* 0x0003e8000b981a16 */
[----:B------:R-:W0:Y:S02]  /*2980*/  LDGDEPBAR ;  /* 0x00000000000079af */ /* 0x000e240000000000 */
.L_x_1032:
[C---:B------:R-:W-:Y:S01]  /*2990*/  VIADD R34, R242.reuse, 0x18 ;  /* 0x00000018f2227836 */ /* 0x040fe20000000000 */
[----:B------:R-:W-:Y:S01]  /*29a0*/  FMNMX3.FTZ R0, R49, R65, R43, !PT ;  /* 0x0000004131007276 */ /* 0x000fe2000781002b */
[----:B-1----:R-:W-:Y:S01]  /*29b0*/  VIADD R31, R242, 0x19 ;  /* 0x00000019f21f7836 */ /* 0x002fe20000000000 */
[----:B------:R-:W-:Y:S01]  /*29c0*/  USHF.R.S32.HI UR4, URZ, 0x1f, UR4 ;  /* 0x0000001fff047899 */ /* 0x000fe20008011404 */
[----:B------:R-:W-:Y:S01]  /*29d0*/  VIADD R204, R236, 0x4 ;  /* 0x00000004eccc7836 */ /* 0x000fe20000000000 */
[-C--:B------:R-:W-:Y:S01]  /*29e0*/  ISETP.GE.AND P3, PT, R34, R230.reuse, PT ;  /* 0x000000e62200720c */ /* 0x080fe20003f66270 */
[----:B------:R-:W-:Y:S01]  /*29f0*/  IMAD.U32 R37, RZ, RZ, UR27 ;  /* 0x0000001bff257e24 */ /* 0x000fe2000f8e00ff */
[----:B------:R-:W-:Y:S01]  /*2a00*/  ISETP.GE.AND P2, PT, R31, R230, PT ;  /* 0x000000e61f00720c */ /* 0x000fe20003f46270 */
[----:B------:R-:W-:Y:S01]  /*2a10*/  IMAD.WIDE.U32 R204, R204, -0x326172a9, RZ ;  /* 0xcd9e8d57cccc7825 */ /* 0x000fe200078e00ff */
[----:B------:R-:W-:Y:S01]  /*2a20*/  FSEL R29, R44, -INF , !P3 ;  /* 0xff8000002c1d7808 */ /* 0x000fe20005800000 */
[----:B------:R-:W-:Y:S01]  /*2a30*/  UIADD3 UR19, UPT, UPT, UR27, -0x4498517b, URZ ;  /* 0xbb67ae851b137890 */ /* 0x000fe2000fffe0ff */
[----:B------:R-:W-:Y:S01]  /*2a40*/  FMNMX3.FTZ R0, R0, R41, R24, !PT ;  /* 0x0000002900007276 */ /* 0x000fe20007810018 */
[----:B------:R-:W-:Y:S01]  /*2a50*/  IMAD.WIDE.U32 R206, R206, -0x2daee0ad, RZ ;  /* 0xd2511f53cece7825 */ /* 0x000fe200078e00ff */
[----:B------:R-:W-:Y:S01]  /*2a60*/  IADD3.X R87, PT, PT, R79, UR4, RZ, P1, P0 ;  /* 0x000000044f577c10 */ /* 0x000fe20008fe04ff */
[----:B------:R-:W-:Y:S01]  /*2a70*/  UIADD3 UR6, UPT, UPT, UR26, -0x61c88647, URZ ;  /* 0x9e3779b91a067890 */ /* 0x000fe2000fffe0ff */
[----:B------:R-:W-:Y:S01]  /*2a80*/  FSEL R45, R45, -INF , !P2 ;  /* 0xff8000002d2d7808 */ /* 0x000fe20005000000 */
[----:B------:R-:W-:Y:S01]  /*2a90*/  UIADD3 UR4, UPT, UPT, UR26, 0x3c6ef372, URZ ;  /* 0x3c6ef3721a047890 */ /* 0x000fe2000fffe0ff */
[----:B------:R-:W-:Y:S01]  /*2aa0*/  FMNMX3.FTZ R0, R0, R25, R29, !PT ;  /* 0x0000001900007276 */ /* 0x000fe2000781001d */
[----:B------:R-:W-:Y:S01]  /*2ab0*/  UIADD3 UR15, UPT, UPT, UR27, 0x76cf5d0a, URZ ;  /* 0x76cf5d0a1b0f7890 */ /* 0x000fe2000fffe0ff */
[-C--:B------:R-:W-:Y:S01]  /*2ac0*/  ISETP.GE.AND P1, PT, R34, R175.reuse, PT ;  /* 0x000000af2200720c */ /* 0x080fe20003f26270 */
[----:B------:R-:W-:Y:S01]  /*2ad0*/  UIADD3 UR12, UPT, UPT, UR27, 0x32370b8f, URZ ;  /* 0x32370b8f1b0c7890 */ /* 0x000fe2000fffe0ff */
[----:B------:R-:W-:Y:S01]  /*2ae0*/  FMNMX3.FTZ R39, R66, R2, R6, !PT ;  /* 0x0000000242277276 */ /* 0x000fe20007810006 */
[----:B------:R-:W-:Y:S01]  /*2af0*/  UIADD3 UR13, UPT, UPT, UR26, -0x255992d5, URZ ;  /* 0xdaa66d2b1a0d7890 */ /* 0x000fe2000fffe0ff */
[----:B------:R-:W-:Y:S01]  /*2b00*/  LOP3.LUT R226, R87, UR26, R205, 0x96, !PT ;  /* 0x0000001a57e27c12 */ /* 0x000fe2000f8e96cd */
[----:B------:R-:W-:Y:S01]  /*2b10*/  UIADD3 UR11, UPT, UPT, UR26, 0x78dde6e4, URZ ;  /* 0x78dde6e41a0b7890 */ /* 0x000fe2000fffe0ff */
[----:B------:R-:W-:Y:S01]  /*2b20*/  FMNMX.FTZ R7, R45, R0, !PT ;  /* 0x000000002d077209 */ /* 0x000fe20007810000 */
[----:B------:R-:W-:Y:S01]  /*2b30*/  UIADD3 UR9, UPT, UPT, UR27, -0x56f99767, URZ ;  /* 0xa90668991b097890 */ /* 0x000fe2000fffe0ff */
[----:B------:R-:W-:Y:S01]  /*2b40*/  ISETP.GE.AND P0, PT, R31, R175, PT ;  /* 0x000000af1f00720c */ /* 0x000fe20003f06270 */
[----:B------:R-:W-:Y:S01]  /*2b50*/  IMAD.WIDE.U32 R226, R226, -0x2daee0ad, RZ ;  /* 0xd2511f53e2e27825 */ /* 0x000fe200078e00ff */
[----:B------:R-:W-:Y:S01]  /*2b60*/  FSEL R46, R46, -INF , !P1 ;  /* 0xff8000002e2e7808 */ /* 0x000fe20004800000 */
[----:B------:R-:W1:Y:S01]  /*2b70*/  SHFL.BFLY PT, R0, R7, 0x2, 0x1f ;  /* 0x0c401f0007007f89 */ /* 0x000e6200000e0000 */
[----:B------:R-:W-:Y:S01]  /*2b80*/  FMNMX3.FTZ R28, R39, R4, R26, !PT ;  /* 0x00000004271c7276 */ /* 0x000fe2000781001a */
[----:B------:R-:W2:Y:S01]  /*2b90*/  LDCU UR7, c[0x0][0x45c] ;  /* 0x00008b80ff0777ac */ /* 0x000ea20008000800 */
[----:B------:R-:W-:Y:S01]  /*2ba0*/  LOP3.LUT R84, R37, UR14, R207, 0x96, !PT ;  /* 0x0000000e25547c12 */ /* 0x000fe2000f8e96cf */
[----:B------:R-:W-:Y:S01]  /*2bb0*/  IMAD.WIDE.U32 R236, R236, -0x326172a9, RZ ;  /* 0xcd9e8d57ecec7825 */ /* 0x000fe200078e00ff */
[----:B------:R-:W-:Y:S01]  /*2bc0*/  FSEL R30, R47, -INF , !P0 ;  /* 0xff8000002f1e7808 */ /* 0x000fe20004000000 */
[----:B------:R-:W-:Y:S01]  /*2bd0*/  UIADD3 UR10, UPT, UPT, UR27, -0x126145ec, URZ ;  /* 0xed9eba141b0a7890 */ /* 0x000fe2000fffe0ff */
[----:B------:R-:W-:Y:S01]  /*2be0*/  FMNMX3.FTZ R37, R28, R27, R46, !PT ;  /* 0x0000001b1c257276 */ /* 0x000fe2000781002e */
[----:B------:R-:W-:Y:S01]  /*2bf0*/  IMAD.WIDE.U32 R84, R84, -0x326172a9, RZ ;  /* 0xcd9e8d5754547825 */ /* 0x000fe200078e00ff */
[----:B------:R-:W-:Y:S01]  /*2c00*/  LOP3.LUT R222, R206, UR19, R227, 0x96, !PT ;  /* 0x00000013cede7c12 */ /* 0x000fe2000f8e96e3 */
[----:B------:R-:W-:Y:S01]  /*2c10*/  UIADD3 UR8, UPT, UPT, UR26, -0x4ab325aa, URZ ;  /* 0xb54cda561a087890 */ /* 0x000fe2000fffe0ff */
[----:B------:R-:W-:Y:S01]  /*2c20*/  FMNMX.FTZ R37, R30, R37, !PT ;  /* 0x000000251e257209 */ /* 0x000fe20007810000 */
[----:B------:R-:W-:Y:S01]  /*2c30*/  UIADD3 UR18, UPT, UPT, UR26, 0x1715609d, URZ ;  /* 0x1715609d1a127890 */ /* 0x000fe2000fffe0ff */
[----:B------:R-:W-:Y:S01]  /*2c40*/  LOP3.LUT R28, R204, UR6, R85, 0x96, !PT ;  /* 0x00000006cc1c7c12 */ /* 0x000fe2000f8e9655 */
[----:B------:R-:W-:Y:S01]  /*2c50*/  IMAD.WIDE.U32 R222, R222, -0x326172a9, RZ ;  /* 0xcd9e8d57dede7825 */ /* 0x000fe200078e00ff */
[C---:B------:R-:W-:Y:S01]  /*2c60*/  VIMNMX R239, PT, PT, R5.reuse, UR24, PT ;  /* 0x0000001805ef7c48 */ /* 0x040fe2000bfe0100 */
[----:B------:R-:W3:Y:S01]  /*2c70*/  SHFL.BFLY PT, R40, R37, 0x2, 0x1f ;  /* 0x0c401f0025287f89 */ /* 0x000ee200000e0000 */
[----:B------:R-:W-:Y:S01]  /*2c80*/  VIADDMNMX R238, R5, 0x8, R238, PT ;  /* 0x0000000805ee7846 */ /* 0x000fe200038001ee */
[----:B------:R-:W-:Y:S01]  /*2c90*/  IMAD.WIDE.U32 R38, R28, -0x2daee0ad, RZ ;  /* 0xd2511f531c267825 */ /* 0x000fe200078e00ff */
[----:B------:R-:W-:Y:S01]  /*2ca0*/  LOP3.LUT R54, R84, UR4, R223, 0x96, !PT ;  /* 0x0000000454367c12 */ /* 0x000fe2000f8e96df */
[----:B------:R-:W-:Y:S01]  /*2cb0*/  UIADD3 UR17, UPT, UPT, UR27, 0x646e171e, URZ ;  /* 0x646e171e1b117890 */ /* 0x000fe2000fffe0ff */
[C---:B------:R-:W-:Y:S01]  /*2cc0*/  ISETP.GE.AND P2, PT, R53.reuse, R239, PT ;  /* 0x000000ef3500720c */ /* 0x040fe20003f46270 */
[----:B------:R-:W-:Y:S01]  /*2cd0*/  UISETP.NE.AND UP0, UPT, UR14, URZ, UPT ;  /* 0x000000ff0e00728c */ /* 0x000fe2000bf05270 */
[----:B------:R-:W-:Y:S01]  /*2ce0*/  ISETP.GE.AND P4, PT, R53, R238, PT ;  /* 0x000000ee3500720c */ /* 0x000fe20003f86270 */
[----:B------:R-:W-:Y:S01]  /*2cf0*/  IMAD.WIDE.U32 R54, R54, -0x2daee0ad, RZ ;  /* 0xd2511f5336367825 */ /* 0x000fe200078e00ff */
[----:B-1----:R-:W-:Y:S01]  /*2d00*/  FMNMX.FTZ R7, R7, R0, !PT ;  /* 0x0000000007077209 */ /* 0x002fe20007810000 */
[----:B------:R-:W-:Y:S01]  /*2d10*/  UMOV UR14, 0xffffffff ;  /* 0xffffffff000e7882 */ /* 0x000fe20000000000 */
[----:B------:R-:W-:-:S02]  /*2d20*/  LOP3.LUT R0, R226, UR15, R39, 0x96, !PT ;  /* 0x0000000fe2007c12 */ /* 0x000fc4000f8e9627 */
[----:B------:R-:W-:Y:S01]  /*2d30*/  LOP3.LUT R38, R38, UR12, R55, 0x96, !PT ;  /* 0x0000000c26267c12 */ /* 0x000fe2000f8e9637 */
[----:B------:R-:W1:Y:S01]  /*2d40*/  SHFL.BFLY PT, R166, R7, 0x1, 0x1f ;  /* 0x0c201f0007a67f89 */ /* 0x000e6200000e0000 */
[----:B------:R-:W-:Y:S01]  /*2d50*/  FSEL R53, R23, -INF , !P4 ;  /* 0xff80000017357808 */ /* 0x000fe20006000000 */
[----:B------:R-:W-:Y:S01]  /*2d60*/  IMAD.WIDE.U32 R50, R0, -0x326172a9, RZ ;  /* 0xcd9e8d5700327825 */ /* 0x000fe200078e00ff */
[-C--:B------:R-:W-:Y:S02]  /*2d70*/  ISETP.GE.AND P4, PT, R33, R239.reuse, PT ;  /* 0x000000ef2100720c */ /* 0x080fe40003f86270 */
[----:B------:R-:W-:Y:S01]  /*2d80*/  ISETP.GE.AND P5, PT, R52, R239, PT ;  /* 0x000000ef3400720c */ /* 0x000fe20003fa6270 */
[----:B------:R-:W-:Y:S01]  /*2d90*/  IMAD.WIDE.U32 R38, R38, -0x326172a9, RZ ;  /* 0xcd9e8d5726267825 */ /* 0x000fe200078e00ff */
[----:B------:R-:W-:Y:S02]  /*2da0*/  LOP3.LUT R0, R222, UR13, R51, 0x96, !PT ;  /* 0x0000000dde007c12 */ /* 0x000fe4000f8e9633 */
[----:B------:R-:W-:-:S02]  /*2db0*/  ISETP.GE.AND P3, PT, R35, R238, PT ;  /* 0x000000ee2300720c */ /* 0x000fc40003f66270 */
[----:B------:R-:W-:Y:S01]  /*2dc0*/  LOP3.LUT R36, R50, UR11, R39, 0x96, !PT ;  /* 0x0000000b32247c12 */ /* 0x000fe2000f8e9627 */
[----:B------:R-:W-:Y:S01]  /*2dd0*/  IMAD.WIDE.U32 R50, R0, -0x2daee0ad, RZ ;  /* 0xd2511f5300327825 */ /* 0x000fe200078e00ff */
[----:B---3--:R-:W-:Y:S01]  /*2de0*/  FMNMX.FTZ R40, R37, R40, !PT ;  /* 0x0000002825287209 */ /* 0x008fe20007810000 */
[----:B------:R-:W3:Y:S01]  /*2df0*/  LDC R39, c[0x0][0x4f8] ;  /* 0x00013e00ff277b82 */ /* 0x000ee20000000800 */
[----:B------:R-:W-:Y:S01]  /*2e00*/  FSEL R197, R12, -INF , !P4 ;  /* 0xff8000000cc57808 */ /* 0x000fe20006000000 */
[----:B------:R-:W-:Y:S01]  /*2e10*/  IMAD.WIDE.U32 R36, R36, -0x2daee0ad, RZ ;  /* 0xd2511f5324247825 */ /* 0x000fe200078e00ff */
[----:B------:R-:W-:Y:S01]  /*2e20*/  LOP3.LUT R54, R54, UR10, R51, 0x96, !PT ;  /* 0x0000000a36367c12 */ /* 0x000fe2000f8e9633 */
[----:B------:R-:W4:Y:S01]  /*2e30*/  SHFL.BFLY PT, R165, R40, 0x1, 0x1f ;  /* 0x0c201f0028a57f89 */ /* 0x000f2200000e0000 */
[----:B------:R-:W-:Y:S02]  /*2e40*/  FSEL R68, R16, -INF , !P5 ;  /* 0xff80000010447808 */ /* 0x000fe40006800000 */
[----:B------:R-:W-:Y:S01]  /*2e50*/  LOP3.LUT R50, R50, UR9, R37, 0x96, !PT ;  /* 0x0000000932327c12 */ /* 0x000fe2000f8e9625 */
[----:B------:R-:W-:Y:S01]  /*2e60*/  IMAD.WIDE.U32 R54, R54, -0x326172a9, RZ ;  /* 0xcd9e8d5736367825 */ /* 0x000fe200078e00ff */
[----:B------:R-:W-:-:S02]  /*2e70*/  ISETP.GE.AND P5, PT, R32, R239, PT ;  /* 0x000000ef2000720c */ /* 0x000fc40003fa6270 */
[----:B-1----:R-:W-:Y:S01]  /*2e80*/  FMNMX.FTZ R166, R7, R166, !PT ;  /* 0x000000a607a67209 */ /* 0x002fe20007810000 */
[----:B------:R-:W-:Y:S01]  /*2e90*/  IMAD.WIDE.U32 R50, R50, -0x326172a9, RZ ;  /* 0xcd9e8d5732327825 */ /* 0x000fe200078e00ff */
[----:B------:R-:W-:Y:S02]  /*2ea0*/  FSEL R200, R13, -INF , !P5 ;  /* 0xff8000000dc87808 */ /* 0x000fe40006800000 */
[----:B------:R-:W-:Y:S01]  /*2eb0*/  FSETP.NEU.FTZ.AND P0, PT, R166, -INF , PT ;  /* 0xff800000a600780b */ /* 0x000fe20003f1d000 */
[----:B------:R-:W-:Y:S01]  /*2ec0*/  IMAD.MOV.U32 R28, RZ, RZ, R50 ;  /* 0x000000ffff1c7224 */ /* 0x000fe200078e0032 */
[----:B------:R-:W-:Y:S02]  /*2ed0*/  LOP3.LUT R137, R54, UR8, R51, 0x96, !PT ;  /* 0x0000000836897c12 */ /* 0x000fe4000f8e9633 */
[----:B------:R-:W-:Y:S02]  /*2ee0*/  FSEL R54, R21, -INF , !P2 ;  /* 0xff80000015367808 */ /* 0x000fe40005000000 */
[----:B------:R-:W-:Y:S01]  /*2ef0*/  LOP3.LUT R42, R28, 0xff, RZ, 0xc0, !PT ;  /* 0x000000ff1c2a7812 */ /* 0x000fe200078ec0ff */
[----:B--2---:R-:W-:Y:S01]  /*2f00*/  FMUL.FTZ R28, R166, UR7 ;  /* 0x00000007a61c7c20 */ /* 0x004fe20008410000 */
[----:B------:R-:W-:-:S02]  /*2f10*/  PRMT R7, R50, 0x7771, RZ ;  /* 0x0000777132077816 */ /* 0x000fc400000000ff */
[----:B---3--:R-:W-:Y:S02]  /*2f20*/  LOP3.LUT R39, R39, 0xff, RZ, 0xc0, !PT ;  /* 0x000000ff27277812 */ /* 0x008fe400078ec0ff */
[----:B------:R-:W-:Y:S02]  /*2f30*/  FSEL R28, R28, RZ, P0 ;  /* 0x000000ff1c1c7208 */ /* 0x000fe40000000000 */
[----:B----4-:R-:W-:Y:S02]  /*2f40*/  FMNMX.FTZ R165, R40, R165, !PT ;  /* 0x000000a528a57209 */ /* 0x010fe40007810000 */
[----:B------:R-:W-:Y:S01]  /*2f50*/  LOP3.LUT R40, R137, 0xffff, RZ, 0xc0, !PT ;  /* 0x0000ffff89287812 */ /* 0x000fe200078ec0ff */
[--C-:B------:R-:W-:Y:S01]  /*2f60*/  FFMA.FTZ R184, R43, UR7, -R28.reuse ;  /* 0x000000072bb87c23 */ /* 0x100fe2000801081c */
[C---:B------:R-:W-:Y:S01]  /*2f70*/  FSETP.NEU.FTZ.AND P0, PT, R165.reuse, -INF , PT ;  /* 0xff800000a500780b */ /* 0x040fe20003f1d000 */
[----:B------:R-:W-:Y:S01]  /*2f80*/  FMUL.FTZ R189, R165, UR7 ;  /* 0x00000007a5bd7c20 */ /* 0x000fe20008410000 */
[--C-:B------:R-:W-:Y:S01]  /*2f90*/  FFMA.FTZ R181, R41, UR7, -R28.reuse ;  /* 0x0000000729b57c23 */ /* 0x100fe2000801081c */
[----:B------:R-:W-:Y:S01]  /*2fa0*/  LOP3.LUT R37, R137, 0xff, RZ, 0xc0, !PT ;  /* 0x000000ff89257812 */ /* 0x000fe200078ec0ff */
[--C-:B------:R-:W-:Y:S01]  /*2fb0*/  FFMA.FTZ R194, R24, UR7, -R28.reuse ;  /* 0x0000000718c27c23 */ /* 0x100fe2000801081c */
[----:B------:R-:W-:Y:S01]  /*2fc0*/  MUFU.EX2 R184, R184 ;  /* 0x000000b800b87308 */ /* 0x000fe20000000800 */
[----:B------:R-:W-:Y:S01]  /*2fd0*/  FSEL R189, R189, RZ, P0 ;  /* 0x000000ffbdbd7208 */ /* 0x000fe20000000000 */
[----:B------:R-:W-:Y:S01]  /*2fe0*/  FFMA.FTZ R191, R25, UR7, -R28 ;  /* 0x0000000719bf7c23 */ /* 0x000fe2000801081c */
[----:B------:R-:W-:Y:S01]  /*2ff0*/  ISETP.GE.AND P2, PT, R242, R239, PT ;  /* 0x000000eff200720c */ /* 0x000fe20003f46270 */
[----:B------:R-:W1:Y:S01]  /*3000*/  MUFU.EX2 R181, R181 ;  /* 0x000000b500b57308 */ /* 0x000e620000000800 */
[----:B------:R-:W-:Y:S01]  /*3010*/  PRMT R7, R42, 0x5410, R7 ;  /* 0x000054102a077816 */ /* 0x000fe20000000007 */
[--C-:B------:R-:W-:Y:S01]  /*3020*/  FFMA.FTZ R183, R6, UR7, -R189.reuse ;  /* 0x0000000706b77c23 */ /* 0x100fe200080108bd */
[----:B------:R-:W-:Y:S01]  /*3030*/  SHF.R.U32.HI R6, RZ, 0x8, R40 ;  /* 0x00000008ff067819 */ /* 0x000fe20000011628 */
[----:B------:R-:W-:Y:S01]  /*3040*/  FFMA.FTZ R182, R2, UR7, -R189 ;  /* 0x0000000702b67c23 */ /* 0x000fe200080108bd */
[----:B------:R-:W-:Y:S01]  /*3050*/  IMAD R2, R39, 0x10000, R39 ;  /* 0x0001000027027824 */ /* 0x000fe200078e0227 */
[----:B------:R-:W-:Y:S01]  /*3060*/  FSEL R70, R20, -INF , !P2 ;  /* 0xff80000014467808 */ /* 0x000fe20005000000 */
[--C-:B------:R-:W-:Y:S01]  /*3070*/  FFMA.FTZ R190, R46, UR7, -R189.reuse ;  /* 0x000000072ebe7c23 */ /* 0x100fe200080108bd */
[----:B------:R-:W-:Y:S01]  /*3080*/  PRMT R37, R37, 0x5410, R6 ;  /* 0x0000541025257816 */ /* 0x000fe20000000006 */
[----:B------:R-:W-:Y:S01]  /*3090*/  FFMA.FTZ R225, R30, UR7, -R189 ;  /* 0x000000071ee17c23 */ /* 0x000fe200080108bd */
[----:B------:R-:W-:Y:S01]  /*30a0*/  LOP3.LUT R20, R38, UR18, R55, 0x96, !PT ;  /* 0x0000001226147c12 */ /* 0x000fe2000f8e9637 */
[--C-:B------:R-:W-:Y:S01]  /*30b0*/  FFMA.FTZ R185, R66, UR7, -R189.reuse ;  /* 0x0000000742b97c23 */ /* 0x100fe200080108bd */
[--C-:B------:R-:W-:Y:S01]  /*30c0*/  HSET2.LE.AND R138, R7, R2.reuse, PT ;  /* 0x00000002078a7233 */ /* 0x100fe20003803000 */
[----:B------:R-:W-:Y:S01]  /*30d0*/  FFMA.FTZ R180, R4, UR7, -R189 ;  /* 0x0000000704b47c23 */ /* 0x000fe200080108bd */
[----:B------:R-:W-:Y:S01]  /*30e0*/  HSET2.LE.AND R136, R37, R2, PT ;  /* 0x0000000225887233 */ /* 0x000fe20003803000 */
[----:B------:R-:W-:Y:S01]  /*30f0*/  IMAD.WIDE.U32 R20, R20, -0x2daee0ad, RZ ;  /* 0xd2511f5314147825 */ /* 0x000fe200078e00ff */
[----:B-1----:R-:W-:-:S03]  /*3100*/  F2FP.BF16.F32.PACK_AB R37, R181, R184 ;  /* 0x000000b8b525723e */ /* 0x002fc600000010ff */
[--C-:B------:R-:W-:Y:S01]  /*3110*/  FFMA.FTZ R192, R26, UR7, -R189.reuse ;  /* 0x000000071ac07c23 */ /* 0x100fe200080108bd */
[----:B------:R-:W-:Y:S01]  /*3120*/  FSEL R55, R19, -INF , !P3 ;  /* 0xff80000013377808 */ /* 0x000fe20005800000 */
[----:B------:R-:W-:Y:S01]  /*3130*/  FFMA.FTZ R189, R27, UR7, -R189 ;  /* 0x000000071bbd7c23 */ /* 0x000fe200080108bd */
[----:B------:R-:W-:Y:S01]  /*3140*/  LOP3.LUT R138, R37, R138, RZ, 0xc0, !PT ;  /* 0x0000008a258a7212 */ /* 0x000fe200078ec0ff */
[----:B------:R-:W-:Y:S01]  /*3150*/  MUFU.EX2 R190, R190 ;  /* 0x000000be00be7308 */ /* 0x000fe20000000800 */
[----:B------:R-:W-:Y:S01]  /*3160*/  LOP3.LUT R37, R36, UR17, R21, 0x96, !PT ;  /* 0x0000001124257c12 */ /* 0x000fe2000f8e9615 */
[--C-:B------:R-:W-:Y:S01]  /*3170*/  FFMA.FTZ R187, R49, UR7, -R28.reuse ;  /* 0x0000000731bb7c23 */ /* 0x100fe2000801081c */
[C---:B------:R-:W-:Y:S01]  /*3180*/  PRMT R16, R20.reuse, 0x7773, RZ ;  /* 0x0000777314107816 */ /* 0x040fe200000000ff */
[----:B------:R-:W1:Y:S01]  /*3190*/  MUFU.EX2 R225, R225 ;  /* 0x000000e100e17308 */ /* 0x000e620000000800 */
[----:B------:R-:W-:Y:S01]  /*31a0*/  LOP3.LUT R12, R37, 0xffff, RZ, 0xc0, !PT ;  /* 0x0000ffff250c7812 */ /* 0x000fe200078ec0ff */
[--C-:B------:R-:W-:Y:S01]  /*31b0*/  FFMA.FTZ R186, R65, UR7, -R28.reuse ;  /* 0x0000000741ba7c23 */ /* 0x100fe2000801081c */
[----:B------:R-:W-:Y:S01]  /*31c0*/  PRMT R39, R20, 0x7772, RZ ;  /* 0x0000777214277816 */ /* 0x000fe200000000ff */
[----:B------:R-:W-:Y:S01]  /*31d0*/  MUFU.EX2 R192, R192 ;  /* 0x000000c000c07308 */ /* 0x000fe20000000800 */
[----:B------:R-:W-:Y:S01]  /*31e0*/  LOP3.LUT R19, R37, 0xff, RZ, 0xc0, !PT ;  /* 0x000000ff25137812 */ /* 0x000fe200078ec0ff */
[----:B------:R-:W-:Y:S01]  /*31f0*/  FFMA.FTZ R188, R29, UR7, -R28 ;  /* 0x000000071dbc7c23 */ /* 0x000fe2000801081c */
[----:B------:R-:W-:Y:S01]  /*3200*/  SHF.R.U32.HI R12, RZ, 0x8, R12 ;  /* 0x00000008ff0c7819 */ /* 0x000fe2000001160c */
[----:B------:R-:W2:Y:S01]  /*3210*/  MUFU.EX2 R189, R189 ;  /* 0x000000bd00bd7308 */ /* 0x000ea20000000800 */
[----:B------:R-:W-:Y:S01]  /*3220*/  PRMT R39, R39, 0x5410, R16 ;  /* 0x0000541027277816 */ /* 0x000fe20000000010 */
[----:B------:R-:W-:Y:S01]  /*3230*/  FFMA.FTZ R229, R45, UR7, -R28 ;  /* 0x000000072de57c23 */ /* 0x000fe2000801081c */
[--C-:B------:R-:W-:Y:S01]  /*3240*/  PRMT R13, R19, 0x5410, R12.reuse ;  /* 0x00005410130d7816 */ /* 0x100fe2000000000c */
[----:B------:R-:W-:Y:S01]  /*3250*/  MUFU.EX2 R194, R194 ;  /* 0x000000c200c27308 */ /* 0x000fe20000000800 */
[----:B------:R-:W-:-:S02]  /*3260*/  PRMT R12, R37, 0x7632, R12 ;  /* 0x00007632250c7816 */ /* 0x000fc4000000000c */
[----:B------:R-:W-:Y:S01]  /*3270*/  LOP3.LUT R39, R39, 0xff00ff, RZ, 0xc0, !PT ;  /* 0x00ff00ff27277812 */ /* 0x000fe200078ec0ff */
[----:B------:R-:W3:Y:S01]  /*3280*/  MUFU.EX2 R191, R191 ;  /* 0x000000bf00bf7308 */ /* 0x000ee20000000800 */
[----:B------:R-:W-:Y:S02]  /*3290*/  SHF.R.U32.HI R37, RZ, 0x18, R37 ;  /* 0x00000018ff257819 */ /* 0x000fe40000011625 */
[----:B------:R-:W-:Y:S01]  /*32a0*/  LOP3.LUT R12, R12, 0xff, RZ, 0xc0, !PT ;  /* 0x000000ff0c0c7812 */ /* 0x000fe200078ec0ff */
[----:B------:R-:W-:Y:S01]  /*32b0*/  MUFU.EX2 R187, R187 ;  /* 0x000000bb00bb7308 */ /* 0x000fe20000000800 */
[----:B------:R-:W-:Y:S02]  /*32c0*/  ISETP.GE.AND P2, PT, R33, R238, PT ;  /* 0x000000ee2100720c */ /* 0x000fe40003f46270 */
[----:B------:R-:W-:Y:S01]  /*32d0*/  PRMT R37, R12, 0x5410, R37 ;  /* 0x000054100c257816 */ /* 0x000fe20000000025 */
[----:B------:R-:W-:Y:S01]  /*32e0*/  MUFU.EX2 R186, R186 ;  /* 0x000000ba00ba7308 */ /* 0x000fe20000000800 */
[----:B------:R-:W-:-:S02]  /*32f0*/  HSET2.LE.AND R39, R39, R2, PT ;  /* 0x0000000227277233 */ /* 0x000fc40003803000 */
[-C--:B------:R-:W-:Y:S01]  /*3300*/  ISETP.GE.AND P4, PT, R34, R239.reuse, PT ;  /* 0x000000ef2200720c */ /* 0x080fe20003f86270 */
[----:B------:R-:W-:Y:S01]  /*3310*/  MUFU.EX2 R185, R185 ;  /* 0x000000b900b97308 */ /* 0x000fe20000000800 */
[----:B-1----:R-:W-:Y:S02]  /*3320*/  F2FP.BF16.F32.PACK_AB R12, R225, R190 ;  /* 0x000000bee10c723e */ /* 0x002fe400000010ff */
[----:B------:R-:W-:Y:S01]  /*3330*/  ISETP.GE.AND P1, PT, R35, R239, PT ;  /* 0x000000ef2300720c */ /* 0x000fe20003f26270 */
[----:B------:R-:W-:Y:S01]  /*3340*/  MUFU.EX2 R183, R183 ;  /* 0x000000b700b77308 */ /* 0x000fe20000000800 */
[----:B------:R-:W-:Y:S02]  /*3350*/  FSEL R201, R14, -INF , !P2 ;  /* 0xff8000000ec97808 */ /* 0x000fe40005000000 */
[-C--:B------:R-:W-:Y:S01]  /*3360*/  ISETP.GE.AND P0, PT, R52, R238.reuse, PT ;  /* 0x000000ee3400720c */ /* 0x080fe20003f06270 */
[----:B------:R-:W1:Y:S01]  /*3370*/  MUFU.EX2 R180, R180 ;  /* 0x000000b400b47308 */ /* 0x000e620000000800 */
[----:B------:R-:W-:-:S02]  /*3380*/  ISETP.GE.AND P2, PT, R242, R238, PT ;  /* 0x000000eef200720c */ /* 0x000fc40003f46270 */
[----:B------:R-:W-:Y:S01]  /*3390*/  LOP3.LUT R39, R12, R39, RZ, 0xc0, !PT ;  /* 0x000000270c277212 */ /* 0x000fe200078ec0ff */
[----:B------:R-:W4:Y:S01]  /*33a0*/  MUFU.EX2 R182, R182 ;  /* 0x000000b600b67308 */ /* 0x000f220000000800 */
[----:B------:R-:W-:Y:S02]  /*33b0*/  HSET2.LE.AND R37, R37, R2, PT ;  /* 0x0000000225257233 */ /* 0x000fe40003803000 */
[----:B------:R-:W-:Y:S01]  /*33c0*/  FSEL R231, R8, -INF , !P4 ;  /* 0xff80000008e77808 */ /* 0x000fe20006000000 */
[----:B------:R-:W-:Y:S01]  /*33d0*/  MUFU.EX2 R188, R188 ;  /* 0x000000bc00bc7308 */ /* 0x000fe20000000800 */
[----:B------:R-:W-:Y:S02]  /*33e0*/  FSEL R52, R17, -INF , !P1 ;  /* 0xff80000011347808 */ /* 0x000fe40004800000 */
[----:B------:R-:W-:Y:S01]  /*33f0*/  FMNMX3.FTZ R12, R70, R54, R68, !PT ;  /* 0x00000036460c7276 */ /* 0x000fe20007810044 */
[----:B------:R-:W5:Y:S01]  /*3400*/  MUFU.EX2 R229, R229 ;  /* 0x000000e500e57308 */ /* 0x000f620000000800 */
[----:B--2---:R-:W-:-:S02]  /*3410*/  F2FP.BF16.F32.PACK_AB R8, R189, R192 ;  /* 0x000000c0bd08723e */ /* 0x004fc400000010ff */
[----:B------:R-:W-:Y:S01]  /*3420*/  FSEL R69, R18, -INF , !P0 ;  /* 0xff80000012457808 */ /* 0x000fe20004000000 */
[----:B------:R-:W-:Y:S01]  /*3430*/  IMAD.MOV.U32 R18, RZ, RZ, R20 ;  /* 0x000000ffff127224 */ /* 0x000fe200078e0014 */
[----:B------:R-:W-:Y:S02]  /*3440*/  FSEL R71, R22, -INF , !P2 ;  /* 0xff80000016477808 */ /* 0x000fe40005000000 */
[----:B------:R-:W-:Y:S02]  /*3450*/  ISETP.GE.AND P5, PT, R31, R239, PT ;  /* 0x000000ef1f00720c */ /* 0x000fe40003fa6270 */
[----:B------:R-:W-:Y:S02]  /*3460*/  FMNMX3.FTZ R12, R12, R52, R197, !PT ;  /* 0x000000340c0c7276 */ /* 0x000fe400078100c5 */
[----:B------:R-:W-:Y:S02]  /*3470*/  LOP3.LUT R37, R8, R37, RZ, 0xc0, !PT ;  /* 0x0000002508257212 */ /* 0x000fe400078ec0ff */
[----:B------:R-:W-:-:S02]  /*3480*/  ISETP.GE.AND P1, PT, R32, R238, PT ;  /* 0x000000ee2000720c */ /* 0x000fc40003f26270 */
[----:B------:R-:W-:Y:S02]  /*3490*/  ISETP.GE.AND P0, PT, R34, R238, PT ;  /* 0x000000ee2200720c */ /* 0x000fe40003f06270 */
[----:B------:R-:W-:Y:S02]  /*34a0*/  FMNMX3.FTZ R8, R71, R53, R69, !PT ;  /* 0x0000003547087276 */ /* 0x000fe40007810045 */
[----:B------:R-:W-:Y:S02]  /*34b0*/  FSEL R228, R9, -INF , !P5 ;  /* 0xff80000009e47808 */ /* 0x000fe40006800000 */
[----:B------:R-:W-:Y:S02]  /*34c0*/  FMNMX3.FTZ R9, R12, R200, R231, !PT ;  /* 0x000000c80c097276 */ /* 0x000fe400078100e7 */
[----:B------:R-:W-:Y:S02]  /*34d0*/  ISETP.GE.AND P3, PT, R31, R238, PT ;  /* 0x000000ee1f00720c */ /* 0x000fe40003f66270 */
[----:B------:R-:W-:-:S02]  /*34e0*/  FSEL R202, R15, -INF , !P1 ;  /* 0xff8000000fca7808 */ /* 0x000fc40004800000 */
[----:B------:R-:W-:Y:S02]  /*34f0*/  FSEL R243, R10, -INF , !P0 ;  /* 0xff8000000af37808 */ /* 0x000fe40004000000 */
[----:B------:R-:W-:Y:S02]  /*3500*/  FMNMX3.FTZ R8, R8, R55, R201, !PT ;  /* 0x0000003708087276 */ /* 0x000fe400078100c9 */
[----:B------:R-:W-:Y:S02]  /*3510*/  FMNMX.FTZ R168, R228, R9, !PT ;  /* 0x00000009e4a87209 */ /* 0x000fe40007810000 */
[----:B------:R-:W-:Y:S02]  /*3520*/  FSEL R245, R11, -INF , !P3 ;  /* 0xff8000000bf57808 */ /* 0x000fe40005800000 */
[----:B------:R-:W-:Y:S02]  /*3530*/  FMNMX3.FTZ R8, R8, R202, R243, !PT ;  /* 0x000000ca08087276 */ /* 0x000fe400078100f3 */
[----:B------:R-:W-:-:S02]  /*3540*/  LOP3.LUT R232, R87, UR26, R237, 0x96, !PT ;  /* 0x0000001a57e87c12 */ /* 0x000fc4000f8e96ed */
[----:B------:R-:W2:Y:S01]  /*3550*/  SHFL.BFLY PT, R87, R168, 0x2, 0x1f ;  /* 0x0c401f00a8577f89 */ /* 0x000ea200000e0000 */
[----:B------:R-:W-:Y:S02]  /*3560*/  FMNMX.FTZ R167, R245, R8, !PT ;  /* 0x00000008f5a77209 */ /* 0x000fe40007810000 */
[----:B------:R-:W-:Y:S01]  /*3570*/  IMAD.WIDE.U32 R232, R232, -0x2daee0ad, RZ ;  /* 0xd2511f53e8e87825 */ /* 0x000fe200078e00ff */
[----:B------:R-:W-:Y:S02]  /*3580*/  LOP3.LUT R0, R76, 0x200, R77, 0xf8, !PT ;  /* 0x000002004c007812 */ /* 0x000fe400078ef84d */
[----:B------:R-:W3:Y:S01]  /*3590*/  SHFL.BFLY PT, R86, R167, 0x2, 0x1f ;  /* 0x0c401f00a7567f89 */ /* 0x000ee200000e0000 */
[----:B------:R-:W-:Y:S02]  /*35a0*/  PRMT R44, R50, 0x7773, RZ ;  /* 0x00007773322c7816 */ /* 0x000fe400000000ff */
[----:B------:R-:W-:Y:S02]  /*35b0*/  LOP3.LUT R234, R206, UR19, R233, 0x96, !PT ;  /* 0x00000013ceea7c12 */ /* 0x000fe4000f8e96e9 */
[----:B------:R-:W-:-:S02]  /*35c0*/  LEA R212, R0, UR5, 0x1 ;  /* 0x0000000500d47c11 */ /* 0x000fc4000f8e08ff */
[----:B------:R-:W-:Y:S01]  /*35d0*/  PRMT R139, R50, 0x7772, RZ ;  /* 0x00007772328b7816 */ /* 0x000fe200000000ff */
[----:B------:R-:W-:Y:S01]  /*35e0*/  IMAD.WIDE.U32 R234, R234, -0x326172a9, RZ ;  /* 0xcd9e8d57eaea7825 */ /* 0x000fe200078e00ff */
[----:B------:R-:W-:Y:S01]  /*35f0*/  PRMT R4, R137, 0x7632, R4 ;  /* 0x0000763289047816 */ /* 0x000fe20000000004 */
[----:B------:R-:W-:Y:S01]  /*3600*/  LDSM.16.MT88.4 R148, [R212+0xa000] ;  /* 0x00a00000d494783b */ /* 0x000fe20000004200 */
[----:B------:R-:W-:Y:S01]  /*3610*/  LOP3.LUT R85, R236, UR6, R85, 0x96, !PT ;  /* 0x00000006ec557c12 */ /* 0x000fe2000f8e9655 */
[----:B------:R-:W-:Y:S01]  /*3620*/  VIADD R164, R212, 0xa040 ;  /* 0x0000a040d4a47836 */ /* 0x000fe20000000000 */
[----:B------:R-:W-:Y:S01]  /*3630*/  LOP3.LUT R102, R84, UR4, R235, 0x96, !PT ;  /* 0x0000000454667c12 */ /* 0x000fe2000f8e96eb */
[----:B------:R-:W-:Y:S01]  /*3640*/  VIADD R224, R212, 0xa000 ;  /* 0x0000a000d4e07836 */ /* 0x000fe20000000000 */
[----:B------:R-:W-:Y:S01]  /*3650*/  PRMT R139, R139, 0x5410, R44 ;  /* 0x000054108b8b7816 */ /* 0x000fe2000000002c */
[----:B------:R-:W-:Y:S01]  /*3660*/  IMAD.MOV.U32 R0, RZ, RZ, R164 ;  /* 0x000000ffff007224 */ /* 0x000fe200078e00a4 */
[----:B------:R-:W-:Y:S01]  /*3670*/  SHF.R.U32.HI R137, RZ, 0x18, R137 ;  /* 0x00000018ff897819 */ /* 0x000fe20000011689 */
[----:B------:R-:W-:Y:S01]  /*3680*/  @P6 VIADD R0, R224, 0xffffffc0 ;  /* 0xffffffc0e0006836 */ /* 0x000fe20000000000 */
[----:B--2---:R-:W-:Y:S01]  /*3690*/  FMNMX.FTZ R168, R168, R87, !PT ;  /* 0x00000057a8a87209 */ /* 0x004fe20007810000 */
[----:B------:R-:W-:Y:S01]  /*36a0*/  IMAD.WIDE.U32 R84, R85, -0x2daee0ad, RZ ;  /* 0xd2511f5355547825 */ /* 0x000fe200078e00ff */
[----:B------:R-:W-:Y:S01]  /*36b0*/  LOP3.LUT R4, R4, 0xff, RZ, 0xc0, !PT ;  /* 0x000000ff04047812 */ /* 0x000fe200078ec0ff */
[----:B------:R-:W-:Y:S01]  /*36c0*/  LDSM.16.MT88.4 R96, [R212+0xb000] ;  /* 0x00b00000d460783b */ /* 0x000fe20000004200 */
[----:B------:R-:W-:Y:S01]  /*36d0*/  HSET2.LE.AND R36, R13, R2, PT ;  /* 0x000000020d247233 */ /* 0x000fe20003803000 */
[----:B------:R-:W-:Y:S01]  /*36e0*/  IMAD.WIDE.U32 R102, R102, -0x2daee0ad, RZ ;  /* 0xd2511f5366667825 */ /* 0x000fe200078e00ff */
[----:B---3--:R-:W-:Y:S01]  /*36f0*/  FMNMX.FTZ R167, R167, R86, !PT ;  /* 0x00000056a7a77209 */ /* 0x008fe20007810000 */
[----:B------:R-:W2:Y:S01]  /*3700*/  SHFL.BFLY PT, R87, R168, 0x1, 0x1f ;  /* 0x0c201f00a8577f89 */ /* 0x000ea200000e0000 */
[----:B------:R-:W-:Y:S01]  /*3710*/  F2FP.BF16.F32.PACK_AB R13, R191, R194 ;  /* 0x000000c2bf0d723e */ /* 0x000fe200000010ff */
[----:B------:R-:W-:Y:S01]  /*3720*/  IMAD.IADD R171, R3, 0x1, R0 ;  /* 0x0000000103ab7824 */ /* 0x000fe200078e0200 */
[----:B------:R-:W-:Y:S01]  /*3730*/  LOP3.LUT R139, R139, 0xff00ff, RZ, 0xc0, !PT ;  /* 0x00ff00ff8b8b7812 */ /* 0x000fe200078ec0ff */
[----:B------:R-:W3:Y:S01]  /*3740*/  SHFL.BFLY PT, R100, R167, 0x1, 0x1f ;  /* 0x0c201f00a7647f89 */ /* 0x000ee200000e0000 */
[----:B------:R-:W-:Y:S01]  /*3750*/  PRMT R137, R4, 0x5410, R137 ;  /* 0x0000541004897816 */ /* 0x000fe20000000089 */
[----:B------:R-:W-:Y:S01]  /*3760*/  IMAD.IADD R169, R3, 0x1, R212 ;  /* 0x0000000103a97824 */ /* 0x000fe200078e02d4 */
[----:B------:R-:W-:Y:S01]  /*3770*/  LOP3.LUT R36, R13, R36, RZ, 0xc0, !PT ;  /* 0x000000240d247212 */ /* 0x000fe200078ec0ff */
[----:B------:R-:W5:Y:S01]  /*3780*/  LDSM.16.MT88.4 R64, [R0] ;  /* 0x000000000040783b */ /* 0x000f620000004200 */
[----:B------:R-:W-:-:S02]  /*3790*/  LOP3.LUT R84, R84, UR12, R103, 0x96, !PT ;  /* 0x0000000c54547c12 */ /* 0x000fc4000f8e9667 */
[--C-:B------:R-:W-:Y:S01]  /*37a0*/  HSET2.LE.AND R139, R139, R2.reuse, PT ;  /* 0x000000028b8b7233 */ /* 0x100fe20003803000 */
[----:B------:R-:W-:Y:S01]  /*37b0*/  LDSM.16.MT88.4 R144, [R0+0x1000] ;  /* 0x001000000090783b */ /* 0x000fe20000004200 */
[--C-:B------:R-:W-:Y:S02]  /*37c0*/  HSET2.LE.AND R137, R137, R2.reuse, PT ;  /* 0x0000000289897233 */ /* 0x100fe40003803000 */
[----:B-1----:R-:W-:Y:S01]  /*37d0*/  F2FP.BF16.F32.PACK_AB R6, R180, R183 ;  /* 0x000000b7b406723e */ /* 0x002fe200000010ff */
[----:B------:R-:W-:Y:S01]  /*37e0*/  LDSM.16.MT88.4 R28, [R0+0x800] ;  /* 0x00080000001c783b */ /* 0x000fe20000004200 */
[----:B------:R-:W-:Y:S01]  /*37f0*/  F2FP.BF16.F32.PACK_AB R7, R186, R187 ;  /* 0x000000bbba07723e */ /* 0x000fe200000010ff */
[----:B------:R-:W-:Y:S01]  /*3800*/  FADD.FTZ R187, R187, R186 ;  /* 0x000000babbbb7221 */ /* 0x000fe20000010000 */
[----:B----4-:R-:W-:Y:S01]  /*3810*/  F2FP.BF16.F32.PACK_AB R4, R182, R185 ;  /* 0x000000b9b604723e */ /* 0x010fe200000010ff */
[----:B------:R1:W-:Y:S01]  /*3820*/  LDSM.16.MT88.4 R12, [R0+0x1800] ;  /* 0x00180000000c783b */ /* 0x0003e20000004200 */
[----:B------:R-:W-:Y:S01]  /*3830*/  LOP3.LUT R139, R6, R139, RZ, 0xc0, !PT ;  /* 0x0000008b068b7212 */ /* 0x000fe200078ec0ff */
[----:B------:R-:W-:Y:S01]  /*3840*/  FADD.FTZ R182, R185, R182 ;  /* 0x000000b6b9b67221 */ /* 0x000fe20000010000 */
[----:B------:R-:W-:Y:S01]  /*3850*/  LOP3.LUT R136, R7, R136, RZ, 0xc0, !PT ;  /* 0x0000008807887212 */ /* 0x000fe200078ec0ff */
[----:B------:R-:W4:Y:S01]  /*3860*/  LDSM.16.MT88.4 R48, [R169+0xa000] ;  /* 0x00a00000a930783b */ /* 0x000f220000004200 */
[----:B------:R-:W-:Y:S01]  /*3870*/  LOP3.LUT R137, R4, R137, RZ, 0xc0, !PT ;  /* 0x0000008904897212 */ /* 0x000fe200078ec0ff */
[----:B------:R-:W-:Y:S01]  /*3880*/  FADD.FTZ R184, R184, R187 ;  /* 0x000000bbb8b87221 */ /* 0x000fe20000010000 */
[----:B------:R-:W-:Y:S01]  /*3890*/  PRMT R17, R20, 0x7771, RZ ;  /* 0x0000777114117816 */ /* 0x000fe200000000ff */
[----:B------:R-:W4:Y:S01]  /*38a0*/  LDSM.16.MT88.4 R80, [R171] ;  /* 0x00000000ab50783b */ /* 0x000f220000004200 */
[----:B------:R-:W-:Y:S01]  /*38b0*/  LOP3.LUT R18, R18, 0xff, RZ, 0xc0, !PT ;  /* 0x000000ff12127812 */ /* 0x000fe200078ec0ff */
[----:B------:R-:W-:Y:S01]  /*38c0*/  FADD.FTZ R183, R183, R182 ;  /* 0x000000b6b7b77221 */ /* 0x000fe20000010000 */
[----:B--2---:R-:W-:Y:S01]  /*38d0*/  FMNMX.FTZ R168, R168, R87, !PT ;  /* 0x00000057a8a87209 */ /* 0x004fe20007810000 */
[----:B------:R-:W2:Y:S01]  /*38e0*/  LDSM.16.MT88.4 R112, [R169+0xb000] ;  /* 0x00b00000a970783b */ /* 0x000ea20000004200 */
[----:B------:R-:W-:Y:S01]  /*38f0*/  PRMT R17, R18, 0x5410, R17 ;  /* 0x0000541012117816 */ /* 0x000fe20000000011 */
[C---:B------:R-:W-:Y:S01]  /*3900*/  HMMA.16816.F32.BF16 R156, R136.reuse, R148, RZ ;  /* 0x00000094889c723c */ /* 0x040fe200000418ff */
[----:B---3--:R-:W-:Y:S01]  /*3910*/  FMNMX.FTZ R167, R167, R100, !PT ;  /* 0x00000064a7a77209 */ /* 0x008fe20007810000 */
[----:B------:R-:W3:Y:S01]  /*3920*/  LDSM.16.MT88.4 R4, [R171+0x1000] ;  /* 0x00100000ab04783b */ /* 0x000ee20000004200 */
[----:B------:R-:W-:Y:S01]  /*3930*/  FSETP.NEU.FTZ.AND P0, PT, R168, -INF , PT ;  /* 0xff800000a800780b */ /* 0x000fe20003f1d000 */
[----:B------:R-:W-:Y:S01]  /*3940*/  FADD.FTZ R181, R181, R184 ;  /* 0x000000b8b5b57221 */ /* 0x000fe20000010000 */
[----:B------:R-:W-:Y:S01]  /*3950*/  HSET2.LE.AND R38, R17, R2, PT ;  /* 0x0000000211267233 */ /* 0x000fe20003803000 */
[----:B------:R-:W-:Y:S01]  /*3960*/  FMUL.FTZ R248, R167, UR7 ;  /* 0x00000007a7f87c20 */ /* 0x000fe20008410000 */
[----:B-----5:R-:W-:Y:S01]  /*3970*/  F2FP.BF16.F32.PACK_AB R17, R229, R188 ;  /* 0x000000bce511723e */ /* 0x020fe200000010ff */
[----:B------:R-:W5:Y:S01]  /*3980*/  LDSM.16.MT88.4 R176, [R212+0xa800] ;  /* 0x00a80000d4b0783b */ /* 0x000f620000004200 */
[----:B-1----:R-:W-:Y:S01]  /*3990*/  LOP3.LUT R0, R232, UR15, R85, 0x96, !PT ;  /* 0x0000000fe8007c12 */ /* 0x002fe2000f8e9655 */
[----:B------:R-:W-:Y:S01]  /*39a0*/  IMAD.WIDE.U32 R84, R84, -0x326172a9, RZ ;  /* 0xcd9e8d5754547825 */ /* 0x000fe200078e00ff */
[----:B------:R-:W-:Y:S01]  /*39b0*/  LOP3.LUT R38, R17, R38, RZ, 0xc0, !PT ;  /* 0x0000002611267212 */ /* 0x000fe200078ec0ff */
[----:B------:R-:W1:Y:S01]  /*39c0*/  LDSM.16.MT88.4 R32, [R169+0xa800] ;  /* 0x00a80000a920783b */ /* 0x000e620000004200 */
[----:B------:R-:W-:Y:S01]  /*39d0*/  HMMA.16816.F32.BF16 R88, R136, R96, RZ ;  /* 0x000000608858723c */ /* 0x000fe200000418ff */
[----:B------:R-:W-:-:S04]  /*39e0*/  IMAD.WIDE.U32 R246, R0, -0x326172a9, RZ ;  /* 0xcd9e8d5700f67825 */ /* 0x000fc800078e00ff */
[----:B------:R-:W-:Y:S01]  /*39f0*/  FADD.FTZ R183, R180, R183 ;  /* 0x000000b7b4b77221 */ /* 0x000fe20000010000 */
[----:B------:R-:W1:Y:S01]  /*3a00*/  LDSM.16.MT88.4 R24, [R171+0x800] ;  /* 0x00080000ab18783b */ /* 0x000e620000004200 */
[----:B------:R-:W-:Y:S01]  /*3a10*/  FADD.FTZ R194, R194, R181 ;  /* 0x000000b5c2c27221 */ /* 0x000fe20000010000 */
[----:B------:R-:W-:Y:S02]  /*3a20*/  LOP3.LUT R0, R234, UR13, R247, 0x96, !PT ;  /* 0x0000000dea007c12 */ /* 0x000fe4000f8e96f7 */
[----:B------:R-:W1:Y:S01]  /*3a30*/  LDSM.16.MT88.4 R20, [R212+0xb800] ;  /* 0x00b80000d414783b */ /* 0x000e620000004200 */
[----:B------:R-:W-:Y:S01]  /*3a40*/  LOP3.LUT R246, R246, UR11, R85, 0x96, !PT ;  /* 0x0000000bf6f67c12 */ /* 0x000fe2000f8e9655 */
[C---:B------:R-:W-:Y:S01]  /*3a50*/  HMMA.16816.F32.BF16 R56, R136.reuse, R64, RZ ;  /* 0x000000408838723c */ /* 0x040fe200000418ff */
[----:B------:R-:W-:Y:S01]  /*3a60*/  FADD.FTZ R192, R192, R183 ;  /* 0x000000b7c0c07221 */ /* 0x000fe20000010000 */
[----:B------:R-:W-:Y:S01]  /*3a70*/  IMAD.WIDE.U32 R116, R0, -0x2daee0ad, RZ ;  /* 0xd2511f5300747825 */ /* 0x000fe200078e00ff */
[----:B------:R-:W1:Y:S03]  /*3a80*/  LDSM.16.MT88.4 R16, [R169+0xb800] ;  /* 0x00b80000a910783b */ /* 0x000e660000004200 */
[----:B------:R-:W-:Y:S01]  /*3a90*/  FADD.FTZ R191, R191, R194 ;  /* 0x000000c2bfbf7221 */ /* 0x000fe20000010000 */
[----:B------:R-:W-:Y:S01]  /*3aa0*/  FADD.FTZ R189, R189, R192 ;  /* 0x000000c0bdbd7221 */ /* 0x000fe20000010000 */
[----:B------:R-:W-:Y:S01]  /*3ab0*/  IMAD.WIDE.U32 R246, R246, -0x2daee0ad, RZ ;  /* 0xd2511f53f6f67825 */ /* 0x000fe200078e00ff */
[----:B------:R-:W1:Y:S01]  /*3ac0*/  LDSM.16.MT88.4 R8, [R171+0x1800] ;  /* 0x00180000ab08783b */ /* 0x000e620000004200 */
[----:B------:R-:W-:Y:S01]  /*3ad0*/  LOP3.LUT R86, R102, UR10, R117, 0x96, !PT ;  /* 0x0000000a66567c12 */ /* 0x000fe2000f8e9675 */
[----:B----4-:R-:W-:Y:S01]  /*3ae0*/  HMMA.16816.F32.BF16 R40, R136, R48, RZ ;  /* 0x000000308828723c */ /* 0x010fe200000418ff */
[----:B------:R-:W-:Y:S01]  /*3af0*/  FADD.FTZ R188, R188, R191 ;  /* 0x000000bfbcbc7221 */ /* 0x000fe20000010000 */
[----:B------:R-:W-:Y:S01]  /*3b00*/  LOP3.LUT R0, R116, UR9, R247, 0x96, !PT ;  /* 0x0000000974007c12 */ /* 0x000fe2000f8e96f7 */
[----:B------:R-:W-:Y:S01]  /*3b10*/  FMUL.FTZ R247, R168, UR7 ;  /* 0x00000007a8f77c20 */ /* 0x000fe20008410000 */
[----:B------:R-:W-:-:S04]  /*3b20*/  IMAD.WIDE.U32 R86, R86, -0x326172a9, RZ ;  /* 0xcd9e8d5756567825 */ /* 0x000fc800078e00ff */
[----:B------:R-:W-:Y:S01]  /*3b30*/  FADD.FTZ R190, R190, R189 ;  /* 0x000000bdbebe7221 */ /* 0x000fe20000010000 */
[----:B------:R-:W-:Y:S01]  /*3b40*/  FADD.FTZ R229, R229, R188 ;  /* 0x000000bce5e57221 */ /* 0x000fe20000010000 */
[----:B------:R-:W-:Y:S01]  /*3b50*/  FSEL R247, R247, RZ, P0 ;  /* 0x000000fff7f77208 */ /* 0x000fe20000000000 */
[----:B------:R-:W-:Y:S01]  /*3b60*/  IMAD.WIDE.U32 R116, R0, -0x326172a9, RZ ;  /* 0xcd9e8d5700747825 */ /* 0x000fe200078e00ff */
[----:B------:R-:W-:Y:S01]  /*3b70*/  FSETP.NEU.FTZ.AND P0, PT, R167, -INF , PT ;  /* 0xff800000a700780b */ /* 0x000fe20003f1d000 */
[C---:B------:R-:W-:Y:S01]  /*3b80*/  HMMA.16816.F32.BF16 R72, R136.reuse, R80, RZ ;  /* 0x000000508848723c */ /* 0x040fe200000418ff */
[----:B------:R-:W-:Y:S01]  /*3b90*/  LOP3.LUT R249, R84, UR18, R87, 0x96, !PT ;  /* 0x0000001254f97c12 */ /* 0x000fe2000f8e9657 */
[--C-:B------:R-:W-:Y:S01]  /*3ba0*/  FFMA.FTZ R196, R70, UR7, -R247.reuse ;  /* 0x0000000746c47c23 */ /* 0x100fe200080108f7 */
[----:B------:R-:W-:Y:S01]  /*3bb0*/  FSEL R248, R248, RZ, P0 ;  /* 0x000000fff8f87208 */ /* 0x000fe20000000000 */
[--C-:B------:R-:W-:Y:S01]  /*3bc0*/  FFMA.FTZ R195, R54, UR7, -R247.reuse ;  /* 0x0000000736c37c23 */ /* 0x100fe200080108f7 */
[----:B------:R-:W-:Y:S01]  /*3bd0*/  PRMT R0, R116, 0x7772, RZ ;  /* 0x0000777274007816 */ /* 0x000fe200000000ff */
[----:B------:R-:W-:Y:S01]  /*3be0*/  FFMA.FTZ R193, R68, UR7, -R247 ;  /* 0x0000000744c17c23 */ /* 0x000fe200080108f7 */
[----:B------:R-:W-:Y:S01]  /*3bf0*/  PRMT R101, R116, 0x7773, RZ ;  /* 0x0000777374657816 */ /* 0x000fe200000000ff */
[--C-:B------:R-:W-:Y:S01]  /*3c00*/  FFMA.FTZ R203, R71, UR7, -R248.reuse ;  /* 0x0000000747cb7c23 */ /* 0x100fe200080108f8 */
[--C-:B------:R-:W-:Y:S01]  /*3c10*/  FFMA.FTZ R199, R69, UR7, -R248.reuse ;  /* 0x0000000745c77c23 */ /* 0x100fe200080108f8 */
[--C-:B------:R-:W-:Y:S01]  /*3c20*/  FFMA.FTZ R198, R55, UR7, -R248.reuse ;  /* 0x0000000737c67c23 */ /* 0x100fe200080108f8 */
[----:B------:R-:W-:Y:S01]  /*3c30*/  FFMA.FTZ R244, R53, UR7, -R248 ;  /* 0x0000000735f47c23 */ /* 0x000fe200080108f8 */
[----:B------:R-:W-:Y:S01]  /*3c40*/  LOP3.LUT R85, R86, UR8, R117, 0x96, !PT ;  /* 0x0000000856557c12 */ /* 0x000fe2000f8e9675 */
[----:B------:R-:W-:Y:S01]  /*3c50*/  FFMA.FTZ R70, R52, UR7, -R247 ;  /* 0x0000000734467c23 */ /* 0x000fe200080108f7 */
[----:B------:R-:W-:Y:S01]  /*3c60*/  IMAD.MOV.U32 R102, RZ, RZ, R116 ;  /* 0x000000ffff667224 */ /* 0x000fe200078e0074 */
[----:B------:R-:W-:Y:S01]  /*3c70*/  PRMT R52, R0, 0x5410, R101 ;  /* 0x0000541000347816 */ /* 0x000fe20000000065 */
[----:B------:R-:W-:Y:S01]  /*3c80*/  MUFU.EX2 R196, R196 ;  /* 0x000000c400c47308 */ /* 0x000fe20000000800 */
[C---:B------:R-:W-:Y:S01]  /*3c90*/  LOP3.LUT R68, R85.reuse, 0xffff, RZ, 0xc0, !PT ;  /* 0x0000ffff55447812 */ /* 0x040fe200078ec0ff */
[C---:B--2---:R-:W-:Y:S01]  /*3ca0*/  HMMA.16816.F32.BF16 R104, R136.reuse, R112, RZ ;  /* 0x000000708868723c */ /* 0x044fe200000418ff */
[C---:B------:R-:W-:Y:S01]  /*3cb0*/  PRMT R69, R85.reuse, 0x7632, R69 ;  /* 0x0000763255457816 */ /* 0x040fe20000000045 */
[----:B------:R-:W-:Y:S01]  /*3cc0*/  MUFU.EX2 R195, R195 ;  /* 0x000000c300c37308 */ /* 0x000fe20000000800 */
[----:B------:R-:W-:Y:S01]  /*3cd0*/  LOP3.LUT R54, R85, 0xff, RZ, 0xc0, !PT ;  /* 0x000000ff55367812 */ /* 0x000fe200078ec0ff */
[----:B------:R-:W-:Y:S01]  /*3ce0*/  FFMA.FTZ R251, R231, UR7, -R247 ;  /* 0x00000007e7fb7c23 */ /* 0x000fe200080108f7 */
[----:B------:R-:W-:Y:S01]  /*3cf0*/  LOP3.LUT R53, R52, 0xff00ff, RZ, 0xc0, !PT ;  /* 0x00ff00ff34357812 */ /* 0x000fe200078ec0ff */
[----:B------:R-:W-:Y:S01]  /*3d00*/  MUFU.EX2 R193, R193 ;  /* 0x000000c100c17308 */ /* 0x000fe20000000800 */
[----:B------:R-:W-:Y:S01]  /*3d10*/  PRMT R86, R116, 0x7771, RZ ;  /* 0x0000777174567816 */ /* 0x000fe200000000ff */
[C---:B------:R-:W-:Y:S01]  /*3d20*/  HMMA.16816.F32.BF16 R120, R136.reuse, R144, RZ ;  /* 0x000000908878723c */ /* 0x040fe200000418ff */
[----:B------:R-:W-:Y:S01]  /*3d30*/  LOP3.LUT R103, R102, 0xff, RZ, 0xc0, !PT ;  /* 0x000000ff66677812 */ /* 0x000fe200078ec0ff */
[----:B------:R-:W2:Y:S01]  /*3d40*/  MUFU.EX2 R0, R70 ;  /* 0x0000004600007308 */ /* 0x000ea20000000800 */
[----:B------:R-:W-:Y:S01]  /*3d50*/  SHF.R.U32.HI R85, RZ, 0x18, R85 ;  /* 0x00000018ff557819 */ /* 0x000fe20000011655 */
[----:B------:R-:W-:Y:S01]  /*3d60*/  FFMA.FTZ R231, R228, UR7, -R247 ;  /* 0x00000007e4e77c23 */ /* 0x000fe200080108f7 */
[----:B------:R-:W-:Y:S01]  /*3d70*/  SHF.R.U32.HI R55, RZ, 0x8, R68 ;  /* 0x00000008ff377819 */ /* 0x000fe20000011644 */
[----:B------:R-:W-:Y:S01]  /*3d80*/  MUFU.EX2 R203, R203 ;  /* 0x000000cb00cb7308 */ /* 0x000fe20000000800 */
[----:B------:R-:W-:Y:S01]  /*3d90*/  LOP3.LUT R52, R69, 0xff, RZ, 0xc0, !PT ;  /* 0x000000ff45347812 */ /* 0x000fe200078ec0ff */
[C---:B---3--:R-:W-:Y:S01]  /*3da0*/  HMMA.16816.F32.BF16 R128, R136.reuse, R4, RZ ;  /* 0x000000048880723c */ /* 0x048fe200000418ff */
[----:B------:R-:W-:Y:S01]  /*3db0*/  PRMT R101, R103, 0x5410, R86 ;  /* 0x0000541067657816 */ /* 0x000fe20000000056 */
[----:B------:R-:W-:Y:S01]  /*3dc0*/  MUFU.EX2 R199, R199 ;  /* 0x000000c700c77308 */ /* 0x000fe20000000800 */
[----:B------:R-:W-:Y:S01]  /*3dd0*/  PRMT R55, R54, 0x5410, R55 ;  /* 0x0000541036377816 */ /* 0x000fe20000000037 */
[----:B------:R-:W-:Y:S01]  /*3de0*/  FFMA.FTZ R250, R245, UR7, -R248 ;  /* 0x00000007f5fa7c23 */ /* 0x000fe200080108f8 */
[----:B------:R-:W-:Y:S01]  /*3df0*/  PRMT R85, R52, 0x5410, R85 ;  /* 0x0000541034557816 */ /* 0x000fe20000000055 */
[----:B------:R-:W3:Y:S01]  /*3e00*/  MUFU.EX2 R198, R198 ;  /* 0x000000c600c67308 */ /* 0x000ee20000000800 */
[--C-:B------:R-:W-:Y:S01]  /*3e10*/  HSET2.LE.AND R101, R101, R2.reuse, PT ;  /* 0x0000000265657233 */ /* 0x100fe20003803000 */
[C---:B------:R-:W-:Y:S01]  /*3e20*/  HMMA.16816.F32.BF16 R152, R136.reuse, R150, RZ ;  /* 0x000000968898723c */ /* 0x040fe200000418ff */
[--C-:B------:R-:W-:Y:S01]  /*3e30*/  HSET2.LE.AND R53, R53, R2.reuse, PT ;  /* 0x0000000235357233 */ /* 0x100fe20003803000 */
[----:B------:R-:W4:Y:S01]  /*3e40*/  MUFU.EX2 R244, R244 ;  /* 0x000000f400f47308 */ /* 0x000f220000000800 */
[--C-:B------:R-:W-:Y:S01]  /*3e50*/  HSET2.LE.AND R55, R55, R2.reuse, PT ;  /* 0x0000000237377233 */ /* 0x100fe20003803000 */
[----:B------:R-:W-:Y:S01]  /*3e60*/  FADD.FTZ R225, R225, R190 ;  /* 0x000000bee1e17221 */ /* 0x000fe20000010000 */
[----:B------:R-:W-:Y:S01]  /*3e70*/  HSET2.LE.AND R133, R85, R2, PT ;  /* 0x0000000255857233 */ /* 0x000fe20003803000 */
[----:B------:R-:W-:Y:S01]  /*3e80*/  MUFU.EX2 R228, R251 ;  /* 0x000000fb00e47308 */ /* 0x000fe20000000800 */
[----:B--2---:R-:W-:Y:S01]  /*3e90*/  F2FP.BF16.F32.PACK_AB R134, R0, R193 ;  /* 0x000000c10086723e */ /* 0x004fe200000010ff */
[----:B------:R-:W-:Y:S01]  /*3ea0*/  HMMA.16816.F32.BF16 R44, R136, R50, RZ ;  /* 0x00000032882c723c */ /* 0x000fe200000418ff */
[----:B------:R-:W-:Y:S01]  /*3eb0*/  F2FP.BF16.F32.PACK_AB R132, R195, R196 ;  /* 0x000000c4c384723e */ /* 0x000fe200000010ff */
[----:B------:R-:W-:Y:S01]  /*3ec0*/  MUFU.EX2 R231, R231 ;  /* 0x000000e700e77308 */ /* 0x000fe20000000800 */
[----:B------:R-:W-:Y:S01]  /*3ed0*/  LOP3.LUT R134, R134, R101, RZ, 0xc0, !PT ;  /* 0x0000006586867212 */ /* 0x000fe200078ec0ff */
[----:B------:R-:W-:Y:S01]  /*3ee0*/  FADD.FTZ R196, R196, R195 ;  /* 0x000000c3c4c47221 */ /* 0x000fe20000010000 */
[----:B---3--:R-:W-:-:S02]  /*3ef0*/  F2FP.BF16.F32.PACK_AB R54, R198, R199 ;  /* 0x000000c7c636723e */ /* 0x008fc400000010ff */
[----:B------:R-:W-:Y:S01]  /*3f00*/  LOP3.LUT R132, R132, R55, RZ, 0xc0, !PT ;  /* 0x0000003784847212 */ /* 0x000fe200078ec0ff */
[C---:B------:R-:W-:Y:S01]  /*3f10*/  HMMA.16816.F32.BF16 R60, R136.reuse, R66, RZ ;  /* 0x00000042883c723c */ /* 0x040fe200000418ff */
[----:B----4-:R-:W-:Y:S01]  /*3f20*/  F2FP.BF16.F32.PACK_AB R52, R244, R203 ;  /* 0x000000cbf434723e */ /* 0x010fe200000010ff */
[----:B------:R-:W-:Y:S01]  /*3f30*/  FADD.FTZ R244, R203, R244 ;  /* 0x000000f4cbf47221 */ /* 0x000fe20000010000 */
[----:B------:R-:W-:Y:S01]  /*3f40*/  LOP3.LUT R135, R54, R53, RZ, 0xc0, !PT ;  /* 0x0000003536877212 */ /* 0x000fe200078ec0ff */
[----:B------:R-:W-:Y:S01]  /*3f50*/  FADD.FTZ R193, R193, R196 ;  /* 0x000000c4c1c17221 */ /* 0x000fe20000010000 */
[----:B------:R-:W-:Y:S01]  /*3f60*/  LOP3.LUT R133, R52, R133, RZ, 0xc0, !PT ;  /* 0x0000008534857212 */ /* 0x000fe200078ec0ff */
[----:B------:R-:W-:Y:S02]  /*3f70*/  FADD.FTZ R199, R199, R244 ;  /* 0x000000f4c7c77221 */ /* 0x000fe40000010000 */
[----:B------:R-:W-:Y:S01]  /*3f80*/  HMMA.16816.F32.BF16 R76, R136, R82, RZ ;  /* 0x00000052884c723c */ /* 0x000fe200000418ff */
[----:B------:R-:W-:Y:S01]  /*3f90*/  FADD.FTZ R0, R0, R193 ;  /* 0x000000c100007221 */ /* 0x000fe20000010000 */
[----:B------:R-:W-:-:S06]  /*3fa0*/  FADD.FTZ R199, R198, R199 ;  /* 0x000000c7c6c77221 */ /* 0x000fcc0000010000 */
[C---:B------:R-:W-:Y:S08]  /*3fb0*/  HMMA.16816.F32.BF16 R92, R136.reuse, R98, RZ ;  /* 0x00000062885c723c */ /* 0x040ff000000418ff */
[C---:B------:R-:W-:Y:S08]  /*3fc0*/  HMMA.16816.F32.BF16 R108, R136.reuse, R114, RZ ;  /* 0x00000072886c723c */ /* 0x040ff000000418ff */
[C---:B------:R-:W-:Y:S08]  /*3fd0*/  HMMA.16816.F32.BF16 R124, R136.reuse, R146, RZ ;  /* 0x00000092887c723c */ /* 0x040ff000000418ff */
[----:B------:R-:W-:Y:S08]  /*3fe0*/  HMMA.16816.F32.BF16 R136, R136, R6, RZ ;  /* 0x000000068888723c */ /* 0x000ff000000418ff */
[----:B------:R-:W-:Y:S01]  /*3ff0*/  HMMA.16816.F32.BF16 R140, R132, R4, RZ ;  /* 0x00000004848c723c */ /* 0x000fe200000418ff */
[----:B------:R-:W-:-:S05]  /*4000*/  IMAD.WIDE.U32 R4, R249, -0x2daee0ad, RZ ;  /* 0xd2511f53f9047825 */ /* 0x000fca00078e00ff */
[----:B------:R-:W-:Y:S02]  /*4010*/  LOP3.LUT R5, R246, UR17, R5, 0x96, !PT ;  /* 0x00000011f6057c12 */ /* 0x000fe4000f8e9605 */
[----:B-----5:R-:W-:Y:S01]  /*4020*/  HMMA.16816.F32.BF16 R156, R36, R176, R156 ;  /* 0x000000b0249c723c */ /* 0x020fe2000004189c */
[----:B------:R-:W-:Y:S02]  /*4030*/  PRMT R249, R4, 0x7773, RZ ;  /* 0x0000777304f97816 */ /* 0x000fe400000000ff */
[----:B------:R-:W-:-:S05]  /*4040*/  LOP3.LUT R246, R5, 0xff, RZ, 0xc0, !PT ;  /* 0x000000ff05f67812 */ /* 0x000fca00078ec0ff */
        /* <DEDUP_REMOVED lines=30> */
[----:B------:R-:W-:Y:S01]  /*4230*/  IMAD.MOV.U32 R6, RZ, RZ, R4 ;  /* 0x000000ffff067224 */ /* 0x000fe200078e0004 */
[----:B------:R-:W-:-:S02]  /*4240*/  PRMT R7, R4, 0x7771, RZ ;  /* 0x0000777104077816 */ /* 0x000fc400000000ff */
[----:B------:R-:W-:Y:S02]  /*4250*/  PRMT R4, R4, 0x7772, RZ ;  /* 0x0000777204047816 */ /* 0x000fe400000000ff */
[----:B------:R-:W-:Y:S02]  /*4260*/  LOP3.LUT R6, R6, 0xff, RZ, 0xc0, !PT ;  /* 0x000000ff06067812 */ /* 0x000fe400078ec0ff */
[----:B------:R-:W-:Y:S02]  /*4270*/  PRMT R4, R4, 0x5410, R249 ;  /* 0x0000541004047816 */ /* 0x000fe400000000f9 */
[----:B------:R-:W-:Y:S02]  /*4280*/  PRMT R7, R6, 0x5410, R7 ;  /* 0x0000541006077816 */ /* 0x000fe40000000007 */
[C---:B------:R-:W-:Y:S02]  /*4290*/  PRMT R6, R5.reuse, 0x7632, R6 ;  /* 0x0000763205067816 */ /* 0x040fe40000000006 */
[----:B------:R-:W-:-:S02]  /*42a0*/  LOP3.LUT R249, R5, 0xffff, RZ, 0xc0, !PT ;  /* 0x0000ffff05f97812 */ /* 0x000fc400078ec0ff */
[----:B------:R-:W-:Y:S02]  /*42b0*/  SHF.R.U32.HI R5, RZ, 0x18, R5 ;  /* 0x00000018ff057819 */ /* 0x000fe40000011605 */
[----:B------:R-:W-:Y:S02]  /*42c0*/  LOP3.LUT R6, R6, 0xff, RZ, 0xc0, !PT ;  /* 0x000000ff06067812 */ /* 0x000fe400078ec0ff */
[----:B------:R-:W-:Y:S02]  /*42d0*/  SHF.R.U32.HI R249, RZ, 0x8, R249 ;  /* 0x00000008fff97819 */ /* 0x000fe400000116f9 */
[----:B------:R-:W-:Y:S01]  /*42e0*/  PRMT R5, R6, 0x5410, R5 ;  /* 0x0000541006057816 */ /* 0x000fe20000000005 */
[----:B------:R-:W-:Y:S01]  /*42f0*/  FFMA.FTZ R6, R197, UR7, -R247 ;  /* 0x00000007c5067c23 */ /* 0x000fe200080108f7 */
[--C-:B------:R-:W-:Y:S01]  /*4300*/  FFMA.FTZ R197, R243, UR7, -R248.reuse ;  /* 0x00000007f3c57c23 */ /* 0x100fe200080108f8 */
[----:B------:R-:W-:Y:S01]  /*4310*/  PRMT R249, R246, 0x5410, R249 ;  /* 0x00005410f6f97816 */ /* 0x000fe200000000f9 */
[----:B------:R-:W-:Y:S01]  /*4320*/  FFMA.FTZ R247, R200, UR7, -R247 ;  /* 0x00000007c8f77c23 */ /* 0x000fe200080108f7 */
[--C-:B------:R-:W-:Y:S01]  /*4330*/  FFMA.FTZ R246, R201, UR7, -R248.reuse ;  /* 0x00000007c9f67c23 */ /* 0x100fe200080108f8 */
[----:B------:R-:W-:Y:S01]  /*4340*/  MUFU.EX2 R200, R250 ;  /* 0x000000fa00c87308 */ /* 0x000fe20000000800 */
[----:B------:R-:W-:Y:S01]  /*4350*/  FFMA.FTZ R201, R202, UR7, -R248 ;  /* 0x00000007cac97c23 */ /* 0x000fe200080108f8 */
[----:B------:R-:W-:-:S02]  /*4360*/  HSET2.LE.AND R7, R7, R2, PT ;  /* 0x0000000207077233 */ /* 0x000fc40003803000 */
[----:B------:R-:W1:Y:S01]  /*4370*/  MUFU.EX2 R197, R197 ;  /* 0x000000c500c57308 */ /* 0x000e620000000800 */
[----:B------:R-:W-:Y:S02]  /*4380*/  LOP3.LUT R245, R4, 0xff00ff, RZ, 0xc0, !PT ;  /* 0x00ff00ff04f57812 */ /* 0x000fe400078ec0ff */
[----:B------:R-:W-:Y:S01]  /*4390*/  HSET2.LE.AND R5, R5, R2, PT ;  /* 0x0000000205057233 */ /* 0x000fe20003803000 */
[----:B------:R2:W-:Y:S04]  /*43a0*/  MUFU.EX2 R243, R6 ;  /* 0x0000000600f37308 */ /* 0x0005e80000000800 */
[----:B------:R-:W3:Y:S04]  /*43b0*/  MUFU.EX2 R202, R247 ;  /* 0x000000f700ca7308 */ /* 0x000ee80000000800 */
[----:B------:R-:W-:Y:S01]  /*43c0*/  MUFU.EX2 R246, R246 ;  /* 0x000000f600f67308 */ /* 0x000fe20000000800 */
[----:B-1----:R-:W-:-:S03]  /*43d0*/  F2FP.BF16.F32.PACK_AB R4, R200, R197 ;  /* 0x000000c5c804723e */ /* 0x002fc600000010ff */
[----:B------:R-:W1:Y:S01]  /*43e0*/  MUFU.EX2 R201, R201 ;  /* 0x000000c900c97308 */ /* 0x000e620000000800 */
[----:B--2---:R-:W-:-:S04]  /*43f0*/  F2FP.BF16.F32.PACK_AB R6, R231, R228 ;  /* 0x000000e4e706723e */ /* 0x004fc800000010ff */
[----:B------:R-:W-:Y:S02]  /*4400*/  LOP3.LUT R6, R6, R7, RZ, 0xc0, !PT ;  /* 0x0000000706067212 */ /* 0x000fe400078ec0ff */
[--C-:B------:R-:W-:Y:S02]  /*4410*/  HSET2.LE.AND R7, R245, R2.reuse, PT ;  /* 0x00000002f5077233 */ /* 0x100fe40003803000 */
[----:B---3--:R-:W-:Y:S01]  /*4420*/  F2FP.BF16.F32.PACK_AB R245, R202, R243 ;  /* 0x000000f3caf5723e */ /* 0x008fe200000010ff */
[----:B------:R-:W-:Y:S02]  /*4430*/  FADD.FTZ R243, R243, R0 ;  /* 0x00000000f3f37221 */ /* 0x000fe40000010000 */
[----:B------:R-:W-:Y:S02]  /*4440*/  LOP3.LUT R7, R4, R7, RZ, 0xc0, !PT ;  /* 0x0000000704077212 */ /* 0x000fe400078ec0ff */
[----:B------:R-:W-:Y:S01]  /*4450*/  HSET2.LE.AND R4, R249, R2, PT ;  /* 0x00000002f9047233 */ /* 0x000fe20003803000 */
[----:B------:R-:W-:Y:S01]  /*4460*/  FADD.FTZ R243, R202, R243 ;  /* 0x000000f3caf37221 */ /* 0x000fe20000010000 */
[----:B-1----:R-:W-:Y:S01]  /*4470*/  F2FP.BF16.F32.PACK_AB R248, R201, R246 ;  /* 0x000000f6c9f8723e */ /* 0x002fe200000010ff */
[----:B------:R-:W-:-:S02]  /*4480*/  FADD.FTZ R246, R246, R199 ;  /* 0x000000c7f6f67221 */ /* 0x000fc40000010000 */
[----:B------:R-:W-:Y:S01]  /*4490*/  LOP3.LUT R4, R245, R4, RZ, 0xc0, !PT ;  /* 0x00000004f5047212 */ /* 0x000fe200078ec0ff */
[----:B------:R-:W-:Y:S01]  /*44a0*/  FADD.FTZ R228, R228, R243 ;  /* 0x000000f3e4e47221 */ /* 0x000fe20000010000 */
[----:B------:R-:W-:Y:S01]  /*44b0*/  LOP3.LUT R5, R248, R5, RZ, 0xc0, !PT ;  /* 0x00000005f8057212 */ /* 0x000fe200078ec0ff */
[----:B------:R-:W-:Y:S02]  /*44c0*/  FADD.FTZ R246, R201, R246 ;  /* 0x000000f6c9f67221 */ /* 0x000fe40000010000 */
[----:B------:R-:W-:Y:S02]  /*44d0*/  FADD.FTZ R231, R231, R228 ;  /* 0x000000e4e7e77221 */ /* 0x000fe40000010000 */
[----:B------:R-:W-:Y:S02]  /*44e0*/  FADD.FTZ R197, R197, R246 ;  /* 0x000000f6c5c57221 */ /* 0x000fe40000010000 */
[----:B------:R-:W-:Y:S02]  /*44f0*/  HMMA.16816.F32.BF16 R160, R4, R176, R160 ;  /* 0x000000b004a0723c */ /* 0x000fe400000418a0 */
        /* <DEDUP_REMOVED lines=18> */
[----:B------:R-:W1:Y:S01]  /*4620*/  LDC.64 R4, c[0x0][0x3c0] ;  /* 0x0000f000ff047b82 */ /* 0x000e620000000a00 */
[----:B------:R-:W-:Y:S01]  /*4630*/  UIADD3 UR19, UPT, UPT, UR16, -0x2, URZ ;  /* 0xfffffffe10137890 */ /* 0x000fe2000fffe0ff */
[----:B------:R-:W-:-:S04]  /*4640*/  DEPBAR.LE SB0, 0x0 ;  /* 0x000080000000791a */ /* 0x000fc80000000000 */
[----:B------:R-:W-:Y:S01]  /*4650*/  UMOV UR21, 0x400 ;  /* 0x0000040000157882 */ /* 0x000fe20000000000 */
[----:B------:R-:W-:Y:S01]  /*4660*/  LOP3.LUT R174, R241, 0x1e00, R240, 0xf8, !PT ;  /* 0x00001e00f1ae7812 */ /* 0x000fe200078ef8f0 */
[----:B------:R-:W2:Y:S01]  /*4670*/  S2UR UR20, SR_CgaCtaId ;  /* 0x00000000001479c3 */ /* 0x000ea20000008800 */
[----:B------:R-:W-:Y:S01]  /*4680*/  UISETP.GE.U32.AND UP0, UPT, UR16, 0x3, UPT ;  /* 0x000000031000788c */ /* 0x000fe2000bf06070 */
[----:B-1----:R-:W-:-:S04]  /*4690*/  IMAD.WIDE.U32 R10, R4, UR19, RZ ;  /* 0x00000013040a7c25 */ /* 0x002fc8000f8e00ff */
[C---:B------:R-:W-:Y:S02]  /*46a0*/  IMAD.SHL.U32 R9, R10.reuse, 0x20, RZ ;  /* 0x000000200a097824 */ /* 0x040fe400078e00ff */
[----:B------:R-:W-:Y:S01]  /*46b0*/  BAR.SYNC.DEFER_BLOCKING 0x0 ;  /* 0x0000000000007b1d */ /* 0x000fe20000010000 */
[----:B------:R-:W-:Y:S01]  /*46c0*/  IMAD R7, R5, UR19, R11 ;  /* 0x0000001305077c24 */ /* 0x000fe2000f8e020b */
[----:B------:R-:W-:Y:S01]  /*46d0*/  LEA R8, P1, R10, R219, 0x6 ;  /* 0x000000db0a087211 */ /* 0x000fe200078230ff */
[----:B--2---:R-:W-:Y:S01]  /*46e0*/  ULEA UR20, UR20, UR21, 0x18 ;  /* 0x0000001514147291 */ /* 0x004fe2000f8ec0ff */
[----:B------:R-:W-:Y:S02]  /*46f0*/  LEA R6, P0, R4, R9, 0x4 ;  /* 0x0000000904067211 */ /* 0x000fe400078020ff */
[C-C-:B------:R-:W-:Y:S02]  /*4700*/  SHF.L.U64.HI R0, R10.reuse, 0x5, R7.reuse ;  /* 0x000000050a007819 */ /* 0x140fe40000010207 */
[----:B------:R-:W-:-:S02]  /*4710*/  LEA.HI.X R9, R10, R218, R7, 0x6, P1 ;  /* 0x000000da0a097211 */ /* 0x000fc400008f3407 */
[----:B------:R-:W-:Y:S02]  /*4720*/  LEA.HI.X R5, R4, R0, R5, 0x4, P0 ;  /* 0x0000000004057211 */ /* 0x000fe400000f2405 */
[----:B------:R-:W-:Y:S02]  /*4730*/  LEA R4, P0, R6, R219, 0x1 ;  /* 0x000000db06047211 */ /* 0x000fe400078008ff */
[----:B------:R-:W-:Y:S02]  /*4740*/  LEA R0, R174, UR20, 0x1 ;  /* 0x00000014ae007c11 */ /* 0x000fe4000f8e08ff */
[----:B------:R-:W-:-:S03]  /*4750*/  LEA.HI.X R5, R6, R218, R5, 0x1, P0 ;  /* 0x000000da06057211 */ /* 0x000fc600000f0c05 */
[----:B------:R-:W-:Y:S01]  /*4760*/  @!PT LDS RZ, [RZ] ;  /* 0x00000000fffff984 */ /* 0x000fe20000000800 */
[----:B------:R-:W-:Y:S01]  /*4770*/  @!PT LDS RZ, [RZ] ;  /* 0x00000000fffff984 */ /* 0x000fe20000000800 */
[----:B------:R-:W-:Y:S01]  /*4780*/  @!PT LDS RZ, [RZ] ;  /* 0x00000000fffff984 */ /* 0x000fe20000000800 */
[----:B------:R-:W-:Y:S04]  /*4790*/  LDGSTS.E.BYPASS.LTC128B.128 [R0+0xa000], desc[UR22][R8.64] ;  /* 0x0a00000008007fae */ /* 0x000fe8000b981a16 */
[----:B------:R1:W-:Y:S04]  /*47a0*/  LDGSTS.E.BYPASS.LTC128B.128 [R0+0xb000], desc[UR22][R8.64+0x80] ;  /* 0x0b00008008007fae */ /* 0x0003e8000b981a16 */
[----:B------:R-:W-:Y:S04]  /*47b0*/  LDGSTS.E.BYPASS.LTC128B.128 [R0+0xa800], desc[UR22][R4.64] ;  /* 0x0a80000004007fae */ /* 0x000fe8000b981a16 */
[----:B------:R2:W-:Y:S04]  /*47c0*/  LDGSTS.E.BYPASS.LTC128B.128 [R0+0xb800], desc[UR22][R4.64+0x80] ;  /* 0x0b80008004007fae */ /* 0x0005e8000b981a16 */
[----:B------:R-:W-:Y:S04]  /*47d0*/  LDSM.16.M88.4 R28, [R217] ;  /* 0x00000000d91c783b */ /* 0x000fe80000000200 */
[----:B------:R-:W3:Y:S04]  /*47e0*/  LDSM.16.M88.4 R180, [R216+UR5+0x8000] ;  /* 0x00800005d8b4783b */ /* 0x000ee80008000200 */
[----:B------:R-:W4:Y:S04]  /*47f0*/  LDSM.16.M88.4 R32, [R217+0x2000] ;  /* 0x00200000d920783b */ /* 0x000f280000000200 */
[----:B------:R-:W2:Y:S04]  /*4800*/  LDSM.16.M88.4 R16, [R216+UR5+0x8800] ;  /* 0x00880005d810783b */ /* 0x000ea80008000200 */
[----:B------:R-:W-:Y:S04]  /*4810*/  LDSM.16.M88.4 R192, [R211+0x8000] ;  /* 0x00800000d3c0783b */ /* 0x000fe80000000200 */
[----:B------:R-:W5:Y:S04]  /*4820*/  LDSM.16.M88.4 R196, [R215+0x2000] ;  /* 0x00200000d7c4783b */ /* 0x000f680000000200 */
[----:B------:R-:W5:Y:S04]  /*4830*/  LDSM.16.M88.4 R188, [R211+0x8800] ;  /* 0x00880000d3bc783b */ /* 0x000f680000000200 */
[----:B------:R-:W5:Y:S04]  /*4840*/  LDSM.16.M88.4 R200, [R215] ;  /* 0x00000000d7c8783b */ /* 0x000f680000000200 */
[----:B------:R-:W-:Y:S04]  /*4850*/  LDSM.16.M88.4 R24, [R214+0x2000] ;  /* 0x00200000d618783b */ /* 0x000fe80000000200 */
[----:B------:R-:W5:Y:S04]  /*4860*/  LDSM.16.M88.4 R20, [R210+0x8000] ;  /* 0x00800000d214783b */ /* 0x000f680000000200 */
[----:B------:R-:W0:Y:S01]  /*4870*/  LDGDEPBAR ;  /* 0x00000000000079af */ /* 0x000e220000000000 */
[-C--:B---3--:R-:W-:Y:S08]  /*4880*/  HMMA.16816.F32.BF16 R184, R28, R180.reuse, RZ ;  /* 0x000000b41cb8723c */ /* 0x088ff000000418ff */
[C---:B----4-:R-:W-:Y:S08]  /*4890*/  HMMA.16816.F32.BF16 R12, R32.reuse, R180, RZ ;  /* 0x000000b4200c723c */ /* 0x050ff000000418ff */
[-C--:B-1----:R-:W-:Y:S08]  /*48a0*/  HMMA.16816.F32.BF16 R8, R32, R182.reuse, RZ ;  /* 0x000000b62008723c */ /* 0x082ff000000418ff */
[----:B------:R-:W-:Y:S08]  /*48b0*/  HMMA.16816.F32.BF16 R180, R28, R182, RZ ;  /* 0x000000b61cb4723c */ /* 0x000ff000000418ff */
[-C--:B--2---:R-:W-:Y:S08]  /*48c0*/  HMMA.16816.F32.BF16 R4, R32, R16.reuse, RZ ;  /* 0x000000102004723c */ /* 0x084ff000000418ff */
[----:B------:R-:W-:Y:S08]  /*48d0*/  HMMA.16816.F32.BF16 R176, R28, R16, RZ ;  /* 0x000000101cb0723c */ /* 0x000ff000000418ff */
[-C--:B------:R-:W-:Y:S08]  /*48e0*/  HMMA.16816.F32.BF16 R32, R32, R18.reuse, RZ ;  /* 0x000000122020723c */ /* 0x080ff000000418ff */
[----:B------:R-:W-:Y:S01]  /*48f0*/  HMMA.16816.F32.BF16 R28, R28, R18, RZ ;  /* 0x000000121c1c723c */ /* 0x000fe200000418ff */
[----:B------:R-:W1:Y:S07]  /*4900*/  LDSM.16.M88.4 R16, [R210+0x8800] ;  /* 0x00880000d210783b */ /* 0x000e6e0000000200 */
[C---:B-----5:R-:W-:Y:S08]  /*4910*/  HMMA.16816.F32.BF16 R12, R196.reuse, R192, R12 ;  /* 0x000000c0c40c723c */ /* 0x060ff0000004180c */
[C---:B------:R-:W-:Y:S08]  /*4920*/  HMMA.16816.F32.BF16 R4, R196.reuse, R188, R4 ;  /* 0x000000bcc404723c */ /* 0x040ff00000041804 */
[C---:B------:R-:W-:Y:S08]  /*4930*/  HMMA.16816.F32.BF16 R8, R196.reuse, R194, R8 ;  /* 0x000000c2c408723c */ /* 0x040ff00000041808 */
[----:B------:R-:W-:Y:S01]  /*4940*/  HMMA.16816.F32.BF16 R32, R196, R190, R32 ;  /* 0x000000bec420723c */ /* 0x000fe20000041820 */
[----:B------:R-:W-:Y:S07]  /*4950*/  LDSM.16.M88.4 R196, [R213+0x2000] ;  /* 0x00200000d5c4783b */ /* 0x000fee0000000200 */
[C---:B------:R-:W-:Y:S08]  /*4960*/  HMMA.16816.F32.BF16 R176, R200.reuse, R188, R176 ;  /* 0x000000bcc8b0723c */ /* 0x040ff000000418b0 */
[C---:B------:R-:W-:Y:S01]  /*4970*/  HMMA.16816.F32.BF16 R28, R200.reuse, R190, R28 ;  /* 0x000000bec81c723c */ /* 0x040fe2000004181c */
[----:B------:R-:W2:Y:S07]  /*4980*/  LDSM.16.M88.4 R188, [R214] ;  /* 0x00000000d6bc783b */ /* 0x000eae0000000200 */
[C---:B------:R-:W-:Y:S08]  /*4990*/  HMMA.16816.F32.BF16 R184, R200.reuse, R192, R184 ;  /* 0x000000c0c8b8723c */ /* 0x040ff000000418b8 */
[----:B------:R-:W-:Y:S01]  /*49a0*/  HMMA.16816.F32.BF16 R180, R200, R194, R180 ;  /* 0x000000c2c8b4723c */ /* 0x000fe200000418b4 */
[----:B------:R-:W3:Y:S07]  /*49b0*/  LDSM.16.M88.4 R192, [R209+0x8000] ;  /* 0x00800000d1c0783b */ /* 0x000eee0000000200 */
[C---:B------:R-:W-:Y:S08]  /*49c0*/  HMMA.16816.F32.BF16 R12, R24.reuse, R20, R12 ;  /* 0x00000014180c723c */ /* 0x040ff0000004180c */
[C---:B-1----:R-:W-:Y:S08]  /*49d0*/  HMMA.16816.F32.BF16 R4, R24.reuse, R16, R4 ;  /* 0x000000101804723c */ /* 0x042ff00000041804 */
[C---:B------:R-:W-:Y:S08]  /*49e0*/  HMMA.16816.F32.BF16 R8, R24.reuse, R22, R8 ;  /* 0x000000161808723c */ /* 0x040ff00000041808 */
[----:B------:R-:W-:Y:S01]  /*49f0*/  HMMA.16816.F32.BF16 R32, R24, R18, R32 ;  /* 0x000000121820723c */ /* 0x000fe20000041820 */
[----:B------:R-:W1:Y:S07]  /*4a00*/  LDSM.16.M88.4 R24, [R209+0x8800] ;  /* 0x00880000d118783b */ /* 0x000e6e0000000200 */
[C---:B--2---:R-:W-:Y:S08]  /*4a10*/  HMMA.16816.F32.BF16 R176, R188.reuse, R16, R176 ;  /* 0x00000010bcb0723c */ /* 0x044ff000000418b0 */
[C---:B------:R-:W-:Y:S01]  /*4a20*/  HMMA.16816.F32.BF16 R28, R188.reuse, R18, R28 ;  /* 0x00000012bc1c723c */ /* 0x040fe2000004181c */
[----:B------:R-:W2:Y:S07]  /*4a30*/  LDSM.16.M88.4 R16, [R213] ;  /* 0x00000000d510783b */ /* 0x000eae0000000200 */
[C---:B------:R-:W-:Y:S08]  /*4a40*/  HMMA.16816.F32.BF16 R184, R188.reuse, R20, R184 ;  /* 0x00000014bcb8723c */ /* 0x040ff000000418b8 */
[----:B------:R-:W-:Y:S01]  /*4a50*/  HMMA.16816.F32.BF16 R180, R188, R22, R180 ;  /* 0x00000016bcb4723c */ /* 0x000fe200000418b4 */
[----:B------:R-:W-:Y:S04]  /*4a60*/  LDSM.16.M88.4 R188, [R216+UR5+0x9000] ;  /* 0x00900005d8bc783b */ /* 0x000fe80008000200 */
[----:B------:R-:W-:Y:S03]  /*4a70*/  LDSM.16.M88.4 R20, [R216+UR5+0x9800] ;  /* 0x00980005d814783b */ /* 0x000fe60008000200 */
[C---:B---3--:R-:W-:Y:S08]  /*4a80*/  HMMA.16816.F32.BF16 R12, R196.reuse, R192, R12 ;  /* 0x000000c0c40c723c */ /* 0x048ff0000004180c */
[C---:B------:R-:W-:Y:S08]  /*4a90*/  HMMA.16816.F32.BF16 R8, R196.reuse, R194, R8 ;  /* 0x000000c2c408723c */ /* 0x040ff00000041808 */
[C---:B-1----:R-:W-:Y:S08]  /*4aa0*/  HMMA.16816.F32.BF16 R4, R196.reuse, R24, R4 ;  /* 0x00000018c404723c */ /* 0x042ff00000041804 */
[----:B------:R-:W-:Y:S01]  /*4ab0*/  HMMA.16816.F32.BF16 R32, R196, R26, R32 ;  /* 0x0000001ac420723c */ /* 0x000fe20000041820 */
[----:B------:R-:W1:Y:S07]  /*4ac0*/  LDSM.16.M88.4 R196, [R217+0x6000] ;  /* 0x00600000d9c4783b */ /* 0x000e6e0000000200 */
[C---:B--2---:R-:W-:Y:S08]  /*4ad0*/  HMMA.16816.F32.BF16 R184, R16.reuse, R192, R184 ;  /* 0x000000c010b8723c */ /* 0x044ff000000418b8 */
        /* <DEDUP_REMOVED lines=34> */
[----:B------:R-:W1:Y:S07]  /*4d00*/  LDSM.16.M88.4 R196, [R213+0x4000] ;  /* 0x00400000d5c4783b */ /* 0x000e6e0000000200 */
[C---:B--2---:R-:W-:Y:S08]  /*4d10*/  HMMA.16816.F32.BF16 R180, R16.reuse, R190, R180 ;  /* 0x000000be10b4723c */ /* 0x044ff000000418b4 */
[----:B------:R-:W-:Y:S01]  /*4d20*/  HMMA.16816.F32.BF16 R184, R16, R188, R184 ;  /* 0x000000bc10b8723c */ /* 0x000fe200000418b8 */
[----:B------:R-:W2:Y:S01]  /*4d30*/  LDSM.16.M88.4 R188, [R209+0x9800] ;  /* 0x00980000d1bc783b */ /* 0x000ea20000000200 */
[----:B------:R-:W-:-:S06]  /*4d40*/  DEPBAR.LE SB0, 0x0 ;  /* 0x000080000000791a */ /* 0x000fcc0000000000 */
[----:B---3--:R-:W-:Y:S08]  /*4d50*/  HMMA.16816.F32.BF16 R12, R192, R24, R12 ;  /* 0x00000018c00c723c */ /* 0x008ff0000004180c */
[----:B------:R-:W-:Y:S01]  /*4d60*/  HMMA.16816.F32.BF16 R176, R16, R20, R176 ;  /* 0x0000001410b0723c */ /* 0x000fe200000418b0 */
[C---:B------:R-:W-:Y:S02]  /*4d70*/  VIADD R20, R242.reuse, 0xffffffe1 ;  /* 0xffffffe1f2147836 */ /* 0x040fe40000000000 */
[----:B------:R-:W-:-:S03]  /*4d80*/  VIADD R21, R242, 0xffffffe8 ;  /* 0xffffffe8f2157836 */ /* 0x000fc60000000000 */
[C---:B------:R-:W-:Y:S02]  /*4d90*/  ISETP.GE.AND P1, PT, R20.reuse, R230, PT ;  /* 0x000000e61400720c */ /* 0x040fe40003f26270 */
[-C--:B------:R-:W-:Y:S01]  /*4da0*/  HMMA.16816.F32.BF16 R8, R192, R26.reuse, R8 ;  /* 0x0000001ac008723c */ /* 0x080fe20000041808 */
[C---:B------:R-:W-:Y:S02]  /*4db0*/  ISETP.GE.AND P0, PT, R20.reuse, R239, PT ;  /* 0x000000ef1400720c */ /* 0x040fe40003f06270 */
[C---:B------:R-:W-:Y:S02]  /*4dc0*/  ISETP.GE.AND P4, PT, R20.reuse, R238, PT ;  /* 0x000000ee1400720c */ /* 0x040fe40003f86270 */
[----:B------:R-:W-:Y:S02]  /*4dd0*/  ISETP.GE.AND P3, PT, R20, R175, PT ;  /* 0x000000af1400720c */ /* 0x000fe40003f66270 */
[----:B------:R-:W-:Y:S01]  /*4de0*/  FSEL R20, R13, -INF , !P1 ;  /* 0xff8000000d147808 */ /* 0x000fe20004800000 */
[----:B-1----:R-:W-:Y:S01]  /*4df0*/  HMMA.16816.F32.BF16 R180, R196, R26, R180 ;  /* 0x0000001ac4b4723c */ /* 0x002fe200000418b4 */
[C---:B------:R-:W-:Y:S01]  /*4e00*/  ISETP.GE.AND P2, PT, R21.reuse, R239, PT ;  /* 0x000000ef1500720c */ /* 0x040fe20003f46270 */
[C---:B------:R-:W-:Y:S01]  /*4e10*/  VIADD R13, R242.reuse, 0xffffffe9 ;  /* 0xffffffe9f20d7836 */ /* 0x040fe20000000000 */
[C---:B------:R-:W-:Y:S01]  /*4e20*/  ISETP.GE.AND P1, PT, R21.reuse, R230, PT ;  /* 0x000000e61500720c */ /* 0x040fe20003f26270 */
[----:B------:R-:W-:Y:S01]  /*4e30*/  VIADD R27, R242, 0xfffffff0 ;  /* 0xfffffff0f21b7836 */ /* 0x000fe20000000000 */
[----:B------:R-:W-:-:S02]  /*4e40*/  ISETP.GE.AND P5, PT, R21, R238, PT ;  /* 0x000000ee1500720c */ /* 0x000fc40003fa6270 */
[----:B------:R-:W-:Y:S01]  /*4e50*/  FSEL R15, R15, -INF , !P3 ;  /* 0xff8000000f0f7808 */ /* 0x000fe20005800000 */
[----:B------:R-:W-:Y:S01]  /*4e60*/  HMMA.16816.F32.BF16 R184, R196, R24, R184 ;  /* 0x00000018c4b8723c */ /* 0x000fe200000418b8 */
[----:B------:R-:W-:Y:S01]  /*4e70*/  ISETP.GE.AND P3, PT, R21, R175, PT ;  /* 0x000000af1500720c */ /* 0x000fe20003f66270 */
[----:B------:R-:W-:Y:S01]  /*4e80*/  VIADD R25, R242, 0xfffffff1 ;  /* 0xfffffff1f2197836 */ /* 0x000fe20000000000 */
[----:B------:R-:W-:Y:S02]  /*4e90*/  FSEL R8, R8, -INF , !P1 ;  /* 0xff80000008087808 */ /* 0x000fe40004800000 */
[----:B------:R-:W-:-:S03]  /*4ea0*/  ISETP.GE.AND P1, PT, R13, R230, PT ;  /* 0x000000e60d00720c */ /* 0x000fc60003f26270 */
[-C--:B--2---:R-:W-:Y:S03]  /*4eb0*/  HMMA.16816.F32.BF16 R176, R196, R188.reuse, R176 ;  /* 0x000000bcc4b0723c */ /* 0x084fe600000418b0 */
[----:B------:R-:W-:Y:S01]  /*4ec0*/  FSEL R180, R180, -INF , !P2 ;  /* 0xff800000b4b47808 */ /* 0x000fe20005000000 */
[----:B------:R-:W-:Y:S01]  /*4ed0*/  BAR.SYNC.DEFER_BLOCKING 0x0 ;  /* 0x0000000000007b1d */ /* 0x000fe20000010000 */
[----:B------:R-:W-:Y:S02]  /*4ee0*/  ISETP.GE.AND P2, PT, R13, R239, PT ;  /* 0x000000ef0d00720c */ /* 0x000fe40003f46270 */
[----:B------:R-:W-:Y:S01]  /*4ef0*/  FSEL R21, R182, -INF , !P5 ;  /* 0xff800000b6157808 */ /* 0x000fe20006800000 */
[----:B------:R-:W-:Y:S01]  /*4f00*/  HMMA.16816.F32.BF16 R4, R192, R188, R4 ;  /* 0x000000bcc004723c */ /* 0x000fe20000041804 */
[----:B------:R-:W-:Y:S02]  /*4f10*/  FSEL R24, R181, -INF , !P2 ;  /* 0xff800000b5187808 */ /* 0x000fe40005000000 */
[----:B------:R-:W-:-:S02]  /*4f20*/  ISETP.GE.AND P5, PT, R13, R238, PT ;  /* 0x000000ee0d00720c */ /* 0x000fc40003fa6270 */
[----:B------:R-:W-:Y:S02]  /*4f30*/  ISETP.GE.AND P2, PT, R13, R175, PT ;  /* 0x000000af0d00720c */ /* 0x000fe40003f46270 */
[----:B------:R-:W-:Y:S01]  /*4f40*/  FSEL R13, R10, -INF , !P3 ;  /* 0xff8000000a0d7808 */ /* 0x000fe20005800000 */
[----:B------:R-:W-:Y:S01]  /*4f50*/  HMMA.16816.F32.BF16 R32, R192, R190, R32 ;  /* 0x000000bec020723c */ /* 0x000fe20000041820 */
[----:B------:R-:W-:Y:S01]  /*4f60*/  FSEL R10, R9, -INF , !P1 ;  /* 0xff800000090a7808 */ /* 0x000fe20004800000 */
[----:B------:R-:W-:Y:S01]  /*4f70*/  IMAD.U32 R9, RZ, RZ, UR27 ;  /* 0x0000001bff097e24 */ /* 0x000fe2000f8e00ff */
[----:B------:R-:W-:Y:S02]  /*4f80*/  FSEL R26, R185, -INF , !P0 ;  /* 0xff800000b91a7808 */ /* 0x000fe40004000000 */
[----:B------:R-:W-:Y:S02]  /*4f90*/  FSEL R11, R11, -INF , !P2 ;  /* 0xff8000000b0b7808 */ /* 0x000fe40005000000 */
[----:B------:R-:W-:Y:S01]  /*4fa0*/  LOP3.LUT R9, R9, UR19, R207, 0x96, !PT ;  /* 0x0000001309097c12 */ /* 0x000fe2000f8e96cf */
[----:B------:R-:W-:Y:S01]  /*4fb0*/  HMMA.16816.F32.BF16 R28, R16, R22, R28 ;  /* 0x00000016101c723c */ /* 0x000fe2000004181c */
[----:B------:R-:W-:-:S02]  /*4fc0*/  FSEL R183, R183, -INF , !P5 ;  /* 0xff800000b7b77808 */ /* 0x000fc40006800000 */
[----:B------:R-:W-:Y:S01]  /*4fd0*/  ISETP.GE.AND P0, PT, R27, R238, PT ;  /* 0x000000ee1b00720c */ /* 0x000fe20003f06270 */
[----:B------:R-:W-:Y:S01]  /*4fe0*/  IMAD.WIDE.U32 R188, R9, -0x326172a9, RZ ;  /* 0xcd9e8d5709bc7825 */ /* 0x000fe200078e00ff */
[-C--:B------:R-:W-:Y:S02]  /*4ff0*/  ISETP.GE.AND P2, PT, R25, R239.reuse, PT ;  /* 0x000000ef1900720c */ /* 0x080fe40003f46270 */
[C---:B------:R-:W-:Y:S02]  /*5000*/  ISETP.GE.AND P5, PT, R27.reuse, R239, PT ;  /* 0x000000ef1b00720c */ /* 0x040fe40003fa6270 */
[C---:B------:R-:W-:Y:S02]  /*5010*/  ISETP.GE.AND P3, PT, R27.reuse, R230, PT ;  /* 0x000000e61b00720c */ /* 0x040fe40003f66270 */
[----:B------:R-:W-:Y:S02]  /*5020*/  ISETP.GE.AND P1, PT, R27, R175, PT ;  /* 0x000000af1b00720c */ /* 0x000fe40003f26270 */
[----:B------:R-:W-:-:S02]  /*5030*/  FSEL R178, R178, -INF , !P0 ;  /* 0xff800000b2b27808 */ /* 0x000fc40004000000 */
[----:B------:R-:W-:Y:S02]  /*5040*/  FSEL R181, R177, -INF , !P2 ;  /* 0xff800000b1b57808 */ /* 0x000fe40005000000 */
[----:B------:R-:W-:Y:S02]  /*5050*/  FSEL R176, R176, -INF , !P5 ;  /* 0xff800000b0b07808 */ /* 0x000fe40006800000 */
[C---:B------:R-:W-:Y:S01]  /*5060*/  ISETP.GE.AND P0, PT, R25.reuse, R230, PT ;  /* 0x000000e61900720c */ /* 0x040fe20003f06270 */
[----:B------:R-:W-:Y:S01]  /*5070*/  HMMA.16816.F32.BF16 R28, R196, R190, R28 ;  /* 0x000000bec41c723c */ /* 0x000fe2000004181c */
[----:B------:R-:W-:Y:S02]  /*5080*/  FSEL R203, R4, -INF , !P3 ;  /* 0xff80000004cb7808 */ /* 0x000fe40005800000 */
[----:B------:R-:W-:Y:S02]  /*5090*/  FSEL R177, R6, -INF , !P1 ;  /* 0xff80000006b17808 */ /* 0x000fe40004800000 */
[----:B------:R-:W-:-:S02]  /*50a0*/  ISETP.GE.AND P5, PT, R25, R238, PT ;  /* 0x000000ee1900720c */ /* 0x000fc40003fa6270 */
[----:B------:R-:W-:Y:S01]  /*50b0*/  ISETP.GE.AND P2, PT, R25, R175, PT ;  /* 0x000000af1900720c */ /* 0x000fe20003f46270 */
[----:B------:R-:W-:Y:S01]  /*50c0*/  VIADD R25, R242, 0xfffffff8 ;  /* 0xfffffff8f2197836 */ /* 0x000fe20000000000 */
[----:B------:R-:W-:Y:S02]  /*50d0*/  LOP3.LUT R6, R236, UR6, R189, 0x96, !PT ;  /* 0x00000006ec067c12 */ /* 0x000fe4000f8e96bd */
[C---:B------:R-:W-:Y:S02]  /*50e0*/  LOP3.LUT R4, R188.reuse, UR4, R223, 0x96, !PT ;  /* 0x00000004bc047c12 */ /* 0x040fe4000f8e96df */
[----:B------:R-:W-:Y:S02]  /*50f0*/  FSEL R244, R5, -INF , !P0 ;  /* 0xff80000005f47808 */ /* 0x000fe40004000000 */
[----:B------:R-:W-:Y:S01]  /*5100*/  LOP3.LUT R192, R188, UR4, R235, 0x96, !PT ;  /* 0x00000004bcc07c12 */ /* 0x000fe2000f8e96eb */
[----:B------:R-:W-:Y:S01]  /*5110*/  IMAD.WIDE.U32 R22, R4, -0x2daee0ad, RZ ;  /* 0xd2511f5304167825 */ /* 0x000fe200078e00ff */
[----:B------:R-:W-:-:S02]  /*5120*/  LOP3.LUT R5, R204, UR6, R189, 0x96, !PT ;  /* 0x00000006cc057c12 */ /* 0x000fc4000f8e96bd */
[C---:B------:R-:W-:Y:S01]  /*5130*/  ISETP.GE.AND P1, PT, R25.reuse, R230, PT ;  /* 0x000000e61900720c */ /* 0x040fe20003f26270 */
[----:B------:R-:W-:Y:S01]  /*5140*/  IMAD.WIDE.U32 R188, R6, -0x2daee0ad, RZ ;  /* 0xd2511f5306bc7825 */ /* 0x000fe200078e00ff */
[----:B------:R-:W-:Y:S02]  /*5150*/  ISETP.GE.AND P0, PT, R25, R175, PT ;  /* 0x000000af1900720c */ /* 0x000fe40003f06270 */
[----:B------:R-:W-:Y:S01]  /*5160*/  FSEL R246, R7, -INF , !P2 ;  /* 0xff80000007f67808 */ /* 0x000fe20005000000 */
[----:B------:R-:W-:Y:S01]  /*5170*/  VIADD R4, R242, 0xfffffff9 ;  /* 0xfffffff9f2047836 */ /* 0x000fe20000000000 */
[----:B------:R-:W-:Y:S01]  /*5180*/  LOP3.LUT R9, R232, UR15, R189, 0x96, !PT ;  /* 0x0000000fe8097c12 */ /* 0x000fe2000f8e96bd */
[----:B------:R-:W-:Y:S01]  /*5190*/  IMAD.WIDE.U32 R16, R5, -0x2daee0ad, RZ ;  /* 0xd2511f5305107825 */ /* 0x000fe200078e00ff */
[----:B------:R-:W-:Y:S02]  /*51a0*/  FSEL R187, R187, -INF , !P4 ;  /* 0xff800000bbbb7808 */ /* 0x000fe40006000000 */
[----:B------:R-:W-:Y:S01]  /*51b0*/  FSEL R32, R32, -INF , !P1 ;  /* 0xff80000020207808 */ /* 0x000fe20004800000 */
[----:B------:R-:W-:Y:S01]  /*51c0*/  IMAD.WIDE.U32 R248, R9, -0x326172a9, RZ ;  /* 0xcd9e8d5709f87825 */ /* 0x000fe200078e00ff */
[----:B------:R-:W-:-:S02]  /*51d0*/  FSEL R34, R34, -INF , !P0 ;  /* 0xff80000022227808 */ /* 0x000fc40004000000 */
[----:B------:R-:W-:Y:S01]  /*51e0*/  ISETP.GE.AND P4, PT, R4, R239, PT ;  /* 0x000000ef0400720c */ /* 0x000fe20003f86270 */
[----:B------:R-:W-:Y:S01]  /*51f0*/  IMAD.WIDE.U32 R192, R192, -0x2daee0ad, RZ ;  /* 0xd2511f53c0c07825 */ /* 0x000fe200078e00ff */
[C---:B------:R-:W-:Y:S02]  /*5200*/  ISETP.GE.AND P2, PT, R4.reuse, R238, PT ;  /* 0x000000ee0400720c */ /* 0x040fe40003f46270 */
[C---:B------:R-:W-:Y:S02]  /*5210*/  ISETP.GE.AND P1, PT, R4.reuse, R230, PT ;  /* 0x000000e60400720c */ /* 0x040fe40003f26270 */
[----:B------:R-:W-:Y:S01]  /*5220*/  ISETP.GE.AND P0, PT, R4, R175, PT ;  /* 0x000000af0400720c */ /* 0x000fe20003f06270 */
[----:B------:R-:W-:Y:S01]  /*5230*/  VIADD R4, R242, 0xffffffe0 ;  /* 0xffffffe0f2047836 */ /* 0x000fe20000000000 */
[----:B------:R-:W-:Y:S02]  /*5240*/  LOP3.LUT R5, R226, UR15, R17, 0x96, !PT ;  /* 0x0000000fe2057c12 */ /* 0x000fe4000f8e9611 */
[----:B------:R-:W-:-:S02]  /*5250*/  FSEL R33, R33, -INF , !P1 ;  /* 0xff80000021217808 */ /* 0x000fc40004800000 */
[----:B------:R-:W-:Y:S02]  /*5260*/  ISETP.GE.AND P1, PT, R4, R239, PT ;  /* 0x000000ef0400720c */ /* 0x000fe40003f26270 */
[----:B------:R-:W-:Y:S01]  /*5270*/  LOP3.LUT R6, R16, UR12, R23, 0x96, !PT ;  /* 0x0000000c10067c12 */ /* 0x000fe2000f8e9617 */
[----:B------:R-:W-:Y:S01]  /*5280*/  IMAD.WIDE.U32 R16, R5, -0x326172a9, RZ ;  /* 0xcd9e8d5705107825 */ /* 0x000fe200078e00ff */
[----:B------:R-:W-:Y:S02]  /*5290*/  LOP3.LUT R5, R234, UR13, R249, 0x96, !PT ;  /* 0x0000000dea057c12 */ /* 0x000fe4000f8e96f9 */
[----:B------:R-:W-:Y:S01]  /*52a0*/  LOP3.LUT R188, R188, UR12, R193, 0x96, !PT ;  /* 0x0000000cbcbc7c12 */ /* 0x000fe2000f8e96c1 */
[----:B------:R-:W-:Y:S01]  /*52b0*/  IMAD.WIDE.U32 R6, R6, -0x326172a9, RZ ;  /* 0xcd9e8d5706067825 */ /* 0x000fe200078e00ff */
[----:B------:R-:W-:Y:S02]  /*52c0*/  FSEL R184, R184, -INF , !P1 ;  /* 0xff800000b8b87808 */ /* 0x000fe40004800000 */
[----:B------:R-:W-:Y:S01]  /*52d0*/  ISETP.GE.AND P1, PT, R4, R238, PT ;  /* 0x000000ee0400720c */ /* 0x000fe20003f26270 */
[----:B------:R-:W-:Y:S01]  /*52e0*/  IMAD.WIDE.U32 R18, R5, -0x2daee0ad, RZ ;  /* 0xd2511f5305127825 */ /* 0x000fe200078e00ff */
[----:B------:R-:W-:-:S02]  /*52f0*/  FSEL R243, R179, -INF , !P5 ;  /* 0xff800000b3f37808 */ /* 0x000fc40006800000 */
[----:B------:R-:W-:Y:S01]  /*5300*/  FSEL R5, R186, -INF , !P1 ;  /* 0xff800000ba057808 */ /* 0x000fe20004800000 */
[----:B------:R-:W-:Y:S01]  /*5310*/  IMAD.WIDE.U32 R188, R188, -0x326172a9, RZ ;  /* 0xcd9e8d57bcbc7825 */ /* 0x000fe200078e00ff */
[----:B------:R-:W-:Y:S02]  /*5320*/  ISETP.GE.AND P1, PT, R4, R230, PT ;  /* 0x000000e60400720c */ /* 0x000fe40003f26270 */
[----:B------:R-:W-:Y:S02]  /*5330*/  ISETP.GE.AND P5, PT, R25, R239, PT ;  /* 0x000000ef1900720c */ /* 0x000fe40003fa6270 */
[----:B------:R-:W-:Y:S02]  /*5340*/  LOP3.LUT R248, R248, UR11, R189, 0x96, !PT ;  /* 0x0000000bf8f87c12 */ /* 0x000fe4000f8e96bd */
[----:B------:R-:W-:Y:S02]  /*5350*/  FSEL R12, R12, -INF , !P1 ;  /* 0xff8000000c0c7808 */ /* 0x000fe40004800000 */
[----:B------:R-:W-:Y:S01]  /*5360*/  ISETP.GE.AND P1, PT, R4, R175, PT ;  /* 0x000000af0400720c */ /* 0x000fe20003f26270 */
[----:B------:R-:W-:Y:S01]  /*5370*/  IMAD.WIDE.U32 R248, R248, -0x2daee0ad, RZ ;  /* 0xd2511f53f8f87825 */ /* 0x000fe200078e00ff */
[----:B------:R-:W-:-:S02]  /*5380*/  LOP3.LUT R9, R192, UR10, R19, 0x96, !PT ;  /* 0x0000000ac0097c12 */ /* 0x000fc4000f8e9613 */
[----:B------:R-:W-:Y:S02]  /*5390*/  FSEL R19, R14, -INF , !P1 ;  /* 0xff8000000e137808 */ /* 0x000fe40004800000 */
[----:B------:R-:W-:Y:S02]  /*53a0*/  LOP3.LUT R16, R16, UR11, R7, 0x96, !PT ;  /* 0x0000000b10107c12 */ /* 0x000fe4000f8e9607 */
[----:B------:R-:W-:Y:S02]  /*53b0*/  FSEL R198, R28, -INF , !P5 ;  /* 0xff8000001cc67808 */ /* 0x000fe40006800000 */
[----:B------:R-:W-:Y:S01]  /*53c0*/  FSEL R245, R29, -INF , !P4 ;  /* 0xff8000001df57808 */ /* 0x000fe20006000000 */
[----:B------:R-:W-:Y:S01]  /*53d0*/  IMAD.WIDE.U32 R250, R16, -0x2daee0ad, RZ ;  /* 0xd2511f5310fa7825 */ /* 0x000fe200078e00ff */
[----:B------:R-:W-:Y:S02]  /*53e0*/  LOP3.LUT R17, R222, UR13, R17, 0x96, !PT ;  /* 0x0000000dde117c12 */ /* 0x000fe4000f8e9611 */
[----:B------:R-:W-:-:S02]  /*53f0*/  FMNMX3.FTZ R29, R168, R184, R26, !PT ;  /* 0x000000b8a81d7276 */ /* 0x000fc4000781001a */
[----:B------:R-:W-:Y:S01]  /*5400*/  FMNMX3.FTZ R28, R167, R5, R187, !PT ;  /* 0x00000005a71c7276 */ /* 0x000fe200078100bb */
[----:B------:R-:W-:Y:S01]  /*5410*/  IMAD.WIDE.U32 R192, R17, -0x2daee0ad, RZ ;  /* 0xd2511f5311c07825 */ /* 0x000fe200078e00ff */
[----:B------:R-:W-:Y:S01]  /*5420*/  FMNMX3.FTZ R27, R166, R12, R20, !PT ;  /* 0x0000000ca61b7276 */ /* 0x000fe20007810014 */
[----:B------:R1:W-:Y:S01]  /*5430*/  STL.64 [R1], R250 ;  /* 0x000000fa01007387 */ /* 0x0003e20000100a00 */
[----:B------:R-:W-:Y:S01]  /*5440*/  FMNMX3.FTZ R14, R165, R19, R15, !PT ;  /* 0x00000013a50e7276 */ /* 0x000fe2000781000f */
[----:B------:R-:W-:Y:S01]  /*5450*/  IMAD.WIDE.U32 R16, R9, -0x326172a9, RZ ;  /* 0xcd9e8d5709107825 */ /* 0x000fe200078e00ff */
[----:B------:R-:W-:Y:S02]  /*5460*/  LOP3.LUT R18, R18, UR9, R249, 0x96, !PT ;  /* 0x0000000912127c12 */ /* 0x000fe4000f8e96f9 */
[----:B------:R-:W-:Y:S02]  /*5470*/  ISETP.GE.AND P3, PT, R25, R238, PT ;  /* 0x000000ee1900720c */ /* 0x000fe40003f66270 */
[----:B------:R-:W-:Y:S01]  /*5480*/  FMNMX3.FTZ R29, R29, R180, R24, !PT ;  /* 0x000000b41d1d7276 */ /* 0x000fe20007810018 */
[----:B------:R-:W-:Y:S01]  /*5490*/  IMAD.WIDE.U32 R190, R18, -0x326172a9, RZ ;  /* 0xcd9e8d5712be7825 */ /* 0x000fe200078e00ff */
[----:B------:R-:W-:-:S02]  /*54a0*/  FMNMX3.FTZ R28, R28, R21, R183, !PT ;  /* 0x000000151c1c7276 */ /* 0x000fc400078100b7 */
[----:B------:R-:W-:Y:S01]  /*54b0*/  FMNMX3.FTZ R27, R27, R8, R10, !PT ;  /* 0x000000081b1b7276 */ /* 0x000fe2000781000a */
[----:B------:R-:W-:Y:S01]  /*54c0*/  IMAD.MOV.U32 R18, RZ, RZ, R190 ;  /* 0x000000ffff127224 */ /* 0x000fe200078e00be */
[----:B------:R-:W-:Y:S02]  /*54d0*/  FMNMX3.FTZ R25, R14, R13, R11, !PT ;  /* 0x0000000d0e197276 */ /* 0x000fe4000781000b */
[----:B------:R-:W-:Y:S02]  /*54e0*/  FSEL R35, R35, -INF , !P0 ;  /* 0xff80000023237808 */ /* 0x000fe40004000000 */
[----:B------:R-:W-:Y:S02]  /*54f0*/  FSEL R199, R30, -INF , !P3 ;  /* 0xff8000001ec77808 */ /* 0x000fe40005800000 */
[----:B------:R-:W-:Y:S02]  /*5500*/  FMNMX3.FTZ R29, R29, R176, R181, !PT ;  /* 0x000000b01d1d7276 */ /* 0x000fe400078100b5 */
[----:B------:R-:W-:-:S02]  /*5510*/  FMNMX3.FTZ R28, R28, R178, R243, !PT ;  /* 0x000000b21c1c7276 */ /* 0x000fc400078100f3 */
[----:B------:R-:W-:Y:S02]  /*5520*/  FMNMX3.FTZ R27, R27, R203, R244, !PT ;  /* 0x000000cb1b1b7276 */ /* 0x000fe400078100f4 */
[----:B------:R-:W-:Y:S02]  /*5530*/  FMNMX3.FTZ R25, R25, R177, R246, !PT ;  /* 0x000000b119197276 */ /* 0x000fe400078100f6 */
[----:B-1----:R-:W-:Y:S02]  /*5540*/  FSEL R250, R31, -INF , !P2 ;  /* 0xff8000001ffa7808 */ /* 0x002fe40005000000 */
[----:B------:R-:W-:Y:S02]  /*5550*/  LOP3.LUT R23, R22, UR10, R193, 0x96, !PT ;  /* 0x0000000a16177c12 */ /* 0x000fe4000f8e96c1 */
[----:B------:R-:W-:Y:S02]  /*5560*/  LOP3.LUT R197, R188, UR18, R17, 0x96, !PT ;  /* 0x00000012bcc57c12 */ /* 0x000fe4000f8e9611 */
[----:B------:R-:W-:-:S02]  /*5570*/  LOP3.LUT R9, R16, UR8, R191, 0x96, !PT ;  /* 0x0000000810097c12 */ /* 0x000fc4000f8e96bf */
[----:B------:R-:W-:Y:S02]  /*5580*/  LOP3.LUT R22, R192, UR9, R251, 0x96, !PT ;  /* 0x00000009c0167c12 */ /* 0x000fe4000f8e96fb */
[C---:B------:R-:W-:Y:S02]  /*5590*/  PRMT R16, R190.reuse, 0x7771, RZ ;  /* 0x00007771be107816 */ /* 0x040fe400000000ff */
[C---:B------:R-:W-:Y:S02]  /*55a0*/  PRMT R17, R190.reuse, 0x7773, RZ ;  /* 0x00007773be117816 */ /* 0x040fe400000000ff */
[----:B------:R-:W-:Y:S02]  /*55b0*/  PRMT R4, R190, 0x7772, RZ ;  /* 0x00007772be047816 */ /* 0x000fe400000000ff */
[----:B------:R-:W-:Y:S02]  /*55c0*/  FMNMX3.FTZ R29, R29, R198, R245, !PT ;  /* 0x000000c61d1d7276 */ /* 0x000fe400078100f5 */
[----:B------:R-:W-:-:S02]  /*55d0*/  FMNMX3.FTZ R28, R28, R199, R250, !PT ;  /* 0x000000c71c1c7276 */ /* 0x000fc400078100fa */
[----:B------:R-:W-:Y:S02]  /*55e0*/  FMNMX3.FTZ R27, R27, R32, R33, !PT ;  /* 0x000000201b1b7276 */ /* 0x000fe40007810021 */
[----:B------:R-:W-:Y:S01]  /*55f0*/  FMNMX3.FTZ R25, R25, R34, R35, !PT ;  /* 0x0000002219197276 */ /* 0x000fe20007810023 */
[----:B------:R-:W-:Y:S06]  /*5600*/  BRA.U !UP0, `(.L_x_1034) ;  /* 0x00000001084c7547 */ /* 0x000fec000b800000 */
[----:B------:R-:W-:-:S06]  /*5610*/  UIADD3 UR4, UPT, UPT, UR16, -0x3, URZ ;  /* 0xfffffffd10047890 */ /* 0x000fcc000fffe0ff */
[----:B------:R-:W-:-:S04]  /*5620*/  IMAD.WIDE.U32 R188, R172, UR4, RZ ;  /* 0x00000004acbc7c25 */ /* 0x000fc8000f8e00ff */
[----:B------:R-:W-:Y:S01]  /*5630*/  IMAD R31, R173, UR4, R189 ;  /* 0x00000004ad1f7c24 */ /* 0x000fe2000f8e02bd */
[C---:B------:R-:W-:Y:S01]  /*5640*/  LEA R30, P0, R188.reuse, R221, 0x6 ;  /* 0x000000ddbc1e7211 */ /* 0x040fe200078030ff */
[----:B------:R-:W-:-:S03]  /*5650*/  IMAD.SHL.U32 R179, R188, 0x20, RZ ;  /* 0x00000020bcb37824 */ /* 0x000fc600078e00ff */
[C-C-:B------:R-:W-:Y:S02]  /*5660*/  SHF.L.U64.HI R14, R188.reuse, 0x5, R31.reuse ;  /* 0x00000005bc0e7819 */ /* 0x140fe4000001021f */
[----:B------:R-:W-:Y:S02]  /*5670*/  LEA.HI.X R31, R188, R220, R31, 0x6, P0 ;  /* 0x000000dcbc1f7211 */ /* 0x000fe400000f341f */
[----:B------:R-:W-:-:S03]  /*5680*/  LEA R179, P0, R172, R179, 0x4 ;  /* 0x000000b3acb37211 */ /* 0x000fc600078020ff */
[----:B------:R-:W-:Y:S01]  /*5690*/  @!PT LDS RZ, [RZ] ;  /* 0x00000000fffff984 */ /* 0x000fe20000000800 */
[----:B------:R-:W-:Y:S01]  /*56a0*/  @!PT LDS RZ, [RZ] ;  /* 0x00000000fffff984 */ /* 0x000fe20000000800 */
[----:B------:R-:W-:Y:S01]  /*56b0*/  @!PT LDS RZ, [RZ] ;  /* 0x00000000fffff984 */ /* 0x000fe20000000800 */
[----:B------:R1:W-:Y:S01]  /*56c0*/  LDGSTS.E.BYPASS.LTC128B.128 [R0+0x8000], desc[UR22][R30.64] ;  /* 0x080000001e007fae */ /* 0x0003e2000b981a16 */
[----:B------:R-:W-:Y:S02]  /*56d0*/  LEA.HI.X R14, R172, R14, R173, 0x4, P0 ;  /* 0x0000000eac0e7211 */ /* 0x000fe400000f24ad */
[C---:B------:R-:W-:Y:S01]  /*56e0*/  LEA R188, P0, R179.reuse, R221, 0x1 ;  /* 0x000000ddb3bc7211 */ /* 0x040fe200078008ff */
[----:B------:R1:W-:Y:S03]  /*56f0*/  LDGSTS.E.BYPASS.LTC128B.128 [R0+0x9000], desc[UR22][R30.64+0x80] ;  /* 0x090000801e007fae */ /* 0x0003e6000b981a16 */
[----:B------:R-:W-:-:S05]  /*5700*/  LEA.HI.X R189, R179, R220, R14, 0x1, P0 ;  /* 0x000000dcb3bd7211 */ /* 0x000fca00000f0c0e */
[----:B------:R1:W-:Y:S04]  /*5710*/  LDGSTS.E.BYPASS.LTC128B.128 [R0+0x8800], desc[UR22][R188.64] ;  /* 0x08800000bc007fae */ /* 0x0003e8000b981a16 */
[----:B------:R1:W-:Y:S04]  /*5720*/  LDGSTS.E.BYPASS.LTC128B.128 [R0+0x9800], desc[UR22][R188.64+0x80] ;  /* 0x09800080bc007fae */ /* 0x0003e8000b981a16 */
[----:B------:R-:W0:Y:S02]  /*5730*/  LDGDEPBAR ;  /* 0x00000000000079af */ /* 0x000e240000000000 */
.L_x_1034:
[----:B------:R-:W2:Y:S01]  /*5740*/  SHFL.BFLY PT, R182, R29, 0x2, 0x1f ;  /* 0x0c401f001db67f89 */ /* 0x000ea200000e0000 */
[----:B-1----:R-:W-:Y:S01]  /*5750*/  IMAD.WIDE.U32 R188, R22, -0x326172a9, RZ ;  /* 0xcd9e8d5716bc7825 */ /* 0x002fe200078e00ff */
[----:B------:R-:W-:Y:S02]  /*5760*/  PRMT R4, R4, 0x5410, R17 ;  /* 0x0000541004047816 */ /* 0x000fe40000000011 */
[----:B------:R-:W1:Y:S01]  /*5770*/  SHFL.BFLY PT, R0, R25, 0x2, 0x1f ;  /* 0x0c401f0019007f89 */ /* 0x000e6200000e0000 */
[----:B------:R-:W-:Y:S01]  /*5780*/  LOP3.LUT R179, R18, 0xff, RZ, 0xc0, !PT ;  /* 0x000000ff12b37812 */ /* 0x000fe200078ec0ff */
[----:B------:R-:W-:Y:S01]  /*5790*/  IMAD.WIDE.U32 R190, R23, -0x326172a9, RZ ;  /* 0xcd9e8d5717be7825 */ /* 0x000fe200078e00ff */
[----:B------:R-:W-:Y:S01]  /*57a0*/  MOV R22, R188 ;  /* 0x000000bc00167202 */ /* 0x000fe20000000f00 */
[----:B------:R-:W3:Y:S01]  /*57b0*/  SHFL.BFLY PT, R31, R28, 0x2, 0x1f ;  /* 0x0c401f001c1f7f89 */ /* 0x000ee200000e0000 */
[C---:B------:R-:W-:Y:S02]  /*57c0*/  PRMT R7, R188.reuse, 0x7773, RZ ;  /* 0x00007773bc077816 */ /* 0x040fe400000000ff */
[----:B------:R-:W-:Y:S01]  /*57d0*/  PRMT R14, R188, 0x7772, RZ ;  /* 0x00007772bc0e7816 */ /* 0x000fe200000000ff */
[----:B------:R-:W4:Y:S01]  /*57e0*/  SHFL.BFLY PT, R30, R27, 0x2, 0x1f ;  /* 0x0c401f001b1e7f89 */ /* 0x000f2200000e0000 */
[----:B------:R-:W-:-:S02]  /*57f0*/  LOP3.LUT R247, R6, UR18, R191, 0x96, !PT ;  /* 0x0000001206f77c12 */ /* 0x000fc4000f8e96bf */
[----:B------:R-:W-:Y:S02]  /*5800*/  PRMT R14, R14, 0x5410, R7 ;  /* 0x000054100e0e7816 */ /* 0x000fe40000000007 */
[----:B------:R-:W-:Y:S02]  /*5810*/  PRMT R7, R179, 0x5410, R16 ;  /* 0x00005410b3077816 */ /* 0x000fe40000000010 */
[----:B------:R-:W-:Y:S02]  /*5820*/  PRMT R18, R9, 0x7632, R18 ;  /* 0x0000763209127816 */ /* 0x000fe40000000012 */
[----:B------:R-:W-:Y:S02]  /*5830*/  LOP3.LUT R6, R190, UR8, R189, 0x96, !PT ;  /* 0x00000008be067c12 */ /* 0x000fe4000f8e96bd */
[----:B------:R-:W-:Y:S02]  /*5840*/  LOP3.LUT R18, R18, 0xff, RZ, 0xc0, !PT ;  /* 0x000000ff12127812 */ /* 0x000fe400078ec0ff */
[----:B--2---:R-:W-:-:S02]  /*5850*/  FMNMX.FTZ R182, R29, R182, !PT ;  /* 0x000000b61db67209 */ /* 0x004fc40007810000 */
[----:B------:R-:W-:Y:S02]  /*5860*/  LOP3.LUT R29, R9, 0xffff, RZ, 0xc0, !PT ;  /* 0x0000ffff091d7812 */ /* 0x000fe400078ec0ff */
[----:B-1----:R-:W-:Y:S01]  /*5870*/  FMNMX.FTZ R0, R25, R0, !PT ;  /* 0x0000000019007209 */ /* 0x002fe20007810000 */
[----:B------:R-:W1:Y:S01]  /*5880*/  SHFL.BFLY PT, R17, R182, 0x1, 0x1f ;  /* 0x0c201f00b6117f89 */ /* 0x000e6200000e0000 */
[----:B------:R-:W-:Y:S02]  /*5890*/  SHF.R.U32.HI R25, RZ, 0x18, R9 ;  /* 0x00000018ff197819 */ /* 0x000fe40000011609 */
[----:B---3--:R-:W-:Y:S02]  /*58a0*/  FMNMX.FTZ R31, R28, R31, !PT ;  /* 0x0000001f1c1f7209 */ /* 0x008fe40007810000 */
[----:B------:R-:W-:Y:S02]  /*58b0*/  LOP3.LUT R28, R22, 0xff, RZ, 0xc0, !PT ;  /* 0x000000ff161c7812 */ /* 0x000fe400078ec0ff */
[----:B------:R-:W-:Y:S01]  /*58c0*/  SHF.R.U32.HI R22, RZ, 0x8, R29 ;  /* 0x00000008ff167819 */ /* 0x000fe2000001161d */
[----:B------:R-:W2:Y:S01]  /*58d0*/  SHFL.BFLY PT, R16, R31, 0x1, 0x1f ;  /* 0x0c201f001f107f89 */ /* 0x000ea200000e0000 */
[----:B----4-:R-:W-:-:S02]  /*58e0*/  FMNMX.FTZ R30, R27, R30, !PT ;  /* 0x0000001e1b1e7209 */ /* 0x010fc40007810000 */
[----:B------:R-:W-:Y:S01]  /*58f0*/  LOP3.LUT R185, R6, 0xffff, RZ, 0xc0, !PT ;  /* 0x0000ffff06b97812 */ /* 0x000fe200078ec0ff */
[----:B------:R-:W3:Y:S01]  /*5900*/  SHFL.BFLY PT, R29, R0, 0x1, 0x1f ;  /* 0x0c201f00001d7f89 */ /* 0x000ee200000e0000 */
[----:B------:R-:W-:Y:S02]  /*5910*/  PRMT R25, R18, 0x5410, R25 ;  /* 0x0000541012197816 */ /* 0x000fe40000000019 */
[----:B------:R-:W-:Y:S01]  /*5920*/  LOP3.LUT R18, R6, 0xff, RZ, 0xc0, !PT ;  /* 0x000000ff06127812 */ /* 0x000fe200078ec0ff */
[----:B------:R-:W4:Y:S01]  /*5930*/  SHFL.BFLY PT, R179, R30, 0x1, 0x1f ;  /* 0x0c201f001eb37f89 */ /* 0x000f2200000e0000 */
[----:B------:R-:W-:Y:S02]  /*5940*/  SHF.R.U32.HI R185, RZ, 0x8, R185 ;  /* 0x00000008ffb97819 */ /* 0x000fe400000116b9 */
[----:B------:R-:W-:Y:S02]  /*5950*/  LOP3.LUT R27, R9, 0xff, RZ, 0xc0, !PT ;  /* 0x000000ff091b7812 */ /* 0x000fe400078ec0ff */
[----:B------:R-:W-:-:S02]  /*5960*/  SHF.R.U32.HI R9, RZ, 0x18, R6 ;  /* 0x00000018ff097819 */ /* 0x000fc40000011606 */
[--C-:B------:R-:W-:Y:S02]  /*5970*/  PRMT R27, R27, 0x5410, R22.reuse ;  /* 0x000054101b1b7816 */ /* 0x100fe40000000016 */
[----:B-1----:R-:W-:Y:S02]  /*5980*/  FMNMX.FTZ R202, R182, R17, !PT ;  /* 0x00000011b6ca7209 */ /* 0x002fe40007810000 */
[----:B------:R-:W-:Y:S02]  /*5990*/  PRMT R17, R18, 0x5410, R185 ;  /* 0x0000541012117816 */ /* 0x000fe400000000b9 */
[C---:B------:R-:W-:Y:S01]  /*59a0*/  FSETP.NEU.FTZ.AND P0, PT, R202.reuse, -INF , PT ;  /* 0xff800000ca00780b */ /* 0x040fe20003f1d000 */
[----:B------:R-:W-:Y:S01]  /*59b0*/  FMUL.FTZ R251, R202, UR7 ;  /* 0x00000007cafb7c20 */ /* 0x000fe20008410000 */
[----:B------:R-:W-:Y:S02]  /*59c0*/  PRMT R22, R6, 0x7632, R22 ;  /* 0x0000763206167816 */ /* 0x000fe40000000016 */
[----:B--2---:R-:W-:-:S02]  /*59d0*/  FMNMX.FTZ R201, R31, R16, !PT ;  /* 0x000000101fc97209 */ /* 0x004fc40007810000 */
[----:B------:R-:W-:Y:S02]  /*59e0*/  FSEL R251, R251, RZ, P0 ;  /* 0x000000fffbfb7208 */ /* 0x000fe40000000000 */
[----:B---3--:R-:W-:Y:S01]  /*59f0*/  FMNMX.FTZ R0, R0, R29, !PT ;  /* 0x0000001d00007209 */ /* 0x008fe20007810000 */
[C---:B------:R-:W-:Y:S01]  /*5a00*/  FMUL.FTZ R252, R201.reuse, UR7 ;  /* 0x00000007c9fc7c20 */ /* 0x040fe20008410000 */
[----:B------:R-:W-:Y:S01]  /*5a10*/  FSEL R29, R202, RZ, P0 ;  /* 0x000000ffca1d7208 */ /* 0x000fe20000000000 */
[--C-:B------:R-:W-:Y:S01]  /*5a20*/  FFMA.FTZ R193, R26, UR7, -R251.reuse ;  /* 0x000000071ac17c23 */ /* 0x100fe200080108fb */
[----:B----4-:R-:W-:Y:S01]  /*5a30*/  FMNMX.FTZ R200, R30, R179, !PT ;  /* 0x000000b31ec87209 */ /* 0x010fe20007810000 */
[----:B------:R-:W-:Y:S01]  /*5a40*/  FFMA.FTZ R179, R24, UR7, -R251 ;  /* 0x0000000718b37c23 */ /* 0x000fe200080108fb */
[C---:B------:R-:W-:Y:S01]  /*5a50*/  FSETP.NEU.FTZ.AND P0, PT, R201.reuse, -INF , PT ;  /* 0xff800000c900780b */ /* 0x040fe20003f1d000 */
[----:B------:R-:W-:Y:S01]  /*5a60*/  FADD.FTZ R16, R168, -R29 ;  /* 0x8000001da8107221 */ /* 0x000fe20000010000 */
[--C-:B------:R-:W-:Y:S01]  /*5a70*/  FFMA.FTZ R168, R180, UR7, -R251.reuse ;  /* 0x00000007b4a87c23 */ /* 0x100fe200080108fb */
[----:B------:R-:W-:Y:S01]  /*5a80*/  FSETP.NEU.FTZ.AND P1, PT, R200, -INF , PT ;  /* 0xff800000c800780b */ /* 0x000fe20003f3d000 */
[----:B------:R-:W-:Y:S01]  /*5a90*/  FFMA.FTZ R180, R184, UR7, -R251 ;  /* 0x00000007b8b47c23 */ /* 0x000fe200080108fb */
[----:B------:R-:W-:Y:S01]  /*5aa0*/  FSEL R18, R201, RZ, P0 ;  /* 0x000000ffc9127208 */ /* 0x000fe20000000000 */
[----:B------:R-:W-:Y:S01]  /*5ab0*/  MUFU.EX2 R179, R179 ;  /* 0x000000b300b37308 */ /* 0x000fe20000000800 */
[----:B------:R-:W-:Y:S01]  /*5ac0*/  FSEL R252, R252, RZ, P0 ;  /* 0x000000fffcfc7208 */ /* 0x000fe20000000000 */
[----:B------:R-:W-:Y:S01]  /*5ad0*/  FMUL.FTZ R196, R0, UR7 ;  /* 0x0000000700c47c20 */ /* 0x000fe20008410000 */
[----:B------:R-:W-:Y:S01]  /*5ae0*/  LOP3.LUT R6, R22, 0xff, RZ, 0xc0, !PT ;  /* 0x000000ff16067812 */ /* 0x000fe200078ec0ff */
[----:B------:R-:W1:Y:S01]  /*5af0*/  MUFU.EX2 R168, R168 ;  /* 0x000000a800a87308 */ /* 0x000e620000000800 */
[----:B------:R-:W-:Y:S01]  /*5b00*/  FADD.FTZ R18, R167, -R18 ;  /* 0x80000012a7127221 */ /* 0x000fe20000010000 */
[--C-:B------:R-:W-:Y:S01]  /*5b10*/  FFMA.FTZ R167, R21, UR7, -R252.reuse ;  /* 0x0000000715a77c23 */ /* 0x100fe200080108fc */
[----:B------:R-:W-:Y:S01]  /*5b20*/  FSEL R21, R200, RZ, P1 ;  /* 0x000000ffc8157208 */ /* 0x000fe20000800000 */
[--C-:B------:R-:W-:Y:S01]  /*5b30*/  FFMA.FTZ R183, R183, UR7, -R252.reuse ;  /* 0x00000007b7b77c23 */ /* 0x100fe200080108fc */
[----:B------:R-:W-:Y:S01]  /*5b40*/  @P6 IADD3 R164, PT, PT, R224, -0x40, RZ ;  /* 0xffffffc0e0a46810 */ /* 0x000fe20007ffe0ff */
[----:B------:R-:W-:Y:S01]  /*5b50*/  MUFU.EX2 R180, R180 ;  /* 0x000000b400b47308 */ /* 0x000fe20000000800 */
[----:B------:R-:W-:Y:S01]  /*5b60*/  PRMT R9, R6, 0x5410, R9 ;  /* 0x0000541006097816 */ /* 0x000fe20000000009 */
[----:B------:R-:W-:Y:S01]  /*5b70*/  FADD.FTZ R21, R166, -R21 ;  /* 0x80000015a6157221 */ /* 0x000fe20000010000 */
[----:B------:R-:W-:Y:S01]  /*5b80*/  FSETP.NEU.FTZ.AND P0, PT, R0, -INF , PT ;  /* 0xff8000000000780b */ /* 0x000fe20003f1d000 */
[----:B------:R-:W-:Y:S01]  /*5b90*/  MUFU.EX2 R167, R167 ;  /* 0x000000a700a77308 */ /* 0x000fe20000000800 */
[--C-:B------:R-:W-:Y:S01]  /*5ba0*/  HSET2.LE.AND R6, R7, R2.reuse, PT ;  /* 0x0000000207067233 */ /* 0x100fe20003803000 */
[--C-:B------:R-:W-:Y:S01]  /*5bb0*/  FFMA.FTZ R191, R5, UR7, -R252.reuse ;  /* 0x0000000705bf7c23 */ /* 0x100fe200080108fc */
[----:B------:R-:W-:Y:S01]  /*5bc0*/  LOP3.LUT R29, R4, 0xff00ff, RZ, 0xc0, !PT ;  /* 0x00ff00ff041d7812 */ /* 0x000fe200078ec0ff */
[----:B------:R-:W2:Y:S01]  /*5bd0*/  MUFU.EX2 R166, R183 ;  /* 0x000000b700a67308 */ /* 0x000ea20000000800 */
[----:B-1----:R-:W-:Y:S01]  /*5be0*/  F2FP.BF16.F32.PACK_AB R7, R179, R168 ;  /* 0x000000a8b307723e */ /* 0x002fe200000010ff */
[----:B------:R-:W-:Y:S01]  /*5bf0*/  FFMA.FTZ R189, R187, UR7, -R252 ;  /* 0x00000007bbbd7c23 */ /* 0x000fe200080108fc */
[----:B------:R-:W-:Y:S01]  /*5c00*/  PRMT R23, R188, 0x7771, RZ ;  /* 0x00007771bc177816 */ /* 0x000fe200000000ff */
[----:B------:R-:W1:Y:S01]  /*5c10*/  MUFU.EX2 R193, R193 ;  /* 0x000000c100c17308 */ /* 0x000e620000000800 */
[----:B------:R-:W-:Y:S01]  /*5c20*/  IADD3 R24, PT, PT, R3, R164, RZ ;  /* 0x000000a403187210 */ /* 0x000fe20007ffe0ff */
[----:B------:R-:W-:Y:S01]  /*5c30*/  FMUL.FTZ R249, R200, UR7 ;  /* 0x00000007c8f97c20 */ /* 0x000fe20008410000 */
[----:B------:R-:W-:Y:S01]  /*5c40*/  FSEL R22, R0, RZ, P0 ;  /* 0x000000ff00167208 */ /* 0x000fe20000000000 */
[----:B------:R-:W-:Y:S01]  /*5c50*/  MUFU.EX2 R191, R191 ;  /* 0x000000bf00bf7308 */ /* 0x000fe20000000800 */
[----:B------:R-:W-:Y:S01]  /*5c60*/  LOP3.LUT R6, R7, R6, RZ, 0xc0, !PT ;  /* 0x0000000607067212 */ /* 0x000fe200078ec0ff */
[----:B------:R-:W-:Y:S01]  /*5c70*/  FMUL.FTZ R16, R16, UR7 ;  /* 0x0000000710107c20 */ /* 0x000fe20008410000 */
[----:B------:R-:W-:Y:S01]  /*5c80*/  FSEL R196, R196, RZ, P0 ;  /* 0x000000ffc4c47208 */ /* 0x000fe20000000000 */
[----:B------:R-:W-:Y:S01]  /*5c90*/  FADD.FTZ R22, R165, -R22 ;  /* 0x80000016a5167221 */ /* 0x000fe20000010000 */
[----:B------:R-:W-:Y:S01]  /*5ca0*/  PRMT R23, R28, 0x5410, R23 ;  /* 0x000054101c177816 */ /* 0x000fe20000000017 */
[----:B------:R-:W3:Y:S01]  /*5cb0*/  MUFU.EX2 R189, R189 ;  /* 0x000000bd00bd7308 */ /* 0x000ee20000000800 */
[--C-:B------:R-:W-:Y:S01]  /*5cc0*/  HSET2.LE.AND R7, R29, R2.reuse, PT ;  /* 0x000000021d077233 */ /* 0x100fe20003803000 */
[--C-:B------:R-:W-:Y:S01]  /*5cd0*/  FFMA.FTZ R182, R13, UR7, -R196.reuse ;  /* 0x000000070db67c23 */ /* 0x100fe200080108c4 */
[----:B------:R-:W4:Y:S01]  /*5ce0*/  LDSM.16.MT88.4 R28, [R24] ;  /* 0x00000000181c783b */ /* 0x000f220000004200 */
[--C-:B------:R-:W-:Y:S01]  /*5cf0*/  FFMA.FTZ R165, R11, UR7, -R196.reuse ;  /* 0x000000070ba57c23 */ /* 0x100fe200080108c4 */
[----:B------:R-:W-:Y:S01]  /*5d00*/  FSEL R249, R249, RZ, P1 ;  /* 0x000000fff9f97208 */ /* 0x000fe20000800000 */
[--C-:B------:R-:W-:Y:S01]  /*5d10*/  FFMA.FTZ R184, R19, UR7, -R196.reuse ;  /* 0x0000000713b87c23 */ /* 0x100fe200080108c4 */
[----:B--2---:R-:W-:Y:S01]  /*5d20*/  F2FP.BF16.F32.PACK_AB R4, R166, R167 ;  /* 0x000000a7a604723e */ /* 0x004fe200000010ff */
[----:B------:R-:W-:Y:S01]  /*5d30*/  MUFU.EX2 R182, R182 ;  /* 0x000000b600b67308 */ /* 0x000fe20000000800 */
[----:B------:R-:W-:Y:S01]  /*5d40*/  FFMA.FTZ R183, R15, UR7, -R196 ;  /* 0x000000070fb77c23 */ /* 0x000fe200080108c4 */
[--C-:B------:R-:W-:Y:S01]  /*5d50*/  FFMA.FTZ R186, R8, UR7, -R249.reuse ;  /* 0x0000000708ba7c23 */ /* 0x100fe200080108f9 */
[----:B------:R-:W-:Y:S01]  /*5d60*/  LOP3.LUT R7, R4, R7, RZ, 0xc0, !PT ;  /* 0x0000000704077212 */ /* 0x000fe200078ec0ff */
[--C-:B------:R-:W-:Y:S01]  /*5d70*/  FFMA.FTZ R185, R10, UR7, -R249.reuse ;  /* 0x000000070ab97c23 */ /* 0x100fe200080108f9 */
[--C-:B------:R-:W-:Y:S01]  /*5d80*/  FFMA.FTZ R188, R12, UR7, -R249.reuse ;  /* 0x000000070cbc7c23 */ /* 0x100fe200080108f9 */
[----:B------:R-:W-:Y:S01]  /*5d90*/  FFMA.FTZ R187, R20, UR7, -R249 ;  /* 0x0000000714bb7c23 */ /* 0x000fe200080108f9 */
[----:B------:R-:W2:Y:S01]  /*5da0*/  MUFU.EX2 R165, R165 ;  /* 0x000000a500a57308 */ /* 0x000ea20000000800 */
[--C-:B------:R-:W-:Y:S01]  /*5db0*/  HSET2.LE.AND R4, R27, R2.reuse, PT ;  /* 0x000000021b047233 */ /* 0x100fe20003803000 */
[----:B------:R-:W-:Y:S01]  /*5dc0*/  FMUL.FTZ R18, R18, UR7 ;  /* 0x0000000712127c20 */ /* 0x000fe20008410000 */
[----:B-1----:R-:W-:Y:S01]  /*5dd0*/  F2FP.BF16.F32.PACK_AB R5, R193, R180 ;  /* 0x000000b4c105723e */ /* 0x002fe200000010ff */
[----:B------:R-:W-:Y:S01]  /*5de0*/  MUFU.EX2 R186, R186 ;  /* 0x000000ba00ba7308 */ /* 0x000fe20000000800 */
[----:B------:R-:W-:Y:S01]  /*5df0*/  FMUL.FTZ R21, R21, UR7 ;  /* 0x0000000715157c20 */ /* 0x000fe20008410000 */
[----:B------:R-:W-:Y:S01]  /*5e00*/  FMUL.FTZ R22, R22, UR7 ;  /* 0x0000000716167c20 */ /* 0x000fe20008410000 */
[----:B------:R-:W-:Y:S01]  /*5e10*/  LOP3.LUT R4, R5, R4, RZ, 0xc0, !PT ;  /* 0x0000000405047212 */ /* 0x000fe200078ec0ff */
[----:B------:R-:W1:Y:S01]  /*5e20*/  MUFU.EX2 R185, R185 ;  /* 0x000000b900b97308 */ /* 0x000e620000000800 */
[----:B------:R-:W-:-:S02]  /*5e30*/  HSET2.LE.AND R5, R25, R2, PT ;  /* 0x0000000219057233 */ /* 0x000fc40003803000 */
[----:B------:R-:W-:Y:S01]  /*5e40*/  LOP3.LUT R25, R14, 0xff00ff, RZ, 0xc0, !PT ;  /* 0x00ff00ff0e197812 */ /* 0x000fe200078ec0ff */
[----:B------:R-:W-:Y:S01]  /*5e50*/  MUFU.EX2 R188, R188 ;  /* 0x000000bc00bc7308 */ /* 0x000fe20000000800 */
[----:B---3--:R-:W-:Y:S02]  /*5e60*/  F2FP.BF16.F32.PACK_AB R8, R189, R191 ;  /* 0x000000bfbd08723e */ /* 0x008fe400000010ff */
[--C-:B------:R-:W-:Y:S01]  /*5e70*/  HSET2.LE.AND R10, R23, R2.reuse, PT ;  /* 0x00000002170a7233 */ /* 0x100fe20003803000 */
[----:B------:R-:W3:Y:S01]  /*5e80*/  MUFU.EX2 R187, R187 ;  /* 0x000000bb00bb7308 */ /* 0x000ee20000000800 */
[----:B------:R-:W-:Y:S02]  /*5e90*/  LOP3.LUT R5, R8, R5, RZ, 0xc0, !PT ;  /* 0x0000000508057212 */ /* 0x000fe400078ec0ff */
[--C-:B------:R-:W-:Y:S01]  /*5ea0*/  HSET2.LE.AND R11, R25, R2.reuse, PT ;  /* 0x00000002190b7233 */ /* 0x100fe20003803000 */
[----:B------:R-:W-:Y:S01]  /*5eb0*/  MUFU.EX2 R184, R184 ;  /* 0x000000b800b87308 */ /* 0x000fe20000000800 */
[----:B--2---:R-:W-:Y:S01]  /*5ec0*/  F2FP.BF16.F32.PACK_AB R8, R165, R182 ;  /* 0x000000b6a508723e */ /* 0x004fe200000010ff */
[----:B------:R-:W-:Y:S01]  /*5ed0*/  LDSM.16.MT88.4 R24, [R24+0x1000] ;  /* 0x001000001818783b */ /* 0x000fe20000004200 */
[----:B------:R-:W-:Y:S01]  /*5ee0*/  HSET2.LE.AND R9, R9, R2, PT ;  /* 0x0000000209097233 */ /* 0x000fe20003803000 */
[----:B------:R-:W2:Y:S01]  /*5ef0*/  MUFU.EX2 R183, R183 ;  /* 0x000000b700b77308 */ /* 0x000ea20000000800 */
[----:B------:R-:W-:-:S02]  /*5f00*/  LOP3.LUT R11, R8, R11, RZ, 0xc0, !PT ;  /* 0x0000000b080b7212 */ /* 0x000fc400078ec0ff */
[----:B------:R-:W-:Y:S01]  /*5f10*/  HSET2.LE.AND R8, R17, R2, PT ;  /* 0x0000000211087233 */ /* 0x000fe20003803000 */
[----:B------:R2:W5:Y:S01]  /*5f20*/  MUFU.EX2 R195, R16 ;  /* 0x0000001000c37308 */ /* 0x0005620000000800 */
[----:B-1----:R-:W-:Y:S02]  /*5f30*/  F2FP.BF16.F32.PACK_AB R13, R185, R186 ;  /* 0x000000bab90d723e */ /* 0x002fe400000010ff */
[----:B---3--:R-:W-:Y:S01]  /*5f40*/  F2FP.BF16.F32.PACK_AB R17, R187, R188 ;  /* 0x000000bcbb11723e */ /* 0x008fe200000010ff */
[----:B------:R-:W1:Y:S01]  /*5f50*/  MUFU.EX2 R194, R18 ;  /* 0x0000001200c27308 */ /* 0x000e620000000800 */
[----:B------:R-:W-:Y:S02]  /*5f60*/  LOP3.LUT R10, R13, R10, RZ, 0xc0, !PT ;  /* 0x0000000a0d0a7212 */ /* 0x000fe400078ec0ff */
[----:B------:R-:W-:Y:S01]  /*5f70*/  LOP3.LUT R8, R17, R8, RZ, 0xc0, !PT ;  /* 0x0000000811087212 */ /* 0x000fe200078ec0ff */
[----:B------:R-:W3:Y:S01]  /*5f80*/  MUFU.EX2 R192, R21 ;  /* 0x0000001500c07308 */ /* 0x000ee20000000800 */
[----:B------:R-:W4:Y:S03]  /*5f90*/  LDSM.16.MT88.4 R12, [R212+0xa000] ;  /* 0x00a00000d40c783b */ /* 0x000f260000004200 */
[----:B------:R-:W4:Y:S01]  /*5fa0*/  MUFU.EX2 R190, R22 ;  /* 0x0000001600be7308 */ /* 0x000f220000000800 */
[----:B--2---:R-:W-:Y:S01]  /*5fb0*/  F2FP.BF16.F32.PACK_AB R16, R183, R184 ;  /* 0x000000b8b710723e */ /* 0x004fe200000010ff */
[-C--:B-----5:R-:W-:Y:S01]  /*5fc0*/  FMUL.FTZ R68, R68, R195.reuse ;  /* 0x000000c344447220 */ /* 0x0a0fe20000410000 */
[-C--:B------:R-:W-:Y:S01]  /*5fd0*/  FMUL.FTZ R69, R69, R195.reuse ;  /* 0x000000c345457220 */ /* 0x080fe20000410000 */
[----:B------:R-:W-:Y:S01]  /*5fe0*/  FMUL.FTZ R160, R160, R195 ;  /* 0x000000c3a0a07220 */ /* 0x000fe20000410000 */
[----:B------:R-:W-:Y:S01]  /*5ff0*/  LOP3.LUT R9, R16, R9, RZ, 0xc0, !PT ;  /* 0x0000000910097212 */ /* 0x000fe200078ec0ff */
[-C--:B-1----:R-:W-:Y:S01]  /*6000*/  FMUL.FTZ R70, R70, R194.reuse ;  /* 0x000000c246467220 */ /* 0x082fe20000410000 */
[----:B------:R-:W-:Y:S01]  /*6010*/  FMUL.FTZ R71, R71, R194 ;  /* 0x000000c247477220 */ /* 0x000fe20000410000 */
[-C--:B------:R-:W-:Y:S01]  /*6020*/  FMUL.FTZ R161, R161, R195.reuse ;  /* 0x000000c3a1a17220 */ /* 0x080fe20000410000 */
[-C--:B---3--:R-:W-:Y:S01]  /*6030*/  FMUL.FTZ R72, R72, R192.reuse ;  /* 0x000000c048487220 */ /* 0x088fe20000410000 */
[----:B------:R-:W-:Y:S01]  /*6040*/  FMUL.FTZ R73, R73, R192 ;  /* 0x000000c049497220 */ /* 0x000fe20000410000 */
[-C--:B------:R-:W-:Y:S01]  /*6050*/  FMUL.FTZ R162, R162, R194.reuse ;  /* 0x000000c2a2a27220 */ /* 0x080fe20000410000 */
[----:B------:R-:W-:Y:S01]  /*6060*/  FMUL.FTZ R163, R163, R194 ;  /* 0x000000c2a3a37220 */ /* 0x000fe20000410000 */
[-C--:B----4-:R-:W-:Y:S01]  /*6070*/  FMUL.FTZ R74, R74, R190.reuse ;  /* 0x000000be4a4a7220 */ /* 0x090fe20000410000 */
        /* <DEDUP_REMOVED lines=9> */
[----:B------:R-:W-:Y:S01]  /*6110*/  HMMA.16816.F32.BF16 R72, R8, R28, R72 ;  /* 0x0000001c0848723c */ /* 0x000fe20000041848 */
[----:B------:R-:W2:Y:S01]  /*6120*/  LDL.LU.64 R28, [R1] ;  /* 0x00000000011c7983 */ /* 0x000ea20000300a00 */
[----:B------:R-:W-:Y:S01]  /*6130*/  FMUL.FTZ R155, R155, R190 ;  /* 0x000000be9b9b7220 */ /* 0x000fe20000410000 */
[-C--:B------:R-:W-:Y:S01]  /*6140*/  FMUL.FTZ R148, R148, R195.reuse ;  /* 0x000000c394947220 */ /* 0x080fe20000410000 */
[-C--:B------:R-:W-:Y:S01]  /*6150*/  FMUL.FTZ R149, R149, R195.reuse ;  /* 0x000000c395957220 */ /* 0x080fe20000410000 */
[-C--:B------:R-:W-:Y:S01]  /*6160*/  FMUL.FTZ R150, R150, R194.reuse ;  /* 0x000000c296967220 */ /* 0x080fe20000410000 */
[-C--:B------:R-:W-:Y:S01]  /*6170*/  FMUL.FTZ R151, R151, R194.reuse ;  /* 0x000000c297977220 */ /* 0x080fe20000410000 */
[----:B------:R-:W1:Y:S01]  /*6180*/  LDSM.16.MT88.4 R16, [R169+0xa000] ;  /* 0x00a00000a910783b */ /* 0x000e620000004200 */
        /* <DEDUP_REMOVED lines=30> */
[----:B------:R-:W3:Y:S01]  /*6370*/  LDSM.16.MT88.4 R12, [R164] ;  /* 0x00000000a40c783b */ /* 0x000ee20000004200 */
[-C--:B------:R-:W-:Y:S01]  /*6380*/  FMUL.FTZ R62, R62, R190.reuse ;  /* 0x000000be3e3e7220 */ /* 0x080fe20000410000 */
[----:B------:R-:W-:Y:S01]  /*6390*/  FMUL.FTZ R63, R63, R190 ;  /* 0x000000be3f3f7220 */ /* 0x000fe20000410000 */
[-C--:B------:R-:W-:Y:S01]  /*63a0*/  FMUL.FTZ R64, R64, R195.reuse ;  /* 0x000000c340407220 */ /* 0x080fe20000410000 */
[-C--:B------:R-:W-:Y:S01]  /*63b0*/  FMUL.FTZ R65, R65, R195.reuse ;  /* 0x000000c341417220 */ /* 0x080fe20000410000 */
[-C--:B------:R-:W-:Y:S01]  /*63c0*/  FMUL.FTZ R66, R66, R194.reuse ;  /* 0x000000c242427220 */ /* 0x080fe20000410000 */
[----:B------:R-:W-:Y:S01]  /*63d0*/  FMUL.FTZ R67, R67, R194 ;  /* 0x000000c243437220 */ /* 0x000fe20000410000 */
[----:B------:R-:W4:Y:S01]  /*63e0*/  LDSM.16.MT88.4 R20, [R212+0xb000] ;  /* 0x00b00000d414783b */ /* 0x000f220000004200 */
[-C--:B-1----:R-:W-:Y:S08]  /*63f0*/  HMMA.16816.F32.BF16 R36, R4, R16.reuse, R36 ;  /* 0x000000100424723c */ /* 0x082ff00000041824 */
[C---:B------:R-:W-:Y:S08]  /*6400*/  HMMA.16816.F32.BF16 R40, R8.reuse, R16, R40 ;  /* 0x000000100828723c */ /* 0x040ff00000041828 */
[-C--:B------:R-:W-:Y:S08]  /*6410*/  HMMA.16816.F32.BF16 R44, R8, R18.reuse, R44 ;  /* 0x00000012082c723c */ /* 0x080ff0000004182c */
[C---:B------:R-:W-:Y:S01]  /*6420*/  HMMA.16816.F32.BF16 R48, R4.reuse, R18, R48 ;  /* 0x000000120430723c */ /* 0x040fe20000041830 */
[----:B------:R-:W-:Y:S07]  /*6430*/  LDSM.16.MT88.4 R16, [R164+0x1000] ;  /* 0x00100000a410783b */ /* 0x000fee0000004200 */
[-C--:B---3--:R-:W-:Y:S08]  /*6440*/  HMMA.16816.F32.BF16 R52, R4, R12.reuse, R52 ;  /* 0x0000000c0434723c */ /* 0x088ff00000041834 */
[C---:B------:R-:W-:Y:S08]  /*6450*/  HMMA.16816.F32.BF16 R56, R8.reuse, R12, R56 ;  /* 0x0000000c0838723c */ /* 0x040ff00000041838 */
[-C--:B------:R-:W-:Y:S08]  /*6460*/  HMMA.16816.F32.BF16 R60, R8, R14.reuse, R60 ;  /* 0x0000000e083c723c */ /* 0x080ff0000004183c */
[----:B------:R-:W-:Y:S01]  /*6470*/  HMMA.16816.F32.BF16 R64, R4, R14, R64 ;  /* 0x0000000e0440723c */ /* 0x000fe20000041840 */
[----:B------:R-:W1:Y:S01]  /*6480*/  LDSM.16.MT88.4 R12, [R169+0xb000] ;  /* 0x00b00000a90c783b */ /* 0x000e620000004200 */
[-C--:B------:R-:W-:Y:S01]  /*6490*/  FMUL.FTZ R76, R76, R192.reuse ;  /* 0x000000c04c4c7220 */ /* 0x080fe20000410000 */
[-C--:B------:R-:W-:Y:S01]  /*64a0*/  FMUL.FTZ R77, R77, R192.reuse ;  /* 0x000000c04d4d7220 */ /* 0x080fe20000410000 */
[----:B------:R-:W-:Y:S01]  /*64b0*/  FMUL.FTZ R88, R88, R192 ;  /* 0x000000c058587220 */ /* 0x000fe20000410000 */
[-C--:B------:R-:W-:Y:S01]  /*64c0*/  FMUL.FTZ R78, R78, R190.reuse ;  /* 0x000000be4e4e7220 */ /* 0x080fe20000410000 */
[----:B------:R-:W-:Y:S01]  /*64d0*/  FMUL.FTZ R79, R79, R190 ;  /* 0x000000be4f4f7220 */ /* 0x000fe20000410000 */
        /* <DEDUP_REMOVED lines=39> */
[----:B------:R-:W-:Y:S01]  /*6750*/  FMUL.FTZ R115, R115, R194 ;  /* 0x000000c273737220 */ /* 0x000fe20000410000 */
[----:B------:R-:W-:-:S03]  /*6760*/  FMUL.FTZ R140, R140, R195 ;  /* 0x000000c38c8c7220 */ /* 0x000fc60000410000 */
[----:B----4-:R-:W-:Y:S01]  /*6770*/  HMMA.16816.F32.BF16 R88, R8, R20, R88 ;  /* 0x000000140858723c */ /* 0x010fe20000041858 */
[----:B------:R-:W-:Y:S01]  /*6780*/  FMUL.FTZ R141, R141, R195 ;  /* 0x000000c38d8d7220 */ /* 0x000fe20000410000 */
[-C--:B------:R-:W-:Y:S01]  /*6790*/  FMUL.FTZ R142, R142, R194.reuse ;  /* 0x000000c28e8e7220 */ /* 0x080fe20000410000 */
[----:B------:R-:W-:-:S05]  /*67a0*/  FMUL.FTZ R143, R143, R194 ;  /* 0x000000c28f8f7220 */ /* 0x000fca0000410000 */
[----:B------:R-:W-:Y:S01]  /*67b0*/  HMMA.16816.F32.BF16 R92, R8, R22, R92 ;  /* 0x00000016085c723c */ /* 0x000fe2000004185c */
[-C--:B------:R-:W-:Y:S01]  /*67c0*/  FMUL.FTZ R100, R100, R195.reuse ;  /* 0x000000c364647220 */ /* 0x080fe20000410000 */
[----:B------:R-:W-:-:S06]  /*67d0*/  FMUL.FTZ R101, R101, R195 ;  /* 0x000000c365657220 */ /* 0x000fcc0000410000 */
[----:B-1----:R-:W-:Y:S01]  /*67e0*/  HMMA.16816.F32.BF16 R104, R8, R12, R104 ;  /* 0x0000000c0868723c */ /* 0x002fe20000041868 */
[-C--:B------:R-:W-:Y:S01]  /*67f0*/  FMUL.FTZ R102, R102, R194.reuse ;  /* 0x000000c266667220 */ /* 0x080fe20000410000 */
[----:B------:R-:W-:-:S06]  /*6800*/  FMUL.FTZ R103, R103, R194 ;  /* 0x000000c267677220 */ /* 0x000fcc0000410000 */
[C---:B------:R-:W-:Y:S08]  /*6810*/  HMMA.16816.F32.BF16 R108, R8.reuse, R14, R108 ;  /* 0x0000000e086c723c */ /* 0x040ff0000004186c */
[C---:B------:R-:W-:Y:S08]  /*6820*/  HMMA.16816.F32.BF16 R120, R8.reuse, R16, R120 ;  /* 0x000000100878723c */ /* 0x040ff00000041878 */
[C---:B------:R-:W-:Y:S08]  /*6830*/  HMMA.16816.F32.BF16 R124, R8.reuse, R18, R124 ;  /* 0x00000012087c723c */ /* 0x040ff0000004187c */
[C---:B------:R-:W-:Y:S08]  /*6840*/  HMMA.16816.F32.BF16 R128, R8.reuse, R24, R128 ;  /* 0x000000180880723c */ /* 0x040ff00000041880 */
[----:B------:R-:W-:Y:S01]  /*6850*/  HMMA.16816.F32.BF16 R136, R8, R26, R136 ;  /* 0x0000001a0888723c */ /* 0x000fe20000041888 */
[----:B------:R-:W-:-:S04]  /*6860*/  IMAD.WIDE.U32 R8, R197, -0x2daee0ad, RZ ;  /* 0xd2511f53c5087825 */ /* 0x000fc800078e00ff */
[-C--:B------:R-:W-:Y:S01]  /*6870*/  FMUL.FTZ R116, R116, R195.reuse ;  /* 0x000000c374747220 */ /* 0x080fe20000410000 */
[-C--:B------:R-:W-:Y:S01]  /*6880*/  FMUL.FTZ R117, R117, R195.reuse ;  /* 0x000000c375757220 */ /* 0x080fe20000410000 */
[----:B------:R-:W-:Y:S01]  /*6890*/  FMUL.FTZ R118, R118, R194 ;  /* 0x000000c276767220 */ /* 0x000fe20000410000 */
[----:B------:R-:W-:Y:S01]  /*68a0*/  MOV R10, R8 ;  /* 0x00000008000a7202 */ /* 0x000fe20000000f00 */
[----:B------:R-:W-:Y:S01]  /*68b0*/  HMMA.16816.F32.BF16 R96, R4, R22, R96 ;  /* 0x000000160460723c */ /* 0x000fe20000041860 */
[----:B------:R-:W-:Y:S01]  /*68c0*/  LOP3.LUT R23, R248, UR17, R9, 0x96, !PT ;  /* 0x00000011f8177c12 */ /* 0x000fe2000f8e9609 */
[-C--:B------:R-:W-:Y:S01]  /*68d0*/  FMUL.FTZ R119, R119, R194.reuse ;  /* 0x000000c277777220 */ /* 0x080fe20000410000 */
[-C--:B------:R-:W-:Y:S01]  /*68e0*/  FMUL.FTZ R84, R84, R195.reuse ;  /* 0x000000c354547220 */ /* 0x080fe20000410000 */
[----:B------:R-:W-:Y:S01]  /*68f0*/  FMUL.FTZ R85, R85, R195 ;  /* 0x000000c355557220 */ /* 0x000fe20000410000 */
[-C--:B------:R-:W-:Y:S01]  /*6900*/  FMUL.FTZ R86, R86, R194.reuse ;  /* 0x000000c256567220 */ /* 0x080fe20000410000 */
[----:B------:R-:W-:-:S02]  /*6910*/  FMUL.FTZ R87, R87, R194 ;  /* 0x000000c257577220 */ /* 0x000fc40000410000 */
[----:B------:R-:W-:Y:S01]  /*6920*/  HMMA.16816.F32.BF16 R112, R4, R14, R112 ;  /* 0x0000000e0470723c */ /* 0x000fe20000041870 */
[----:B------:R-:W-:Y:S01]  /*6930*/  IMAD.WIDE.U32 R14, R247, -0x2daee0ad, RZ ;  /* 0xd2511f53f70e7825 */ /* 0x000fe200078e00ff */
[----:B------:R-:W-:Y:S02]  /*6940*/  PRMT R9, R8, 0x7771, RZ ;  /* 0x0000777108097816 */ /* 0x000fe400000000ff */
[----:B------:R-:W-:-:S04]  /*6950*/  LOP3.LUT R10, R10, 0xff, RZ, 0xc0, !PT ;  /* 0x000000ff0a0a7812 */ /* 0x000fc800078ec0ff */
[C---:B------:R-:W-:Y:S01]  /*6960*/  HMMA.16816.F32.BF16 R140, R4.reuse, R24, R140 ;  /* 0x00000018048c723c */ /* 0x040fe2000004188c */
[----:B------:R-:W-:Y:S01]  /*6970*/  LOP3.LUT R25, R23, 0xffff, RZ, 0xc0, !PT ;  /* 0x0000ffff17197812 */ /* 0x000fe200078ec0ff */
[-C--:B------:R-:W-:Y:S01]  /*6980*/  FMUL.FTZ R144, R144, R195.reuse ;  /* 0x000000c390907220 */ /* 0x080fe20000410000 */
[----:B------:R-:W-:Y:S01]  /*6990*/  PRMT R9, R10, 0x5410, R9 ;  /* 0x000054100a097816 */ /* 0x000fe20000000009 */
[----:B------:R-:W-:Y:S01]  /*69a0*/  FMUL.FTZ R145, R145, R195 ;  /* 0x000000c391917220 */ /* 0x000fe20000410000 */
[-C--:B------:R-:W-:Y:S01]  /*69b0*/  FMUL.FTZ R146, R146, R194.reuse ;  /* 0x000000c292927220 */ /* 0x080fe20000410000 */
[----:B------:R-:W-:Y:S02]  /*69c0*/  FMUL.FTZ R147, R147, R194 ;  /* 0x000000c293937220 */ /* 0x000fe40000410000 */
[----:B------:R-:W-:Y:S01]  /*69d0*/  HMMA.16816.F32.BF16 R100, R4, R12, R100 ;  /* 0x0000000c0464723c */ /* 0x000fe20000041864 */
[----:B------:R-:W-:Y:S02]  /*69e0*/  MOV R12, R14 ;  /* 0x0000000e000c7202 */ /* 0x000fe40000000f00 */
[----:B------:R-:W-:-:S02]  /*69f0*/  SHF.R.U32.HI R25, RZ, 0x8, R25 ;  /* 0x00000008ff197819 */ /* 0x000fc40000011619 */
[----:B------:R-:W-:-:S03]  /*6a00*/  LOP3.LUT R10, R23, 0xff, RZ, 0xc0, !PT ;  /* 0x000000ff170a7812 */ /* 0x000fc600078ec0ff */
[----:B------:R-:W-:Y:S01]  /*6a10*/  HMMA.16816.F32.BF16 R116, R4, R16, R116 ;  /* 0x000000100474723c */ /* 0x000fe20000041874 */
[----:B------:R-:W-:Y:S02]  /*6a20*/  LOP3.LUT R12, R12, 0xff, RZ, 0xc0, !PT ;  /* 0x000000ff0c0c7812 */ /* 0x000fe400078ec0ff */
[----:B------:R-:W-:-:S05]  /*6a30*/  PRMT R25, R10, 0x5410, R25 ;  /* 0x000054100a197816 */ /* 0x000fca0000000019 */
[----:B------:R-:W-:Y:S01]  /*6a40*/  HMMA.16816.F32.BF16 R84, R4, R20, R84 ;  /* 0x000000140454723c */ /* 0x000fe20000041854 */
[----:B------:R-:W-:-:S04]  /*6a50*/  PRMT R21, R14, 0x7771, RZ ;  /* 0x000077710e157816 */ /* 0x000fc800000000ff */
[----:B------:R-:W-:-:S03]  /*6a60*/  PRMT R21, R12, 0x5410, R21 ;  /* 0x000054100c157816 */ /* 0x000fc60000000015 */
[----:B------:R-:W-:Y:S01]  /*6a70*/  HMMA.16816.F32.BF16 R144, R4, R18, R144 ;  /* 0x000000120490723c */ /* 0x000fe20000041890 */
[----:B------:R-:W-:Y:S02]  /*6a80*/  PRMT R11, R8, 0x7773, RZ ;  /* 0x00007773080b7816 */ /* 0x000fe400000000ff */
[C---:B------:R-:W-:Y:S02]  /*6a90*/  PRMT R13, R14.reuse, 0x7773, RZ ;  /* 0x000077730e0d7816 */ /* 0x040fe400000000ff */
[----:B------:R-:W-:Y:S01]  /*6aa0*/  PRMT R16, R14, 0x7772, RZ ;  /* 0x000077720e107816 */ /* 0x000fe200000000ff */
[-C--:B------:R-:W-:Y:S01]  /*6ab0*/  FMUL.FTZ R80, R80, R195.reuse ;  /* 0x000000c350507220 */ /* 0x080fe20000410000 */
[----:B------:R-:W-:Y:S01]  /*6ac0*/  PRMT R8, R8, 0x7772, RZ ;  /* 0x0000777208087816 */ /* 0x000fe200000000ff */
[-C--:B------:R-:W-:Y:S01]  /*6ad0*/  FMUL.FTZ R81, R81, R195.reuse ;  /* 0x000000c351517220 */ /* 0x080fe20000410000 */
[----:B------:R-:W-:Y:S01]  /*6ae0*/  PRMT R14, R23, 0x7632, R14 ;  /* 0x00007632170e7816 */ /* 0x000fe2000000000e */
[-C--:B------:R-:W-:Y:S01]  /*6af0*/  FMUL.FTZ R82, R82, R194.reuse ;  /* 0x000000c252527220 */ /* 0x080fe20000410000 */
[-C--:B------:R-:W-:Y:S01]  /*6b00*/  FMUL.FTZ R83, R83, R194.reuse ;  /* 0x000000c253537220 */ /* 0x080fe20000410000 */
[--C-:B------:R-:W-:Y:S01]  /*6b10*/  FFMA.FTZ R197, R198, UR7, -R251.reuse ;  /* 0x00000007c6c57c23 */ /* 0x100fe200080108fb */
[-C--:B------:R-:W-:Y:S01]  /*6b20*/  FMUL.FTZ R132, R132, R195.reuse ;  /* 0x000000c384847220 */ /* 0x080fe20000410000 */
[----:B------:R-:W-:Y:S01]  /*6b30*/  FMUL.FTZ R133, R133, R195 ;  /* 0x000000c385857220 */ /* 0x000fe20000410000 */
[-C--:B------:R-:W-:Y:S01]  /*6b40*/  FMUL.FTZ R134, R134, R194.reuse ;  /* 0x000000c286867220 */ /* 0x080fe20000410000 */
[----:B------:R-:W-:Y:S01]  /*6b50*/  FMUL.FTZ R135, R135, R194 ;  /* 0x000000c287877220 */ /* 0x000fe20000410000 */
[----:B------:R-:W-:Y:S01]  /*6b60*/  FFMA.FTZ R248, R250, UR7, -R252 ;  /* 0x00000007faf87c23 */ /* 0x000fe200080108fc */
[----:B------:R-:W-:Y:S01]  /*6b70*/  FFMA.FTZ R245, R245, UR7, -R251 ;  /* 0x00000007f5f57c23 */ /* 0x000fe200080108fb */
[----:B------:R-:W-:-:S02]  /*6b80*/  PRMT R8, R8, 0x5410, R11 ;  /* 0x0000541008087816 */ /* 0x000fc4000000000b */
[----:B--2---:R-:W-:-:S04]  /*6b90*/  LOP3.LUT R17, R28, UR17, R15, 0x96, !PT ;  /* 0x000000111c117c12 */ /* 0x004fc8000f8e960f */
[C---:B------:R-:W-:Y:S02]  /*6ba0*/  PRMT R10, R17.reuse, 0x7632, R10 ;  /* 0x00007632110a7816 */ /* 0x040fe4000000000a */
[C---:B------:R-:W-:Y:S02]  /*6bb0*/  LOP3.LUT R19, R17.reuse, 0xffff, RZ, 0xc0, !PT ;  /* 0x0000ffff11137812 */ /* 0x040fe400078ec0ff */
[----:B------:R-:W-:Y:S02]  /*6bc0*/  LOP3.LUT R12, R17, 0xff, RZ, 0xc0, !PT ;  /* 0x000000ff110c7812 */ /* 0x000fe400078ec0ff */
[----:B------:R-:W-:Y:S02]  /*6bd0*/  SHF.R.U32.HI R17, RZ, 0x18, R17 ;  /* 0x00000018ff117819 */ /* 0x000fe40000011611 */
[----:B------:R-:W-:-:S04]  /*6be0*/  LOP3.LUT R10, R10, 0xff, RZ, 0xc0, !PT ;  /* 0x000000ff0a0a7812 */ /* 0x000fc800078ec0ff */
[----:B------:R-:W-:Y:S01]  /*6bf0*/  PRMT R17, R10, 0x5410, R17 ;  /* 0x000054100a117816 */ /* 0x000fe20000000011 */
[--C-:B------:R-:W-:Y:S01]  /*6c00*/  FFMA.FTZ R10, R243, UR7, -R252.reuse ;  /* 0x00000007f30a7c23 */ /* 0x100fe200080108fc */
[--C-:B------:R-:W-:Y:S01]  /*6c10*/  FFMA.FTZ R243, R199, UR7, -R252.reuse ;  /* 0x00000007c7f37c23 */ /* 0x100fe200080108fc */
[----:B------:R-:W-:Y:S01]  /*6c20*/  LOP3.LUT R14, R14, 0xff, RZ, 0xc0, !PT ;  /* 0x000000ff0e0e7812 */ /* 0x000fe200078ec0ff */
[----:B------:R-:W-:Y:S01]  /*6c30*/  FFMA.FTZ R198, R178, UR7, -R252 ;  /* 0x00000007b2c67c23 */ /* 0x000fe200080108fc */
[----:B------:R-:W-:Y:S02]  /*6c40*/  SHF.R.U32.HI R23, RZ, 0x18, R23 ;  /* 0x00000018ff177819 */ /* 0x000fe40000011617 */
[----:B------:R-:W-:Y:S01]  /*6c50*/  SHF.R.U32.HI R19, RZ, 0x8, R19 ;  /* 0x00000008ff137819 */ /* 0x000fe20000011613 */
[----:B------:R-:W-:Y:S01]  /*6c60*/  MUFU.EX2 R197, R197 ;  /* 0x000000c500c57308 */ /* 0x000fe20000000800 */
[----:B------:R-:W-:Y:S01]  /*6c70*/  HMMA.16816.F32.BF16 R80, R4, R30, R80 ;  /* 0x0000001e0450723c */ /* 0x000fe20000041850 */
[----:B------:R-:W-:Y:S01]  /*6c80*/  PRMT R16, R16, 0x5410, R13 ;  /* 0x0000541010107816 */ /* 0x000fe2000000000d */
[----:B------:R-:W-:Y:S01]  /*6c90*/  FFMA.FTZ R18, R246, UR7, -R196 ;  /* 0x00000007f6127c23 */ /* 0x000fe200080108c4 */
[----:B------:R1:W2:Y:S01]  /*6ca0*/  MUFU.EX2 R178, R245 ;  /* 0x000000f500b27308 */ /* 0x0002a20000000800 */
[----:B------:R-:W-:-:S02]  /*6cb0*/  PRMT R23, R14, 0x5410, R23 ;  /* 0x000054100e177816 */ /* 0x000fc40000000017 */
[----:B------:R-:W-:Y:S01]  /*6cc0*/  PRMT R19, R12, 0x5410, R19 ;  /* 0x000054100c137816 */ /* 0x000fe20000000013 */
[----:B------:R-:W-:Y:S01]  /*6cd0*/  MUFU.EX2 R243, R243 ;  /* 0x000000f300f37308 */ /* 0x000fe20000000800 */
[----:B------:R-:W-:Y:S01]  /*6ce0*/  HMMA.16816.F32.BF16 R132, R4, R26, R132 ;  /* 0x0000001a0484723c */ /* 0x000fe20000041884 */
[----:B------:R-:W-:Y:S01]  /*6cf0*/  LOP3.LUT R5, R8, 0xff00ff, RZ, 0xc0, !PT ;  /* 0x00ff00ff08057812 */ /* 0x000fe200078ec0ff */
[----:B------:R-:W3:Y:S01]  /*6d00*/  LDSM.16.MT88.4 R12, [R164+0x800] ;  /* 0x00080000a40c783b */ /* 0x000ee20000004200 */
[----:B------:R-:W4:Y:S01]  /*6d10*/  MUFU.EX2 R248, R248 ;  /* 0x000000f800f87308 */ /* 0x000f220000000800 */
[----:B------:R-:W-:-:S03]  /*6d20*/  HSET2.LE.AND R6, R9, R2, PT ;  /* 0x0000000209067233 */ /* 0x000fc60003803000 */
[----:B------:R5:W-:Y:S01]  /*6d30*/  MUFU.EX2 R199, R10 ;  /* 0x0000000a00c77308 */ /* 0x000be20000000800 */
[--C-:B------:R-:W-:Y:S01]  /*6d40*/  FFMA.FTZ R246, R34, UR7, -R196.reuse ;  /* 0x0000000722f67c23 */ /* 0x100fe200080108c4 */
[--C-:B-1----:R-:W-:Y:S01]  /*6d50*/  FFMA.FTZ R245, R35, UR7, -R196.reuse ;  /* 0x0000000723f57c23 */ /* 0x102fe200080108c4 */
[--C-:B------:R-:W-:Y:S01]  /*6d60*/  FFMA.FTZ R176, R176, UR7, -R251.reuse ;  /* 0x00000007b0b07c23 */ /* 0x100fe200080108fb */
[----:B------:R-:W-:Y:S01]  /*6d70*/  FFMA.FTZ R181, R181, UR7, -R251 ;  /* 0x00000007b5b57c23 */ /* 0x000fe200080108fb */
[--C-:B------:R-:W-:Y:S01]  /*6d80*/  FFMA.FTZ R203, R203, UR7, -R249.reuse ;  /* 0x00000007cbcb7c23 */ /* 0x100fe200080108f9 */
[--C-:B------:R-:W-:Y:S01]  /*6d90*/  FFMA.FTZ R244, R244, UR7, -R249.reuse ;  /* 0x00000007f4f47c23 */ /* 0x100fe200080108f9 */
[----:B------:R-:W-:Y:S01]  /*6da0*/  FFMA.FTZ R247, R177, UR7, -R196 ;  /* 0x00000007b1f77c23 */ /* 0x000fe200080108c4 */
[--C-:B------:R-:W-:Y:S01]  /*6db0*/  FFMA.FTZ R32, R32, UR7, -R249.reuse ;  /* 0x0000000720207c23 */ /* 0x100fe200080108f9 */
[----:B------:R-:W-:Y:S01]  /*6dc0*/  FFMA.FTZ R33, R33, UR7, -R249 ;  /* 0x0000000721217c23 */ /* 0x000fe200080108f9 */
[----:B------:R-:W-:Y:S01]  /*6dd0*/  MUFU.EX2 R198, R198 ;  /* 0x000000c600c67308 */ /* 0x000fe20000000800 */
[--C-:B------:R-:W-:Y:S01]  /*6de0*/  HSET2.LE.AND R21, R21, R2.reuse, PT ;  /* 0x0000000215157233 */ /* 0x100fe20003803000 */
[----:B------:R-:W-:Y:S04]  /*6df0*/  LDSM.16.MT88.4 R28, [R169+0xa800] ;  /* 0x00a80000a91c783b */ /* 0x000fe80000004200 */
[----:B-----5:R1:W5:Y:S01]  /*6e00*/  LDSM.16.MT88.4 R8, [R164+0x1800] ;  /* 0x00180000a408783b */ /* 0x0203620000004200 */
[----:B------:R-:W-:Y:S01]  /*6e10*/  MUFU.EX2 R246, R246 ;  /* 0x000000f600f67308 */ /* 0x000fe20000000800 */
[----:B------:R-:W-:-:S02]  /*6e20*/  HSET2.LE.AND R5, R5, R2, PT ;  /* 0x0000000205057233 */ /* 0x000fc40003803000 */
[----:B--2---:R-:W-:Y:S01]  /*6e30*/  F2FP.BF16.F32.PACK_AB R7, R178, R197 ;  /* 0x000000c5b207723e */ /* 0x004fe200000010ff */
[----:B------:R-:W2:Y:S01]  /*6e40*/  MUFU.EX2 R245, R245 ;  /* 0x000000f500f57308 */ /* 0x000ea20000000800 */
[----:B----4-:R-:W-:Y:S02]  /*6e50*/  F2FP.BF16.F32.PACK_AB R4, R248, R243 ;  /* 0x000000f3f804723e */ /* 0x010fe400000010ff */
[----:B------:R-:W-:Y:S01]  /*6e60*/  LOP3.LUT R6, R7, R6, RZ, 0xc0, !PT ;  /* 0x0000000607067212 */ /* 0x000fe200078ec0ff */
[----:B------:R-:W-:Y:S01]  /*6e70*/  MUFU.EX2 R176, R176 ;  /* 0x000000b000b07308 */ /* 0x000fe20000000800 */
[----:B------:R-:W-:-:S03]  /*6e80*/  LOP3.LUT R7, R4, R5, RZ, 0xc0, !PT ;  /* 0x0000000504077212 */ /* 0x000fc600078ec0ff */
[----:B------:R-:W4:Y:S01]  /*6e90*/  MUFU.EX2 R181, R181 ;  /* 0x000000b500b57308 */ /* 0x000f220000000800 */
[----:B------:R-:W-:-:S03]  /*6ea0*/  HSET2.LE.AND R5, R23, R2, PT ;  /* 0x0000000217057233 */ /* 0x000fc60003803000 */
[----:B------:R-:W-:Y:S01]  /*6eb0*/  MUFU.EX2 R203, R203 ;  /* 0x000000cb00cb7308 */ /* 0x000fe20000000800 */
[----:B------:R-:W-:-:S03]  /*6ec0*/  LOP3.LUT R23, R16, 0xff00ff, RZ, 0xc0, !PT ;  /* 0x00ff00ff10177812 */ /* 0x000fc600078ec0ff */
[----:B------:R-:W-:Y:S04]  /*6ed0*/  MUFU.EX2 R244, R244 ;  /* 0x000000f400f47308 */ /* 0x000fe80000000800 */
[----:B------:R-:W-:Y:S04]  /*6ee0*/  MUFU.EX2 R177, R32 ;  /* 0x0000002000b17308 */ /* 0x000fe80000000800 */
[----:B------:R3:W5:Y:S04]  /*6ef0*/  MUFU.EX2 R196, R33 ;  /* 0x0000002100c47308 */ /* 0x0007680000000800 */
[----:B------:R-:W-:Y:S04]  /*6f00*/  MUFU.EX2 R247, R247 ;  /* 0x000000f700f77308 */ /* 0x000fe80000000800 */
[----:B-1----:R-:W1:Y:S01]  /*6f10*/  MUFU.EX2 R164, R18 ;  /* 0x0000001200a47308 */ /* 0x002e620000000800 */
[----:B------:R-:W-:-:S02]  /*6f20*/  HSET2.LE.AND R23, R23, R2, PT ;  /* 0x0000000217177233 */ /* 0x000fc40003803000 */
[----:B--2---:R-:W-:Y:S02]  /*6f30*/  F2FP.BF16.F32.PACK_AB R16, R245, R246 ;  /* 0x000000f6f510723e */ /* 0x004fe400000010ff */
[--C-:B------:R-:W-:Y:S01]  /*6f40*/  HSET2.LE.AND R4, R25, R2.reuse, PT ;  /* 0x0000000219047233 */ /* 0x100fe20003803000 */
[----:B---3--:R-:W2:Y:S01]  /*6f50*/  LDSM.16.MT88.4 R32, [R212+0xa800] ;  /* 0x00a80000d420783b */ /* 0x008ea20000004200 */
[----:B----4-:R-:W-:Y:S02]  /*6f60*/  F2FP.BF16.F32.PACK_AB R25, R181, R176 ;  /* 0x000000b0b519723e */ /* 0x010fe400000010ff */
[----:B------:R-:W-:Y:S02]  /*6f70*/  LOP3.LUT R27, R16, R23, RZ, 0xc0, !PT ;  /* 0x00000017101b7212 */ /* 0x000fe400078ec0ff */
[--C-:B------:R-:W-:Y:S02]  /*6f80*/  HSET2.LE.AND R19, R19, R2.reuse, PT ;  /* 0x0000000213137233 */ /* 0x100fe40003803000 */
[----:B------:R-:W-:-:S02]  /*6f90*/  HSET2.LE.AND R17, R17, R2, PT ;  /* 0x0000000211117233 */ /* 0x000fc40003803000 */
[----:B------:R-:W-:Y:S02]  /*6fa0*/  F2FP.BF16.F32.PACK_AB R20, R199, R198 ;  /* 0x000000c6c714723e */ /* 0x000fe400000010ff */
[----:B-----5:R-:W-:Y:S02]  /*6fb0*/  F2FP.BF16.F32.PACK_AB R26, R196, R177 ;  /* 0x000000b1c41a723e */ /* 0x020fe400000010ff */
[----:B------:R-:W-:Y:S02]  /*6fc0*/  F2FP.BF16.F32.PACK_AB R24, R244, R203 ;  /* 0x000000cbf418723e */ /* 0x000fe400000010ff */
[----:B-1----:R-:W-:Y:S02]  /*6fd0*/  F2FP.BF16.F32.PACK_AB R16, R164, R247 ;  /* 0x000000f7a410723e */ /* 0x002fe400000010ff */
[----:B------:R-:W-:Y:S02]  /*6fe0*/  LOP3.LUT R4, R25, R4, RZ, 0xc0, !PT ;  /* 0x0000000419047212 */ /* 0x000fe400078ec0ff */
[----:B------:R-:W-:-:S02]  /*6ff0*/  LOP3.LUT R5, R20, R5, RZ, 0xc0, !PT ;  /* 0x0000000514057212 */ /* 0x000fc400078ec0ff */
[----:B------:R-:W-:Y:S02]  /*7000*/  LOP3.LUT R26, R26, R21, RZ, 0xc0, !PT ;  /* 0x000000151a1a7212 */ /* 0x000fe400078ec0ff */
[----:B------:R-:W-:Y:S01]  /*7010*/  LOP3.LUT R24, R24, R19, RZ, 0xc0, !PT ;  /* 0x0000001318187212 */ /* 0x000fe200078ec0ff */
[----:B------:R-:W1:Y:S01]  /*7020*/  LDSM.16.MT88.4 R20, [R171+0x800] ;  /* 0x00080000ab14783b */ /* 0x000e620000004200 */
[----:B------:R-:W-:Y:S01]  /*7030*/  LOP3.LUT R25, R16, R17, RZ, 0xc0, !PT ;  /* 0x0000001110197212 */ /* 0x000fe200078ec0ff */
[-C--:B------:R-:W-:Y:S02]  /*7040*/  HMMA.16816.F32.BF16 R52, R4, R12.reuse, R52 ;  /* 0x0000000c0434723c */ /* 0x080fe40000041834 */
[----:B------:R-:W3:Y:S06]  /*7050*/  LDSM.16.MT88.4 R16, [R212+0xb800] ;  /* 0x00b80000d410783b */ /* 0x000eec0000004200 */
[C---:B------:R-:W-:Y:S08]  /*7060*/  HMMA.16816.F32.BF16 R56, R24.reuse, R12, R56 ;  /* 0x0000000c1838723c */ /* 0x040ff00000041838 */
[-C--:B------:R-:W-:Y:S08]  /*7070*/  HMMA.16816.F32.BF16 R60, R24, R14.reuse, R60 ;  /* 0x0000000e183c723c */ /* 0x080ff0000004183c */
[C---:B------:R-:W-:Y:S01]  /*7080*/  HMMA.16816.F32.BF16 R64, R4.reuse, R14, R64 ;  /* 0x0000000e0440723c */ /* 0x040fe20000041840 */
[----:B------:R-:W4:Y:S07]  /*7090*/  LDSM.16.MT88.4 R12, [R169+0xb800] ;  /* 0x00b80000a90c783b */ /* 0x000f2e0000004200 */
[-C--:B------:R-:W-:Y:S08]  /*70a0*/  HMMA.16816.F32.BF16 R116, R4, R8.reuse, R116 ;  /* 0x000000080474723c */ /* 0x080ff00000041874 */
[C---:B------:R-:W-:Y:S08]  /*70b0*/  HMMA.16816.F32.BF16 R120, R24.reuse, R8, R120 ;  /* 0x000000081878723c */ /* 0x040ff00000041878 */
[-C--:B------:R-:W-:Y:S08]  /*70c0*/  HMMA.16816.F32.BF16 R124, R24, R10.reuse, R124 ;  /* 0x0000000a187c723c */ /* 0x080ff0000004187c */
[----:B------:R-:W-:Y:S01]  /*70d0*/  HMMA.16816.F32.BF16 R144, R4, R10, R144 ;  /* 0x0000000a0490723c */ /* 0x000fe20000041890 */
[----:B------:R-:W5:Y:S01]  /*70e0*/  LDSM.16.MT88.4 R8, [R171+0x1800] ;  /* 0x00180000ab08783b */ /* 0x000f620000004200 */
        /* <DEDUP_REMOVED lines=12> */
[----:B--2---:R-:W-:Y:S01]  /*71b0*/  HMMA.16816.F32.BF16 R156, R24, R32, R156 ;  /* 0x00000020189c723c */ /* 0x004fe2000004189c */
[----:B------:R-:W-:Y:S01]  /*71c0*/  FADD.FTZ R179, R179, R168 ;  /* 0x000000a8b3b37221 */ /* 0x000fe20000010000 */
[----:B------:R-:W-:Y:S01]  /*71d0*/  FADD.FTZ R167, R166, R167 ;  /* 0x000000a7a6a77221 */ /* 0x000fe20000010000 */
[----:B------:R-:W-:Y:S01]  /*71e0*/  FADD.FTZ R186, R185, R186 ;  /* 0x000000bab9ba7221 */ /* 0x000fe20000010000 */
[----:B------:R-:W-:Y:S01]  /*71f0*/  FADD.FTZ R182, R165, R182 ;  /* 0x000000b6a5b67221 */ /* 0x000fe20000010000 */
[----:B------:R-:W-:-:S03]  /*7200*/  UIADD3 UR19, UPT, UPT, UR16, -0x1, URZ ;  /* 0xffffffff10137890 */ /* 0x000fc6000fffe0ff */
[----:B------:R-:W-:Y:S01]  /*7210*/  HMMA.16816.F32.BF16 R152, R24, R34, R152 ;  /* 0x000000221898723c */ /* 0x000fe20000041898 */
[----:B------:R-:W-:Y:S01]  /*7220*/  FADD.FTZ R176, R176, R179 ;  /* 0x000000b3b0b07221 */ /* 0x000fe20000010000 */
[----:B------:R-:W-:-:S06]  /*7230*/  FADD.FTZ R198, R198, R167 ;  /* 0x000000a7c6c67221 */ /* 0x000fcc0000010000 */
[----:B------:R-:W-:Y:S01]  /*7240*/  HMMA.16816.F32.BF16 R40, R24, R28, R40 ;  /* 0x0000001c1828723c */ /* 0x000fe20000041828 */
[----:B------:R-:W-:Y:S01]  /*7250*/  FADD.FTZ R203, R203, R186 ;  /* 0x000000bacbcb7221 */ /* 0x000fe20000010000 */
[----:B------:R-:W-:-:S06]  /*7260*/  FADD.FTZ R247, R247, R182 ;  /* 0x000000b6f7f77221 */ /* 0x000fcc0000010000 */
[----:B------:R-:W-:Y:S01]  /*7270*/  HMMA.16816.F32.BF16 R44, R24, R30, R44 ;  /* 0x0000001e182c723c */ /* 0x000fe2000004182c */
[----:B------:R-:W-:-:S07]  /*7280*/  UISETP.NE.AND UP0, UPT, UR19, 0x1, UPT ;  /* 0x000000011300788c */ /* 0x000fce000bf05270 */
[C---:B-1----:R-:W-:Y:S08]  /*7290*/  HMMA.16816.F32.BF16 R72, R24.reuse, R20, R72 ;  /* 0x000000141848723c */ /* 0x042ff00000041848 */
[C---:B------:R-:W-:Y:S08]  /*72a0*/  HMMA.16816.F32.BF16 R76, R24.reuse, R22, R76 ;  /* 0x00000016184c723c */ /* 0x040ff0000004184c */
[C---:B---3--:R-:W-:Y:S08]  /*72b0*/  HMMA.16816.F32.BF16 R88, R24.reuse, R16, R88 ;  /* 0x000000101858723c */ /* 0x048ff00000041858 */
[C---:B------:R-:W-:Y:S08]  /*72c0*/  HMMA.16816.F32.BF16 R92, R24.reuse, R18, R92 ;  /* 0x00000012185c723c */ /* 0x040ff0000004185c */
[C---:B----4-:R-:W-:Y:S08]  /*72d0*/  HMMA.16816.F32.BF16 R104, R24.reuse, R12, R104 ;  /* 0x0000000c1868723c */ /* 0x050ff00000041868 */
[C---:B------:R-:W-:Y:S08]  /*72e0*/  HMMA.16816.F32.BF16 R108, R24.reuse, R14, R108 ;  /* 0x0000000e186c723c */ /* 0x040ff0000004186c */
[C---:B-----5:R-:W-:Y:S08]  /*72f0*/  HMMA.16816.F32.BF16 R128, R24.reuse, R8, R128 ;  /* 0x000000081880723c */ /* 0x060ff00000041880 */
        /* <DEDUP_REMOVED lines=25> */
[----:B------:R-:W-:-:S02]  /*7490*/  MOV R165, R0 ;  /* 0x0000000000a57202 */ /* 0x000fc40000000f00 */
[----:B------:R-:W-:Y:S02]  /*74a0*/  MOV R166, R200 ;  /* 0x000000c800a67202 */ /* 0x000fe40000000f00 */
[----:B------:R-:W-:Y:S02]  /*74b0*/  MOV R167, R201 ;  /* 0x000000c900a77202 */ /* 0x000fe40000000f00 */
[----:B------:R-:W-:Y:S01]  /*74c0*/  MOV R168, R202 ;  /* 0x000000ca00a87202 */ /* 0x000fe20000000f00 */
[----:B------:R-:W-:Y:S06]  /*74d0*/  BRA.U !UP0, `(.L_x_1033) ;  /* 0x0000005d08787547 */ /* 0x000fec000b800000 */
        /* <DEDUP_REMOVED lines=13> */
[----:B------:R-:W-:Y:S01]  /*75b0*/  LEA R6, P0, R4, R9, 0x4 ;  /* 0x0000000904067211 */ /* 0x000fe200078020ff */
[----:B------:R-:W-:Y:S01]  /*75c0*/  UIADD3 UR6, UPT, UPT, UR26, 0x3c6ef372, URZ ;  /* 0x3c6ef3721a067890 */ /* 0x000fe2000fffe0ff */
[C-C-:B------:R-:W-:Y:S02]  /*75d0*/  SHF.L.U64.HI R8, R10.reuse, 0x5, R7.reuse ;  /* 0x000000050a087819 */ /* 0x140fe40000010207 */
[----:B------:R-:W-:-:S02]  /*75e0*/  LEA.HI.X R25, R10, R218, R7, 0x6, P1 ;  /* 0x000000da0a197211 */ /* 0x000fc400008f3407 */
[----:B------:R-:W-:Y:S02]  /*75f0*/  LEA.HI.X R5, R4, R8, R5, 0x4, P0 ;  /* 0x0000000804057211 */ /* 0x000fe400000f2405 */
[----:B------:R-:W-:Y:S02]  /*7600*/  LEA R26, P0, R6, R219, 0x1 ;  /* 0x000000db061a7211 */ /* 0x000fe400078008ff */
[----:B------:R-:W-:Y:S01]  /*7610*/  LEA R168, R174, UR4, 0x1 ;  /* 0x00000004aea87c11 */ /* 0x000fe2000f8e08ff */
[----:B------:R-:W-:Y:S01]  /*7620*/  UIADD3 UR4, UPT, UPT, UR26, -0x61c88647, URZ ;  /* 0x9e3779b91a047890 */ /* 0x000fe2000fffe0ff */
[----:B------:R-:W-:-:S03]  /*7630*/  LEA.HI.X R27, R6, R218, R5, 0x1, P0 ;  /* 0x000000da061b7211 */ /* 0x000fc600000f0c05 */
[----:B------:R-:W-:Y:S01]  /*7640*/  @!PT LDS RZ, [RZ] ;  /* 0x00000000fffff984 */ /* 0x000fe20000000800 */
[----:B------:R-:W-:Y:S01]  /*7650*/  @!PT LDS RZ, [RZ] ;  /* 0x00000000fffff984 */ /* 0x000fe20000000800 */
[----:B------:R-:W-:Y:S01]  /*7660*/  @!PT LDS RZ, [RZ] ;  /* 0x00000000fffff984 */ /* 0x000fe20000000800 */
[----:B------:R-:W-:Y:S04]  /*7670*/  LDGSTS.E.BYPASS.LTC128B.128 [R168+0xa000], desc[UR22][R24.64] ;  /* 0x0a00000018a87fae */ /* 0x000fe8000b981a16 */
[----:B------:R-:W-:Y:S04]  /*7680*/  LDGSTS.E.BYPASS.LTC128B.128 [R168+0xb000], desc[UR22][R24.64+0x80] ;  /* 0x0b00008018a87fae */ /* 0x000fe8000b981a16 */
[----:B------:R-:W-:Y:S04]  /*7690*/  LDGSTS.E.BYPASS.LTC128B.128 [R168+0xa800], desc[UR22][R26.64] ;  /* 0x0a8000001aa87fae */ /* 0x000fe8000b981a16 */
[----:B------:R1:W-:Y:S04]  /*76a0*/  LDGSTS.E.BYPASS.LTC128B.128 [R168+0xb800], desc[UR22][R26.64+0x80] ;  /* 0x0b8000801aa87fae */ /* 0x0003e8000b981a16 */
[----:B------:R-:W-:Y:S04]  /*76b0*/  LDSM.16.M88.4 R176, [R216+UR5+0x8000] ;  /* 0x00800005d8b0783b */ /* 0x000fe80008000200 */
[----:B------:R-:W2:Y:S04]  /*76c0*/  LDSM.16.M88.4 R32, [R217+0x2000] ;  /* 0x00200000d920783b */ /* 0x000ea80000000200 */
[----:B------:R-:W3:Y:S04]  /*76d0*/  LDSM.16.M88.4 R28, [R217] ;  /* 0x00000000d91c783b */ /* 0x000ee80000000200 */
[----:B------:R-:W4:Y:S04]  /*76e0*/  LDSM.16.M88.4 R20, [R216+UR5+0x8800] ;  /* 0x00880005d814783b */ /* 0x000f280008000200 */
[----:B------:R-:W-:Y:S04]  /*76f0*/  LDSM.16.M88.4 R196, [R211+0x8000] ;  /* 0x00800000d3c4783b */ /* 0x000fe80000000200 */
[----:B------:R-:W5:Y:S04]  /*7700*/  LDSM.16.M88.4 R16, [R215+0x2000] ;  /* 0x00200000d710783b */ /* 0x000f680000000200 */
[----:B------:R-:W5:Y:S04]  /*7710*/  LDSM.16.M88.4 R192, [R211+0x8800] ;  /* 0x00880000d3c0783b */ /* 0x000f680000000200 */
[----:B------:R-:W5:Y:S04]  /*7720*/  LDSM.16.M88.4 R188, [R215] ;  /* 0x00000000d7bc783b */ /* 0x000f680000000200 */
[----:B------:R-:W-:Y:S04]  /*7730*/  LDSM.16.M88.4 R184, [R214+0x2000] ;  /* 0x00200000d6b8783b */ /* 0x000fe80000000200 */
[----:B-1----:R-:W1:Y:S04]  /*7740*/  LDSM.16.M88.4 R24, [R210+0x8000] ;  /* 0x00800000d218783b */ /* 0x002e680000000200 */
[----:B------:R-:W0:Y:S01]  /*7750*/  LDGDEPBAR ;  /* 0x00000000000079af */ /* 0x000e220000000000 */
[C---:B--2---:R-:W-:Y:S08]  /*7760*/  HMMA.16816.F32.BF16 R12, R32.reuse, R176, RZ ;  /* 0x000000b0200c723c */ /* 0x044ff000000418ff */
[----:B------:R-:W-:Y:S08]  /*7770*/  HMMA.16816.F32.BF16 R8, R32, R178, RZ ;  /* 0x000000b22008723c */ /* 0x000ff000000418ff */
[----:B---3--:R-:W-:Y:S08]  /*7780*/  HMMA.16816.F32.BF16 R180, R28, R176, RZ ;  /* 0x000000b01cb4723c */ /* 0x008ff000000418ff */
[----:B----4-:R-:W-:Y:S08]  /*7790*/  HMMA.16816.F32.BF16 R4, R32, R20, RZ ;  /* 0x000000142004723c */ /* 0x010ff000000418ff */
[C---:B------:R-:W-:Y:S08]  /*77a0*/  HMMA.16816.F32.BF16 R176, R28.reuse, R178, RZ ;  /* 0x000000b21cb0723c */ /* 0x040ff000000418ff */
[----:B------:R-:W-:Y:S08]  /*77b0*/  HMMA.16816.F32.BF16 R164, R28, R20, RZ ;  /* 0x000000141ca4723c */ /* 0x000ff000000418ff */
[-C--:B------:R-:W-:Y:S08]  /*77c0*/  HMMA.16816.F32.BF16 R32, R32, R22.reuse, RZ ;  /* 0x000000162020723c */ /* 0x080ff000000418ff */
[----:B------:R-:W-:Y:S01]  /*77d0*/  HMMA.16816.F32.BF16 R28, R28, R22, RZ ;  /* 0x000000161c1c723c */ /* 0x000fe200000418ff */
[----:B------:R-:W2:Y:S07]  /*77e0*/  LDSM.16.M88.4 R20, [R210+0x8800] ;  /* 0x00880000d214783b */ /* 0x000eae0000000200 */
[C---:B-----5:R-:W-:Y:S08]  /*77f0*/  HMMA.16816.F32.BF16 R12, R16.reuse, R196, R12 ;  /* 0x000000c4100c723c */ /* 0x060ff0000004180c */
[C---:B------:R-:W-:Y:S08]  /*7800*/  HMMA.16816.F32.BF16 R4, R16.reuse, R192, R4 ;  /* 0x000000c01004723c */ /* 0x040ff00000041804 */
[C---:B------:R-:W-:Y:S08]  /*7810*/  HMMA.16816.F32.BF16 R8, R16.reuse, R198, R8 ;  /* 0x000000c61008723c */ /* 0x040ff00000041808 */
[----:B------:R-:W-:Y:S01]  /*7820*/  HMMA.16816.F32.BF16 R32, R16, R194, R32 ;  /* 0x000000c21020723c */ /* 0x000fe20000041820 */
[----:B------:R-:W3:Y:S07]  /*7830*/  LDSM.16.M88.4 R16, [R214] ;  /* 0x00000000d610783b */ /* 0x000eee0000000200 */
[C---:B------:R-:W-:Y:S08]  /*7840*/  HMMA.16816.F32.BF16 R180, R188.reuse, R196, R180 ;  /* 0x000000c4bcb4723c */ /* 0x040ff000000418b4 */
[C---:B------:R-:W-:Y:S01]  /*7850*/  HMMA.16816.F32.BF16 R176, R188.reuse, R198, R176 ;  /* 0x000000c6bcb0723c */ /* 0x040fe200000418b0 */
[----:B------:R-:W-:Y:S07]  /*7860*/  LDSM.16.M88.4 R196, [R213] ;  /* 0x00000000d5c4783b */ /* 0x000fee0000000200 */
[C---:B------:R-:W-:Y:S08]  /*7870*/  HMMA.16816.F32.BF16 R164, R188.reuse, R192, R164 ;  /* 0x000000c0bca4723c */ /* 0x040ff000000418a4 */
[----:B------:R-:W-:Y:S01]  /*7880*/  HMMA.16816.F32.BF16 R28, R188, R194, R28 ;  /* 0x000000c2bc1c723c */ /* 0x000fe2000004181c */
[----:B------:R-:W-:Y:S04]  /*7890*/  LDSM.16.M88.4 R192, [R213+0x2000] ;  /* 0x00200000d5c0783b */ /* 0x000fe80000000200 */
[----:B------:R-:W4:Y:S03]  /*78a0*/  LDSM.16.M88.4 R188, [R209+0x8000] ;  /* 0x00800000d1bc783b */ /* 0x000f260000000200 */
[C---:B-1----:R-:W-:Y:S08]  /*78b0*/  HMMA.16816.F32.BF16 R12, R184.reuse, R24, R12 ;  /* 0x00000018b80c723c */ /* 0x042ff0000004180c */
[C---:B--2---:R-:W-:Y:S08]  /*78c0*/  HMMA.16816.F32.BF16 R4, R184.reuse, R20, R4 ;  /* 0x00000014b804723c */ /* 0x044ff00000041804 */
[C---:B------:R-:W-:Y:S08]  /*78d0*/  HMMA.16816.F32.BF16 R8, R184.reuse, R26, R8 ;  /* 0x0000001ab808723c */ /* 0x040ff00000041808 */
[----:B------:R-:W-:Y:S01]  /*78e0*/  HMMA.16816.F32.BF16 R32, R184, R22, R32 ;  /* 0x00000016b820723c */ /* 0x000fe20000041820 */
[----:B------:R-:W1:Y:S07]  /*78f0*/  LDSM.16.M88.4 R184, [R209+0x8800] ;  /* 0x00880000d1b8783b */ /* 0x000e6e0000000200 */
[C---:B---3--:R-:W-:Y:S08]  /*7900*/  HMMA.16816.F32.BF16 R180, R16.reuse, R24, R180 ;  /* 0x0000001810b4723c */ /* 0x048ff000000418b4 */
[C---:B------:R-:W-:Y:S01]  /*7910*/  HMMA.16816.F32.BF16 R176, R16.reuse, R26, R176 ;  /* 0x0000001a10b0723c */ /* 0x040fe200000418b0 */
[----:B------:R-:W-:Y:S07]  /*7920*/  LDSM.16.M88.4 R24, [R217+0x6000] ;  /* 0x00600000d918783b */ /* 0x000fee0000000200 */
[C---:B------:R-:W-:Y:S08]  /*7930*/  HMMA.16816.F32.BF16 R164, R16.reuse, R20, R164 ;  /* 0x0000001410a4723c */ /* 0x040ff000000418a4 */
[----:B------:R-:W-:Y:S01]  /*7940*/  HMMA.16816.F32.BF16 R28, R16, R22, R28 ;  /* 0x00000016101c723c */ /* 0x000fe2000004181c */
[----:B------:R-:W2:Y:S04]  /*7950*/  LDSM.16.M88.4 R20, [R216+UR5+0x9000] ;  /* 0x00900005d814783b */ /* 0x000ea80008000200 */
[----:B------:R-:W3:Y:S03]  /*7960*/  LDSM.16.M88.4 R16, [R216+UR5+0x9800] ;  /* 0x00980005d810783b */ /* 0x000ee60008000200 */
[C---:B----4-:R-:W-:Y:S08]  /*7970*/  HMMA.16816.F32.BF16 R12, R192.reuse, R188, R12 ;  /* 0x000000bcc00c723c */ /* 0x050ff0000004180c */
[C---:B------:R-:W-:Y:S08]  /*7980*/  HMMA.16816.F32.BF16 R8, R192.reuse, R190, R8 ;  /* 0x000000bec008723c */ /* 0x040ff00000041808 */
[C---:B-1----:R-:W-:Y:S08]  /*7990*/  HMMA.16816.F32.BF16 R4, R192.reuse, R184, R4 ;  /* 0x000000b8c004723c */ /* 0x042ff00000041804 */
[----:B------:R-:W-:Y:S01]  /*79a0*/  HMMA.16816.F32.BF16 R32, R192, R186, R32 ;  /* 0x000000bac020723c */ /* 0x000fe20000041820 */
[----:B------:R-:W-:Y:S07]  /*79b0*/  LDSM.16.M88.4 R192, [R215+0x6000] ;  /* 0x00600000d7c0783b */ /* 0x000fee0000000200 */
[C---:B------:R-:W-:Y:S08]  /*79c0*/  HMMA.16816.F32.BF16 R164, R196.reuse, R184, R164 ;  /* 0x000000b8c4a4723c */ /* 0x040ff000000418a4 */
[C---:B------:R-:W-:Y:S01]  /*79d0*/  HMMA.16816.F32.BF16 R28, R196.reuse, R186, R28 ;  /* 0x000000bac41c723c */ /* 0x040fe2000004181c */
[----:B------:R-:W1:Y:S07]  /*79e0*/  LDSM.16.M88.4 R184, [R217+0x4000] ;  /* 0x00400000d9b8783b */ /* 0x000e6e0000000200 */
[C---:B------:R-:W-:Y:S08]  /*79f0*/  HMMA.16816.F32.BF16 R180, R196.reuse, R188, R180 ;  /* 0x000000bcc4b4723c */ /* 0x040ff000000418b4 */
[----:B------:R-:W-:Y:S01]  /*7a00*/  HMMA.16816.F32.BF16 R176, R196, R190, R176 ;  /* 0x000000bec4b0723c */ /* 0x000fe200000418b0 */
[----:B------:R-:W4:Y:S07]  /*7a10*/  LDSM.16.M88.4 R188, [R211+0x9000] ;  /* 0x00900000d3bc783b */ /* 0x000f2e0000000200 */
[C---:B--2---:R-:W-:Y:S08]  /*7a20*/  HMMA.16816.F32.BF16 R12, R24.reuse, R20, R12 ;  /* 0x00000014180c723c */ /* 0x044ff0000004180c */
[C---:B------:R-:W-:Y:S08]  /*7a30*/  HMMA.16816.F32.BF16 R8, R24.reuse, R22, R8 ;  /* 0x000000161808723c */ /* 0x040ff00000041808 */
[C---:B---3--:R-:W-:Y:S08]  /*7a40*/  HMMA.16816.F32.BF16 R4, R24.reuse, R16, R4 ;  /* 0x000000101804723c */ /* 0x048ff00000041804 */
[----:B------:R-:W-:Y:S01]  /*7a50*/  HMMA.16816.F32.BF16 R32, R24, R18, R32 ;  /* 0x000000121820723c */ /* 0x000fe20000041820 */
[----:B------:R-:W2:Y:S07]  /*7a60*/  LDSM.16.M88.4 R24, [R211+0x9800] ;  /* 0x00980000d318783b */ /* 0x000eae0000000200 */
[C---:B-1----:R-:W-:Y:S08]  /*7a70*/  HMMA.16816.F32.BF16 R180, R184.reuse, R20, R180 ;  /* 0x00000014b8b4723c */ /* 0x042ff000000418b4 */
[C---:B------:R-:W-:Y:S01]  /*7a80*/  HMMA.16816.F32.BF16 R176, R184.reuse, R22, R176 ;  /* 0x00000016b8b0723c */ /* 0x040fe200000418b0 */
[----:B------:R-:W1:Y:S07]  /*7a90*/  LDSM.16.M88.4 R20, [R215+0x4000] ;  /* 0x00400000d714783b */ /* 0x000e6e0000000200 */
[C---:B------:R-:W-:Y:S08]  /*7aa0*/  HMMA.16816.F32.BF16 R164, R184.reuse, R16, R164 ;  /* 0x00000010b8a4723c */ /* 0x040ff000000418a4 */
[----:B------:R-:W-:Y:S01]  /*7ab0*/  HMMA.16816.F32.BF16 R28, R184, R18, R28 ;  /* 0x00000012b81c723c */ /* 0x000fe2000004181c */
[----:B------:R-:W-:Y:S04]  /*7ac0*/  LDSM.16.M88.4 R184, [R210+0x9000] ;  /* 0x00900000d2b8783b */ /* 0x000fe80000000200 */
[----:B------:R-:W-:Y:S03]  /*7ad0*/  LDSM.16.M88.4 R16, [R210+0x9800] ;  /* 0x00980000d210783b */ /* 0x000fe60000000200 */
[C---:B----4-:R-:W-:Y:S08]  /*7ae0*/  HMMA.16816.F32.BF16 R12, R192.reuse, R188, R12 ;  /* 0x000000bcc00c723c */ /* 0x050ff0000004180c */
[C---:B------:R-:W-:Y:S08]  /*7af0*/  HMMA.16816.F32.BF16 R8, R192.reuse, R190, R8 ;  /* 0x000000bec008723c */ /* 0x040ff00000041808 */
[C---:B--2---:R-:W-:Y:S08]  /*7b00*/  HMMA.16816.F32.BF16 R4, R192.reuse, R24, R4 ;  /* 0x00000018c004723c */ /* 0x044ff00000041804 */
        /* <DEDUP_REMOVED lines=8> */
[----:B------:R-:W3:Y:S03]  /*7b90*/  LDSM.16.M88.4 R20, [R209+0x9000] ;  /* 0x00900000d114783b */ /* 0x000ee60000000200 */
[C---:B--2---:R-:W-:Y:S08]  /*7ba0*/  HMMA.16816.F32.BF16 R12, R192.reuse, R184, R12 ;  /* 0x000000b8c00c723c */ /* 0x044ff0000004180c */
[C---:B------:R-:W-:Y:S08]  /*7bb0*/  HMMA.16816.F32.BF16 R8, R192.reuse, R186, R8 ;  /* 0x000000bac008723c */ /* 0x040ff00000041808 */
[C---:B------:R-:W-:Y:S08]  /*7bc0*/  HMMA.16816.F32.BF16 R4, R192.reuse, R16, R4 ;  /* 0x00000010c004723c */ /* 0x040ff00000041804 */
[----:B------:R-:W-:Y:S01]  /*7bd0*/  HMMA.16816.F32.BF16 R32, R192, R18, R32 ;  /* 0x00000012c020723c */ /* 0x000fe20000041820 */
[----:B------:R-:W2:Y:S07]  /*7be0*/  LDSM.16.M88.4 R192, [R213+0x4000] ;  /* 0x00400000d5c0783b */ /* 0x000eae0000000200 */
[----:B-1----:R-:W-:Y:S01]  /*7bf0*/  HMMA.16816.F32.BF16 R180, R188, R184, R180 ;  /* 0x000000b8bcb4723c */ /* 0x002fe200000418b4 */
[----:B------:R-:W-:-:S07]  /*7c00*/  VIADD R185, R242, 0xffffffc8 ;  /* 0xffffffc8f2b97836 */ /* 0x000fce0000000000 */
[----:B------:R-:W-:Y:S08]  /*7c10*/  HMMA.16816.F32.BF16 R176, R188, R186, R176 ;  /* 0x000000babcb0723c */ /* 0x000ff000000418b0 */
[C---:B---3--:R-:W-:Y:S08]  /*7c20*/  HMMA.16816.F32.BF16 R12, R24.reuse, R20, R12 ;  /* 0x00000014180c723c */ /* 0x048ff0000004180c */
[----:B------:R-:W-:Y:S08]  /*7c30*/  HMMA.16816.F32.BF16 R8, R24, R22, R8 ;  /* 0x000000161808723c */ /* 0x000ff00000041808 */
[----:B------:R-:W-:Y:S01]  /*7c40*/  HMMA.16816.F32.BF16 R164, R188, R16, R164 ;  /* 0x00000010bca4723c */ /* 0x000fe200000418a4 */
[----:B------:R-:W-:-:S02]  /*7c50*/  VIADD R17, R242, 0xffffffc1 ;  /* 0xffffffc1f2117836 */ /* 0x000fc40000000000 */
[----:B------:R-:W-:-:S03]  /*7c60*/  VIADD R16, R242, 0xffffffc0 ;  /* 0xffffffc0f2107836 */ /* 0x000fc60000000000 */
[-C--:B------:R-:W-:Y:S02]  /*7c70*/  ISETP.GE.AND P4, PT, R17, R239.reuse, PT ;  /* 0x000000ef1100720c */ /* 0x080fe40003f86270 */
[C---:B--2---:R-:W-:Y:S01]  /*7c80*/  HMMA.16816.F32.BF16 R180, R192.reuse, R20, R180 ;  /* 0x00000014c0b4723c */ /* 0x044fe200000418b4 */
[C---:B------:R-:W-:Y:S02]  /*7c90*/  ISETP.GE.AND P2, PT, R16.reuse, R239, PT ;  /* 0x000000ef1000720c */ /* 0x040fe40003f46270 */
[C---:B------:R-:W-:Y:S02]  /*7ca0*/  ISETP.GE.AND P0, PT, R16.reuse, R230, PT ;  /* 0x000000e61000720c */ /* 0x040fe40003f06270 */
[C---:B------:R-:W-:Y:S02]  /*7cb0*/  ISETP.GE.AND P1, PT, R16.reuse, R238, PT ;  /* 0x000000ee1000720c */ /* 0x040fe40003f26270 */
[----:B------:R-:W-:Y:S01]  /*7cc0*/  ISETP.GE.AND P3, PT, R16, R175, PT ;  /* 0x000000af1000720c */ /* 0x000fe20003f66270 */
[----:B------:R-:W-:Y:S01]  /*7cd0*/  HMMA.16816.F32.BF16 R176, R192, R22, R176 ;  /* 0x00000016c0b0723c */ /* 0x000fe200000418b0 */
[----:B------:R-:W1:Y:S01]  /*7ce0*/  LDSM.16.M88.4 R20, [R209+0x9800] ;  /* 0x00980000d114783b */ /* 0x000e620000000200 */
[----:B------:R-:W-:Y:S01]  /*7cf0*/  FSEL R12, R12, -INF , !P0 ;  /* 0xff8000000c0c7808 */ /* 0x000fe20004000000 */
[----:B------:R-:W-:-:S04]  /*7d00*/  DEPBAR.LE SB0, 0x0 ;  /* 0x000080000000791a */ /* 0x000fc80000000000 */
[----:B------:R-:W-:Y:S01]  /*7d10*/  ISETP.GE.AND P0, PT, R185, R239, PT ;  /* 0x000000efb900720c */ /* 0x000fe20003f06270 */
[----:B------:R-:W-:Y:S01]  /*7d20*/  HMMA.16816.F32.BF16 R28, R188, R18, R28 ;  /* 0x00000012bc1c723c */ /* 0x000fe2000004181c */
[----:B------:R-:W-:Y:S01]  /*7d30*/  ISETP.GE.AND P5, PT, R17, R238, PT ;  /* 0x000000ee1100720c */ /* 0x000fe20003fa6270 */
[----:B------:R-:W-:Y:S01]  /*7d40*/  VIADD R19, R242, 0xffffffd0 ;  /* 0xffffffd0f2137836 */ /* 0x000fe20000000000 */
[----:B------:R-:W-:Y:S01]  /*7d50*/  FSEL R184, R181, -INF , !P4 ;  /* 0xff800000b5b87808 */ /* 0x000fe20006000000 */
[----:B------:R-:W-:Y:S01]  /*7d60*/  IMAD.U32 R181, RZ, RZ, UR27 ;  /* 0x0000001bffb57e24 */ /* 0x000fe2000f8e00ff */
[----:B------:R-:W-:Y:S02]  /*7d70*/  FSEL R180, R180, -INF , !P2 ;  /* 0xff800000b4b47808 */ /* 0x000fe40005000000 */
[----:B------:R-:W-:Y:S02]  /*7d80*/  ISETP.GE.AND P2, PT, R17, R230, PT ;  /* 0x000000e61100720c */ /* 0x000fe40003f46270 */
[----:B------:R-:W-:-:S02]  /*7d90*/  LOP3.LUT R196, R181, UR20, R207, 0x96, !PT ;  /* 0x00000014b5c47c12 */ /* 0x000fc4000f8e96cf */
[----:B------:R-:W-:Y:S02]  /*7da0*/  FSEL R16, R182, -INF , !P1 ;  /* 0xff800000b6107808 */ /* 0x000fe40004800000 */
[----:B------:R-:W-:Y:S01]  /*7db0*/  ISETP.GE.AND P1, PT, R17, R175, PT ;  /* 0x000000af1100720c */ /* 0x000fe20003f26270 */
[----:B------:R-:W-:Y:S01]  /*7dc0*/  IMAD.WIDE.U32 R196, R196, -0x326172a9, RZ ;  /* 0xcd9e8d57c4c47825 */ /* 0x000fe200078e00ff */
[----:B------:R-:W-:Y:S02]  /*7dd0*/  FSEL R17, R14, -INF , !P3 ;  /* 0xff8000000e117808 */ /* 0x000fe40005800000 */
[----:B------:R-:W-:Y:S01]  /*7de0*/  FSEL R14, R13, -INF , !P2 ;  /* 0xff8000000d0e7808 */ /* 0x000fe20005000000 */
[----:B------:R-:W-:Y:S01]  /*7df0*/  VIADD R13, R242, 0xffffffc9 ;  /* 0xffffffc9f20d7836 */ /* 0x000fe20000000000 */
[----:B------:R-:W-:Y:S02]  /*7e00*/  FSEL R186, R176, -INF , !P0 ;  /* 0xff800000b0ba7808 */ /* 0x000fe40004000000 */
[----:B------:R-:W-:-:S02]  /*7e10*/  LOP3.LUT R176, R236, UR4, R197, 0x96, !PT ;  /* 0x00000004ecb07c12 */ /* 0x000fc4000f8e96c5 */
[----:B------:R-:W-:Y:S02]  /*7e20*/  LOP3.LUT R190, R196, UR6, R235, 0x96, !PT ;  /* 0x00000006c4be7c12 */ /* 0x000fe4000f8e96eb */
[C---:B------:R-:W-:Y:S01]  /*7e30*/  ISETP.GE.AND P3, PT, R185.reuse, R238, PT ;  /* 0x000000eeb900720c */ /* 0x040fe20003f66270 */
[----:B------:R-:W-:Y:S01]  /*7e40*/  IMAD.WIDE.U32 R198, R176, -0x2daee0ad, RZ ;  /* 0xd2511f53b0c67825 */ /* 0x000fe200078e00ff */
[----:B------:R-:W-:Y:S02]  /*7e50*/  ISETP.GE.AND P2, PT, R185, R175, PT ;  /* 0x000000afb900720c */ /* 0x000fe40003f46270 */
[----:B------:R-:W-:Y:S01]  /*7e60*/  FSEL R15, R15, -INF , !P1 ;  /* 0xff8000000f0f7808 */ /* 0x000fe20004800000 */
[----:B------:R-:W-:Y:S01]  /*7e70*/  IMAD.WIDE.U32 R190, R190, -0x2daee0ad, RZ ;  /* 0xd2511f53bebe7825 */ /* 0x000fe200078e00ff */
[----:B------:R-:W-:Y:S01]  /*7e80*/  ISETP.GE.AND P4, PT, R185, R230, PT ;  /* 0x000000e6b900720c */ /* 0x000fe20003f86270 */
[----:B-1----:R-:W-:Y:S01]  /*7e90*/  HMMA.16816.F32.BF16 R164, R192, R20, R164 ;  /* 0x00000014c0a4723c */ /* 0x002fe200000418a4 */
        /* <DEDUP_REMOVED lines=9> */
[-C--:B------:R-:W-:Y:S01]  /*7f30*/  HMMA.16816.F32.BF16 R32, R24, R22.reuse, R32 ;  /* 0x000000161820723c */ /* 0x080fe20000041820 */
[----:B------:R-:W-:Y:S01]  /*7f40*/  FSEL R188, R177, -INF , !P1 ;  /* 0xff800000b1bc7808 */ /* 0x000fe20004800000 */
[C---:B------:R-:W-:Y:S01]  /*7f50*/  VIADD R177, R242.reuse, 0xffffffd1 ;  /* 0xffffffd1f2b17836 */ /* 0x040fe20000000000 */
[----:B------:R-:W-:Y:S01]  /*7f60*/  FSEL R10, R9, -INF , !P0 ;  /* 0xff800000090a7808 */ /* 0x000fe20004000000 */
[----:B------:R-:W-:Y:S01]  /*7f70*/  VIADD R24, R242, 0xffffffd8 ;  /* 0xffffffd8f2187836 */ /* 0x000fe20000000000 */
[C---:B------:R-:W-:Y:S02]  /*7f80*/  ISETP.GE.AND P4, PT, R19.reuse, R239, PT ;  /* 0x000000ef1300720c */ /* 0x040fe40003f86270 */
[C---:B------:R-:W-:Y:S01]  /*7f90*/  ISETP.GE.AND P2, PT, R19.reuse, R238, PT ;  /* 0x000000ee1300720c */ /* 0x040fe20003f46270 */
[----:B------:R-:W-:Y:S01]  /*7fa0*/  HMMA.16816.F32.BF16 R28, R192, R22, R28 ;  /* 0x00000016c01c723c */ /* 0x000fe2000004181c */
[C---:B------:R-:W-:Y:S01]  /*7fb0*/  ISETP.GE.AND P1, PT, R19.reuse, R230, PT ;  /* 0x000000e61300720c */ /* 0x040fe20003f26270 */
[----:B------:R-:W-:Y:S01]  /*7fc0*/  BAR.SYNC.DEFER_BLOCKING 0x0 ;  /* 0x0000000000007b1d */ /* 0x000fe20000010000 */
[----:B------:R-:W-:-:S02]  /*7fd0*/  ISETP.GE.AND P0, PT, R19, R175, PT ;  /* 0x000000af1300720c */ /* 0x000fc40003f06270 */
[----:B------:R-:W-:Y:S02]  /*7fe0*/  LOP3.LUT R176, R204, UR4, R197, 0x96, !PT ;  /* 0x00000004ccb07c12 */ /* 0x000fe4000f8e96c5 */
[----:B------:R-:W-:Y:S02]  /*7ff0*/  LOP3.LUT R196, R196, UR6, R223, 0x96, !PT ;  /* 0x00000006c4c47c12 */ /* 0x000fe4000f8e96df */
[----:B------:R-:W-:Y:S02]  /*8000*/  LOP3.LUT R19, R232, UR15, R199, 0x96, !PT ;  /* 0x0000000fe8137c12 */ /* 0x000fe4000f8e96c7 */
[----:B------:R-:W-:Y:S01]  /*8010*/  LOP3.LUT R9, R198, UR12, R191, 0x96, !PT ;  /* 0x0000000cc6097c12 */ /* 0x000fe2000f8e96bf */
[----:B------:R-:W-:Y:S01]  /*8020*/  IMAD.WIDE.U32 R198, R176, -0x2daee0ad, RZ ;  /* 0xd2511f53b0c67825 */ /* 0x000fe200078e00ff */
[----:B------:R-:W-:Y:S02]  /*8030*/  FSEL R11, R11, -INF , !P3 ;  /* 0xff8000000b0b7808 */ /* 0x000fe40005800000 */
[----:B------:R-:W-:Y:S01]  /*8040*/  FSEL R20, R179, -INF , !P5 ;  /* 0xff800000b3147808 */ /* 0x000fe20006800000 */
[----:B------:R-:W-:Y:S01]  /*8050*/  IMAD.WIDE.U32 R196, R196, -0x2daee0ad, RZ ;  /* 0xd2511f53c4c47825 */ /* 0x000fe200078e00ff */
[----:B------:R-:W-:-:S02]  /*8060*/  ISETP.GE.AND P5, PT, R177, R239, PT ;  /* 0x000000efb100720c */ /* 0x000fc40003fa6270 */
[----:B------:R-:W-:Y:S01]  /*8070*/  ISETP.GE.AND P3, PT, R177, R238, PT ;  /* 0x000000eeb100720c */ /* 0x000fe20003f66270 */
[----:B------:R-:W-:Y:S01]  /*8080*/  IMAD.WIDE.U32 R244, R19, -0x326172a9, RZ ;  /* 0xcd9e8d5713f47825 */ /* 0x000fe200078e00ff */
[----:B------:R-:W-:Y:S02]  /*8090*/  LOP3.LUT R21, R226, UR15, R199, 0x96, !PT ;  /* 0x0000000fe2157c12 */ /* 0x000fe4000f8e96c7 */
[----:B------:R-:W-:Y:S01]  /*80a0*/  FSEL R176, R164, -INF , !P4 ;  /* 0xff800000a4b07808 */ /* 0x000fe20006000000 */
[----:B------:R-:W-:Y:S01]  /*80b0*/  IMAD.WIDE.U32 R246, R9, -0x326172a9, RZ ;  /* 0xcd9e8d5709f67825 */ /* 0x000fe200078e00ff */
[----:B------:R-:W-:Y:S02]  /*80c0*/  LOP3.LUT R9, R198, UR12, R197, 0x96, !PT ;  /* 0x0000000cc6097c12 */ /* 0x000fe4000f8e96c5 */
[----:B------:R-:W-:Y:S01]  /*80d0*/  LOP3.LUT R19, R234, UR13, R245, 0x96, !PT ;  /* 0x0000000dea137c12 */ /* 0x000fe2000f8e96f5 */
[----:B------:R-:W-:Y:S01]  /*80e0*/  IMAD.WIDE.U32 R26, R21, -0x326172a9, RZ ;  /* 0xcd9e8d57151a7825 */ /* 0x000fe200078e00ff */
[----:B------:R-:W-:-:S02]  /*80f0*/  LOP3.LUT R244, R244, UR11, R247, 0x96, !PT ;  /* 0x0000000bf4f47c12 */ /* 0x000fc4000f8e96f7 */
[----:B------:R-:W-:Y:S02]  /*8100*/  FSEL R178, R166, -INF , !P2 ;  /* 0xff800000a6b27808 */ /* 0x000fe40005000000 */
[C---:B------:R-:W-:Y:S01]  /*8110*/  ISETP.GE.AND P4, PT, R177.reuse, R230, PT ;  /* 0x000000e6b100720c */ /* 0x040fe20003f86270 */
[----:B------:R-:W-:Y:S01]  /*8120*/  IMAD.WIDE.U32 R244, R244, -0x2daee0ad, RZ ;  /* 0xd2511f53f4f47825 */ /* 0x000fe200078e00ff */
[----:B------:R-:W-:Y:S02]  /*8130*/  ISETP.GE.AND P2, PT, R177, R175, PT ;  /* 0x000000afb100720c */ /* 0x000fe40003f46270 */
[----:B------:R-:W-:Y:S01]  /*8140*/  FSEL R199, R165, -INF , !P5 ;  /* 0xff800000a5c77808 */ /* 0x000fe20006800000 */
[----:B------:R-:W-:Y:S01]  /*8150*/  IMAD.WIDE.U32 R164, R19, -0x2daee0ad, RZ ;  /* 0xd2511f5313a47825 */ /* 0x000fe200078e00ff */
[----:B------:R-:W-:Y:S02]  /*8160*/  FSEL R203, R167, -INF , !P3 ;  /* 0xff800000a7cb7808 */ /* 0x000fe40005800000 */
[----:B------:R-:W-:Y:S01]  /*8170*/  FSEL R179, R4, -INF , !P1 ;  /* 0xff80000004b37808 */ /* 0x000fe20004800000 */
[----:B------:R-:W-:Y:S01]  /*8180*/  VIADD R19, R242, 0xffffffd9 ;  /* 0xffffffd9f2137836 */ /* 0x000fe20000000000 */
[----:B------:R-:W-:-:S02]  /*8190*/  FSEL R177, R6, -INF , !P0 ;  /* 0xff80000006b17808 */ /* 0x000fc40004000000 */
[C---:B------:R-:W-:Y:S02]  /*81a0*/  ISETP.GE.AND P5, PT, R24.reuse, R239, PT ;  /* 0x000000ef1800720c */ /* 0x040fe40003fa6270 */
[C---:B------:R-:W-:Y:S02]  /*81b0*/  ISETP.GE.AND P3, PT, R24.reuse, R238, PT ;  /* 0x000000ee1800720c */ /* 0x040fe40003f66270 */
[C---:B------:R-:W-:Y:S02]  /*81c0*/  ISETP.GE.AND P1, PT, R24.reuse, R230, PT ;  /* 0x000000e61800720c */ /* 0x040fe40003f26270 */
[----:B------:R-:W-:Y:S01]  /*81d0*/  ISETP.GE.AND P0, PT, R24, R175, PT ;  /* 0x000000af1800720c */ /* 0x000fe20003f06270 */
[----:B------:R-:W-:Y:S01]  /*81e0*/  IMAD.WIDE.U32 R24, R9, -0x326172a9, RZ ;  /* 0xcd9e8d5709187825 */ /* 0x000fe200078e00ff */
[----:B------:R-:W-:Y:S02]  /*81f0*/  LOP3.LUT R6, R222, UR13, R27, 0x96, !PT ;  /* 0x0000000dde067c12 */ /* 0x000fe4000f8e961b */
[----:B------:R-:W-:-:S02]  /*8200*/  LOP3.LUT R190, R190, UR10, R165, 0x96, !PT ;  /* 0x0000000abebe7c12 */ /* 0x000fc4000f8e96a5 */
[----:B------:R-:W-:Y:S01]  /*8210*/  LOP3.LUT R4, R26, UR11, R25, 0x96, !PT ;  /* 0x0000000b1a047c12 */ /* 0x000fe2000f8e9619 */
[----:B------:R-:W-:Y:S01]  /*8220*/  IMAD.WIDE.U32 R22, R6, -0x2daee0ad, RZ ;  /* 0xd2511f5306167825 */ /* 0x000fe200078e00ff */
[----:B------:R-:W-:Y:S02]  /*8230*/  LOP3.LUT R9, R164, UR9, R245, 0x96, !PT ;  /* 0x00000009a4097c12 */ /* 0x000fe4000f8e96f5 */
[----:B------:R-:W-:Y:S01]  /*8240*/  FSEL R198, R7, -INF , !P2 ;  /* 0xff80000007c67808 */ /* 0x000fe20005000000 */
        /* <DEDUP_REMOVED lines=9> */
[----:B------:R-:W-:Y:S02]  /*82e0*/  ISETP.GE.AND P0, PT, R19, R175, PT ;  /* 0x000000af1300720c */ /* 0x000fe40003f06270 */
[----:B------:R-:W-:Y:S02]  /*82f0*/  FMNMX3.FTZ R9, R202, R180, R184, !PT ;  /* 0x000000b4ca097276 */ /* 0x000fe400078100b8 */
[----:B------:R-:W-:-:S02]  /*8300*/  LOP3.LUT R196, R196, UR10, R23, 0x96, !PT ;  /* 0x0000000ac4c47c12 */ /* 0x000fc4000f8e9617 */
[----:B------:R-:W-:Y:S02]  /*8310*/  LOP3.LUT R4, R22, UR9, R195, 0x96, !PT ;  /* 0x0000000916047c12 */ /* 0x000fe4000f8e96c3 */
[----:B------:R-:W-:Y:S02]  /*8320*/  LOP3.LUT R246, R246, UR18, R191, 0x96, !PT ;  /* 0x00000012f6f67c12 */ /* 0x000fe4000f8e96bf */
[----:B------:R-:W-:Y:S02]  /*8330*/  LOP3.LUT R5, R190, UR8, R7, 0x96, !PT ;  /* 0x00000008be057c12 */ /* 0x000fe4000f8e9607 */
[----:B------:R-:W-:Y:S02]  /*8340*/  FSEL R33, R33, -INF , !P1 ;  /* 0xff80000021217808 */ /* 0x000fe40004800000 */
[----:B------:R-:W-:Y:S02]  /*8350*/  FSEL R35, R35, -INF , !P0 ;  /* 0xff80000023237808 */ /* 0x000fe40004000000 */
[----:B------:R-:W-:-:S02]  /*8360*/  FSEL R243, R28, -INF , !P5 ;  /* 0xff8000001cf37808 */ /* 0x000fc40006800000 */
[----:B------:R-:W-:Y:S02]  /*8370*/  FSEL R247, R30, -INF , !P3 ;  /* 0xff8000001ef77808 */ /* 0x000fe40005800000 */
[----:B------:R-:W-:Y:S02]  /*8380*/  FSEL R248, R29, -INF , !P4 ;  /* 0xff8000001df87808 */ /* 0x000fe40006000000 */
[----:B------:R-:W-:Y:S02]  /*8390*/  FSEL R250, R31, -INF , !P2 ;  /* 0xff8000001ffa7808 */ /* 0x000fe40005000000 */
[----:B------:R-:W-:Y:S01]  /*83a0*/  FMNMX3.FTZ R9, R9, R186, R188, !PT ;  /* 0x000000ba09097276 */ /* 0x000fe200078100bc */
[----:B------:R-:W-:Y:S06]  /*83b0*/  BRA.U !UP0, `(.L_x_1035) ;  /* 0x00000001084c7547 */ /* 0x000fec000b800000 */
[----:B------:R-:W-:-:S06]  /*83c0*/  UIADD3 UR4, UPT, UPT, UR16, -0x4, URZ ;  /* 0xfffffffc10047890 */ /* 0x000fcc000fffe0ff */
[----:B------:R-:W-:-:S04]  /*83d0*/  IMAD.WIDE.U32 R26, R172, UR4, RZ ;  /* 0x00000004ac1a7c25 */ /* 0x000fc8000f8e00ff */
[C---:B------:R-:W-:Y:S01]  /*83e0*/  IMAD.SHL.U32 R21, R26.reuse, 0x20, RZ ;  /* 0x000000201a157824 */ /* 0x040fe200078e00ff */
[----:B------:R-:W-:Y:S01]  /*83f0*/  LEA R28, P1, R26, R221, 0x6 ;  /* 0x000000dd1a1c7211 */ /* 0x000fe200078230ff */
[----:B------:R-:W-:-:S03]  /*8400*/  IMAD R19, R173, UR4, R27 ;  /* 0x00000004ad137c24 */ /* 0x000fc6000f8e021b */
[----:B------:R-:W-:Y:S02]  /*8410*/  LEA R22, P0, R172, R21, 0x4 ;  /* 0x00000015ac167211 */ /* 0x000fe400078020ff */
[C-C-:B------:R-:W-:Y:S02]  /*8420*/  SHF.L.U64.HI R21, R26.reuse, 0x5, R19.reuse ;  /* 0x000000051a157819 */ /* 0x140fe40000010213 */
[-C--:B------:R-:W-:Y:S02]  /*8430*/  LEA.HI.X R29, R26, R220.reuse, R19, 0x6, P1 ;  /* 0x000000dc1a1d7211 */ /* 0x080fe400008f3413 */
[----:B------:R-:W-:Y:S02]  /*8440*/  LEA.HI.X R21, R172, R21, R173, 0x4, P0 ;  /* 0x00000015ac157211 */ /* 0x000fe400000f24ad */
[C---:B------:R-:W-:Y:S01]  /*8450*/  LEA R30, P0, R22.reuse, R221, 0x1 ;  /* 0x000000dd161e7211 */ /* 0x040fe200078008ff */
[----:B------:R-:W-:Y:S01]  /*8460*/  @!PT LDS RZ, [RZ] ;  /* 0x00000000fffff984 */ /* 0x000fe20000000800 */
[----:B------:R-:W-:Y:S01]  /*8470*/  @!PT LDS RZ, [RZ] ;  /* 0x00000000fffff984 */ /* 0x000fe20000000800 */
[----:B------:R-:W-:Y:S01]  /*8480*/  @!PT LDS RZ, [RZ] ;  /* 0x00000000fffff984 */ /* 0x000fe20000000800 */
[----:B------:R1:W-:Y:S03]  /*8490*/  LDGSTS.E.BYPASS.LTC128B.128 [R168+0x8000], desc[UR22][R28.64] ;  /* 0x080000001ca87fae */ /* 0x0003e6000b981a16 */
[----:B------:R-:W-:Y:S01]  /*84a0*/  LEA.HI.X R31, R22, R220, R21, 0x1, P0 ;  /* 0x000000dc161f7211 */ /* 0x000fe200000f0c15 */
[----:B------:R1:W-:Y:S04]  /*84b0*/  LDGSTS.E.BYPASS.LTC128B.128 [R168+0x9000], desc[UR22][R28.64+0x80] ;  /* 0x090000801ca87fae */ /* 0x0003e8000b981a16 */
[----:B------:R1:W-:Y:S04]  /*84c0*/  LDGSTS.E.BYPASS.LTC128B.128 [R168+0x8800], desc[UR22][R30.64] ;  /* 0x088000001ea87fae */ /* 0x0003e8000b981a16 */
[----:B------:R1:W-:Y:S04]  /*84d0*/  LDGSTS.E.BYPASS.LTC128B.128 [R168+0x9800], desc[UR22][R30.64+0x80] ;  /* 0x098000801ea87fae */ /* 0x0003e8000b981a16 */
[----:B------:R-:W0:Y:S02]  /*84e0*/  LDGDEPBAR ;  /* 0x00000000000079af */ /* 0x000e240000000000 */
.L_x_1035:
[----:B------:R-:W-:Y:S01]  /*84f0*/  FMNMX3.FTZ R7, R201, R16, R18, !PT ;  /* 0x00000010c9077276 */ /* 0x000fe20007810012 */
[----:B------:R-:W-:Y:S01]  /*8500*/  IMAD.WIDE.U32 R196, R196, -0x326172a9, RZ ;  /* 0xcd9e8d57c4c47825 */ /* 0x000fe200078e00ff */
[----:B------:R-:W-:Y:S01]  /*8510*/  FMNMX3.FTZ R9, R9, R176, R199, !PT ;  /* 0x000000b009097276 */ /* 0x000fe200078100c7 */
[----:B------:R-:W-:Y:S01]  /*8520*/  UISETP.NE.AND UP0, UPT, UR19, 0x2, UPT ;  /* 0x000000021300788c */ /* 0x000fe2000bf05270 */
[----:B------:R-:W-:Y:S01]  /*8530*/  FMNMX3.FTZ R7, R7, R182, R20, !PT ;  /* 0x000000b607077276 */ /* 0x000fe20007810014 */
[----:B------:R-:W-:Y:S01]  /*8540*/  IMAD.WIDE.U32 R190, R4, -0x326172a9, RZ ;  /* 0xcd9e8d5704be7825 */ /* 0x000fe200078e00ff */
[----:B------:R-:W-:Y:S02]  /*8550*/  FMNMX3.FTZ R26, R0, R17, R15, !PT ;  /* 0x00000011001a7276 */ /* 0x000fe4000781000f */
[----:B------:R-:W-:Y:S02]  /*8560*/  FMNMX3.FTZ R7, R7, R178, R203, !PT ;  /* 0x000000b207077276 */ /* 0x000fe400078100cb */
[----:B-1----:R-:W-:-:S02]  /*8570*/  FMNMX3.FTZ R30, R9, R243, R248, !PT ;  /* 0x000000f3091e7276 */ /* 0x002fc400078100f8 */
[----:B------:R-:W-:Y:S02]  /*8580*/  FMNMX3.FTZ R7, R7, R247, R250, !PT ;  /* 0x000000f707077276 */ /* 0x000fe400078100fa */
[----:B------:R-:W-:Y:S01]  /*8590*/  FMNMX3.FTZ R9, R26, R13, R11, !PT ;  /* 0x0000000d1a097276 */ /* 0x000fe2000781000b */
[----:B------:R-:W1:Y:S01]  /*85a0*/  SHFL.BFLY PT, R21, R30, 0x2, 0x1f ;  /* 0x0c401f001e157f89 */ /* 0x000e6200000e0000 */
[----:B------:R-:W-:Y:S02]  /*85b0*/  FMNMX3.FTZ R19, R200, R12, R14, !PT ;  /* 0x0000000cc8137276 */ /* 0x000fe4000781000e */
[----:B------:R-:W-:Y:S01]  /*85c0*/  FMNMX3.FTZ R9, R9, R177, R198, !PT ;  /* 0x000000b109097276 */ /* 0x000fe200078100c6 */
[----:B------:R-:W2:Y:S01]  /*85d0*/  SHFL.BFLY PT, R26, R7, 0x2, 0x1f ;  /* 0x0c401f00071a7f89 */ /* 0x000ea200000e0000 */
[----:B------:R-:W-:Y:S02]  /*85e0*/  FMNMX3.FTZ R19, R19, R8, R10, !PT ;  /* 0x0000000813137276 */ /* 0x000fe4000781000a */
[----:B------:R-:W-:-:S02]  /*85f0*/  FMNMX3.FTZ R9, R9, R34, R35, !PT ;  /* 0x0000002209097276 */ /* 0x000fc40007810023 */
[----:B------:R-:W-:Y:S02]  /*8600*/  FMNMX3.FTZ R19, R19, R179, R242, !PT ;  /* 0x000000b313137276 */ /* 0x000fe400078100f2 */
[----:B------:R-:W-:Y:S02]  /*8610*/  LOP3.LUT R245, R24, UR18, R197, 0x96, !PT ;  /* 0x0000001218f57c12 */ /* 0x000fe4000f8e96c5 */
[----:B------:R-:W-:Y:S01]  /*8620*/  FMNMX3.FTZ R19, R19, R32, R33, !PT ;  /* 0x0000002013137276 */ /* 0x000fe20007810021 */
[----:B------:R-:W3:Y:S01]  /*8630*/  SHFL.BFLY PT, R24, R9, 0x2, 0x1f ;  /* 0x0c401f0009187f89 */ /* 0x000ee200000e0000 */
[C---:B------:R-:W-:Y:S02]  /*8640*/  PRMT R164, R6.reuse, 0x7773, RZ ;  /* 0x0000777306a47816 */ /* 0x040fe400000000ff */
[----:B------:R-:W-:Y:S01]  /*8650*/  PRMT R23, R6, 0x7772, RZ ;  /* 0x0000777206177816 */ /* 0x000fe200000000ff */
[----:B------:R-:W4:Y:S01]  /*8660*/  SHFL.BFLY PT, R28, R19, 0x2, 0x1f ;  /* 0x0c401f00131c7f89 */ /* 0x000f2200000e0000 */
[----:B------:R-:W-:-:S02]  /*8670*/  MOV R22, R6 ;  /* 0x0000000600167202 */ /* 0x000fc40000000f00 */
[----:B------:R-:W-:Y:S02]  /*8680*/  PRMT R4, R23, 0x5410, R164 ;  /* 0x0000541017047816 */ /* 0x000fe400000000a4 */
[----:B------:R-:W-:Y:S02]  /*8690*/  LOP3.LUT R23, R5, 0xffff, RZ, 0xc0, !PT ;  /* 0x0000ffff05177812 */ /* 0x000fe400078ec0ff */
[----:B-1----:R-:W-:Y:S02]  /*86a0*/  FMNMX.FTZ R21, R30, R21, !PT ;  /* 0x000000151e157209 */ /* 0x002fe40007810000 */
[----:B------:R-:W-:Y:S02]  /*86b0*/  SHF.R.U32.HI R23, RZ, 0x8, R23 ;  /* 0x00000008ff177819 */ /* 0x000fe40000011617 */
[----:B--2---:R-:W-:Y:S02]  /*86c0*/  FMNMX.FTZ R26, R7, R26, !PT ;  /* 0x0000001a071a7209 */ /* 0x004fe40007810000 */
[----:B------:R-:W-:-:S02]  /*86d0*/  PRMT R168, R190, 0x7773, RZ ;  /* 0x00007773bea87816 */ /* 0x000fc400000000ff */
[----:B------:R-:W-:Y:S01]  /*86e0*/  LOP3.LUT R30, R5, 0xff, RZ, 0xc0, !PT ;  /* 0x000000ff051e7812 */ /* 0x000fe200078ec0ff */
[----:B------:R-:W1:Y:S01]  /*86f0*/  SHFL.BFLY PT, R167, R26, 0x1, 0x1f ;  /* 0x0c201f001aa77f89 */ /* 0x000e6200000e0000 */
[----:B------:R-:W-:Y:S02]  /*8700*/  PRMT R29, R190, 0x7772, RZ ;  /* 0x00007772be1d7816 */ /* 0x000fe400000000ff */
[----:B------:R-:W-:Y:S02]  /*8710*/  LOP3.LUT R164, R22, 0xff, RZ, 0xc0, !PT ;  /* 0x000000ff16a47812 */ /* 0x000fe400078ec0ff */
[----:B---3--:R-:W-:Y:S02]  /*8720*/  FMNMX.FTZ R24, R9, R24, !PT ;  /* 0x0000001809187209 */ /* 0x008fe40007810000 */
[----:B------:R-:W-:Y:S02]  /*8730*/  PRMT R7, R30, 0x5410, R23 ;  /* 0x000054101e077816 */ /* 0x000fe40000000017 */
[----:B----4-:R-:W-:Y:S01]  /*8740*/  FMNMX.FTZ R28, R19, R28, !PT ;  /* 0x0000001c131c7209 */ /* 0x010fe20007810000 */
[----:B------:R-:W-:Y:S01]  /*8750*/  SHFL.BFLY PT, R165, R24, 0x1, 0x1f ;  /* 0x0c201f0018a57f89 */ /* 0x000fe200000e0000 */
[----:B------:R-:W-:-:S02]  /*8760*/  PRMT R22, R29, 0x5410, R168 ;  /* 0x000054101d167816 */ /* 0x000fc400000000a8 */
[----:B------:R-:W-:Y:S01]  /*8770*/  PRMT R30, R5, 0x7632, R30 ;  /* 0x00007632051e7816 */ /* 0x000fe2000000001e */
[----:B------:R-:W2:Y:S01]  /*8780*/  SHFL.BFLY PT, R23, R28, 0x1, 0x1f ;  /* 0x0c201f001c177f89 */ /* 0x000ea200000e0000 */
[----:B------:R-:W-:Y:S02]  /*8790*/  PRMT R27, R6, 0x7771, RZ ;  /* 0x00007771061b7816 */ /* 0x000fe400000000ff */
[----:B------:R-:W-:Y:S01]  /*87a0*/  LOP3.LUT R6, R196, UR8, R191, 0x96, !PT ;  /* 0x00000008c4067c12 */ /* 0x000fe2000f8e96bf */
[----:B------:R-:W3:Y:S01]  /*87b0*/  SHFL.BFLY PT, R168, R21, 0x1, 0x1f ;  /* 0x0c201f0015a87f89 */ /* 0x000ee200000e0000 */
[----:B------:R-:W-:Y:S02]  /*87c0*/  SHF.R.U32.HI R5, RZ, 0x18, R5 ;  /* 0x00000018ff057819 */ /* 0x000fe40000011605 */
[----:B------:R-:W-:Y:S02]  /*87d0*/  LOP3.LUT R30, R30, 0xff, RZ, 0xc0, !PT ;  /* 0x000000ff1e1e7812 */ /* 0x000fe400078ec0ff */
[----:B------:R-:W-:-:S02]  /*87e0*/  MOV R166, R190 ;  /* 0x000000be00a67202 */ /* 0x000fc40000000f00 */
[----:B-1----:R-:W-:Y:S02]  /*87f0*/  FMNMX.FTZ R167, R26, R167, !PT ;  /* 0x000000a71aa77209 */ /* 0x002fe40007810000 */
[----:B------:R-:W-:Y:S02]  /*8800*/  PRMT R9, R6, 0x7632, R9 ;  /* 0x0000763206097816 */ /* 0x000fe40000000009 */
[C---:B------:R-:W-:Y:S01]  /*8810*/  FSETP.NEU.FTZ.AND P1, PT, R167.reuse, -INF , PT ;  /* 0xff800000a700780b */ /* 0x040fe20003f3d000 */
[----:B------:R-:W-:Y:S01]  /*8820*/  FMUL.FTZ R249, R167, UR7 ;  /* 0x00000007a7f97c20 */ /* 0x000fe20008410000 */
[----:B------:R-:W-:Y:S02]  /*8830*/  PRMT R5, R30, 0x5410, R5 ;  /* 0x000054101e057816 */ /* 0x000fe40000000005 */
[----:B------:R-:W-:Y:S02]  /*8840*/  PRMT R25, R190, 0x7771, RZ ;  /* 0x00007771be197816 */ /* 0x000fe400000000ff */
[----:B------:R-:W-:-:S02]  /*8850*/  FSEL R249, R249, RZ, P1 ;  /* 0x000000fff9f97208 */ /* 0x000fc40000800000 */
[----:B------:R-:W-:Y:S02]  /*8860*/  LOP3.LUT R166, R166, 0xff, RZ, 0xc0, !PT ;  /* 0x000000ffa6a67812 */ /* 0x000fe400078ec0ff */
[----:B------:R-:W-:Y:S01]  /*8870*/  LOP3.LUT R19, R6, 0xffff, RZ, 0xc0, !PT ;  /* 0x0000ffff06137812 */ /* 0x000fe200078ec0ff */
[--C-:B------:R-:W-:Y:S01]  /*8880*/  FFMA.FTZ R182, R182, UR7, -R249.reuse ;  /* 0x00000007b6b67c23 */ /* 0x100fe200080108f9 */
[----:B------:R-:W-:Y:S01]  /*8890*/  LOP3.LUT R30, R6, 0xff, RZ, 0xc0, !PT ;  /* 0x000000ff061e7812 */ /* 0x000fe200078ec0ff */
[--C-:B------:R-:W-:Y:S01]  /*88a0*/  FFMA.FTZ R183, R20, UR7, -R249.reuse ;  /* 0x0000000714b77c23 */ /* 0x100fe200080108f9 */
[----:B------:R-:W-:Y:S01]  /*88b0*/  SHF.R.U32.HI R6, RZ, 0x18, R6 ;  /* 0x00000018ff067819 */ /* 0x000fe20000011606 */
[--C-:B------:R-:W-:Y:S01]  /*88c0*/  FFMA.FTZ R193, R16, UR7, -R249.reuse ;  /* 0x0000000710c17c23 */ /* 0x100fe200080108f9 */
[----:B------:R-:W-:Y:S01]  /*88d0*/  LOP3.LUT R9, R9, 0xff, RZ, 0xc0, !PT ;  /* 0x000000ff09097812 */ /* 0x000fe200078ec0ff */
[----:B------:R-:W-:Y:S01]  /*88e0*/  FFMA.FTZ R191, R18, UR7, -R249 ;  /* 0x0000000712bf7c23 */ /* 0x000fe200080108f9 */
[----:B------:R-:W-:Y:S01]  /*88f0*/  PRMT R25, R166, 0x5410, R25 ;  /* 0x00005410a6197816 */ /* 0x000fe20000000019 */
[----:B------:R-:W-:Y:S01]  /*8900*/  MUFU.EX2 R182, R182 ;  /* 0x000000b600b67308 */ /* 0x000fe20000000800 */
[----:B------:R-:W-:Y:S01]  /*8910*/  PRMT R9, R9, 0x5410, R6 ;  /* 0x0000541009097816 */ /* 0x000fe20000000006 */
[--C-:B------:R-:W-:Y:S01]  /*8920*/  FFMA.FTZ R250, R250, UR7, -R249.reuse ;  /* 0x00000007fafa7c23 */ /* 0x100fe200080108f9 */
[----:B--2---:R-:W-:Y:S01]  /*8930*/  FMNMX.FTZ R166, R28, R23, !PT ;  /* 0x000000171ca67209 */ /* 0x004fe20007810000 */
[----:B------:R-:W1:Y:S01]  /*8940*/  MUFU.EX2 R183, R183 ;  /* 0x000000b700b77308 */ /* 0x000e620000000800 */
[----:B---3--:R-:W-:Y:S01]  /*8950*/  FMNMX.FTZ R168, R21, R168, !PT ;  /* 0x000000a815a87209 */ /* 0x008fe20007810000 */
[----:B------:R-:W-:Y:S01]  /*8960*/  FFMA.FTZ R178, R178, UR7, -R249 ;  /* 0x00000007b2b27c23 */ /* 0x000fe200080108f9 */
[----:B------:R-:W-:Y:S01]  /*8970*/  FSEL R6, R167, RZ, P1 ;  /* 0x000000ffa7067208 */ /* 0x000fe20000800000 */
[----:B------:R-:W-:Y:S01]  /*8980*/  MUFU.EX2 R193, R193 ;  /* 0x000000c100c17308 */ /* 0x000fe20000000800 */
[----:B------:R-:W-:Y:S01]  /*8990*/  FMNMX.FTZ R165, R24, R165, !PT ;  /* 0x000000a518a57209 */ /* 0x000fe20007810000 */
[----:B------:R-:W-:Y:S01]  /*89a0*/  FMUL.FTZ R251, R168, UR7 ;  /* 0x00000007a8fb7c20 */ /* 0x000fe20008410000 */
[----:B------:R-:W-:Y:S01]  /*89b0*/  FSETP.NEU.FTZ.AND P0, PT, R166, -INF , PT ;  /* 0xff800000a600780b */ /* 0x000fe20003f1d000 */
[----:B------:R-:W-:Y:S01]  /*89c0*/  FADD.FTZ R23, R201, -R6 ;  /* 0x80000006c9177221 */ /* 0x000fe20000010000 */
[----:B------:R-:W-:Y:S01]  /*89d0*/  PRMT R27, R164, 0x5410, R27 ;  /* 0x00005410a41b7816 */ /* 0x000fe2000000001b */
[----:B------:R-:W-:Y:S01]  /*89e0*/  FMUL.FTZ R201, R166, UR7 ;  /* 0x00000007a6c97c20 */ /* 0x000fe20008410000 */
[----:B------:R-:W-:Y:S01]  /*89f0*/  FSETP.NEU.FTZ.AND P2, PT, R168, -INF , PT ;  /* 0xff800000a800780b */ /* 0x000fe20003f5d000 */
[----:B------:R-:W2:Y:S01]  /*8a00*/  MUFU.EX2 R191, R191 ;  /* 0x000000bf00bf7308 */ /* 0x000ea20000000800 */
[----:B------:R-:W-:Y:S01]  /*8a10*/  FSETP.NEU.FTZ.AND P1, PT, R165, -INF , PT ;  /* 0xff800000a500780b */ /* 0x000fe20003f3d000 */
[----:B------:R-:W-:Y:S01]  /*8a20*/  FMUL.FTZ R23, R23, UR7 ;  /* 0x0000000717177c20 */ /* 0x000fe20008410000 */
[----:B------:R-:W-:Y:S01]  /*8a30*/  FSEL R29, R166, RZ, P0 ;  /* 0x000000ffa61d7208 */ /* 0x000fe20000000000 */
[----:B------:R-:W-:Y:S01]  /*8a40*/  MUFU.EX2 R250, R250 ;  /* 0x000000fa00fa7308 */ /* 0x000fe20000000800 */
[----:B------:R-:W-:-:S02]  /*8a50*/  FSEL R251, R251, RZ, P2 ;  /* 0x000000fffbfb7208 */ /* 0x000fc40001000000 */
[C---:B------:R-:W-:Y:S01]  /*8a60*/  FSEL R31, R165.reuse, RZ, P1 ;  /* 0x000000ffa51f7208 */ /* 0x040fe20000800000 */
[----:B------:R-:W-:Y:S01]  /*8a70*/  FADD.FTZ R20, R200, -R29 ;  /* 0x8000001dc8147221 */ /* 0x000fe20000010000 */
[--C-:B------:R-:W-:Y:S01]  /*8a80*/  HSET2.LE.AND R6, R27, R2.reuse, PT ;  /* 0x000000021b067233 */ /* 0x100fe20003803000 */
[----:B------:R-:W-:Y:S01]  /*8a90*/  FMUL.FTZ R200, R165, UR7 ;  /* 0x00000007a5c87c20 */ /* 0x000fe20008410000 */
[----:B------:R-:W-:Y:S01]  /*8aa0*/  LOP3.LUT R27, R4, 0xff00ff, RZ, 0xc0, !PT ;  /* 0x00ff00ff041b7812 */ /* 0x000fe200078ec0ff */
[----:B------:R-:W-:Y:S01]  /*8ab0*/  FFMA.FTZ R164, R188, UR7, -R251 ;  /* 0x00000007bca47c23 */ /* 0x000fe200080108fb */
[----:B------:R-:W-:Y:S01]  /*8ac0*/  FSEL R201, R201, RZ, P0 ;  /* 0x000000ffc9c97208 */ /* 0x000fe20000000000 */
[----:B------:R-:W-:Y:S01]  /*8ad0*/  FADD.FTZ R24, R0, -R31 ;  /* 0x8000001f00187221 */ /* 0x000fe20000010000 */
[--C-:B------:R-:W-:Y:S01]  /*8ae0*/  HSET2.LE.AND R4, R7, R2.reuse, PT ;  /* 0x0000000207047233 */ /* 0x100fe20003803000 */
[----:B------:R-:W-:Y:S01]  /*8af0*/  FFMA.FTZ R185, R184, UR7, -R251 ;  /* 0x00000007b8b97c23 */ /* 0x000fe200080108fb */
[--C-:B------:R-:W-:Y:S01]  /*8b00*/  HSET2.LE.AND R0, R27, R2.reuse, PT ;  /* 0x000000021b007233 */ /* 0x100fe20003803000 */
[--C-:B------:R-:W-:Y:S01]  /*8b10*/  FFMA.FTZ R189, R8, UR7, -R201.reuse ;  /* 0x0000000708bd7c23 */ /* 0x100fe200080108c9 */
[--C-:B------:R-:W-:Y:S01]  /*8b20*/  FFMA.FTZ R188, R10, UR7, -R201.reuse ;  /* 0x000000070abc7c23 */ /* 0x100fe200080108c9 */
[----:B-1----:R-:W-:Y:S01]  /*8b30*/  F2FP.BF16.F32.PACK_AB R7, R183, R182 ;  /* 0x000000b6b707723e */ /* 0x002fe200000010ff */
[--C-:B------:R-:W-:Y:S01]  /*8b40*/  FFMA.FTZ R192, R12, UR7, -R201.reuse ;  /* 0x000000070cc07c23 */ /* 0x100fe200080108c9 */
[----:B------:R-:W-:Y:S01]  /*8b50*/  FSEL R200, R200, RZ, P1 ;  /* 0x000000ffc8c87208 */ /* 0x000fe20000800000 */
[----:B------:R-:W-:Y:S01]  /*8b60*/  FFMA.FTZ R190, R14, UR7, -R201 ;  /* 0x000000070ebe7c23 */ /* 0x000fe200080108c9 */
[----:B------:R-:W-:Y:S01]  /*8b70*/  LOP3.LUT R7, R7, R0, RZ, 0xc0, !PT ;  /* 0x0000000007077212 */ /* 0x000fe200078ec0ff */
[----:B------:R-:W-:Y:S01]  /*8b80*/  MUFU.EX2 R189, R189 ;  /* 0x000000bd00bd7308 */ /* 0x000fe20000000800 */
[--C-:B------:R-:W-:Y:S01]  /*8b90*/  HSET2.LE.AND R5, R5, R2.reuse, PT ;  /* 0x0000000205057233 */ /* 0x100fe20003803000 */
[--C-:B------:R-:W-:Y:S01]  /*8ba0*/  FFMA.FTZ R187, R13, UR7, -R200.reuse ;  /* 0x000000070dbb7c23 */ /* 0x100fe200080108c8 */
[----:B--2---:R-:W-:Y:S01]  /*8bb0*/  F2FP.BF16.F32.PACK_AB R0, R191, R193 ;  /* 0x000000c1bf00723e */ /* 0x004fe200000010ff */
[----:B------:R-:W1:Y:S01]  /*8bc0*/  MUFU.EX2 R188, R188 ;  /* 0x000000bc00bc7308 */ /* 0x000e620000000800 */
[--C-:B------:R-:W-:Y:S01]  /*8bd0*/  FFMA.FTZ R184, R15, UR7, -R200.reuse ;  /* 0x000000070fb87c23 */ /* 0x100fe200080108c8 */
[----:B------:R-:W-:Y:S01]  /*8be0*/  FSEL R21, R168, RZ, P2 ;  /* 0x000000ffa8157208 */ /* 0x000fe20001000000 */
[----:B------:R-:W2:Y:S01]  /*8bf0*/  LDSM.16.MT88.4 R12, [R212+0xa000] ;  /* 0x00a00000d40c783b */ /* 0x000ea20000004200 */
[----:B------:R-:W-:Y:S01]  /*8c00*/  LOP3.LUT R5, R0, R5, RZ, 0xc0, !PT ;  /* 0x0000000500057212 */ /* 0x000fe200078ec0ff */
[--C-:B------:R-:W-:Y:S01]  /*8c10*/  FFMA.FTZ R0, R11, UR7, -R200.reuse ;  /* 0x000000070b007c23 */ /* 0x100fe200080108c8 */
[--C-:B------:R-:W-:Y:S01]  /*8c20*/  FFMA.FTZ R181, R186, UR7, -R251.reuse ;  /* 0x00000007bab57c23 */ /* 0x100fe200080108fb */
[----:B------:R-:W-:Y:S01]  /*8c30*/  FFMA.FTZ R180, R180, UR7, -R251 ;  /* 0x00000007b4b47c23 */ /* 0x000fe200080108fb */
[----:B------:R-:W-:Y:S01]  /*8c40*/  MUFU.EX2 R187, R187 ;  /* 0x000000bb00bb7308 */ /* 0x000fe20000000800 */
[----:B------:R-:W-:Y:S01]  /*8c50*/  FFMA.FTZ R186, R17, UR7, -R200 ;  /* 0x0000000711ba7c23 */ /* 0x000fe200080108c8 */
[----:B------:R-:W-:Y:S01]  /*8c60*/  FADD.FTZ R21, R202, -R21 ;  /* 0x80000015ca157221 */ /* 0x000fe20000010000 */
[--C-:B------:R-:W-:Y:S01]  /*8c70*/  HSET2.LE.AND R10, R25, R2.reuse, PT ;  /* 0x00000002190a7233 */ /* 0x100fe20003803000 */
[----:B------:R-:W3:Y:S01]  /*8c80*/  MUFU.EX2 R0, R0 ;  /* 0x0000000000007308 */ /* 0x000ee20000000800 */
[----:B------:R-:W-:Y:S01]  /*8c90*/  FMUL.FTZ R20, R20, UR7 ;  /* 0x0000000714147c20 */ /* 0x000fe20008410000 */
[----:B-1----:R-:W-:Y:S01]  /*8ca0*/  F2FP.BF16.F32.PACK_AB R11, R188, R189 ;  /* 0x000000bdbc0b723e */ /* 0x002fe200000010ff */
[----:B------:R-:W-:Y:S01]  /*8cb0*/  FMUL.FTZ R21, R21, UR7 ;  /* 0x0000000715157c20 */ /* 0x000fe20008410000 */
[----:B------:R-:W-:Y:S01]  /*8cc0*/  MUFU.EX2 R181, R181 ;  /* 0x000000b500b57308 */ /* 0x000fe20000000800 */
[----:B------:R-:W-:Y:S01]  /*8cd0*/  FMUL.FTZ R24, R24, UR7 ;  /* 0x0000000718187c20 */ /* 0x000fe20008410000 */
[----:B------:R-:W-:Y:S01]  /*8ce0*/  LOP3.LUT R10, R11, R10, RZ, 0xc0, !PT ;  /* 0x0000000a0b0a7212 */ /* 0x000fe200078ec0ff */
[--C-:B------:R-:W-:Y:S01]  /*8cf0*/  FFMA.FTZ R243, R243, UR7, -R251.reuse ;  /* 0x00000007f3f37c23 */ /* 0x100fe200080108fb */
[----:B------:R-:W1:Y:S01]  /*8d00*/  MUFU.EX2 R164, R164 ;  /* 0x000000a400a47308 */ /* 0x000e620000000800 */
[----:B------:R-:W-:Y:S01]  /*8d10*/  LOP3.LUT R11, R22, 0xff00ff, RZ, 0xc0, !PT ;  /* 0x00ff00ff160b7812 */ /* 0x000fe200078ec0ff */
[----:B------:R-:W-:Y:S01]  /*8d20*/  FFMA.FTZ R176, R176, UR7, -R251 ;  /* 0x00000007b0b07c23 */ /* 0x000fe200080108fb */
[----:B------:R-:W-:Y:S01]  /*8d30*/  MOV R22, R194 ;  /* 0x000000c200167202 */ /* 0x000fe20000000f00 */
[----:B------:R-:W-:Y:S01]  /*8d40*/  MUFU.EX2 R180, R180 ;  /* 0x000000b400b47308 */ /* 0x000fe20000000800 */
[----:B------:R-:W-:Y:S01]  /*8d50*/  SHF.R.U32.HI R19, RZ, 0x8, R19 ;  /* 0x00000008ff137819 */ /* 0x000fe20000011613 */
[----:B------:R-:W-:Y:S01]  /*8d60*/  FFMA.FTZ R179, R179, UR7, -R201 ;  /* 0x00000007b3b37c23 */ /* 0x000fe200080108c9 */
[--C-:B------:R-:W-:Y:S01]  /*8d70*/  HSET2.LE.AND R11, R11, R2.reuse, PT ;  /* 0x000000020b0b7233 */ /* 0x100fe20003803000 */
[----:B------:R-:W4:Y:S01]  /*8d80*/  MUFU.EX2 R185, R185 ;  /* 0x000000b900b97308 */ /* 0x000f220000000800 */
[----:B------:R-:W-:Y:S01]  /*8d90*/  PRMT R19, R30, 0x5410, R19 ;  /* 0x000054101e137816 */ /* 0x000fe20000000013 */
[--C-:B------:R-:W-:Y:S01]  /*8da0*/  FFMA.FTZ R32, R32, UR7, -R201.reuse ;  /* 0x0000000720207c23 */ /* 0x100fe200080108c9 */
[----:B---3--:R-:W-:Y:S01]  /*8db0*/  F2FP.BF16.F32.PACK_AB R8, R0, R187 ;  /* 0x000000bb0008723e */ /* 0x008fe200000010ff */
[----:B------:R-:W-:Y:S01]  /*8dc0*/  MUFU.EX2 R192, R192 ;  /* 0x000000c000c07308 */ /* 0x000fe20000000800 */
[--C-:B------:R-:W-:Y:S01]  /*8dd0*/  HSET2.LE.AND R9, R9, R2.reuse, PT ;  /* 0x0000000209097233 */ /* 0x100fe20003803000 */
[----:B------:R-:W-:Y:S01]  /*8de0*/  FFMA.FTZ R33, R33, UR7, -R201 ;  /* 0x0000000721217c23 */ /* 0x000fe200080108c9 */
[----:B------:R-:W-:Y:S01]  /*8df0*/  LOP3.LUT R11, R8, R11, RZ, 0xc0, !PT ;  /* 0x0000000b080b7212 */ /* 0x000fe200078ec0ff */
[----:B------:R-:W3:Y:S01]  /*8e00*/  MUFU.EX2 R190, R190 ;  /* 0x000000be00be7308 */ /* 0x000ee20000000800 */
[----:B------:R-:W-:-:S02]  /*8e10*/  HSET2.LE.AND R8, R19, R2, PT ;  /* 0x0000000213087233 */ /* 0x000fc40003803000 */
[----:B-1----:R-:W-:Y:S01]  /*8e20*/  F2FP.BF16.F32.PACK_AB R29, R164, R181 ;  /* 0x000000b5a41d723e */ /* 0x002fe200000010ff */
[----:B------:R-:W-:Y:S01]  /*8e30*/  MUFU.EX2 R186, R186 ;  /* 0x000000ba00ba7308 */ /* 0x000fe20000000800 */
[----:B------:R-:W-:Y:S02]  /*8e40*/  IADD3 R202, PT, PT, R212, 0xa040, RZ ;  /* 0x0000a040d4ca7810 */ /* 0x000fe40007ffe0ff */
[----:B----4-:R-:W-:Y:S01]  /*8e50*/  F2FP.BF16.F32.PACK_AB R27, R185, R180 ;  /* 0x000000b4b91b723e */ /* 0x010fe200000010ff */
[----:B------:R-:W1:Y:S01]  /*8e60*/  MUFU.EX2 R184, R184 ;  /* 0x000000b800b87308 */ /* 0x000e620000000800 */
[----:B------:R-:W-:Y:S02]  /*8e70*/  LOP3.LUT R6, R29, R6, RZ, 0xc0, !PT ;  /* 0x000000061d067212 */ /* 0x000fe400078ec0ff */
[----:B------:R-:W-:Y:S01]  /*8e80*/  LOP3.LUT R4, R27, R4, RZ, 0xc0, !PT ;  /* 0x000000041b047212 */ /* 0x000fe200078ec0ff */
[----:B------:R4:W5:Y:S01]  /*8e90*/  MUFU.EX2 R196, R23 ;  /* 0x0000001700c47308 */ /* 0x0009620000000800 */
[----:B------:R-:W-:-:S02]  /*8ea0*/  @P6 IADD3 R202, PT, PT, R224, -0x40, RZ ;  /* 0xffffffc0e0ca6810 */ /* 0x000fc40007ffe0ff */
[----:B---3--:R-:W-:Y:S01]  /*8eb0*/  F2FP.BF16.F32.PACK_AB R17, R190, R192 ;  /* 0x000000c0be11723e */ /* 0x008fe200000010ff */
[----:B------:R-:W3:Y:S03]  /*8ec0*/  MUFU.EX2 R197, R21 ;  /* 0x0000001500c57308 */ /* 0x000ee60000000800 */
[----:B------:R-:W-:Y:S01]  /*8ed0*/  LOP3.LUT R8, R17, R8, RZ, 0xc0, !PT ;  /* 0x0000000811087212 */ /* 0x000fe200078ec0ff */
[----:B------:R-:W2:Y:S01]  /*8ee0*/  MUFU.EX2 R194, R24 ;  /* 0x0000001800c27308 */ /* 0x000ea20000000800 */
[----:B-1----:R-:W-:-:S03]  /*8ef0*/  F2FP.BF16.F32.PACK_AB R16, R184, R186 ;  /* 0x000000bab810723e */ /* 0x002fc600000010ff */
[----:B------:R-:W-:Y:S01]  /*8f00*/  MUFU.EX2 R243, R243 ;  /* 0x000000f300f37308 */ /* 0x000fe20000000800 */
[----:B----4-:R-:W-:Y:S01]  /*8f10*/  MOV R23, R195 ;  /* 0x000000c300177202 */ /* 0x010fe20000000f00 */
[-C--:B-----5:R-:W-:Y:S02]  /*8f20*/  FMUL.FTZ R162, R162, R196.reuse ;  /* 0x000000c4a2a27220 */ /* 0x0a0fe40000410000 */
[----:B------:R-:W1:Y:S01]  /*8f30*/  MUFU.EX2 R195, R20 ;  /* 0x0000001400c37308 */ /* 0x000e620000000800 */
[----:B------:R-:W-:Y:S01]  /*8f40*/  FMUL.FTZ R163, R163, R196 ;  /* 0x000000c4a3a37220 */ /* 0x000fe20000410000 */
[-C--:B---3--:R-:W-:Y:S01]  /*8f50*/  FMUL.FTZ R160, R160, R197.reuse ;  /* 0x000000c5a0a07220 */ /* 0x088fe20000410000 */
[----:B------:R-:W-:Y:S01]  /*8f60*/  FMUL.FTZ R161, R161, R197 ;  /* 0x000000c5a1a17220 */ /* 0x000fe20000410000 */
[----:B------:R-:W-:Y:S01]  /*8f70*/  LOP3.LUT R9, R16, R9, RZ, 0xc0, !PT ;  /* 0x0000000910097212 */ /* 0x000fe200078ec0ff */
[-C--:B------:R-:W-:Y:S01]  /*8f80*/  FMUL.FTZ R148, R148, R197.reuse ;  /* 0x000000c594947220 */ /* 0x080fe20000410000 */
[-C--:B--2---:R-:W-:Y:S01]  /*8f90*/  FMUL.FTZ R158, R158, R194.reuse ;  /* 0x000000c29e9e7220 */ /* 0x084fe20000410000 */
[-C--:B------:R-:W-:Y:S01]  /*8fa0*/  FMUL.FTZ R159, R159, R194.reuse ;  /* 0x000000c29f9f7220 */ /* 0x080fe20000410000 */
[-C--:B------:R-:W-:Y:S01]  /*8fb0*/  FMUL.FTZ R154, R154, R194.reuse ;  /* 0x000000c29a9a7220 */ /* 0x080fe20000410000 */
[----:B------:R-:W-:Y:S01]  /*8fc0*/  FMUL.FTZ R155, R155, R194 ;  /* 0x000000c29b9b7220 */ /* 0x000fe20000410000 */
[----:B------:R-:W-:Y:S01]  /*8fd0*/  FMUL.FTZ R149, R149, R197 ;  /* 0x000000c595957220 */ /* 0x000fe20000410000 */
[-C--:B------:R-:W-:Y:S01]  /*8fe0*/  FMUL.FTZ R150, R150, R196.reuse ;  /* 0x000000c496967220 */ /* 0x080fe20000410000 */
[-C--:B------:R-:W-:Y:S01]  /*8ff0*/  FMUL.FTZ R151, R151, R196.reuse ;  /* 0x000000c497977220 */ /* 0x080fe20000410000 */
[C---:B------:R-:W-:Y:S01]  /*9000*/  HMMA.16816.F32.BF16 R160, R4.reuse, R12, R160 ;  /* 0x0000000c04a0723c */ /* 0x040fe200000418a0 */
[-C--:B-1----:R-:W-:Y:S01]  /*9010*/  FMUL.FTZ R156, R156, R195.reuse ;  /* 0x000000c39c9c7220 */ /* 0x082fe20000410000 */
[-C--:B------:R-:W-:Y:S01]  /*9020*/  FMUL.FTZ R157, R157, R195.reuse ;  /* 0x000000c39d9d7220 */ /* 0x080fe20000410000 */
[-C--:B------:R-:W-:Y:S01]  /*9030*/  FMUL.FTZ R152, R152, R195.reuse ;  /* 0x000000c398987220 */ /* 0x080fe20000410000 */
[----:B------:R-:W-:Y:S01]  /*9040*/  FMUL.FTZ R153, R153, R195 ;  /* 0x000000c399997220 */ /* 0x000fe20000410000 */
[-C--:B------:R-:W-:Y:S01]  /*9050*/  FMUL.FTZ R52, R52, R197.reuse ;  /* 0x000000c534347220 */ /* 0x080fe20000410000 */
[----:B------:R-:W-:Y:S01]  /*9060*/  FMUL.FTZ R53, R53, R197 ;  /* 0x000000c535357220 */ /* 0x000fe20000410000 */
[-C--:B------:R-:W-:Y:S01]  /*9070*/  FMUL.FTZ R54, R54, R196.reuse ;  /* 0x000000c436367220 */ /* 0x080fe20000410000 */
[----:B------:R-:W-:Y:S01]  /*9080*/  HMMA.16816.F32.BF16 R148, R4, R14, R148 ;  /* 0x0000000e0494723c */ /* 0x000fe20000041894 */
[----:B------:R-:W-:Y:S01]  /*9090*/  FMUL.FTZ R55, R55, R196 ;  /* 0x000000c437377220 */ /* 0x000fe20000410000 */
[-C--:B------:R-:W-:Y:S01]  /*90a0*/  FMUL.FTZ R56, R56, R195.reuse ;  /* 0x000000c338387220 */ /* 0x080fe20000410000 */
[----:B------:R-:W-:Y:S01]  /*90b0*/  FMUL.FTZ R57, R57, R195 ;  /* 0x000000c339397220 */ /* 0x000fe20000410000 */
[-C--:B------:R-:W-:Y:S01]  /*90c0*/  FMUL.FTZ R58, R58, R194.reuse ;  /* 0x000000c23a3a7220 */ /* 0x080fe20000410000 */
[----:B------:R-:W-:Y:S01]  /*90d0*/  FMUL.FTZ R59, R59, R194 ;  /* 0x000000c23b3b7220 */ /* 0x000fe20000410000 */
[----:B------:R-:W1:Y:S01]  /*90e0*/  LDSM.16.MT88.4 R16, [R169+0xa000] ;  /* 0x00a00000a910783b */ /* 0x000e620000004200 */
        /* <DEDUP_REMOVED lines=10> */
[----:B------:R-:W2:Y:S01]  /*9190*/  LDSM.16.MT88.4 R12, [R202] ;  /* 0x00000000ca0c783b */ /* 0x000ea20000004200 */
        /* <DEDUP_REMOVED lines=24> */
[----:B------:R-:W3:Y:S01]  /*9320*/  LDSM.16.MT88.4 R24, [R212+0xb000] ;  /* 0x00b00000d418783b */ /* 0x000ee20000004200 */
[-C--:B------:R-:W-:Y:S01]  /*9330*/  FMUL.FTZ R76, R76, R195.reuse ;  /* 0x000000c34c4c7220 */ /* 0x080fe20000410000 */
[-C--:B------:R-:W-:Y:S01]  /*9340*/  FMUL.FTZ R77, R77, R195.reuse ;  /* 0x000000c34d4d7220 */ /* 0x080fe20000410000 */
[-C--:B------:R-:W-:Y:S01]  /*9350*/  FMUL.FTZ R78, R78, R194.reuse ;  /* 0x000000c24e4e7220 */ /* 0x080fe20000410000 */
[-C--:B-1----:R-:W-:Y:S01]  /*9360*/  HMMA.16816.F32.BF16 R36, R4, R16.reuse, R36 ;  /* 0x000000100424723c */ /* 0x082fe20000041824 */
        /* <DEDUP_REMOVED lines=15> */
[-C--:B--2---:R-:W-:Y:S01]  /*9460*/  HMMA.16816.F32.BF16 R52, R4, R12.reuse, R52 ;  /* 0x0000000c0434723c */ /* 0x084fe20000041834 */
[-C--:B------:R-:W-:Y:S01]  /*9470*/  FMUL.FTZ R109, R109, R195.reuse ;  /* 0x000000c36d6d7220 */ /* 0x080fe20000410000 */
[-C--:B------:R-:W-:Y:S01]  /*9480*/  FMUL.FTZ R110, R110, R194.reuse ;  /* 0x000000c26e6e7220 */ /* 0x080fe20000410000 */
[-C--:B------:R-:W-:Y:S01]  /*9490*/  FMUL.FTZ R111, R111, R194.reuse ;  /* 0x000000c26f6f7220 */ /* 0x080fe20000410000 */
[-C--:B------:R-:W-:Y:S01]  /*94a0*/  FMUL.FTZ R120, R120, R195.reuse ;  /* 0x000000c378787220 */ /* 0x080fe20000410000 */
[-C--:B------:R-:W-:Y:S01]  /*94b0*/  FMUL.FTZ R121, R121, R195.reuse ;  /* 0x000000c379797220 */ /* 0x080fe20000410000 */
[-C--:B------:R-:W-:Y:S01]  /*94c0*/  FMUL.FTZ R122, R122, R194.reuse ;  /* 0x000000c27a7a7220 */ /* 0x080fe20000410000 */
[----:B------:R-:W-:Y:S01]  /*94d0*/  FMUL.FTZ R123, R123, R194 ;  /* 0x000000c27b7b7220 */ /* 0x000fe20000410000 */
[C---:B------:R-:W-:Y:S01]  /*94e0*/  HMMA.16816.F32.BF16 R56, R8.reuse, R12, R56 ;  /* 0x0000000c0838723c */ /* 0x040fe20000041838 */
[----:B------:R-:W-:Y:S01]  /*94f0*/  IADD3 R12, PT, PT, R3, R202, RZ ;  /* 0x000000ca030c7210 */ /* 0x000fe20007ffe0ff */
[-C--:B------:R-:W-:Y:S01]  /*9500*/  FMUL.FTZ R124, R124, R195.reuse ;  /* 0x000000c37c7c7220 */ /* 0x080fe20000410000 */
[-C--:B------:R-:W-:Y:S01]  /*9510*/  FMUL.FTZ R125, R125, R195.reuse ;  /* 0x000000c37d7d7220 */ /* 0x080fe20000410000 */
[-C--:B------:R-:W-:Y:S01]  /*9520*/  FMUL.FTZ R126, R126, R194.reuse ;  /* 0x000000c27e7e7220 */ /* 0x080fe20000410000 */
[-C--:B------:R-:W-:Y:S01]  /*9530*/  FMUL.FTZ R127, R127, R194.reuse ;  /* 0x000000c27f7f7220 */ /* 0x080fe20000410000 */
[----:B------:R-:W1:Y:S01]  /*9540*/  LDSM.16.MT88.4 R28, [R12] ;  /* 0x000000000c1c783b */ /* 0x000e620000004200 */
        /* <DEDUP_REMOVED lines=10> */
[----:B------:R-:W2:Y:S01]  /*95f0*/  LDSM.16.MT88.4 R16, [R202+0x1000] ;  /* 0x00100000ca10783b */ /* 0x000ea20000004200 */
        /* <DEDUP_REMOVED lines=15> */
[----:B------:R-:W4:Y:S01]  /*96f0*/  LDSM.16.MT88.4 R12, [R12+0x1000] ;  /* 0x001000000c0c783b */ /* 0x000f220000004200 */
[-C--:B------:R-:W-:Y:S01]  /*9700*/  FMUL.FTZ R117, R117, R197.reuse ;  /* 0x000000c575757220 */ /* 0x080fe20000410000 */
[-C--:B------:R-:W-:Y:S01]  /*9710*/  FMUL.FTZ R118, R118, R196.reuse ;  /* 0x000000c476767220 */ /* 0x080fe20000410000 */
[-C--:B------:R-:W-:Y:S01]  /*9720*/  FMUL.FTZ R119, R119, R196.reuse ;  /* 0x000000c477777220 */ /* 0x080fe20000410000 */
[-C--:B------:R-:W-:Y:S01]  /*9730*/  FMUL.FTZ R112, R112, R197.reuse ;  /* 0x000000c570707220 */ /* 0x080fe20000410000 */
[-C--:B------:R-:W-:Y:S01]  /*9740*/  FMUL.FTZ R113, R113, R197.reuse ;  /* 0x000000c571717220 */ /* 0x080fe20000410000 */
[-C--:B------:R-:W-:Y:S01]  /*9750*/  FMUL.FTZ R114, R114, R196.reuse ;  /* 0x000000c472727220 */ /* 0x080fe20000410000 */
[----:B---3--:R-:W-:Y:S01]  /*9760*/  HMMA.16816.F32.BF16 R88, R8, R24, R88 ;  /* 0x000000180858723c */ /* 0x008fe20000041858 */
[-C--:B------:R-:W-:Y:S01]  /*9770*/  FMUL.FTZ R115, R115, R196.reuse ;  /* 0x000000c473737220 */ /* 0x080fe20000410000 */
[-C--:B------:R-:W-:Y:S01]  /*9780*/  FMUL.FTZ R84, R84, R197.reuse ;  /* 0x000000c554547220 */ /* 0x080fe20000410000 */
[-C--:B------:R-:W-:Y:S01]  /*9790*/  FMUL.FTZ R85, R85, R197.reuse ;  /* 0x000000c555557220 */ /* 0x080fe20000410000 */
[-C--:B------:R-:W-:Y:S01]  /*97a0*/  FMUL.FTZ R86, R86, R196.reuse ;  /* 0x000000c456567220 */ /* 0x080fe20000410000 */
        /* <DEDUP_REMOVED lines=9> */
[----:B------:R-:W-:Y:S01]  /*9840*/  FMUL.FTZ R83, R83, R196 ;  /* 0x000000c453537220 */ /* 0x000fe20000410000 */
[-C--:B------:R-:W-:Y:S01]  /*9850*/  FMUL.FTZ R96, R96, R197.reuse ;  /* 0x000000c560607220 */ /* 0x080fe20000410000 */
[C---:B------:R-:W-:Y:S01]  /*9860*/  HMMA.16816.F32.BF16 R72, R8.reuse, R28, R72 ;  /* 0x0000001c0848723c */ /* 0x040fe20000041848 */
[----:B------:R-:W-:Y:S01]  /*9870*/  MOV R28, R22 ;  /* 0x00000016001c7202 */ /* 0x000fe20000000f00 */
[----:B------:R-:W-:Y:S01]  /*9880*/  FMUL.FTZ R97, R97, R197 ;  /* 0x000000c561617220 */ /* 0x000fe20000410000 */
[----:B------:R-:W-:Y:S01]  /*9890*/  MOV R29, R23 ;  /* 0x00000017001d7202 */ /* 0x000fe20000000f00 */
[-C--:B------:R-:W-:Y:S01]  /*98a0*/  FMUL.FTZ R98, R98, R196.reuse ;  /* 0x000000c462627220 */ /* 0x080fe20000410000 */
[----:B------:R-:W1:Y:S01]  /*98b0*/  LDSM.16.MT88.4 R20, [R169+0xb000] ;  /* 0x00b00000a914783b */ /* 0x000e620000004200 */
[-C--:B------:R-:W-:Y:S01]  /*98c0*/  FMUL.FTZ R99, R99, R196.reuse ;  /* 0x000000c463637220 */ /* 0x080fe20000410000 */
[----:B------:R-:W-:Y:S01]  /*98d0*/  FFMA.FTZ R180, R231, R197, R180 ;  /* 0x000000c5e7b47223 */ /* 0x000fe200000100b4 */
[C---:B------:R-:W-:Y:S01]  /*98e0*/  HMMA.16816.F32.BF16 R76, R8.reuse, R30, R76 ;  /* 0x0000001e084c723c */ /* 0x040fe2000004184c */
[----:B------:R-:W-:Y:S01]  /*98f0*/  FFMA.FTZ R196, R228, R196, R193 ;  /* 0x000000c4e4c47223 */ /* 0x000fe200000100c1 */
[----:B------:R-:W-:Y:S01]  /*9900*/  FFMA.FTZ R195, R229, R195, R192 ;  /* 0x000000c3e5c37223 */ /* 0x000fe200000100c0 */
[----:B------:R-:W-:Y:S01]  /*9910*/  FFMA.FTZ R225, R225, R194, R186 ;  /* 0x000000c2e1e17223 */ /* 0x000fe200000100ba */
[----:B------:R-:W-:Y:S01]  /*9920*/  FADD.FTZ R180, R185, R180 ;  /* 0x000000b4b9b47221 */ /* 0x000fe20000010000 */
        /* <DEDUP_REMOVED lines=12> */
[----:B------:R-:W-:-:S07]  /*99f0*/  FADD.FTZ R0, R0, R187 ;  /* 0x000000bb00007221 */ /* 0x000fce0000010000 */
[C---:B------:R-:W-:Y:S08]  /*9a00*/  HMMA.16816.F32.BF16 R124, R8.reuse, R18, R124 ;  /* 0x00000012087c723c */ /* 0x040ff0000004187c */
[C---:B----4-:R-:W-:Y:S08]  /*9a10*/  HMMA.16816.F32.BF16 R128, R8.reuse, R12, R128 ;  /* 0x0000000c0880723c */ /* 0x050ff00000041880 */
[C---:B-1----:R-:W-:Y:S08]  /*9a20*/  HMMA.16816.F32.BF16 R104, R8.reuse, R20, R104 ;  /* 0x000000140868723c */ /* 0x042ff00000041868 */
[C---:B------:R-:W-:Y:S08]  /*9a30*/  HMMA.16816.F32.BF16 R108, R8.reuse, R22, R108 ;  /* 0x00000016086c723c */ /* 0x040ff0000004186c */
[----:B------:R-:W-:Y:S01]  /*9a40*/  HMMA.16816.F32.BF16 R136, R8, R14, R136 ;  /* 0x0000000e0888723c */ /* 0x000fe20000041888 */
[----:B------:R-:W-:-:S04]  /*9a50*/  IMAD.WIDE.U32 R8, R246, -0x2daee0ad, RZ ;  /* 0xd2511f53f6087825 */ /* 0x000fc800078e00ff */
[----:B------:R-:W-:Y:S01]  /*9a60*/  FFMA.FTZ R246, R248, UR7, -R251 ;  /* 0x00000007f8f67c23 */ /* 0x000fe200080108fb */
[----:B------:R-:W-:Y:S02]  /*9a70*/  FFMA.FTZ R248, R203, UR7, -R249 ;  /* 0x00000007cbf87c23 */ /* 0x000fe400080108f9 */
[----:B------:R-:W-:Y:S01]  /*9a80*/  MUFU.EX2 R203, R178 ;  /* 0x000000b200cb7308 */ /* 0x000fe20000000800 */
[----:B------:R-:W-:Y:S01]  /*9a90*/  LOP3.LUT R244, R244, UR17, R9, 0x96, !PT ;  /* 0x00000011f4f47c12 */ /* 0x000fe2000f8e9609 */
[----:B------:R-:W-:Y:S01]  /*9aa0*/  HMMA.16816.F32.BF16 R100, R4, R20, R100 ;  /* 0x000000140464723c */ /* 0x000fe20000041864 */
[----:B------:R-:W-:Y:S01]  /*9ab0*/  IMAD.WIDE.U32 R20, R245, -0x2daee0ad, RZ ;  /* 0xd2511f53f5147825 */ /* 0x000fe200078e00ff */
[----:B------:R-:W-:-:S03]  /*9ac0*/  PRMT R9, R8, 0x7773, RZ ;  /* 0x0000777308097816 */ /* 0x000fc600000000ff */
[----:B------:R-:W-:Y:S01]  /*9ad0*/  FFMA.FTZ R245, R247, UR7, -R249 ;  /* 0x00000007f7f57c23 */ /* 0x000fe200080108f9 */
[----:B------:R-:W1:Y:S01]  /*9ae0*/  MUFU.EX2 R246, R246 ;  /* 0x000000f600f67308 */ /* 0x000e620000000800 */
[----:B------:R-:W-:Y:S01]  /*9af0*/  FFMA.FTZ R249, R34, UR7, -R200 ;  /* 0x0000000722f97c23 */ /* 0x000fe200080108c8 */
[----:B------:R-:W-:Y:S01]  /*9b00*/  PRMT R11, R20, 0x7772, RZ ;  /* 0x00007772140b7816 */ /* 0x000fe200000000ff */
[----:B------:R-:W-:Y:S01]  /*9b10*/  FFMA.FTZ R247, R242, UR7, -R201 ;  /* 0x00000007f2f77c23 */ /* 0x000fe200080108c9 */
[C---:B------:R-:W-:Y:S01]  /*9b20*/  HMMA.16816.F32.BF16 R140, R4.reuse, R12, R140 ;  /* 0x0000000c048c723c */ /* 0x040fe2000004188c */
[----:B------:R-:W-:Y:S01]  /*9b30*/  MOV R12, R8 ;  /* 0x00000008000c7202 */ /* 0x000fe20000000f00 */
[----:B------:R-:W2:Y:S01]  /*9b40*/  MUFU.EX2 R245, R245 ;  /* 0x000000f500f57308 */ /* 0x000ea20000000800 */
[----:B------:R-:W-:Y:S02]  /*9b50*/  MOV R10, R20 ;  /* 0x00000014000a7202 */ /* 0x000fe40000000f00 */
[C---:B------:R-:W-:Y:S01]  /*9b60*/  PRMT R13, R20.reuse, 0x7771, RZ ;  /* 0x00007771140d7816 */ /* 0x040fe200000000ff */
[----:B------:R-:W3:Y:S02]  /*9b70*/  MUFU.EX2 R248, R248 ;  /* 0x000000f800f87308 */ /* 0x000ee40000000800 */
[----:B------:R-:W-:Y:S01]  /*9b80*/  HMMA.16816.F32.BF16 R144, R4, R18, R144 ;  /* 0x000000120490723c */ /* 0x000fe20000041890 */
[----:B------:R-:W-:Y:S01]  /*9b90*/  PRMT R18, R20, 0x7773, RZ ;  /* 0x0000777314127816 */ /* 0x000fe200000000ff */
[----:B------:R-:W-:Y:S01]  /*9ba0*/  MUFU.EX2 R242, R179 ;  /* 0x000000b300f27308 */ /* 0x000fe20000000800 */
[----:B------:R-:W-:-:S02]  /*9bb0*/  LOP3.LUT R20, R12, 0xff, RZ, 0xc0, !PT ;  /* 0x000000ff0c147812 */ /* 0x000fc400078ec0ff */
[----:B------:R-:W-:Y:S01]  /*9bc0*/  PRMT R12, R11, 0x5410, R18 ;  /* 0x000054100b0c7816 */ /* 0x000fe20000000012 */
[----:B------:R-:W-:Y:S01]  /*9bd0*/  MUFU.EX2 R247, R247 ;  /* 0x000000f700f77308 */ /* 0x000fe20000000800 */
[----:B------:R-:W-:Y:S01]  /*9be0*/  LOP3.LUT R18, R10, 0xff, RZ, 0xc0, !PT ;  /* 0x000000ff0a127812 */ /* 0x000fe200078ec0ff */
[C---:B------:R-:W-:Y:S01]  /*9bf0*/  HMMA.16816.F32.BF16 R116, R4.reuse, R16, R116 ;  /* 0x000000100474723c */ /* 0x040fe20000041874 */
[C---:B------:R-:W-:Y:S01]  /*9c00*/  LOP3.LUT R17, R244.reuse, 0xffff, RZ, 0xc0, !PT ;  /* 0x0000fffff4117812 */ /* 0x040fe200078ec0ff */
[----:B------:R-:W-:Y:S01]  /*9c10*/  MUFU.EX2 R201, R32 ;  /* 0x0000002000c97308 */ /* 0x000fe20000000800 */
[----:B------:R-:W-:Y:S02]  /*9c20*/  LOP3.LUT R10, R244, 0xff, RZ, 0xc0, !PT ;  /* 0x000000fff40a7812 */ /* 0x000fe400078ec0ff */
[----:B------:R-:W-:Y:S01]  /*9c30*/  SHF.R.U32.HI R17, RZ, 0x8, R17 ;  /* 0x00000008ff117819 */ /* 0x000fe20000011611 */
[----:B------:R-:W-:Y:S01]  /*9c40*/  MUFU.EX2 R249, R249 ;  /* 0x000000f900f97308 */ /* 0x000fe20000000800 */
[----:B------:R-:W-:Y:S01]  /*9c50*/  PRMT R16, R8, 0x7772, RZ ;  /* 0x0000777208107816 */ /* 0x000fe200000000ff */
[----:B------:R-:W-:Y:S01]  /*9c60*/  HMMA.16816.F32.BF16 R112, R4, R22, R112 ;  /* 0x000000160470723c */ /* 0x000fe20000041870 */
[----:B------:R-:W-:-:S02]  /*9c70*/  PRMT R17, R10, 0x5410, R17 ;  /* 0x000054100a117816 */ /* 0x000fc40000000011 */
[----:B------:R-:W-:Y:S02]  /*9c80*/  PRMT R10, R244, 0x7632, R10 ;  /* 0x00007632f40a7816 */ /* 0x000fe4000000000a */
[----:B------:R-:W-:Y:S02]  /*9c90*/  PRMT R23, R8, 0x7771, RZ ;  /* 0x0000777108177816 */ /* 0x000fe400000000ff */
[----:B------:R-:W-:Y:S01]  /*9ca0*/  LOP3.LUT R8, R28, UR17, R21, 0x96, !PT ;  /* 0x000000111c087c12 */ /* 0x000fe2000f8e9615 */
[C---:B------:R-:W-:Y:S01]  /*9cb0*/  HMMA.16816.F32.BF16 R84, R4.reuse, R24, R84 ;  /* 0x000000180454723c */ /* 0x040fe20000041854 */
[----:B------:R-:W-:Y:S01]  /*9cc0*/  SHF.R.U32.HI R19, RZ, 0x18, R244 ;  /* 0x00000018ff137819 */ /* 0x000fe200000116f4 */
[----:B------:R-:W-:Y:S01]  /*9cd0*/  FFMA.FTZ R244, R199, UR7, -R251 ;  /* 0x00000007c7f47c23 */ /* 0x000fe200080108fb */
[----:B------:R-:W-:Y:S01]  /*9ce0*/  LOP3.LUT R10, R10, 0xff, RZ, 0xc0, !PT ;  /* 0x000000ff0a0a7812 */ /* 0x000fe200078ec0ff */
[--C-:B------:R-:W-:Y:S01]  /*9cf0*/  FFMA.FTZ R251, R177, UR7, -R200.reuse ;  /* 0x00000007b1fb7c23 */ /* 0x100fe200080108c8 */
[--C-:B------:R-:W-:Y:S01]  /*9d00*/  PRMT R16, R16, 0x5410, R9.reuse ;  /* 0x0000541010107816 */ /* 0x100fe20000000009 */
[----:B------:R4:W-:Y:S01]  /*9d10*/  MUFU.EX2 R199, R176 ;  /* 0x000000b000c77308 */ /* 0x0009e20000000800 */
[C---:B------:R-:W-:Y:S01]  /*9d20*/  PRMT R9, R8.reuse, 0x7632, R9 ;  /* 0x0000763208097816 */ /* 0x040fe20000000009 */
[C---:B------:R-:W-:Y:S01]  /*9d30*/  HMMA.16816.F32.BF16 R132, R4.reuse, R14, R132 ;  /* 0x0000000e0484723c */ /* 0x040fe20000041884 */
[----:B------:R-:W-:Y:S01]  /*9d40*/  LOP3.LUT R21, R8, 0xffff, RZ, 0xc0, !PT ;  /* 0x0000ffff08157812 */ /* 0x000fe200078ec0ff */
[--C-:B------:R-:W-:Y:S01]  /*9d50*/  FFMA.FTZ R14, R198, UR7, -R200.reuse ;  /* 0x00000007c60e7c23 */ /* 0x100fe200080108c8 */
[----:B------:R-:W-:Y:S01]  /*9d60*/  PRMT R19, R10, 0x5410, R19 ;  /* 0x000054100a137816 */ /* 0x000fe20000000013 */
[----:B------:R-:W-:Y:S01]  /*9d70*/  FFMA.FTZ R200, R35, UR7, -R200 ;  /* 0x0000000723c87c23 */ /* 0x000fe200080108c8 */
[----:B------:R-:W-:Y:S01]  /*9d80*/  LOP3.LUT R10, R8, 0xff, RZ, 0xc0, !PT ;  /* 0x000000ff080a7812 */ /* 0x000fe200078ec0ff */
[----:B------:R-:W5:Y:S01]  /*9d90*/  MUFU.EX2 R244, R244 ;  /* 0x000000f400f47308 */ /* 0x000f620000000800 */
[----:B------:R-:W-:Y:S01]  /*9da0*/  SHF.R.U32.HI R25, RZ, 0x18, R8 ;  /* 0x00000018ff197819 */ /* 0x000fe20000011608 */
[C---:B------:R-:W-:Y:S01]  /*9db0*/  HMMA.16816.F32.BF16 R80, R4.reuse, R30, R80 ;  /* 0x0000001e0450723c */ /* 0x040fe20000041850 */
[----:B------:R-:W-:Y:S01]  /*9dc0*/  LOP3.LUT R8, R9, 0xff, RZ, 0xc0, !PT ;  /* 0x000000ff09087812 */ /* 0x000fe200078ec0ff */
[----:B------:R2:W5:Y:S01]  /*9dd0*/  MUFU.EX2 R198, R33 ;  /* 0x0000002100c67308 */ /* 0x0005620000000800 */
[----:B------:R-:W-:Y:S01]  /*9de0*/  SHF.R.U32.HI R21, RZ, 0x8, R21 ;  /* 0x00000008ff157819 */ /* 0x000fe20000011615 */
[----:B----4-:R-:W-:Y:S01]  /*9df0*/  LDSM.16.MT88.4 R176, [R202+0x1800] ;  /* 0x00180000cab0783b */ /* 0x010fe20000004200 */
[----:B------:R-:W-:Y:S01]  /*9e00*/  PRMT R25, R8, 0x5410, R25 ;  /* 0x0000541008197816 */ /* 0x000fe20000000019 */
[----:B------:R-:W-:Y:S01]  /*9e10*/  MUFU.EX2 R251, R251 ;  /* 0x000000fb00fb7308 */ /* 0x000fe20000000800 */
[----:B------:R-:W-:Y:S01]  /*9e20*/  PRMT R21, R10, 0x5410, R21 ;  /* 0x000054100a157816 */ /* 0x000fe20000000015 */
[----:B------:R-:W-:Y:S01]  /*9e30*/  HMMA.16816.F32.BF16 R96, R4, R26, R96 ;  /* 0x0000001a0460723c */ /* 0x000fe20000041860 */
[----:B------:R4:W5:Y:S01]  /*9e40*/  LDSM.16.MT88.4 R8, [R202+0x800] ;  /* 0x00080000ca08783b */ /* 0x0009620000004200 */
[----:B------:R-:W-:Y:S01]  /*9e50*/  PRMT R23, R20, 0x5410, R23 ;  /* 0x0000541014177816 */ /* 0x000fe20000000017 */
[----:B------:R-:W5:Y:S01]  /*9e60*/  MUFU.EX2 R200, R200 ;  /* 0x000000c800c87308 */ /* 0x000f620000000800 */
[----:B------:R-:W-:-:S02]  /*9e70*/  LOP3.LUT R7, R16, 0xff00ff, RZ, 0xc0, !PT ;  /* 0x00ff00ff10077812 */ /* 0x000fc400078ec0ff */
[----:B-1----:R-:W-:Y:S02]  /*9e80*/  F2FP.BF16.F32.PACK_AB R5, R246, R243 ;  /* 0x000000f3f605723e */ /* 0x002fe400000010ff */
[--C-:B------:R-:W-:Y:S01]  /*9e90*/  HSET2.LE.AND R6, R23, R2.reuse, PT ;  /* 0x0000000217067233 */ /* 0x100fe20003803000 */
[----:B--2---:R-:W1:Y:S01]  /*9ea0*/  LDSM.16.MT88.4 R32, [R212+0xa800] ;  /* 0x00a80000d420783b */ /* 0x004e620000004200 */
[----:B------:R-:W-:Y:S02]  /*9eb0*/  HSET2.LE.AND R7, R7, R2, PT ;  /* 0x0000000207077233 */ /* 0x000fe40003803000 */
[----:B------:R-:W-:Y:S02]  /*9ec0*/  PRMT R13, R18, 0x5410, R13 ;  /* 0x00005410120d7816 */ /* 0x000fe4000000000d */
[----:B------:R-:W-:Y:S02]  /*9ed0*/  LOP3.LUT R6, R5, R6, RZ, 0xc0, !PT ;  /* 0x0000000605067212 */ /* 0x000fe400078ec0ff */
[----:B------:R-:W-:-:S02]  /*9ee0*/  F2FP.BF16.F32.PACK_AB R4, R250, R245 ;  /* 0x000000f5fa04723e */ /* 0x000fc400000010ff */
[----:B------:R-:W-:Y:S02]  /*9ef0*/  LOP3.LUT R15, R12, 0xff00ff, RZ, 0xc0, !PT ;  /* 0x00ff00ff0c0f7812 */ /* 0x000fe400078ec0ff */
[--C-:B------:R-:W-:Y:S02]  /*9f00*/  HSET2.LE.AND R5, R19, R2.reuse, PT ;  /* 0x0000000213057233 */ /* 0x100fe40003803000 */
[----:B---3--:R-:W-:Y:S01]  /*9f10*/  F2FP.BF16.F32.PACK_AB R12, R248, R203 ;  /* 0x000000cbf80c723e */ /* 0x008fe200000010ff */
[----:B------:R-:W-:Y:S01]  /*9f20*/  FADD.FTZ R203, R203, R182 ;  /* 0x000000b6cbcb7221 */ /* 0x000fe20000010000 */
[----:B----4-:R-:W2:Y:S01]  /*9f30*/  MUFU.EX2 R202, R14 ;  /* 0x0000000e00ca7308 */ /* 0x010ea20000000800 */
[----:B------:R-:W-:Y:S02]  /*9f40*/  LOP3.LUT R7, R4, R7, RZ, 0xc0, !PT ;  /* 0x0000000704077212 */ /* 0x000fe400078ec0ff */
[--C-:B------:R-:W-:Y:S01]  /*9f50*/  HSET2.LE.AND R13, R13, R2.reuse, PT ;  /* 0x000000020d0d7233 */ /* 0x100fe20003803000 */
[----:B------:R-:W-:Y:S01]  /*9f60*/  FADD.FTZ R248, R248, R203 ;  /* 0x000000cbf8f87221 */ /* 0x000fe20000010000 */
[----:B------:R-:W-:-:S02]  /*9f70*/  HSET2.LE.AND R4, R17, R2, PT ;  /* 0x0000000211047233 */ /* 0x000fc40003803000 */
[----:B------:R-:W-:Y:S01]  /*9f80*/  LOP3.LUT R5, R12, R5, RZ, 0xc0, !PT ;  /* 0x000000050c057212 */ /* 0x000fe200078ec0ff */
[----:B------:R-:W-:Y:S01]  /*9f90*/  FADD.FTZ R245, R245, R248 ;  /* 0x000000f8f5f57221 */ /* 0x000fe20000010000 */
[--C-:B------:R-:W-:Y:S02]  /*9fa0*/  HSET2.LE.AND R15, R15, R2.reuse, PT ;  /* 0x000000020f0f7233 */ /* 0x100fe40003803000 */
[--C-:B------:R-:W-:Y:S01]  /*9fb0*/  HSET2.LE.AND R21, R21, R2.reuse, PT ;  /* 0x0000000215157233 */ /* 0x100fe20003803000 */
[----:B------:R-:W-:Y:S01]  /*9fc0*/  FADD.FTZ R228, R250, R245 ;  /* 0x000000f5fae47221 */ /* 0x000fe20000010000 */
[----:B------:R-:W-:Y:S02]  /*9fd0*/  HSET2.LE.AND R25, R25, R2, PT ;  /* 0x0000000219197233 */ /* 0x000fe40003803000 */
[----:B-----5:R-:W-:Y:S01]  /*9fe0*/  F2FP.BF16.F32.PACK_AB R17, R244, R199 ;  /* 0x000000c7f411723e */ /* 0x020fe200000010ff */
[----:B------:R-:W-:Y:S01]  /*9ff0*/  FADD.FTZ R199, R199, R164 ;  /* 0x000000a4c7c77221 */ /* 0x000fe20000010000 */
[----:B------:R-:W-:-:S02]  /*a000*/  F2FP.BF16.F32.PACK_AB R30, R198, R201 ;  /* 0x000000c9c61e723e */ /* 0x000fc400000010ff */
[----:B------:R-:W-:Y:S01]  /*a010*/  F2FP.BF16.F32.PACK_AB R16, R200, R249 ;  /* 0x000000f9c810723e */ /* 0x000fe200000010ff */
[----:B------:R-:W-:Y:S01]  /*a020*/  FADD.FTZ R244, R244, R199 ;  /* 0x000000c7f4f47221 */ /* 0x000fe20000010000 */
[----:B------:R-:W-:Y:S01]  /*a030*/  F2FP.BF16.F32.PACK_AB R28, R247, R242 ;  /* 0x000000f2f71c723e */ /* 0x000fe200000010ff */
[----:B------:R-:W-:Y:S01]  /*a040*/  FADD.FTZ R242, R242, R189 ;  /* 0x000000bdf2f27221 */ /* 0x000fe20000010000 */
[----:B--2---:R-:W-:Y:S01]  /*a050*/  F2FP.BF16.F32.PACK_AB R12, R202, R251 ;  /* 0x000000fbca0c723e */ /* 0x004fe200000010ff */
[----:B------:R-:W-:Y:S01]  /*a060*/  FADD.FTZ R251, R251, R0 ;  /* 0x00000000fbfb7221 */ /* 0x000fe20000010000 */
[----:B------:R-:W-:Y:S01]  /*a070*/  LOP3.LUT R4, R17, R4, RZ, 0xc0, !PT ;  /* 0x0000000411047212 */ /* 0x000fe200078ec0ff */
[----:B------:R-:W-:Y:S01]  /*a080*/  FADD.FTZ R242, R247, R242 ;  /* 0x000000f2f7f27221 */ /* 0x000fe20000010000 */
[----:B------:R-:W-:Y:S01]  /*a090*/  LOP3.LUT R30, R30, R13, RZ, 0xc0, !PT ;  /* 0x0000000d1e1e7212 */ /* 0x000fe200078ec0ff */
[----:B------:R-:W-:Y:S01]  /*a0a0*/  FADD.FTZ R202, R202, R251 ;  /* 0x000000fbcaca7221 */ /* 0x000fe20000010000 */
[----:B------:R-:W-:Y:S01]  /*a0b0*/  LOP3.LUT R31, R16, R15, RZ, 0xc0, !PT ;  /* 0x0000000f101f7212 */ /* 0x000fe200078ec0ff */
[----:B------:R-:W-:Y:S01]  /*a0c0*/  FADD.FTZ R231, R243, R244 ;  /* 0x000000f4f3e77221 */ /* 0x000fe20000010000 */
[----:B------:R-:W-:Y:S01]  /*a0d0*/  LOP3.LUT R28, R28, R21, RZ, 0xc0, !PT ;  /* 0x000000151c1c7212 */ /* 0x000fe200078ec0ff */
[-C--:B------:R-:W-:Y:S01]  /*a0e0*/  HMMA.16816.F32.BF16 R52, R4, R8.reuse, R52 ;  /* 0x000000080434723c */ /* 0x080fe20000041834 */
[----:B------:R-:W-:Y:S01]  /*a0f0*/  LOP3.LUT R29, R12, R25, RZ, 0xc0, !PT ;  /* 0x000000190c1d7212 */ /* 0x000fe200078ec0ff */
[----:B------:R-:W-:Y:S01]  /*a100*/  LDSM.16.MT88.4 R20, [R171+0x800] ;  /* 0x00080000ab14783b */ /* 0x000fe20000004200 */
[----:B------:R-:W-:Y:S01]  /*a110*/  FADD.FTZ R201, R201, R242 ;  /* 0x000000f2c9c97221 */ /* 0x000fe20000010000 */
[----:B------:R-:W-:Y:S01]  /*a120*/  FADD.FTZ R225, R249, R202 ;  /* 0x000000caf9e17221 */ /* 0x000fe20000010000 */
[----:B------:R-:W-:Y:S01]  /*a130*/  FADD.FTZ R231, R246, R231 ;  /* 0x000000e7f6e77221 */ /* 0x000fe20000010000 */
[----:B------:R-:W2:Y:S01]  /*a140*/  LDSM.16.MT88.4 R24, [R169+0xa800] ;  /* 0x00a80000a918783b */ /* 0x000ea20000004200 */
[----:B------:R-:W-:Y:S01]  /*a150*/  FADD.FTZ R229, R198, R201 ;  /* 0x000000c9c6e57221 */ /* 0x000fe20000010000 */
[C---:B------:R-:W-:Y:S01]  /*a160*/  HMMA.16816.F32.BF16 R56, R28.reuse, R8, R56 ;  /* 0x000000081c38723c */ /* 0x040fe20000041838 */
[----:B------:R-:W-:Y:S01]  /*a170*/  FADD.FTZ R225, R200, R225 ;  /* 0x000000e1c8e17221 */ /* 0x000fe20000010000 */
[----:B------:R-:W3:Y:S04]  /*a180*/  LDSM.16.MT88.4 R16, [R212+0xb800] ;  /* 0x00b80000d410783b */ /* 0x000ee80000004200 */
[----:B------:R-:W4:Y:S02]  /*a190*/  LDSM.16.MT88.4 R12, [R169+0xb800] ;  /* 0x00b80000a90c783b */ /* 0x000f240000004200 */
[-C--:B------:R-:W-:Y:S08]  /*a1a0*/  HMMA.16816.F32.BF16 R60, R28, R10.reuse, R60 ;  /* 0x0000000a1c3c723c */ /* 0x080ff0000004183c */
[C---:B------:R-:W-:Y:S01]  /*a1b0*/  HMMA.16816.F32.BF16 R64, R4.reuse, R10, R64 ;  /* 0x0000000a0440723c */ /* 0x040fe20000041840 */
[----:B------:R-:W5:Y:S07]  /*a1c0*/  LDSM.16.MT88.4 R8, [R171+0x1800] ;  /* 0x00180000ab08783b */ /* 0x000f6e0000004200 */
[-C--:B------:R-:W-:Y:S08]  /*a1d0*/  HMMA.16816.F32.BF16 R116, R4, R176.reuse, R116 ;  /* 0x000000b00474723c */ /* 0x080ff00000041874 */
[C---:B------:R-:W-:Y:S08]  /*a1e0*/  HMMA.16816.F32.BF16 R120, R28.reuse, R176, R120 ;  /* 0x000000b01c78723c */ /* 0x040ff00000041878 */
        /* <DEDUP_REMOVED lines=36> */
[----:B------:R-:W-:Y:S02]  /*a430*/  IMAD R7, R5, UR4, R9 ;  /* 0x0000000405077c24 */ /* 0x000fe4000f8e0209 */
[----:B------:R-:W-:Y:S01]  /*a440*/  BAR.SYNC.DEFER_BLOCKING 0x0 ;  /* 0x0000000000007b1d */ /* 0x000fe20000010000 */
[C---:B------:R-:W-:Y:S01]  /*a450*/  IMAD.SHL.U32 R9, R8.reuse, 0x20, RZ ;  /* 0x0000002008097824 */ /* 0x040fe200078e00ff */
[C---:B------:R-:W-:Y:S01]  /*a460*/  LEA R10, P1, R8.reuse, R219, 0x6 ;  /* 0x000000db080a7211 */ /* 0x040fe200078230ff */
[----:B--2---:R-:W-:Y:S01]  /*a470*/  ULEA UR6, UR6, UR14, 0x18 ;  /* 0x0000000e06067291 */ /* 0x004fe2000f8ec0ff */
[--C-:B------:R-:W-:Y:S02]  /*a480*/  SHF.L.U64.HI R0, R8, 0x5, R7.reuse ;  /* 0x0000000508007819 */ /* 0x100fe40000010207 */
[----:B------:R-:W-:Y:S02]  /*a490*/  LEA R6, P0, R4, R9, 0x4 ;  /* 0x0000000904067211 */ /* 0x000fe400078020ff */
        /* <DEDUP_REMOVED lines=13> */
[----:B------:R-:W-:Y:S04]  /*a570*/  LDSM.16.M88.4 R28, [R217] ;  /* 0x00000000d91c783b */ /* 0x000fe80000000200 */
[----:B------:R-:W2:Y:S04]  /*a580*/  LDSM.16.M88.4 R180, [R216+UR5+0x8000] ;  /* 0x00800005d8b4783b */ /* 0x000ea80008000200 */
[----:B------:R-:W3:Y:S04]  /*a590*/  LDSM.16.M88.4 R32, [R217+0x2000] ;  /* 0x00200000d920783b */ /* 0x000ee80000000200 */
[----:B------:R-:W1:Y:S04]  /*a5a0*/  LDSM.16.M88.4 R188, [R216+UR5+0x8800] ;  /* 0x00880005d8bc783b */ /* 0x000e680008000200 */
[----:B------:R-:W-:Y:S04]  /*a5b0*/  LDSM.16.M88.4 R20, [R211+0x8000] ;  /* 0x00800000d314783b */ /* 0x000fe80000000200 */
[----:B------:R-:W4:Y:S04]  /*a5c0*/  LDSM.16.M88.4 R24, [R215+0x2000] ;  /* 0x00200000d718783b */ /* 0x000f280000000200 */
[----:B------:R-:W5:Y:S04]  /*a5d0*/  LDSM.16.M88.4 R196, [R211+0x8800] ;  /* 0x00880000d3c4783b */ /* 0x000f680000000200 */
[----:B------:R-:W5:Y:S04]  /*a5e0*/  LDSM.16.M88.4 R16, [R215] ;  /* 0x00000000d710783b */ /* 0x000f680000000200 */
[----:B------:R-:W-:Y:S04]  /*a5f0*/  LDSM.16.M88.4 R192, [R214+0x2000] ;  /* 0x00200000d6c0783b */ /* 0x000fe80000000200 */
[----:B------:R-:W-:Y:S04]  /*a600*/  LDSM.16.M88.4 R200, [R209+0x8000] ;  /* 0x00800000d1c8783b */ /* 0x000fe80000000200 */
[----:B------:R-:W0:Y:S01]  /*a610*/  LDGDEPBAR ;  /* 0x00000000000079af */ /* 0x000e220000000000 */
[-C--:B--2---:R-:W-:Y:S08]  /*a620*/  HMMA.16816.F32.BF16 R184, R28, R180.reuse, RZ ;  /* 0x000000b41cb8723c */ /* 0x084ff000000418ff */
[C---:B---3--:R-:W-:Y:S08]  /*a630*/  HMMA.16816.F32.BF16 R12, R32.reuse, R180, RZ ;  /* 0x000000b4200c723c */ /* 0x048ff000000418ff */
[C---:B-1----:R-:W-:Y:S08]  /*a640*/  HMMA.16816.F32.BF16 R4, R32.reuse, R188, RZ ;  /* 0x000000bc2004723c */ /* 0x042ff000000418ff */
[C---:B------:R-:W-:Y:S08]  /*a650*/  HMMA.16816.F32.BF16 R8, R32.reuse, R182, RZ ;  /* 0x000000b62008723c */ /* 0x040ff000000418ff */
[----:B------:R-:W-:Y:S08]  /*a660*/  HMMA.16816.F32.BF16 R32, R32, R190, RZ ;  /* 0x000000be2020723c */ /* 0x000ff000000418ff */
[C---:B------:R-:W-:Y:S08]  /*a670*/  HMMA.16816.F32.BF16 R180, R28.reuse, R182, RZ ;  /* 0x000000b61cb4723c */ /* 0x040ff000000418ff */
[C---:B------:R-:W-:Y:S08]  /*a680*/  HMMA.16816.F32.BF16 R176, R28.reuse, R188, RZ ;  /* 0x000000bc1cb0723c */ /* 0x040ff000000418ff */
[----:B------:R-:W-:Y:S01]  /*a690*/  HMMA.16816.F32.BF16 R28, R28, R190, RZ ;  /* 0x000000be1c1c723c */ /* 0x000fe200000418ff */
[----:B------:R-:W1:Y:S07]  /*a6a0*/  LDSM.16.M88.4 R188, [R210+0x8000] ;  /* 0x00800000d2bc783b */ /* 0x000e6e0000000200 */
[C---:B----4-:R-:W-:Y:S08]  /*a6b0*/  HMMA.16816.F32.BF16 R12, R24.reuse, R20, R12 ;  /* 0x00000014180c723c */ /* 0x050ff0000004180c */
[C---:B-----5:R-:W-:Y:S08]  /*a6c0*/  HMMA.16816.F32.BF16 R4, R24.reuse, R196, R4 ;  /* 0x000000c41804723c */ /* 0x060ff00000041804 */
[C---:B------:R-:W-:Y:S08]  /*a6d0*/  HMMA.16816.F32.BF16 R8, R24.reuse, R22, R8 ;  /* 0x000000161808723c */ /* 0x040ff00000041808 */
[----:B------:R-:W-:Y:S01]  /*a6e0*/  HMMA.16816.F32.BF16 R32, R24, R198, R32 ;  /* 0x000000c61820723c */ /* 0x000fe20000041820 */
[----:B------:R-:W2:Y:S07]  /*a6f0*/  LDSM.16.M88.4 R24, [R210+0x8800] ;  /* 0x00880000d218783b */ /* 0x000eae0000000200 */
[C---:B------:R-:W-:Y:S08]  /*a700*/  HMMA.16816.F32.BF16 R184, R16.reuse, R20, R184 ;  /* 0x0000001410b8723c */ /* 0x040ff000000418b8 */
[C---:B------:R-:W-:Y:S01]  /*a710*/  HMMA.16816.F32.BF16 R180, R16.reuse, R22, R180 ;  /* 0x0000001610b4723c */ /* 0x040fe200000418b4 */
[----:B------:R-:W3:Y:S07]  /*a720*/  LDSM.16.M88.4 R20, [R214] ;  /* 0x00000000d614783b */ /* 0x000eee0000000200 */
[C---:B------:R-:W-:Y:S08]  /*a730*/  HMMA.16816.F32.BF16 R176, R16.reuse, R196, R176 ;  /* 0x000000c410b0723c */ /* 0x040ff000000418b0 */
[----:B------:R-:W-:Y:S01]  /*a740*/  HMMA.16816.F32.BF16 R28, R16, R198, R28 ;  /* 0x000000c6101c723c */ /* 0x000fe2000004181c */
[----:B------:R-:W4:Y:S04]  /*a750*/  LDSM.16.M88.4 R16, [R213+0x2000] ;  /* 0x00200000d510783b */ /* 0x000f280000000200 */
[----:B------:R-:W5:Y:S03]  /*a760*/  LDSM.16.M88.4 R196, [R209+0x8800] ;  /* 0x00880000d1c4783b */ /* 0x000f660000000200 */
[C---:B-1----:R-:W-:Y:S08]  /*a770*/  HMMA.16816.F32.BF16 R12, R192.reuse, R188, R12 ;  /* 0x000000bcc00c723c */ /* 0x042ff0000004180c */
[C---:B--2---:R-:W-:Y:S08]  /*a780*/  HMMA.16816.F32.BF16 R4, R192.reuse, R24, R4 ;  /* 0x00000018c004723c */ /* 0x044ff00000041804 */
[C---:B------:R-:W-:Y:S08]  /*a790*/  HMMA.16816.F32.BF16 R8, R192.reuse, R190, R8 ;  /* 0x000000bec008723c */ /* 0x040ff00000041808 */
[----:B------:R-:W-:Y:S01]  /*a7a0*/  HMMA.16816.F32.BF16 R32, R192, R26, R32 ;  /* 0x0000001ac020723c */ /* 0x000fe20000041820 */
[----:B------:R-:W1:Y:S07]  /*a7b0*/  LDSM.16.M88.4 R192, [R213] ;  /* 0x00000000d5c0783b */ /* 0x000e6e0000000200 */
        /* <DEDUP_REMOVED lines=9> */
[C---:B-----5:R-:W-:Y:S08]  /*a850*/  HMMA.16816.F32.BF16 R4, R16.reuse, R196, R4 ;  /* 0x000000c41004723c */ /* 0x060ff00000041804 */
[----:B------:R-:W-:Y:S01]  /*a860*/  HMMA.16816.F32.BF16 R32, R16, R198, R32 ;  /* 0x000000c61020723c */ /* 0x000fe20000041820 */
[----:B------:R-:W4:Y:S07]  /*a870*/  LDSM.16.M88.4 R16, [R217+0x4000] ;  /* 0x00400000d910783b */ /* 0x000f2e0000000200 */
[C---:B-1----:R-:W-:Y:S08]  /*a880*/  HMMA.16816.F32.BF16 R184, R192.reuse, R200, R184 ;  /* 0x000000c8c0b8723c */ /* 0x042ff000000418b8 */
[C---:B------:R-:W-:Y:S01]  /*a890*/  HMMA.16816.F32.BF16 R180, R192.reuse, R202, R180 ;  /* 0x000000cac0b4723c */ /* 0x040fe200000418b4 */
[----:B------:R-:W-:Y:S07]  /*a8a0*/  LDSM.16.M88.4 R200, [R215+0x4000] ;  /* 0x00400000d7c8783b */ /* 0x000fee0000000200 */
[C---:B------:R-:W-:Y:S08]  /*a8b0*/  HMMA.16816.F32.BF16 R176, R192.reuse, R196, R176 ;  /* 0x000000c4c0b0723c */ /* 0x040ff000000418b0 */
[----:B------:R-:W-:Y:S01]  /*a8c0*/  HMMA.16816.F32.BF16 R28, R192, R198, R28 ;  /* 0x000000c6c01c723c */ /* 0x000fe2000004181c */
[----:B------:R-:W-:Y:S04]  /*a8d0*/  LDSM.16.M88.4 R196, [R215+0x6000] ;  /* 0x00600000d7c4783b */ /* 0x000fe80000000200 */
[----:B------:R-:W1:Y:S03]  /*a8e0*/  LDSM.16.M88.4 R192, [R211+0x9000] ;  /* 0x00900000d3c0783b */ /* 0x000e660000000200 */
[C---:B--2---:R-:W-:Y:S08]  /*a8f0*/  HMMA.16816.F32.BF16 R12, R188.reuse, R24, R12 ;  /* 0x00000018bc0c723c */ /* 0x044ff0000004180c */
[C---:B------:R-:W-:Y:S08]  /*a900*/  HMMA.16816.F32.BF16 R8, R188.reuse, R26, R8 ;  /* 0x0000001abc08723c */ /* 0x040ff00000041808 */
[C---:B---3--:R-:W-:Y:S08]  /*a910*/  HMMA.16816.F32.BF16 R4, R188.reuse, R20, R4 ;  /* 0x00000014bc04723c */ /* 0x048ff00000041804 */
[----:B------:R-:W-:Y:S01]  /*a920*/  HMMA.16816.F32.BF16 R32, R188, R22, R32 ;  /* 0x00000016bc20723c */ /* 0x000fe20000041820 */
[----:B------:R-:W2:Y:S07]  /*a930*/  LDSM.16.M88.4 R188, [R211+0x9800] ;  /* 0x00980000d3bc783b */ /* 0x000eae0000000200 */
[C---:B----4-:R-:W-:Y:S08]  /*a940*/  HMMA.16816.F32.BF16 R184, R16.reuse, R24, R184 ;  /* 0x0000001810b8723c */ /* 0x050ff000000418b8 */
[C---:B------:R-:W-:Y:S01]  /*a950*/  HMMA.16816.F32.BF16 R180, R16.reuse, R26, R180 ;  /* 0x0000001a10b4723c */ /* 0x040fe200000418b4 */
[----:B------:R-:W-:Y:S07]  /*a960*/  LDSM.16.M88.4 R24, [R214+0x6000] ;  /* 0x00600000d618783b */ /* 0x000fee0000000200 */
[C---:B------:R-:W-:Y:S08]  /*a970*/  HMMA.16816.F32.BF16 R176, R16.reuse, R20, R176 ;  /* 0x0000001410b0723c */ /* 0x040ff000000418b0 */
[----:B------:R-:W-:Y:S01]  /*a980*/  HMMA.16816.F32.BF16 R28, R16, R22, R28 ;  /* 0x00000016101c723c */ /* 0x000fe2000004181c */
[----:B------:R-:W3:Y:S04]  /*a990*/  LDSM.16.M88.4 R20, [R210+0x9000] ;  /* 0x00900000d214783b */ /* 0x000ee80000000200 */
[----:B------:R-:W4:Y:S03]  /*a9a0*/  LDSM.16.M88.4 R16, [R210+0x9800] ;  /* 0x00980000d210783b */ /* 0x000f260000000200 */
[C---:B-1----:R-:W-:Y:S08]  /*a9b0*/  HMMA.16816.F32.BF16 R12, R196.reuse, R192, R12 ;  /* 0x000000c0c40c723c */ /* 0x042ff0000004180c */
[C---:B------:R-:W-:Y:S08]  /*a9c0*/  HMMA.16816.F32.BF16 R8, R196.reuse, R194, R8 ;  /* 0x000000c2c408723c */ /* 0x040ff00000041808 */
[C---:B--2---:R-:W-:Y:S08]  /*a9d0*/  HMMA.16816.F32.BF16 R4, R196.reuse, R188, R4 ;  /* 0x000000bcc404723c */ /* 0x044ff00000041804 */
[----:B------:R-:W-:Y:S01]  /*a9e0*/  HMMA.16816.F32.BF16 R32, R196, R190, R32 ;  /* 0x000000bec420723c */ /* 0x000fe20000041820 */
[----:B------:R-:W1:Y:S07]  /*a9f0*/  LDSM.16.M88.4 R196, [R214+0x4000] ;  /* 0x00400000d6c4783b */ /* 0x000e6e0000000200 */
[C---:B------:R-:W-:Y:S08]  /*aa00*/  HMMA.16816.F32.BF16 R176, R200.reuse, R188, R176 ;  /* 0x000000bcc8b0723c */ /* 0x040ff000000418b0 */
[C---:B------:R-:W-:Y:S01]  /*aa10*/  HMMA.16816.F32.BF16 R28, R200.reuse, R190, R28 ;  /* 0x000000bec81c723c */ /* 0x040fe2000004181c */
[----:B------:R-:W-:Y:S07]  /*aa20*/  LDSM.16.M88.4 R188, [R209+0x9000] ;  /* 0x00900000d1bc783b */ /* 0x000fee0000000200 */
[C---:B------:R-:W-:Y:S08]  /*aa30*/  HMMA.16816.F32.BF16 R184, R200.reuse, R192, R184 ;  /* 0x000000c0c8b8723c */ /* 0x040ff000000418b8 */
[----:B------:R-:W-:Y:S01]  /*aa40*/  HMMA.16816.F32.BF16 R180, R200, R194, R180 ;  /* 0x000000c2c8b4723c */ /* 0x000fe200000418b4 */
[----:B------:R-:W-:Y:S07]  /*aa50*/  LDSM.16.M88.4 R192, [R213+0x4000] ;  /* 0x00400000d5c0783b */ /* 0x000fee0000000200 */
[C---:B---3--:R-:W-:Y:S08]  /*aa60*/  HMMA.16816.F32.BF16 R12, R24.reuse, R20, R12 ;  /* 0x00000014180c723c */ /* 0x048ff0000004180c */
[C---:B------:R-:W-:Y:S08]  /*aa70*/  HMMA.16816.F32.BF16 R8, R24.reuse, R22, R8 ;  /* 0x000000161808723c */ /* 0x040ff00000041808 */
[C---:B----4-:R-:W-:Y:S08]  /*aa80*/  HMMA.16816.F32.BF16 R4, R24.reuse, R16, R4 ;  /* 0x000000101804723c */ /* 0x050ff00000041804 */
[----:B------:R-:W-:Y:S01]  /*aa90*/  HMMA.16816.F32.BF16 R32, R24, R18, R32 ;  /* 0x000000121820723c */ /* 0x000fe20000041820 */
[----:B------:R-:W2:Y:S07]  /*aaa0*/  LDSM.16.M88.4 R24, [R213+0x6000] ;  /* 0x00600000d518783b */ /* 0x000eae0000000200 */
[C---:B-1----:R-:W-:Y:S08]  /*aab0*/  HMMA.16816.F32.BF16 R176, R196.reuse, R16, R176 ;  /* 0x00000010c4b0723c */ /* 0x042ff000000418b0 */
[----:B------:R-:W-:Y:S01]  /*aac0*/  HMMA.16816.F32.BF16 R28, R196, R18, R28 ;  /* 0x00000012c41c723c */ /* 0x000fe2000004181c */
[----:B------:R-:W1:Y:S01]  /*aad0*/  LDSM.16.M88.4 R16, [R209+0x9800] ;  /* 0x00980000d110783b */ /* 0x000e620000000200 */
[----:B------:R-:W-:-:S06]  /*aae0*/  DEPBAR.LE SB0, 0x0 ;  /* 0x000080000000791a */ /* 0x000fcc0000000000 */
[----:B------:R-:W-:Y:S01]  /*aaf0*/  HMMA.16816.F32.BF16 R184, R196, R20, R184 ;  /* 0x00000014c4b8723c */ /* 0x000fe200000418b8 */
[----:B------:R-:W-:-:S05]  /*ab00*/  IMAD.U32 R21, RZ, RZ, UR27 ;  /* 0x0000001bff157e24 */ /* 0x000fca000f8e00ff */
[----:B------:R-:W-:Y:S01]  /*ab10*/  LOP3.LUT R20, R21, UR4, R207, 0x96, !PT ;  /* 0x0000000415147c12 */ /* 0x000fe2000f8e96cf */
[----:B------:R-:W-:Y:S01]  /*ab20*/  UIADD3 UR4, UPT, UPT, UR26, 0x3c6ef372, URZ ;  /* 0x3c6ef3721a047890 */ /* 0x000fe2000fffe0ff */
[----:B------:R-:W-:Y:S01]  /*ab30*/  HMMA.16816.F32.BF16 R180, R196, R22, R180 ;  /* 0x00000016c4b4723c */ /* 0x000fe200000418b4 */
[----:B------:R-:W-:Y:S02]  /*ab40*/  IMAD.SHL.U32 R22, R170, 0x2, RZ ;  /* 0x00000002aa167824 */ /* 0x000fe400078e00ff */
[----:B------:R-:W-:-:S03]  /*ab50*/  IMAD.U32 R199, RZ, RZ, UR16 ;  /* 0x00000010ffc77e24 */ /* 0x000fc6000f8e00ff */
[----:B------:R-:W-:Y:S02]  /*ab60*/  LOP3.LUT R22, R22, 0x6, RZ, 0xc0, !PT ;  /* 0x0000000616167812 */ /* 0x000fe400078ec0ff */
[----:B--2---:R-:W-:Y:S03]  /*ab70*/  HMMA.16816.F32.BF16 R12, R24, R188, R12 ;  /* 0x000000bc180c723c */ /* 0x004fe6000004180c */
[----:B------:R-:W-:Y:S02]  /*ab80*/  IMAD R199, R199, 0x20, R22 ;  /* 0x00000020c7c77824 */ /* 0x000fe400078e0216 */
[----:B------:R-:W-:-:S03]  /*ab90*/  IMAD.WIDE.U32 R22, R20, -0x326172a9, RZ ;  /* 0xcd9e8d5714167825 */ /* 0x000fc600078e00ff */
[C---:B------:R-:W-:Y:S01]  /*aba0*/  HMMA.16816.F32.BF16 R184, R192.reuse, R188, R184 ;  /* 0x000000bcc0b8723c */ /* 0x040fe200000418b8 */
[C---:B------:R-:W-:Y:S01]  /*abb0*/  VIADD R20, R199.reuse, 0xffffff80 ;  /* 0xffffff80c7147836 */ /* 0x040fe20000000000 */
[C---:B------:R-:W-:Y:S01]  /*abc0*/  LOP3.LUT R197, R22.reuse, UR4, R235, 0x96, !PT ;  /* 0x0000000416c57c12 */ /* 0x040fe2000f8e96eb */
[C---:B------:R-:W-:Y:S01]  /*abd0*/  VIADD R21, R199.reuse, 0xffffff81 ;  /* 0xffffff81c7157836 */ /* 0x040fe20000000000 */
[----:B------:R-:W-:Y:S01]  /*abe0*/  LOP3.LUT R164, R22, UR4, R223, 0x96, !PT ;  /* 0x0000000416a47c12 */ /* 0x000fe2000f8e96df */
[----:B------:R-:W-:Y:S01]  /*abf0*/  VIADD R22, R199, 0xffffff88 ;  /* 0xffffff88c7167836 */ /* 0x000fe20000000000 */
[C---:B------:R-:W-:Y:S02]  /*ac00*/  ISETP.GE.AND P0, PT, R20.reuse, R239, PT ;  /* 0x000000ef1400720c */ /* 0x040fe40003f06270 */
[----:B------:R-:W-:Y:S01]  /*ac10*/  HMMA.16816.F32.BF16 R180, R192, R190, R180 ;  /* 0x000000bec0b4723c */ /* 0x000fe200000418b4 */
[C---:B------:R-:W-:Y:S02]  /*ac20*/  ISETP.GE.AND P3, PT, R20.reuse, R238, PT ;  /* 0x000000ee1400720c */ /* 0x040fe40003f66270 */
[----:B------:R-:W-:-:S02]  /*ac30*/  ISETP.GE.AND P2, PT, R20, R175, PT ;  /* 0x000000af1400720c */ /* 0x000fc40003f46270 */
[--C-:B------:R-:W-:Y:S02]  /*ac40*/  LOP3.LUT R198, R236, UR6, R23.reuse, 0x96, !PT ;  /* 0x00000006ecc67c12 */ /* 0x100fe4000f8e9617 */
[----:B------:R-:W-:Y:S01]  /*ac50*/  LOP3.LUT R196, R204, UR6, R23, 0x96, !PT ;  /* 0x00000006ccc47c12 */ /* 0x000fe2000f8e9617 */
[----:B------:R-:W-:Y:S01]  /*ac60*/  HMMA.16816.F32.BF16 R8, R24, R190, R8 ;  /* 0x000000be1808723c */ /* 0x000fe20000041808 */
[----:B------:R-:W-:Y:S02]  /*ac70*/  ISETP.GE.AND P4, PT, R20, R230, PT ;  /* 0x000000e61400720c */ /* 0x000fe40003f86270 */
[----:B------:R-:W-:Y:S01]  /*ac80*/  FSEL R23, R184, -INF , !P0 ;  /* 0xff800000b8177808 */ /* 0x000fe20004000000 */
[----:B------:R-:W-:Y:S01]  /*ac90*/  VIADD R184, R199, 0xffffff98 ;  /* 0xffffff98c7b87836 */ /* 0x000fe20000000000 */
[----:B------:R-:W-:Y:S02]  /*aca0*/  FSEL R20, R186, -INF , !P3 ;  /* 0xff800000ba147808 */ /* 0x000fe40005800000 */
[C---:B------:R-:W-:Y:S01]  /*acb0*/  ISETP.GE.AND P1, PT, R21.reuse, R239, PT ;  /* 0x000000ef1500720c */ /* 0x040fe20003f26270 */
[----:B-1----:R-:W-:Y:S01]  /*acc0*/  HMMA.16816.F32.BF16 R176, R192, R16, R176 ;  /* 0x00000010c0b0723c */ /* 0x002fe200000418b0 */
[C---:B------:R-:W-:Y:S01]  /*acd0*/  ISETP.GE.AND P5, PT, R21.reuse, R238, PT ;  /* 0x000000ee1500720c */ /* 0x040fe20003fa6270 */
[----:B------:R-:W-:Y:S01]  /*ace0*/  BAR.SYNC.DEFER_BLOCKING 0x0 ;  /* 0x0000000000007b1d */ /* 0x000fe20000010000 */
[----:B------:R-:W-:-:S02]  /*acf0*/  ISETP.GE.AND P0, PT, R21, R230, PT ;  /* 0x000000e61500720c */ /* 0x000fc40003f06270 */
[----:B------:R-:W-:Y:S02]  /*ad00*/  ISETP.GE.AND P3, PT, R21, R175, PT ;  /* 0x000000af1500720c */ /* 0x000fe40003f66270 */
[----:B------:R-:W-:Y:S01]  /*ad10*/  FSEL R21, R14, -INF , !P2 ;  /* 0xff8000000e157808 */ /* 0x000fe20005000000 */
[----:B------:R-:W-:Y:S01]  /*ad20*/  HMMA.16816.F32.BF16 R28, R192, R18, R28 ;  /* 0x00000012c01c723c */ /* 0x000fe2000004181c */
[----:B------:R-:W-:Y:S02]  /*ad30*/  ISETP.GE.AND P2, PT, R22, R238, PT ;  /* 0x000000ee1600720c */ /* 0x000fe40003f46270 */
[----:B------:R-:W-:Y:S02]  /*ad40*/  FSEL R12, R12, -INF , !P4 ;  /* 0xff8000000c0c7808 */ /* 0x000fe40006000000 */
[----:B------:R-:W-:Y:S01]  /*ad50*/  FSEL R14, R13, -INF , !P0 ;  /* 0xff8000000d0e7808 */ /* 0x000fe20004000000 */
[----:B------:R-:W-:Y:S01]  /*ad60*/  VIADD R13, R199, 0xffffff89 ;  /* 0xffffff89c70d7836 */ /* 0x000fe20000000000 */
[----:B------:R-:W-:Y:S01]  /*ad70*/  ISETP.GE.AND P4, PT, R22, R239, PT ;  /* 0x000000ef1600720c */ /* 0x000fe20003f86270 */
[C---:B------:R-:W-:Y:S01]  /*ad80*/  HMMA.16816.F32.BF16 R4, R24.reuse, R16, R4 ;  /* 0x000000101804723c */ /* 0x040fe20000041804 */
[----:B------:R-:W-:Y:S01]  /*ad90*/  FSEL R189, R185, -INF , !P1 ;  /* 0xff800000b9bd7808 */ /* 0x000fe20004800000 */
[C---:B------:R-:W-:Y:S01]  /*ada0*/  VIADD R185, R199.reuse, 0xffffff90 ;  /* 0xffffff90c7b97836 */ /* 0x040fe20000000000 */
[----:B------:R-:W-:Y:S01]  /*adb0*/  FSEL R188, R182, -INF , !P2 ;  /* 0xff800000b6bc7808 */ /* 0x000fe20005000000 */
[C---:B------:R-:W-:Y:S01]  /*adc0*/  VIADD R182, R199.reuse, 0xffffff91 ;  /* 0xffffff91c7b67836 */ /* 0x040fe20000000000 */
[C---:B------:R-:W-:Y:S01]  /*add0*/  ISETP.GE.AND P1, PT, R22.reuse, R230, PT ;  /* 0x000000e61600720c */ /* 0x040fe20003f26270 */
[----:B------:R-:W-:Y:S01]  /*ade0*/  VIADD R199, R199, 0xffffff99 ;  /* 0xffffff99c7c77836 */ /* 0x000fe20000000000 */
[----:B------:R-:W-:Y:S01]  /*adf0*/  ISETP.GE.AND P0, PT, R22, R175, PT ;  /* 0x000000af1600720c */ /* 0x000fe20003f06270 */
[----:B------:R-:W-:Y:S01]  /*ae00*/  HMMA.16816.F32.BF16 R32, R24, R18, R32 ;  /* 0x000000121820723c */ /* 0x000fe20000041820 */
[----:B------:R-:W-:-:S02]  /*ae10*/  FSEL R22, R187, -INF , !P5 ;  /* 0xff800000bb167808 */ /* 0x000fc40006800000 */
[----:B------:R-:W-:Y:S02]  /*ae20*/  FSEL R15, R15, -INF , !P3 ;  /* 0xff8000000f0f7808 */ /* 0x000fe40005800000 */
[----:B------:R-:W-:Y:S02]  /*ae30*/  FSEL R187, R180, -INF , !P4 ;  /* 0xff800000b4bb7808 */ /* 0x000fe40006000000 */
[C---:B------:R-:W-:Y:S02]  /*ae40*/  ISETP.GE.AND P5, PT, R13.reuse, R239, PT ;  /* 0x000000ef0d00720c */ /* 0x040fe40003fa6270 */
[C---:B------:R-:W-:Y:S02]  /*ae50*/  ISETP.GE.AND P3, PT, R13.reuse, R238, PT ;  /* 0x000000ee0d00720c */ /* 0x040fe40003f66270 */
[C---:B------:R-:W-:Y:S02]  /*ae60*/  ISETP.GE.AND P4, PT, R13.reuse, R230, PT ;  /* 0x000000e60d00720c */ /* 0x040fe40003f86270 */
[----:B------:R-:W-:-:S02]  /*ae70*/  ISETP.GE.AND P2, PT, R13, R175, PT ;  /* 0x000000af0d00720c */ /* 0x000fc40003f46270 */
[----:B------:R-:W-:Y:S02]  /*ae80*/  FSEL R8, R8, -INF , !P1 ;  /* 0xff80000008087808 */ /* 0x000fe40004800000 */
[----:B------:R-:W-:Y:S02]  /*ae90*/  FSEL R13, R10, -INF , !P0 ;  /* 0xff8000000a0d7808 */ /* 0x000fe40004000000 */
[-C--:B------:R-:W-:Y:S02]  /*aea0*/  ISETP.GE.AND P1, PT, R185, R239.reuse, PT ;  /* 0x000000efb900720c */ /* 0x080fe40003f26270 */
[----:B------:R-:W-:Y:S02]  /*aeb0*/  ISETP.GE.AND P0, PT, R182, R239, PT ;  /* 0x000000efb600720c */ /* 0x000fe40003f06270 */
[----:B------:R-:W-:Y:S02]  /*aec0*/  FSEL R10, R9, -INF , !P4 ;  /* 0xff800000090a7808 */ /* 0x000fe40006000000 */
[----:B------:R-:W-:-:S02]  /*aed0*/  FSEL R11, R11, -INF , !P2 ;  /* 0xff8000000b0b7808 */ /* 0x000fc40005000000 */
[----:B------:R-:W-:Y:S02]  /*aee0*/  FSEL R191, R181, -INF , !P5 ;  /* 0xff800000b5bf7808 */ /* 0x000fe40006800000 */
[-C--:B------:R-:W-:Y:S02]  /*aef0*/  ISETP.GE.AND P4, PT, R199, R239.reuse, PT ;  /* 0x000000efc700720c */ /* 0x080fe40003f86270 */
[----:B------:R-:W-:Y:S02]  /*af00*/  FSEL R190, R183, -INF , !P3 ;  /* 0xff800000b7be7808 */ /* 0x000fe40005800000 */
[-C--:B------:R-:W-:Y:S02]  /*af10*/  ISETP.GE.AND P2, PT, R182, R238.reuse, PT ;  /* 0x000000eeb600720c */ /* 0x080fe40003f46270 */
[----:B------:R-:W-:Y:S02]  /*af20*/  ISETP.GE.AND P5, PT, R184, R239, PT ;  /* 0x000000efb800720c */ /* 0x000fe40003fa6270 */
        /* <DEDUP_REMOVED lines=8> */
[----:B------:R-:W-:Y:S02]  /*afb0*/  FSEL R178, R178, -INF , !P3 ;  /* 0xff800000b2b27808 */ /* 0x000fe40005800000 */
[CC--:B------:R-:W-:Y:S02]  /*afc0*/  ISETP.GE.AND P4, PT, R182.reuse, R230.reuse, PT ;  /* 0x000000e6b600720c */ /* 0x0c0fe40003f86270 */
[-C--:B------:R-:W-:Y:S02]  /*afd0*/  ISETP.GE.AND P2, PT, R182, R175.reuse, PT ;  /* 0x000000afb600720c */ /* 0x080fe40003f46270 */
[C---:B------:R-:W-:Y:S02]  /*afe0*/  ISETP.GE.AND P5, PT, R185.reuse, R230, PT ;  /* 0x000000e6b900720c */ /* 0x040fe40003fa6270 */
[----:B------:R-:W-:-:S02]  /*aff0*/  ISETP.GE.AND P3, PT, R185, R175, PT ;  /* 0x000000afb900720c */ /* 0x000fc40003f66270 */
[----:B------:R-:W-:Y:S02]  /*b000*/  FSEL R182, R30, -INF , !P1 ;  /* 0xff8000001eb67808 */ /* 0x000fe40004800000 */
[----:B------:R-:W-:Y:S01]  /*b010*/  FSEL R183, R31, -INF , !P0 ;  /* 0xff8000001fb77808 */ /* 0x000fe20004000000 */
[----:B------:R-:W-:Y:S08]  /*b020*/  BRA.U !UP0, `(.L_x_1036) ;  /* 0x00000001084c7547 */ /* 0x000ff0000b800000 */
[----:B------:R-:W-:-:S06]  /*b030*/  UIADD3 UR4, UPT, UPT, UR16, -0x5, URZ ;  /* 0xfffffffb10047890 */ /* 0x000fcc000fffe0ff */
[----:B------:R-:W-:-:S04]  /*b040*/  IMAD.WIDE.U32 R18, R172, UR4, RZ ;  /* 0x00000004ac127c25 */ /* 0x000fc8000f8e00ff */
[C---:B------:R-:W-:Y:S01]  /*b050*/  IMAD.SHL.U32 R17, R18.reuse, 0x20, RZ ;  /* 0x0000002012117824 */ /* 0x040fe200078e00ff */
[----:B------:R-:W-:Y:S01]  /*b060*/  LEA R24, P1, R18, R221, 0x6 ;  /* 0x000000dd12187211 */ /* 0x000fe200078230ff */
[----:B------:R-:W-:-:S03]  /*b070*/  IMAD R9, R173, UR4, R19 ;  /* 0x00000004ad097c24 */ /* 0x000fc6000f8e0213 */
[----:B------:R-:W-:Y:S02]  /*b080*/  LEA R17, P0, R172, R17, 0x4 ;  /* 0x00000011ac117211 */ /* 0x000fe400078020ff */
[C-C-:B------:R-:W-:Y:S02]  /*b090*/  SHF.L.U64.HI R16, R18.reuse, 0x5, R9.reuse ;  /* 0x0000000512107819 */ /* 0x140fe40000010209 */
[----:B------:R-:W-:Y:S02]  /*b0a0*/  LEA.HI.X R25, R18, R220, R9, 0x6, P1 ;  /* 0x000000dc12197211 */ /* 0x000fe400008f3409 */
        /* <DEDUP_REMOVED lines=11> */
.L_x_1036:
[----:B------:R-:W-:Y:S01]  /*b160*/  IMAD.WIDE.U32 R240, R198, -0x2daee0ad, RZ ;  /* 0xd2511f53c6f07825 */ /* 0x000fe200078e00ff */
[----:B------:R-:W-:Y:S01]  /*b170*/  FSEL R247, R4, -INF , !P5 ;  /* 0xff80000004f77808 */ /* 0x000fe20006800000 */
[----:B------:R-:W-:Y:S01]  /*b180*/  UISETP.NE.AND UP0, UPT, UR16, 0x4, UPT ;  /* 0x000000041000788c */ /* 0x000fe2000bf05270 */
[----:B------:R-:W-:Y:S01]  /*b190*/  FSEL R248, R5, -INF , !P4 ;  /* 0xff80000005f87808 */ /* 0x000fe20006000000 */
[----:B------:R-:W-:Y:S01]  /*b1a0*/  IMAD.WIDE.U32 R242, R197, -0x2daee0ad, RZ ;  /* 0xd2511f53c5f27825 */ /* 0x000fe200078e00ff */
[----:B-1----:R-:W-:Y:S01]  /*b1b0*/  LOP3.LUT R0, R232, UR15, R241, 0x96, !PT ;  /* 0x0000000fe8007c12 */ /* 0x002fe2000f8e96f1 */
[----:B------:R-:W-:Y:S01]  /*b1c0*/  UIADD3 UR14, UPT, UPT, UR16, -0x5, URZ ;  /* 0xfffffffb100e7890 */ /* 0x000fe2000fffe0ff */
[----:B------:R-:W-:Y:S01]  /*b1d0*/  FMNMX3.FTZ R16, R168, R23, R189, !PT ;  /* 0x00000017a8107276 */ /* 0x000fe200078100bd */
[----:B------:R-:W-:Y:S01]  /*b1e0*/  IMAD.WIDE.U32 R196, R196, -0x2daee0ad, RZ ;  /* 0xd2511f53c4c47825 */ /* 0x000fe200078e00ff */
[----:B------:R-:W-:Y:S01]  /*b1f0*/  LOP3.LUT R240, R240, UR12, R243, 0x96, !PT ;  /* 0x0000000cf0f07c12 */ /* 0x000fe2000f8e96f3 */
[----:B------:R-:W-:Y:S01]  /*b200*/  USEL UR14, UR14, 0xffffffff, UP0 ;  /* 0xffffffff0e0e7887 */ /* 0x000fe20008000000 */
[----:B------:R-:W-:Y:S01]  /*b210*/  FMNMX3.FTZ R17, R16, R187, R191, !PT ;  /* 0x000000bb10117276 */ /* 0x000fe200078100bf */
[----:B------:R-:W-:Y:S01]  /*b220*/  IMAD.WIDE.U32 R4, R164, -0x2daee0ad, RZ ;  /* 0xd2511f53a4047825 */ /* 0x000fe200078e00ff */
[----:B------:R-:W-:-:S02]  /*b230*/  LOP3.LUT R9, R226, UR15, R197, 0x96, !PT ;  /* 0x0000000fe2097c12 */ /* 0x000fc4000f8e96c5 */
[----:B------:R-:W-:Y:S01]  /*b240*/  FMNMX3.FTZ R17, R17, R176, R177, !PT ;  /* 0x000000b011117276 */ /* 0x000fe200078100b1 */
[----:B------:R-:W-:Y:S01]  /*b250*/  IMAD.WIDE.U32 R238, R0, -0x326172a9, RZ ;  /* 0xcd9e8d5700ee7825 */ /* 0x000fe200078e00ff */
[----:B------:R-:W-:Y:S02]  /*b260*/  LOP3.LUT R24, R196, UR12, R5, 0x96, !PT ;  /* 0x0000000cc4187c12 */ /* 0x000fe4000f8e9605 */
[----:B------:R-:W-:Y:S01]  /*b270*/  FMNMX3.FTZ R17, R17, R180, R181, !PT ;  /* 0x000000b411117276 */ /* 0x000fe200078100b5 */
[----:B------:R-:W-:Y:S01]  /*b280*/  IMAD.WIDE.U32 R240, R240, -0x326172a9, RZ ;  /* 0xcd9e8d57f0f07825 */ /* 0x000fe200078e00ff */
[----:B------:R-:W-:Y:S02]  /*b290*/  LOP3.LUT R0, R234, UR13, R239, 0x96, !PT ;  /* 0x0000000dea007c12 */ /* 0x000fe4000f8e96ef */
[-C--:B------:R-:W-:Y:S01]  /*b2a0*/  ISETP.GE.AND P1, PT, R184, R230.reuse, PT ;  /* 0x000000e6b800720c */ /* 0x080fe20003f26270 */
[----:B------:R-:W-:Y:S01]  /*b2b0*/  IMAD.WIDE.U32 R250, R9, -0x326172a9, RZ ;  /* 0xcd9e8d5709fa7825 */ /* 0x000fe200078e00ff */
[----:B------:R-:W-:Y:S01]  /*b2c0*/  LOP3.LUT R238, R238, UR11, R241, 0x96, !PT ;  /* 0x0000000beeee7c12 */ /* 0x000fe2000f8e96f1 */
[----:B------:R-:W1:Y:S01]  /*b2d0*/  SHFL.BFLY PT, R16, R17, 0x2, 0x1f ;  /* 0x0c401f0011107f89 */ /* 0x000e6200000e0000 */
[----:B------:R-:W-:Y:S01]  /*b2e0*/  ISETP.GE.AND P0, PT, R199, R230, PT ;  /* 0x000000e6c700720c */ /* 0x000fe20003f06270 */
[----:B------:R-:W-:Y:S01]  /*b2f0*/  IMAD.WIDE.U32 R24, R24, -0x326172a9, RZ ;  /* 0xcd9e8d5718187825 */ /* 0x000fe200078e00ff */
[----:B------:R-:W-:-:S02]  /*b300*/  FSEL R241, R6, -INF , !P3 ;  /* 0xff80000006f17808 */ /* 0x000fc40005800000 */
[----:B------:R-:W-:Y:S01]  /*b310*/  FSEL R245, R32, -INF , !P1 ;  /* 0xff80000020f57808 */ /* 0x000fe20004800000 */
[----:B------:R-:W-:Y:S01]  /*b320*/  IMAD.WIDE.U32 R18, R0, -0x2daee0ad, RZ ;  /* 0xd2511f5300127825 */ /* 0x000fe200078e00ff */
[----:B------:R-:W-:Y:S02]  /*b330*/  LOP3.LUT R250, R250, UR11, R25, 0x96, !PT ;  /* 0x0000000bfafa7c12 */ /* 0x000fe4000f8e9619 */
[----:B------:R-:W-:Y:S01]  /*b340*/  FMNMX3.FTZ R25, R167, R20, R22, !PT ;  /* 0x00000014a7197276 */ /* 0x000fe20007810016 */
[----:B------:R-:W-:Y:S01]  /*b350*/  IMAD.WIDE.U32 R238, R238, -0x2daee0ad, RZ ;  /* 0xd2511f53eeee7825 */ /* 0x000fe200078e00ff */
[----:B------:R-:W-:Y:S02]  /*b360*/  LOP3.LUT R0, R222, UR13, R251, 0x96, !PT ;  /* 0x0000000dde007c12 */ /* 0x000fe4000f8e96fb */
[----:B------:R-:W-:Y:S01]  /*b370*/  LOP3.LUT R242, R242, UR10, R19, 0x96, !PT ;  /* 0x0000000af2f27c12 */ /* 0x000fe2000f8e9613 */
[----:B------:R-:W-:Y:S01]  /*b380*/  IMAD.WIDE.U32 R250, R250, -0x2daee0ad, RZ ;  /* 0xd2511f53fafa7825 */ /* 0x000fe200078e00ff */
[----:B------:R-:W-:-:S02]  /*b390*/  LOP3.LUT R9, R18, UR9, R239, 0x96, !PT ;  /* 0x0000000912097c12 */ /* 0x000fc4000f8e96ef */
[----:B------:R-:W-:Y:S01]  /*b3a0*/  FMNMX3.FTZ R19, R166, R12, R14, !PT ;  /* 0x0000000ca6137276 */ /* 0x000fe2000781000e */
[----:B------:R-:W-:Y:S01]  /*b3b0*/  IMAD.WIDE.U32 R26, R0, -0x2daee0ad, RZ ;  /* 0xd2511f53001a7825 */ /* 0x000fe200078e00ff */
[----:B------:R-:W-:Y:S02]  /*b3c0*/  FMNMX3.FTZ R18, R25, R188, R190, !PT ;  /* 0x000000bc19127276 */ /* 0x000fe400078100be */
[----:B------:R-:W-:Y:S01]  /*b3d0*/  FMNMX3.FTZ R0, R19, R8, R10, !PT ;  /* 0x0000000813007276 */ /* 0x000fe2000781000a */
[----:B------:R-:W-:Y:S01]  /*b3e0*/  IMAD.WIDE.U32 R242, R242, -0x326172a9, RZ ;  /* 0xcd9e8d57f2f27825 */ /* 0x000fe200078e00ff */
[----:B------:R-:W-:Y:S02]  /*b3f0*/  FMNMX3.FTZ R18, R18, R178, R179, !PT ;  /* 0x000000b212127276 */ /* 0x000fe400078100b3 */
[----:B------:R-:W-:Y:S02]  /*b400*/  FSEL R246, R33, -INF , !P0 ;  /* 0xff80000021f67808 */ /* 0x000fe40004000000 */
[----:B------:R-:W-:-:S02]  /*b410*/  FMNMX3.FTZ R0, R0, R247, R248, !PT ;  /* 0x000000f700007276 */ /* 0x000fc400078100f8 */
[----:B------:R-:W-:Y:S02]  /*b420*/  FMNMX3.FTZ R6, R165, R21, R15, !PT ;  /* 0x00000015a5067276 */ /* 0x000fe4000781000f */
[----:B------:R-:W-:Y:S02]  /*b430*/  FMNMX3.FTZ R18, R18, R182, R183, !PT ;  /* 0x000000b612127276 */ /* 0x000fe400078100b7 */
[-C--:B------:R-:W-:Y:S02]  /*b440*/  ISETP.GE.AND P5, PT, R184, R175.reuse, PT ;  /* 0x000000afb800720c */ /* 0x080fe40003fa6270 */
[----:B------:R-:W-:Y:S01]  /*b450*/  ISETP.GE.AND P4, PT, R199, R175, PT ;  /* 0x000000afc700720c */ /* 0x000fe20003f86270 */
[----:B------:R-:W2:Y:S01]  /*b460*/  SHFL.BFLY PT, R29, R18, 0x2, 0x1f ;  /* 0x0c401f00121d7f89 */ /* 0x000ea200000e0000 */
[----:B------:R-:W-:Y:S02]  /*b470*/  FMNMX3.FTZ R0, R0, R245, R246, !PT ;  /* 0x000000f500007276 */ /* 0x000fe400078100f6 */
[----:B------:R-:W-:-:S02]  /*b480*/  FSEL R244, R7, -INF , !P2 ;  /* 0xff80000007f47808 */ /* 0x000fc40005000000 */
[----:B------:R-:W-:Y:S01]  /*b490*/  FMNMX3.FTZ R6, R6, R13, R11, !PT ;  /* 0x0000000d06067276 */ /* 0x000fe2000781000b */
[----:B------:R-:W3:Y:S01]  /*b4a0*/  SHFL.BFLY PT, R7, R0, 0x2, 0x1f ;  /* 0x0c401f0000077f89 */ /* 0x000ee200000e0000 */
[----:B------:R-:W-:Y:S02]  /*b4b0*/  FSEL R164, R34, -INF , !P5 ;  /* 0xff80000022a47808 */ /* 0x000fe40006800000 */
[----:B------:R-:W-:Y:S02]  /*b4c0*/  FSEL R239, R35, -INF , !P4 ;  /* 0xff80000023ef7808 */ /* 0x000fe40006000000 */
[----:B------:R-:W-:Y:S02]  /*b4d0*/  FMNMX3.FTZ R6, R6, R241, R244, !PT ;  /* 0x000000f106067276 */ /* 0x000fe400078100f4 */
[----:B------:R-:W-:Y:S02]  /*b4e0*/  LOP3.LUT R5, R4, UR10, R27, 0x96, !PT ;  /* 0x0000000a04057c12 */ /* 0x000fe4000f8e961b */
[----:B------:R-:W-:-:S02]  /*b4f0*/  FMNMX3.FTZ R19, R6, R164, R239, !PT ;  /* 0x000000a406137276 */ /* 0x000fc400078100ef */
[----:B------:R-:W-:Y:S01]  /*b500*/  LOP3.LUT R4, R26, UR9, R251, 0x96, !PT ;  /* 0x000000091a047c12 */ /* 0x000fe2000f8e96fb */
[----:B------:R-:W-:Y:S01]  /*b510*/  IMAD.WIDE.U32 R26, R9, -0x326172a9, RZ ;  /* 0xcd9e8d57091a7825 */ /* 0x000fe200078e00ff */
[----:B-1----:R-:W-:Y:S01]  /*b520*/  FMNMX.FTZ R9, R17, R16, !PT ;  /* 0x0000001011097209 */ /* 0x002fe20007810000 */
[----:B------:R-:W1:Y:S01]  /*b530*/  SHFL.BFLY PT, R6, R19, 0x2, 0x1f ;  /* 0x0c401f0013067f89 */ /* 0x000e6200000e0000 */
[----:B------:R-:W-:Y:S01]  /*b540*/  LOP3.LUT R240, R240, UR18, R243, 0x96, !PT ;  /* 0x00000012f0f07c12 */ /* 0x000fe2000f8e96f3 */
[----:B------:R-:W-:Y:S01]  /*b550*/  IMAD.WIDE.U32 R34, R5, -0x326172a9, RZ ;  /* 0xcd9e8d5705227825 */ /* 0x000fe200078e00ff */
[----:B------:R-:W-:Y:S01]  /*b560*/  LOP3.LUT R27, R242, UR8, R27, 0x96, !PT ;  /* 0x00000008f21b7c12 */ /* 0x000fe2000f8e961b */
[----:B------:R-:W4:Y:S01]  /*b570*/  SHFL.BFLY PT, R186, R9, 0x1, 0x1f ;  /* 0x0c201f0009ba7f89 */ /* 0x000f2200000e0000 */
[----:B--2---:R-:W-:Y:S01]  /*b580*/  FMNMX.FTZ R18, R18, R29, !PT ;  /* 0x0000001d12127209 */ /* 0x004fe20007810000 */
[----:B------:R-:W-:Y:S01]  /*b590*/  IMAD.WIDE.U32 R32, R4, -0x326172a9, RZ ;  /* 0xcd9e8d5704207825 */ /* 0x000fe200078e00ff */
[----:B------:R-:W-:-:S02]  /*b5a0*/  LOP3.LUT R249, R24, UR18, R35, 0x96, !PT ;  /* 0x0000001218f97c12 */ /* 0x000fc4000f8e9623 */
[C---:B------:R-:W-:Y:S01]  /*b5b0*/  LOP3.LUT R24, R27.reuse, 0xff, RZ, 0xc0, !PT ;  /* 0x000000ff1b187812 */ /* 0x040fe200078ec0ff */
[----:B------:R-:W2:Y:S01]  /*b5c0*/  SHFL.BFLY PT, R185, R18, 0x1, 0x1f ;  /* 0x0c201f0012b97f89 */ /* 0x000ea200000e0000 */
[----:B---3--:R-:W-:Y:S02]  /*b5d0*/  FMNMX.FTZ R0, R0, R7, !PT ;  /* 0x0000000700007209 */ /* 0x008fe40007810000 */
[----:B------:R-:W-:Y:S02]  /*b5e0*/  LOP3.LUT R7, R27, 0xffff, RZ, 0xc0, !PT ;  /* 0x0000ffff1b077812 */ /* 0x000fe400078ec0ff */
[----:B------:R-:W-:Y:S01]  /*b5f0*/  LOP3.LUT R16, R34, UR8, R33, 0x96, !PT ;  /* 0x0000000822107c12 */ /* 0x000fe2000f8e9621 */
[----:B------:R-:W3:Y:S01]  /*b600*/  SHFL.BFLY PT, R175, R0, 0x1, 0x1f ;  /* 0x0c201f0000af7f89 */ /* 0x000ee200000e0000 */
[----:B------:R-:W-:Y:S02]  /*b610*/  SHF.R.U32.HI R7, RZ, 0x8, R7 ;  /* 0x00000008ff077819 */ /* 0x000fe40000011607 */
[----:B------:R-:W-:-:S02]  /*b620*/  MOV R28, R26 ;  /* 0x0000001a001c7202 */ /* 0x000fc40000000f00 */
[----:B------:R-:W-:Y:S02]  /*b630*/  PRMT R7, R24, 0x5410, R7 ;  /* 0x0000541018077816 */ /* 0x000fe40000000007 */
[C---:B------:R-:W-:Y:S02]  /*b640*/  LOP3.LUT R24, R16.reuse, 0xff, RZ, 0xc0, !PT ;  /* 0x000000ff10187812 */ /* 0x040fe400078ec0ff */
[----:B-1----:R-:W-:Y:S02]  /*b650*/  FMNMX.FTZ R6, R19, R6, !PT ;  /* 0x0000000613067209 */ /* 0x002fe40007810000 */
[C---:B------:R-:W-:Y:S02]  /*b660*/  PRMT R19, R16.reuse, 0x7632, R19 ;  /* 0x0000763210137816 */ /* 0x040fe40000000013 */
[----:B----4-:R-:W-:Y:S01]  /*b670*/  FMNMX.FTZ R186, R9, R186, !PT ;  /* 0x000000ba09ba7209 */ /* 0x010fe20007810000 */
[----:B------:R-:W1:Y:S01]  /*b680*/  SHFL.BFLY PT, R173, R6, 0x1, 0x1f ;  /* 0x0c201f0006ad7f89 */ /* 0x000e6200000e0000 */
[----:B------:R-:W-:-:S02]  /*b690*/  LOP3.LUT R9, R16, 0xffff, RZ, 0xc0, !PT ;  /* 0x0000ffff10097812 */ /* 0x000fc400078ec0ff */
[C---:B------:R-:W-:Y:S01]  /*b6a0*/  FSETP.NEU.FTZ.AND P0, PT, R186.reuse, -INF , PT ;  /* 0xff800000ba00780b */ /* 0x040fe20003f1d000 */
[----:B------:R-:W-:Y:S01]  /*b6b0*/  FMUL.FTZ R200, R186, UR7 ;  /* 0x00000007bac87c20 */ /* 0x000fe20008410000 */
[----:B------:R-:W-:Y:S02]  /*b6c0*/  SHF.R.U32.HI R16, RZ, 0x18, R16 ;  /* 0x00000018ff107819 */ /* 0x000fe40000011610 */
[----:B------:R-:W-:Y:S02]  /*b6d0*/  LOP3.LUT R19, R19, 0xff, RZ, 0xc0, !PT ;  /* 0x000000ff13137812 */ /* 0x000fe400078ec0ff */
[----:B------:R-:W-:Y:S02]  /*b6e0*/  FSEL R200, R200, RZ, P0 ;  /* 0x000000ffc8c87208 */ /* 0x000fe40000000000 */
[----:B--2---:R-:W-:Y:S02]  /*b6f0*/  FMNMX.FTZ R185, R18, R185, !PT ;  /* 0x000000b912b97209 */ /* 0x004fe40007810000 */
[----:B---3--:R-:W-:Y:S01]  /*b700*/  FMNMX.FTZ R175, R0, R175, !PT ;  /* 0x000000af00af7209 */ /* 0x008fe20007810000 */
[----:B------:R-:W-:Y:S01]  /*b710*/  FFMA.FTZ R184, R23, UR7, -R200 ;  /* 0x0000000717b87c23 */ /* 0x000fe200080108c8 */
[----:B------:R-:W-:Y:S01]  /*b720*/  PRMT R23, R19, 0x5410, R16 ;  /* 0x0000541013177816 */ /* 0x000fe20000000010 */
[----:B------:R-:W-:Y:S01]  /*b730*/  FMUL.FTZ R199, R185, UR7 ;  /* 0x00000007b9c77c20 */ /* 0x000fe20008410000 */
[----:B------:R-:W-:Y:S01]  /*b740*/  SHF.R.U32.HI R9, RZ, 0x8, R9 ;  /* 0x00000008ff097819 */ /* 0x000fe20000011609 */
[--C-:B------:R-:W-:Y:S01]  /*b750*/  FFMA.FTZ R0, R187, UR7, -R200.reuse ;  /* 0x00000007bb007c23 */ /* 0x100fe200080108c8 */
[----:B------:R-:W-:Y:S01]  /*b760*/  FSEL R19, R186, RZ, P0 ;  /* 0x000000ffba137208 */ /* 0x000fe20000000000 */
[--C-:B------:R-:W-:Y:S01]  /*b770*/  FFMA.FTZ R172, R189, UR7, -R200.reuse ;  /* 0x00000007bdac7c23 */ /* 0x100fe200080108c8 */
[----:B------:R-:W-:Y:S01]  /*b780*/  FSETP.NEU.FTZ.AND P1, PT, R185, -INF , PT ;  /* 0xff800000b900780b */ /* 0x000fe20003f3d000 */
[----:B------:R-:W-:Y:S01]  /*b790*/  MUFU.EX2 R184, R184 ;  /* 0x000000b800b87308 */ /* 0x000fe20000000800 */
[----:B------:R-:W-:Y:S01]  /*b7a0*/  FSETP.NEU.FTZ.AND P0, PT, R175, -INF , PT ;  /* 0xff800000af00780b */ /* 0x000fe20003f1d000 */
[----:B------:R-:W-:Y:S01]  /*b7b0*/  FFMA.FTZ R189, R191, UR7, -R200 ;  /* 0x00000007bfbd7c23 */ /* 0x000fe200080108c8 */
[----:B------:R-:W-:Y:S01]  /*b7c0*/  PRMT R9, R24, 0x5410, R9 ;  /* 0x0000541018097816 */ /* 0x000fe20000000009 */
[----:B------:R-:W-:Y:S01]  /*b7d0*/  FADD.FTZ R24, R168, -R19 ;  /* 0x80000013a8187221 */ /* 0x000fe20000010000 */
[----:B------:R-:W-:Y:S01]  /*b7e0*/  FSEL R199, R199, RZ, P1 ;  /* 0x000000ffc7c77208 */ /* 0x000fe20000800000 */
[----:B------:R-:W2:Y:S01]  /*b7f0*/  MUFU.EX2 R172, R172 ;  /* 0x000000ac00ac7308 */ /* 0x000ea20000000800 */
[----:B-1----:R-:W-:Y:S01]  /*b800*/  FMNMX.FTZ R173, R6, R173, !PT ;  /* 0x000000ad06ad7209 */ /* 0x002fe20007810000 */
[----:B------:R-:W-:Y:S01]  /*b810*/  FMUL.FTZ R6, R175, UR7 ;  /* 0x00000007af067c20 */ /* 0x000fe20008410000 */
[----:B------:R-:W-:Y:S01]  /*b820*/  FSEL R16, R185, RZ, P1 ;  /* 0x000000ffb9107208 */ /* 0x000fe20000800000 */
[--C-:B------:R-:W-:Y:S01]  /*b830*/  FFMA.FTZ R187, R20, UR7, -R199.reuse ;  /* 0x0000000714bb7c23 */ /* 0x100fe200080108c7 */
[----:B------:R-:W-:Y:S01]  /*b840*/  FSEL R19, R175, RZ, P0 ;  /* 0x000000ffaf137208 */ /* 0x000fe20000000000 */
[--C-:B------:R-:W-:Y:S01]  /*b850*/  FFMA.FTZ R168, R22, UR7, -R199.reuse ;  /* 0x0000000716a87c23 */ /* 0x100fe200080108c7 */
[----:B------:R-:W-:Y:S01]  /*b860*/  FFMA.FTZ R188, R188, UR7, -R199 ;  /* 0x00000007bcbc7c23 */ /* 0x000fe200080108c7 */
[----:B------:R-:W-:Y:S01]  /*b870*/  FADD.FTZ R22, R167, -R16 ;  /* 0x80000010a7167221 */ /* 0x000fe20000010000 */
[----:B------:R-:W-:Y:S01]  /*b880*/  FSEL R167, R6, RZ, P0 ;  /* 0x000000ff06a77208 */ /* 0x000fe20000000000 */
[----:B------:R-:W-:Y:S01]  /*b890*/  FADD.FTZ R20, R166, -R19 ;  /* 0x80000013a6147221 */ /* 0x000fe20000010000 */
[----:B------:R-:W-:Y:S01]  /*b8a0*/  FFMA.FTZ R193, R190, UR7, -R199 ;  /* 0x00000007bec17c23 */ /* 0x000fe200080108c7 */
[C---:B------:R-:W-:Y:S01]  /*b8b0*/  FMUL.FTZ R166, R173.reuse, UR7 ;  /* 0x00000007ada67c20 */ /* 0x040fe20008410000 */
[C---:B------:R-:W-:Y:S01]  /*b8c0*/  PRMT R17, R26.reuse, 0x7771, RZ ;  /* 0x000077711a117816 */ /* 0x040fe200000000ff */
[----:B------:R-:W-:Y:S01]  /*b8d0*/  MUFU.EX2 R188, R188 ;  /* 0x000000bc00bc7308 */ /* 0x000fe20000000800 */
[----:B------:R-:W-:Y:S01]  /*b8e0*/  PRMT R31, R26, 0x7773, RZ ;  /* 0x000077731a1f7816 */ /* 0x000fe200000000ff */
[--C-:B------:R-:W-:Y:S01]  /*b8f0*/  FFMA.FTZ R190, R8, UR7, -R167.reuse ;  /* 0x0000000708be7c23 */ /* 0x100fe200080108a7 */
[----:B------:R-:W-:Y:S01]  /*b900*/  PRMT R4, R26, 0x7772, RZ ;  /* 0x000077721a047816 */ /* 0x000fe200000000ff */
[----:B------:R-:W1:Y:S01]  /*b910*/  MUFU.EX2 R193, R193 ;  /* 0x000000c100c17308 */ /* 0x000e620000000800 */
[----:B------:R-:W-:Y:S01]  /*b920*/  FSETP.NEU.FTZ.AND P0, PT, R173, -INF , PT ;  /* 0xff800000ad00780b */ /* 0x000fe20003f1d000 */
[--C-:B------:R-:W-:Y:S01]  /*b930*/  FFMA.FTZ R197, R10, UR7, -R167.reuse ;  /* 0x000000070ac57c23 */ /* 0x100fe200080108a7 */
[----:B------:R-:W-:Y:S01]  /*b940*/  MOV R26, R32 ;  /* 0x00000020001a7202 */ /* 0x000fe20000000f00 */
[----:B------:R-:W-:Y:S01]  /*b950*/  MUFU.EX2 R187, R187 ;  /* 0x000000bb00bb7308 */ /* 0x000fe20000000800 */
[----:B------:R-:W-:Y:S01]  /*b960*/  FSEL R166, R166, RZ, P0 ;  /* 0x000000ffa6a67208 */ /* 0x000fe20000000000 */
[----:B------:R-:W-:Y:S01]  /*b970*/  FFMA.FTZ R192, R12, UR7, -R167 ;  /* 0x000000070cc07c23 */ /* 0x000fe200080108a7 */
[----:B------:R-:W-:Y:S01]  /*b980*/  PRMT R25, R32, 0x7771, RZ ;  /* 0x0000777120197816 */ /* 0x000fe200000000ff */
[----:B------:R-:W3:Y:S01]  /*b990*/  MUFU.EX2 R168, R168 ;  /* 0x000000a800a87308 */ /* 0x000ee20000000800 */
[----:B------:R-:W-:Y:S01]  /*b9a0*/  LOP3.LUT R26, R26, 0xff, RZ, 0xc0, !PT ;  /* 0x000000ff1a1a7812 */ /* 0x000fe200078ec0ff */
[--C-:B------:R-:W-:Y:S01]  /*b9b0*/  FFMA.FTZ R195, R13, UR7, -R166.reuse ;  /* 0x000000070dc37c23 */ /* 0x100fe200080108a6 */
[----:B------:R-:W-:Y:S01]  /*b9c0*/  PRMT R4, R4, 0x5410, R31 ;  /* 0x0000541004047816 */ /* 0x000fe2000000001f */
[----:B------:R-:W-:Y:S01]  /*b9d0*/  FFMA.FTZ R194, R11, UR7, -R166 ;  /* 0x000000070bc27c23 */ /* 0x000fe200080108a6 */
[----:B------:R-:W-:Y:S01]  /*b9e0*/  PRMT R25, R26, 0x5410, R25 ;  /* 0x000054101a197816 */ /* 0x000fe20000000019 */
[----:B------:R-:W-:Y:S01]  /*b9f0*/  FFMA.FTZ R191, R14, UR7, -R167 ;  /* 0x000000070ebf7c23 */ /* 0x000fe200080108a7 */
[----:B------:R-:W-:Y:S01]  /*ba00*/  PRMT R26, R27, 0x7632, R26 ;  /* 0x000076321b1a7816 */ /* 0x000fe2000000001a */
[--C-:B------:R-:W-:Y:S01]  /*ba10*/  FFMA.FTZ R198, R21, UR7, -R166.reuse ;  /* 0x0000000715c67c23 */ /* 0x100fe200080108a6 */
[----:B------:R-:W-:Y:S01]  /*ba20*/  LOP3.LUT R19, R4, 0xff00ff, RZ, 0xc0, !PT ;  /* 0x00ff00ff04137812 */ /* 0x000fe200078ec0ff */
[----:B------:R-:W-:Y:S01]  /*ba30*/  MUFU.EX2 R195, R195 ;  /* 0x000000c300c37308 */ /* 0x000fe20000000800 */
[----:B------:R-:W-:Y:S01]  /*ba40*/  FSEL R4, R173, RZ, P0 ;  /* 0x000000ffad047208 */ /* 0x000fe20000000000 */
[----:B------:R-:W-:Y:S01]  /*ba50*/  FFMA.FTZ R196, R15, UR7, -R166 ;  /* 0x000000070fc47c23 */ /* 0x000fe200080108a6 */
[----:B------:R-:W-:Y:S01]  /*ba60*/  SHF.R.U32.HI R27, RZ, 0x18, R27 ;  /* 0x00000018ff1b7819 */ /* 0x000fe2000001161b */
[----:B------:R-:W4:Y:S01]  /*ba70*/  MUFU.EX2 R194, R194 ;  /* 0x000000c200c27308 */ /* 0x000f220000000800 */
[----:B------:R-:W-:Y:S01]  /*ba80*/  LOP3.LUT R26, R26, 0xff, RZ, 0xc0, !PT ;  /* 0x000000ff1a1a7812 */ /* 0x000fe200078ec0ff */
[----:B------:R-:W-:Y:S01]  /*ba90*/  FADD.FTZ R8, R165, -R4 ;  /* 0x80000004a5087221 */ /* 0x000fe20000010000 */
[C---:B------:R-:W-:Y:S01]  /*baa0*/  PRMT R30, R32.reuse, 0x7773, RZ ;  /* 0x00007773201e7816 */ /* 0x040fe200000000ff */
[----:B------:R-:W-:Y:S01]  /*bab0*/  MUFU.EX2 R190, R190 ;  /* 0x000000be00be7308 */ /* 0x000fe20000000800 */
[----:B------:R-:W-:Y:S01]  /*bac0*/  PRMT R5, R32, 0x7772, RZ ;  /* 0x0000777220057816 */ /* 0x000fe200000000ff */
[----:B------:R-:W-:Y:S01]  /*bad0*/  FMUL.FTZ R201, R8, UR7 ;  /* 0x0000000708c97c20 */ /* 0x000fe20008410000 */
[--C-:B------:R-:W-:Y:S01]  /*bae0*/  HSET2.LE.AND R4, R7, R2.reuse, PT ;  /* 0x0000000207047233 */ /* 0x100fe20003803000 */
[----:B------:R-:W5:Y:S01]  /*baf0*/  MUFU.EX2 R197, R197 ;  /* 0x000000c500c57308 */ /* 0x000f620000000800 */
[----:B------:R-:W-:Y:S01]  /*bb00*/  PRMT R27, R26, 0x5410, R27 ;  /* 0x000054101a1b7816 */ /* 0x000fe2000000001b */
[----:B------:R-:W-:Y:S01]  /*bb10*/  FMUL.FTZ R24, R24, UR7 ;  /* 0x0000000718187c20 */ /* 0x000fe20008410000 */
[--C-:B------:R-:W-:Y:S01]  /*bb20*/  HSET2.LE.AND R10, R19, R2.reuse, PT ;  /* 0x00000002130a7233 */ /* 0x100fe20003803000 */
[----:B------:R-:W-:Y:S01]  /*bb30*/  MUFU.EX2 R0, R0 ;  /* 0x0000000000007308 */ /* 0x000fe20000000800 */
[----:B--2---:R-:W-:Y:S01]  /*bb40*/  F2FP.BF16.F32.PACK_AB R11, R172, R184 ;  /* 0x000000b8ac0b723e */ /* 0x004fe200000010ff */
[----:B------:R-:W-:Y:S01]  /*bb50*/  FMUL.FTZ R22, R22, UR7 ;  /* 0x0000000716167c20 */ /* 0x000fe20008410000 */
[----:B------:R-:W-:Y:S01]  /*bb60*/  PRMT R5, R5, 0x5410, R30 ;  /* 0x0000541005057816 */ /* 0x000fe2000000001e */
[----:B------:R-:W-:Y:S01]  /*bb70*/  MUFU.EX2 R189, R189 ;  /* 0x000000bd00bd7308 */ /* 0x000fe20000000800 */
[----:B-1----:R-:W-:Y:S01]  /*bb80*/  F2FP.BF16.F32.PACK_AB R7, R193, R188 ;  /* 0x000000bcc107723e */ /* 0x002fe200000010ff */
[----:B------:R-:W-:Y:S01]  /*bb90*/  FMUL.FTZ R20, R20, UR7 ;  /* 0x0000000714147c20 */ /* 0x000fe20008410000 */
[----:B------:R-:W-:Y:S01]  /*bba0*/  LOP3.LUT R4, R11, R4, RZ, 0xc0, !PT ;  /* 0x000000040b047212 */ /* 0x000fe200078ec0ff */
[----:B------:R-:W-:Y:S01]  /*bbb0*/  MUFU.EX2 R192, R192 ;  /* 0x000000c000c07308 */ /* 0x000fe20000000800 */
[----:B------:R-:W-:Y:S01]  /*bbc0*/  LOP3.LUT R7, R7, R10, RZ, 0xc0, !PT ;  /* 0x0000000a07077212 */ /* 0x000fe200078ec0ff */
[--C-:B------:R-:W-:Y:S01]  /*bbd0*/  FFMA.FTZ R248, R248, UR7, -R167.reuse ;  /* 0x00000007f8f87c23 */ /* 0x100fe200080108a7 */
[--C-:B------:R-:W-:Y:S01]  /*bbe0*/  HSET2.LE.AND R27, R27, R2.reuse, PT ;  /* 0x000000021b1b7233 */ /* 0x100fe20003803000 */
[----:B------:R-:W-:Y:S01]  /*bbf0*/  MUFU.EX2 R191, R191 ;  /* 0x000000bf00bf7308 */ /* 0x000fe20000000800 */
[----:B------:R-:W-:Y:S01]  /*bc00*/  LOP3.LUT R11, R5, 0xff00ff, RZ, 0xc0, !PT ;  /* 0x00ff00ff050b7812 */ /* 0x000fe200078ec0ff */
[----:B------:R-:W-:Y:S01]  /*bc10*/  FFMA.FTZ R245, R245, UR7, -R167 ;  /* 0x00000007f5f57c23 */ /* 0x000fe200080108a7 */
[----:B---3--:R-:W-:Y:S01]  /*bc20*/  F2FP.BF16.F32.PACK_AB R10, R168, R187 ;  /* 0x000000bba80a723e */ /* 0x008fe200000010ff */
[----:B------:R-:W-:Y:S01]  /*bc30*/  MUFU.EX2 R198, R198 ;  /* 0x000000c600c67308 */ /* 0x000fe20000000800 */
[----:B------:R-:W-:Y:S01]  /*bc40*/  LOP3.LUT R28, R28, 0xff, RZ, 0xc0, !PT ;  /* 0x000000ff1c1c7812 */ /* 0x000fe200078ec0ff */
[--C-:B------:R-:W-:Y:S01]  /*bc50*/  FFMA.FTZ R241, R241, UR7, -R166.reuse ;  /* 0x00000007f1f17c23 */ /* 0x100fe200080108a6 */
[----:B------:R-:W-:Y:S01]  /*bc60*/  LOP3.LUT R5, R10, R27, RZ, 0xc0, !PT ;  /* 0x0000001b0a057212 */ /* 0x000fe200078ec0ff */
[----:B------:R-:W-:Y:S01]  /*bc70*/  MUFU.EX2 R196, R196 ;  /* 0x000000c400c47308 */ /* 0x000fe20000000800 */
[--C-:B------:R-:W-:Y:S01]  /*bc80*/  HSET2.LE.AND R11, R11, R2.reuse, PT ;  /* 0x000000020b0b7233 */ /* 0x100fe20003803000 */
[--C-:B------:R-:W-:Y:S01]  /*bc90*/  FFMA.FTZ R239, R239, UR7, -R166.reuse ;  /* 0x00000007efef7c23 */ /* 0x100fe200080108a6 */
[----:B------:R-:W-:Y:S01]  /*bca0*/  PRMT R17, R28, 0x5410, R17 ;  /* 0x000054101c117816 */ /* 0x000fe20000000011 */
[----:B------:R-:W1:Y:S01]  /*bcb0*/  MUFU.EX2 R230, R24 ;  /* 0x0000001800e67308 */ /* 0x000e620000000800 */
[--C-:B------:R-:W-:Y:S01]  /*bcc0*/  HSET2.LE.AND R10, R25, R2.reuse, PT ;  /* 0x00000002190a7233 */ /* 0x100fe20003803000 */
[----:B------:R-:W-:Y:S01]  /*bcd0*/  LDSM.16.MT88.4 R28, [R212+0xb000] ;  /* 0x00b00000d41c783b */ /* 0x000fe20000004200 */
[----:B----4-:R-:W-:Y:S01]  /*bce0*/  F2FP.BF16.F32.PACK_AB R8, R194, R195 ;  /* 0x000000c3c208723e */ /* 0x010fe200000010ff */
[----:B------:R-:W2:Y:S01]  /*bcf0*/  MUFU.EX2 R203, R22 ;  /* 0x0000001600cb7308 */ /* 0x000ea20000000800 */
[----:B-----5:R-:W-:Y:S01]  /*bd00*/  F2FP.BF16.F32.PACK_AB R13, R197, R190 ;  /* 0x000000bec50d723e */ /* 0x020fe200000010ff */
[----:B------:R-:W-:Y:S01]  /*bd10*/  FFMA.FTZ R164, R164, UR7, -R166 ;  /* 0x00000007a4a47c23 */ /* 0x000fe200080108a6 */
[----:B------:R-:W-:Y:S01]  /*bd20*/  LOP3.LUT R11, R8, R11, RZ, 0xc0, !PT ;  /* 0x0000000b080b7212 */ /* 0x000fe200078ec0ff */
[----:B------:R-:W3:Y:S01]  /*bd30*/  MUFU.EX2 R202, R20 ;  /* 0x0000001400ca7308 */ /* 0x000ee20000000800 */
[--C-:B------:R-:W-:Y:S01]  /*bd40*/  HSET2.LE.AND R6, R17, R2.reuse, PT ;  /* 0x0000000211067233 */ /* 0x100fe20003803000 */
[----:B------:R-:W-:Y:S01]  /*bd50*/  FFMA.FTZ R182, R182, UR7, -R199 ;  /* 0x00000007b6b67c23 */ /* 0x000fe200080108c7 */
[----:B------:R-:W-:Y:S01]  /*bd60*/  LOP3.LUT R10, R13, R10, RZ, 0xc0, !PT ;  /* 0x0000000a0d0a7212 */ /* 0x000fe200078ec0ff */
[----:B------:R-:W4:Y:S01]  /*bd70*/  MUFU.EX2 R201, R201 ;  /* 0x000000c900c97308 */ /* 0x000f220000000800 */
[--C-:B------:R-:W-:Y:S01]  /*bd80*/  HSET2.LE.AND R8, R9, R2.reuse, PT ;  /* 0x0000000209087233 */ /* 0x100fe20003803000 */
[----:B-1----:R-:W-:Y:S01]  /*bd90*/  FMUL.FTZ R160, R160, R230 ;  /* 0x000000e6a0a07220 */ /* 0x002fe20000410000 */
[----:B------:R-:W-:Y:S01]  /*bda0*/  F2FP.BF16.F32.PACK_AB R17, R189, R0 ;  /* 0x00000000bd11723e */ /* 0x000fe200000010ff */
[----:B------:R-:W-:Y:S01]  /*bdb0*/  FMUL.FTZ R161, R161, R230 ;  /* 0x000000e6a1a17220 */ /* 0x000fe20000410000 */
[----:B------:R-:W-:Y:S01]  /*bdc0*/  HSET2.LE.AND R9, R23, R2, PT ;  /* 0x0000000217097233 */ /* 0x000fe20003803000 */
[-C--:B--2---:R-:W-:Y:S01]  /*bdd0*/  FMUL.FTZ R162, R162, R203.reuse ;  /* 0x000000cba2a27220 */ /* 0x084fe20000410000 */
[----:B------:R-:W-:Y:S01]  /*bde0*/  F2FP.BF16.F32.PACK_AB R13, R191, R192 ;  /* 0x000000c0bf0d723e */ /* 0x000fe200000010ff */
[----:B------:R-:W-:Y:S01]  /*bdf0*/  FMUL.FTZ R163, R163, R203 ;  /* 0x000000cba3a37220 */ /* 0x000fe20000410000 */
[----:B------:R-:W-:Y:S01]  /*be00*/  F2FP.BF16.F32.PACK_AB R12, R196, R198 ;  /* 0x000000c6c40c723e */ /* 0x000fe200000010ff */
[----:B---3--:R-:W-:Y:S01]  /*be10*/  FMUL.FTZ R156, R156, R202 ;  /* 0x000000ca9c9c7220 */ /* 0x008fe20000410000 */
[----:B------:R-:W-:Y:S01]  /*be20*/  LOP3.LUT R6, R17, R6, RZ, 0xc0, !PT ;  /* 0x0000000611067212 */ /* 0x000fe200078ec0ff */
[----:B------:R-:W-:Y:S01]  /*be30*/  FMUL.FTZ R157, R157, R202 ;  /* 0x000000ca9d9d7220 */ /* 0x000fe20000410000 */
[----:B------:R-:W-:Y:S01]  /*be40*/  LOP3.LUT R8, R13, R8, RZ, 0xc0, !PT ;  /* 0x000000080d087212 */ /* 0x000fe200078ec0ff */
[----:B------:R-:W1:Y:S01]  /*be50*/  LDSM.16.MT88.4 R16, [R212+0xa000] ;  /* 0x00a00000d410783b */ /* 0x000e620000004200 */
[----:B------:R-:W-:Y:S01]  /*be60*/  LOP3.LUT R9, R12, R9, RZ, 0xc0, !PT ;  /* 0x000000090c097212 */ /* 0x000fe200078ec0ff */
[-C--:B----4-:R-:W-:Y:S01]  /*be70*/  FMUL.FTZ R158, R158, R201.reuse ;  /* 0x000000c99e9e7220 */ /* 0x090fe20000410000 */
[----:B------:R-:W-:Y:S01]  /*be80*/  IADD3 R242, PT, PT, R212, 0xa040, RZ ;  /* 0x0000a040d4f27810 */ /* 0x000fe20007ffe0ff */
[----:B------:R-:W2:Y:S01]  /*be90*/  LDSM.16.MT88.4 R12, [R169+0xa000] ;  /* 0x00a00000a90c783b */ /* 0x000ea20000004200 */
[----:B------:R-:W-:Y:S01]  /*bea0*/  @P6 IADD3 R242, PT, PT, R224, -0x40, RZ ;  /* 0xffffffc0e0f26810 */ /* 0x000fe20007ffe0ff */
[-C--:B------:R-:W-:Y:S01]  /*beb0*/  FMUL.FTZ R159, R159, R201.reuse ;  /* 0x000000c99f9f7220 */ /* 0x080fe20000410000 */
[-C--:B------:R-:W-:Y:S01]  /*bec0*/  FMUL.FTZ R152, R152, R202.reuse ;  /* 0x000000ca98987220 */ /* 0x080fe20000410000 */
[----:B------:R-:W-:Y:S01]  /*bed0*/  FMUL.FTZ R153, R153, R202 ;  /* 0x000000ca99997220 */ /* 0x000fe20000410000 */
        /* <DEDUP_REMOVED lines=23> */
[----:B------:R-:W3:Y:S01]  /*c050*/  LDSM.16.MT88.4 R20, [R3] ;  /* 0x000000000314783b */ /* 0x000ee20000004200 */
[-C--:B------:R-:W-:Y:S01]  /*c060*/  FMUL.FTZ R72, R72, R202.reuse ;  /* 0x000000ca48487220 */ /* 0x080fe20000410000 */
[----:B------:R-:W-:Y:S01]  /*c070*/  FMUL.FTZ R73, R73, R202 ;  /* 0x000000ca49497220 */ /* 0x000fe20000410000 */
[-C--:B------:R-:W-:Y:S01]  /*c080*/  FMUL.FTZ R74, R74, R201.reuse ;  /* 0x000000c94a4a7220 */ /* 0x080fe20000410000 */
[----:B------:R-:W4:Y:S01]  /*c090*/  LDSM.16.MT88.4 R32, [R242] ;  /* 0x00000000f220783b */ /* 0x000f220000004200 */
[----:B------:R-:W-:Y:S01]  /*c0a0*/  FMUL.FTZ R75, R75, R201 ;  /* 0x000000c94b4b7220 */ /* 0x000fe20000410000 */
[-C--:B------:R-:W-:Y:S01]  /*c0b0*/  FMUL.FTZ R68, R68, R230.reuse ;  /* 0x000000e644447220 */ /* 0x080fe20000410000 */
[----:B------:R-:W-:Y:S01]  /*c0c0*/  FMUL.FTZ R69, R69, R230 ;  /* 0x000000e645457220 */ /* 0x000fe20000410000 */
[-C--:B-1----:R-:W-:Y:S01]  /*c0d0*/  HMMA.16816.F32.BF16 R160, R4, R16.reuse, R160 ;  /* 0x0000001004a0723c */ /* 0x082fe200000418a0 */
[----:B------:R-:W1:Y:S01]  /*c0e0*/  LDSM.16.MT88.4 R24, [R169+0xb000] ;  /* 0x00b00000a918783b */ /* 0x000e620000004200 */
[-C--:B------:R-:W-:Y:S01]  /*c0f0*/  FMUL.FTZ R70, R70, R203.reuse ;  /* 0x000000cb46467220 */ /* 0x080fe20000410000 */
[----:B------:R-:W-:Y:S01]  /*c100*/  FMUL.FTZ R71, R71, R203 ;  /* 0x000000cb47477220 */ /* 0x000fe20000410000 */
        /* <DEDUP_REMOVED lines=48> */
[----:B------:R-:W-:Y:S01]  /*c410*/  FMUL.FTZ R137, R137, R202 ;  /* 0x000000ca89897220 */ /* 0x000fe20000410000 */
[-C--:B------:R-:W-:Y:S01]  /*c420*/  FMUL.FTZ R138, R138, R201.reuse ;  /* 0x000000c98a8a7220 */ /* 0x080fe20000410000 */
[----:B------:R-:W-:Y:S01]  /*c430*/  FMUL.FTZ R139, R139, R201 ;  /* 0x000000c98b8b7220 */ /* 0x000fe20000410000 */
[-C--:B------:R-:W-:Y:S01]  /*c440*/  FMUL.FTZ R116, R116, R230.reuse ;  /* 0x000000e674747220 */ /* 0x080fe20000410000 */
[----:B------:R-:W-:Y:S01]  /*c450*/  HMMA.16816.F32.BF16 R48, R4, R14, R48 ;  /* 0x0000000e0430723c */ /* 0x000fe20000041830 */
[----:B------:R2:W5:Y:S01]  /*c460*/  LDSM.16.MT88.4 R12, [R3+0x1000] ;  /* 0x00100000030c783b */ /* 0x0005620000004200 */
        /* <DEDUP_REMOVED lines=8> */
[----:B------:R-:W-:Y:S01]  /*c4f0*/  MUFU.EX2 R241, R241 ;  /* 0x000000f100f17308 */ /* 0x000fe20000000800 */
[-C--:B------:R-:W-:Y:S01]  /*c500*/  FMUL.FTZ R52, R52, R230.reuse ;  /* 0x000000e634347220 */ /* 0x080fe20000410000 */
[-C--:B------:R-:W-:Y:S01]  /*c510*/  FMUL.FTZ R53, R53, R230.reuse ;  /* 0x000000e635357220 */ /* 0x080fe20000410000 */
[-C--:B------:R-:W-:Y:S01]  /*c520*/  FMUL.FTZ R54, R54, R203.reuse ;  /* 0x000000cb36367220 */ /* 0x080fe20000410000 */
[----:B------:R-:W-:Y:S01]  /*c530*/  MUFU.EX2 R239, R239 ;  /* 0x000000ef00ef7308 */ /* 0x000fe20000000800 */
[-C--:B------:R-:W-:Y:S01]  /*c540*/  FMUL.FTZ R55, R55, R203.reuse ;  /* 0x000000cb37377220 */ /* 0x080fe20000410000 */
[----:B------:R-:W-:Y:S01]  /*c550*/  HMMA.16816.F32.BF16 R68, R4, R20, R68 ;  /* 0x000000140444723c */ /* 0x000fe20000041844 */
[----:B------:R-:W-:Y:S01]  /*c560*/  IMAD.WIDE.U32 R20, R249, -0x2daee0ad, RZ ;  /* 0xd2511f53f9147825 */ /* 0x000fe200078e00ff */
[----:B------:R-:W-:Y:S03]  /*c570*/  MUFU.EX2 R245, R245 ;  /* 0x000000f500f57308 */ /* 0x000fe60000000800 */
[-C--:B------:R-:W-:Y:S01]  /*c580*/  FMUL.FTZ R64, R64, R230.reuse ;  /* 0x000000e640407220 */ /* 0x080fe20000410000 */
[-C--:B------:R-:W-:Y:S01]  /*c590*/  FMUL.FTZ R65, R65, R230.reuse ;  /* 0x000000e641417220 */ /* 0x080fe20000410000 */
[-C--:B------:R-:W-:Y:S01]  /*c5a0*/  FMUL.FTZ R66, R66, R203.reuse ;  /* 0x000000cb42427220 */ /* 0x080fe20000410000 */
[----:B------:R-:W-:Y:S01]  /*c5b0*/  LOP3.LUT R250, R250, UR17, R21, 0x96, !PT ;  /* 0x00000011fafa7c12 */ /* 0x000fe2000f8e9615 */
[-C--:B------:R-:W-:Y:S01]  /*c5c0*/  FMUL.FTZ R67, R67, R203.reuse ;  /* 0x000000cb43437220 */ /* 0x080fe20000410000 */
[C---:B----4-:R-:W-:Y:S01]  /*c5d0*/  HMMA.16816.F32.BF16 R56, R8.reuse, R32, R56 ;  /* 0x000000200838723c */ /* 0x050fe20000041838 */
[----:B--2---:R-:W-:Y:S01]  /*c5e0*/  PRMT R3, R20, 0x7773, RZ ;  /* 0x0000777314037816 */ /* 0x004fe200000000ff */
        /* <DEDUP_REMOVED lines=32> */
[----:B------:R-:W-:Y:S01]  /*c7f0*/  FFMA.FTZ R231, R231, R230, R184 ;  /* 0x000000e6e7e77223 */ /* 0x000fe200000100b8 */
[----:B------:R-:W-:Y:S01]  /*c800*/  FFMA.FTZ R187, R228, R203, R187 ;  /* 0x000000cbe4bb7223 */ /* 0x000fe200000100bb */
[----:B------:R-:W-:Y:S01]  /*c810*/  FFMA.FTZ R192, R229, R202, R192 ;  /* 0x000000cae5c07223 */ /* 0x000fe200000100c0 */
[----:B------:R-:W-:Y:S01]  /*c820*/  FFMA.FTZ R201, R225, R201, R198 ;  /* 0x000000c9e1c97223 */ /* 0x000fe200000100c6 */
[----:B------:R-:W-:Y:S01]  /*c830*/  FADD.FTZ R231, R172, R231 ;  /* 0x000000e7ace77221 */ /* 0x000fe20000010000 */
[----:B------:R-:W-:Y:S01]  /*c840*/  FADD.FTZ R187, R168, R187 ;  /* 0x000000bba8bb7221 */ /* 0x000fe20000010000 */
[C---:B-1----:R-:W-:Y:S01]  /*c850*/  HMMA.16816.F32.BF16 R104, R8.reuse, R24, R104 ;  /* 0x000000180868723c */ /* 0x042fe20000041868 */
        /* <DEDUP_REMOVED lines=11> */
[----:B------:R-:W-:-:S04]  /*c910*/  MOV R168, R186 ;  /* 0x000000ba00a87202 */ /* 0x000fc80000000f00 */
[C---:B-----5:R-:W-:Y:S08]  /*c920*/  HMMA.16816.F32.BF16 R120, R8.reuse, R16, R120 ;  /* 0x000000100878723c */ /* 0x060ff00000041878 */
[C---:B------:R-:W-:Y:S08]  /*c930*/  HMMA.16816.F32.BF16 R124, R8.reuse, R18, R124 ;  /* 0x00000012087c723c */ /* 0x040ff0000004187c */
[C---:B------:R-:W-:Y:S08]  /*c940*/  HMMA.16816.F32.BF16 R128, R8.reuse, R12, R128 ;  /* 0x0000000c0880723c */ /* 0x040ff00000041880 */
[----:B------:R-:W-:Y:S01]  /*c950*/  HMMA.16816.F32.BF16 R136, R8, R14, R136 ;  /* 0x0000000e0888723c */ /* 0x000fe20000041888 */
[----:B------:R-:W-:-:S02]  /*c960*/  MOV R10, R20 ;  /* 0x00000014000a7202 */ /* 0x000fc40000000f00 */
[C---:B------:R-:W-:Y:S02]  /*c970*/  PRMT R8, R20.reuse, 0x7772, RZ ;  /* 0x0000777214087816 */ /* 0x040fe400000000ff */
[----:B------:R-:W-:Y:S02]  /*c980*/  PRMT R9, R20, 0x7771, RZ ;  /* 0x0000777114097816 */ /* 0x000fe400000000ff */
[----:B------:R-:W-:Y:S01]  /*c990*/  LOP3.LUT R10, R10, 0xff, RZ, 0xc0, !PT ;  /* 0x000000ff0a0a7812 */ /* 0x000fe200078ec0ff */
[C---:B------:R-:W-:Y:S01]  /*c9a0*/  HMMA.16816.F32.BF16 R116, R4.reuse, R16, R116 ;  /* 0x000000100474723c */ /* 0x040fe20000041874 */
[----:B------:R-:W-:Y:S01]  /*c9b0*/  PRMT R8, R8, 0x5410, R3 ;  /* 0x0000541008087816 */ /* 0x000fe20000000003 */
[----:B------:R-:W-:Y:S01]  /*c9c0*/  FFMA.FTZ R3, R247, UR7, -R167 ;  /* 0x00000007f7037c23 */ /* 0x000fe200080108a7 */
[----:B------:R-:W-:Y:S01]  /*c9d0*/  PRMT R9, R10, 0x5410, R9 ;  /* 0x000054100a097816 */ /* 0x000fe20000000009 */
[----:B------:R-:W-:Y:S01]  /*c9e0*/  FFMA.FTZ R167, R246, UR7, -R167 ;  /* 0x00000007f6a77c23 */ /* 0x000fe200080108a7 */
[C---:B------:R-:W-:Y:S01]  /*c9f0*/  LOP3.LUT R10, R250.reuse, 0xffff, RZ, 0xc0, !PT ;  /* 0x0000fffffa0a7812 */ /* 0x040fe200078ec0ff */
[----:B------:R-:W-:Y:S01]  /*ca00*/  MUFU.EX2 R246, R248 ;  /* 0x000000f800f67308 */ /* 0x000fe20000000800 */
[----:B------:R-:W-:Y:S01]  /*ca10*/  LOP3.LUT R11, R250, 0xff, RZ, 0xc0, !PT ;  /* 0x000000fffa0b7812 */ /* 0x000fe200078ec0ff */
[----:B------:R-:W-:Y:S01]  /*ca20*/  FFMA.FTZ R16, R244, UR7, -R166 ;  /* 0x00000007f4107c23 */ /* 0x000fe200080108a6 */
[----:B------:R-:W-:Y:S01]  /*ca30*/  SHF.R.U32.HI R10, RZ, 0x8, R10 ;  /* 0x00000008ff0a7819 */ /* 0x000fe2000001160a */
[----:B------:R-:W1:Y:S01]  /*ca40*/  MUFU.EX2 R3, R3 ;  /* 0x0000000300037308 */ /* 0x000e620000000800 */
[----:B------:R-:W-:Y:S01]  /*ca50*/  HMMA.16816.F32.BF16 R140, R4, R12, R140 ;  /* 0x0000000c048c723c */ /* 0x000fe2000004188c */
[----:B------:R-:W-:-:S02]  /*ca60*/  SHF.R.U32.HI R12, RZ, 0x18, R250 ;  /* 0x00000018ff0c7819 */ /* 0x000fc400000116fa */
[--C-:B------:R-:W-:Y:S01]  /*ca70*/  PRMT R11, R11, 0x5410, R10.reuse ;  /* 0x000054100b0b7816 */ /* 0x100fe2000000000a */
[----:B------:R-:W2:Y:S01]  /*ca80*/  MUFU.EX2 R248, R16 ;  /* 0x0000001000f87308 */ /* 0x000ea20000000800 */
[----:B------:R-:W-:Y:S02]  /*ca90*/  PRMT R10, R250, 0x7632, R10 ;  /* 0x00007632fa0a7816 */ /* 0x000fe4000000000a */
[----:B------:R-:W-:Y:S01]  /*caa0*/  LOP3.LUT R17, R8, 0xff00ff, RZ, 0xc0, !PT ;  /* 0x00ff00ff08117812 */ /* 0x000fe200078ec0ff */
[----:B------:R3:W4:Y:S01]  /*cab0*/  MUFU.EX2 R250, R164 ;  /* 0x000000a400fa7308 */ /* 0x0007220000000800 */
[----:B------:R-:W-:Y:S01]  /*cac0*/  LOP3.LUT R13, R10, 0xff, RZ, 0xc0, !PT ;  /* 0x000000ff0a0d7812 */ /* 0x000fe200078ec0ff */
[----:B------:R-:W-:Y:S01]  /*cad0*/  HMMA.16816.F32.BF16 R52, R4, R32, R52 ;  /* 0x000000200434723c */ /* 0x000fe20000041834 */
[----:B------:R-:W-:Y:S01]  /*cae0*/  HSET2.LE.AND R11, R11, R2, PT ;  /* 0x000000020b0b7233 */ /* 0x000fe20003803000 */
[----:B------:R-:W5:Y:S01]  /*caf0*/  MUFU.EX2 R244, R167 ;  /* 0x000000a700f47308 */ /* 0x000f620000000800 */
[----:B-1----:R-:W-:Y:S01]  /*cb00*/  F2FP.BF16.F32.PACK_AB R10, R246, R3 ;  /* 0x00000003f60a723e */ /* 0x002fe200000010ff */
[----:B------:R-:W-:Y:S01]  /*cb10*/  FADD.FTZ R3, R3, R190 ;  /* 0x000000be03037221 */ /* 0x000fe20000010000 */
[----:B------:R-:W-:-:S02]  /*cb20*/  PRMT R13, R13, 0x5410, R12 ;  /* 0x000054100d0d7816 */ /* 0x000fc4000000000c */
[--C-:B------:R-:W-:Y:S01]  /*cb30*/  HSET2.LE.AND R9, R9, R2.reuse, PT ;  /* 0x0000000209097233 */ /* 0x100fe20003803000 */
[C---:B------:R-:W-:Y:S01]  /*cb40*/  HMMA.16816.F32.BF16 R64, R4.reuse, R34, R64 ;  /* 0x000000220440723c */ /* 0x040fe20000041840 */
[--C-:B------:R-:W-:Y:S01]  /*cb50*/  HSET2.LE.AND R17, R17, R2.reuse, PT ;  /* 0x0000000211117233 */ /* 0x100fe20003803000 */
[----:B------:R-:W1:Y:S01]  /*cb60*/  LDSM.16.MT88.4 R32, [R169+0xa800] ;  /* 0x00a80000a920783b */ /* 0x000e620000004200 */
[----:B------:R-:W-:Y:S01]  /*cb70*/  HSET2.LE.AND R13, R13, R2, PT ;  /* 0x000000020d0d7233 */ /* 0x000fe20003803000 */
[----:B------:R-:W-:Y:S01]  /*cb80*/  FADD.FTZ R246, R246, R3 ;  /* 0x00000003f6f67221 */ /* 0x000fe20000010000 */
[----:B---3--:R-:W-:Y:S02]  /*cb90*/  LOP3.LUT R164, R10, R11, RZ, 0xc0, !PT ;  /* 0x0000000b0aa47212 */ /* 0x008fe400078ec0ff */
[----:B--2---:R-:W-:Y:S01]  /*cba0*/  F2FP.BF16.F32.PACK_AB R10, R248, R241 ;  /* 0x000000f1f80a723e */ /* 0x004fe200000010ff */
[C---:B------:R-:W-:Y:S01]  /*cbb0*/  HMMA.16816.F32.BF16 R80, R4.reuse, R22, R80 ;  /* 0x000000160450723c */ /* 0x040fe20000041850 */
[----:B----4-:R-:W-:Y:S01]  /*cbc0*/  F2FP.BF16.F32.PACK_AB R8, R239, R250 ;  /* 0x000000faef08723e */ /* 0x010fe200000010ff */
[----:B------:R-:W2:Y:S01]  /*cbd0*/  LDSM.16.MT88.4 R20, [R242+0x800] ;  /* 0x00080000f214783b */ /* 0x000ea20000004200 */
[----:B-----5:R-:W-:Y:S01]  /*cbe0*/  F2FP.BF16.F32.PACK_AB R166, R244, R245 ;  /* 0x000000f5f4a6723e */ /* 0x020fe200000010ff */
[----:B------:R-:W-:Y:S01]  /*cbf0*/  FADD.FTZ R241, R241, R194 ;  /* 0x000000c2f1f17221 */ /* 0x000fe20000010000 */
[----:B------:R-:W-:Y:S01]  /*cc00*/  LOP3.LUT R165, R10, R13, RZ, 0xc0, !PT ;  /* 0x0000000d0aa57212 */ /* 0x000fe200078ec0ff */
[----:B------:R-:W-:Y:S01]  /*cc10*/  FADD.FTZ R229, R245, R246 ;  /* 0x000000f6f5e57221 */ /* 0x000fe20000010000 */
[----:B------:R-:W-:Y:S01]  /*cc20*/  LOP3.LUT R166, R166, R9, RZ, 0xc0, !PT ;  /* 0x00000009a6a67212 */ /* 0x000fe200078ec0ff */
[----:B------:R-:W-:Y:S01]  /*cc30*/  HMMA.16816.F32.BF16 R84, R4, R28, R84 ;  /* 0x0000001c0454723c */ /* 0x000fe20000041854 */
[----:B------:R-:W-:Y:S01]  /*cc40*/  LOP3.LUT R167, R8, R17, RZ, 0xc0, !PT ;  /* 0x0000001108a77212 */ /* 0x000fe200078ec0ff */
[----:B------:R-:W-:Y:S01]  /*cc50*/  FADD.FTZ R241, R248, R241 ;  /* 0x000000f1f8f17221 */ /* 0x000fe20000010000 */
[----:B------:R-:W-:Y:S01]  /*cc60*/  LDSM.16.MT88.4 R8, [R242+0x1800] ;  /* 0x00180000f208783b */ /* 0x000fe20000004200 */
[----:B------:R-:W-:-:S02]  /*cc70*/  FADD.FTZ R229, R244, R229 ;  /* 0x000000e5f4e57221 */ /* 0x000fc40000010000 */
[----:B------:R-:W-:Y:S02]  /*cc80*/  FADD.FTZ R250, R250, R241 ;  /* 0x000000f1fafa7221 */ /* 0x000fe40000010000 */
[----:B------:R-:W-:Y:S01]  /*cc90*/  HMMA.16816.F32.BF16 R96, R4, R30, R96 ;  /* 0x0000001e0460723c */ /* 0x000fe20000041860 */
[----:B------:R3:W-:Y:S01]  /*cca0*/  LDSM.16.MT88.4 R28, [R169+0xb800] ;  /* 0x00b80000a91c783b */ /* 0x0007e20000004200 */
[----:B------:R-:W-:-:S06]  /*ccb0*/  FADD.FTZ R225, R239, R250 ;  /* 0x000000faefe17221 */ /* 0x000fcc0000010000 */
[C---:B------:R-:W-:Y:S08]  /*ccc0*/  HMMA.16816.F32.BF16 R100, R4.reuse, R24, R100 ;  /* 0x000000180464723c */ /* 0x040ff00000041864 */
[C---:B------:R-:W-:Y:S01]  /*ccd0*/  HMMA.16816.F32.BF16 R112, R4.reuse, R26, R112 ;  /* 0x0000001a0470723c */ /* 0x040fe20000041870 */
[----:B------:R-:W4:Y:S07]  /*cce0*/  LDSM.16.MT88.4 R24, [R212+0xa800] ;  /* 0x00a80000d418783b */ /* 0x000f2e0000004200 */
[----:B------:R-:W-:Y:S01]  /*ccf0*/  HMMA.16816.F32.BF16 R144, R4, R18, R144 ;  /* 0x000000120490723c */ /* 0x000fe20000041890 */
[----:B------:R-:W5:Y:S01]  /*cd00*/  LDSM.16.MT88.4 R16, [R171+0x800] ;  /* 0x00080000ab10783b */ /* 0x000f620000004200 */
[--C-:B---3--:R-:W-:Y:S01]  /*cd10*/  FFMA.FTZ R169, R176, UR7, -R200.reuse ;  /* 0x00000007b0a97c23 */ /* 0x108fe200080108c8 */
[----:B------:R-:W-:-:S05]  /*cd20*/  FFMA.FTZ R176, R180, UR7, -R200 ;  /* 0x00000007b4b07c23 */ /* 0x000fca00080108c8 */
[----:B------:R-:W-:Y:S01]  /*cd30*/  HMMA.16816.F32.BF16 R4, R4, R14, R132 ;  /* 0x0000000e0404723c */ /* 0x000fe20000041884 */
[----:B------:R-:W3:Y:S01]  /*cd40*/  LDSM.16.MT88.4 R12, [R212+0xb800] ;  /* 0x00b80000d40c783b */ /* 0x000ee20000004200 */
[----:B------:R-:W-:Y:S03]  /*cd50*/  MUFU.EX2 R176, R176 ;  /* 0x000000b000b07308 */ /* 0x000fe60000000800 */
[----:B------:R-:W3:Y:S01]  /*cd60*/  LDSM.16.MT88.4 R132, [R171+0x1800] ;  /* 0x00180000ab84783b */ /* 0x000ee20000004200 */
[----:B------:R-:W-:Y:S02]  /*cd70*/  MUFU.EX2 R169, R169 ;  /* 0x000000a900a97308 */ /* 0x000fe40000000800 */
[C---:B-1----:R-:W-:Y:S08]  /*cd80*/  HMMA.16816.F32.BF16 R40, R164.reuse, R32, R40 ;  /* 0x00000020a428723c */ /* 0x042ff00000041828 */
[C---:B------:R-:W-:Y:S08]  /*cd90*/  HMMA.16816.F32.BF16 R44, R164.reuse, R34, R44 ;  /* 0x00000022a42c723c */ /* 0x040ff0000004182c */
[C---:B--2---:R-:W-:Y:S08]  /*cda0*/  HMMA.16816.F32.BF16 R56, R164.reuse, R20, R56 ;  /* 0x00000014a438723c */ /* 0x044ff00000041838 */
[C---:B----4-:R-:W-:Y:S08]  /*cdb0*/  HMMA.16816.F32.BF16 R156, R164.reuse, R24, R156 ;  /* 0x00000018a49c723c */ /* 0x050ff0000004189c */
[C---:B------:R-:W-:Y:S08]  /*cdc0*/  HMMA.16816.F32.BF16 R152, R164.reuse, R26, R152 ;  /* 0x0000001aa498723c */ /* 0x040ff00000041898 */
[C---:B------:R-:W-:Y:S08]  /*cdd0*/  HMMA.16816.F32.BF16 R60, R164.reuse, R22, R60 ;  /* 0x00000016a43c723c */ /* 0x040ff0000004183c */
[C---:B-----5:R-:W-:Y:S08]  /*cde0*/  HMMA.16816.F32.BF16 R72, R164.reuse, R16, R72 ;  /* 0x00000010a448723c */ /* 0x060ff00000041848 */
        /* <DEDUP_REMOVED lines=9> */
[----:B------:R-:W-:-:S05]  /*ce80*/  IMAD.WIDE.U32 R164, R240, -0x2daee0ad, RZ ;  /* 0xd2511f53f0a47825 */ /* 0x000fca00078e00ff */
[----:B------:R-:W-:Y:S02]  /*ce90*/  LOP3.LUT R238, R238, UR17, R165, 0x96, !PT ;  /* 0x00000011eeee7c12 */ /* 0x000fe4000f8e96a5 */
[----:B------:R-:W-:Y:S02]  /*cea0*/  MOV R166, R164 ;  /* 0x000000a400a67202 */ /* 0x000fe40000000f00 */
[C---:B------:R-:W-:Y:S02]  /*ceb0*/  PRMT R167, R164.reuse, 0x7771, RZ ;  /* 0x00007771a4a77816 */ /* 0x040fe400000000ff */
[C---:B------:R-:W-:Y:S02]  /*cec0*/  PRMT R165, R164.reuse, 0x7773, RZ ;  /* 0x00007773a4a57816 */ /* 0x040fe400000000ff */
[----:B------:R-:W-:Y:S02]  /*ced0*/  PRMT R164, R164, 0x7772, RZ ;  /* 0x00007772a4a47816 */ /* 0x000fe400000000ff */
[----:B------:R-:W-:-:S02]  /*cee0*/  LOP3.LUT R166, R166, 0xff, RZ, 0xc0, !PT ;  /* 0x000000ffa6a67812 */ /* 0x000fc400078ec0ff */
[----:B------:R-:W-:Y:S02]  /*cef0*/  PRMT R164, R164, 0x5410, R165 ;  /* 0x00005410a4a47816 */ /* 0x000fe400000000a5 */
[----:B------:R-:W-:Y:S02]  /*cf00*/  LOP3.LUT R165, R238, 0xffff, RZ, 0xc0, !PT ;  /* 0x0000ffffeea57812 */ /* 0x000fe400078ec0ff */
[----:B------:R-:W-:Y:S02]  /*cf10*/  PRMT R167, R166, 0x5410, R167 ;  /* 0x00005410a6a77816 */ /* 0x000fe400000000a7 */
[----:B------:R-:W-:Y:S02]  /*cf20*/  SHF.R.U32.HI R165, RZ, 0x8, R165 ;  /* 0x00000008ffa57819 */ /* 0x000fe400000116a5 */
[----:B------:R-:W-:Y:S02]  /*cf30*/  LOP3.LUT R166, R238, 0xff, RZ, 0xc0, !PT ;  /* 0x000000ffeea67812 */ /* 0x000fe400078ec0ff */
[----:B------:R-:W-:-:S02]  /*cf40*/  SHF.R.U32.HI R243, RZ, 0x18, R238 ;  /* 0x00000018fff37819 */ /* 0x000fc400000116ee */
[----:B------:R-:W-:Y:S02]  /*cf50*/  PRMT R165, R166, 0x5410, R165 ;  /* 0x00005410a6a57816 */ /* 0x000fe400000000a5 */
[----:B------:R-:W-:Y:S01]  /*cf60*/  PRMT R166, R238, 0x7632, R166 ;  /* 0x00007632eea67816 */ /* 0x000fe200000000a6 */
[--C-:B------:R-:W-:Y:S01]  /*cf70*/  FFMA.FTZ R238, R177, UR7, -R200.reuse ;  /* 0x00000007b1ee7c23 */ /* 0x100fe200080108c8 */
[----:B------:R-:W-:Y:S01]  /*cf80*/  FFMA.FTZ R177, R181, UR7, -R200 ;  /* 0x00000007b5b17c23 */ /* 0x000fe200080108c8 */
[--C-:B------:R-:W-:Y:S01]  /*cf90*/  FFMA.FTZ R181, R178, UR7, -R199.reuse ;  /* 0x00000007b2b57c23 */ /* 0x100fe200080108c7 */
[--C-:B------:R-:W-:Y:S01]  /*cfa0*/  FFMA.FTZ R178, R183, UR7, -R199.reuse ;  /* 0x00000007b7b27c23 */ /* 0x100fe200080108c7 */
[----:B------:R-:W-:Y:S01]  /*cfb0*/  LOP3.LUT R166, R166, 0xff, RZ, 0xc0, !PT ;  /* 0x000000ffa6a67812 */ /* 0x000fe200078ec0ff */
[----:B------:R-:W-:Y:S01]  /*cfc0*/  FFMA.FTZ R199, R179, UR7, -R199 ;  /* 0x00000007b3c77c23 */ /* 0x000fe200080108c7 */
[----:B------:R-:W-:Y:S01]  /*cfd0*/  LOP3.LUT R183, R164, 0xff00ff, RZ, 0xc0, !PT ;  /* 0x00ff00ffa4b77812 */ /* 0x000fe200078ec0ff */
[----:B------:R-:W1:Y:S01]  /*cfe0*/  MUFU.EX2 R177, R177 ;  /* 0x000000b100b17308 */ /* 0x000e620000000800 */
[----:B------:R-:W-:-:S02]  /*cff0*/  PRMT R243, R166, 0x5410, R243 ;  /* 0x00005410a6f37816 */ /* 0x000fc400000000f3 */
[--C-:B------:R-:W-:Y:S01]  /*d000*/  HSET2.LE.AND R166, R167, R2.reuse, PT ;  /* 0x00000002a7a67233 */ /* 0x100fe20003803000 */
[----:B------:R-:W-:Y:S01]  /*d010*/  MUFU.EX2 R179, R182 ;  /* 0x000000b600b37308 */ /* 0x000fe20000000800 */
[--C-:B------:R-:W-:Y:S02]  /*d020*/  HSET2.LE.AND R164, R165, R2.reuse, PT ;  /* 0x00000002a5a47233 */ /* 0x100fe40003803000 */
[--C-:B------:R-:W-:Y:S01]  /*d030*/  HSET2.LE.AND R167, R183, R2.reuse, PT ;  /* 0x00000002b7a77233 */ /* 0x100fe20003803000 */
[----:B------:R-:W2:Y:S01]  /*d040*/  MUFU.EX2 R178, R178 ;  /* 0x000000b200b27308 */ /* 0x000ea20000000800 */
[----:B------:R-:W-:-:S03]  /*d050*/  HSET2.LE.AND R165, R243, R2, PT ;  /* 0x00000002f3a57233 */ /* 0x000fc60003803000 */
[----:B------:R-:W3:Y:S01]  /*d060*/  MUFU.EX2 R180, R238 ;  /* 0x000000ee00b47308 */ /* 0x000ee20000000800 */
[----:B-1----:R-:W-:-:S03]  /*d070*/  F2FP.BF16.F32.PACK_AB R183, R177, R176 ;  /* 0x000000b0b1b7723e */ /* 0x002fc600000010ff */
[----:B------:R-:W-:Y:S01]  /*d080*/  MUFU.EX2 R181, R181 ;  /* 0x000000b500b57308 */ /* 0x000fe20000000800 */
[----:B------:R-:W-:-:S03]  /*d090*/  LOP3.LUT R166, R183, R166, RZ, 0xc0, !PT ;  /* 0x000000a6b7a67212 */ /* 0x000fc600078ec0ff */
[----:B------:R-:W1:Y:S01]  /*d0a0*/  MUFU.EX2 R2, R199 ;  /* 0x000000c700027308 */ /* 0x000e620000000800 */
[----:B--2---:R-:W-:-:S04]  /*d0b0*/  F2FP.BF16.F32.PACK_AB R182, R178, R179 ;  /* 0x000000b3b2b6723e */ /* 0x004fc800000010ff */
[----:B------:R-:W-:Y:S02]  /*d0c0*/  LOP3.LUT R167, R182, R167, RZ, 0xc0, !PT ;  /* 0x000000a7b6a77212 */ /* 0x000fe400078ec0ff */
[----:B---3--:R-:W-:Y:S01]  /*d0d0*/  F2FP.BF16.F32.PACK_AB R183, R180, R169 ;  /* 0x000000a9b4b7723e */ /* 0x008fe200000010ff */
[----:B------:R-:W-:-:S03]  /*d0e0*/  FADD.FTZ R169, R169, R0 ;  /* 0x00000000a9a97221 */ /* 0x000fc60000010000 */
[----:B------:R-:W-:Y:S01]  /*d0f0*/  LOP3.LUT R164, R183, R164, RZ, 0xc0, !PT ;  /* 0x000000a4b7a47212 */ /* 0x000fe200078ec0ff */
[----:B------:R-:W-:Y:S01]  /*d100*/  FADD.FTZ R169, R180, R169 ;  /* 0x000000a9b4a97221 */ /* 0x000fe20000010000 */
[----:B-1----:R-:W-:Y:S01]  /*d110*/  F2FP.BF16.F32.PACK_AB R182, R2, R181 ;  /* 0x000000b502b6723e */ /* 0x002fe200000010ff */
[----:B------:R-:W-:Y:S02]  /*d120*/  FADD.FTZ R181, R181, R188 ;  /* 0x000000bcb5b57221 */ /* 0x000fe40000010000 */
[----:B------:R-:W-:Y:S01]  /*d130*/  FADD.FTZ R176, R176, R169 ;  /* 0x000000a9b0b07221 */ /* 0x000fe20000010000 */
[----:B------:R-:W-:Y:S01]  /*d140*/  LOP3.LUT R165, R182, R165, RZ, 0xc0, !PT ;  /* 0x000000a5b6a57212 */ /* 0x000fe200078ec0ff */
[----:B------:R-:W-:Y:S02]  /*d150*/  FADD.FTZ R2, R2, R181 ;  /* 0x000000b502027221 */ /* 0x000fe40000010000 */
[----:B------:R-:W-:Y:S02]  /*d160*/  FADD.FTZ R231, R177, R176 ;  /* 0x000000b0b1e77221 */ /* 0x000fe40000010000 */
[----:B------:R-:W-:-:S02]  /*d170*/  FADD.FTZ R179, R179, R2 ;  /* 0x00000002b3b37221 */ /* 0x000fc40000010000 */
        /* <DEDUP_REMOVED lines=19> */
[----:B------:R-:W-:-:S15]  /*d2b0*/  MOV R167, R185 ;  /* 0x000000b900a77202 */ /* 0x000fde0000000f00 */
.L_x_1033:
[----:B------:R-:W-:-:S09]  /*d2c0*/  UISETP.GE.AND UP0, UPT, UR14, URZ, UPT ;  /* 0x000000ff0e00728c */ /* 0x000fd2000bf06270 */
[----:B------:R-:W-:Y:S05]  /*d2d0*/  BRA.U !UP0, `(.L_x_1037) ;  /* 0x0000002d08387547 */ /* 0x000fea000b800000 */
[----:B------:R-:W1:Y:S01]  /*d2e0*/  S2UR UR19, SR_CgaCtaId ;  /* 0x00000000001379c3 */ /* 0x000e620000008800 */
[----:B------:R-:W2:Y:S01]  /*d2f0*/  S2R R242, SR_TID.X ;  /* 0x0000000000f27919 */ /* 0x000ea20000002100 */
[----:B------:R-:W3:Y:S01]  /*d300*/  LDCU.64 UR6, c[0x0][0x3c0] ;  /* 0x00007800ff0677ac */ /* 0x000ee20008000a00 */
[----:B------:R-:W-:Y:S01]  /*d310*/  LOP3.LUT R241, R207, UR27, RZ, 0x3c, !PT ;  /* 0x0000001bcff17c12 */ /* 0x000fe2000f8e3cff */
[----:B------:R-:W-:Y:S01]  /*d320*/  IMAD.MOV.U32 R0, RZ, RZ, R165 ;  /* 0x000000ffff007224 */ /* 0x000fe200078e00a5 */
[----:B------:R-:W-:Y:S01]  /*d330*/  UIADD3 UR21, UPT, UPT, UR26, -0x61c88647, URZ ;  /* 0x9e3779b91a157890 */ /* 0x000fe2000fffe0ff */
[----:B------:R-:W-:Y:S02]  /*d340*/  IMAD.MOV.U32 R169, RZ, RZ, R166 ;  /* 0x000000ffffa97224 */ /* 0x000fe400078e00a6 */
[----:B------:R-:W4:Y:S01]  /*d350*/  S2UR UR16, SR_CgaCtaId ;  /* 0x00000000001079c3 */ /* 0x000f220000008800 */
[----:B------:R-:W-:Y:S01]  /*d360*/  UIADD3 UR24, UPT, UPT, UR26, 0x3c6ef372, URZ ;  /* 0x3c6ef3721a187890 */ /* 0x000fe2000fffe0ff */
[----:B------:R-:W-:Y:S01]  /*d370*/  IMAD.MOV.U32 R2, RZ, RZ, R167 ;  /* 0x000000ffff027224 */ /* 0x000fe200078e00a7 */
[----:B------:R-:W2:Y:S01]  /*d380*/  LDCU UR4, c[0x0][0x45c] ;  /* 0x00008b80ff0477ac */ /* 0x000ea20008000800 */
[----:B------:R-:W-:Y:S01]  /*d390*/  LOP3.LUT R240, R236, UR21, RZ, 0x3c, !PT ;  /* 0x00000015ecf07c12 */ /* 0x000fe2000f8e3cff */
[----:B------:R-:W-:Y:S01]  /*d3a0*/  IMAD.MOV.U32 R3, RZ, RZ, R168 ;  /* 0x000000ffff037224 */ /* 0x000fe200078e00a8 */
[----:B------:R-:W-:Y:S01]  /*d3b0*/  LOP3.LUT R238, R204, UR21, RZ, 0x3c, !PT ;  /* 0x00000015ccee7c12 */ /* 0x000fe2000f8e3cff */
[----:B------:R-:W-:Y:S01]  /*d3c0*/  UMOV UR26, 0x400 ;  /* 0x00000400001a7882 */ /* 0x000fe20000000000 */
[----:B------:R-:W-:Y:S01]  /*d3d0*/  VIADD R230, R212, 0xa040 ;  /* 0x0000a040d4e67836 */ /* 0x000fe20000000000 */
[----:B------:R-:W-:Y:S01]  /*d3e0*/  LOP3.LUT R239, R235, UR24, RZ, 0x3c, !PT ;  /* 0x00000018ebef7c12 */ /* 0x000fe2000f8e3cff */
[----:B------:R-:W-:Y:S01]  /*d3f0*/  UMOV UR21, 0x400 ;  /* 0x0000040000157882 */ /* 0x000fe20000000000 */
[----:B------:R-:W-:Y:S01]  /*d400*/  LOP3.LUT R237, R223, UR24, RZ, 0x3c, !PT ;  /* 0x00000018dfed7c12 */ /* 0x000fe2000f8e3cff */
[----:B---3--:R-:W-:-:S02]  /*d410*/  USHF.L.U64.HI UR20, UR6, 0x4, UR7 ;  /* 0x0000000406147899 */ /* 0x008fc40008010207 */
[----:B------:R-:W-:Y:S02]  /*d420*/  USHF.L.U32 UR25, UR6, 0x4, URZ ;  /* 0x0000000406197899 */ /* 0x000fe400080006ff */
[----:B-1----:R-:W-:Y:S01]  /*d430*/  ULEA UR19, UR19, UR26, 0x18 ;  /* 0x0000001a13137291 */ /* 0x002fe2000f8ec0ff */
[----:B------:R-:W1:Y:S05]  /*d440*/  LDCU.64 UR6, c[0x0][0x3c0] ;  /* 0x00007800ff0677ac */ /* 0x000e6a0008000a00 */
[----:B------:R-:W-:Y:S01]  /*d450*/  LEA R236, R174, UR19, 0x1 ;  /* 0x00000013aeec7c11 */ /* 0x000fe2000f8e08ff */
[----:B----4-:R-:W-:Y:S01]  /*d460*/  ULEA UR16, UR16, UR21, 0x18 ;  /* 0x0000001510107291 */ /* 0x010fe2000f8ec0ff */
[----:B--2---:R-:W-:Y:S11]  /*d470*/  BRA `(.L_x_1038) ;  /* 0x00000000006c7947 */ /* 0x004ff60003800000 */
.L_x_1040:
[----:B------:R-:W1:Y:S01]  /*d480*/  S2R R173, SR_TID.X ;  /* 0x0000000000ad7919 */ /* 0x000e620000002100 */
[----:B------:R-:W2:Y:S01]  /*d490*/  LDC.64 R164, c[0x0][0x3b8] ;  /* 0x0000ee00ffa47b82 */ /* 0x000ea20000000a00 */
[----:B------:R-:W-:Y:S01]  /*d4a0*/  UIADD3 UR19, UPT, UPT, UR14, -0x1, URZ ;  /* 0xffffffff0e137890 */ /* 0x000fe2000fffe0ff */
[----:B-1----:R-:W-:Y:S05]  /*d4b0*/  IMAD.SHL.U32 R167, R173, 0x8, RZ ;  /* 0x00000008ada77824 */ /* 0x002fea00078e00ff */
[----:B--2---:R-:W-:Y:S01]  /*d4c0*/  IMAD.WIDE.U32 R174, R164, UR19, RZ ;  /* 0x00000013a4ae7c25 */ /* 0x004fe2000f8e00ff */
[----:B------:R-:W-:Y:S03]  /*d4d0*/  LOP3.LUT R166, R167, 0x1f8, RZ, 0xc0, !PT ;  /* 0x000001f8a7a67812 */ /* 0x000fe600078ec0ff */
[----:B------:R-:W-:Y:S01]  /*d4e0*/  IMAD R175, R165, UR19, R175 ;  /* 0x00000013a5af7c24 */ /* 0x000fe2000f8e02af */
[C---:B------:R-:W-:Y:S01]  /*d4f0*/  LEA R178, P1, R174.reuse, R221, 0x6 ;  /* 0x000000ddaeb27211 */ /* 0x040fe200078230ff */
[----:B------:R-:W-:Y:S01]  /*d500*/  IMAD.SHL.U32 R177, R174, 0x20, RZ ;  /* 0x00000020aeb17824 */ /* 0x000fe200078e00ff */
[----:B------:R-:W-:Y:S02]  /*d510*/  LOP3.LUT R166, R166, 0x38, R173, 0x78, !PT ;  /* 0x00000038a6a67812 */ /* 0x000fe400078e78ad */
[----:B------:R-:W-:Y:S02]  /*d520*/  SHF.L.U64.HI R172, R174, 0x5, R175 ;  /* 0x00000005aeac7819 */ /* 0x000fe400000102af */
[----:B------:R-:W-:Y:S02]  /*d530*/  LOP3.LUT R166, R166, 0x1e00, R167, 0xf8, !PT ;  /* 0x00001e00a6a67812 */ /* 0x000fe400078ef8a7 */
[----:B------:R-:W-:Y:S02]  /*d540*/  LEA R176, P0, R164, R177, 0x4 ;  /* 0x000000b1a4b07211 */ /* 0x000fe400078020ff */
[----:B------:R-:W-:Y:S02]  /*d550*/  LEA.HI.X R179, R174, R220, R175, 0x6, P1 ;  /* 0x000000dcaeb37211 */ /* 0x000fe400008f34af */
[----:B------:R-:W-:Y:S02]  /*d560*/  LEA R236, R166, UR16, 0x1 ;  /* 0x00000010a6ec7c11 */ /* 0x000fe4000f8e08ff */
        /* <DEDUP_REMOVED lines=10> */
[----:B------:R-:W0:Y:S01]  /*d610*/  LDGDEPBAR ;  /* 0x00000000000079af */ /* 0x000e220000000000 */
[----:B------:R-:W-:Y:S05]  /*d620*/  BRA `(.L_x_1039) ;  /* 0x0000000800747947 */ /* 0x000fea0003800000 */
.L_x_1038:
[----:B------:R-:W-:Y:S04]  /*d630*/  DEPBAR.LE SB0, 0x0 ;  /* 0x000080000000791a */ /* 0x000fe80000000000 */
[----:B------:R-:W-:Y:S01]  /*d640*/  BAR.SYNC.DEFER_BLOCKING 0x0 ;  /* 0x0000000000007b1d */ /* 0x000fe20000010000 */
[----:B-1----:R-:W-:Y:S04]  /*d650*/  UIMAD.WIDE.U32 UR26, UR14, UR6, URZ ;  /* 0x000000060e1a72a5 */ /* 0x002fe8000f8e00ff */
[----:B------:R-:W-:Y:S02]  /*d660*/  UIMAD UR19, UR14, UR7, UR27 ;  /* 0x000000070e1372a4 */ /* 0x000fe4000f8e021b */
[----:B------:R-:W-:Y:S01]  /*d670*/  IMAD.U32 R204, RZ, RZ, UR26 ;  /* 0x0000001affcc7e24 */ /* 0x000fe2000f8e00ff */
[----:B------:R-:W-:Y:S01]  /*d680*/  ULEA UR24, UP0, UR26, UR25, 0x5 ;  /* 0x000000191a187291 */ /* 0x000fe2000f8028ff */
[----:B------:R-:W-:Y:S02]  /*d690*/  IMAD.U32 R205, RZ, RZ, UR27 ;  /* 0x0000001bffcd7e24 */ /* 0x000fe4000f8e00ff */
[----:B------:R-:W-:Y:S01]  /*d6a0*/  IMAD.U32 R207, RZ, RZ, UR19 ;  /* 0x00000013ffcf7e24 */ /* 0x000fe2000f8e00ff */
[CC--:B------:R-:W-:Y:S01]  /*d6b0*/  LEA R246, P1, R204.reuse, R219.reuse, 0x6 ;  /* 0x000000dbccf67211 */ /* 0x0c0fe200078230ff */
[----:B------:R-:W-:Y:S01]  /*d6c0*/  ULEA.HI.X UR21, UR26, UR20, UR19, 0x5, UP0 ;  /* 0x000000141a157291 */ /* 0x000fe200080f2c13 */
[----:B------:R-:W-:Y:S01]  /*d6d0*/  IMAD.U32 R168, RZ, RZ, UR24 ;  /* 0x00000018ffa87e24 */ /* 0x000fe2000f8e00ff */
[----:B------:R-:W-:Y:S01]  /*d6e0*/  UISETP.NE.AND UP0, UPT, UR14, URZ, UPT ;  /* 0x000000ff0e00728c */ /* 0x000fe2000bf05270 */
[-C--:B------:R-:W-:Y:S03]  /*d6f0*/  LEA.HI.X R247, R204, R218.reuse, R207, 0x6, P1 ;  /* 0x000000daccf77211 */ /* 0x080fe600008f34cf */
[----:B------:R-:W-:Y:S01]  /*d700*/  IMAD.U32 R205, RZ, RZ, UR21 ;  /* 0x00000015ffcd7e24 */ /* 0x000fe2000f8e00ff */
[C---:B------:R-:W-:Y:S01]  /*d710*/  LEA R244, P0, R168.reuse, R219, 0x1 ;  /* 0x000000dba8f47211 */ /* 0x040fe200078008ff */
[----:B------:R-:W-:Y:S01]  /*d720*/  @!PT LDS RZ, [RZ] ;  /* 0x00000000fffff984 */ /* 0x000fe20000000800 */
[----:B------:R-:W-:Y:S01]  /*d730*/  @!PT LDS RZ, [RZ] ;  /* 0x00000000fffff984 */ /* 0x000fe20000000800 */
[----:B------:R-:W-:Y:S01]  /*d740*/  @!PT LDS RZ, [RZ] ;  /* 0x00000000fffff984 */ /* 0x000fe20000000800 */
[----:B------:R-:W-:Y:S03]  /*d750*/  LDGSTS.E.BYPASS.LTC128B.128 [R236+0xa000], desc[UR22][R246.64] ;  /* 0x0a000000f6ec7fae */ /* 0x000fe6000b981a16 */
[----:B------:R-:W-:Y:S02]  /*d760*/  LEA.HI.X R245, R168, R218, R205, 0x1, P0 ;  /* 0x000000daa8f57211 */ /* 0x000fe400000f0ccd */
[----:B------:R-:W-:Y:S01]  /*d770*/  LOP3.LUT R168, R241, UR14, RZ, 0x3c, !PT ;  /* 0x0000000ef1a87c12 */ /* 0x000fe2000f8e3cff */
[----:B------:R-:W-:Y:S06]  /*d780*/  LDGSTS.E.BYPASS.LTC128B.128 [R236+0xb000], desc[UR22][R246.64+0x80] ;  /* 0x0b000080f6ec7fae */ /* 0x000fec000b981a16 */
[----:B------:R-:W-:Y:S06]  /*d790*/  LDGSTS.E.BYPASS.LTC128B.128 [R236+0xa800], desc[UR22][R244.64] ;  /* 0x0a800000f4ec7fae */ /* 0x000fec000b981a16 */
[----:B------:R1:W-:Y:S06]  /*d7a0*/  LDGSTS.E.BYPASS.LTC128B.128 [R236+0xb800], desc[UR22][R244.64+0x80] ;  /* 0x0b800080f4ec7fae */ /* 0x0003ec000b981a16 */
[----:B------:R-:W-:Y:S06]  /*d7b0*/  LDSM.16.M88.4 R164, [R217] ;  /* 0x00000000d9a4783b */ /* 0x000fec0000000200 */
[----:B------:R-:W2:Y:S06]  /*d7c0*/  LDSM.16.M88.4 R172, [R216+UR5+0x8000] ;  /* 0x00800005d8ac783b */ /* 0x000eac0008000200 */
[----:B------:R-:W3:Y:S06]  /*d7d0*/  LDSM.16.M88.4 R176, [R217+0x2000] ;  /* 0x00200000d9b0783b */ /* 0x000eec0000000200 */
[----:B------:R-:W4:Y:S01]  /*d7e0*/  LDSM.16.M88.4 R180, [R216+UR5+0x8800] ;  /* 0x00880005d8b4783b */ /* 0x000f220008000200 */
[----:B-1----:R-:W-:Y:S05]  /*d7f0*/  IMAD.WIDE.U32 R244, R168, -0x326172a9, RZ ;  /* 0xcd9e8d57a8f47825 */ /* 0x002fea00078e00ff */
[----:B------:R-:W0:Y:S06]  /*d800*/  LDGDEPBAR ;  /* 0x00000000000079af */ /* 0x000e2c0000000000 */
[----:B------:R-:W-:Y:S01]  /*d810*/  LDSM.16.M88.4 R184, [R215] ;  /* 0x00000000d7b8783b */ /* 0x000fe20000000200 */
[C---:B------:R-:W-:Y:S02]  /*d820*/  LOP3.LUT R248, R245.reuse, R240, RZ, 0x3c, !PT ;  /* 0x000000f0f5f87212 */ /* 0x040fe400078e3cff */
[----:B------:R-:W-:Y:S02]  /*d830*/  LOP3.LUT R246, R244, R239, RZ, 0x3c, !PT ;  /* 0x000000eff4f67212 */ /* 0x000fe400078e3cff */
[----:B------:R-:W-:Y:S01]  /*d840*/  LOP3.LUT R170, R245, R238, RZ, 0x3c, !PT ;  /* 0x000000eef5aa7212 */ /* 0x000fe200078e3cff */
[----:B------:R-:W1:Y:S01]  /*d850*/  LDSM.16.M88.4 R188, [R211+0x8000] ;  /* 0x00800000d3bc783b */ /* 0x000e620000000200 */
[----:B------:R-:W-:Y:S01]  /*d860*/  IMAD.WIDE.U32 R248, R248, -0x2daee0ad, RZ ;  /* 0xd2511f53f8f87825 */ /* 0x000fe200078e00ff */
[----:B------:R-:W-:Y:S03]  /*d870*/  LOP3.LUT R244, R244, R237, RZ, 0x3c, !PT ;  /* 0x000000edf4f47212 */ /* 0x000fe600078e3cff */
[----:B------:R-:W-:Y:S01]  /*d880*/  IMAD.WIDE.U32 R250, R170, -0x2daee0ad, RZ ;  /* 0xd2511f53aafa7825 */ /* 0x000fe200078e00ff */
[----:B------:R-:W5:Y:S02]  /*d890*/  LDSM.16.M88.4 R192, [R215+0x2000] ;  /* 0x00200000d7c0783b */ /* 0x000f640000000200 */
[----:B------:R-:W-:Y:S01]  /*d8a0*/  LOP3.LUT R168, R232, UR15, R249, 0x96, !PT ;  /* 0x0000000fe8a87c12 */ /* 0x000fe2000f8e96f9 */
[----:B------:R-:W-:Y:S01]  /*d8b0*/  IMAD.WIDE.U32 R246, R246, -0x2daee0ad, RZ ;  /* 0xd2511f53f6f67825 */ /* 0x000fe200078e00ff */
[----:B------:R-:W-:Y:S01]  /*d8c0*/  LOP3.LUT R170, R226, UR15, R251, 0x96, !PT ;  /* 0x0000000fe2aa7c12 */ /* 0x000fe2000f8e96fb */
[-C--:B--2---:R-:W-:Y:S01]  /*d8d0*/  HMMA.16816.F32.BF16 R4, R164, R172.reuse, RZ ;  /* 0x000000aca404723c */ /* 0x084fe200000418ff */
[----:B------:R-:W2:Y:S02]  /*d8e0*/  LDSM.16.M88.4 R196, [R211+0x8800] ;  /* 0x00880000d3c4783b */ /* 0x000ea40000000200 */
[----:B------:R-:W-:Y:S04]  /*d8f0*/  LOP3.LUT R248, R248, UR12, R247, 0x96, !PT ;  /* 0x0000000cf8f87c12 */ /* 0x000fe8000f8e96f7 */
[----:B------:R-:W-:Y:S01]  /*d900*/  LDSM.16.M88.4 R200, [R213+0x2000] ;  /* 0x00200000d5c8783b */ /* 0x000fe20000000200 */
[C---:B---3--:R-:W-:Y:S02]  /*d910*/  HMMA.16816.F32.BF16 R8, R176.reuse, R172, RZ ;  /* 0x000000acb008723c */ /* 0x048fe400000418ff */
[----:B------:R-:W-:Y:S03]  /*d920*/  IMAD.WIDE.U32 R248, R248, -0x326172a9, RZ ;  /* 0xcd9e8d57f8f87825 */ /* 0x000fe600078e00ff */
[----:B------:R-:W-:Y:S03]  /*d930*/  LDSM.16.M88.4 R204, [R213+0x6000] ;  /* 0x00600000d5cc783b */ /* 0x000fe60000000200 */
[-C--:B------:R-:W-:Y:S08]  /*d940*/  HMMA.16816.F32.BF16 R12, R176, R174.reuse, RZ ;  /* 0x000000aeb00c723c */ /* 0x080ff000000418ff */
[C---:B------:R-:W-:Y:S01]  /*d950*/  HMMA.16816.F32.BF16 R16, R164.reuse, R174, RZ ;  /* 0x000000aea410723c */ /* 0x040fe200000418ff */
[----:B------:R-:W-:Y:S07]  /*d960*/  LDSM.16.M88.4 R172, [R210+0x8000] ;  /* 0x00800000d2ac783b */ /* 0x000fee0000000200 */
[-C--:B----4-:R-:W-:Y:S08]  /*d970*/  HMMA.16816.F32.BF16 R20, R164, R180.reuse, RZ ;  /* 0x000000b4a414723c */ /* 0x090ff000000418ff */
[C---:B------:R-:W-:Y:S08]  /*d980*/  HMMA.16816.F32.BF16 R24, R176.reuse, R180, RZ ;  /* 0x000000b4b018723c */ /* 0x040ff000000418ff */
[-C--:B------:R-:W-:Y:S01]  /*d990*/  HMMA.16816.F32.BF16 R28, R176, R182.reuse, RZ ;  /* 0x000000b6b01c723c */ /* 0x080fe200000418ff */
[----:B------:R-:W-:Y:S07]  /*d9a0*/  LDSM.16.M88.4 R176, [R214+0x2000] ;  /* 0x00200000d6b0783b */ /* 0x000fee0000000200 */
[----:B------:R-:W-:Y:S01]  /*d9b0*/  HMMA.16816.F32.BF16 R32, R164, R182, RZ ;  /* 0x000000b6a420723c */ /* 0x000fe200000418ff */
[----:B------:R-:W3:Y:S06]  /*d9c0*/  LDSM.16.M88.4 R164, [R214] ;  /* 0x00000000d6a4783b */ /* 0x000eec0000000200 */
[----:B------:R-:W4:Y:S01]  /*d9d0*/  LDSM.16.M88.4 R180, [R210+0x8800] ;  /* 0x00880000d2b4783b */ /* 0x000f220000000200 */
[-C--:B-1----:R-:W-:Y:S08]  /*d9e0*/  HMMA.16816.F32.BF16 R4, R184, R188.reuse, R4 ;  /* 0x000000bcb804723c */ /* 0x082ff00000041804 */
[C---:B-----5:R-:W-:Y:S08]  /*d9f0*/  HMMA.16816.F32.BF16 R8, R192.reuse, R188, R8 ;  /* 0x000000bcc008723c */ /* 0x060ff00000041808 */
[-C--:B------:R-:W-:Y:S08]  /*da00*/  HMMA.16816.F32.BF16 R12, R192, R190.reuse, R12 ;  /* 0x000000bec00c723c */ /* 0x080ff0000004180c */
[C---:B------:R-:W-:Y:S01]  /*da10*/  HMMA.16816.F32.BF16 R16, R184.reuse, R190, R16 ;  /* 0x000000beb810723c */ /* 0x040fe20000041810 */
[----:B------:R-:W-:Y:S07]  /*da20*/  LDSM.16.M88.4 R188, [R213] ;  /* 0x00000000d5bc783b */ /* 0x000fee0000000200 */
[-C--:B--2---:R-:W-:Y:S08]  /*da30*/  HMMA.16816.F32.BF16 R20, R184, R196.reuse, R20 ;  /* 0x000000c4b814723c */ /* 0x084ff00000041814 */
[C---:B------:R-:W-:Y:S08]  /*da40*/  HMMA.16816.F32.BF16 R24, R192.reuse, R196, R24 ;  /* 0x000000c4c018723c */ /* 0x040ff00000041818 */
[-C--:B------:R-:W-:Y:S01]  /*da50*/  HMMA.16816.F32.BF16 R28, R192, R198.reuse, R28 ;  /* 0x000000c6c01c723c */ /* 0x080fe2000004181c */
[----:B------:R-:W1:Y:S07]  /*da60*/  LDSM.16.M88.4 R192, [R209+0x8000] ;  /* 0x00800000d1c0783b */ /* 0x000e6e0000000200 */
[----:B------:R-:W-:Y:S01]  /*da70*/  HMMA.16816.F32.BF16 R32, R184, R198, R32 ;  /* 0x000000c6b820723c */ /* 0x000fe20000041820 */
[----:B------:R-:W2:Y:S06]  /*da80*/  LDSM.16.M88.4 R184, [R209+0x8800] ;  /* 0x00880000d1b8783b */ /* 0x000eac0000000200 */
[----:B------:R-:W-:Y:S01]  /*da90*/  LDSM.16.M88.4 R196, [R211+0x9000] ;  /* 0x00900000d3c4783b */ /* 0x000fe20000000200 */
[-C--:B---3--:R-:W-:Y:S08]  /*daa0*/  HMMA.16816.F32.BF16 R4, R164, R172.reuse, R4 ;  /* 0x000000aca404723c */ /* 0x088ff00000041804 */
[C---:B------:R-:W-:Y:S08]  /*dab0*/  HMMA.16816.F32.BF16 R8, R176.reuse, R172, R8 ;  /* 0x000000acb008723c */ /* 0x040ff00000041808 */
[-C--:B------:R-:W-:Y:S08]  /*dac0*/  HMMA.16816.F32.BF16 R12, R176, R174.reuse, R12 ;  /* 0x000000aeb00c723c */ /* 0x080ff0000004180c */
[C---:B------:R-:W-:Y:S01]  /*dad0*/  HMMA.16816.F32.BF16 R16, R164.reuse, R174, R16 ;  /* 0x000000aea410723c */ /* 0x040fe20000041810 */
[----:B------:R-:W-:Y:S07]  /*dae0*/  LDSM.16.M88.4 R172, [R216+UR5+0x9000] ;  /* 0x00900005d8ac783b */ /* 0x000fee0008000200 */
[-C--:B----4-:R-:W-:Y:S08]  /*daf0*/  HMMA.16816.F32.BF16 R20, R164, R180.reuse, R20 ;  /* 0x000000b4a414723c */ /* 0x090ff00000041814 */
[C---:B------:R-:W-:Y:S08]  /*db00*/  HMMA.16816.F32.BF16 R24, R176.reuse, R180, R24 ;  /* 0x000000b4b018723c */ /* 0x040ff00000041818 */
[-C--:B------:R-:W-:Y:S01]  /*db10*/  HMMA.16816.F32.BF16 R28, R176, R182.reuse, R28 ;  /* 0x000000b6b01c723c */ /* 0x080fe2000004181c */
[----:B------:R-:W-:Y:S07]  /*db20*/  LDSM.16.M88.4 R176, [R217+0x6000] ;  /* 0x00600000d9b0783b */ /* 0x000fee0000000200 */
[----:B------:R-:W-:Y:S01]  /*db30*/  HMMA.16816.F32.BF16 R32, R164, R182, R32 ;  /* 0x000000b6a420723c */ /* 0x000fe20000041820 */
[----:B------:R-:W3:Y:S06]  /*db40*/  LDSM.16.M88.4 R164, [R217+0x4000] ;  /* 0x00400000d9a4783b */ /* 0x000eec0000000200 */
[----:B------:R-:W4:Y:S01]  /*db50*/  LDSM.16.M88.4 R180, [R216+UR5+0x9800] ;  /* 0x00980005d8b4783b */ /* 0x000f220008000200 */
        /* <DEDUP_REMOVED lines=10> */
[----:B------:R-:W-:Y:S06]  /*dc00*/  LDSM.16.M88.4 R184, [R210+0x9800] ;  /* 0x00980000d2b8783b */ /* 0x000fec0000000200 */
[----:B------:R-:W-:Y:S01]  /*dc10*/  LDSM.16.M88.4 R188, [R213+0x4000] ;  /* 0x00400000d5bc783b */ /* 0x000fe20000000200 */
        /* <DEDUP_REMOVED lines=8> */
[----:B------:R-:W-:Y:S07]  /*dca0*/  LDSM.16.M88.4 R176, [R210+0x9000] ;  /* 0x00900000d2b0783b */ /* 0x000fee0000000200 */
[----:B------:R-:W-:Y:S01]  /*dcb0*/  HMMA.16816.F32.BF16 R32, R164, R182, R32 ;  /* 0x000000b6a420723c */ /* 0x000fe20000041820 */
[----:B------:R-:W4:Y:S06]  /*dcc0*/  LDSM.16.M88.4 R164, [R214+0x4000] ;  /* 0x00400000d6a4783b */ /* 0x000f2c0000000200 */
[----:B------:R-:W5:Y:S01]  /*dcd0*/  LDSM.16.M88.4 R180, [R214+0x6000] ;  /* 0x00600000d6b4783b */ /* 0x000f620000000200 */
        /* <DEDUP_REMOVED lines=8> */
[----:B------:R-:W-:Y:S01]  /*dd60*/  HMMA.16816.F32.BF16 R32, R192, R174, R32 ;  /* 0x000000aec020723c */ /* 0x000fe20000041820 */
[----:B------:R-:W2:Y:S01]  /*dd70*/  LDSM.16.M88.4 R172, [R209+0x9800] ;  /* 0x00980000d1ac783b */ /* 0x000ea20000000200 */
[----:B------:R-:W-:Y:S04]  /*dd80*/  DEPBAR.LE SB0, 0x0 ;  /* 0x000080000000791a */ /* 0x000fe80000000000 */
[----:B------:R-:W-:Y:S02]  /*dd90*/  BAR.SYNC.DEFER_BLOCKING 0x0 ;  /* 0x0000000000007b1d */ /* 0x000fe40000010000 */
[-C--:B----4-:R-:W-:Y:S08]  /*dda0*/  HMMA.16816.F32.BF16 R4, R164, R176.reuse, R4 ;  /* 0x000000b0a404723c */ /* 0x090ff00000041804 */
[C---:B-----5:R-:W-:Y:S08]  /*ddb0*/  HMMA.16816.F32.BF16 R8, R180.reuse, R176, R8 ;  /* 0x000000b0b408723c */ /* 0x060ff00000041808 */
[-C--:B------:R-:W-:Y:S08]  /*ddc0*/  HMMA.16816.F32.BF16 R12, R180, R178.reuse, R12 ;  /* 0x000000b2b40c723c */ /* 0x080ff0000004180c */
[C---:B------:R-:W-:Y:S08]  /*ddd0*/  HMMA.16816.F32.BF16 R16, R164.reuse, R178, R16 ;  /* 0x000000b2a410723c */ /* 0x040ff00000041810 */
[-C--:B------:R-:W-:Y:S08]  /*dde0*/  HMMA.16816.F32.BF16 R20, R164, R184.reuse, R20 ;  /* 0x000000b8a414723c */ /* 0x080ff00000041814 */
[C---:B------:R-:W-:Y:S08]  /*ddf0*/  HMMA.16816.F32.BF16 R24, R180.reuse, R184, R24 ;  /* 0x000000b8b418723c */ /* 0x040ff00000041818 */
[-C--:B------:R-:W-:Y:S08]  /*de00*/  HMMA.16816.F32.BF16 R28, R180, R186.reuse, R28 ;  /* 0x000000bab41c723c */ /* 0x080ff0000004181c */
[----:B------:R-:W-:Y:S08]  /*de10*/  HMMA.16816.F32.BF16 R32, R164, R186, R32 ;  /* 0x000000baa420723c */ /* 0x000ff00000041820 */
[-C--:B-1----:R-:W-:Y:S08]  /*de20*/  HMMA.16816.F32.BF16 R4, R188, R196.reuse, R4 ;  /* 0x000000c4bc04723c */ /* 0x082ff00000041804 */
[C---:B------:R-:W-:Y:S08]  /*de30*/  HMMA.16816.F32.BF16 R8, R204.reuse, R196, R8 ;  /* 0x000000c4cc08723c */ /* 0x040ff00000041808 */
[-C--:B------:R-:W-:Y:S08]  /*de40*/  HMMA.16816.F32.BF16 R12, R204, R198.reuse, R12 ;  /* 0x000000c6cc0c723c */ /* 0x080ff0000004180c */
[C---:B------:R-:W-:Y:S04]  /*de50*/  HMMA.16816.F32.BF16 R16, R188.reuse, R198, R16 ;  /* 0x000000c6bc10723c */ /* 0x040fe80000041810 */
[----:B------:R-:W-:Y:S04]  /*de60*/  IMAD.WIDE.U32 R198, R244, -0x2daee0ad, RZ ;  /* 0xd2511f53f4c67825 */ /* 0x000fe800078e00ff */
[-C--:B--2---:R-:W-:Y:S03]  /*de70*/  HMMA.16816.F32.BF16 R20, R188, R172.reuse, R20 ;  /* 0x000000acbc14723c */ /* 0x084fe60000041814 */
[----:B------:R-:W-:Y:S05]  /*de80*/  LOP3.LUT R244, R250, UR12, R199, 0x96, !PT ;  /* 0x0000000cfaf47c12 */ /* 0x000fea000f8e96c7 */
[C---:B------:R-:W-:Y:S04]  /*de90*/  HMMA.16816.F32.BF16 R24, R204.reuse, R172, R24 ;  /* 0x000000accc18723c */ /* 0x040fe80000041818 */
[----:B------:R-:W-:Y:S04]  /*dea0*/  IMAD.WIDE.U32 R244, R244, -0x326172a9, RZ ;  /* 0xcd9e8d57f4f47825 */ /* 0x000fe800078e00ff */
[-C--:B------:R-:W-:Y:S03]  /*deb0*/  HMMA.16816.F32.BF16 R28, R204, R174.reuse, R28 ;  /* 0x000000aecc1c723c */ /* 0x080fe6000004181c */
[----:B------:R-:W-:Y:S04]  /*dec0*/  IMAD.WIDE.U32 R206, R168, -0x326172a9, RZ ;  /* 0xcd9e8d57a8ce7825 */ /* 0x000fe800078e00ff */
[----:B------:R-:W-:Y:S01]  /*ded0*/  IMAD.WIDE.U32 R204, R170, -0x326172a9, RZ ;  /* 0xcd9e8d57aacc7825 */ /* 0x000fe200078e00ff */
[----:B------:R-:W-:Y:S01]  /*dee0*/  LOP3.LUT R168, R234, UR13, R207, 0x96, !PT ;  /* 0x0000000deaa87c12 */ /* 0x000fe2000f8e96cf */
[----:B------:R-:W-:Y:S04]  /*def0*/  HMMA.16816.F32.BF16 R32, R188, R174, R32 ;  /* 0x000000aebc20723c */ /* 0x000fe80000041820 */
[----:B------:R-:W-:Y:S01]  /*df00*/  LOP3.LUT R247, R204, UR11, R245, 0x96, !PT ;  /* 0x0000000bccf77c12 */ /* 0x000fe2000f8e96f5 */
[----:B------:R-:W-:Y:S01]  /*df10*/  IMAD.WIDE.U32 R202, R168, -0x2daee0ad, RZ ;  /* 0xd2511f53a8ca7825 */ /* 0x000fe200078e00ff */
[----:B------:R-:W-:Y:S02]  /*df20*/  FMNMX3.FTZ R204, R3, R4, R5, !PT ;  /* 0x0000000403cc7276 */ /* 0x000fe40007810005 */
[----:B------:R-:W-:Y:S02]  /*df30*/  FMNMX3.FTZ R168, R2, R6, R7, !PT ;  /* 0x0000000602a87276 */ /* 0x000fe40007810007 */
[----:B------:R-:W-:Y:S02]  /*df40*/  FMNMX3.FTZ R204, R204, R16, R17, !PT ;  /* 0x00000010cccc7276 */ /* 0x000fe40007810011 */
[----:B------:R-:W-:Y:S02]  /*df50*/  FMNMX3.FTZ R168, R168, R18, R19, !PT ;  /* 0x00000012a8a87276 */ /* 0x000fe40007810013 */
[----:B------:R-:W-:Y:S02]  /*df60*/  FMNMX3.FTZ R204, R204, R20, R21, !PT ;  /* 0x00000014cccc7276 */ /* 0x000fe40007810015 */
[----:B------:R-:W-:Y:S02]  /*df70*/  FMNMX3.FTZ R168, R168, R22, R23, !PT ;  /* 0x00000016a8a87276 */ /* 0x000fe40007810017 */
[----:B------:R-:W-:Y:S02]  /*df80*/  LOP3.LUT R250, R206, UR11, R249, 0x96, !PT ;  /* 0x0000000bcefa7c12 */ /* 0x000fe4000f8e96f9 */
[----:B------:R-:W-:Y:S02]  /*df90*/  LOP3.LUT R170, R222, UR13, R205, 0x96, !PT ;  /* 0x0000000ddeaa7c12 */ /* 0x000fe4000f8e96cd */
[----:B------:R-:W-:Y:S02]  /*dfa0*/  LOP3.LUT R206, R246, UR10, R203, 0x96, !PT ;  /* 0x0000000af6ce7c12 */ /* 0x000fe4000f8e96cb */
[----:B------:R-:W-:Y:S02]  /*dfb0*/  FMNMX3.FTZ R207, R169, R8, R9, !PT ;  /* 0x00000008a9cf7276 */ /* 0x000fe40007810009 */
[----:B------:R-:W-:Y:S02]  /*dfc0*/  FMNMX3.FTZ R205, R0, R10, R11, !PT ;  /* 0x0000000a00cd7276 */ /* 0x000fe4000781000b */
[----:B------:R-:W-:Y:S02]  /*dfd0*/  FMNMX3.FTZ R204, R204, R32, R33, !PT ;  /* 0x00000020cccc7276 */ /* 0x000fe40007810021 */
[----:B------:R-:W-:Y:S01]  /*dfe0*/  FMNMX3.FTZ R168, R168, R34, R35, !PT ;  /* 0x00000022a8a87276 */ /* 0x000fe20007810023 */
[----:B------:R-:W-:Y:S06]  /*dff0*/  BRA.U.ANY UP0, `(.L_x_1040) ;  /* 0xfffffff500207547 */ /* 0x000fec000b93ffff */
.L_x_1039:
[----:B------:R-:W2:Y:S01]  /*e000*/  SHFL.BFLY PT, R185, R204, 0x2, 0x1f ;  /* 0x0c401f00ccb97f89 */ /* 0x000ea200000e0000 */
[----:B------:R-:W-:Y:S01]  /*e010*/  FMNMX3.FTZ R207, R207, R12, R13, !PT ;  /* 0x0000000ccfcf7276 */ /* 0x000fe2000781000d */
[----:B------:R-:W-:Y:S01]  /*e020*/  IMAD.WIDE.U32 R186, R170, -0x2daee0ad, RZ ;  /* 0xd2511f53aaba7825 */ /* 0x000fe200078e00ff */
[----:B------:R-:W-:Y:S05]  /*e030*/  FMNMX3.FTZ R164, R205, R14, R15, !PT ;  /* 0x0000000ecda47276 */ /* 0x000fea000781000f */
[----:B------:R-:W3:Y:S01]  /*e040*/  SHFL.BFLY PT, R167, R168, 0x2, 0x1f ;  /* 0x0c401f00a8a77f89 */ /* 0x000ee200000e0000 */
[----:B------:R-:W-:Y:S01]  /*e050*/  FMNMX3.FTZ R170, R207, R24, R25, !PT ;  /* 0x00000018cfaa7276 */ /* 0x000fe20007810019 */
[----:B------:R-:W-:Y:S01]  /*e060*/  IMAD.WIDE.U32 R246, R247, -0x2daee0ad, RZ ;  /* 0xd2511f53f7f67825 */ /* 0x000fe200078e00ff */
[----:B------:R-:W-:Y:S01]  /*e070*/  FMNMX3.FTZ R164, R164, R26, R27, !PT ;  /* 0x0000001aa4a47276 */ /* 0x000fe2000781001b */
[----:B------:R-:W-:Y:S01]  /*e080*/  UISETP.NE.AND UP0, UPT, UR14, URZ, UPT ;  /* 0x000000ff0e00728c */ /* 0x000fe2000bf05270 */
[----:B------:R-:W-:Y:S01]  /*e090*/  FMNMX3.FTZ R166, R170, R28, R29, !PT ;  /* 0x0000001caaa67276 */ /* 0x000fe2000781001d */
[----:B------:R-:W-:Y:S01]  /*e0a0*/  IMAD.WIDE.U32 R250, R250, -0x2daee0ad, RZ ;  /* 0xd2511f53fafa7825 */ /* 0x000fe200078e00ff */
[----:B------:R-:W-:Y:S01]  /*e0b0*/  FMNMX3.FTZ R165, R164, R30, R31, !PT ;  /* 0x0000001ea4a57276 */ /* 0x000fe2000781001f */
[----:B------:R-:W-:Y:S01]  /*e0c0*/  UIADD3 UR14, UPT, UPT, UR14, -0x1, URZ ;  /* 0xffffffff0e0e7890 */ /* 0x000fe2000fffe0ff */
[----:B------:R-:W-:Y:S01]  /*e0d0*/  LOP3.LUT R186, R186, UR9, R247, 0x96, !PT ;  /* 0x00000009baba7c12 */ /* 0x000fe2000f8e96f7 */
[----:B------:R-:W4:Y:S01]  /*e0e0*/  SHFL.BFLY PT, R177, R166, 0x2, 0x1f ;  /* 0x0c401f00a6b17f89 */ /* 0x000f2200000e0000 */
[----:B------:R-:W-:Y:S01]  /*e0f0*/  LOP3.LUT R202, R202, UR9, R251, 0x96, !PT ;  /* 0x00000009caca7c12 */ /* 0x000fe2000f8e96fb */
[----:B------:R-:W-:Y:S01]  /*e100*/  IMAD.WIDE.U32 R206, R206, -0x326172a9, RZ ;  /* 0xcd9e8d57cece7825 */ /* 0x000fe200078e00ff */
[----:B------:R-:W-:Y:S05]  /*e110*/  LOP3.LUT R190, R198, UR10, R187, 0x96, !PT ;  /* 0x0000000ac6be7c12 */ /* 0x000fea000f8e96bb */
[----:B------:R-:W5:Y:S01]  /*e120*/  SHFL.BFLY PT, R170, R165, 0x2, 0x1f ;  /* 0x0c401f00a5aa7f89 */ /* 0x000f6200000e0000 */
[----:B------:R-:W-:Y:S01]  /*e130*/  IMAD.WIDE.U32 R186, R186, -0x326172a9, RZ ;  /* 0xcd9e8d57baba7825 */ /* 0x000fe200078e00ff */
[----:B------:R-:W-:Y:S03]  /*e140*/  LOP3.LUT R207, R248, UR18, R207, 0x96, !PT ;  /* 0x00000012f8cf7c12 */ /* 0x000fe6000f8e96cf */
[----:B------:R-:W-:Y:S01]  /*e150*/  IMAD.WIDE.U32 R202, R202, -0x326172a9, RZ ;  /* 0xcd9e8d57caca7825 */ /* 0x000fe200078e00ff */
[----:B------:R-:W-:Y:S02]  /*e160*/  MOV R174, R186 ;  /* 0x000000ba00ae7202 */ /* 0x000fe40000000f00 */
[----:B------:R-:W-:Y:S01]  /*e170*/  PRMT R183, R186, 0x7771, RZ ;  /* 0x00007771bab77816 */ /* 0x000fe200000000ff */
[----:B------:R-:W-:Y:S01]  /*e180*/  IMAD.WIDE.U32 R190, R190, -0x326172a9, RZ ;  /* 0xcd9e8d57bebe7825 */ /* 0x000fe200078e00ff */
[C---:B------:R-:W-:Y:S02]  /*e190*/  PRMT R181, R202.reuse, 0x7773, RZ ;  /* 0x00007773cab57816 */ /* 0x040fe400000000ff */
[----:B-1----:R-:W-:Y:S02]  /*e1a0*/  PRMT R172, R202, 0x7772, RZ ;  /* 0x00007772caac7816 */ /* 0x002fe400000000ff */
[----:B------:R-:W-:Y:S02]  /*e1b0*/  LOP3.LUT R243, R190, UR8, R187, 0x96, !PT ;  /* 0x00000008bef37c12 */ /* 0x000fe4000f8e96bb */
[----:B------:R-:W-:Y:S02]  /*e1c0*/  LOP3.LUT R174, R174, 0xff, RZ, 0xc0, !PT ;  /* 0x000000ffaeae7812 */ /* 0x000fe400078ec0ff */
[----:B------:R-:W-:Y:S02]  /*e1d0*/  PRMT R172, R172, 0x5410, R181 ;  /* 0x00005410acac7816 */ /* 0x000fe400000000b5 */
[C---:B------:R-:W-:Y:S02]  /*e1e0*/  LOP3.LUT R181, R243.reuse, 0xffff, RZ, 0xc0, !PT ;  /* 0x0000fffff3b57812 */ /* 0x040fe400078ec0ff */
[----:B------:R-:W-:Y:S02]  /*e1f0*/  PRMT R183, R174, 0x5410, R183 ;  /* 0x00005410aeb77816 */ /* 0x000fe400000000b7 */
[----:B--2---:R-:W-:Y:S02]  /*e200*/  FMNMX.FTZ R185, R204, R185, !PT ;  /* 0x000000b9ccb97209 */ /* 0x004fe40007810000 */
[----:B---3--:R-:W-:Y:S02]  /*e210*/  FMNMX.FTZ R164, R168, R167, !PT ;  /* 0x000000a7a8a47209 */ /* 0x008fe40007810000 */
[----:B------:R-:W-:Y:S01]  /*e220*/  LOP3.LUT R174, R243, 0xff, RZ, 0xc0, !PT ;  /* 0x000000fff3ae7812 */ /* 0x000fe200078ec0ff */
[----:B------:R-:W1:Y:S01]  /*e230*/  SHFL.BFLY PT, R168, R185, 0x1, 0x1f ;  /* 0x0c201f00b9a87f89 */ /* 0x000e6200000e0000 */
[----:B------:R-:W-:Y:S02]  /*e240*/  SHF.R.U32.HI R181, RZ, 0x8, R181 ;  /* 0x00000008ffb57819 */ /* 0x000fe400000116b5 */
[C---:B------:R-:W-:Y:S05]  /*e250*/  PRMT R179, R186.reuse, 0x7773, RZ ;  /* 0x00007773bab37816 */ /* 0x040fea00000000ff */
[----:B------:R-:W2:Y:S01]  /*e260*/  SHFL.BFLY PT, R167, R164, 0x1, 0x1f ;  /* 0x0c201f00a4a77f89 */ /* 0x000ea200000e0000 */
[----:B------:R-:W-:Y:S02]  /*e270*/  PRMT R180, R186, 0x7772, RZ ;  /* 0x00007772bab47816 */ /* 0x000fe400000000ff */
[----:B----4-:R-:W-:Y:S02]  /*e280*/  FMNMX.FTZ R166, R166, R177, !PT ;  /* 0x000000b1a6a67209 */ /* 0x010fe40007810000 */
[----:B-----5:R-:W-:Y:S02]  /*e290*/  FMNMX.FTZ R170, R165, R170, !PT ;  /* 0x000000aaa5aa7209 */ /* 0x020fe40007810000 */
[----:B------:R-:W-:Y:S02]  /*e2a0*/  PRMT R181, R174, 0x5410, R181 ;  /* 0x00005410aeb57816 */ /* 0x000fe400000000b5 */
[----:B------:R-:W-:Y:S01]  /*e2b0*/  PRMT R180, R180, 0x5410, R179 ;  /* 0x00005410b4b47816 */ /* 0x000fe200000000b3 */
[----:B------:R-:W3:Y:S01]  /*e2c0*/  LDC R174, c[0x0][0x4f8] ;  /* 0x00013e00ffae7b82 */ /* 0x000ee20000000800 */
[----:B------:R-:W4:Y:S01]  /*e2d0*/  SHFL.BFLY PT, R179, R166, 0x1, 0x1f ;  /* 0x0c201f00a6b37f89 */ /* 0x000f2200000e0000 */
[----:B------:R-:W-:Y:S02]  /*e2e0*/  MOV R176, R202 ;  /* 0x000000ca00b07202 */ /* 0x000fe40000000f00 */
[----:B------:R-:W-:Y:S05]  /*e2f0*/  PRMT R175, R202, 0x7771, RZ ;  /* 0x00007771caaf7816 */ /* 0x000fea00000000ff */
[----:B------:R-:W5:Y:S01]  /*e300*/  SHFL.BFLY PT, R165, R170, 0x1, 0x1f ;  /* 0x0c201f00aaa57f89 */ /* 0x000f6200000e0000 */
[----:B------:R-:W-:Y:S02]  /*e310*/  LOP3.LUT R176, R176, 0xff, RZ, 0xc0, !PT ;  /* 0x000000ffb0b07812 */ /* 0x000fe400078ec0ff */
[----:B------:R-:W-:Y:S02]  /*e320*/  LOP3.LUT R173, R206, UR8, R203, 0x96, !PT ;  /* 0x00000008cead7c12 */ /* 0x000fe4000f8e96cb */
[----:B-1----:R-:W-:Y:S02]  /*e330*/  FMNMX.FTZ R168, R185, R168, !PT ;  /* 0x000000a8b9a87209 */ /* 0x002fe40007810000 */
[----:B------:R-:W-:Y:S02]  /*e340*/  PRMT R175, R176, 0x5410, R175 ;  /* 0x00005410b0af7816 */ /* 0x000fe400000000af */
[----:B--2---:R-:W-:Y:S01]  /*e350*/  FMNMX.FTZ R167, R164, R167, !PT ;  /* 0x000000a7a4a77209 */ /* 0x004fe20007810000 */
[C---:B------:R-:W-:Y:S01]  /*e360*/  FMUL.FTZ R190, R168.reuse, UR4 ;  /* 0x00000004a8be7c20 */ /* 0x040fe20008410000 */
[C---:B------:R-:W-:Y:S01]  /*e370*/  FSETP.NEU.FTZ.AND P1, PT, R168.reuse, -INF , PT ;  /* 0xff800000a800780b */ /* 0x040fe20003f3d000 */
[----:B------:R-:W-:Y:S01]  /*e380*/  FADD.FTZ R3, -R168, R3 ;  /* 0x00000003a8037221 */ /* 0x000fe20000010100 */
[----:B------:R-:W-:Y:S01]  /*e390*/  PRMT R176, R173, 0x7632, R176 ;  /* 0x00007632adb07816 */ /* 0x000fe200000000b0 */
[C---:B------:R-:W-:Y:S01]  /*e3a0*/  FMUL.FTZ R188, R167.reuse, UR4 ;  /* 0x00000004a7bc7c20 */ /* 0x040fe20008410000 */
[----:B------:R-:W-:Y:S01]  /*e3b0*/  FSEL R190, R190, RZ, P1 ;  /* 0x000000ffbebe7208 */ /* 0x000fe20000800000 */
[C---:B------:R-:W-:Y:S01]  /*e3c0*/  FADD.FTZ R2, -R167.reuse, R2 ;  /* 0x00000002a7027221 */ /* 0x040fe20000010100 */
[----:B------:R-:W-:Y:S01]  /*e3d0*/  FSETP.NEU.FTZ.AND P0, PT, R167, -INF , PT ;  /* 0xff800000a700780b */ /* 0x000fe20003f1d000 */
[----:B------:R-:W-:Y:S01]  /*e3e0*/  FMUL.FTZ R164, R3, UR4 ;  /* 0x0000000403a47c20 */ /* 0x000fe20008410000 */
[C---:B------:R-:W-:Y:S01]  /*e3f0*/  LOP3.LUT R178, R173.reuse, 0xff, RZ, 0xc0, !PT ;  /* 0x000000ffadb27812 */ /* 0x040fe200078ec0ff */
[--C-:B------:R-:W-:Y:S01]  /*e400*/  FFMA.FTZ R192, R16, UR4, -R190.reuse ;  /* 0x0000000410c07c23 */ /* 0x100fe200080108be */
[----:B------:R-:W-:Y:S01]  /*e410*/  LOP3.LUT R177, R173, 0xffff, RZ, 0xc0, !PT ;  /* 0x0000ffffadb17812 */ /* 0x000fe200078ec0ff */
[--C-:B------:R-:W-:Y:S01]  /*e420*/  FFMA.FTZ R193, R17, UR4, -R190.reuse ;  /* 0x0000000411c17c23 */ /* 0x100fe200080108be */
[----:B------:R-:W-:Y:S01]  /*e430*/  SHF.R.U32.HI R173, RZ, 0x18, R173 ;  /* 0x00000018ffad7819 */ /* 0x000fe200000116ad */
[--C-:B------:R-:W-:Y:S01]  /*e440*/  FFMA.FTZ R197, R4, UR4, -R190.reuse ;  /* 0x0000000404c57c23 */ /* 0x100fe200080108be */
[----:B------:R-:W-:Y:S01]  /*e450*/  LOP3.LUT R176, R176, 0xff, RZ, 0xc0, !PT ;  /* 0x000000ffb0b07812 */ /* 0x000fe200078ec0ff */
[----:B------:R-:W-:Y:S01]  /*e460*/  FFMA.FTZ R196, R5, UR4, -R190 ;  /* 0x0000000405c47c23 */ /* 0x000fe200080108be */
[----:B------:R-:W-:Y:S01]  /*e470*/  FSEL R188, R188, RZ, P0 ;  /* 0x000000ffbcbc7208 */ /* 0x000fe20000000000 */
[----:B------:R-:W-:Y:S01]  /*e480*/  MUFU.EX2 R192, R192 ;  /* 0x000000c000c07308 */ /* 0x000fe20000000800 */
[----:B------:R-:W-:Y:S01]  /*e490*/  SHF.R.U32.HI R177, RZ, 0x8, R177 ;  /* 0x00000008ffb17819 */ /* 0x000fe200000116b1 */
[----:B------:R-:W-:Y:S01]  /*e4a0*/  FMUL.FTZ R3, R2, UR4 ;  /* 0x0000000402037c20 */ /* 0x000fe20008410000 */
[----:B------:R-:W-:Y:S01]  /*e4b0*/  PRMT R173, R176, 0x5410, R173 ;  /* 0x00005410b0ad7816 */ /* 0x000fe200000000ad */
[--C-:B------:R-:W-:Y:S01]  /*e4c0*/  FFMA.FTZ R195, R18, UR4, -R188.reuse ;  /* 0x0000000412c37c23 */ /* 0x100fe200080108bc */
[----:B---3--:R-:W-:Y:S01]  /*e4d0*/  LOP3.LUT R174, R174, 0xff, RZ, 0xc0, !PT ;  /* 0x000000ffaeae7812 */ /* 0x008fe200078ec0ff */
[----:B------:R-:W-:Y:S01]  /*e4e0*/  FFMA.FTZ R194, R19, UR4, -R188 ;  /* 0x0000000413c27c23 */ /* 0x000fe200080108bc */
[----:B----4-:R-:W-:Y:S03]  /*e4f0*/  FMNMX.FTZ R166, R166, R179, !PT ;  /* 0x000000b3a6a67209 */ /* 0x010fe60007810000 */
[----:B------:R-:W1:Y:S01]  /*e500*/  MUFU.EX2 R193, R193 ;  /* 0x000000c100c17308 */ /* 0x000e620000000800 */
[----:B------:R-:W-:Y:S01]  /*e510*/  PRMT R176, R243, 0x7632, R176 ;  /* 0x00007632f3b07816 */ /* 0x000fe200000000b0 */
[--C-:B------:R-:W-:Y:S01]  /*e520*/  FFMA.FTZ R198, R6, UR4, -R188.reuse ;  /* 0x0000000406c67c23 */ /* 0x100fe200080108bc */
[----:B-----5:R-:W-:Y:S01]  /*e530*/  FMNMX.FTZ R165, R170, R165, !PT ;  /* 0x000000a5aaa57209 */ /* 0x020fe20007810000 */
[----:B------:R-:W-:Y:S01]  /*e540*/  FMUL.FTZ R189, R166, UR4 ;  /* 0x00000004a6bd7c20 */ /* 0x000fe20008410000 */
[----:B------:R-:W-:Y:S01]  /*e550*/  PRMT R177, R178, 0x5410, R177 ;  /* 0x00005410b2b17816 */ /* 0x000fe200000000b1 */
[----:B------:R-:W-:Y:S01]  /*e560*/  FFMA.FTZ R199, R7, UR4, -R188 ;  /* 0x0000000407c77c23 */ /* 0x000fe200080108bc */
[----:B------:R-:W-:Y:S01]  /*e570*/  LEA R186, R174, R174, 0x10 ;  /* 0x000000aeaeba7211 */ /* 0x000fe200078e80ff */
[C---:B------:R-:W-:Y:S01]  /*e580*/  FMUL.FTZ R187, R165.reuse, UR4 ;  /* 0x00000004a5bb7c20 */ /* 0x040fe20008410000 */
[----:B------:R-:W-:Y:S01]  /*e590*/  LOP3.LUT R176, R176, 0xff, RZ, 0xc0, !PT ;  /* 0x000000ffb0b07812 */ /* 0x000fe200078ec0ff */
[----:B------:R-:W-:Y:S01]  /*e5a0*/  MUFU.EX2 R195, R195 ;  /* 0x000000c300c37308 */ /* 0x000fe20000000800 */
[----:B------:R-:W-:Y:S01]  /*e5b0*/  SHF.R.U32.HI R243, RZ, 0x18, R243 ;  /* 0x00000018fff37819 */ /* 0x000fe200000116f3 */
[C---:B------:R-:W-:Y:S01]  /*e5c0*/  FADD.FTZ R4, -R165.reuse, R0 ;  /* 0x00000000a5047221 */ /* 0x040fe20000010100 */
[----:B------:R-:W-:Y:S07]  /*e5d0*/  FSETP.NEU.FTZ.AND P0, PT, R165, -INF , PT ;  /* 0xff800000a500780b */ /* 0x000fee0003f1d000 */
[----:B------:R-:W2:Y:S01]  /*e5e0*/  MUFU.EX2 R194, R194 ;  /* 0x000000c200c27308 */ /* 0x000ea20000000800 */
[----:B------:R-:W-:Y:S01]  /*e5f0*/  FSETP.NEU.FTZ.AND P1, PT, R166, -INF , PT ;  /* 0xff800000a600780b */ /* 0x000fe20003f3d000 */
[----:B------:R-:W-:Y:S01]  /*e600*/  FMUL.FTZ R0, R4, UR4 ;  /* 0x0000000404007c20 */ /* 0x000fe20008410000 */
[----:B------:R-:W-:Y:S07]  /*e610*/  LOP3.LUT R5, R172, 0xff00ff, RZ, 0xc0, !PT ;  /* 0x00ff00ffac057812 */ /* 0x000fee00078ec0ff */
[----:B------:R-:W-:Y:S01]  /*e620*/  MUFU.EX2 R197, R197 ;  /* 0x000000c500c57308 */ /* 0x000fe20000000800 */
[----:B------:R-:W-:Y:S01]  /*e630*/  PRMT R243, R176, 0x5410, R243 ;  /* 0x00005410b0f37816 */ /* 0x000fe200000000f3 */
[----:B------:R-:W-:Y:S01]  /*e640*/  FFMA.FTZ R245, R20, UR4, -R190 ;  /* 0x0000000414f57c23 */ /* 0x000fe200080108be */
[--C-:B------:R-:W-:Y:S07]  /*e650*/  HSET2.LE.AND R172, R177, R186.reuse, PT ;  /* 0x000000bab1ac7233 */ /* 0x100fee0003803000 */
[----:B------:R-:W3:Y:S01]  /*e660*/  MUFU.EX2 R196, R196 ;  /* 0x000000c400c47308 */ /* 0x000ee20000000800 */
[----:B------:R-:W4:Y:S01]  /*e670*/  LDSM.16.MT88.4 R176, [R212+0xa000] ;  /* 0x00a00000d4b0783b */ /* 0x000f220000004200 */
[----:B------:R-:W-:Y:S01]  /*e680*/  FSEL R187, R187, RZ, P0 ;  /* 0x000000ffbbbb7208 */ /* 0x000fe20000000000 */
[----:B------:R-:W-:Y:S01]  /*e690*/  FFMA.FTZ R247, R22, UR4, -R188 ;  /* 0x0000000416f77c23 */ /* 0x000fe200080108bc */
[----:B------:R-:W-:Y:S06]  /*e6a0*/  FSEL R189, R189, RZ, P1 ;  /* 0x000000ffbdbd7208 */ /* 0x000fec0000800000 */
[----:B------:R-:W-:Y:S01]  /*e6b0*/  MUFU.EX2 R198, R198 ;  /* 0x000000c600c67308 */ /* 0x000fe20000000800 */
[--C-:B------:R-:W-:Y:S01]  /*e6c0*/  HSET2.LE.AND R174, R175, R186.reuse, PT ;  /* 0x000000baafae7233 */ /* 0x100fe20003803000 */
[--C-:B------:R-:W-:Y:S01]  /*e6d0*/  FFMA.FTZ R203, R14, UR4, -R187.reuse ;  /* 0x000000040ecb7c23 */ /* 0x100fe200080108bb */
[----:B------:R-:W-:Y:S07]  /*e6e0*/  FFMA.FTZ R202, R15, UR4, -R187 ;  /* 0x000000040fca7c23 */ /* 0x000fee00080108bb */
[----:B------:R-:W5:Y:S01]  /*e6f0*/  MUFU.EX2 R199, R199 ;  /* 0x000000c700c77308 */ /* 0x000f620000000800 */
[--C-:B------:R-:W-:Y:S01]  /*e700*/  FFMA.FTZ R200, R12, UR4, -R189.reuse ;  /* 0x000000040cc87c23 */ /* 0x100fe200080108bd */
[----:B------:R-:W-:Y:S01]  /*e710*/  FFMA.FTZ R201, R13, UR4, -R189 ;  /* 0x000000040dc97c23 */ /* 0x000fe200080108bd */
[--C-:B------:R-:W-:Y:S07]  /*e720*/  HSET2.LE.AND R175, R5, R186.reuse, PT ;  /* 0x000000ba05af7233 */ /* 0x100fee0003803000 */
[----:B------:R-:W-:Y:S01]  /*e730*/  MUFU.EX2 R203, R203 ;  /* 0x000000cb00cb7308 */ /* 0x000fe20000000800 */
[----:B-1----:R-:W-:Y:S01]  /*e740*/  F2FP.BF16.F32.PACK_AB R5, R193, R192 ;  /* 0x000000c0c105723e */ /* 0x002fe200000010ff */
[----:B------:R-:W-:Y:S01]  /*e750*/  FFMA.FTZ R206, R11, UR4, -R187 ;  /* 0x000000040bce7c23 */ /* 0x000fe200080108bb */
[----:B--2---:R-:W-:Y:S07]  /*e760*/  F2FP.BF16.F32.PACK_AB R2, R194, R195 ;  /* 0x000000c3c202723e */ /* 0x004fee00000010ff */
[----:B------:R-:W-:Y:S01]  /*e770*/  MUFU.EX2 R200, R200 ;  /* 0x000000c800c87308 */ /* 0x000fe20000000800 */
[----:B------:R-:W-:Y:S01]  /*e780*/  LOP3.LUT R174, R5, R174, RZ, 0xc0, !PT ;  /* 0x000000ae05ae7212 */ /* 0x000fe200078ec0ff */
[--C-:B------:R-:W-:Y:S01]  /*e790*/  FFMA.FTZ R205, R8, UR4, -R189.reuse ;  /* 0x0000000408cd7c23 */ /* 0x100fe200080108bd */
[----:B---3--:R-:W-:Y:S07]  /*e7a0*/  F2FP.BF16.F32.PACK_AB R5, R196, R197 ;  /* 0x000000c5c405723e */ /* 0x008fee00000010ff */
[----:B------:R-:W-:Y:S01]  /*e7b0*/  MUFU.EX2 R201, R201 ;  /* 0x000000c900c97308 */ /* 0x000fe20000000800 */
[----:B------:R-:W-:Y:S01]  /*e7c0*/  LOP3.LUT R175, R2, R175, RZ, 0xc0, !PT ;  /* 0x000000af02af7212 */ /* 0x000fe200078ec0ff */
[----:B------:R-:W-:Y:S01]  /*e7d0*/  FFMA.FTZ R204, R9, UR4, -R189 ;  /* 0x0000000409cc7c23 */ /* 0x000fe200080108bd */
[--C-:B------:R-:W-:Y:S07]  /*e7e0*/  HSET2.LE.AND R173, R173, R186.reuse, PT ;  /* 0x000000baadad7233 */ /* 0x100fee0003803000 */
[----:B------:R-:W-:Y:S01]  /*e7f0*/  MUFU.EX2 R202, R202 ;  /* 0x000000ca00ca7308 */ /* 0x000fe20000000800 */
[----:B------:R-:W-:Y:S01]  /*e800*/  MOV R170, R242 ;  /* 0x000000f200aa7202 */ /* 0x000fe20000000f00 */
[----:B------:R-:W-:Y:S01]  /*e810*/  FFMA.FTZ R10, R10, UR4, -R187 ;  /* 0x000000040a0a7c23 */ /* 0x000fe200080108bb */
[----:B------:R-:W-:Y:S07]  /*e820*/  LOP3.LUT R172, R5, R172, RZ, 0xc0, !PT ;  /* 0x000000ac05ac7212 */ /* 0x000fee00078ec0ff */
[----:B------:R-:W1:Y:S01]  /*e830*/  MUFU.EX2 R164, R164 ;  /* 0x000000a400a47308 */ /* 0x000e620000000800 */
[----:B-----5:R-:W-:Y:S01]  /*e840*/  F2FP.BF16.F32.PACK_AB R2, R199, R198 ;  /* 0x000000c6c702723e */ /* 0x020fe200000010ff */
[----:B------:R-:W-:Y:S01]  /*e850*/  FADD.FTZ R5, -R166, R169 ;  /* 0x000000a9a6057221 */ /* 0x000fe20000010100 */
[----:B------:R-:W-:Y:S07]  /*e860*/  LOP3.LUT R7, R180, 0xff00ff, RZ, 0xc0, !PT ;  /* 0x00ff00ffb4077812 */ /* 0x000fee00078ec0ff */
[----:B------:R-:W2:Y:S01]  /*e870*/  MUFU.EX2 R3, R3 ;  /* 0x0000000300037308 */ /* 0x000ea20000000800 */
[----:B------:R-:W-:Y:S01]  /*e880*/  LOP3.LUT P0, RZ, R170, 0x2, RZ, 0xc0, !PT ;  /* 0x00000002aaff7812 */ /* 0x000fe2000780c0ff */
[----:B------:R-:W-:Y:S01]  /*e890*/  FFMA.FTZ R249, R26, UR4, -R187 ;  /* 0x000000041af97c23 */ /* 0x000fe200080108bb */
[----:B------:R-:W-:Y:S01]  /*e8a0*/  LOP3.LUT R173, R2, R173, RZ, 0xc0, !PT ;  /* 0x000000ad02ad7212 */ /* 0x000fe200078ec0ff */
[----:B------:R-:W-:Y:S06]  /*e8b0*/  FMUL.FTZ R2, R5, UR4 ;  /* 0x0000000405027c20 */ /* 0x000fec0008410000 */
[----:B------:R-:W-:Y:S01]  /*e8c0*/  MUFU.EX2 R205, R205 ;  /* 0x000000cd00cd7308 */ /* 0x000fe20000000800 */
[--C-:B------:R-:W-:Y:S01]  /*e8d0*/  HSET2.LE.AND R182, R183, R186.reuse, PT ;  /* 0x000000bab7b67233 */ /* 0x100fe20003803000 */
[----:B------:R-:W-:Y:S01]  /*e8e0*/  FFMA.FTZ R251, R24, UR4, -R189 ;  /* 0x0000000418fb7c23 */ /* 0x000fe200080108bd */
[----:B------:R-:W-:Y:S07]  /*e8f0*/  SEL R185, R208, 0xffffffe0, !P0 ;  /* 0xffffffe0d0b97807 */ /* 0x000fee0004000000 */
[----:B------:R-:W3:Y:S01]  /*e900*/  MUFU.EX2 R204, R204 ;  /* 0x000000cc00cc7308 */ /* 0x000ee20000000800 */
[--C-:B------:R-:W-:Y:S01]  /*e910*/  HSET2.LE.AND R183, R7, R186.reuse, PT ;  /* 0x000000ba07b77233 */ /* 0x100fe20003803000 */
[----:B-1----:R-:W-:Y:S01]  /*e920*/  FMUL.FTZ R4, R164, R160 ;  /* 0x000000a0a4047220 */ /* 0x002fe20000410000 */
[----:B------:R-:W-:Y:S07]  /*e930*/  F2FP.BF16.F32.PACK_AB R5, R201, R200 ;  /* 0x000000c8c905723e */ /* 0x000fee00000010ff */
[----:B------:R-:W-:Y:S01]  /*e940*/  MUFU.EX2 R169, R10 ;  /* 0x0000000a00a97308 */ /* 0x000fe20000000800 */
[----:B------:R-:W-:Y:S01]  /*e950*/  F2FP.BF16.F32.PACK_AB R6, R202, R203 ;  /* 0x000000cbca06723e */ /* 0x000fe200000010ff */
[----:B--2---:R-:W-:Y:S01]  /*e960*/  FMUL.FTZ R7, R3, R163 ;  /* 0x000000a303077220 */ /* 0x004fe20000410000 */
[----:B------:R-:W-:Y:S07]  /*e970*/  IADD3 R184, PT, PT, R185, R212, RZ ;  /* 0x000000d4b9b87210 */ /* 0x000fee0007ffe0ff */
[----:B------:R-:W1:Y:S01]  /*e980*/  MUFU.EX2 R206, R206 ;  /* 0x000000ce00ce7308 */ /* 0x000e620000000800 */
[----:B------:R-:W-:Y:S01]  /*e990*/  LOP3.LUT R182, R5, R182, RZ, 0xc0, !PT ;  /* 0x000000b605b67212 */ /* 0x000fe200078ec0ff */
[----:B------:R-:W-:Y:S01]  /*e9a0*/  FMUL.FTZ R5, R164, R161 ;  /* 0x000000a1a4057220 */ /* 0x000fe20000410000 */
[----:B------:R-:W-:Y:S07]  /*e9b0*/  LOP3.LUT R183, R6, R183, RZ, 0xc0, !PT ;  /* 0x000000b706b77212 */ /* 0x000fee00078ec0ff */
[----:B------:R-:W2:Y:S01]  /*e9c0*/  MUFU.EX2 R2, R2 ;  /* 0x0000000200027308 */ /* 0x000ea20000000800 */
[----:B------:R-:W-:Y:S01]  /*e9d0*/  FMUL.FTZ R6, R3, R162 ;  /* 0x000000a203067220 */ /* 0x000fe20000410000 */
[--C-:B------:R-:W-:Y:S01]  /*e9e0*/  HSET2.LE.AND R180, R181, R186.reuse, PT ;  /* 0x000000bab5b47233 */ /* 0x100fe20003803000 */
[----:B------:R-:W5:Y:S07]  /*e9f0*/  LDSM.16.MT88.4 R160, [R184+0xa000] ;  /* 0x00a00000b8a0783b */ /* 0x000f6e0000004200 */
[----:B------:R-:W2:Y:S01]  /*ea00*/  MUFU.EX2 R0, R0 ;  /* 0x0000000000007308 */ /* 0x000ea20000000800 */
[--C-:B------:R-:W-:Y:S01]  /*ea10*/  HSET2.LE.AND R181, R243, R186.reuse, PT ;  /* 0x000000baf3b57233 */ /* 0x100fe20003803000 */
[----:B------:R-:W-:Y:S01]  /*ea20*/  FMUL.FTZ R16, R164, R148 ;  /* 0x00000094a4107220 */ /* 0x000fe20000410000 */
[----:B---3--:R-:W-:Y:S01]  /*ea30*/  F2FP.BF16.F32.PACK_AB R9, R204, R205 ;  /* 0x000000cdcc09723e */ /* 0x008fe200000010ff */
[-C--:B----4-:R-:W-:Y:S06]  /*ea40*/  HMMA.16816.F32.BF16 R4, R172, R176.reuse, R4 ;  /* 0x000000b0ac04723c */ /* 0x090fec0000041804 */
[----:B------:R-:W-:Y:S01]  /*ea50*/  MUFU.EX2 R245, R245 ;  /* 0x000000f500f57308 */ /* 0x000fe20000000800 */
[----:B-1----:R-:W-:Y:S01]  /*ea60*/  F2FP.BF16.F32.PACK_AB R8, R206, R169 ;  /* 0x000000a9ce08723e */ /* 0x002fe200000010ff */
[C---:B--2---:R-:W-:Y:S01]  /*ea70*/  FMUL.FTZ R12, R2.reuse, R152 ;  /* 0x00000098020c7220 */ /* 0x044fe20000410000 */
[----:B------:R-:W-:Y:S01]  /*ea80*/  LOP3.LUT R180, R9, R180, RZ, 0xc0, !PT ;  /* 0x000000b409b47212 */ /* 0x000fe200078ec0ff */
[----:B------:R-:W-:Y:S01]  /*ea90*/  FMUL.FTZ R9, R2, R157 ;  /* 0x0000009d02097220 */ /* 0x000fe20000410000 */
[----:B------:R-:W-:Y:S01]  /*eaa0*/  LOP3.LUT R181, R8, R181, RZ, 0xc0, !PT ;  /* 0x000000b508b57212 */ /* 0x000fe200078ec0ff */
[----:B------:R-:W-:Y:S01]  /*eab0*/  FMUL.FTZ R8, R2, R156 ;  /* 0x0000009c02087220 */ /* 0x000fe20000410000 */
[C---:B------:R-:W-:Y:S01]  /*eac0*/  FMUL.FTZ R10, R0.reuse, R158 ;  /* 0x0000009e000a7220 */ /* 0x040fe20000410000 */
[----:B------:R-:W-:Y:S01]  /*ead0*/  FMUL.FTZ R11, R0, R159 ;  /* 0x0000009f000b7220 */ /* 0x000fe20000410000 */
[----:B------:R-:W-:Y:S01]  /*eae0*/  LOP3.LUT P6, RZ, R170, 0x4, RZ, 0xc0, !PT ;  /* 0x00000004aaff7812 */ /* 0x000fe200078cc0ff */
[----:B------:R-:W-:Y:S01]  /*eaf0*/  FMUL.FTZ R13, R2, R153 ;  /* 0x00000099020d7220 */ /* 0x000fe20000410000 */
        /* <DEDUP_REMOVED lines=9> */
[----:B------:R-:W-:Y:S01]  /*eb90*/  MOV R156, R230 ;  /* 0x000000e6009c7202 */ /* 0x000fe20000000f00 */
[-C--:B------:R-:W-:Y:S03]  /*eba0*/  HMMA.16816.F32.BF16 R12, R180, R178.reuse, R12 ;  /* 0x000000b2b40c723c */ /* 0x080fe6000004180c */
[----:B------:R-:W-:Y:S01]  /*ebb0*/  MUFU.EX2 R251, R251 ;  /* 0x000000fb00fb7308 */ /* 0x000fe20000000800 */
[----:B------:R-:W-:Y:S01]  /*ebc0*/  @P6 IADD3 R156, PT, PT, R224, -0x40, RZ ;  /* 0xffffffc0e09c6810 */ /* 0x000fe20007ffe0ff */
[C---:B------:R-:W-:Y:S01]  /*ebd0*/  FMUL.FTZ R36, R164.reuse, R36 ;  /* 0x00000024a4247220 */ /* 0x040fe20000410000 */
[----:B------:R-:W-:Y:S01]  /*ebe0*/  FMUL.FTZ R37, R164, R37 ;  /* 0x00000025a4257220 */ /* 0x000fe20000410000 */
[----:B------:R-:W-:Y:S01]  /*ebf0*/  FMUL.FTZ R38, R3, R38 ;  /* 0x0000002603267220 */ /* 0x000fe20000410000 */
[----:B------:R-:W-:Y:S01]  /*ec00*/  IADD3 R157, PT, PT, R185, R156, RZ ;  /* 0x0000009cb99d7210 */ /* 0x000fe20007ffe0ff */
[C---:B------:R-:W-:Y:S01]  /*ec10*/  HMMA.16816.F32.BF16 R16, R172.reuse, R178, R16 ;  /* 0x000000b2ac10723c */ /* 0x040fe20000041810 */
[----:B------:R-:W1:Y:S03]  /*ec20*/  LDSM.16.MT88.4 R148, [R156] ;  /* 0x000000009c94783b */ /* 0x000e660000004200 */
[----:B------:R-:W-:Y:S01]  /*ec30*/  MUFU.EX2 R249, R249 ;  /* 0x000000f900f97308 */ /* 0x000fe20000000800 */
[C---:B------:R-:W-:Y:S01]  /*ec40*/  FMUL.FTZ R39, R3.reuse, R39 ;  /* 0x0000002703277220 */ /* 0x040fe20000410000 */
[C---:B------:R-:W-:Y:S01]  /*ec50*/  FMUL.FTZ R40, R2.reuse, R40 ;  /* 0x0000002802287220 */ /* 0x040fe20000410000 */
[----:B------:R-:W-:Y:S01]  /*ec60*/  FMUL.FTZ R41, R2, R41 ;  /* 0x0000002902297220 */ /* 0x000fe20000410000 */
[C---:B------:R-:W-:Y:S01]  /*ec70*/  FMUL.FTZ R42, R0.reuse, R42 ;  /* 0x0000002a002a7220 */ /* 0x040fe20000410000 */
[----:B------:R-:W-:Y:S01]  /*ec80*/  FMUL.FTZ R43, R0, R43 ;  /* 0x0000002b002b7220 */ /* 0x000fe20000410000 */
[----:B------:R-:W2:Y:S01]  /*ec90*/  LDSM.16.MT88.4 R152, [R157] ;  /* 0x000000009d98783b */ /* 0x000ea20000004200 */
[C---:B------:R-:W-:Y:S01]  /*eca0*/  FMUL.FTZ R44, R2.reuse, R44 ;  /* 0x0000002c022c7220 */ /* 0x040fe20000410000 */
[-C--:B-----5:R-:W-:Y:S03]  /*ecb0*/  HMMA.16816.F32.BF16 R36, R172, R160.reuse, R36 ;  /* 0x000000a0ac24723c */ /* 0x0a0fe60000041824 */
        /* <DEDUP_REMOVED lines=44> */
[-C--:B--2---:R-:W-:Y:S03]  /*ef80*/  HMMA.16816.F32.BF16 R68, R172, R152.reuse, R68 ;  /* 0x00000098ac44723c */ /* 0x084fe60000041844 */
[C---:B------:R-:W-:Y:S01]  /*ef90*/  FMUL.FTZ R81, R164.reuse, R81 ;  /* 0x00000051a4517220 */ /* 0x040fe20000410000 */
[C---:B------:R-:W-:Y:S01]  /*efa0*/  FMUL.FTZ R82, R3.reuse, R82 ;  /* 0x0000005203527220 */ /* 0x040fe20000410000 */
[C---:B------:R-:W-:Y:S01]  /*efb0*/  FMUL.FTZ R83, R3.reuse, R83 ;  /* 0x0000005303537220 */ /* 0x040fe20000410000 */
[C---:B------:R-:W-:Y:S01]  /*efc0*/  FMUL.FTZ R84, R164.reuse, R84 ;  /* 0x00000054a4547220 */ /* 0x040fe20000410000 */
[----:B------:R-:W-:Y:S01]  /*efd0*/  FMUL.FTZ R85, R164, R85 ;  /* 0x00000055a4557220 */ /* 0x000fe20000410000 */
[C---:B------:R-:W-:Y:S04]  /*efe0*/  HMMA.16816.F32.BF16 R72, R180.reuse, R152, R72 ;  /* 0x00000098b448723c */ /* 0x040fe80000041848 */
[C---:B------:R-:W-:Y:S01]  /*eff0*/  FMUL.FTZ R86, R3.reuse, R86 ;  /* 0x0000005603567220 */ /* 0x040fe20000410000 */
[----:B------:R-:W-:Y:S01]  /*f000*/  FMUL.FTZ R87, R3, R87 ;  /* 0x0000005703577220 */ /* 0x000fe20000410000 */
        /* <DEDUP_REMOVED lines=9> */
[----:B------:R-:W2:Y:S03]  /*f0a0*/  LDSM.16.MT88.4 R152, [R184+0xb000] ;  /* 0x00b00000b898783b */ /* 0x000ea60000004200 */
[----:B------:R-:W-:Y:S01]  /*f0b0*/  FMUL.FTZ R95, R0, R95 ;  /* 0x0000005f005f7220 */ /* 0x000fe20000410000 */
[----:B------:R-:W-:Y:S04]  /*f0c0*/  IMAD.WIDE.U32 R160, R207, -0x2daee0ad, RZ ;  /* 0xd2511f53cfa07825 */ /* 0x000fe800078e00ff */
[C---:B------:R-:W-:Y:S01]  /*f0d0*/  FMUL.FTZ R96, R164.reuse, R96 ;  /* 0x00000060a4607220 */ /* 0x040fe20000410000 */
[----:B------:R-:W-:Y:S01]  /*f0e0*/  FMUL.FTZ R97, R164, R97 ;  /* 0x00000061a4617220 */ /* 0x000fe20000410000 */
[-C--:B-1----:R-:W-:Y:S03]  /*f0f0*/  HMMA.16816.F32.BF16 R84, R172, R148.reuse, R84 ;  /* 0x00000094ac54723c */ /* 0x082fe60000041854 */
[C---:B------:R-:W-:Y:S01]  /*f100*/  FMUL.FTZ R98, R3.reuse, R98 ;  /* 0x0000006203627220 */ /* 0x040fe20000410000 */
[C---:B------:R-:W-:Y:S01]  /*f110*/  FMUL.FTZ R99, R3.reuse, R99 ;  /* 0x0000006303637220 */ /* 0x040fe20000410000 */
[----:B------:R-:W-:Y:S01]  /*f120*/  PRMT R158, R160, 0x7772, RZ ;  /* 0x00007772a09e7816 */ /* 0x000fe200000000ff */
[----:B------:R-:W-:Y:S01]  /*f130*/  FMUL.FTZ R100, R164, R100 ;  /* 0x00000064a4647220 */ /* 0x000fe20000410000 */
[----:B------:R-:W-:Y:S01]  /*f140*/  MOV R162, R160 ;  /* 0x000000a000a27202 */ /* 0x000fe20000000f00 */
[C---:B------:R-:W-:Y:S04]  /*f150*/  HMMA.16816.F32.BF16 R88, R180.reuse, R148, R88 ;  /* 0x00000094b458723c */ /* 0x040fe80000041858 */
[----:B------:R-:W-:Y:S01]  /*f160*/  LOP3.LUT R148, R244, UR18, R191, 0x96, !PT ;  /* 0x00000012f4947c12 */ /* 0x000fe2000f8e96bf */
[----:B------:R-:W-:Y:S01]  /*f170*/  FMUL.FTZ R101, R164, R101 ;  /* 0x00000065a4657220 */ /* 0x000fe20000410000 */
[----:B------:R-:W-:Y:S01]  /*f180*/  PRMT R179, R160, 0x7771, RZ ;  /* 0x00007771a0b37816 */ /* 0x000fe200000000ff */
[C---:B------:R-:W-:Y:S01]  /*f190*/  FMUL.FTZ R102, R3.reuse, R102 ;  /* 0x0000006603667220 */ /* 0x040fe20000410000 */
[-C--:B------:R-:W-:Y:S03]  /*f1a0*/  HMMA.16816.F32.BF16 R92, R180, R150.reuse, R92 ;  /* 0x00000096b45c723c */ /* 0x080fe6000004185c */
[----:B------:R-:W-:Y:S01]  /*f1b0*/  IMAD.WIDE.U32 R148, R148, -0x2daee0ad, RZ ;  /* 0xd2511f5394947825 */ /* 0x000fe200078e00ff */
[----:B------:R-:W-:Y:S02]  /*f1c0*/  LOP3.LUT R250, R250, UR17, R161, 0x96, !PT ;  /* 0x00000011fafa7c12 */ /* 0x000fe4000f8e96a1 */
[----:B------:R-:W-:Y:S01]  /*f1d0*/  PRMT R161, R160, 0x7773, RZ ;  /* 0x00007773a0a17816 */ /* 0x000fe200000000ff */
[C---:B------:R-:W-:Y:S01]  /*f1e0*/  FMUL.FTZ R103, R3.reuse, R103 ;  /* 0x0000006703677220 */ /* 0x040fe20000410000 */
[C---:B------:R-:W-:Y:S04]  /*f1f0*/  HMMA.16816.F32.BF16 R96, R172.reuse, R150, R96 ;  /* 0x00000096ac60723c */ /* 0x040fe80000041860 */
[----:B------:R-:W-:Y:S01]  /*f200*/  LOP3.LUT R246, R246, UR17, R149, 0x96, !PT ;  /* 0x00000011f6f67c12 */ /* 0x000fe2000f8e9695 */
[C---:B------:R-:W-:Y:S01]  /*f210*/  FMUL.FTZ R104, R2.reuse, R104 ;  /* 0x0000006802687220 */ /* 0x040fe20000410000 */
[----:B------:R-:W-:Y:S01]  /*f220*/  MOV R176, R148 ;  /* 0x0000009400b07202 */ /* 0x000fe20000000f00 */
[----:B------:R-:W-:Y:S01]  /*f230*/  FMUL.FTZ R105, R2, R105 ;  /* 0x0000006902697220 */ /* 0x000fe20000410000 */
[-C--:B--2---:R-:W-:Y:S03]  /*f240*/  HMMA.16816.F32.BF16 R100, R172, R152.reuse, R100 ;  /* 0x00000098ac64723c */ /* 0x084fe60000041864 */
[----:B------:R-:W-:Y:S01]  /*f250*/  PRMT R159, R148, 0x7773, RZ ;  /* 0x00007773949f7816 */ /* 0x000fe200000000ff */
[----:B------:R-:W-:Y:S01]  /*f260*/  FMUL.FTZ R106, R0, R106 ;  /* 0x0000006a006a7220 */ /* 0x000fe20000410000 */
[----:B------:R-:W-:Y:S01]  /*f270*/  PRMT R160, R148, 0x7772, RZ ;  /* 0x0000777294a07816 */ /* 0x000fe200000000ff */
[----:B------:R-:W-:Y:S01]  /*f280*/  FMUL.FTZ R107, R0, R107 ;  /* 0x0000006b006b7220 */ /* 0x000fe20000410000 */
[----:B------:R-:W-:Y:S01]  /*f290*/  PRMT R163, R148, 0x7771, RZ ;  /* 0x0000777194a37816 */ /* 0x000fe200000000ff */
[C---:B------:R-:W-:Y:S01]  /*f2a0*/  FMUL.FTZ R108, R2.reuse, R108 ;  /* 0x0000006c026c7220 */ /* 0x040fe20000410000 */
[----:B------:R-:W1:Y:S01]  /*f2b0*/  LDSM.16.MT88.4 R148, [R156+0x1000] ;  /* 0x001000009c94783b */ /* 0x000e620000004200 */
[----:B------:R-:W-:Y:S01]  /*f2c0*/  FMUL.FTZ R109, R2, R109 ;  /* 0x0000006d026d7220 */ /* 0x000fe20000410000 */
[C---:B------:R-:W-:Y:S01]  /*f2d0*/  FMUL.FTZ R110, R0.reuse, R110 ;  /* 0x0000006e006e7220 */ /* 0x040fe20000410000 */
[----:B------:R-:W-:Y:S01]  /*f2e0*/  FMUL.FTZ R111, R0, R111 ;  /* 0x0000006f006f7220 */ /* 0x000fe20000410000 */
[C---:B------:R-:W-:Y:S04]  /*f2f0*/  HMMA.16816.F32.BF16 R104, R180.reuse, R152, R104 ;  /* 0x00000098b468723c */ /* 0x040fe80000041868 */
[----:B------:R-:W-:Y:S01]  /*f300*/  PRMT R153, R250, 0x7632, R153 ;  /* 0x00007632fa997816 */ /* 0x000fe20000000099 */
[----:B------:R-:W-:Y:S01]  /*f310*/  FMUL.FTZ R112, R164, R112 ;  /* 0x00000070a4707220 */ /* 0x000fe20000410000 */
[----:B------:R-:W-:Y:S01]  /*f320*/  LOP3.LUT R152, R176, 0xff, RZ, 0xc0, !PT ;  /* 0x000000ffb0987812 */ /* 0x000fe200078ec0ff */
[----:B------:R-:W-:Y:S01]  /*f330*/  FMUL.FTZ R113, R164, R113 ;  /* 0x00000071a4717220 */ /* 0x000fe20000410000 */
[-C--:B------:R-:W-:Y:S03]  /*f340*/  HMMA.16816.F32.BF16 R108, R180, R154.reuse, R108 ;  /* 0x0000009ab46c723c */ /* 0x080fe6000004186c */
[----:B------:R-:W-:Y:S01]  /*f350*/  PRMT R158, R158, 0x5410, R161 ;  /* 0x000054109e9e7816 */ /* 0x000fe200000000a1 */
[C---:B------:R-:W-:Y:S01]  /*f360*/  FMUL.FTZ R114, R3.reuse, R114 ;  /* 0x0000007203727220 */ /* 0x040fe20000410000 */
[----:B------:R-:W-:Y:S01]  /*f370*/  FMUL.FTZ R115, R3, R115 ;  /* 0x0000007303737220 */ /* 0x000fe20000410000 */
[----:B------:R-:W-:Y:S01]  /*f380*/  LOP3.LUT R176, R250, 0xffff, RZ, 0xc0, !PT ;  /* 0x0000fffffab07812 */ /* 0x000fe200078ec0ff */
[----:B------:R-:W-:Y:S01]  /*f390*/  FMUL.FTZ R116, R164, R116 ;  /* 0x00000074a4747220 */ /* 0x000fe20000410000 */
[----:B------:R-:W-:Y:S01]  /*f3a0*/  LOP3.LUT R161, R250, 0xff, RZ, 0xc0, !PT ;  /* 0x000000fffaa17812 */ /* 0x000fe200078ec0ff */
[----:B------:R-:W-:Y:S01]  /*f3b0*/  FMUL.FTZ R117, R164, R117 ;  /* 0x00000075a4757220 */ /* 0x000fe20000410000 */
[----:B------:R-:W-:Y:S01]  /*f3c0*/  LOP3.LUT R153, R153, 0xff, RZ, 0xc0, !PT ;  /* 0x000000ff99997812 */ /* 0x000fe200078ec0ff */
[C---:B------:R-:W-:Y:S01]  /*f3d0*/  FMUL.FTZ R118, R3.reuse, R118 ;  /* 0x0000007603767220 */ /* 0x040fe20000410000 */
[C---:B------:R-:W-:Y:S04]  /*f3e0*/  HMMA.16816.F32.BF16 R112, R172.reuse, R154, R112 ;  /* 0x0000009aac70723c */ /* 0x040fe80000041870 */
[----:B------:R-:W-:Y:S01]  /*f3f0*/  SHF.R.U32.HI R250, RZ, 0x18, R250 ;  /* 0x00000018fffa7819 */ /* 0x000fe200000116fa */
[----:B------:R-:W-:Y:S01]  /*f400*/  FMUL.FTZ R119, R3, R119 ;  /* 0x0000007703777220 */ /* 0x000fe20000410000 */
[----:B------:R-:W-:Y:S01]  /*f410*/  PRMT R160, R160, 0x5410, R159 ;  /* 0x00005410a0a07816 */ /* 0x000fe2000000009f */
[----:B------:R-:W-:Y:S01]  /*f420*/  FMUL.FTZ R120, R2, R120 ;  /* 0x0000007802787220 */ /* 0x000fe20000410000 */
[----:B------:R-:W-:Y:S01]  /*f430*/  PRMT R163, R152, 0x5410, R163 ;  /* 0x0000541098a37816 */ /* 0x000fe200000000a3 */
[----:B------:R-:W-:Y:S01]  /*f440*/  FMUL.FTZ R121, R2, R121 ;  /* 0x0000007902797220 */ /* 0x000fe20000410000 */
[----:B------:R-:W-:Y:S01]  /*f450*/  PRMT R159, R153, 0x5410, R250 ;  /* 0x00005410999f7816 */ /* 0x000fe200000000fa */
[C---:B------:R-:W-:Y:S01]  /*f460*/  FMUL.FTZ R122, R0.reuse, R122 ;  /* 0x0000007a007a7220 */ /* 0x040fe20000410000 */
[----:B------:R-:W2:Y:S01]  /*f470*/  LDSM.16.MT88.4 R152, [R157+0x1000] ;  /* 0x001000009d98783b */ /* 0x000ea20000004200 */
[----:B------:R-:W-:Y:S01]  /*f480*/  FMUL.FTZ R123, R0, R123 ;  /* 0x0000007b007b7220 */ /* 0x000fe20000410000 */
[----:B------:R-:W-:Y:S01]  /*f490*/  LOP3.LUT R162, R162, 0xff, RZ, 0xc0, !PT ;  /* 0x000000ffa2a27812 */ /* 0x000fe200078ec0ff */
[----:B------:R-:W-:Y:S01]  /*f4a0*/  FMUL.FTZ R124, R2, R124 ;  /* 0x0000007c027c7220 */ /* 0x000fe20000410000 */
[-C--:B-1----:R-:W-:Y:S03]  /*f4b0*/  HMMA.16816.F32.BF16 R116, R172, R148.reuse, R116 ;  /* 0x00000094ac74723c */ /* 0x082fe60000041874 */
[----:B------:R-:W-:Y:S01]  /*f4c0*/  PRMT R179, R162, 0x5410, R179 ;  /* 0x00005410a2b37816 */ /* 0x000fe200000000b3 */
[----:B------:R-:W-:Y:S01]  /*f4d0*/  FMUL.FTZ R125, R2, R125 ;  /* 0x0000007d027d7220 */ /* 0x000fe20000410000 */
[C---:B------:R-:W-:Y:S01]  /*f4e0*/  FMUL.FTZ R126, R0.reuse, R126 ;  /* 0x0000007e007e7220 */ /* 0x040fe20000410000 */
[----:B------:R-:W-:Y:S01]  /*f4f0*/  FMUL.FTZ R127, R0, R127 ;  /* 0x0000007f007f7220 */ /* 0x000fe20000410000 */
[----:B------:R-:W-:Y:S01]  /*f500*/  LOP3.LUT R185, R246, 0xff, RZ, 0xc0, !PT ;  /* 0x000000fff6b97812 */ /* 0x000fe200078ec0ff */
[C---:B------:R-:W-:Y:S04]  /*f510*/  HMMA.16816.F32.BF16 R120, R180.reuse, R148, R120 ;  /* 0x00000094b478723c */ /* 0x040fe80000041878 */
[----:B------:R-:W-:Y:S01]  /*f520*/  SHF.R.U32.HI R176, RZ, 0x8, R176 ;  /* 0x00000008ffb07819 */ /* 0x000fe200000116b0 */
[----:B------:R-:W-:Y:S01]  /*f530*/  FFMA.FTZ R207, R32, UR4, -R190 ;  /* 0x0000000420cf7c23 */ /* 0x000fe200080108be */
[----:B------:R-:W-:Y:S01]  /*f540*/  SHF.R.U32.HI R177, RZ, 0x18, R246 ;  /* 0x00000018ffb17819 */ /* 0x000fe200000116f6 */
[----:B------:R-:W-:Y:S01]  /*f550*/  FFMA.FTZ R244, R33, UR4, -R190 ;  /* 0x0000000421f47c23 */ /* 0x000fe200080108be */
[-C--:B------:R-:W-:Y:S03]  /*f560*/  HMMA.16816.F32.BF16 R124, R180, R150.reuse, R124 ;  /* 0x00000096b47c723c */ /* 0x080fe6000004187c */
[----:B------:R-:W-:Y:S01]  /*f570*/  PRMT R161, R161, 0x5410, R176 ;  /* 0x00005410a1a17816 */ /* 0x000fe200000000b0 */
[----:B------:R-:W-:Y:S01]  /*f580*/  FFMA.FTZ R243, R34, UR4, -R188 ;  /* 0x0000000422f37c23 */ /* 0x000fe200080108bc */
[C---:B------:R-:W-:Y:S01]  /*f590*/  LOP3.LUT R176, R246.reuse, 0xffff, RZ, 0xc0, !PT ;  /* 0x0000fffff6b07812 */ /* 0x040fe200078ec0ff */
[----:B------:R-:W-:Y:S01]  /*f5a0*/  FFMA.FTZ R190, R21, UR4, -R190 ;  /* 0x0000000415be7c23 */ /* 0x000fe200080108be */
[----:B------:R-:W-:Y:S01]  /*f5b0*/  PRMT R162, R246, 0x7632, R162 ;  /* 0x00007632f6a27816 */ /* 0x000fe200000000a2 */
[--C-:B------:R-:W-:Y:S01]  /*f5c0*/  FFMA.FTZ R246, R35, UR4, -R188.reuse ;  /* 0x0000000423f67c23 */ /* 0x100fe200080108bc */
[----:B------:R-:W-:Y:S01]  /*f5d0*/  FFMA.FTZ R188, R23, UR4, -R188 ;  /* 0x0000000417bc7c23 */ /* 0x000fe200080108bc */
[C---:B------:R-:W-:Y:S01]  /*f5e0*/  FMUL.FTZ R21, R164.reuse, R145 ;  /* 0x00000091a4157220 */ /* 0x040fe20000410000 */
[C---:B------:R-:W-:Y:S01]  /*f5f0*/  FMUL.FTZ R23, R3.reuse, R147 ;  /* 0x0000009303177220 */ /* 0x040fe20000410000 */
[C---:B------:R-:W-:Y:S01]  /*f600*/  FMUL.FTZ R32, R164.reuse, R140 ;  /* 0x0000008ca4207220 */ /* 0x040fe20000410000 */
[----:B------:R-:W-:Y:S01]  /*f610*/  LDSM.16.MT88.4 R144, [R156+0x800] ;  /* 0x000800009c90783b */ /* 0x000fe20000004200 */
[----:B------:R-:W-:Y:S01]  /*f620*/  FMUL.FTZ R33, R164, R141 ;  /* 0x0000008da4217220 */ /* 0x000fe20000410000 */
[C---:B------:R-:W-:Y:S01]  /*f630*/  FMUL.FTZ R34, R3.reuse, R142 ;  /* 0x0000008e03227220 */ /* 0x040fe20000410000 */
[----:B------:R-:W-:Y:S01]  /*f640*/  FMUL.FTZ R35, R3, R143 ;  /* 0x0000008f03237220 */ /* 0x000fe20000410000 */
[----:B------:R-:W-:Y:S01]  /*f650*/  SHF.R.U32.HI R176, RZ, 0x8, R176 ;  /* 0x00000008ffb07819 */ /* 0x000fe200000116b0 */
[C---:B------:R-:W-:Y:S01]  /*f660*/  HMMA.16816.F32.BF16 R20, R172.reuse, R150, R20 ;  /* 0x00000096ac14723c */ /* 0x040fe20000041814 */
[----:B------:R-:W-:Y:S02]  /*f670*/  MUFU.EX2 R252, R188 ;  /* 0x000000bc00fc7308 */ /* 0x000fe40000000800 */
[----:B------:R-:W1:Y:S01]  /*f680*/  LDSM.16.MT88.4 R148, [R212+0xa800] ;  /* 0x00a80000d494783b */ /* 0x000e620000004200 */
[----:B------:R-:W-:Y:S01]  /*f690*/  LOP3.LUT R162, R162, 0xff, RZ, 0xc0, !PT ;  /* 0x000000ffa2a27812 */ /* 0x000fe200078ec0ff */
[C---:B------:R-:W-:Y:S01]  /*f6a0*/  FMUL.FTZ R128, R2.reuse, R128 ;  /* 0x0000008002807220 */ /* 0x040fe20000410000 */
[----:B------:R-:W-:Y:S01]  /*f6b0*/  PRMT R185, R185, 0x5410, R176 ;  /* 0x00005410b9b97816 */ /* 0x000fe200000000b0 */
[----:B------:R-:W-:Y:S01]  /*f6c0*/  FMUL.FTZ R129, R2, R129 ;  /* 0x0000008102817220 */ /* 0x000fe20000410000 */
[-C--:B--2---:R-:W-:Y:S03]  /*f6d0*/  HMMA.16816.F32.BF16 R32, R172, R152.reuse, R32 ;  /* 0x00000098ac20723c */ /* 0x084fe60000041820 */
[----:B------:R-:W-:Y:S01]  /*f6e0*/  MUFU.EX2 R207, R207 ;  /* 0x000000cf00cf7308 */ /* 0x000fe20000000800 */
[----:B------:R-:W-:Y:S01]  /*f6f0*/  PRMT R177, R162, 0x5410, R177 ;  /* 0x00005410a2b17816 */ /* 0x000fe200000000b1 */
[----:B------:R-:W-:Y:S01]  /*f700*/  FFMA.FTZ R162, R28, UR4, -R189 ;  /* 0x000000041ca27c23 */ /* 0x000fe200080108bd */
[----:B------:R-:W-:Y:S01]  /*f710*/  FFMA.FTZ R28, R27, UR4, -R187 ;  /* 0x000000041b1c7c23 */ /* 0x000fe200080108bb */
[C---:B------:R-:W-:Y:S01]  /*f720*/  FMUL.FTZ R130, R0.reuse, R130 ;  /* 0x0000008200827220 */ /* 0x040fe20000410000 */
[----:B------:R-:W-:Y:S01]  /*f730*/  FMUL.FTZ R131, R0, R131 ;  /* 0x0000008300837220 */ /* 0x000fe20000410000 */
[----:B------:R-:W-:Y:S04]  /*f740*/  FFMA.FTZ R250, R25, UR4, -R189 ;  /* 0x0000000419fa7c23 */ /* 0x000fe800080108bd */
[----:B------:R2:W-:Y:S01]  /*f750*/  MUFU.EX2 R188, R28 ;  /* 0x0000001c00bc7308 */ /* 0x0005e20000000800 */
[----:B------:R-:W-:Y:S01]  /*f760*/  LOP3.LUT R25, R160, 0xff00ff, RZ, 0xc0, !PT ;  /* 0x00ff00ffa0197812 */ /* 0x000fe200078ec0ff */
[----:B------:R-:W3:Y:S01]  /*f770*/  LDSM.16.MT88.4 R140, [R184+0xa800] ;  /* 0x00a80000b88c783b */ /* 0x000ee20000004200 */
[C---:B------:R-:W-:Y:S01]  /*f780*/  FMUL.FTZ R24, R2.reuse, R136 ;  /* 0x0000008802187220 */ /* 0x040fe20000410000 */
[--C-:B------:R-:W-:Y:S01]  /*f790*/  HSET2.LE.AND R136, R185, R186.reuse, PT ;  /* 0x000000bab9887233 */ /* 0x100fe20003803000 */
[C---:B------:R-:W-:Y:S05]  /*f7a0*/  HMMA.16816.F32.BF16 R128, R180.reuse, R152, R128 ;  /* 0x00000098b480723c */ /* 0x040fea0000041880 */
[----:B------:R-:W4:Y:S01]  /*f7b0*/  MUFU.EX2 R244, R244 ;  /* 0x000000f400f47308 */ /* 0x000f220000000800 */
[--C-:B------:R-:W-:Y:S01]  /*f7c0*/  HSET2.LE.AND R152, R25, R186.reuse, PT ;  /* 0x000000ba19987233 */ /* 0x100fe20003803000 */
[----:B------:R-:W-:Y:S01]  /*f7d0*/  FMUL.FTZ R25, R2, R137 ;  /* 0x0000008902197220 */ /* 0x000fe20000410000 */
[C---:B------:R-:W-:Y:S01]  /*f7e0*/  FMUL.FTZ R26, R0.reuse, R138 ;  /* 0x0000008a001a7220 */ /* 0x040fe20000410000 */
[----:B------:R-:W-:Y:S01]  /*f7f0*/  FMUL.FTZ R27, R0, R139 ;  /* 0x0000008b001b7220 */ /* 0x000fe20000410000 */
[--C-:B------:R-:W-:Y:S01]  /*f800*/  FFMA.FTZ R191, R30, UR4, -R187.reuse ;  /* 0x000000041ebf7c23 */ /* 0x100fe200080108bb */
[----:B------:R-:W-:Y:S01]  /*f810*/  FFMA.FTZ R187, R31, UR4, -R187 ;  /* 0x000000041fbb7c23 */ /* 0x000fe200080108bb */
[--C-:B------:R-:W-:Y:S01]  /*f820*/  HSET2.LE.AND R138, R159, R186.reuse, PT ;  /* 0x000000ba9f8a7233 */ /* 0x100fe20003803000 */
[----:B------:R-:W-:Y:S01]  /*f830*/  FFMA.FTZ R189, R29, UR4, -R189 ;  /* 0x000000041dbd7c23 */ /* 0x000fe200080108bd */
[--C-:B------:R-:W-:Y:S01]  /*f840*/  HSET2.LE.AND R139, R161, R186.reuse, PT ;  /* 0x000000baa18b7233 */ /* 0x100fe20003803000 */
[C---:B--2---:R-:W-:Y:S01]  /*f850*/  FMUL.FTZ R28, R164.reuse, R132 ;  /* 0x00000084a41c7220 */ /* 0x044fe20000410000 */
[-C--:B------:R-:W-:Y:S01]  /*f860*/  HMMA.16816.F32.BF16 R24, R180, R154.reuse, R24 ;  /* 0x0000009ab418723c */ /* 0x080fe20000041818 */
[----:B------:R-:W2:Y:S01]  /*f870*/  MUFU.EX2 R248, R190 ;  /* 0x000000be00f87308 */ /* 0x000ea20000000800 */
[----:B------:R-:W-:Y:S01]  /*f880*/  LDSM.16.MT88.4 R180, [R212+0xb800] ;  /* 0x00b80000d4b4783b */ /* 0x000fe20000004200 */
[C---:B------:R-:W-:Y:S01]  /*f890*/  FMUL.FTZ R29, R164.reuse, R133 ;  /* 0x00000085a41d7220 */ /* 0x040fe20000410000 */
[C---:B------:R-:W-:Y:S01]  /*f8a0*/  FMUL.FTZ R30, R3.reuse, R134 ;  /* 0x00000086031e7220 */ /* 0x040fe20000410000 */
[C---:B------:R-:W-:Y:S06]  /*f8b0*/  FMUL.FTZ R31, R3.reuse, R135 ;  /* 0x00000087031f7220 */ /* 0x040fec0000410000 */
[----:B------:R-:W-:Y:S01]  /*f8c0*/  MUFU.EX2 R189, R189 ;  /* 0x000000bd00bd7308 */ /* 0x000fe20000000800 */
[--C-:B------:R-:W-:Y:S01]  /*f8d0*/  HSET2.LE.AND R153, R163, R186.reuse, PT ;  /* 0x000000baa3997233 */ /* 0x100fe20003803000 */
[----:B------:R-:W-:Y:S01]  /*f8e0*/  FFMA.FTZ R197, R164, R231, R197 ;  /* 0x000000e7a4c57223 */ /* 0x000fe200000100c5 */
[--C-:B------:R-:W-:Y:S07]  /*f8f0*/  HSET2.LE.AND R137, R177, R186.reuse, PT ;  /* 0x000000bab1897233 */ /* 0x100fee0003803000 */
[----:B------:R-:W5:Y:S01]  /*f900*/  MUFU.EX2 R191, R191 ;  /* 0x000000bf00bf7308 */ /* 0x000f620000000800 */
[----:B------:R-:W-:Y:S01]  /*f910*/  LOP3.LUT R157, R158, 0xff00ff, RZ, 0xc0, !PT ;  /* 0x00ff00ff9e9d7812 */ /* 0x000fe200078ec0ff */
[----:B------:R-:W-:Y:S01]  /*f920*/  HMMA.16816.F32.BF16 R28, R172, R154, R28 ;  /* 0x0000009aac1c723c */ /* 0x000fe2000004181c */
[----:B------:R1:W-:Y:S07]  /*f930*/  LDSM.16.MT88.4 R172, [R156+0x1800] ;  /* 0x001800009cac783b */ /* 0x0003ee0000004200 */
[----:B------:R-:W-:Y:S01]  /*f940*/  MUFU.EX2 R243, R243 ;  /* 0x000000f300f37308 */ /* 0x000fe20000000800 */
[--C-:B------:R-:W-:Y:S01]  /*f950*/  HSET2.LE.AND R158, R179, R186.reuse, PT ;  /* 0x000000bab39e7233 */ /* 0x100fe20003803000 */
[----:B------:R-:W-:Y:S08]  /*f960*/  FFMA.FTZ R198, R3, R228, R198 ;  /* 0x000000e403c67223 */ /* 0x000ff000000100c6 */
[----:B------:R-:W3:Y:S01]  /*f970*/  MUFU.EX2 R246, R246 ;  /* 0x000000f600f67308 */ /* 0x000ee20000000800 */
[----:B----4-:R-:W-:Y:S01]  /*f980*/  F2FP.BF16.F32.PACK_AB R133, R244, R207 ;  /* 0x000000cff485723e */ /* 0x010fe200000010ff */
[----:B------:R-:W-:Y:S01]  /*f990*/  FFMA.FTZ R205, R2, R229, R205 ;  /* 0x000000e502cd7223 */ /* 0x000fe200000100cd */
[----:B------:R-:W-:Y:S07]  /*f9a0*/  HSET2.LE.AND R157, R157, R186, PT ;  /* 0x000000ba9d9d7233 */ /* 0x000fee0003803000 */
[----:B------:R-:W4:Y:S01]  /*f9b0*/  MUFU.EX2 R250, R250 ;  /* 0x000000fa00fa7308 */ /* 0x000f220000000800 */
[----:B--2---:R-:W-:Y:S01]  /*f9c0*/  F2FP.BF16.F32.PACK_AB R132, R248, R245 ;  /* 0x000000f5f884723e */ /* 0x004fe200000010ff */
[----:B------:R-:W2:Y:S01]  /*f9d0*/  LDSM.16.MT88.4 R176, [R171+0x800] ;  /* 0x00080000abb0783b */ /* 0x000ea20000004200 */
[----:B------:R-:W-:Y:S07]  /*f9e0*/  LOP3.LUT R134, R133, R158, RZ, 0xc0, !PT ;  /* 0x0000009e85867212 */ /* 0x000fee00078ec0ff */
[----:B------:R1:W1:Y:S01]  /*f9f0*/  MUFU.EX2 R190, R187 ;  /* 0x000000bb00be7308 */ /* 0x0002620000000800 */
[----:B------:R-:W-:Y:S01]  /*fa00*/  F2FP.BF16.F32.PACK_AB R133, R252, R247 ;  /* 0x000000f7fc85723e */ /* 0x000fe200000010ff */
[----:B------:R-:W-:Y:S01]  /*fa10*/  FFMA.FTZ R169, R0, R225, R169 ;  /* 0x000000e100a97223 */ /* 0x000fe200000100a9 */
[----:B------:R-:W-:Y:S07]  /*fa20*/  LOP3.LUT R132, R132, R139, RZ, 0xc0, !PT ;  /* 0x0000008b84847212 */ /* 0x000fee00078ec0ff */
[----:B------:R-:W2:Y:S01]  /*fa30*/  MUFU.EX2 R159, R162 ;  /* 0x000000a2009f7308 */ /* 0x000ea20000000800 */
[----:B-----5:R-:W-:Y:S01]  /*fa40*/  MOV R158, R191 ;  /* 0x000000bf009e7202 */ /* 0x020fe20000000f00 */
[----:B------:R-:W-:Y:S01]  /*fa50*/  FADD.FTZ R197, R196, R197 ;  /* 0x000000c5c4c57221 */ /* 0x000fe20000010000 */
[----:B---3--:R-:W-:Y:S01]  /*fa60*/  F2FP.BF16.F32.PACK_AB R160, R246, R243 ;  /* 0x000000f3f6a0723e */ /* 0x008fe200000010ff */
[----:B------:R-:W-:Y:S01]  /*fa70*/  FADD.FTZ R198, R199, R198 ;  /* 0x000000c6c7c67221 */ /* 0x000fe20000010000 */
[----:B------:R-:W-:Y:S01]  /*fa80*/  MOV R155, R188 ;  /* 0x000000bc009b7202 */ /* 0x000fe20000000f00 */
[----:B------:R-:W-:Y:S01]  /*fa90*/  FADD.FTZ R205, R204, R205 ;  /* 0x000000cdcccd7221 */ /* 0x000fe20000010000 */
[----:B------:R-:W-:Y:S01]  /*faa0*/  LOP3.LUT R135, R160, R157, RZ, 0xc0, !PT ;  /* 0x0000009da0877212 */ /* 0x000fe200078ec0ff */
[----:B------:R-:W-:Y:S01]  /*fab0*/  FADD.FTZ R206, R206, R169 ;  /* 0x000000a9cece7221 */ /* 0x000fe20000010000 */
[----:B----4-:R-:W-:Y:S01]  /*fac0*/  F2FP.BF16.F32.PACK_AB R139, R250, R251 ;  /* 0x000000fbfa8b723e */ /* 0x010fe200000010ff */
[----:B-1----:R-:W1:Y:S01]  /*fad0*/  LDSM.16.MT88.4 R184, [R184+0xb800] ;  /* 0x00b80000b8b8783b */ /* 0x002e620000004200 */
[----:B------:R-:W-:Y:S01]  /*fae0*/  MOV R157, R189 ;  /* 0x000000bd009d7202 */ /* 0x000fe20000000f00 */
[----:B------:R-:W-:Y:S01]  /*faf0*/  FADD.FTZ R192, R192, R197 ;  /* 0x000000c5c0c07221 */ /* 0x000fe20000010000 */
[----:B------:R-:W-:Y:S01]  /*fb00*/  MOV R156, R190 ;  /* 0x000000be009c7202 */ /* 0x000fe20000000f00 */
[----:B------:R-:W-:Y:S01]  /*fb10*/  FADD.FTZ R195, R195, R198 ;  /* 0x000000c6c3c37221 */ /* 0x000fe20000010000 */
[----:B------:R-:W-:Y:S01]  /*fb20*/  LOP3.LUT R133, R133, R138, RZ, 0xc0, !PT ;  /* 0x0000008a85857212 */ /* 0x000fe200078ec0ff */
[----:B------:R-:W-:Y:S01]  /*fb30*/  FADD.FTZ R200, R200, R205 ;  /* 0x000000cdc8c87221 */ /* 0x000fe20000010000 */
[----:B------:R-:W-:Y:S01]  /*fb40*/  LOP3.LUT R136, R139, R136, RZ, 0xc0, !PT ;  /* 0x000000888b887212 */ /* 0x000fe200078ec0ff */
[----:B------:R-:W3:Y:S01]  /*fb50*/  LDSM.16.MT88.4 R188, [R171+0x1800] ;  /* 0x00180000abbc783b */ /* 0x000ee20000004200 */
[----:B------:R-:W-:Y:S01]  /*fb60*/  F2FP.BF16.F32.PACK_AB R154, R155, R249 ;  /* 0x000000f99b9a723e */ /* 0x000fe200000010ff */
[----:B------:R-:W-:Y:S01]  /*fb70*/  FADD.FTZ R203, R203, R206 ;  /* 0x000000cecbcb7221 */ /* 0x000fe20000010000 */
[----:B--2---:R-:W-:Y:S01]  /*fb80*/  F2FP.BF16.F32.PACK_AB R138, R157, R159 ;  /* 0x0000009f9d8a723e */ /* 0x004fe200000010ff */
[-C--:B------:R-:W-:Y:S05]  /*fb90*/  HMMA.16816.F32.BF16 R160, R132, R148.reuse, R4 ;  /* 0x0000009484a0723c */ /* 0x080fea0000041804 */
[----:B------:R-:W-:Y:S01]  /*fba0*/  F2FP.BF16.F32.PACK_AB R139, R156, R158 ;  /* 0x0000009e9c8b723e */ /* 0x000fe200000010ff */
[----:B------:R-:W-:Y:S01]  /*fbb0*/  FADD.FTZ R192, R193, R192 ;  /* 0x000000c0c1c07221 */ /* 0x000fe20000010000 */
[----:B------:R-:W-:Y:S01]  /*fbc0*/  LOP3.LUT R137, R154, R137, RZ, 0xc0, !PT ;  /* 0x000000899a897212 */ /* 0x000fe200078ec0ff */
[----:B------:R-:W-:Y:S01]  /*fbd0*/  FADD.FTZ R194, R194, R195 ;  /* 0x000000c3c2c27221 */ /* 0x000fe20000010000 */
[----:B------:R-:W-:Y:S01]  /*fbe0*/  LOP3.LUT R138, R138, R153, RZ, 0xc0, !PT ;  /* 0x000000998a8a7212 */ /* 0x000fe200078ec0ff */
[----:B------:R-:W-:Y:S01]  /*fbf0*/  FADD.FTZ R200, R201, R200 ;  /* 0x000000c8c9c87221 */ /* 0x000fe20000010000 */
[----:B------:R-:W-:Y:S01]  /*fc00*/  LOP3.LUT R139, R139, R152, RZ, 0xc0, !PT ;  /* 0x000000988b8b7212 */ /* 0x000fe200078ec0ff */
        /* <DEDUP_REMOVED lines=26> */
[----:B------:R-:W-:Y:S02]  /*fdb0*/  MOV R0, R165 ;  /* 0x000000a500007202 */ /* 0x000fe40000000f00 */
[----:B------:R-:W-:Y:S02]  /*fdc0*/  MOV R169, R166 ;  /* 0x000000a600a97202 */ /* 0x000fe40000000f00 */
[----:B------:R-:W-:Y:S01]  /*fdd0*/  MOV R2, R167 ;  /* 0x000000a700027202 */ /* 0x000fe20000000f00 */
[C---:B------:R-:W-:Y:S04]  /*fde0*/  HMMA.16816.F32.BF16 R40, R136.reuse, R140, R40 ;  /* 0x0000008c8828723c */ /* 0x040fe80000041828 */
[----:B------:R-:W-:Y:S04]  /*fdf0*/  MOV R3, R168 ;  /* 0x000000a800037202 */ /* 0x000fe80000000f00 */
        /* <DEDUP_REMOVED lines=14> */
[-C--:B-1----:R-:W-:Y:S08]  /*fee0*/  HMMA.16816.F32.BF16 R100, R132, R184.reuse, R100 ;  /* 0x000000b88464723c */ /* 0x082ff00000041864 */
        /* <DEDUP_REMOVED lines=8> */
[C---:B------:R-:W-:Y:S08]  /*ff70*/  HMMA.16816.F32.BF16 R128, R136.reuse, R188, R128 ;  /* 0x000000bc8880723c */ /* 0x040ff00000041880 */
[-C--:B------:R-:W-:Y:S08]  /*ff80*/  HMMA.16816.F32.BF16 R136, R136, R190.reuse, R24 ;  /* 0x000000be8888723c */ /* 0x080ff00000041818 */
[----:B------:R-:W-:Y:S01]  /*ff90*/  HMMA.16816.F32.BF16 R132, R132, R190, R28 ;  /* 0x000000be8484723c */ /* 0x000fe2000004181c */
[----:B------:R-:W-:Y:S08]  /*ffa0*/  @!UPT UIADD3 URZ, UPT, UPT, URZ, URZ, URZ ;  /* 0x000000fffffff290 */ /* 0x000ff0000fffe0ff */
[----:B------:R-:W-:Y:S11]  /*ffb0*/  BRA.U UP0, `(.L_x_1038) ;  /* 0xffffffd5009c7547 */ /* 0x000ff6000b83ffff */
.L_x_1037:
[----:B------:R-:W1:Y:S01]  /*ffc0*/  SHFL.BFLY PT, R5, R228, 0x2, 0x1f ;  /* 0x0c401f00e4057f89 */ /* 0x000e6200000e0000 */
[----:B------:R-:W2:Y:S01]  /*ffd0*/  S2UR UR11, SR_CgaCtaId ;  /* 0x00000000000b79c3 */ /* 0x000ea20000008800 */
[----:B------:R-:W3:Y:S01]  /*ffe0*/  LDCU UR4, c[0x0][0x4fc] ;  /* 0x00009f80ff0477ac */ /* 0x000ee20008000800 */
[----:B------:R-:W-:Y:S01]  /*fff0*/  SHF.L.U32 R8, R170, 0x4, RZ ;  /* 0x00000004aa087819 */ /* 0x000fe200000006ff */
[----:B------:R-:W4:Y:S01]  /*10000*/  SHFL.BFLY PT, R0, R231, 0x2, 0x1f ;  /* 0x0c401f00e7007f89 */ /* 0x000f2200000e0000 */
[----:B------:R-:W-:Y:S01]  /*10010*/  MOV R14, 0x7f800000 ;  /* 0x7f800000000e7802 */ /* 0x000fe20000000f00 */
[----:B------:R-:W1:Y:S01]  /*10020*/  LDCU.U8 UR10, c[0x0][0x548] ;  /* 0x0000a900ff0a77ac */ /* 0x000e620008000000 */
[----:B------:R-:W-:Y:S01]  /*10030*/  LOP3.LUT R8, R8, 0x1c0, RZ, 0xc0, !PT ;  /* 0x000001c008087812 */ /* 0x000fe200078ec0ff */
[----:B------:R-:W5:Y:S01]  /*10040*/  SHFL.BFLY PT, R2, R229, 0x2, 0x1f ;  /* 0x0c401f00e5027f89 */ /* 0x000f6200000e0000 */
[----:B------:R-:W2:Y:S01]  /*10050*/  S2UR UR9, SR_CTAID.Y ;  /* 0x00000000000979c3 */ /* 0x000ea20000002600 */
[----:B------:R-:W2:Y:S02]  /*10060*/  LDCU UR7, c[0x0][0x434] ;  /* 0x00008680ff0777ac */ /* 0x000ea40008000800 */
[----:B------:R-:W3:Y:S05]  /*10070*/  SHFL.BFLY PT, R6, R225, 0x2, 0x1f ;  /* 0x0c401f00e1067f89 */ /* 0x000eea00000e0000 */
[----:B------:R-:W2:Y:S01]  /*10080*/  S2UR UR6, SR_CTAID.X ;  /* 0x00000000000679c3 */ /* 0x000ea20000002500 */
[----:B-1----:R-:W-:Y:S01]  /*10090*/  FADD.FTZ R4, R5, R228 ;  /* 0x000000e405047221 */ /* 0x002fe20000010000 */
[----:B------:R-:W-:-:S06]  /*100a0*/  SHF.L.U32 R5, R170, 0x1, RZ ;  /* 0x00000001aa057819 */ /* 0x000fcc00000006ff */
[----:B------:R-:W1:Y:S01]  /*100b0*/  S2UR UR8, SR_CTAID.Z ;  /* 0x00000000000879c3 */ /* 0x000e620000002700 */
[----:B----4-:R-:W-:Y:S01]  /*100c0*/  FADD.FTZ R3, R0, R231 ;  /* 0x000000e700037221 */ /* 0x010fe20000010000 */
[----:B------:R-:W4:Y:S01]  /*100d0*/  SHFL.BFLY PT, R7, R4, 0x1, 0x1f ;  /* 0x0c201f0004077f89 */ /* 0x000f2200000e0000 */
[----:B------:R-:W-:Y:S01]  /*100e0*/  LOP3.LUT R8, R8, 0x38, R5, 0xf8, !PT ;  /* 0x0000003808087812 */ /* 0x000fe200078ef805 */
[----:B-----5:R-:W-:Y:S02]  /*100f0*/  FADD.FTZ R2, R2, R229 ;  /* 0x000000e502027221 */ /* 0x020fe40000010000 */
[----:B------:R-:W5:Y:S01]  /*10100*/  SHFL.BFLY PT, R0, R3, 0x1, 0x1f ;  /* 0x0c201f0003007f89 */ /* 0x000f6200000e0000 */
[----:B---3--:R-:W-:-:S03]  /*10110*/  FADD.FTZ R11, R6, R225 ;  /* 0x000000e1060b7221 */ /* 0x008fc60000010000 */
[----:B------:R-:W3:Y:S04]  /*10120*/  SHFL.BFLY PT, R13, R2, 0x1, 0x1f ;  /* 0x0c201f00020d7f89 */ /* 0x000ee800000e0000 */
[----:B------:R-:W2:Y:S01]  /*10130*/  SHFL.BFLY PT, R10, R11, 0x1, 0x1f ;  /* 0x0c201f000b0a7f89 */ /* 0x000ea200000e0000 */
[----:B----4-:R-:W-:Y:S01]  /*10140*/  FADD.FTZ R7, R4, R7 ;  /* 0x0000000704077221 */ /* 0x010fe20000010000 */
[----:B------:R-:W-:Y:S01]  /*10150*/  LOP3.LUT R4, R5, 0x6, RZ, 0xc0, !PT ;  /* 0x0000000605047812 */ /* 0x000fe200078ec0ff */
[----:B-----5:R-:W-:Y:S01]  /*10160*/  FADD.FTZ R0, R3, R0 ;  /* 0x0000000003007221 */ /* 0x020fe20000010000 */
[----:B------:R-:W-:Y:S01]  /*10170*/  SHF.L.U32 R3, R170, 0x5, RZ ;  /* 0x00000005aa037819 */ /* 0x000fe200000006ff */
[----:B------:R-:W4:Y:S01]  /*10180*/  MUFU.RCP R9, R7 ;  /* 0x0000000700097308 */ /* 0x000f220000001000 */
[----:B------:R-:W-:Y:S01]  /*10190*/  FSETP.NE.FTZ.AND P2, PT, R7, RZ, PT ;  /* 0x000000ff0700720b */ /* 0x000fe20003f55000 */
[----:B---3--:R-:W-:Y:S01]  /*101a0*/  FADD.FTZ R13, R2, R13 ;  /* 0x0000000d020d7221 */ /* 0x008fe20000010000 */
[----:B------:R-:W-:-:S02]  /*101b0*/  LOP3.LUT R3, R4, 0x7c00, R3, 0xf8, !PT ;  /* 0x00007c0004037812 */ /* 0x000fc400078ef803 */
[----:B------:R-:W-:Y:S01]  /*101c0*/  FSETP.NE.FTZ.AND P5, PT, R0, RZ, PT ;  /* 0x000000ff0000720b */ /* 0x000fe20003fb5000 */
[----:B--2---:R-:W-:Y:S01]  /*101d0*/  FADD.FTZ R10, R11, R10 ;  /* 0x0000000a0b0a7221 */ /* 0x004fe20000010000 */
[----:B------:R-:W-:Y:S01]  /*101e0*/  FSETP.NE.FTZ.AND P1, PT, R13, RZ, PT ;  /* 0x000000ff0d00720b */ /* 0x000fe20003f35000 */
[----:B------:R-:W2:Y:S01]  /*101f0*/  MUFU.RCP R6, R0 ;  /* 0x0000000000067308 */ /* 0x000ea20000001000 */
[----:B------:R-:W-:Y:S02]  /*10200*/  LOP3.LUT R3, R3, R8, RZ, 0xfc, !PT ;  /* 0x0000000803037212 */ /* 0x000fe400078efcff */
[----:B------:R-:W-:-:S03]  /*10210*/  FSETP.NE.FTZ.AND P0, PT, R10, RZ, PT ;  /* 0x000000ff0a00720b */ /* 0x000fc60003f15000 */
[----:B------:R-:W3:Y:S01]  /*10220*/  @P2 LDC R12, c[0x0][0x458] ;  /* 0x00011600ff0c2b82 */ /* 0x000ee20000000800 */
[----:B------:R-:W-:Y:S01]  /*10230*/  R2P PR, R170, 0x18 ;  /* 0x00000018aa007804 */ /* 0x000fe20000000000 */
[----:B------:R-:W5:Y:S01]  /*10240*/  MUFU.RCP R2, R13 ;  /* 0x0000000d00027308 */ /* 0x000f620000001000 */
[----:B----4-:R-:W-:-:S03]  /*10250*/  FSEL R9, R9, 1, P2 ;  /* 0x3f80000009097808 */ /* 0x010fc60001000000 */
[----:B------:R-:W-:Y:S02]  /*10260*/  SEL R208, R208, 0xffffffe0, !P3 ;  /* 0xffffffe0d0d07807 */ /* 0x000fe40005800000 */
[----:B------:R-:W-:Y:S02]  /*10270*/  FMUL.FTZ R9, R9, UR4 ;  /* 0x0000000409097c20 */ /* 0x000fe40008410000 */
[----:B------:R-:W4:Y:S01]  /*10280*/  MUFU.RCP R4, R10 ;  /* 0x0000000a00047308 */ /* 0x000f220000001000 */
[----:B--2---:R-:W-:Y:S01]  /*10290*/  FSEL R6, R6, 1, P5 ;  /* 0x3f80000006067808 */ /* 0x004fe20002800000 */
[C---:B------:R-:W-:Y:S01]  /*102a0*/  FMUL.FTZ R162, R9.reuse, R162 ;  /* 0x000000a209a27220 */ /* 0x040fe20000410000 */
[C---:B------:R-:W-:Y:S01]  /*102b0*/  FMUL.FTZ R163, R9.reuse, R163 ;  /* 0x000000a309a37220 */ /* 0x040fe20000410000 */
[C---:B------:R-:W-:Y:S01]  /*102c0*/  FMUL.FTZ R150, R9.reuse, R150 ;  /* 0x0000009609967220 */ /* 0x040fe20000410000 */
[C---:B------:R-:W-:Y:S01]  /*102d0*/  FMUL.FTZ R151, R9.reuse, R151 ;  /* 0x0000009709977220 */ /* 0x040fe20000410000 */
[----:B------:R-:W-:Y:S01]  /*102e0*/  FMUL.FTZ R6, R6, UR4 ;  /* 0x0000000406067c20 */ /* 0x000fe20008410000 */
[C---:B------:R-:W-:Y:S01]  /*102f0*/  FMUL.FTZ R38, R9.reuse, R38 ;  /* 0x0000002609267220 */ /* 0x040fe20000410000 */
[----:B------:R-:W-:Y:S01]  /*10300*/  FMUL.FTZ R39, R9, R39 ;  /* 0x0000002709277220 */ /* 0x000fe20000410000 */
[----:B-----5:R-:W-:Y:S01]  /*10310*/  FSEL R2, R2, 1, P1 ;  /* 0x3f80000002027808 */ /* 0x020fe20000800000 */
[C---:B------:R-:W-:Y:S01]  /*10320*/  FMUL.FTZ R160, R6.reuse, R160 ;  /* 0x000000a006a07220 */ /* 0x040fe20000410000 */
[C---:B------:R-:W-:Y:S01]  /*10330*/  FMUL.FTZ R161, R6.reuse, R161 ;  /* 0x000000a106a17220 */ /* 0x040fe20000410000 */
[C---:B------:R-:W-:Y:S01]  /*10340*/  FMUL.FTZ R148, R6.reuse, R148 ;  /* 0x0000009406947220 */ /* 0x040fe20000410000 */
[----:B------:R-:W-:Y:S01]  /*10350*/  FMUL.FTZ R149, R6, R149 ;  /* 0x0000009506957220 */ /* 0x000fe20000410000 */
[----:B------:R-:W-:Y:S01]  /*10360*/  FMUL.FTZ R2, R2, UR4 ;  /* 0x0000000402027c20 */ /* 0x000fe20008410000 */
[C---:B------:R-:W-:Y:S01]  /*10370*/  FMUL.FTZ R36, R6.reuse, R36 ;  /* 0x0000002406247220 */ /* 0x040fe20000410000 */
[----:B------:R-:W-:Y:S01]  /*10380*/  FMUL.FTZ R37, R6, R37 ;  /* 0x0000002506257220 */ /* 0x000fe20000410000 */
[----:B----4-:R-:W-:Y:S01]  /*10390*/  FSEL R4, R4, 1, P0 ;  /* 0x3f80000004047808 */ /* 0x010fe20000000000 */
[C---:B------:R-:W-:Y:S01]  /*103a0*/  FMUL.FTZ R156, R2.reuse, R156 ;  /* 0x0000009c029c7220 */ /* 0x040fe20000410000 */
[C---:B------:R-:W-:Y:S01]  /*103b0*/  FMUL.FTZ R157, R2.reuse, R157 ;  /* 0x0000009d029d7220 */ /* 0x040fe20000410000 */
[C---:B------:R-:W-:Y:S01]  /*103c0*/  FMUL.FTZ R152, R2.reuse, R152 ;  /* 0x0000009802987220 */ /* 0x040fe20000410000 */
[----:B------:R-:W-:Y:S01]  /*103d0*/  FMUL.FTZ R153, R2, R153 ;  /* 0x0000009902997220 */ /* 0x000fe20000410000 */
[----:B------:R-:W-:Y:S01]  /*103e0*/  FMUL.FTZ R4, R4, UR4 ;  /* 0x0000000404047c20 */ /* 0x000fe20008410000 */
[----:B------:R-:W-:Y:S01]  /*103f0*/  UMOV UR4, 0x400 ;  /* 0x0000040000047882 */ /* 0x000fe20000000000 */
[C---:B------:R-:W-:Y:S01]  /*10400*/  FMUL.FTZ R40, R2.reuse, R40 ;  /* 0x0000002802287220 */ /* 0x040fe20000410000 */
[----:B------:R-:W-:Y:S01]  /*10410*/  ULEA UR11, UR11, UR4, 0x18 ;  /* 0x000000040b0b7291 */ /* 0x000fe2000f8ec0ff */
        /* <DEDUP_REMOVED lines=27> */
[----:B------:R-:W-:Y:S01]  /*105d0*/  MOV R2, 0x10 ;  /* 0x0000001000027802 */ /* 0x000fe20000000f00 */
[C---:B------:R-:W-:Y:S01]  /*105e0*/  FMUL.FTZ R158, R4.reuse, R158 ;  /* 0x0000009e049e7220 */ /* 0x040fe20000410000 */
[C---:B------:R-:W-:Y:S01]  /*105f0*/  FMUL.FTZ R159, R4.reuse, R159 ;  /* 0x0000009f049f7220 */ /* 0x040fe20000410000 */
[----:B------:R-:W-:Y:S01]  /*10600*/  LEA R3, R3, UR11, 0x1 ;  /* 0x0000000b03037c11 */ /* 0x000fe2000f8e08ff */
[----:B------:R-:W-:Y:S01]  /*10610*/  FMUL.FTZ R154, R4, R154 ;  /* 0x0000009a049a7220 */ /* 0x000fe20000410000 */
[----:B------:R-:W-:Y:S01]  /*10620*/  SEL R2, R2, 0xfffffff0, !P6 ;  /* 0xfffffff002027807 */ /* 0x000fe20007000000 */
        /* <DEDUP_REMOVED lines=16> */
[C---:B------:R-:W-:Y:S01]  /*10730*/  FMUL.FTZ R53, R6.reuse, R53 ;  /* 0x0000003506357220 */ /* 0x040fe20000410000 */
[----:B------:R-:W-:Y:S01]  /*10740*/  F2FP.BF16.F32.PACK_AB R156, R157, R156 ;  /* 0x0000009c9d9c723e */ /* 0x000fe200000010ff */
[----:B------:R-:W-:Y:S01]  /*10750*/  FMUL.FTZ R54, R9, R54 ;  /* 0x0000003609367220 */ /* 0x000fe20000410000 */
[----:B------:R-:W-:Y:S01]  /*10760*/  F2FP.BF16.F32.PACK_AB R158, R159, R158 ;  /* 0x0000009e9f9e723e */ /* 0x000fe200000010ff */
        /* <DEDUP_REMOVED lines=11> */
[----:B------:R-:W-:Y:S01]  /*10820*/  IADD3 R17, PT, PT, R3, 0x40, RZ ;  /* 0x0000004003117810 */ /* 0x000fe20007ffe0ff */
[----:B------:R-:W-:Y:S01]  /*10830*/  STS [R3], R160 ;  /* 0x000000a003007388 */ /* 0x000fe20000000800 */
[----:B------:R-:W-:Y:S01]  /*10840*/  F2FP.BF16.F32.PACK_AB R48, R49, R48 ;  /* 0x000000303130723e */ /* 0x000fe200000010ff */
[----:B------:R-:W-:Y:S01]  /*10850*/  FMUL.FTZ R62, R4, R62 ;  /* 0x0000003e043e7220 */ /* 0x000fe20000410000 */
[----:B------:R-:W-:Y:S01]  /*10860*/  F2FP.BF16.F32.PACK_AB R50, R51, R50 ;  /* 0x000000323332723e */ /* 0x000fe200000010ff */
[----:B------:R-:W-:Y:S01]  /*10870*/  STS [R3+0x400], R162 ;  /* 0x000400a203007388 */ /* 0x000fe20000000800 */
[----:B------:R-:W-:Y:S01]  /*10880*/  IADD3 R15, PT, PT, R2, R11, RZ ;  /* 0x0000000b020f7210 */ /* 0x000fe20007ffe0ff */
[----:B------:R-:W-:Y:S01]  /*10890*/  FMUL.FTZ R63, R4, R63 ;  /* 0x0000003f043f7220 */ /* 0x000fe20000410000 */
[----:B------:R-:W-:Y:S01]  /*108a0*/  @P4 IADD3 R17, PT, PT, R3, -0x40, RZ ;  /* 0xffffffc003114810 */ /* 0x000fe20007ffe0ff */
[----:B------:R-:W-:Y:S01]  /*108b0*/  STS [R5], R148 ;  /* 0x0000009405007388 */ /* 0x000fe20000000800 */
[----:B------:R-:W-:Y:S01]  /*108c0*/  F2FP.BF16.F32.PACK_AB R40, R41, R40 ;  /* 0x000000282928723e */ /* 0x000fe200000010ff */
[C---:B------:R-:W-:Y:S01]  /*108d0*/  FMUL.FTZ R68, R6.reuse, R68 ;  /* 0x0000004406447220 */ /* 0x040fe20000410000 */
[----:B------:R-:W-:Y:S01]  /*108e0*/  F2FP.BF16.F32.PACK_AB R42, R43, R42 ;  /* 0x0000002a2b2a723e */ /* 0x000fe200000010ff */
[----:B------:R-:W-:Y:S01]  /*108f0*/  STS [R5+0x400], R150 ;  /* 0x0004009605007388 */ /* 0x000fe20000000800 */
[C---:B------:R-:W-:Y:S01]  /*10900*/  FMUL.FTZ R69, R6.reuse, R69 ;  /* 0x0000004506457220 */ /* 0x040fe20000410000 */
        /* <DEDUP_REMOVED lines=17> */
[----:B------:R-:W-:Y:S01]  /*10a20*/  FMUL.FTZ R78, R4, R78 ;  /* 0x0000004e044e7220 */ /* 0x000fe20000410000 */
[----:B------:R-:W-:Y:S01]  /*10a30*/  F2FP.BF16.F32.PACK_AB R66, R67, R66 ;  /* 0x000000424342723e */ /* 0x000fe200000010ff */
[----:B------:R-:W-:Y:S01]  /*10a40*/  STS [R11], R36 ;  /* 0x000000240b007388 */ /* 0x000fe20000000800 */
[----:B------:R-:W-:Y:S01]  /*10a50*/  IADD3 R19, PT, PT, R2, R17, RZ ;  /* 0x0000001102137210 */ /* 0x000fe20007ffe0ff */
[----:B------:R-:W-:Y:S01]  /*10a60*/  FMUL.FTZ R79, R4, R79 ;  /* 0x0000004f044f7220 */ /* 0x000fe20000410000 */
[----:B------:R-:W-:Y:S01]  /*10a70*/  IADD3 R21, PT, PT, R208, R17, RZ ;  /* 0x00000011d0157210 */ /* 0x000fe20007ffe0ff */
[----:B------:R-:W-:Y:S01]  /*10a80*/  STS [R11+0x400], R38 ;  /* 0x000400260b007388 */ /* 0x000fe20000000800 */
[----:B------:R-:W-:Y:S01]  /*10a90*/  F2FP.BF16.F32.PACK_AB R56, R57, R56 ;  /* 0x000000383938723e */ /* 0x000fe200000010ff */
[C---:B------:R-:W-:Y:S01]  /*10aa0*/  FMUL.FTZ R84, R6.reuse, R84 ;  /* 0x0000005406547220 */ /* 0x040fe20000410000 */
[----:B------:R-:W-:Y:S01]  /*10ab0*/  F2FP.BF16.F32.PACK_AB R58, R59, R58 ;  /* 0x0000003a3b3a723e */ /* 0x000fe200000010ff */
[----:B------:R-:W-:Y:S01]  /*10ac0*/  STS [R15], R48 ;  /* 0x000000300f007388 */ /* 0x000fe20000000800 */
[C---:B------:R-:W-:Y:S01]  /*10ad0*/  FMUL.FTZ R85, R6.reuse, R85 ;  /* 0x0000005506557220 */ /* 0x040fe20000410000 */
[C---:B------:R-:W-:Y:S01]  /*10ae0*/  FMUL.FTZ R86, R9.reuse, R86 ;  /* 0x0000005609567220 */ /* 0x040fe20000410000 */
[----:B------:R-:W-:Y:S01]  /*10af0*/  FMUL.FTZ R87, R9, R87 ;  /* 0x0000005709577220 */ /* 0x000fe20000410000 */
[----:B------:R-:W-:Y:S01]  /*10b00*/  STS [R15+0x400], R50 ;  /* 0x000400320f007388 */ /* 0x000fe20000000800 */
[----:B------:R-:W-:Y:S01]  /*10b10*/  F2FP.BF16.F32.PACK_AB R60, R61, R60 ;  /* 0x0000003c3d3c723e */ /* 0x000fe200000010ff */
[----:B------:R-:W2:Y:S01]  /*10b20*/  LDCU.U8 UR4, c[0x0][0x549] ;  /* 0x0000a920ff0477ac */ /* 0x000ea20008000000 */
        /* <DEDUP_REMOVED lines=26> */
[----:B------:R-:W-:Y:S01]  /*10cd0*/  STS [R19], R64 ;  /* 0x0000004013007388 */ /* 0x000fe20000000800 */
[----:B------:R-:W-:Y:S01]  /*10ce0*/  F2FP.BF16.F32.PACK_AB R76, R77, R76 ;  /* 0x0000004c4d4c723e */ /* 0x000fe200000010ff */
[C---:B------:R-:W-:Y:S01]  /*10cf0*/  FMUL.FTZ R112, R6.reuse, R112 ;  /* 0x0000007006707220 */ /* 0x040fe20000410000 */
        /* <DEDUP_REMOVED lines=21> */
[----:B------:R-:W-:Y:S01]  /*10e50*/  STS [R21], R68 ;  /* 0x0000004415007388 */ /* 0x000fe20000000800 */
[C---:B------:R-:W-:Y:S01]  /*10e60*/  FMUL.FTZ R118, R9.reuse, R118 ;  /* 0x0000007609767220 */ /* 0x040fe20000410000 */
        /* <DEDUP_REMOVED lines=25> */
[C---:B------:R-:W-:Y:S01]  /*11000*/  FMUL.FTZ R142, R9.reuse, R142 ;  /* 0x0000008e098e7220 */ /* 0x040fe20000410000 */
        /* <DEDUP_REMOVED lines=22> */
[----:B--2---:R-:W-:Y:S01]  /*11170*/  UISETP.NE.AND UP1, UPT, UR4, URZ, UPT ;  /* 0x000000ff0400728c */ /* 0x004fe2000bf25270 */
[----:B------:R-:W-:Y:S01]  /*11180*/  F2FP.BF16.F32.PACK_AB R122, R123, R122 ;  /* 0x0000007a7b7a723e */ /* 0x000fe200000010ff */
[----:B------:R2:W-:Y:S01]  /*11190*/  STS [R3+0x6400], R90 ;  /* 0x0064005a03007388 */ /* 0x0005e20000000800 */
[----:B------:R-:W-:Y:S01]  /*111a0*/  F2FP.BF16.F32.PACK_AB R124, R125, R124 ;  /* 0x0000007c7d7c723e */ /* 0x000fe200000010ff */
[----:B------:R4:W5:Y:S01]  /*111b0*/  @P5 MUFU.LG2 R2, R0 ;  /* 0x0000000000025308 */ /* 0x0009620000000c00 */
[----:B------:R-:W-:Y:S01]  /*111c0*/  F2FP.BF16.F32.PACK_AB R126, R127, R126 ;  /* 0x0000007e7f7e723e */ /* 0x000fe200000010ff */
[----:B------:R-:W-:Y:S01]  /*111d0*/  STS [R5+0x6000], R92 ;  /* 0x0060005c05007388 */ /* 0x000fe20000000800 */
[----:B------:R-:W-:Y:S01]  /*111e0*/  F2FP.BF16.F32.PACK_AB R140, R141, R140 ;  /* 0x0000008c8d8c723e */ /* 0x000fe200000010ff */
[----:B------:R-:W1:Y:S01]  /*111f0*/  @P0 LDC R6, c[0x0][0x458] ;  /* 0x00011600ff060b82 */ /* 0x000e620000000800 */
[----:B------:R-:W-:Y:S01]  /*11200*/  F2FP.BF16.F32.PACK_AB R142, R143, R142 ;  /* 0x0000008e8f8e723e */ /* 0x000fe200000010ff */
[----:B------:R3:W-:Y:S01]  /*11210*/  STS [R5+0x6400], R94 ;  /* 0x0064005e05007388 */ /* 0x0007e20000000800 */
[----:B------:R-:W-:Y:S01]  /*11220*/  F2FP.BF16.F32.PACK_AB R132, R133, R132 ;  /* 0x000000848584723e */ /* 0x000fe200000010ff */
[----:B------:R-:W5:Y:S01]  /*11230*/  @P2 MUFU.LG2 R7, R7 ;  /* 0x0000000700072308 */ /* 0x000f620000000c00 */
[----:B------:R-:W-:Y:S01]  /*11240*/  F2FP.BF16.F32.PACK_AB R9, R9, R134 ;  /* 0x000000860909723e */ /* 0x000fe200000010ff */
[----:B------:R-:W-:Y:S01]  /*11250*/  STS [R11+0x4000], R100 ;  /* 0x004000640b007388 */ /* 0x000fe20000000800 */
[----:B------:R-:W-:Y:S01]  /*11260*/  F2FP.BF16.F32.PACK_AB R128, R129, R128 ;  /* 0x000000808180723e */ /* 0x000fe200000010ff */
[----:B------:R-:W5:Y:S01]  /*11270*/  @UP1 LDCU.64 UR4, c[0x0][0x430] ;  /* 0x00008600ff0417ac */ /* 0x000f620008000a00 */
[----:B------:R-:W-:Y:S01]  /*11280*/  F2FP.BF16.F32.PACK_AB R130, R131, R130 ;  /* 0x000000828382723e */ /* 0x000fe200000010ff */
[----:B------:R-:W-:Y:S01]  /*11290*/  STS [R11+0x4400], R102 ;  /* 0x004400660b007388 */ /* 0x000fe20000000800 */
[----:B------:R-:W-:Y:S01]  /*112a0*/  F2FP.BF16.F32.PACK_AB R136, R137, R136 ;  /* 0x000000888988723e */ /* 0x000fe200000010ff */
[----:B------:R1:W1:Y:S01]  /*112b0*/  @P1 MUFU.LG2 R8, R13 ;  /* 0x0000000d00081308 */ /* 0x0002620000000c00 */
[----:B------:R-:W-:Y:S01]  /*112c0*/  F2FP.BF16.F32.PACK_AB R138, R139, R138 ;  /* 0x0000008a8b8a723e */ /* 0x000fe200000010ff */
[----:B------:R-:W-:Y:S01]  /*112d0*/  STS [R15+0x4000], R112 ;  /* 0x004000700f007388 */ /* 0x000fe20000000800 */
[----:B----4-:R-:W-:Y:S01]  /*112e0*/  MOV R0, 0x7f800000 ;  /* 0x7f80000000007802 */ /* 0x010fe20000000f00 */
[----:B------:R-:W4:Y:S02]  /*112f0*/  @UP1 LDCU UR12, c[0x0][0x430] ;  /* 0x00008600ff0c17ac */ /* 0x000f240008000800 */
[----:B------:R-:W-:Y:S01]  /*11300*/  STS [R15+0x4400], R114 ;  /* 0x004400720f007388 */ /* 0x000fe20000000800 */
[----:B--2---:R-:W2:Y:S03]  /*11310*/  @P5 LDC R3, c[0x0][0x458] ;  /* 0x00011600ff035b82 */ /* 0x004ea60000000800 */
[----:B------:R-:W-:Y:S04]  /*11320*/  STS [R11+0x6000], R104 ;  /* 0x006000680b007388 */ /* 0x000fe80000000800 */
[----:B------:R4:W-:Y:S01]  /*11330*/  STS [R11+0x6400], R106 ;  /* 0x0064006a0b007388 */ /* 0x0009e20000000800 */
[----:B---3--:R-:W3:Y:S01]  /*11340*/  LDC.64 R4, c[0x0][0x400] ;  /* 0x00010000ff047b82 */ /* 0x008ee20000000a00 */
[----:B-----5:R-:W-:-:S02]  /*11350*/  @UP1 UIMAD UR5, UR5, UR4, URZ ;  /* 0x00000004050512a4 */ /* 0x020fc4000f8e02ff */
[----:B------:R-:W-:Y:S01]  /*11360*/  STS [R15+0x6000], R108 ;  /* 0x0060006c0f007388 */ /* 0x000fe20000000800 */
[----:B------:R-:W-:-:S03]  /*11370*/  @UP1 UMOV UR4, 0x1 ;  /* 0x0000000100041882 */ /* 0x000fc60000000000 */
[----:B------:R5:W-:Y:S04]  /*11380*/  STS [R15+0x6400], R110 ;  /* 0x0064006e0f007388 */ /* 0x000be80000000800 */
[----:B------:R-:W-:Y:S04]  /*11390*/  STS [R17+0x4000], R116 ;  /* 0x0040007411007388 */ /* 0x000fe80000000800 */
[----:B------:R-:W-:Y:S04]  /*113a0*/  STS [R17+0x4400], R118 ;  /* 0x0044007611007388 */ /* 0x000fe80000000800 */
[----:B------:R-:W-:Y:S04]  /*113b0*/  STS [R19+0x4000], R144 ;  /* 0x0040009013007388 */ /* 0x000fe80000000800 */
[----:B------:R-:W-:Y:S01]  /*113c0*/  STS [R19+0x4400], R146 ;  /* 0x0044009213007388 */ /* 0x000fe20000000800 */
[----:B----4-:R-:W-:-:S03]  /*113d0*/  SHF.L.U32 R11, R170, 0x3, RZ ;  /* 0x00000003aa0b7819 */ /* 0x010fc600000006ff */
[----:B------:R-:W-:Y:S01]  /*113e0*/  STS [R17+0x6000], R120 ;  /* 0x0060007811007388 */ /* 0x000fe20000000800 */
[----:B------:R-:W-:-:S03]  /*113f0*/  LOP3.LUT R18, R11, 0x38, RZ, 0xc0, !PT ;  /* 0x000000380b127812 */ /* 0x000fc600078ec0ff */
[----:B------:R4:W-:Y:S01]  /*11400*/  STS [R17+0x6400], R122 ;  /* 0x0064007a11007388 */ /* 0x0009e20000000800 */
[----:B-----5:R-:W-:-:S03]  /*11410*/  LOP3.LUT R15, R11, 0x1f8, RZ, 0xc0, !PT ;  /* 0x000001f80b0f7812 */ /* 0x020fc600078ec0ff */
[----:B------:R-:W-:Y:S04]  /*11420*/  STS [R19+0x6000], R124 ;  /* 0x0060007c13007388 */ /* 0x000fe80000000800 */
[----:B------:R-:W-:Y:S04]  /*11430*/  STS [R19+0x6400], R126 ;  /* 0x0064007e13007388 */ /* 0x000fe80000000800 */
[----:B------:R-:W-:Y:S04]  /*11440*/  STS [R21+0x4000], R140 ;  /* 0x0040008c15007388 */ /* 0x000fe80000000800 */
[----:B------:R-:W-:Y:S04]  /*11450*/  STS [R21+0x4400], R142 ;  /* 0x0044008e15007388 */ /* 0x000fe80000000800 */
[----:B------:R-:W-:Y:S04]  /*11460*/  STS [R23+0x4000], R132 ;  /* 0x0040008417007388 */ /* 0x000fe80000000800 */
[----:B------:R5:W-:Y:S01]  /*11470*/  STS [R23+0x4400], R9 ;  /* 0x0044000917007388 */ /* 0x000be20000000800 */
[----:B----4-:R-:W-:Y:S01]  /*11480*/  @P5 FMUL.FTZ R17, R2, 0.69314718246459960938 ;  /* 0x3f31721802115820 */ /* 0x010fe20000410000 */
[----:B------:R-:W-:-:S02]  /*11490*/  LOP3.LUT R2, R15, 0x38, R170, 0x78, !PT ;  /* 0x000000380f027812 */ /* 0x000fc400078e78aa */
[----:B------:R4:W-:Y:S01]  /*114a0*/  STS [R21+0x6000], R128 ;  /* 0x0060008015007388 */ /* 0x0009e20000000800 */
[----:B--2---:R-:W-:Y:S01]  /*114b0*/  @P5 FFMA.FTZ R0, R168, R3, R17 ;  /* 0x00000003a8005223 */ /* 0x004fe20000010011 */
[----:B------:R-:W-:Y:S01]  /*114c0*/  LOP3.LUT R71, R2, 0x1e00, R11, 0xf8, !PT ;  /* 0x00001e0002477812 */ /* 0x000fe200078ef80b */
[----:B------:R-:W-:Y:S01]  /*114d0*/  @P2 FMUL.FTZ R2, R7, 0.69314718246459960938 ;  /* 0x3f31721807022820 */ /* 0x000fe20000410000 */
[----:B------:R4:W-:Y:S04]  /*114e0*/  STS [R21+0x6400], R130 ;  /* 0x0064008215007388 */ /* 0x0009e80000000800 */
[----:B------:R4:W-:Y:S04]  /*114f0*/  STS [R23+0x6000], R136 ;  /* 0x0060008817007388 */ /* 0x0009e80000000800 */
[----:B------:R4:W-:Y:S01]  /*11500*/  STS [R23+0x6400], R138 ;  /* 0x0064008a17007388 */ /* 0x0009e20000000800 */
[----:B-----5:R-:W2:Y:S01]  /*11510*/  @P1 LDC R9, c[0x0][0x458] ;  /* 0x00011600ff091b82 */ /* 0x020ea20000000800 */
[----:B-1-3--:R-:W-:Y:S05]  /*11520*/  BRA.U UP1, `(.L_x_1041) ;  /* 0x0000000101287547 */ /* 0x00afea000b800000 */
[----:B------:R-:W-:Y:S01]  /*11530*/  UISETP.NE.AND UP0, UPT, UR10, URZ, UPT ;  /* 0x000000ff0a00728c */ /* 0x000fe2000bf05270 */
[----:B------:R-:W1:Y:S10]  /*11540*/  LDCU UR13, c[0x0][0x3e0] ;  /* 0x00007c00ff0d77ac */ /* 0x000e740008000800 */
[----:B------:R-:W1:Y:S01]  /*11550*/  @UP0 LDCU UR4, c[0x0][0x454] ;  /* 0x00008a80ff0407ac */ /* 0x000e620008000800 */
[----:B------:R-:W3:Y:S01]  /*11560*/  @!UP0 LDCU UR12, c[0x0][0x434] ;  /* 0x00008680ff0c87ac */ /* 0x000ee20008000800 */
[----:B------:R-:W5:Y:S02]  /*11570*/  @UP0 LDCU UR5, c[0x0][0x454] ;  /* 0x00008a80ff0507ac */ /* 0x000f640008000800 */
[----:B-----5:R-:W2:Y:S01]  /*11580*/  @!UP0 LDCU UR5, c[0x0][0x434] ;  /* 0x00008680ff0587ac */ /* 0x020ea20008000800 */
[----:B-1----:R-:W-:-:S02]  /*11590*/  @UP0 UIMAD UR4, UR4, UR13, URZ ;  /* 0x0000000d040402a4 */ /* 0x002fc4000f8e02ff */
[----:B---3--:R-:W-:-:S03]  /*115a0*/  @!UP0 UIMAD UR4, UR12, UR13, URZ ;  /* 0x0000000d0c0482a4 */ /* 0x008fc6000f8e02ff */
[----:B------:R-:W-:Y:S01]  /*115b0*/  @UP0 UMOV UR12, 0x1 ;  /* 0x00000001000c0882 */ /* 0x000fe20000000000 */
[----:B------:R-:W-:-:S08]  /*115c0*/  @!UP0 UMOV UR12, 0x1 ;  /* 0x00000001000c8882 */ /* 0x000fd00000000000 */
.L_x_1041:
[----:B------:R-:W-:Y:S01]  /*115d0*/  UISETP.NE.AND UP1, UPT, UR10, URZ, !UP1 ;  /* 0x000000ff0a00728c */ /* 0x000fe2000cf25270 */
[----:B------:R-:W1:Y:S01]  /*115e0*/  @P0 MUFU.LG2 R10, R10 ;  /* 0x0000000a000a0308 */ /* 0x000e620000000c00 */
[----:B------:R-:W-:Y:S01]  /*115f0*/  @P2 FFMA.FTZ R14, R167, R12, R2 ;  /* 0x0000000ca70e2223 */ /* 0x000fe20000010002 */
[----:B--2---:R-:W-:Y:S01]  /*11600*/  UIMAD UR16, UR8, UR5, URZ ;  /* 0x00000005081072a4 */ /* 0x004fe2000f8e02ff */
[----:B------:R-:W2:Y:S01]  /*11610*/  LDC.64 R12, c[0x0][0x410] ;  /* 0x00010400ff0c7b82 */ /* 0x000ea20000000a00 */
[----:B------:R-:W-:Y:S01]  /*11620*/  USHF.L.U32 UR10, UR6, 0x7, URZ ;  /* 0x00000007060a7899 */ /* 0x000fe200080006ff */
[----:B------:R-:W-:Y:S01]  /*11630*/  LOP3.LUT P2, RZ, R170, 0x3, RZ, 0xc0, !PT ;  /* 0x00000003aaff7812 */ /* 0x000fe2000784c0ff */
[----:B------:R-:W-:Y:S01]  /*11640*/  UIMAD UR5, UR9, UR7, URZ ;  /* 0x00000007090572a4 */ /* 0x000fe2000f8e02ff */
[----:B------:R-:W-:Y:S01]  /*11650*/  MOV R19, RZ ;  /* 0x000000ff00137202 */ /* 0x000fe20000000f00 */
[----:B------:R-:W-:Y:S01]  /*11660*/  UIMAD UR15, UR10, UR12, URZ ;  /* 0x0000000c0a0f72a4 */ /* 0x000fe2000f8e02ff */
[----:B------:R-:W-:Y:S01]  /*11670*/  @P1 FMUL.FTZ R7, R8, 0.69314718246459960938 ;  /* 0x3f31721808071820 */ /* 0x000fe20000410000 */
[----:B------:R-:W-:Y:S01]  /*11680*/  @!UP1 UIMAD UR16, UR9, UR4, UR16 ;  /* 0x00000004091092a4 */ /* 0x000fe2000f8e0210 */
[----:B------:R-:W3:Y:S01]  /*11690*/  LDC.64 R2, c[0x0][0x408] ;  /* 0x00010200ff027b82 */ /* 0x000ee20000000a00 */
[----:B------:R-:W-:Y:S01]  /*116a0*/  USHF.R.S32.HI UR4, URZ, 0x1f, UR5 ;  /* 0x0000001fff047899 */ /* 0x000fe20008011405 */
[----:B------:R-:W-:Y:S01]  /*116b0*/  IMAD.WIDE.U32 R18, R4, UR9, R18 ;  /* 0x0000000904127c25 */ /* 0x000fe2000f8e0012 */
[----:B------:R-:W-:Y:S01]  /*116c0*/  USEL UR5, UR5, URZ, UP1 ;  /* 0x000000ff05057287 */ /* 0x000fe20008800000 */
[----:B------:R-:W-:Y:S01]  /*116d0*/  LEA R71, R71, UR11, 0x1 ;  /* 0x0000000b47477c11 */ /* 0x000fe2000f8e08ff */
[----:B------:R-:W-:Y:S01]  /*116e0*/  USHF.R.S32.HI UR13, URZ, 0x1f, UR15 ;  /* 0x0000001fff0d7899 */ /* 0x000fe2000801140f */
[----:B------:R-:W-:Y:S01]  /*116f0*/  BSSY.RECONVERGENT B0, `(.L_x_1042) ;  /* 0x0000035000007945 */ /* 0x000fe20003800200 */
[----:B------:R-:W-:Y:S01]  /*11700*/  USEL UR4, UR4, URZ, UP1 ;  /* 0x000000ff04047287 */ /* 0x000fe20008800000 */
[----:B-1----:R-:W-:Y:S01]  /*11710*/  @P0 FMUL.FTZ R10, R10, 0.69314718246459960938 ;  /* 0x3f3172180a0a0820 */ /* 0x002fe20000410000 */
[----:B------:R-:W-:Y:S01]  /*11720*/  USHF.R.S32.HI UR14, URZ, 0x1f, UR16 ;  /* 0x0000001fff0e7899 */ /* 0x000fe20008011410 */
[----:B------:R-:W-:Y:S01]  /*11730*/  MOV R16, 0x7f800000 ;  /* 0x7f80000000107802 */ /* 0x000fe20000000f00 */
[----:B------:R-:W-:Y:S01]  /*11740*/  UIADD3 UR15, UP1, UP0, UR15, UR5, UR16 ;  /* 0x000000050f0f7290 */ /* 0x000fe2000f83e010 */
[----:B------:R-:W-:Y:S01]  /*11750*/  MOV R15, 0x7f800000 ;  /* 0x7f800000000f7802 */ /* 0x000fe20000000f00 */
[----:B------:R-:W-:Y:S01]  /*11760*/  @P1 FFMA.FTZ R16, R166, R9, R7 ;  /* 0x00000009a6101223 */ /* 0x000fe20000010007 */
[----:B------:R-:W-:Y:S01]  /*11770*/  @P0 FFMA.FTZ R15, R165, R6, R10 ;  /* 0x00000006a50f0223 */ /* 0x000fe2000001000a */
[----:B------:R-:W-:Y:S01]  /*11780*/  UIADD3.X UR13, UPT, UPT, UR13, UR4, UR14, UP1, UP0 ;  /* 0x000000040d0d7290 */ /* 0x000fe20008fe040e */
[----:B------:R-:W-:Y:S01]  /*11790*/  IMAD R25, R5, UR9, R19 ;  /* 0x0000000905197c24 */ /* 0x000fe2000f8e0213 */
        /* <DEDUP_REMOVED lines=8> */
[C---:B----4-:R-:W-:Y:S01]  /*11820*/  VIADD R23, R20.reuse, 0x8 ;  /* 0x0000000814177836 */ /* 0x050fe20000000000 */
        /* <DEDUP_REMOVED lines=9> */
[----:B------:R-:W4:Y:S01]  /*118c0*/  @!P5 LDC.64 R8, c[0x0][0x420] ;  /* 0x00010800ff08db82 */ /* 0x000f220000000a00 */
[----:B------:R-:W-:Y:S01]  /*118d0*/  @!P4 IMAD R22, R22, UR12, RZ ;  /* 0x0000000c1616cc24 */ /* 0x000fe2000f8e02ff */
[----:B------:R-:W-:Y:S01]  /*118e0*/  @!P6 LEA.HI.X.SX32 R20, R20, UR13, 0x1, P0 ;  /* 0x0000000d1414ec11 */ /* 0x000fe200080f0eff */
[----:B------:R-:W-:-:S05]  /*118f0*/  @!P3 IMAD R21, R21, UR12, RZ ;  /* 0x0000000c1515bc24 */ /* 0x000fca000f8e02ff */
[----:B------:R-:W5:Y:S08]  /*11900*/  @!P4 LDC.64 R6, c[0x0][0x420] ;  /* 0x00010800ff06cb82 */ /* 0x000f700000000a00 */
[----:B------:R-:W2:Y:S01]  /*11910*/  @!P3 LDC.64 R4, c[0x0][0x420] ;  /* 0x00010800ff04bb82 */ /* 0x000ea20000000a00 */
[----:B-1----:R-:W-:Y:S02]  /*11920*/  @!P6 LEA R26, P1, R17, R10, 0x2 ;  /* 0x0000000a111ae211 */ /* 0x002fe400078210ff */
[----:B------:R-:W-:-:S02]  /*11930*/  @!P5 IADD3 R10, P0, PT, R23, UR15, RZ ;  /* 0x0000000f170adc10 */ /* 0x000fc4000ff1e0ff */
[----:B------:R-:W-:Y:S02]  /*11940*/  @!P6 LEA.HI.X R27, R17, R11, R20, 0x2, P1 ;  /* 0x0000000b111be211 */ /* 0x000fe400008f1414 */
[----:B------:R-:W-:Y:S02]  /*11950*/  @!P5 LEA.HI.X.SX32 R23, R23, UR13, 0x1, P0 ;  /* 0x0000000d1717dc11 */ /* 0x000fe400080f0eff */
[----:B----4-:R-:W-:Y:S01]  /*11960*/  @!P5 LEA R28, P2, R10, R8, 0x2 ;  /* 0x000000080a1cd211 */ /* 0x010fe200078410ff */
[----:B------:R1:W-:Y:S01]  /*11970*/  @!P6 STG.E desc[UR22][R26.64], R0 ;  /* 0x000000001a00e986 */ /* 0x0003e2000c101916 */
[----:B------:R-:W-:Y:S02]  /*11980*/  @!P4 IADD3 R8, P1, PT, R22, UR15, RZ ;  /* 0x0000000f1608cc10 */ /* 0x000fe4000ff3e0ff */
[----:B------:R-:W-:Y:S02]  /*11990*/  @!P3 IADD3 R11, P0, PT, R21, UR15, RZ ;  /* 0x0000000f150bbc10 */ /* 0x000fe4000ff1e0ff */
[----:B------:R-:W-:-:S02]  /*119a0*/  @!P5 LEA.HI.X R29, R10, R9, R23, 0x2, P2 ;  /* 0x000000090a1dd211 */ /* 0x000fc400010f1417 */
[----:B------:R-:W-:Y:S02]  /*119b0*/  @!P4 LEA.HI.X.SX32 R22, R22, UR13, 0x1, P1 ;  /* 0x0000000d1616cc11 */ /* 0x000fe400088f0eff */
[----:B------:R-:W-:Y:S01]  /*119c0*/  @!P3 LEA.HI.X.SX32 R10, R21, UR13, 0x1, P0 ;  /* 0x0000000d150abc11 */ /* 0x000fe200080f0eff */
[----:B------:R1:W-:Y:S01]  /*119d0*/  @!P5 STG.E desc[UR22][R28.64], R14 ;  /* 0x0000000e1c00d986 */ /* 0x0003e2000c101916 */
[C---:B-----5:R-:W-:Y:S02]  /*119e0*/  @!P4 LEA R6, P1, R8.reuse, R6, 0x2 ;  /* 0x000000060806c211 */ /* 0x060fe400078210ff */
[C---:B--2---:R-:W-:Y:S02]  /*119f0*/  @!P3 LEA R4, P0, R11.reuse, R4, 0x2 ;  /* 0x000000040b04b211 */ /* 0x044fe400078010ff */
[----:B------:R-:W-:Y:S02]  /*11a00*/  @!P4 LEA.HI.X R7, R8, R7, R22, 0x2, P1 ;  /* 0x000000070807c211 */ /* 0x000fe400008f1416 */
[----:B------:R-:W-:-:S03]  /*11a10*/  @!P3 LEA.HI.X R5, R11, R5, R10, 0x2, P0 ;  /* 0x000000050b05b211 */ /* 0x000fc600000f140a */
[----:B------:R1:W-:Y:S04]  /*11a20*/  @!P4 STG.E desc[UR22][R6.64], R16 ;  /* 0x000000100600c986 */ /* 0x0003e8000c101916 */
[----:B------:R1:W-:Y:S02]  /*11a30*/  @!P3 STG.E desc[UR22][R4.64], R15 ;  /* 0x0000000f0400b986 */ /* 0x0003e4000c101916 */
.L_x_1043:
[----:B------:R-:W-:Y:S05]  /*11a40*/  BSYNC.RECONVERGENT B0 ;  /* 0x0000000000007941 */ /* 0x000fea0003800200 */
.L_x_1042:
[----:B------:R-:W-:Y:S01]  /*11a50*/  IMAD.MOV.U32 R24, RZ, RZ, R18 ;  /* 0x000000ffff187224 */ /* 0x000fe200078e0012 */
[----:B------:R-:W5:Y:S01]  /*11a60*/  LDCU.64 UR4, c[0x0][0x3f0] ;  /* 0x00007e00ff0477ac */ /* 0x000f620008000a00 */
[----:B-1----:R-:W-:Y:S01]  /*11a70*/  SHF.R.U32.HI R0, RZ, 0x3, R170 ;  /* 0x00000003ff007819 */ /* 0x002fe200000116aa */
[----:B------:R-:W1:Y:S01]  /*11a80*/  LDS.128 R4, [R71+0x4000] ;  /* 0x0040000047047984 */ /* 0x000e620000000c00 */
[----:B--2---:R-:W-:Y:S01]  /*11a90*/  IMAD.WIDE.U32 R24, R12, UR8, R24 ;  /* 0x000000080c187c25 */ /* 0x004fe2000f8e0018 */
[----:B------:R-:W-:Y:S01]  /*11aa0*/  UIMAD.WIDE.U32 UR16, UR6, 0x80, URZ ;  /* 0x00000080061078a5 */ /* 0x000fe2000f8e00ff */
[C---:B---3--:R-:W-:Y:S01]  /*11ab0*/  SHF.L.U64.HI R70, R2.reuse, 0x5, R3 ;  /* 0x0000000502467819 */ /* 0x048fe20000010203 */
[----:B------:R-:W2:Y:S01]  /*11ac0*/  LDS.128 R8, [R71] ;  /* 0x0000000047087984 */ /* 0x000ea20000000c00 */
[----:B------:R-:W-:Y:S01]  /*11ad0*/  IMAD R25, R13, UR8, R25 ;  /* 0x000000080d197c24 */ /* 0x000fe2000f8e0219 */
[C---:B------:R-:W-:Y:S01]  /*11ae0*/  SHF.L.U64.HI R68, R2.reuse, 0x6, R3 ;  /* 0x0000000602447819 */ /* 0x040fe20000010203 */
[----:B------:R-:W-:Y:S01]  /*11af0*/  IMAD.SHL.U32 R69, R2, 0x20, RZ ;  /* 0x0000002002457824 */ /* 0x000fe200078e00ff */
[----:B------:R-:W-:Y:S01]  /*11b00*/  LOP3.LUT R0, R0, UR16, RZ, 0xfc, !PT ;  /* 0x0000001000007c12 */ /* 0x000fe2000f8efcff */
[----:B------:R-:W-:Y:S01]  /*11b10*/  IMAD R12, R2, UR17, RZ ;  /* 0x00000011020c7c24 */ /* 0x000fe2000f8e02ff */
[----:B------:R-:W3:Y:S03]  /*11b20*/  LDS.128 R64, [R71+0x800] ;  /* 0x0008000047407984 */ /* 0x000ee60000000c00 */
[C---:B------:R-:W-:Y:S01]  /*11b30*/  IMAD.WIDE.U32 R14, R0.reuse, R2, R24 ;  /* 0x00000002000e7225 */ /* 0x040fe200078e0018 */
[----:B------:R-:W3:Y:S03]  /*11b40*/  LDS.128 R36, [R71+0x4800] ;  /* 0x0048000047247984 */ /* 0x000ee60000000c00 */
[----:B------:R-:W-:Y:S01]  /*11b50*/  IMAD R0, R0, R3, R12 ;  /* 0x0000000300007224 */ /* 0x000fe200078e020c */
[----:B------:R-:W3:Y:S01]  /*11b60*/  LDS.128 R60, [R71+0x1000] ;  /* 0x00100000473c7984 */ /* 0x000ee20000000c00 */
[----:B-----5:R-:W-:-:S02]  /*11b70*/  LEA R72, P0, R14, UR4, 0x1 ;  /* 0x000000040e487c11 */ /* 0x020fc4000f8008ff */
[----:B------:R-:W-:Y:S01]  /*11b80*/  IMAD.IADD R0, R15, 0x1, R0 ;  /* 0x000000010f007824 */ /* 0x000fe200078e0200 */
[----:B------:R-:W5:Y:S01]  /*11b90*/  LDS.128 R32, [R71+0x5000] ;  /* 0x0050000047207984 */ /* 0x000f620000000c00 */
[----:B------:R-:W-:-:S03]  /*11ba0*/  IADD3 R76, P1, PT, R72, R69, RZ ;  /* 0x00000045484c7210 */ /* 0x000fc60007f3e0ff */
[----:B------:R-:W5:Y:S01]  /*11bb0*/  LDS.128 R56, [R71+0x1800] ;  /* 0x0018000047387984 */ /* 0x000f620000000c00 */
[----:B------:R-:W-:Y:S01]  /*11bc0*/  LEA.HI.X R73, R14, UR5, R0, 0x1, P0 ;  /* 0x000000050e497c11 */ /* 0x000fe200080f0c00 */
[C---:B------:R-:W-:Y:S01]  /*11bd0*/  IMAD.SHL.U32 R0, R2.reuse, 0x40, RZ ;  /* 0x0000004002007824 */ /* 0x040fe200078e00ff */
[C---:B------:R-:W-:Y:S01]  /*11be0*/  LEA R74, P0, R2.reuse, R72, 0x7 ;  /* 0x00000048024a7211 */ /* 0x040fe200078038ff */
[----:B------:R-:W5:Y:S02]  /*11bf0*/  LDS.128 R28, [R71+0x5800] ;  /* 0x00580000471c7984 */ /* 0x000f640000000c00 */
[C---:B------:R-:W-:Y:S01]  /*11c00*/  IMAD.X R77, R73.reuse, 0x1, R70, P1 ;  /* 0x00000001494d7824 */ /* 0x040fe200008e0646 */
[----:B------:R-:W-:Y:S01]  /*11c10*/  LEA.HI.X R75, R2, R73, R3, 0x7, P0 ;  /* 0x00000049024b7211 */ /* 0x000fe200000f3c03 */
[----:B------:R-:W5:Y:S01]  /*11c20*/  LDS.128 R52, [R71+0x2000] ;  /* 0x0020000047347984 */ /* 0x000f620000000c00 */
[----:B------:R-:W-:Y:S02]  /*11c30*/  IADD3 R2, P0, PT, R72, R0, RZ ;  /* 0x0000000048027210 */ /* 0x000fe40007f1e0ff */
[----:B------:R-:W-:Y:S01]  /*11c40*/  IADD3 R82, P1, PT, R74, R69, RZ ;  /* 0x000000454a527210 */ /* 0x000fe20007f3e0ff */
[----:B------:R-:W5:Y:S01]  /*11c50*/  LDS.128 R24, [R71+0x6000] ;  /* 0x0060000047187984 */ /* 0x000f620000000c00 */
[----:B------:R-:W-:-:S02]  /*11c60*/  IADD3.X R3, PT, PT, R73, R68, RZ, P0, !PT ;  /* 0x0000004449037210 */ /* 0x000fc400007fe4ff */
[----:B------:R-:W-:Y:S01]  /*11c70*/  IADD3 R78, P0, PT, R2, R69, RZ ;  /* 0x00000045024e7210 */ /* 0x000fe20007f1e0ff */
[----:B------:R-:W5:Y:S01]  /*11c80*/  LDS.128 R48, [R71+0x2800] ;  /* 0x0028000047307984 */ /* 0x000f620000000c00 */
[----:B------:R-:W-:-:S03]  /*11c90*/  IADD3.X R83, PT, PT, R75, R70, RZ, P1, !PT ;  /* 0x000000464b537210 */ /* 0x000fc60000ffe4ff */
[----:B----4-:R-:W4:Y:S01]  /*11ca0*/  LDS.128 R20, [R71+0x6800] ;  /* 0x0068000047147984 */ /* 0x010f220000000c00 */
[----:B------:R-:W-:Y:S01]  /*11cb0*/  IMAD.X R79, R3, 0x1, R70, P0 ;  /* 0x00000001034f7824 */ /* 0x000fe200000e0646 */
[----:B------:R-:W-:Y:S02]  /*11cc0*/  IADD3 R80, P0, PT, R74, R0, RZ ;  /* 0x000000004a507210 */ /* 0x000fe40007f1e0ff */
[----:B------:R-:W4:Y:S03]  /*11cd0*/  LDS.128 R44, [R71+0x3000] ;  /* 0x00300000472c7984 */ /* 0x000f260000000c00 */
[----:B------:R-:W-:Y:S01]  /*11ce0*/  IMAD.X R81, R75, 0x1, R68, P0 ;  /* 0x000000014b517824 */ /* 0x000fe200000e0644 */
[----:B------:R-:W4:Y:S04]  /*11cf0*/  LDS.128 R16, [R71+0x7000] ;  /* 0x0070000047107984 */ /* 0x000f280000000c00 */
[----:B------:R-:W4:Y:S04]  /*11d00*/  LDS.128 R40, [R71+0x3800] ;  /* 0x0038000047287984 */ /* 0x000f280000000c00 */
[----:B------:R-:W4:Y:S04]  /*11d10*/  LDS.128 R12, [R71+0x7800] ;  /* 0x00780000470c7984 */ /* 0x000f280000000c00 */
[----:B-1----:R1:W-:Y:S04]  /*11d20*/  STG.E.128 desc[UR22][R72.64+0x80], R4 ;  /* 0x0000800448007986 */ /* 0x0023e8000c101d16 */
[----:B--2---:R-:W-:Y:S04]  /*11d30*/  STG.E.128 desc[UR22][R72.64], R8 ;  /* 0x0000000848007986 */ /* 0x004fe8000c101d16 */
[----:B---3--:R-:W-:Y:S04]  /*11d40*/  STG.E.128 desc[UR22][R76.64], R64 ;  /* 0x000000404c007986 */ /* 0x008fe8000c101d16 */
[----:B------:R-:W-:Y:S04]  /*11d50*/  STG.E.128 desc[UR22][R76.64+0x80], R36 ;  /* 0x000080244c007986 */ /* 0x000fe8000c101d16 */
[----:B------:R-:W-:Y:S04]  /*11d60*/  STG.E.128 desc[UR22][R2.64], R60 ;  /* 0x0000003c02007986 */ /* 0x000fe8000c101d16 */
[----:B-----5:R-:W-:Y:S04]  /*11d70*/  STG.E.128 desc[UR22][R2.64+0x80], R32 ;  /* 0x0000802002007986 */ /* 0x020fe8000c101d16 */
[----:B------:R-:W-:Y:S04]  /*11d80*/  STG.E.128 desc[UR22][R78.64], R56 ;  /* 0x000000384e007986 */ /* 0x000fe8000c101d16 */
[----:B------:R-:W-:Y:S04]  /*11d90*/  STG.E.128 desc[UR22][R78.64+0x80], R28 ;  /* 0x0000801c4e007986 */ /* 0x000fe8000c101d16 */
[----:B------:R-:W-:Y:S01]  /*11da0*/  STG.E.128 desc[UR22][R74.64], R52 ;  /* 0x000000344a007986 */ /* 0x000fe2000c101d16 */
[----:B-1----:R-:W-:-:S03]  /*11db0*/  IADD3 R4, P0, PT, R80, R69, RZ ;  /* 0x0000004550047210 */ /* 0x002fc60007f1e0ff */
[----:B------:R-:W-:Y:S02]  /*11dc0*/  STG.E.128 desc[UR22][R74.64+0x80], R24 ;  /* 0x000080184a007986 */ /* 0x000fe4000c101d16 */
[----:B------:R-:W-:Y:S02]  /*11dd0*/  IMAD.X R5, R81, 0x1, R70, P0 ;  /* 0x0000000151057824 */ /* 0x000fe400000e0646 */
[----:B------:R-:W-:Y:S04]  /*11de0*/  STG.E.128 desc[UR22][R82.64], R48 ;  /* 0x0000003052007986 */ /* 0x000fe8000c101d16 */
[----:B----4-:R-:W-:Y:S04]  /*11df0*/  STG.E.128 desc[UR22][R82.64+0x80], R20 ;  /* 0x0000801452007986 */ /* 0x010fe8000c101d16 */
[----:B------:R-:W-:Y:S04]  /*11e00*/  STG.E.128 desc[UR22][R80.64], R44 ;  /* 0x0000002c50007986 */ /* 0x000fe8000c101d16 */
[----:B------:R-:W-:Y:S04]  /*11e10*/  STG.E.128 desc[UR22][R80.64+0x80], R16 ;  /* 0x0000801050007986 */ /* 0x000fe8000c101d16 */
[----:B------:R-:W-:Y:S04]  /*11e20*/  STG.E.128 desc[UR22][R4.64], R40 ;  /* 0x0000002804007986 */ /* 0x000fe8000c101d16 */
[----:B------:R-:W-:Y:S01]  /*11e30*/  STG.E.128 desc[UR22][R4.64+0x80], R12 ;  /* 0x0000800c04007986 */ /* 0x000fe2000c101d16 */
[----:B------:R-:W-:Y:S05]  /*11e40*/  EXIT ;  /* 0x000000000000794d */ /* 0x000fea0003800000 */
.L_x_1044:
        /* <DEDUP_REMOVED lines=11> */
.L_x_1671:


//--------------------- .text._ZN5flash16flash_fwd_kernelI23Flash_fwd_kernel_traitsILi128ELi128ELi32ELi4ELb0ELb0EN7cutlass10bfloat16_tE19Flash_kernel_traitsILi128ELi128ELi32ELi4ES3_EELb0ELb1ELb0ELb0ELb1ELb1ELb1ELb0EEEvNS_16Flash_fwd_paramsE --------------------------
	.section	.text._ZN5flash16flash_fwd_kernelI23Flash_fwd_kernel_traitsILi128ELi128ELi32ELi4ELb0ELb0EN7cutlass10bfloat16_tE19Flash_kernel_traitsILi128ELi128ELi32ELi4ES3_EELb0ELb1ELb0ELb0ELb1ELb1ELb1ELb0EEEvNS_16Flash_fwd_paramsE,"ax",@progbits
	.align	128
        .global         _ZN5flash16flash_fwd_kernelI23Flash_fwd_kernel_traitsILi128ELi128ELi32ELi4ELb0ELb0EN7cutlass10bfloat16_tE19Flash_kernel_traitsILi128ELi128ELi32ELi4ES3_EELb0ELb1ELb0ELb0ELb1ELb1ELb1ELb0EEEvNS_16Flash_fwd_paramsE
        .type           _ZN5flash16flash_fwd_kernelI23Flash_fwd_kernel_traitsILi128ELi128ELi32ELi4ELb0ELb0EN7cutlass10bfloat16_tE19Flash_kernel_traitsILi128ELi128ELi32ELi4ES3_EELb0ELb1ELb0ELb0ELb1ELb1ELb1ELb0EEEvNS_16Flash_fwd_paramsE,@function
        .size           _ZN5flash16flash_fwd_kernelI23Flash_fwd_kernel_traitsILi128ELi128ELi32ELi4ELb0ELb0EN7cutlass10bfloat16_tE19Flash_kernel_traitsILi128ELi128ELi32ELi4ES3_EELb0ELb1ELb0ELb0ELb1ELb1ELb1ELb0EEEvNS_16Flash_fwd_paramsE,(.L_x_1672 - _ZN5flash16flash_fwd_kernelI23Flash_fwd_kernel_traitsILi128ELi128ELi32ELi4ELb0ELb0EN7cutlass10bfloat16_tE19Flash_kernel_traitsILi128ELi128ELi32ELi4ES3_EELb0ELb1ELb0ELb0ELb1ELb1ELb1ELb0EEEvNS_16Flash_fwd_paramsE)
        .other          _ZN5flash16flash_fwd_kernelI23Flash_fwd_kernel_traitsILi128ELi128ELi32ELi4ELb0ELb0EN7cutlass10bfloat16_tE19Flash_kernel_traitsILi128ELi128ELi32ELi4ES3_EELb0ELb1ELb0ELb0ELb1ELb1ELb1ELb0EEEvNS_16Flash_fwd_paramsE,@"STO_CUDA_ENTRY STV_DEFAULT"
_ZN5flash16flash_fwd_kernelI23Flash_fwd_kernel_traitsILi128ELi128ELi32ELi4ELb0ELb0EN7cutlass10bfloat16_tE19Flash_kernel_traitsILi128ELi128ELi32ELi4ES3_EELb0ELb1ELb0ELb0ELb1ELb1ELb1ELb0EEEvNS_16Flash_fwd_paramsE:
.text._ZN5flash16flash_fwd_kernelI23Flash_fwd_kernel_traitsILi128ELi128ELi32ELi4ELb0ELb0EN7cutlass10bfloat16_tE19Flash_kernel_traitsILi128ELi128ELi32ELi4ES3_EELb0ELb1ELb0ELb0ELb1ELb1ELb1ELb0EEEvNS_16Flash_fwd_paramsE:
        /* <DEDUP_REMOVED lines=26> */
[--C-:B-----5:R-:W-:Y:S01]  /*01a0*/  @P2 IMAD.IADD R106, R106, 0x1, -R9.reuse ;  /* 0x000000016a6a2824 */ /* 0x120fe200078e0a09 */
[----:B------:R-:W2:Y:S01]  /*01b0*/  S2R R23, SR_CTAID.Z ;  /* 0x0000000000177919 */ /* 0x000ea20000002700 */
[----:B------:R-:W-:Y:S01]  /*01c0*/  VIADD R4, R0, 0x1 ;  /* 0x0000000100047836 */ /* 0x000fe20000000000 */
[----:B------:R-:W-:Y:S01]  /*01d0*/  @!P2 SEL R3, R3, RZ, P0 ;  /* 0x000000ff0303a207 */ /* 0x000fe20000000000 */
[----:B------:R-:W3:Y:S03]  /*01e0*/  S2R R108, SR_TID.X ;  /* 0x00000000006c7919 */ /* 0x000ee60000002100 */
[----:B------:R-:W-:Y:S01]  /*01f0*/  @!P2 IADD3 R106, PT, PT, R3, R2, -R9 ;  /* 0x00000002036aa210 */ /* 0x000fe20007ffe809 */
[----:B------:R-:W-:-:S04]  /*0200*/  IMAD R2, R4, 0x80, -R107 ;  /* 0x0000008004027824 */ /* 0x000fc800078e0a6b */
        /* <DEDUP_REMOVED lines=13> */
[----:B------:R-:W-:Y:S01]  /*02e0*/  SHF.L.U32 R10, R108, 0x3, RZ ;  /* 0x000000036c0a7819 */ /* 0x000fe200000006ff */
[----:B------:R-:W3:Y:S01]  /*02f0*/  LDCU.U8 UR6, c[0x0][0x548] ;  /* 0x0000a900ff0677ac */ /* 0x000ee20008000000 */
        /* <DEDUP_REMOVED lines=15> */
.L_x_1046:
[----:B------:R-:W1:Y:S01]  /*03f0*/  LDCU.64 UR4, c[0x0][0x410] ;  /* 0x00008200ff0477ac */ /* 0x000e620008000a00 */
[----:B------:R-:W-:Y:S01]  /*0400*/  LOP3.LUT R10, R10, 0x38, RZ, 0xc0, !PT ;  /* 0x000000380a0a7812 */ /* 0x000fe200078ec0ff */
[----:B------:R-:W-:Y:S01]  /*0410*/  IMAD.MOV.U32 R11, RZ, RZ, RZ ;  /* 0x000000ffff0b7224 */ /* 0x000fe200078e00ff */
[----:B------:R-:W2:Y:S01]  /*0420*/  LDC.64 R2, c[0x0][0x408] ;  /* 0x00010200ff027b82 */ /* 0x000ea20000000a00 */
[----:B------:R-:W-:Y:S01]  /*0430*/  ISETP.NE.AND P1, PT, RZ, UR6, !P1 ;  /* 0x00000006ff007c0c */ /* 0x000fe2000cf25270 */
[----:B------:R-:W-:Y:S01]  /*0440*/  BSSY.RECONVERGENT B0, `(.L_x_1047) ;  /* 0x0000050000007945 */ /* 0x000fe20003800200 */
[----:B------:R-:W-:-:S04]  /*0450*/  IMAD.WIDE.U32 R10, R30, R4, R10 ;  /* 0x000000041e0a7225 */ /* 0x000fc800078e000a */
[----:B------:R-:W-:Y:S02]  /*0460*/  IMAD R11, R30, R5, R11 ;  /* 0x000000051e0b7224 */ /* 0x000fe400078e020b */
[----:B------:R-:W-:Y:S02]  /*0470*/  IMAD.SHL.U32 R5, R0, 0x80, RZ ;  /* 0x0000008000057824 */ /* 0x000fe400078e00ff */
[C---:B---3--:R-:W-:Y:S02]  /*0480*/  IMAD R4, R23.reuse, R6, RZ ;  /* 0x0000000617047224 */ /* 0x048fe400078e02ff */
[----:B------:R-:W-:Y:S02]  /*0490*/  IMAD R6, R30, R107, RZ ;  /* 0x0000006b1e067224 */ /* 0x000fe400078e02ff */
[----:B-1----:R-:W-:-:S04]  /*04a0*/  IMAD.WIDE.U32 R10, R23, UR4, R10 ;  /* 0x00000004170a7c25 */ /* 0x002fc8000f8e000a */
[----:B------:R-:W-:Y:S01]  /*04b0*/  IMAD R13, R23, UR5, R11 ;  /* 0x00000005170d7c24 */ /* 0x000fe2000f8e020b */
[----:B------:R-:W1:Y:S01]  /*04c0*/  LDCU.64 UR4, c[0x0][0x3f0] ;  /* 0x00007e00ff0477ac */ /* 0x000e620008000a00 */
[----:B------:R-:W-:Y:S01]  /*04d0*/  SHF.R.U32.HI R11, RZ, 0x19, R0 ;  /* 0x00000019ff0b7819 */ /* 0x000fe20000011600 */
[----:B------:R-:W-:Y:S01]  /*04e0*/  IMAD.MOV.U32 R12, RZ, RZ, R10 ;  /* 0x000000ffff0c7224 */ /* 0x000fe200078e000a */
[----:B------:R-:W-:Y:S01]  /*04f0*/  SHF.R.U32.HI R0, RZ, 0x3, R108 ;  /* 0x00000003ff007819 */ /* 0x000fe2000001166c */
[----:B------:R-:W-:Y:S01]  /*0500*/  @!P1 IMAD R4, R30, R7, R4 ;  /* 0x000000071e049224 */ /* 0x000fe200078e0204 */
[----:B------:R-:W-:Y:S01]  /*0510*/  SHF.R.S32.HI R7, RZ, 0x1f, R6 ;  /* 0x0000001fff077819 */ /* 0x000fe20000011406 */
[----:B--2---:R-:W-:Y:S01]  /*0520*/  IMAD R8, R11, R2, RZ ;  /* 0x000000020b087224 */ /* 0x004fe200078e02ff */
[----:B------:R-:W-:Y:S01]  /*0530*/  LOP3.LUT R5, R5, R0, RZ, 0xfc, !PT ;  /* 0x0000000005057212 */ /* 0x000fe200078efcff */
[----:B----4-:R-:W-:Y:S01]  /*0540*/  IMAD R11, R110, R9, RZ ;  /* 0x000000096e0b7224 */ /* 0x010fe200078e02ff */
[----:B------:R-:W-:Y:S01]  /*0550*/  SEL R6, R6, RZ, P1 ;  /* 0x000000ff06067207 */ /* 0x000fe20000800000 */
[----:B------:R-:W-:Y:S01]  /*0560*/  IMAD.IADD R107, R107, 0x1, -R110 ;  /* 0x000000016b6b7824 */ /* 0x000fe200078e0a6e */
[----:B------:R-:W-:Y:S01]  /*0570*/  SEL R7, R7, RZ, P1 ;  /* 0x000000ff07077207 */ /* 0x000fe20000800000 */
[----:B------:R-:W-:Y:S01]  /*0580*/  IMAD R8, R5, R3, R8 ;  /* 0x0000000305087224 */ /* 0x000fe200078e0208 */
[----:B------:R-:W-:Y:S01]  /*0590*/  IADD3 R6, P2, P1, R11, R6, R4 ;  /* 0x000000060b067210 */ /* 0x000fe2000795e004 */
[----:B------:R-:W-:Y:S01]  /*05a0*/  IMAD.WIDE.U32 R12, R5, R2, R12 ;  /* 0x00000002050c7225 */ /* 0x000fe200078e000c */
[----:B------:R-:W-:-:S02]  /*05b0*/  SHF.R.S32.HI R10, RZ, 0x1f, R11 ;  /* 0x0000001fff0a7819 */ /* 0x000fc4000001140b */
[----:B------:R-:W-:Y:S01]  /*05c0*/  SHF.R.S32.HI R4, RZ, 0x1f, R4 ;  /* 0x0000001fff047819 */ /* 0x000fe20000011404 */
[----:B------:R-:W-:Y:S01]  /*05d0*/  IMAD.IADD R5, R13, 0x1, R8 ;  /* 0x000000010d057824 */ /* 0x000fe200078e0208 */
[----:B-1----:R-:W-:Y:S01]  /*05e0*/  LEA R14, P0, R12, UR4, 0x1 ;  /* 0x000000040c0e7c11 */ /* 0x002fe2000f8008ff */
[----:B------:R-:W-:Y:S01]  /*05f0*/  VIADD R8, R0, 0x60 ;  /* 0x0000006000087836 */ /* 0x000fe20000000000 */
[----:B------:R-:W-:Y:S02]  /*0600*/  SHF.L.U32 R13, R2, 0x6, RZ ;  /* 0x00000006020d7819 */ /* 0x000fe400000006ff */
[----:B------:R-:W-:Y:S02]  /*0610*/  LEA.HI.X R15, R12, UR5, R5, 0x1, P0 ;  /* 0x000000050c0f7c11 */ /* 0x000fe400080f0c05 */
[-C--:B------:R-:W-:Y:S02]  /*0620*/  LEA R20, P0, R2, R14.reuse, 0x7 ;  /* 0x0000000e02147211 */ /* 0x080fe400078038ff */
[----:B------:R-:W-:Y:S01]  /*0630*/  IADD3.X R4, PT, PT, R10, R7, R4, P2, P1 ;  /* 0x000000070a047210 */ /* 0x000fe200017e2404 */
[C---:B------:R-:W-:Y:S01]  /*0640*/  IMAD.SHL.U32 R7, R2.reuse, 0x20, RZ ;  /* 0x0000002002077824 */ /* 0x040fe200078e00ff */
[C-C-:B------:R-:W-:Y:S01]  /*0650*/  LEA.HI.X R21, R2.reuse, R15, R3.reuse, 0x7, P0 ;  /* 0x0000000f02157211 */ /* 0x140fe200000f3c03 */
[----:B------:R-:W-:Y:S01]  /*0660*/  STG.E.128 desc[UR22][R14.64], RZ ;  /* 0x000000ff0e007986 */ /* 0x000fe2000c101d16 */
[--C-:B------:R-:W-:Y:S01]  /*0670*/  SHF.L.U64.HI R11, R2, 0x6, R3.reuse ;  /* 0x00000006020b7819 */ /* 0x100fe20000010203 */
[----:B------:R-:W-:Y:S01]  /*0680*/  VIADD R10, R0, 0x50 ;  /* 0x00000050000a7836 */ /* 0x000fe20000000000 */
[----:B------:R-:W-:Y:S01]  /*0690*/  IADD3 R18, P0, PT, R13, R14, RZ ;  /* 0x0000000e0d127210 */ /* 0x000fe20007f1e0ff */
[----:B------:R1:W-:Y:S01]  /*06a0*/  STG.E.128 desc[UR22][R14.64+0x80], RZ ;  /* 0x000080ff0e007986 */ /* 0x0003e2000c101d16 */
[----:B------:R-:W-:-:S02]  /*06b0*/  SHF.L.U64.HI R5, R2, 0x5, R3 ;  /* 0x0000000502057819 */ /* 0x000fc40000010203 */
[----:B------:R-:W-:Y:S01]  /*06c0*/  IADD3 R16, P1, PT, R7, R14, RZ ;  /* 0x0000000e07107210 */ /* 0x000fe20007f3e0ff */
[--C-:B------:R-:W-:Y:S01]  /*06d0*/  IMAD.X R19, R11, 0x1, R15.reuse, P0 ;  /* 0x000000010b137824 */ /* 0x100fe200000e060f */
[-C--:B------:R-:W-:Y:S02]  /*06e0*/  IADD3 R22, P0, PT, R18, R7.reuse, RZ ;  /* 0x0000000712167210 */ /* 0x080fe40007f1e0ff */
[----:B------:R-:W-:Y:S01]  /*06f0*/  IADD3 R12, PT, PT, R0, 0x40, RZ ;  /* 0x00000040000c7810 */ /* 0x000fe20007ffe0ff */
[----:B------:R-:W-:Y:S01]  /*0700*/  IMAD.X R17, R5, 0x1, R15, P1 ;  /* 0x0000000105117824 */ /* 0x000fe200008e060f */
[C---:B------:R-:W-:Y:S01]  /*0710*/  IADD3 R26, P1, PT, R20.reuse, R7, RZ ;  /* 0x00000007141a7210 */ /* 0x040fe20007f3e0ff */
[----:B------:R-:W-:Y:S01]  /*0720*/  IMAD.X R23, R19, 0x1, R5, P0 ;  /* 0x0000000113177824 */ /* 0x000fe200000e0605 */
[----:B------:R-:W-:Y:S02]  /*0730*/  IADD3 R24, P0, PT, R20, R13, RZ ;  /* 0x0000000d14187210 */ /* 0x000fe40007f1e0ff */
[C---:B------:R-:W-:Y:S01]  /*0740*/  IADD3.X R27, PT, PT, R21.reuse, R5, RZ, P1, !PT ;  /* 0x00000005151b7210 */ /* 0x040fe20000ffe4ff */
[----:B------:R-:W-:Y:S01]  /*0750*/  STG.E.128 desc[UR22][R16.64], RZ ;  /* 0x000000ff10007986 */ /* 0x000fe2000c101d16 */
[----:B------:R-:W-:Y:S01]  /*0760*/  LOP3.LUT P1, R108, R108, 0x7, RZ, 0xc0, !PT ;  /* 0x000000076c6c7812 */ /* 0x000fe2000782c0ff */
[----:B------:R-:W-:Y:S01]  /*0770*/  IMAD.X R25, R21, 0x1, R11, P0 ;  /* 0x0000000115197824 */ /* 0x000fe200000e060b */
[----:B------:R-:W-:Y:S01]  /*0780*/  IADD3 R2, P0, PT, R24, R7, RZ ;  /* 0x0000000718027210 */ /* 0x000fe20007f1e0ff */
[----:B------:R2:W-:Y:S01]  /*0790*/  STG.E.128 desc[UR22][R16.64+0x80], RZ ;  /* 0x000080ff10007986 */ /* 0x0005e2000c101d16 */
[----:B------:R-:W-:-:S03]  /*07a0*/  ISETP.GE.OR P1, PT, R0, R107, P1 ;  /* 0x0000006b0000720c */ /* 0x000fc60000f26670 */
[----:B------:R-:W-:Y:S01]  /*07b0*/  STG.E.128 desc[UR22][R18.64], RZ ;  /* 0x000000ff12007986 */ /* 0x000fe2000c101d16 */
[----:B------:R-:W-:Y:S02]  /*07c0*/  IMAD.X R3, R25, 0x1, R5, P0 ;  /* 0x0000000119037824 */ /* 0x000fe400000e0605 */
[C---:B-1----:R-:W-:Y:S01]  /*07d0*/  VIADD R14, R0.reuse, 0x30 ;  /* 0x00000030000e7836 */ /* 0x042fe20000000000 */
[----:B------:R1:W-:Y:S04]  /*07e0*/  STG.E.128 desc[UR22][R18.64+0x80], RZ ;  /* 0x000080ff12007986 */ /* 0x0003e8000c101d16 */
[----:B------:R3:W-:Y:S04]  /*07f0*/  STG.E.128 desc[UR22][R22.64], RZ ;  /* 0x000000ff16007986 */ /* 0x0007e8000c101d16 */
[----:B------:R3:W-:Y:S04]  /*0800*/  STG.E.128 desc[UR22][R22.64+0x80], RZ ;  /* 0x000080ff16007986 */ /* 0x0007e8000c101d16 */
[----:B------:R3:W-:Y:S04]  /*0810*/  STG.E.128 desc[UR22][R20.64], RZ ;  /* 0x000000ff14007986 */ /* 0x0007e8000c101d16 */
[----:B------:R3:W-:Y:S01]  /*0820*/  STG.E.128 desc[UR22][R20.64+0x80], RZ ;  /* 0x000080ff14007986 */ /* 0x0007e2000c101d16 */
[----:B--2---:R-:W-:-:S03]  /*0830*/  VIADD R16, R0, 0x20 ;  /* 0x0000002000107836 */ /* 0x004fc60000000000 */
[----:B------:R3:W-:Y:S04]  /*0840*/  STG.E.128 desc[UR22][R26.64], RZ ;  /* 0x000000ff1a007986 */ /* 0x0007e8000c101d16 */
[----:B------:R3:W-:Y:S01]  /*0850*/  STG.E.128 desc[UR22][R26.64+0x80], RZ ;  /* 0x000080ff1a007986 */ /* 0x0007e2000c101d16 */
[----:B-1----:R-:W-:-:S03]  /*0860*/  VIADD R18, R0, 0x10 ;  /* 0x0000001000127836 */ /* 0x002fc60000000000 */
[----:B------:R3:W-:Y:S04]  /*0870*/  STG.E.128 desc[UR22][R24.64], RZ ;  /* 0x000000ff18007986 */ /* 0x0007e8000c101d16 */
[----:B------:R3:W-:Y:S04]  /*0880*/  STG.E.128 desc[UR22][R24.64+0x80], RZ ;  /* 0x000080ff18007986 */ /* 0x0007e8000c101d16 */
[----:B------:R3:W-:Y:S04]  /*0890*/  STG.E.128 desc[UR22][R2.64], RZ ;  /* 0x000000ff02007986 */ /* 0x0007e8000c101d16 */
[----:B------:R3:W-:Y:S01]  /*08a0*/  STG.E.128 desc[UR22][R2.64+0x80], RZ ;  /* 0x000080ff02007986 */ /* 0x0007e2000c101d16 */
[----:B------:R-:W-:Y:S05]  /*08b0*/  @P1 BRA `(.L_x_1048) ;  /* 0x0000000000201947 */ /* 0x000fea0003800000 */
[----:B------:R-:W1:Y:S01]  /*08c0*/  LDCU.64 UR4, c[0x0][0x420] ;  /* 0x00008400ff0477ac */ /* 0x000e620008000a00 */
[----:B------:R-:W-:-:S05]  /*08d0*/  IMAD R5, R0, R9, RZ ;  /* 0x0000000900057224 */ /* 0x000fca00078e02ff */
[----:B---3--:R-:W-:-:S04]  /*08e0*/  IADD3 R3, P0, PT, R5, R6, RZ ;  /* 0x0000000605037210 */ /* 0x008fc80007f1e0ff */
[----:B------:R-:W-:Y:S02]  /*08f0*/  LEA.HI.X.SX32 R2, R5, R4, 0x1, P0 ;  /* 0x0000000405027211 */ /* 0x000fe400000f0eff */
[----:B-1----:R-:W-:-:S04]  /*0900*/  LEA R20, P0, R3, UR4, 0x2 ;  /* 0x0000000403147c11 */ /* 0x002fc8000f8010ff */
[----:B------:R-:W-:Y:S01]  /*0910*/  LEA.HI.X R21, R3, UR5, R2, 0x2, P0 ;  /* 0x0000000503157c11 */ /* 0x000fe200080f1402 */
[----:B------:R-:W-:-:S05]  /*0920*/  IMAD.MOV.U32 R3, RZ, RZ, 0x7f800000 ;  /* 0x7f800000ff037424 */ /* 0x000fca00078e00ff */
[----:B------:R1:W-:Y:S03]  /*0930*/  STG.E desc[UR22][R20.64], R3 ;  /* 0x0000000314007986 */ /* 0x0003e6000c101916 */
.L_x_1048:
[----:B------:R-:W-:Y:S05]  /*0940*/  BSYNC.RECONVERGENT B0 ;  /* 0x0000000000007941 */ /* 0x000fea0003800200 */
.L_x_1047:
[-C--:B------:R-:W-:Y:S01]  /*0950*/  ISETP.GE.AND P0, PT, R18, R107.reuse, PT ;  /* 0x0000006b1200720c */ /* 0x080fe20003f06270 */
[----:B------:R-:W-:Y:S01]  /*0960*/  VIADD R0, R0, 0x70 ;  /* 0x0000007000007836 */ /* 0x000fe20000000000 */
[-C--:B------:R-:W-:Y:S01]  /*0970*/  ISETP.GE.AND P6, PT, R16, R107.reuse, PT ;  /* 0x0000006b1000720c */ /* 0x080fe20003fc6270 */
[----:B------:R-:W-:Y:S01]  /*0980*/  BSSY.RECONVERGENT B0, `(.L_x_1049) ;  /* 0x0000016000007945 */ /* 0x000fe20003800200 */
[----:B------:R-:W-:Y:S02]  /*0990*/  ISETP.NE.OR P0, PT, R108, RZ, P0 ;  /* 0x000000ff6c00720c */ /* 0x000fe40000705670 */
[-C--:B------:R-:W-:Y:S02]  /*09a0*/  ISETP.GE.AND P5, PT, R14, R107.reuse, PT ;  /* 0x0000006b0e00720c */ /* 0x080fe40003fa6270 */
[-C--:B------:R-:W-:Y:S02]  /*09b0*/  ISETP.GE.AND P4, PT, R12, R107.reuse, PT ;  /* 0x0000006b0c00720c */ /* 0x080fe40003f86270 */
[----:B------:R-:W-:-:S02]  /*09c0*/  ISETP.GE.AND P3, PT, R10, R107, PT ;  /* 0x0000006b0a00720c */ /* 0x000fc40003f66270 */
[-C--:B------:R-:W-:Y:S02]  /*09d0*/  ISETP.GE.AND P2, PT, R8, R107.reuse, PT ;  /* 0x0000006b0800720c */ /* 0x080fe40003f46270 */
[----:B------:R-:W-:Y:S02]  /*09e0*/  ISETP.GE.AND P1, PT, R0, R107, PT ;  /* 0x0000006b0000720c */ /* 0x000fe40003f26270 */
        /* <DEDUP_REMOVED lines=8> */
[----:B------:R-:W-:-:S05]  /*0a70*/  IMAD R5, R18, R9, RZ ;  /* 0x0000000912057224 */ /* 0x000fca00078e02ff */
[----:B-1-3--:R-:W-:-:S04]  /*0a80*/  IADD3 R3, P0, PT, R5, R6, RZ ;  /* 0x0000000605037210 */ /* 0x00afc80007f1e0ff */
[----:B------:R-:W-:Y:S02]  /*0a90*/  LEA.HI.X.SX32 R2, R5, R4, 0x1, P0 ;  /* 0x0000000405027211 */ /* 0x000fe400000f0eff */
[----:B--2---:R-:W-:-:S04]  /*0aa0*/  LEA R18, P0, R3, UR4, 0x2 ;  /* 0x0000000403127c11 */ /* 0x004fc8000f8010ff */
[----:B------:R-:W-:Y:S01]  /*0ab0*/  LEA.HI.X R19, R3, UR5, R2, 0x2, P0 ;  /* 0x0000000503137c11 */ /* 0x000fe200080f1402 */
[----:B------:R-:W-:-:S05]  /*0ac0*/  IMAD.MOV.U32 R3, RZ, RZ, 0x7f800000 ;  /* 0x7f800000ff037424 */ /* 0x000fca00078e00ff */
[----:B------:R2:W-:Y:S03]  /*0ad0*/  STG.E desc[UR22][R18.64], R3 ;  /* 0x0000000312007986 */ /* 0x0005e6000c101916 */
.L_x_1050:
[----:B------:R-:W-:Y:S05]  /*0ae0*/  BSYNC.RECONVERGENT B0 ;  /* 0x0000000000007941 */ /* 0x000fea0003800200 */
.L_x_1049:
[----:B------:R-:W-:Y:S04]  /*0af0*/  BSSY.RECONVERGENT B0, `(.L_x_1051) ;  /* 0x000000a000007945 */ /* 0x000fe80003800200 */
[----:B------:R-:W-:Y:S05]  /*0b00*/  @P6 BRA `(.L_x_1052) ;  /* 0x0000000000206947 */ /* 0x000fea0003800000 */
[----:B------:R-:W4:Y:S01]  /*0b10*/  LDCU.64 UR4, c[0x0][0x420] ;  /* 0x00008400ff0477ac */ /* 0x000f220008000a00 */
[----:B------:R-:W-:-:S05]  /*0b20*/  IMAD R5, R16, R9, RZ ;  /* 0x0000000910057224 */ /* 0x000fca00078e02ff */
[----:B-123--:R-:W-:-:S04]  /*0b30*/  IADD3 R3, P0, PT, R5, R6, RZ ;  /* 0x0000000605037210 */ /* 0x00efc80007f1e0ff */
[----:B------:R-:W-:Y:S02]  /*0b40*/  LEA.HI.X.SX32 R2, R5, R4, 0x1, P0 ;  /* 0x0000000405027211 */ /* 0x000fe400000f0eff */
[----:B----4-:R-:W-:-:S04]  /*0b50*/  LEA R16, P0, R3, UR4, 0x2 ;  /* 0x0000000403107c11 */ /* 0x010fc8000f8010ff */
[----:B------:R-:W-:Y:S01]  /*0b60*/  LEA.HI.X R17, R3, UR5, R2, 0x2, P0 ;  /* 0x0000000503117c11 */ /* 0x000fe200080f1402 */
[----:B------:R-:W-:-:S05]  /*0b70*/  IMAD.MOV.U32 R3, RZ, RZ, 0x7f800000 ;  /* 0x7f800000ff037424 */ /* 0x000fca00078e00ff */
[----:B------:R4:W-:Y:S03]  /*0b80*/  STG.E desc[UR22][R16.64], R3 ;  /* 0x0000000310007986 */ /* 0x0009e6000c101916 */
.L_x_1052:
[----:B------:R-:W-:Y:S05]  /*0b90*/  BSYNC.RECONVERGENT B0 ;  /* 0x0000000000007941 */ /* 0x000fea0003800200 */
.L_x_1051:
[----:B------:R-:W-:Y:S04]  /*0ba0*/  BSSY.RECONVERGENT B0, `(.L_x_1053) ;  /* 0x000000a000007945 */ /* 0x000fe80003800200 */
[----:B------:R-:W-:Y:S05]  /*0bb0*/  @P5 BRA `(.L_x_1054) ;  /* 0x0000000000205947 */ /* 0x000fea0003800000 */
[----:B------:R-:W5:Y:S01]  /*0bc0*/  LDCU.64 UR4, c[0x0][0x420] ;  /* 0x00008400ff0477ac */ /* 0x000f620008000a00 */
[----:B------:R-:W-:-:S05]  /*0bd0*/  IMAD R5, R14, R9, RZ ;  /* 0x000000090e057224 */ /* 0x000fca00078e02ff */
[----:B-1234-:R-:W-:-:S04]  /*0be0*/  IADD3 R3, P0, PT, R5, R6, RZ ;  /* 0x0000000605037210 */ /* 0x01efc80007f1e0ff */
[----:B------:R-:W-:Y:S02]  /*0bf0*/  LEA.HI.X.SX32 R2, R5, R4, 0x1, P0 ;  /* 0x0000000405027211 */ /* 0x000fe400000f0eff */
[----:B-----5:R-:W-:-:S04]  /*0c00*/  LEA R14, P0, R3, UR4, 0x2 ;  /* 0x00000004030e7c11 */ /* 0x020fc8000f8010ff */
[----:B------:R-:W-:Y:S01]  /*0c10*/  LEA.HI.X R15, R3, UR5, R2, 0x2, P0 ;  /* 0x00000005030f7c11 */ /* 0x000fe200080f1402 */
[----:B------:R-:W-:-:S05]  /*0c20*/  IMAD.MOV.U32 R3, RZ, RZ, 0x7f800000 ;  /* 0x7f800000ff037424 */ /* 0x000fca00078e00ff */
[----:B------:R1:W-:Y:S03]  /*0c30*/  STG.E desc[UR22][R14.64], R3 ;  /* 0x000000030e007986 */ /* 0x0003e6000c101916 */
.L_x_1054:
[----:B------:R-:W-:Y:S05]  /*0c40*/  BSYNC.RECONVERGENT B0 ;  /* 0x0000000000007941 */ /* 0x000fea0003800200 */
.L_x_1053:
        /* <DEDUP_REMOVED lines=10> */
.L_x_1056:
[----:B------:R-:W-:Y:S05]  /*0cf0*/  BSYNC.RECONVERGENT B0 ;  /* 0x0000000000007941 */ /* 0x000fea0003800200 */
.L_x_1055:
        /* <DEDUP_REMOVED lines=10> */
.L_x_1058:
[----:B------:R-:W-:Y:S05]  /*0da0*/  BSYNC.RECONVERGENT B0 ;  /* 0x0000000000007941 */ /* 0x000fea0003800200 */
.L_x_1057:
        /* <DEDUP_REMOVED lines=10> */
.L_x_1060:
[----:B------:R-:W-:Y:S05]  /*0e50*/  BSYNC.RECONVERGENT B0 ;  /* 0x0000000000007941 */ /* 0x000fea0003800200 */
.L_x_1059:
[----:B------:R-:W-:Y:S05]  /*0e60*/  @P1 EXIT ;  /* 0x000000000000194d */ /* 0x000fea0003800000 */
[----:B------:R-:W3:Y:S01]  /*0e70*/  LDCU.64 UR4, c[0x0][0x420] ;  /* 0x00008400ff0477ac */ /* 0x000ee20008000a00 */
[----:B------:R-:W-:Y:S02]  /*0e80*/  IMAD R9, R0, R9, RZ ;  /* 0x0000000900097224 */ /* 0x000fe400078e02ff */
[----:B------:R-:W-:-:S03]  /*0e90*/  IMAD.MOV.U32 R5, RZ, RZ, 0x7f800000 ;  /* 0x7f800000ff057424 */ /* 0x000fc600078e00ff */
[----:B------:R-:W-:-:S04]  /*0ea0*/  IADD3 R6, P0, PT, R9, R6, RZ ;  /* 0x0000000609067210 */ /* 0x000fc80007f1e0ff */
[----:B------:R-:W-:Y:S02]  /*0eb0*/  LEA.HI.X.SX32 R9, R9, R4, 0x1, P0 ;  /* 0x0000000409097211 */ /* 0x000fe400000f0eff */
[----:B---3--:R-:W-:-:S04]  /*0ec0*/  LEA R2, P0, R6, UR4, 0x2 ;  /* 0x0000000406027c11 */ /* 0x008fc8000f8010ff */
[----:B-12-4-:R-:W-:-:S05]  /*0ed0*/  LEA.HI.X R3, R6, UR5, R9, 0x2, P0 ;  /* 0x0000000506037c11 */ /* 0x016fca00080f1409 */
[----:B------:R-:W-:Y:S01]  /*0ee0*/  STG.E desc[UR22][R2.64], R5 ;  /* 0x0000000502007986 */ /* 0x000fe2000c101916 */
[----:B------:R-:W-:Y:S05]  /*0ef0*/  EXIT ;  /* 0x000000000000794d */ /* 0x000fea0003800000 */
.L_x_1045:
[----:B------:R-:W1:Y:S01]  /*0f00*/  LDC R2, c[0x0][0x3e8] ;  /* 0x0000fa00ff027b82 */ /* 0x000e620000000800 */
[----:B------:R-:W2:Y:S01]  /*0f10*/  LDCU.128 UR4, c[0x0][0x3b0] ;  /* 0x00007600ff0477ac */ /* 0x000ea20008000c00 */
[----:B------:R-:W-:Y:S01]  /*0f20*/  IMAD.WIDE.U32 R6, R0, 0x80, RZ ;  /* 0x0000008000067825 */ /* 0x000fe200078e00ff */
[----:B------:R-:W-:Y:S01]  /*0f30*/  SHF.R.S32.HI R26, RZ, 0x1f, R9 ;  /* 0x0000001fff1a7819 */ /* 0x000fe20000011409 */
[----:B------:R-:W3:Y:S02]  /*0f40*/  LDCU.128 UR12, c[0x0][0x3c0] ;  /* 0x00007800ff0c77ac */ /* 0x000ee40008000c00 */
[C---:B------:R-:W-:Y:S01]  /*0f50*/  IMAD.SHL.U32 R233, R108.reuse, 0x8, RZ ;  /* 0x000000086ce97824 */ /* 0x040fe200078e00ff */
[----:B------:R-:W-:Y:S01]  /*0f60*/  SHF.R.U32.HI R4, RZ, 0x3, R108 ;  /* 0x00000003ff047819 */ /* 0x000fe2000001166c */
[----:B------:R-:W-:Y:S01]  /*0f70*/  IMAD.MOV.U32 R25, RZ, RZ, RZ ;  /* 0x000000ffff197224 */ /* 0x000fe200078e00ff */
[----:B------:R-:W4:Y:S01]  /*0f80*/  LDCU.128 UR8, c[0x0][0x390] ;  /* 0x00007200ff0877ac */ /* 0x000f220008000c00 */
[C---:B------:R-:W-:Y:S01]  /*0f90*/  IMAD.SHL.U32 R105, R108.reuse, 0x40, RZ ;  /* 0x000000406c697824 */ /* 0x040fe200078e00ff */
[----:B------:R-:W-:Y:S01]  /*0fa0*/  LOP3.LUT R24, R233, 0x38, RZ, 0xc0, !PT ;  /* 0x00000038e9187812 */ /* 0x000fe200078ec0ff */
[----:B------:R-:W-:Y:S01]  /*0fb0*/  VIADD R164, R169, 0xffffffff ;  /* 0xffffffffa9a47836 */ /* 0x000fe20000000000 */
[----:B------:R-:W5:Y:S01]  /*0fc0*/  LDCU.128 UR16, c[0x0][0x3a0] ;  /* 0x00007400ff1077ac */ /* 0x000f620008000c00 */
[----:B------:R-:W-:Y:S01]  /*0fd0*/  LOP3.LUT R5, R233, 0x1f8, RZ, 0xc0, !PT ;  /* 0x000001f8e9057812 */ /* 0x000fe200078ec0ff */
[----:B------:R-:W-:Y:S01]  /*0fe0*/  IMAD.SHL.U32 R241, R108, 0x2, RZ ;  /* 0x000000026cf17824 */ /* 0x000fe200078e00ff */
[----:B------:R-:W-:-:S02]  /*0ff0*/  LOP3.LUT R28, R6, R4, RZ, 0xfc, !PT ;  /* 0x00000004061c7212 */ /* 0x000fc400078efcff */
[----:B------:R-:W-:Y:S01]  /*1000*/  LOP3.LUT R0, R105, 0x1c0, RZ, 0xc0, !PT ;  /* 0x000001c069007812 */ /* 0x000fe200078ec0ff */
[----:B--2---:R-:W-:Y:S01]  /*1010*/  IMAD R3, R7, UR4, RZ ;  /* 0x0000000407037c24 */ /* 0x004fe2000f8e02ff */
[----:B------:R-:W-:Y:S01]  /*1020*/  USHF.L.U64.HI UR21, UR4, 0x4, UR5 ;  /* 0x0000000404157899 */ /* 0x000fe20008010205 */
[C---:B------:R-:W-:Y:S01]  /*1030*/  IMAD R32, R26.reuse, UR6, RZ ;  /* 0x000000061a207c24 */ /* 0x040fe2000f8e02ff */
[----:B------:R-:W-:Y:S01]  /*1040*/  LOP3.LUT R6, R5, 0x38, R108, 0x78, !PT ;  /* 0x0000003805067812 */ /* 0x000fe200078e786c */
[----:B---3--:R-:W-:Y:S01]  /*1050*/  IMAD R26, R26, UR12, RZ ;  /* 0x0000000c1a1a7c24 */ /* 0x008fe2000f8e02ff */
[----:B-1----:R-:W-:Y:S01]  /*1060*/  IABS R7, R2 ;  /* 0x0000000200077213 */ /* 0x002fe20000000000 */
[C---:B------:R-:W-:Y:S01]  /*1070*/  IMAD R32, R9.reuse, UR7, R32 ;  /* 0x0000000709207c24 */ /* 0x040fe2000f8e0220 */
[----:B------:R-:W-:Y:S01]  /*1080*/  LOP3.LUT R0, R0, 0x38, R233, 0xf8, !PT ;  /* 0x0000003800007812 */ /* 0x000fe200078ef8e9 */
[C---:B------:R-:W-:Y:S01]  /*1090*/  IMAD.WIDE.U32 R10, R9.reuse, UR6, R24 ;  /* 0x00000006090a7c25 */ /* 0x040fe2000f8e0018 */
[----:B------:R-:W1:Y:S01]  /*10a0*/  I2F.RP R20, R7 ;  /* 0x0000000700147306 */ /* 0x000e620000209400 */
[----:B------:R-:W-:Y:S01]  /*10b0*/  LOP3.LUT R233, R6, 0x1e00, R233, 0xf8, !PT ;  /* 0x00001e0006e97812 */ /* 0x000fe200078ef8e9 */
[----:B------:R-:W-:Y:S01]  /*10c0*/  USHF.L.U64.HI UR24, UR4, 0x5, UR5 ;  /* 0x0000000504187899 */ /* 0x000fe20008010205 */
[C---:B------:R-:W-:Y:S01]  /*10d0*/  IMAD R26, R9.reuse, UR13, R26 ;  /* 0x0000000d091a7c24 */ /* 0x040fe2000f8e021a */
[----:B------:R-:W-:Y:S01]  /*10e0*/  USHF.L.U32 UR26, UR4, 0x6, URZ ;  /* 0x00000006041a7899 */ /* 0x000fe200080006ff */
[----:B------:R-:W-:Y:S01]  /*10f0*/  IMAD.WIDE.U32 R8, R9, UR12, R24 ;  /* 0x0000000c09087c25 */ /* 0x000fe2000f8e0018 */
[----:B------:R-:W-:Y:S01]  /*1100*/  USHF.L.U64.HI UR25, UR4, 0x6, UR5 ;  /* 0x0000000604197899 */ /* 0x000fe20008010205 */
[----:B------:R-:W-:-:S02]  /*1110*/  SHF.R.U32.HI R109, RZ, 0x1, R108 ;  /* 0x00000001ff6d7819 */ /* 0x000fc4000001166c */
[----:B----4-:R-:W-:Y:S01]  /*1120*/  IMAD.WIDE.U32 R24, R30, UR10, R24 ;  /* 0x0000000a1e187c25 */ /* 0x010fe2000f8e0018 */
[----:B------:R-:W-:Y:S01]  /*1130*/  USHF.L.U32 UR10, UR4, 0x4, URZ ;  /* 0x00000004040a7899 */ /* 0x000fe200080006ff */
[C---:B------:R-:W-:Y:S02]  /*1140*/  LOP3.LUT R104, R0.reuse, 0x8, R109, 0x78, !PT ;  /* 0x0000000800687812 */ /* 0x040fe400078e786d */
[----:B------:R-:W-:Y:S01]  /*1150*/  IMAD.IADD R33, R11, 0x1, R32 ;  /* 0x000000010b217824 */ /* 0x000fe200078e0220 */
[----:B------:R-:W-:Y:S01]  /*1160*/  LOP3.LUT R227, R105, 0x400, RZ, 0xc0, !PT ;  /* 0x0000040069e37812 */ /* 0x000fe200078ec0ff */
[----:B-1----:R-:W1:Y:S01]  /*1170*/  MUFU.RCP R20, R20 ;  /* 0x0000001400147308 */ /* 0x002e620000001000 */
[----:B------:R-:W-:Y:S01]  /*1180*/  IMAD.IADD R27, R9, 0x1, R26 ;  /* 0x00000001091b7824 */ /* 0x000fe200078e021a */
[----:B------:R-:W-:Y:S01]  /*1190*/  LOP3.LUT R0, R0, 0x8, R108, 0x78, !PT ;  /* 0x0000000800007812 */ /* 0x000fe200078e786c */
[----:B------:R-:W-:Y:S01]  /*11a0*/  IMAD.MOV.U32 R32, RZ, RZ, R10 ;  /* 0x000000ffff207224 */ /* 0x000fe200078e000a */
[----:B------:R-:W-:Y:S01]  /*11b0*/  LOP3.LUT R109, R109, 0x1f0, RZ, 0xc0, !PT ;  /* 0x000001f06d6d7812 */ /* 0x000fe200078ec0ff */
[----:B------:R-:W-:Y:S01]  /*11c0*/  IMAD.MOV.U32 R26, RZ, RZ, R8 ;  /* 0x000000ffff1a7224 */ /* 0x000fe200078e0008 */
[----:B------:R-:W-:Y:S01]  /*11d0*/  LOP3.LUT R241, R241, 0x6, RZ, 0xc0, !PT ;  /* 0x00000006f1f17812 */ /* 0x000fe200078ec0ff */
[C---:B------:R-:W-:Y:S01]  /*11e0*/  IMAD R25, R30.reuse, UR11, R25 ;  /* 0x0000000b1e197c24 */ /* 0x040fe2000f8e0219 */
[----:B------:R-:W-:Y:S01]  /*11f0*/  USHF.L.U32 UR11, UR4, 0x5, URZ ;  /* 0x00000005040b7899 */ /* 0x000fe200080006ff */
[----:B-----5:R-:W-:Y:S01]  /*1200*/  IMAD.WIDE.U32 R32, R30, UR16, R32 ;  /* 0x000000101e207c25 */ /* 0x020fe2000f8e0020 */
[----:B------:R-:W-:-:S03]  /*1210*/  IADD3 R110, PT, PT, R109, 0x1, R110 ;  /* 0x000000016d6e7810 */ /* 0x000fc60007ffe06e */
[----:B------:R-:W-:-:S04]  /*1220*/  IMAD.WIDE.U32 R26, R30, UR18, R26 ;  /* 0x000000121e1a7c25 */ /* 0x000fc8000f8e001a */
[----:B------:R-:W-:Y:S02]  /*1230*/  IMAD.U32 R10, RZ, RZ, UR10 ;  /* 0x0000000aff0a7e24 */ /* 0x000fe4000f8e00ff */
[----:B-1----:R-:W-:Y:S02]  /*1240*/  VIADD R20, R20, 0xffffffe ;  /* 0x0ffffffe14147836 */ /* 0x002fe40000000000 */
[----:B------:R-:W-:Y:S02]  /*1250*/  IMAD.U32 R11, RZ, RZ, UR21 ;  /* 0x00000015ff0b7e24 */ /* 0x000fe4000f8e00ff */
[----:B------:R-:W1:Y:S01]  /*1260*/  F2I.FTZ.U32.TRUNC.NTZ R21, R20 ;  /* 0x0000001400157305 */ /* 0x000e62000021f000 */
[----:B------:R-:W-:Y:S01]  /*1270*/  IMAD R8, R28, UR5, R3 ;  /* 0x000000051c087c24 */ /* 0x000fe2000f8e0203 */
[----:B------:R-:W2:Y:S01]  /*1280*/  S2UR UR5, SR_CgaCtaId ;  /* 0x00000000000579c3 */ /* 0x000ea20000008800 */
[C---:B------:R-:W-:Y:S02]  /*1290*/  IMAD R33, R30.reuse, UR17, R33 ;  /* 0x000000111e217c24 */ /* 0x040fe4000f8e0221 */
[----:B------:R-:W-:Y:S01]  /*12a0*/  IMAD R31, R30, UR19, R27 ;  /* 0x000000131e1f7c24 */ /* 0x000fe2000f8e021b */
[----:B------:R-:W3:Y:S01]  /*12b0*/  LDCU.128 UR16, c[0x0][0x380] ;  /* 0x00007000ff1077ac */ /* 0x000ee20008000c00 */
[----:B------:R-:W-:-:S04]  /*12c0*/  IMAD.WIDE.U32 R10, R28, UR4, R10 ;  /* 0x000000041c0a7c25 */ /* 0x000fc8000f8e000a */
[----:B------:R-:W-:-:S04]  /*12d0*/  IMAD.WIDE.U32 R24, R23, UR14, R24 ;  /* 0x0000000e17187c25 */ /* 0x000fc8000f8e0018 */
[----:B-1----:R-:W-:Y:S01]  /*12e0*/  IMAD.MOV R6, RZ, RZ, -R21 ;  /* 0x000000ffff067224 */ /* 0x002fe200078e0a15 */
[----:B------:R-:W-:Y:S01]  /*12f0*/  IADD3 R10, P0, PT, R24, R10, RZ ;  /* 0x0000000a180a7210 */ /* 0x000fe20007f1e0ff */
[----:B------:R-:W-:Y:S02]  /*1300*/  IMAD.MOV.U32 R20, RZ, RZ, RZ ;  /* 0x000000ffff147224 */ /* 0x000fe400078e00ff */
[----:B------:R-:W-:Y:S01]  /*1310*/  IMAD R3, R6, R7, RZ ;  /* 0x0000000706037224 */ /* 0x000fe200078e02ff */
[----:B------:R-:W-:Y:S01]  /*1320*/  IABS R6, R23 ;  /* 0x0000001700067213 */ /* 0x000fe20000000000 */
[----:B------:R-:W-:Y:S02]  /*1330*/  IMAD.U32 R14, RZ, RZ, UR11 ;  /* 0x0000000bff0e7e24 */ /* 0x000fe4000f8e00ff */
[----:B------:R-:W-:Y:S02]  /*1340*/  IMAD.U32 R15, RZ, RZ, UR24 ;  /* 0x00000018ff0f7e24 */ /* 0x000fe4000f8e00ff */
[----:B------:R-:W-:Y:S01]  /*1350*/  IMAD.U32 R18, RZ, RZ, UR26 ;  /* 0x0000001aff127e24 */ /* 0x000fe2000f8e00ff */
[----:B------:R-:W-:Y:S01]  /*1360*/  USHF.L.U32 UR26, UR12, 0x4, URZ ;  /* 0x000000040c1a7899 */ /* 0x000fe200080006ff */
[----:B------:R-:W-:Y:S01]  /*1370*/  IMAD.U32 R19, RZ, RZ, UR25 ;  /* 0x00000019ff137e24 */ /* 0x000fe2000f8e00ff */
[----:B------:R-:W-:Y:S01]  /*1380*/  USHF.L.U64.HI UR25, UR12, 0x4, UR13 ;  /* 0x000000040c197899 */ /* 0x000fe2000801020d */
[C---:B------:R-:W-:Y:S01]  /*1390*/  IMAD R25, R23.reuse, UR15, R25 ;  /* 0x0000000f17197c24 */ /* 0x040fe2000f8e0219 */
[----:B------:R-:W-:Y:S01]  /*13a0*/  LOP3.LUT R23, R23, R2, RZ, 0x3c, !PT ;  /* 0x0000000217177212 */ /* 0x000fe200078e3cff */
[----:B------:R-:W-:-:S03]  /*13b0*/  IMAD.HI.U32 R3, R21, R3, R20 ;  /* 0x0000000315037227 */ /* 0x000fc600078e0014 */
[----:B------:R-:W-:Y:S01]  /*13c0*/  IADD3.X R9, PT, PT, R25, R8, R11, P0, !PT ;  /* 0x0000000819097210 */ /* 0x000fe200007fe40b */
[----:B------:R-:W-:-:S04]  /*13d0*/  IMAD.WIDE.U32 R14, R28, UR4, R14 ;  /* 0x000000041c0e7c25 */ /* 0x000fc8000f8e000e */
[----:B------:R-:W-:Y:S01]  /*13e0*/  IMAD.WIDE.U32 R18, R28, UR4, R18 ;  /* 0x000000041c127c25 */ /* 0x000fe2000f8e0012 */
[C---:B------:R-:W-:Y:S02]  /*13f0*/  IADD3 R12, P6, PT, R24.reuse, R14, RZ ;  /* 0x0000000e180c7210 */ /* 0x040fe40007fde0ff */
[----:B------:R-:W-:Y:S01]  /*1400*/  IADD3 R14, P5, P4, R24, UR10, R14 ;  /* 0x0000000a180e7c10 */ /* 0x000fe2000fcbe00e */
[----:B------:R-:W-:Y:S01]  /*1410*/  IMAD.IADD R17, R8, 0x1, R19 ;  /* 0x0000000108117824 */ /* 0x000fe200078e0213 */
[----:B------:R-:W-:Y:S01]  /*1420*/  IADD3 R22, P0, PT, R18, UR11, RZ ;  /* 0x0000000b12167c10 */ /* 0x000fe2000ff1e0ff */
[----:B------:R-:W-:Y:S01]  /*1430*/  IMAD.HI.U32 R3, R3, R6, RZ ;  /* 0x0000000603037227 */ /* 0x000fe200078e00ff */
[C---:B------:R-:W-:Y:S01]  /*1440*/  IADD3 R16, P3, PT, R24.reuse, R18, RZ ;  /* 0x0000001218107210 */ /* 0x040fe20007f7e0ff */
[----:B------:R-:W-:Y:S01]  /*1450*/  USHF.L.U32 UR11, UR6, 0x5, URZ ;  /* 0x00000005060b7899 */ /* 0x000fe200080006ff */
[----:B------:R-:W-:Y:S01]  /*1460*/  IADD3 R18, P2, P1, R24, UR10, R18 ;  /* 0x0000000a18127c10 */ /* 0x000fe2000f95e012 */
[----:B------:R-:W-:Y:S01]  /*1470*/  IMAD.IADD R13, R8, 0x1, R15 ;  /* 0x00000001080d7824 */ /* 0x000fe200078e020f */
[----:B------:R-:W-:Y:S01]  /*1480*/  IADD3.X R21, PT, PT, R17, UR24, RZ, P0, !PT ;  /* 0x0000001811157c10 */ /* 0x000fe200087fe4ff */
[----:B------:R-:W-:Y:S01]  /*1490*/  IMAD.MOV R5, RZ, RZ, -R3 ;  /* 0x000000ffff057224 */ /* 0x000fe200078e0a03 */
[----:B------:R-:W-:Y:S01]  /*14a0*/  IADD3 R20, P0, PT, R22, R24, RZ ;  /* 0x0000001816147210 */ /* 0x000fe20007f1e0ff */
[----:B------:R-:W-:Y:S01]  /*14b0*/  IMAD.X R11, R13, 0x1, R25, P6 ;  /* 0x000000010d0b7824 */ /* 0x000fe200030e0619 */
[----:B------:R-:W-:Y:S01]  /*14c0*/  IADD3.X R13, PT, PT, R25, UR21, R13, P5, P4 ;  /* 0x00000015190d7c10 */ /* 0x000fe2000afe840d */
[--C-:B------:R-:W-:Y:S01]  /*14d0*/  IMAD.X R15, R17, 0x1, R25.reuse, P3 ;  /* 0x00000001110f7824 */ /* 0x100fe200018e0619 */
[----:B------:R-:W-:Y:S01]  /*14e0*/  IADD3 R22, P5, P4, R24, UR10, R22 ;  /* 0x0000000a18167c10 */ /* 0x000fe2000fcbe016 */
[----:B------:R-:W-:Y:S01]  /*14f0*/  IMAD.WIDE.U32 R28, R28, UR4, R24 ;  /* 0x000000041c1c7c25 */ /* 0x000fe2000f8e0018 */
[----:B------:R-:W-:Y:S01]  /*1500*/  IADD3.X R17, PT, PT, R25, UR21, R17, P2, P1 ;  /* 0x0000001519117c10 */ /* 0x000fe200097e2411 */
[----:B------:R-:W-:Y:S01]  /*1510*/  USHF.L.U64.HI UR10, UR6, 0x5, UR7 ;  /* 0x00000005060a7899 */ /* 0x000fe20008010207 */
[----:B---3--:R-:W-:Y:S01]  /*1520*/  LEA R24, P2, R12, UR16, 0x1 ;  /* 0x000000100c187c11 */ /* 0x008fe2000f8408ff */
[----:B------:R-:W-:Y:S01]  /*1530*/  IMAD R6, R7, R5, R6 ;  /* 0x0000000507067224 */ /* 0x000fe200078e0206 */
[----:B------:R-:W-:Y:S01]  /*1540*/  LEA R34, P1, R14, UR16, 0x1 ;  /* 0x000000100e227c11 */ /* 0x000fe2000f8208ff */
[----:B------:R-:W-:Y:S01]  /*1550*/  IMAD.X R19, R21, 0x1, R25, P0 ;  /* 0x0000000115137824 */ /* 0x000fe200000e0619 */
[----:B------:R-:W-:Y:S01]  /*1560*/  IADD3.X R21, PT, PT, R25, UR21, R21, P5, P4 ;  /* 0x0000001519157c10 */ /* 0x000fe2000afe8415 */
[----:B------:R-:W-:Y:S01]  /*1570*/  IMAD.MOV.U32 R30, RZ, RZ, R26 ;  /* 0x000000ffff1e7224 */ /* 0x000fe200078e001a */
[----:B------:R-:W-:Y:S01]  /*1580*/  LEA.HI.X R25, R12, UR17, R11, 0x1, P2 ;  /* 0x000000110c197c11 */ /* 0x000fe200090f0c0b */
[----:B------:R-:W-:Y:S01]  /*1590*/  IMAD.WIDE.U32 R32, R4, UR6, R32 ;  /* 0x0000000604207c25 */ /* 0x000fe2000f8e0020 */
[----:B------:R-:W-:Y:S01]  /*15a0*/  LEA R26, P0, R10, UR16, 0x1 ;  /* 0x000000100a1a7c11 */ /* 0x000fe2000f8008ff */
[----:B------:R-:W-:Y:S01]  /*15b0*/  USHF.L.U64.HI UR21, UR6, 0x4, UR7 ;  /* 0x0000000406157899 */ /* 0x000fe20008010207 */
[----:B------:R-:W-:Y:S01]  /*15c0*/  ISETP.GT.U32.AND P2, PT, R7, R6, PT ;  /* 0x000000060700720c */ /* 0x000fe20003f44070 */
[----:B------:R-:W-:Y:S01]  /*15d0*/  IMAD.WIDE.U32 R30, R4, UR12, R30 ;  /* 0x0000000c041e7c25 */ /* 0x000fe2000f8e001e */
[----:B------:R-:W-:Y:S01]  /*15e0*/  LEA.HI.X R27, R10, UR17, R9, 0x1, P0 ;  /* 0x000000110a1b7c11 */ /* 0x000fe200080f0c09 */
[----:B------:R-:W-:Y:S01]  /*15f0*/  USHF.L.U32 UR24, UR12, 0x5, URZ ;  /* 0x000000050c187899 */ /* 0x000fe200080006ff */
[----:B------:R-:W-:Y:S01]  /*1600*/  LEA R10, P0, R16, UR16, 0x1 ;  /* 0x00000010100a7c11 */ /* 0x000fe2000f8008ff */
[----:B------:R-:W-:Y:S01]  /*1610*/  IMAD R9, R4, UR7, R33 ;  /* 0x0000000704097c24 */ /* 0x000fe2000f8e0221 */
[----:B------:R-:W-:Y:S01]  /*1620*/  LEA.HI.X R35, R14, UR17, R13, 0x1, P1 ;  /* 0x000000110e237c11 */ /* 0x000fe200088f0c0d */
[----:B------:R-:W-:Y:S01]  /*1630*/  IMAD.IADD R5, R29, 0x1, R8 ;  /* 0x000000011d057824 */ /* 0x000fe200078e0208 */
[----:B------:R-:W-:Y:S01]  /*1640*/  LEA.HI.X R11, R16, UR17, R15, 0x1, P0 ;  /* 0x00000011100b7c11 */ /* 0x000fe200080f0c0f */
[----:B------:R-:W-:Y:S01]  /*1650*/  USHF.L.U64.HI UR7, UR12, 0x5, UR13 ;  /* 0x000000050c077899 */ /* 0x000fe2000801020d */
[----:B------:R-:W-:Y:S01]  /*1660*/  LEA R12, P0, R20, UR16, 0x1 ;  /* 0x00000010140c7c11 */ /* 0x000fe2000f8008ff */
[----:B------:R-:W-:Y:S01]  /*1670*/  UMOV UR4, 0x400 ;  /* 0x0000040000047882 */ /* 0x000fe20000000000 */
[----:B------:R-:W-:Y:S01]  /*1680*/  LEA R14, P1, R18, UR16, 0x1 ;  /* 0x00000010120e7c11 */ /* 0x000fe2000f8208ff */
[----:B------:R-:W-:Y:S01]  /*1690*/  @!P2 IMAD.IADD R6, R6, 0x1, -R7 ;  /* 0x000000010606a824 */ /* 0x000fe200078e0a07 */
[----:B------:R-:W-:Y:S01]  /*16a0*/  LEA.HI.X R13, R20, UR17, R19, 0x1, P0 ;  /* 0x00000011140d7c11 */ /* 0x000fe200080f0c13 */
[----:B------:R-:W-:Y:S01]  /*16b0*/  @!P2 VIADD R3, R3, 0x1 ;  /* 0x000000010303a836 */ /* 0x000fe20000000000 */
[----:B------:R-:W-:Y:S01]  /*16c0*/  LEA R16, P0, R22, UR16, 0x1 ;  /* 0x0000001016107c11 */ /* 0x000fe2000f8008ff */
[----:B--2---:R-:W-:Y:S01]  /*16d0*/  ULEA UR5, UR5, UR4, 0x18 ;  /* 0x0000000405057291 */ /* 0x004fe2000f8ec0ff */
[----:B------:R-:W-:Y:S01]  /*16e0*/  LEA.HI.X R15, R18, UR17, R17, 0x1, P1 ;  /* 0x00000011120f7c11 */ /* 0x000fe200088f0c11 */
[----:B------:R-:W-:Y:S01]  /*16f0*/  IMAD.MOV.U32 R8, RZ, RZ, R32 ;  /* 0x000000ffff087224 */ /* 0x000fe200078e0020 */
[----:B------:R-:W-:Y:S01]  /*1700*/  ISETP.GE.U32.AND P3, PT, R6, R7, PT ;  /* 0x000000070600720c */ /* 0x000fe20003f66070 */
[----:B------:R-:W-:Y:S01]  /*1710*/  IMAD R7, R4, UR13, R31 ;  /* 0x0000000d04077c24 */ /* 0x000fe2000f8e021f */
[----:B------:R-:W-:Y:S01]  /*1720*/  LEA.HI.X R17, R22, UR17, R21, 0x1, P0 ;  /* 0x0000001116117c11 */ /* 0x000fe200080f0c15 */
[----:B------:R-:W1:Y:S01]  /*1730*/  LDCU.128 UR12, c[0x0][0x3d0] ;  /* 0x00007a00ff0c77ac */ /* 0x000e620008000c00 */
[----:B------:R-:W-:Y:S01]  /*1740*/  LEA R4, P0, R28, UR16, 0x1 ;  /* 0x000000101c047c11 */ /* 0x000fe2000f8008ff */
[----:B------:R-:W-:Y:S01]  /*1750*/  IMAD.WIDE.U32 R18, R164, UR11, RZ ;  /* 0x0000000ba4127c25 */ /* 0x000fe2000f8e00ff */
[----:B------:R-:W-:Y:S01]  /*1760*/  ISETP.GE.AND P1, PT, R23, RZ, PT ;  /* 0x000000ff1700720c */ /* 0x000fe20003f26270 */
[----:B------:R-:W-:Y:S01]  /*1770*/  USHF.L.U32 UR6, UR6, 0x4, URZ ;  /* 0x0000000406067899 */ /* 0x000fe200080006ff */
[----:B------:R-:W-:Y:S01]  /*1780*/  LEA.HI.X R5, R28, UR17, R5, 0x1, P0 ;  /* 0x000000111c057c11 */ /* 0x000fe200080f0c05 */
[----:B------:R-:W-:Y:S01]  /*1790*/  IMAD.MOV.U32 R6, RZ, RZ, R30 ;  /* 0x000000ffff067224 */ /* 0x000fe200078e001e */
[----:B------:R-:W-:Y:S01]  /*17a0*/  ISETP.NE.AND P0, PT, R2, RZ, PT ;  /* 0x000000ff0200720c */ /* 0x000fe20003f05270 */
[----:B------:R-:W-:Y:S01]  /*17b0*/  IMAD R227, R0, 0x2, R227 ;  /* 0x0000000200e37824 */ /* 0x000fe200078e02e3 */
[----:B------:R-:W-:Y:S01]  /*17c0*/  LEA R233, R233, UR5, 0x1 ;  /* 0x00000005e9e97c11 */ /* 0x000fe2000f8e08ff */
[----:B------:R-:W-:Y:S01]  /*17d0*/  @P3 VIADD R3, R3, 0x1 ;  /* 0x0000000103033836 */ /* 0x000fe20000000000 */
[----:B------:R-:W-:Y:S01]  /*17e0*/  LOP3.LUT P6, RZ, R108, 0x4, RZ, 0xc0, !PT ;  /* 0x000000046cff7812 */ /* 0x000fe200078cc0ff */
[----:B------:R-:W-:Y:S01]  /*17f0*/  IMAD.MOV.U32 R0, RZ, RZ, 0x20 ;  /* 0x00000020ff007424 */ /* 0x000fe200078e00ff */
[----:B------:R-:W2:Y:S01]  /*1800*/  LDCU UR4, c[0x0][0x50c] ;  /* 0x0000a180ff0477ac */ /* 0x000ea20008000800 */
[----:B------:R-:W-:Y:S01]  /*1810*/  @!PT LDS RZ, [RZ] ;  /* 0x00000000fffff984 */ /* 0x000fe20000000800 */
[----:B------:R-:W-:Y:S01]  /*1820*/  @!PT LDS RZ, [RZ] ;  /* 0x00000000fffff984 */ /* 0x000fe20000000800 */
[----:B------:R-:W-:Y:S01]  /*1830*/  @!PT LDS RZ, [RZ] ;  /* 0x00000000fffff984 */ /* 0x000fe20000000800 */
[----:B------:R-:W-:Y:S01]  /*1840*/  LDGSTS.E.BYPASS.LTC128B.128 [R233], desc[UR22][R4.64] ;  /* 0x0000000004e97fae */ /* 0x000fe2000b981a16 */
[----:B------:R-:W-:Y:S01]  /*1850*/  ISETP.NE.AND P5, PT, R169, 0x1, PT ;  /* 0x00000001a900780c */ /* 0x000fe20003fa5270 */
[----:B------:R-:W-:-:S02]  /*1860*/  @!P1 IMAD.MOV R3, RZ, RZ, -R3 ;  /* 0x000000ffff039224 */ /* 0x000fc400078e0a03 */
[----:B------:R3:W-:Y:S02]  /*1870*/  LDGSTS.E.BYPASS.LTC128B.128 [R233+0x4000], desc[UR22][R4.64+0x80] ;  /* 0x0400008004e97fae */ /* 0x0007e4000b981a16 */
[----:B------:R-:W-:Y:S02]  /*1880*/  @!P0 LOP3.LUT R3, RZ, R2, RZ, 0x33, !PT ;  /* 0x00000002ff038212 */ /* 0x000fe400078e33ff */
[----:B------:R-:W-:Y:S02]  /*1890*/  LDGSTS.E.BYPASS.LTC128B.128 [R233+0x800], desc[UR22][R26.64] ;  /* 0x008000001ae97fae */ /* 0x000fe4000b981a16 */
[----:B------:R-:W-:Y:S01]  /*18a0*/  SHF.R.S32.HI R2, RZ, 0x1f, R3 ;  /* 0x0000001fff027819 */ /* 0x000fe20000011403 */
[C---:B-1----:R-:W-:Y:S01]  /*18b0*/  IMAD.WIDE.U32 R8, R3.reuse, UR12, R8 ;  /* 0x0000000c03087c25 */ /* 0x042fe2000f8e0008 */
[----:B------:R-:W-:Y:S03]  /*18c0*/  LDGSTS.E.BYPASS.LTC128B.128 [R233+0x4800], desc[UR22][R26.64+0x80] ;  /* 0x048000801ae97fae */ /* 0x000fe6000b981a16 */
[----:B------:R-:W-:Y:S01]  /*18d0*/  IMAD.WIDE.U32 R6, R3, UR14, R6 ;  /* 0x0000000e03067c25 */ /* 0x000fe2000f8e0006 */
[----:B------:R-:W-:Y:S01]  /*18e0*/  LEA R232, P0, R8, UR18, 0x1 ;  /* 0x0000001208e87c11 */ /* 0x000fe2000f8008ff */
[----:B------:R-:W-:Y:S04]  /*18f0*/  LDGSTS.E.BYPASS.LTC128B.128 [R233+0x1000], desc[UR22][R24.64] ;  /* 0x0100000018e97fae */ /* 0x000fe8000b981a16 */
[----:B------:R-:W-:Y:S04]  /*1900*/  LDGSTS.E.BYPASS.LTC128B.128 [R233+0x5000], desc[UR22][R24.64+0x80] ;  /* 0x0500008018e97fae */ /* 0x000fe8000b981a16 */
[----:B------:R-:W-:Y:S04]  /*1910*/  LDGSTS.E.BYPASS.LTC128B.128 [R233+0x1800], desc[UR22][R34.64] ;  /* 0x0180000022e97fae */ /* 0x000fe8000b981a16 */
[----:B------:R-:W-:Y:S01]  /*1920*/  LDGSTS.E.BYPASS.LTC128B.128 [R233+0x5800], desc[UR22][R34.64+0x80] ;  /* 0x0580008022e97fae */ /* 0x000fe2000b981a16 */
[----:B---3--:R-:W-:-:S02]  /*1930*/  IMAD R4, R2, UR12, RZ ;  /* 0x0000000c02047c24 */ /* 0x008fc4000f8e02ff */
[----:B------:R-:W-:Y:S01]  /*1940*/  IMAD R5, R164, UR10, RZ ;  /* 0x0000000aa4057c24 */ /* 0x000fe2000f8e02ff */
[----:B------:R-:W-:Y:S01]  /*1950*/  LDGSTS.E.BYPASS.LTC128B.128 [R233+0x2000], desc[UR22][R10.64] ;  /* 0x020000000ae97fae */ /* 0x000fe2000b981a16 */
[----:B------:R-:W-:Y:S02]  /*1960*/  IMAD R4, R3, UR13, R4 ;  /* 0x0000000d03047c24 */ /* 0x000fe4000f8e0204 */
[----:B------:R-:W-:Y:S01]  /*1970*/  IMAD.IADD R5, R19, 0x1, R5 ;  /* 0x0000000113057824 */ /* 0x000fe200078e0205 */
[----:B------:R1:W-:Y:S01]  /*1980*/  LDGSTS.E.BYPASS.LTC128B.128 [R233+0x6000], desc[UR22][R10.64+0x80] ;  /* 0x060000800ae97fae */ /* 0x0003e2000b981a16 */
[----:B------:R-:W-:Y:S02]  /*1990*/  IMAD.IADD R4, R9, 0x1, R4 ;  /* 0x0000000109047824 */ /* 0x000fe400078e0204 */
[----:B------:R-:W-:Y:S01]  /*19a0*/  IMAD R2, R2, UR14, RZ ;  /* 0x0000000e02027c24 */ /* 0x000fe2000f8e02ff */
[----:B------:R-:W-:Y:S02]  /*19b0*/  LDGSTS.E.BYPASS.LTC128B.128 [R233+0x2800], desc[UR22][R14.64] ;  /* 0x028000000ee97fae */ /* 0x000fe4000b981a16 */
[----:B------:R-:W-:Y:S01]  /*19c0*/  LEA.HI.X R231, R8, UR19, R4, 0x1, P0 ;  /* 0x0000001308e77c11 */ /* 0x000fe200080f0c04 */
[----:B------:R-:W-:Y:S01]  /*19d0*/  IMAD R2, R3, UR15, R2 ;  /* 0x0000000f03027c24 */ /* 0x000fe2000f8e0202 */
[C---:B------:R-:W-:Y:S01]  /*19e0*/  LEA R8, P1, R18.reuse, R232, 0x1 ;  /* 0x000000e812087211 */ /* 0x040fe200078208ff */
[----:B------:R-:W-:Y:S01]  /*19f0*/  LDGSTS.E.BYPASS.LTC128B.128 [R233+0x6800], desc[UR22][R14.64+0x80] ;  /* 0x068000800ee97fae */ /* 0x000fe2000b981a16 */
[C---:B------:R-:W-:Y:S01]  /*1a00*/  IADD3 R4, P0, PT, R18.reuse, UR6, RZ ;  /* 0x0000000612047c10 */ /* 0x040fe2000ff1e0ff */
[----:B------:R-:W-:Y:S01]  /*1a10*/  IMAD.IADD R229, R7, 0x1, R2 ;  /* 0x0000000107e57824 */ /* 0x000fe200078e0202 */
[----:B------:R-:W-:Y:S01]  /*1a20*/  LEA.HI.X R9, R18, R231, R5, 0x1, P1 ;  /* 0x000000e712097211 */ /* 0x000fe200008f0c05 */
[----:B------:R-:W-:Y:S01]  /*1a30*/  LDGSTS.E.BYPASS.LTC128B.128 [R233+0x3000], desc[UR22][R12.64] ;  /* 0x030000000ce97fae */ /* 0x000fe2000b981a16 */
[----:B------:R-:W-:Y:S01]  /*1a40*/  IADD3.X R5, PT, PT, R5, UR21, RZ, P0, !PT ;  /* 0x0000001505057c10 */ /* 0x000fe200087fe4ff */
[----:B------:R-:W-:Y:S01]  /*1a50*/  IMAD.SHL.U32 R7, R108, 0x20, RZ ;  /* 0x000000206c077824 */ /* 0x000fe200078e00ff */
[----:B------:R-:W-:Y:S01]  /*1a60*/  LOP3.LUT R2, R105, 0x200, RZ, 0xc0, !PT ;  /* 0x0000020069027812 */ /* 0x000fe200078ec0ff */
[----:B------:R3:W-:Y:S01]  /*1a70*/  LDGSTS.E.BYPASS.LTC128B.128 [R233+0x7000], desc[UR22][R12.64+0x80] ;  /* 0x070000800ce97fae */ /* 0x0007e2000b981a16 */
[----:B------:R-:W-:-:S02]  /*1a80*/  IMAD R3, R164, UR7, RZ ;  /* 0x00000007a4037c24 */ /* 0x000fc4000f8e02ff */
[----:B------:R-:W-:Y:S01]  /*1a90*/  LOP3.LUT R7, R2, 0x7c00, R7, 0xf8, !PT ;  /* 0x00007c0002077812 */ /* 0x000fe200078ef807 */
[----:B------:R-:W-:Y:S03]  /*1aa0*/  LDGSTS.E.BYPASS.LTC128B.128 [R233+0x3800], desc[UR22][R16.64] ;  /* 0x0380000010e97fae */ /* 0x000fe6000b981a16 */
[----:B------:R-:W-:Y:S01]  /*1ab0*/  LOP3.LUT R228, R7, R104, RZ, 0xfc, !PT ;  /* 0x0000006807e47212 */ /* 0x000fe200078efcff */
[----:B------:R4:W-:Y:S01]  /*1ac0*/  LDGSTS.E.BYPASS.LTC128B.128 [R233+0x7800], desc[UR22][R16.64+0x80] ;  /* 0x0780008010e97fae */ /* 0x0009e2000b981a16 */
[----:B-1----:R-:W-:-:S03]  /*1ad0*/  LEA R10, P0, R4, R232, 0x1 ;  /* 0x000000e8040a7211 */ /* 0x002fc600078008ff */
[----:B------:R-:W-:Y:S01]  /*1ae0*/  LDGSTS.E.BYPASS.LTC128B.128 [R233+0x8000], desc[UR22][R8.64] ;  /* 0x0800000008e97fae */ /* 0x000fe2000b981a16 */
[----:B------:R-:W-:Y:S02]  /*1af0*/  LEA R228, R228, UR5, 0x1 ;  /* 0x00000005e4e47c11 */ /* 0x000fe4000f8e08ff */
[----:B------:R-:W-:Y:S01]  /*1b00*/  LEA.HI.X R11, R4, R231, R5, 0x1, P0 ;  /* 0x000000e7040b7211 */ /* 0x000fe200000f0c05 */
[----:B------:R-:W-:Y:S01]  /*1b10*/  LDGSTS.E.BYPASS.LTC128B.128 [R233+0x9000], desc[UR22][R8.64+0x80] ;  /* 0x0900008008e97fae */ /* 0x000fe2000b981a16 */
[----:B------:R-:W-:-:S03]  /*1b20*/  LEA R230, P0, R6, UR8, 0x1 ;  /* 0x0000000806e67c11 */ /* 0x000fc6000f8008ff */
[----:B------:R-:W-:Y:S01]  /*1b30*/  LDGSTS.E.BYPASS.LTC128B.128 [R233+0x8800], desc[UR22][R10.64] ;  /* 0x088000000ae97fae */ /* 0x000fe2000b981a16 */
[----:B------:R-:W-:-:S03]  /*1b40*/  LEA.HI.X R229, R6, UR9, R229, 0x1, P0 ;  /* 0x0000000906e57c11 */ /* 0x000fc600080f0ce5 */
[----:B------:R1:W-:Y:S01]  /*1b50*/  LDGSTS.E.BYPASS.LTC128B.128 [R233+0x9800], desc[UR22][R10.64+0x80] ;  /* 0x098000800ae97fae */ /* 0x0003e2000b981a16 */
[----:B---3--:R-:W-:-:S03]  /*1b60*/  IMAD.WIDE.U32 R12, R164, UR24, RZ ;  /* 0x00000018a40c7c25 */ /* 0x008fc6000f8e00ff */
[----:B------:R-:W0:Y:S01]  /*1b70*/  LDGDEPBAR ;  /* 0x00000000000079af */ /* 0x000e220000000000 */
[----:B------:R-:W-:Y:S01]  /*1b80*/  IMAD.IADD R6, R13, 0x1, R3 ;  /* 0x000000010d067824 */ /* 0x000fe200078e0203 */
[CC--:B------:R-:W-:Y:S02]  /*1b90*/  LEA R4, P1, R12.reuse, R230.reuse, 0x1 ;  /* 0x000000e60c047211 */ /* 0x0c0fe400078208ff */
[C---:B------:R-:W-:Y:S02]  /*1ba0*/  IADD3 R2, P0, PT, R12.reuse, UR26, RZ ;  /* 0x0000001a0c027c10 */ /* 0x040fe4000ff1e0ff */
[----:B------:R-:W-:Y:S02]  /*1bb0*/  LEA.HI.X R5, R12, R229, R6, 0x1, P1 ;  /* 0x000000e50c057211 */ /* 0x000fe400008f0c06 */
[----:B------:R-:W-:Y:S02]  /*1bc0*/  IADD3.X R3, PT, PT, R6, UR25, RZ, P0, !PT ;  /* 0x0000001906037c10 */ /* 0x000fe400087fe4ff */
[----:B------:R-:W-:-:S04]  /*1bd0*/  LEA R6, P0, R2, R230, 0x1 ;  /* 0x000000e602067211 */ /* 0x000fc800078008ff */
[----:B------:R-:W-:Y:S01]  /*1be0*/  LEA.HI.X R7, R2, R229, R3, 0x1, P0 ;  /* 0x000000e502077211 */ /* 0x000fe200000f0c03 */
[----:B------:R-:W-:Y:S01]  /*1bf0*/  VIADD R2, R227, UR5 ;  /* 0x00000005e3027c36 */ /* 0x000fe20008000000 */
[----:B------:R-:W-:Y:S01]  /*1c00*/  LOP3.LUT P0, RZ, R108, 0x2, RZ, 0xc0, !PT ;  /* 0x000000026cff7812 */ /* 0x000fe2000780c0ff */
[----:B------:R-:W-:-:S03]  /*1c10*/  IMAD.MOV.U32 R3, RZ, RZ, 0x40 ;  /* 0x00000040ff037424 */ /* 0x000fc600078e00ff */
[----:B------:R-:W-:Y:S01]  /*1c20*/  SEL R0, R0, 0xffffffe0, !P0 ;  /* 0xffffffe000007807 */ /* 0x000fe20004000000 */
[----:B------:R-:W-:-:S04]  /*1c30*/  DEPBAR.LE SB0, 0x0 ;  /* 0x000080000000791a */ /* 0x000fc80000000000 */
[----:B------:R-:W-:Y:S01]  /*1c40*/  BAR.SYNC.DEFER_BLOCKING 0x0 ;  /* 0x0000000000007b1d */ /* 0x000fe20000010000 */
[--C-:B------:R-:W-:Y:S01]  /*1c50*/  IMAD.IADD R226, R228, 0x1, R0.reuse ;  /* 0x00000001e4e27824 */ /* 0x100fe200078e0200 */
[----:B------:R-:W-:Y:S01]  /*1c60*/  SEL R3, R3, 0xffffffc0, !P6 ;  /* 0xffffffc003037807 */ /* 0x000fe20007000000 */
[----:B------:R-:W-:-:S04]  /*1c70*/  IMAD.IADD R222, R2, 0x1, R0 ;  /* 0x0000000102de7824 */ /* 0x000fc800078e0200 */
        /* <DEDUP_REMOVED lines=12> */
[----:B------:R-:W1:Y:S04]  /*1d40*/  LDSM.16.M88.4 R52, [R227+UR5+0x8000] ;  /* 0x00800005e334783b */ /* 0x000e680008000200 */
[----:B------:R-:W-:Y:S04]  /*1d50*/  LDSM.16.M88.4 R72, [R226] ;  /* 0x00000000e248783b */ /* 0x000fe80000000200 */
[----:B------:R-:W-:Y:S04]  /*1d60*/  LDSM.16.M88.4 R28, [R222+0x8000] ;  /* 0x00800000de1c783b */ /* 0x000fe80000000200 */
[----:B------:R-:W5:Y:S04]  /*1d70*/  LDSM.16.M88.4 R24, [R228+0x2000] ;  /* 0x00200000e418783b */ /* 0x000f680000000200 */
[----:B------:R-:W2:Y:S04]  /*1d80*/  LDSM.16.M88.4 R32, [R227+UR5+0x8800] ;  /* 0x00880005e320783b */ /* 0x000ea80008000200 */
[----:B------:R-:W-:Y:S04]  /*1d90*/  LDSM.16.M88.4 R60, [R221+0x8000] ;  /* 0x00800000dd3c783b */ /* 0x000fe80000000200 */
[----:B------:R-:W2:Y:S04]  /*1da0*/  LDSM.16.M88.4 R84, [R3] ;  /* 0x000000000354783b */ /* 0x000ea80000000200 */
[----:B------:R-:W2:Y:S04]  /*1db0*/  LDSM.16.M88.4 R44, [R226+0x2000] ;  /* 0x00200000e22c783b */ /* 0x000ea80000000200 */
[----:B----4-:R-:W4:Y:S04]  /*1dc0*/  LDSM.16.M88.4 R16, [R222+0x8800] ;  /* 0x00880000de10783b */ /* 0x010f280000000200 */
[----:B------:R-:W-:Y:S01]  /*1dd0*/  LDSM.16.M88.4 R100, [R220+0x8000] ;  /* 0x00800000dc64783b */ /* 0x000fe20000000200 */
[-C--:B-1----:R-:W-:Y:S03]  /*1de0*/  HMMA.16816.F32.BF16 R8, R12, R52.reuse, RZ ;  /* 0x000000340c08723c */ /* 0x082fe600000418ff */
[----:B------:R-:W1:Y:S04]  /*1df0*/  LDSM.16.M88.4 R68, [R225] ;  /* 0x00000000e144783b */ /* 0x000e680000000200 */
[----:B---3--:R-:W3:Y:S04]  /*1e00*/  LDSM.16.M88.4 R4, [R3+0x2000] ;  /* 0x002000000304783b */ /* 0x008ee80000000200 */
[----:B------:R-:W-:Y:S01]  /*1e10*/  LDSM.16.M88.4 R96, [R227+UR5+0x9000] ;  /* 0x00900005e360783b */ /* 0x000fe20008000200 */
[----:B-----5:R-:W-:Y:S03]  /*1e20*/  HMMA.16816.F32.BF16 R20, R24, R52, RZ ;  /* 0x000000341814723c */ /* 0x020fe600000418ff */
[----:B------:R-:W5:Y:S04]  /*1e30*/  LDSM.16.M88.4 R40, [R228+0x4000] ;  /* 0x00400000e428783b */ /* 0x000f680000000200 */
[----:B------:R-:W5:Y:S01]  /*1e40*/  LDSM.16.M88.4 R80, [R221+0x8800] ;  /* 0x00880000dd50783b */ /* 0x000f620000000200 */
[----:B------:R-:W-:Y:S03]  /*1e50*/  HMMA.16816.F32.BF16 R8, R72, R28, R8 ;  /* 0x0000001c4808723c */ /* 0x000fe60000041808 */
[----:B------:R-:W-:Y:S04]  /*1e60*/  LDSM.16.M88.4 R64, [R225+0x2000] ;  /* 0x00200000e140783b */ /* 0x000fe80000000200 */
[----:B------:R-:W-:Y:S01]  /*1e70*/  LDSM.16.M88.4 R36, [R228+0x6000] ;  /* 0x00600000e424783b */ /* 0x000fe20000000200 */
[C---:B------:R-:W-:Y:S03]  /*1e80*/  HMMA.16816.F32.BF16 R56, R24.reuse, R54, RZ ;  /* 0x000000361838723c */ /* 0x040fe600000418ff */
[----:B------:R-:W-:Y:S04]  /*1e90*/  LDSM.16.M88.4 R88, [R220+0x9000] ;  /* 0x00900000dc58783b */ /* 0x000fe80000000200 */
[----:B------:R-:W-:Y:S01]  /*1ea0*/  LDSM.16.M88.4 R92, [R3+0x6000] ;  /* 0x00600000035c783b */ /* 0x000fe20000000200 */
[----:B--2---:R-:W-:Y:S03]  /*1eb0*/  HMMA.16816.F32.BF16 R48, R24, R32, RZ ;  /* 0x000000201830723c */ /* 0x004fe600000418ff */
[----:B------:R-:W0:Y:S05]  /*1ec0*/  LDGDEPBAR ;  /* 0x00000000000079af */ /* 0x000e2a0000000000 */
[----:B------:R-:W-:Y:S08]  /*1ed0*/  HMMA.16816.F32.BF16 R52, R12, R54, RZ ;  /* 0x000000360c34723c */ /* 0x000ff000000418ff */
[----:B------:R-:W-:Y:S08]  /*1ee0*/  HMMA.16816.F32.BF16 R24, R24, R34, RZ ;  /* 0x000000221818723c */ /* 0x000ff000000418ff */
[----:B------:R-:W-:Y:S08]  /*1ef0*/  HMMA.16816.F32.BF16 R8, R84, R60, R8 ;  /* 0x0000003c5408723c */ /* 0x000ff00000041808 */
[----:B------:R-:W-:Y:S08]  /*1f00*/  HMMA.16816.F32.BF16 R76, R12, R32, RZ ;  /* 0x000000200c4c723c */ /* 0x000ff000000418ff */
[----:B------:R-:W-:Y:S08]  /*1f10*/  HMMA.16816.F32.BF16 R20, R44, R28, R20 ;  /* 0x0000001c2c14723c */ /* 0x000ff00000041814 */
[----:B------:R-:W-:Y:S01]  /*1f20*/  HMMA.16816.F32.BF16 R12, R12, R34, RZ ;  /* 0x000000220c0c723c */ /* 0x000fe200000418ff */
[----:B------:R-:W-:Y:S07]  /*1f30*/  LDSM.16.M88.4 R32, [R226+0x4000] ;  /* 0x00400000e220783b */ /* 0x000fee0000000200 */
[C---:B----4-:R-:W-:Y:S08]  /*1f40*/  HMMA.16816.F32.BF16 R48, R44.reuse, R16, R48 ;  /* 0x000000102c30723c */ /* 0x050ff00000041830 */
[-C--:B------:R-:W-:Y:S08]  /*1f50*/  HMMA.16816.F32.BF16 R56, R44, R30.reuse, R56 ;  /* 0x0000001e2c38723c */ /* 0x080ff00000041838 */
[----:B------:R-:W-:Y:S01]  /*1f60*/  HMMA.16816.F32.BF16 R52, R72, R30, R52 ;  /* 0x0000001e4834723c */ /* 0x000fe20000041834 */
[----:B------:R-:W-:Y:S07]  /*1f70*/  LDSM.16.M88.4 R28, [R226+0x6000] ;  /* 0x00600000e21c783b */ /* 0x000fee0000000200 */
[----:B------:R-:W-:Y:S01]  /*1f80*/  HMMA.16816.F32.BF16 R44, R44, R18, R24 ;  /* 0x000000122c2c723c */ /* 0x000fe20000041818 */
[----:B------:R-:W2:Y:S07]  /*1f90*/  LDSM.16.M88.4 R24, [R222+0x9000] ;  /* 0x00900000de18783b */ /* 0x000eae0000000200 */
[----:B-1----:R-:W-:Y:S08]  /*1fa0*/  HMMA.16816.F32.BF16 R8, R68, R100, R8 ;  /* 0x000000644408723c */ /* 0x002ff00000041808 */
[----:B------:R-:W-:Y:S08]  /*1fb0*/  HMMA.16816.F32.BF16 R76, R72, R16, R76 ;  /* 0x00000010484c723c */ /* 0x000ff0000004184c */
[----:B---3--:R-:W-:Y:S08]  /*1fc0*/  HMMA.16816.F32.BF16 R20, R4, R60, R20 ;  /* 0x0000003c0414723c */ /* 0x008ff00000041814 */
[----:B------:R-:W-:Y:S01]  /*1fd0*/  HMMA.16816.F32.BF16 R72, R72, R18, R12 ;  /* 0x000000124848723c */ /* 0x000fe2000004180c */
[----:B------:R-:W-:Y:S04]  /*1fe0*/  LDSM.16.M88.4 R12, [R221+0x9000] ;  /* 0x00900000dd0c783b */ /* 0x000fe80000000200 */
[----:B------:R1:W-:Y:S03]  /*1ff0*/  LDSM.16.M88.4 R16, [R3+0x4000] ;  /* 0x004000000310783b */ /* 0x0003e60000000200 */
[-C--:B------:R-:W-:Y:S08]  /*2000*/  HMMA.16816.F32.BF16 R56, R4, R62.reuse, R56 ;  /* 0x0000003e0438723c */ /* 0x080ff00000041838 */
[----:B------:R-:W-:Y:S01]  /*2010*/  HMMA.16816.F32.BF16 R52, R84, R62, R52 ;  /* 0x0000003e5434723c */ /* 0x000fe20000041834 */
[----:B------:R-:W3:Y:S07]  /*2020*/  LDSM.16.M88.4 R60, [R220+0x8800] ;  /* 0x00880000dc3c783b */ /* 0x000eee0000000200 */
[----:B-----5:R-:W-:Y:S01]  /*2030*/  HMMA.16816.F32.BF16 R8, R40, R96, R8 ;  /* 0x000000602808723c */ /* 0x020fe20000041808 */
[----:B-1----:R-:W-:-:S07]  /*2040*/  SHF.R.U32.HI R3, RZ, 0x2, R108 ;  /* 0x00000002ff037819 */ /* 0x002fce000001166c */
[----:B------:R-:W-:Y:S01]  /*2050*/  HMMA.16816.F32.BF16 R48, R4, R80, R48 ;  /* 0x000000500430723c */ /* 0x000fe20000041830 */
[----:B------:R-:W-:-:S04]  /*2060*/  LOP3.LUT R3, R3, 0x7, RZ, 0xc0, !PT ;  /* 0x0000000703037812 */ /* 0x000fc800078ec0ff */
[----:B------:R-:W-:-:S03]  /*2070*/  IADD3 R171, PT, PT, R110, -R107, R3 ;  /* 0x8000006b6eab7210 */ /* 0x000fc60007ffe003 */
[----:B------:R-:W-:Y:S01]  /*2080*/  HMMA.16816.F32.BF16 R44, R4, R82, R44 ;  /* 0x00000052042c723c */ /* 0x000fe2000004182c */
[----:B------:R-:W-:Y:S01]  /*2090*/  LDSM.16.M88.4 R4, [R225+0x4000] ;  /* 0x00400000e104783b */ /* 0x000fe20000000200 */
[----:B------:R-:W-:-:S04]  /*20a0*/  IADD3 R171, PT, PT, R171, UR20, R106 ;  /* 0x00000014abab7c10 */ /* 0x000fc8000fffe06a */
[C-C-:B------:R-:W-:Y:S02]  /*20b0*/  VIADDMNMX R170, R171.reuse, 0x40, R106.reuse, PT ;  /* 0x00000040abaa7846 */ /* 0x140fe4000380016a */
[----:B------:R-:W-:Y:S01]  /*20c0*/  HMMA.16816.F32.BF16 R76, R84, R80, R76 ;  /* 0x00000050544c723c */ /* 0x000fe2000004184c */
[----:B------:R-:W-:-:S07]  /*20d0*/  VIADDMNMX R3, R171, 0x48, R106, PT ;  /* 0x00000048ab037846 */ /* 0x000fce000380016a */
[----:B------:R-:W-:Y:S01]  /*20e0*/  HMMA.16816.F32.BF16 R72, R84, R82, R72 ;  /* 0x000000525448723c */ /* 0x000fe20000041848 */
[----:B------:R-:W1:Y:S04]  /*20f0*/  LDSM.16.M88.4 R80, [R227+UR5+0x9800] ;  /* 0x00980005e350783b */ /* 0x000e680008000200 */
[----:B------:R-:W-:Y:S03]  /*2100*/  LDSM.16.M88.4 R84, [R225+0x6000] ;  /* 0x00600000e154783b */ /* 0x000fe60000000200 */
[----:B--2---:R-:W-:Y:S08]  /*2110*/  HMMA.16816.F32.BF16 R8, R32, R24, R8 ;  /* 0x000000182008723c */ /* 0x004ff00000041808 */
[----:B------:R-:W-:Y:S08]  /*2120*/  HMMA.16816.F32.BF16 R20, R64, R100, R20 ;  /* 0x000000644014723c */ /* 0x000ff00000041814 */
[-C--:B------:R-:W-:Y:S08]  /*2130*/  HMMA.16816.F32.BF16 R52, R68, R102.reuse, R52 ;  /* 0x000000664434723c */ /* 0x080ff00000041834 */
[C---:B------:R-:W-:Y:S08]  /*2140*/  HMMA.16816.F32.BF16 R56, R64.reuse, R102, R56 ;  /* 0x000000664038723c */ /* 0x040ff00000041838 */
[C---:B---3--:R-:W-:Y:S08]  /*2150*/  HMMA.16816.F32.BF16 R48, R64.reuse, R60, R48 ;  /* 0x0000003c4030723c */ /* 0x048ff00000041830 */
[----:B------:R-:W-:Y:S08]  /*2160*/  HMMA.16816.F32.BF16 R44, R64, R62, R44 ;  /* 0x0000003e402c723c */ /* 0x000ff0000004182c */
[----:B------:R-:W-:Y:S08]  /*2170*/  HMMA.16816.F32.BF16 R8, R16, R12, R8 ;  /* 0x0000000c1008723c */ /* 0x000ff00000041808 */
[----:B------:R-:W-:Y:S08]  /*2180*/  HMMA.16816.F32.BF16 R20, R36, R96, R20 ;  /* 0x000000602414723c */ /* 0x000ff00000041814 */
[-C--:B------:R-:W-:Y:S08]  /*2190*/  HMMA.16816.F32.BF16 R52, R40, R98.reuse, R52 ;  /* 0x000000622834723c */ /* 0x080ff00000041834 */
[C---:B------:R-:W-:Y:S08]  /*21a0*/  HMMA.16816.F32.BF16 R56, R36.reuse, R98, R56 ;  /* 0x000000622438723c */ /* 0x040ff00000041838 */
[C---:B-1----:R-:W-:Y:S08]  /*21b0*/  HMMA.16816.F32.BF16 R48, R36.reuse, R80, R48 ;  /* 0x000000502430723c */ /* 0x042ff00000041830 */
[----:B------:R-:W-:Y:S01]  /*21c0*/  HMMA.16816.F32.BF16 R44, R36, R82, R44 ;  /* 0x00000052242c723c */ /* 0x000fe2000004182c */
[----:B------:R-:W1:Y:S07]  /*21d0*/  LDSM.16.M88.4 R36, [R222+0x9800] ;  /* 0x00980000de24783b */ /* 0x000e6e0000000200 */
[----:B------:R-:W-:Y:S08]  /*21e0*/  HMMA.16816.F32.BF16 R8, R4, R88, R8 ;  /* 0x000000580408723c */ /* 0x000ff00000041808 */
[----:B------:R-:W-:Y:S08]  /*21f0*/  HMMA.16816.F32.BF16 R20, R28, R24, R20 ;  /* 0x000000181c14723c */ /* 0x000ff00000041814 */
[----:B------:R-:W-:Y:S03]  /*2200*/  HMMA.16816.F32.BF16 R76, R68, R60, R76 ;  /* 0x0000003c444c723c */ /* 0x000fe6000004184c */
[----:B------:R-:W-:Y:S01]  /*2210*/  FMUL.FTZ R24, R8, UR4 ;  /* 0x0000000408187c20 */ /* 0x000fe20008410000 */
[----:B------:R-:W-:Y:S01]  /*2220*/  FMUL.FTZ R60, R9, UR4 ;  /* 0x00000004093c7c20 */ /* 0x000fe20008410000 */
[----:B------:R-:W-:-:S03]  /*2230*/  FMUL.FTZ R25, R10, UR4 ;  /* 0x000000040a197c20 */ /* 0x000fc60008410000 */
[-C--:B------:R-:W-:Y:S01]  /*2240*/  HMMA.16816.F32.BF16 R52, R32, R26.reuse, R52 ;  /* 0x0000001a2034723c */ /* 0x080fe20000041834 */
[----:B------:R-:W-:Y:S07]  /*2250*/  MUFU.TANH R24, R24 ;  /* 0x0000001800187308 */ /* 0x000fee0000002400 */
[----:B------:R-:W-:Y:S01]  /*2260*/  HMMA.16816.F32.BF16 R56, R28, R26, R56 ;  /* 0x0000001a1c38723c */ /* 0x000fe20000041838 */
[----:B------:R-:W-:Y:S01]  /*2270*/  FMUL.FTZ R26, R11, UR4 ;  /* 0x000000040b1a7c20 */ /* 0x000fe20008410000 */
[----:B------:R-:W-:Y:S01]  /*2280*/  MUFU.TANH R60, R60 ;  /* 0x0000003c003c7308 */ /* 0x000fe20000002400 */
[----:B------:R-:W2:Y:S05]  /*2290*/  LDSM.16.M88.4 R8, [R221+0x9800] ;  /* 0x00980000dd08783b */ /* 0x000eaa0000000200 */
[----:B------:R-:W-:Y:S02]  /*22a0*/  HMMA.16816.F32.BF16 R72, R68, R62, R72 ;  /* 0x0000003e4448723c */ /* 0x000fe40000041848 */
[----:B------:R-:W-:Y:S06]  /*22b0*/  MUFU.TANH R25, R25 ;  /* 0x0000001900197308 */ /* 0x000fec0000002400 */
[----:B------:R-:W-:Y:S02]  /*22c0*/  HMMA.16816.F32.BF16 R20, R92, R12, R20 ;  /* 0x0000000c5c14723c */ /* 0x000fe40000041814 */
[----:B------:R-:W-:Y:S06]  /*22d0*/  MUFU.TANH R26, R26 ;  /* 0x0000001a001a7308 */ /* 0x000fec0000002400 */
[-C--:B------:R-:W-:Y:S08]  /*22e0*/  HMMA.16816.F32.BF16 R52, R16, R14.reuse, R52 ;  /* 0x0000000e1034723c */ /* 0x080ff00000041834 */
[----:B------:R-:W-:Y:S01]  /*22f0*/  HMMA.16816.F32.BF16 R56, R92, R14, R56 ;  /* 0x0000000e5c38723c */ /* 0x000fe20000041838 */
[----:B------:R-:W3:Y:S01]  /*2300*/  LDSM.16.M88.4 R12, [R220+0x9800] ;  /* 0x00980000dc0c783b */ /* 0x000ee20000000200 */
[----:B------:R-:W-:-:S06]  /*2310*/  DEPBAR.LE SB0, 0x0 ;  /* 0x000080000000791a */ /* 0x000fcc0000000000 */
[----:B-1----:R-:W-:Y:S08]  /*2320*/  HMMA.16816.F32.BF16 R48, R28, R36, R48 ;  /* 0x000000241c30723c */ /* 0x002ff00000041830 */
[C---:B------:R-:W-:Y:S08]  /*2330*/  HMMA.16816.F32.BF16 R76, R40.reuse, R80, R76 ;  /* 0x00000050284c723c */ /* 0x040ff0000004184c */
[----:B------:R-:W-:Y:S08]  /*2340*/  HMMA.16816.F32.BF16 R72, R40, R82, R72 ;  /* 0x000000522848723c */ /* 0x000ff00000041848 */
[----:B------:R-:W-:Y:S08]  /*2350*/  HMMA.16816.F32.BF16 R44, R28, R38, R44 ;  /* 0x000000261c2c723c */ /* 0x000ff0000004182c */
[----:B--2---:R-:W-:Y:S08]  /*2360*/  HMMA.16816.F32.BF16 R48, R92, R8, R48 ;  /* 0x000000085c30723c */ /* 0x004ff00000041830 */
[C---:B------:R-:W-:Y:S08]  /*2370*/  HMMA.16816.F32.BF16 R76, R32.reuse, R36, R76 ;  /* 0x00000024204c723c */ /* 0x040ff0000004184c */
[----:B------:R-:W-:Y:S08]  /*2380*/  HMMA.16816.F32.BF16 R72, R32, R38, R72 ;  /* 0x000000262048723c */ /* 0x000ff00000041848 */
[----:B------:R-:W-:Y:S08]  /*2390*/  HMMA.16816.F32.BF16 R44, R92, R10, R44 ;  /* 0x0000000a5c2c723c */ /* 0x000ff0000004182c */
[C---:B------:R-:W-:Y:S08]  /*23a0*/  HMMA.16816.F32.BF16 R56, R84.reuse, R90, R56 ;  /* 0x0000005a5438723c */ /* 0x040ff00000041838 */
[C---:B---3--:R-:W-:Y:S08]  /*23b0*/  HMMA.16816.F32.BF16 R48, R84.reuse, R12, R48 ;  /* 0x0000000c5430723c */ /* 0x048ff00000041830 */
[----:B------:R-:W-:Y:S03]  /*23c0*/  HMMA.16816.F32.BF16 R20, R84, R88, R20 ;  /* 0x000000585414723c */ /* 0x000fe60000041814 */
[----:B------:R-:W-:Y:S01]  /*23d0*/  FMUL.FTZ R30, R56, UR4 ;  /* 0x00000004381e7c20 */ /* 0x000fe20008410000 */
[----:B------:R-:W-:Y:S01]  /*23e0*/  FMUL.FTZ R32, R58, UR4 ;  /* 0x000000043a207c20 */ /* 0x000fe20008410000 */
[----:B------:R-:W-:-:S03]  /*23f0*/  FMUL.FTZ R31, R57, UR4 ;  /* 0x00000004391f7c20 */ /* 0x000fc60008410000 */
[----:B------:R-:W-:Y:S01]  /*2400*/  HMMA.16816.F32.BF16 R76, R16, R8, R76 ;  /* 0x00000008104c723c */ /* 0x000fe2000004184c */
[----:B------:R-:W1:Y:S01]  /*2410*/  MUFU.TANH R30, R30 ;  /* 0x0000001e001e7308 */ /* 0x000e620000002400 */
[----:B------:R-:W-:Y:S01]  /*2420*/  FMUL.FTZ R8, R59, UR4 ;  /* 0x000000043b087c20 */ /* 0x000fe20008410000 */
[----:B------:R-:W-:Y:S01]  /*2430*/  FMUL.FTZ R50, R50, UR4 ;  /* 0x0000000432327c20 */ /* 0x000fe20008410000 */
[----:B------:R-:W-:-:S04]  /*2440*/  FMUL.FTZ R51, R51, UR4 ;  /* 0x0000000433337c20 */ /* 0x000fc80008410000 */
[----:B------:R-:W-:Y:S01]  /*2450*/  HMMA.16816.F32.BF16 R72, R16, R10, R72 ;  /* 0x0000000a1048723c */ /* 0x000fe20000041848 */
[----:B------:R-:W-:Y:S01]  /*2460*/  FMUL.FTZ R10, R49, UR4 ;  /* 0x00000004310a7c20 */ /* 0x000fe20008410000 */
[----:B------:R-:W2:Y:S01]  /*2470*/  MUFU.TANH R32, R32 ;  /* 0x0000002000207308 */ /* 0x000ea20000002400 */
[----:B------:R-:W-:Y:S01]  /*2480*/  FMUL.FTZ R2, R20, UR4 ;  /* 0x0000000414027c20 */ /* 0x000fe20008410000 */
[----:B------:R-:W-:Y:S01]  /*2490*/  FMUL.FTZ R20, R21, UR4 ;  /* 0x0000000415147c20 */ /* 0x000fe20008410000 */
[----:B------:R-:W-:Y:S01]  /*24a0*/  FMUL.FTZ R23, R23, UR4 ;  /* 0x0000000417177c20 */ /* 0x000fe20008410000 */
[----:B------:R-:W-:Y:S01]  /*24b0*/  FMUL.FTZ R21, R22, UR4 ;  /* 0x0000000416157c20 */ /* 0x000fe20008410000 */
[----:B------:R-:W-:Y:S01]  /*24c0*/  FMUL.FTZ R11, R48, UR4 ;  /* 0x00000004300b7c20 */ /* 0x000fe20008410000 */
[----:B------:R-:W-:Y:S02]  /*24d0*/  HMMA.16816.F32.BF16 R44, R84, R14, R44 ;  /* 0x0000000e542c723c */ /* 0x000fe4000004182c */
[----:B------:R-:W3:Y:S06]  /*24e0*/  MUFU.TANH R87, R50 ;  /* 0x0000003200577308 */ /* 0x000eec0000002400 */
[C---:B------:R-:W-:Y:S02]  /*24f0*/  HMMA.16816.F32.BF16 R52, R4.reuse, R90, R52 ;  /* 0x0000005a0434723c */ /* 0x040fe40000041834 */
[----:B------:R-:W4:Y:S06]  /*2500*/  MUFU.TANH R10, R10 ;  /* 0x0000000a000a7308 */ /* 0x000f2c0000002400 */
[----:B------:R-:W-:Y:S02]  /*2510*/  HMMA.16816.F32.BF16 R76, R4, R12, R76 ;  /* 0x0000000c044c723c */ /* 0x000fe4000004184c */
[----:B------:R-:W5:Y:S01]  /*2520*/  MUFU.TANH R20, R20 ;  /* 0x0000001400147308 */ /* 0x000f620000002400 */
[----:B------:R-:W-:Y:S01]  /*2530*/  FMUL.FTZ R9, R44, UR4 ;  /* 0x000000042c097c20 */ /* 0x000fe20008410000 */
[----:B------:R-:W-:Y:S01]  /*2540*/  FMUL.FTZ R33, R45, UR4 ;  /* 0x000000042d217c20 */ /* 0x000fe20008410000 */
[----:B------:R-:W-:Y:S01]  /*2550*/  FMUL.FTZ R46, R46, UR4 ;  /* 0x000000042e2e7c20 */ /* 0x000fe20008410000 */
[----:B------:R-:W-:-:S02]  /*2560*/  FMUL.FTZ R47, R47, UR4 ;  /* 0x000000042f2f7c20 */ /* 0x000fc40008410000 */
[----:B------:R-:W-:Y:S01]  /*2570*/  HMMA.16816.F32.BF16 R72, R4, R14, R72 ;  /* 0x0000000e0448723c */ /* 0x000fe20000041848 */
[----:B------:R-:W-:Y:S01]  /*2580*/  IMAD R7, R164, 0x20, R241 ;  /* 0x00000020a4077824 */ /* 0x000fe200078e02f1 */
[----:B------:R-:W5:Y:S01]  /*2590*/  MUFU.TANH R23, R23 ;  /* 0x0000001700177308 */ /* 0x000f620000002400 */
[----:B------:R-:W-:Y:S01]  /*25a0*/  FMUL.FTZ R22, R52, UR4 ;  /* 0x0000000434167c20 */ /* 0x000fe20008410000 */
[----:B------:R-:W-:Y:S01]  /*25b0*/  FMUL.FTZ R27, R53, UR4 ;  /* 0x00000004351b7c20 */ /* 0x000fe20008410000 */
[C---:B------:R-:W-:Y:S02]  /*25c0*/  VIADD R15, R7.reuse, 0x8 ;  /* 0x00000008070f7836 */ /* 0x040fe40000000000 */
[----:B------:R-:W-:Y:S01]  /*25d0*/  FMUL.FTZ R28, R54, UR4 ;  /* 0x00000004361c7c20 */ /* 0x000fe20008410000 */
[----:B------:R-:W-:Y:S02]  /*25e0*/  VIADD R13, R7, 0x10 ;  /* 0x00000010070d7836 */ /* 0x000fe40000000000 */
[----:B------:R-:W-:Y:S01]  /*25f0*/  FMUL.FTZ R29, R55, UR4 ;  /* 0x00000004371d7c20 */ /* 0x000fe20008410000 */
[----:B------:R-:W-:Y:S01]  /*2600*/  VIADD R12, R7, 0x11 ;  /* 0x00000011070c7836 */ /* 0x000fe20000000000 */
[----:B------:R-:W5:Y:S01]  /*2610*/  MUFU.TANH R2, R2 ;  /* 0x0000000200027308 */ /* 0x000f620000002400 */
[-C--:B------:R-:W-:Y:S01]  /*2620*/  ISETP.GE.AND P2, PT, R15, R170.reuse, PT ;  /* 0x000000aa0f00720c */ /* 0x080fe20003f46270 */
[----:B------:R-:W-:Y:S01]  /*2630*/  VIADD R17, R7, 0x1 ;  /* 0x0000000107117836 */ /* 0x000fe20000000000 */
[-C--:B------:R-:W-:Y:S01]  /*2640*/  ISETP.GE.AND P4, PT, R15, R3.reuse, PT ;  /* 0x000000030f00720c */ /* 0x080fe20003f86270 */
[C---:B------:R-:W-:Y:S01]  /*2650*/  VIADD R14, R7.reuse, 0x9 ;  /* 0x00000009070e7836 */ /* 0x040fe20000000000 */
[----:B-1----:R-:W-:Y:S01]  /*2660*/  FSEL R30, R30, -INF , !P2 ;  /* 0xff8000001e1e7808 */ /* 0x002fe20005000000 */
[----:B------:R-:W-:Y:S01]  /*2670*/  VIADD R18, R7, 0x18 ;  /* 0x0000001807127836 */ /* 0x000fe20000000000 */
[-C--:B------:R-:W-:Y:S01]  /*2680*/  ISETP.GE.AND P2, PT, R13, R3.reuse, PT ;  /* 0x000000030d00720c */ /* 0x080fe20003f46270 */
[----:B------:R-:W-:Y:S01]  /*2690*/  MUFU.TANH R21, R21 ;  /* 0x0000001500157308 */ /* 0x000fe20000002400 */
[----:B--2---:R-:W-:Y:S01]  /*26a0*/  FSEL R5, R32, -INF , !P4 ;  /* 0xff80000020057808 */ /* 0x004fe20006000000 */
[----:B------:R-:W-:Y:S01]  /*26b0*/  FMUL.FTZ R76, R76, UR4 ;  /* 0x000000044c4c7c20 */ /* 0x000fe20008410000 */
[-C--:B------:R-:W-:Y:S01]  /*26c0*/  ISETP.GE.AND P4, PT, R12, R170.reuse, PT ;  /* 0x000000aa0c00720c */ /* 0x080fe20003f86270 */
[----:B------:R-:W-:Y:S01]  /*26d0*/  FMUL.FTZ R77, R77, UR4 ;  /* 0x000000044d4d7c20 */ /* 0x000fe20008410000 */
[----:B------:R-:W-:Y:S01]  /*26e0*/  ISETP.GE.AND P3, PT, R17, R170, PT ;  /* 0x000000aa1100720c */ /* 0x000fe20003f66270 */
[----:B------:R-:W-:Y:S01]  /*26f0*/  VIADD R16, R7, 0x19 ;  /* 0x0000001907107836 */ /* 0x000fe20000000000 */
[----:B------:R-:W-:Y:S01]  /*2700*/  ISETP.GE.AND P0, PT, R17, R3, PT ;  /* 0x000000031100720c */ /* 0x000fe20003f06270 */
[----:B------:R-:W1:Y:S01]  /*2710*/  MUFU.TANH R31, R31 ;  /* 0x0000001f001f7308 */ /* 0x000e620000002400 */
[----:B---3--:R-:W-:-:S02]  /*2720*/  FSEL R87, R87, -INF , !P2 ;  /* 0xff80000057577808 */ /* 0x008fc40005000000 */
[CC--:B------:R-:W-:Y:S02]  /*2730*/  ISETP.GE.AND P2, PT, R7.reuse, R170.reuse, PT ;  /* 0x000000aa0700720c */ /* 0x0c0fe40003f46270 */
[----:B----4-:R-:W-:Y:S02]  /*2740*/  FSEL R10, R10, -INF , !P4 ;  /* 0xff8000000a0a7808 */ /* 0x010fe40006000000 */
[----:B------:R-:W-:Y:S01]  /*2750*/  ISETP.GE.AND P1, PT, R14, R170, PT ;  /* 0x000000aa0e00720c */ /* 0x000fe20003f26270 */
[----:B------:R-:W2:Y:S01]  /*2760*/  MUFU.TANH R8, R8 ;  /* 0x0000000800087308 */ /* 0x000ea20000002400 */
[-C--:B------:R-:W-:Y:S02]  /*2770*/  ISETP.GE.AND P4, PT, R7, R3.reuse, PT ;  /* 0x000000030700720c */ /* 0x080fe40003f86270 */
[----:B-----5:R-:W-:Y:S02]  /*2780*/  FSEL R20, R20, -INF , !P3 ;  /* 0xff80000014147808 */ /* 0x020fe40005800000 */
[----:B------:R-:W-:-:S02]  /*2790*/  ISETP.GE.AND P3, PT, R14, R3, PT ;  /* 0x000000030e00720c */ /* 0x000fc40003f66270 */
[----:B------:R-:W-:Y:S01]  /*27a0*/  FSEL R23, R23, -INF , !P0 ;  /* 0xff80000017177808 */ /* 0x000fe20004000000 */
[----:B------:R-:W3:Y:S01]  /*27b0*/  MUFU.TANH R11, R11 ;  /* 0x0000000b000b7308 */ /* 0x000ee20000002400 */
[----:B------:R-:W-:Y:S02]  /*27c0*/  ISETP.GE.AND P0, PT, R13, R170, PT ;  /* 0x000000aa0d00720c */ /* 0x000fe40003f06270 */
[----:B------:R-:W-:Y:S02]  /*27d0*/  FSEL R6, R2, -INF , !P2 ;  /* 0xff80000002067808 */ /* 0x000fe40005000000 */
[----:B-1----:R-:W-:Y:S02]  /*27e0*/  FSEL R4, R31, -INF , !P1 ;  /* 0xff8000001f047808 */ /* 0x002fe40004800000 */
[----:B------:R-:W-:Y:S01]  /*27f0*/  FSEL R21, R21, -INF , !P4 ;  /* 0xff80000015157808 */ /* 0x000fe20006000000 */
        /* <DEDUP_REMOVED lines=8> */
[----:B------:R-:W-:-:S02]  /*2880*/  ISETP.GE.AND P0, PT, R18, R3, PT ;  /* 0x000000031200720c */ /* 0x000fc40003f06270 */
[----:B------:R-:W-:Y:S01]  /*2890*/  FMNMX3.FTZ R31, R31, R4, R11, !PT ;  /* 0x000000041f1f7276 */ /* 0x000fe2000781000b */
[----:B------:R-:W3:Y:S01]  /*28a0*/  MUFU.TANH R101, R46 ;  /* 0x0000002e00657308 */ /* 0x000ee20000002400 */
[C---:B------:R-:W-:Y:S02]  /*28b0*/  ISETP.GE.AND P2, PT, R16.reuse, R3, PT ;  /* 0x000000031000720c */ /* 0x040fe40003f46270 */
[----:B-1----:R-:W-:Y:S02]  /*28c0*/  FSEL R85, R85, -INF , !P1 ;  /* 0xff80000055557808 */ /* 0x002fe40004800000 */
[----:B------:R-:W-:Y:S02]  /*28d0*/  ISETP.GE.AND P1, PT, R16, R170, PT ;  /* 0x000000aa1000720c */ /* 0x000fe40003f26270 */
[----:B------:R-:W-:Y:S01]  /*28e0*/  FMNMX3.FTZ R2, R2, R19, R87, !PT ;  /* 0x0000001302027276 */ /* 0x000fe20007810057 */
[----:B------:R-:W1:Y:S01]  /*28f0*/  MUFU.TANH R33, R33 ;  /* 0x0000002100217308 */ /* 0x000e620000002400 */
[----:B--2---:R-:W-:-:S07]  /*2900*/  FSEL R9, R9, -INF , !P3 ;  /* 0xff80000009097808 */ /* 0x004fce0005800000 */
[----:B------:R-:W2:Y:S01]  /*2910*/  MUFU.TANH R100, R47 ;  /* 0x0000002f00647308 */ /* 0x000ea20000002400 */
[----:B---3--:R-:W-:-:S07]  /*2920*/  FSEL R101, R101, -INF , !P0 ;  /* 0xff80000065657808 */ /* 0x008fce0004000000 */
[----:B------:R-:W3:Y:S01]  /*2930*/  MUFU.TANH R22, R22 ;  /* 0x0000001600167308 */ /* 0x000ee20000002400 */
[----:B-1----:R-:W-:Y:S02]  /*2940*/  FSEL R8, R33, -INF , !P1 ;  /* 0xff80000021087808 */ /* 0x002fe40004800000 */
[----:B------:R-:W-:Y:S02]  /*2950*/  FMNMX3.FTZ R33, R31, R10, R9, !PT ;  /* 0x0000000a1f217276 */ /* 0x000fe40007810009 */
[----:B------:R-:W-:-:S03]  /*2960*/  FMNMX3.FTZ R31, R2, R85, R101, !PT ;  /* 0x00000055021f7276 */ /* 0x000fc60007810065 */
[----:B------:R-:W1:Y:S01]  /*2970*/  MUFU.TANH R27, R27 ;  /* 0x0000001b001b7308 */ /* 0x000e620000002400 */
[----:B------:R-:W-:Y:S02]  /*2980*/  FMNMX.FTZ R34, R8, R33, !PT ;  /* 0x0000002108227209 */ /* 0x000fe40007810000 */
[----:B--2---:R-:W-:-:S04]  /*2990*/  FSEL R100, R100, -INF , !P2 ;  /* 0xff80000064647808 */ /* 0x004fc80005000000 */
[----:B------:R-:W-:Y:S01]  /*29a0*/  FMNMX.FTZ R32, R100, R31, !PT ;  /* 0x0000001f64207209 */ /* 0x000fe20007810000 */
[----:B------:R-:W2:Y:S08]  /*29b0*/  MUFU.TANH R28, R28 ;  /* 0x0000001c001c7308 */ /* 0x000eb00000002400 */
[----:B------:R-:W4:Y:S08]  /*29c0*/  MUFU.TANH R29, R29 ;  /* 0x0000001d001d7308 */ /* 0x000f300000002400 */
[----:B------:R1:W1:Y:S08]  /*29d0*/  MUFU.TANH R205, R76 ;  /* 0x0000004c00cd7308 */ /* 0x0002700000002400 */
[----:B------:R1:W1:Y:S01]  /*29e0*/  MUFU.TANH R197, R77 ;  /* 0x0000004d00c57308 */ /* 0x0002620000002400 */
[----:B------:R-:W-:Y:S06]  /*29f0*/  BAR.SYNC.DEFER_BLOCKING 0x0 ;  /* 0x0000000000007b1d */ /* 0x000fec0000010000 */
[----:B--234-:R-:W-:Y:S05]  /*2a00*/  @!P5 BRA `(.L_x_1061) ;  /* 0x000000000048d947 */ /* 0x01cfea0003800000 */
[----:B------:R-:W-:-:S04]  /*2a10*/  VIADD R38, R169, 0xfffffffe ;  /* 0xfffffffea9267836 */ /* 0x000fc80000000000 */
[C---:B------:R-:W-:Y:S02]  /*2a20*/  IMAD R31, R38.reuse, UR10, RZ ;  /* 0x0000000a261f7c24 */ /* 0x040fe4000f8e02ff */
[----:B------:R-:W-:-:S04]  /*2a30*/  IMAD.WIDE.U32 R38, R38, UR11, RZ ;  /* 0x0000000b26267c25 */ /* 0x000fc8000f8e00ff */
[----:B------:R-:W-:Y:S01]  /*2a40*/  IMAD.IADD R2, R39, 0x1, R31 ;  /* 0x0000000127027824 */ /* 0x000fe200078e021f */
[C---:B------:R-:W-:Y:S02]  /*2a50*/  IADD3 R31, P0, PT, R38.reuse, UR6, RZ ;  /* 0x00000006261f7c10 */ /* 0x040fe4000ff1e0ff */
[-C--:B------:R-:W-:Y:S02]  /*2a60*/  LEA R42, P1, R38, R232.reuse, 0x1 ;  /* 0x000000e8262a7211 */ /* 0x080fe400078208ff */
[----:B------:R-:W-:Y:S02]  /*2a70*/  IADD3.X R36, PT, PT, R2, UR21, RZ, P0, !PT ;  /* 0x0000001502247c10 */ /* 0x000fe400087fe4ff */
[C---:B------:R-:W-:Y:S02]  /*2a80*/  LEA R40, P0, R31.reuse, R232, 0x1 ;  /* 0x000000e81f287211 */ /* 0x040fe400078008ff */
        /* <DEDUP_REMOVED lines=10> */
.L_x_1061:
[----:B------:R-:W3:Y:S01]  /*2b30*/  SHFL.BFLY PT, R31, R34, 0x2, 0x1f ;  /* 0x0c401f00221f7f89 */ /* 0x000ee200000e0000 */
[----:B------:R-:W-:Y:S01]  /*2b40*/  FMUL.FTZ R78, R78, UR4 ;  /* 0x000000044e4e7c20 */ /* 0x000fe20008410000 */
[----:B------:R-:W-:Y:S01]  /*2b50*/  FMUL.FTZ R79, R79, UR4 ;  /* 0x000000044f4f7c20 */ /* 0x000fe20008410000 */
[C---:B------:R-:W-:Y:S01]  /*2b60*/  VIMNMX R238, PT, PT, R171.reuse, R106, PT ;  /* 0x0000006aabee7248 */ /* 0x040fe20003fe0100 */
[----:B------:R-:W4:Y:S01]  /*2b70*/  SHFL.BFLY PT, R33, R32, 0x2, 0x1f ;  /* 0x0c401f0020217f89 */ /* 0x000f2200000e0000 */
[----:B------:R-:W5:Y:S01]  /*2b80*/  MUFU.TANH R206, R78 ;  /* 0x0000004e00ce7308 */ /* 0x000f620000002400 */
[----:B------:R-:W-:Y:S01]  /*2b90*/  VIADDMNMX R171, R171, 0x8, R106, PT ;  /* 0x00000008abab7846 */ /* 0x000fe2000380016a */
[----:B------:R-:W-:Y:S01]  /*2ba0*/  FMUL.FTZ R72, R72, UR4 ;  /* 0x0000000448487c20 */ /* 0x000fe20008410000 */
[----:B------:R-:W-:Y:S01]  /*2bb0*/  LOP3.LUT R2, R104, 0x200, R105, 0xf8, !PT ;  /* 0x0000020068027812 */ /* 0x000fe200078ef869 */
[----:B------:R-:W-:Y:S01]  /*2bc0*/  FMUL.FTZ R73, R73, UR4 ;  /* 0x0000000449497c20 */ /* 0x000fe20008410000 */
[-C--:B------:R-:W-:Y:S01]  /*2bd0*/  ISETP.GE.AND P5, PT, R17, R238.reuse, PT ;  /* 0x000000ee1100720c */ /* 0x080fe20003fa6270 */
[----:B------:R-:W-:Y:S01]  /*2be0*/  FMUL.FTZ R74, R74, UR4 ;  /* 0x000000044a4a7c20 */ /* 0x000fe20008410000 */
[CC--:B------:R-:W-:Y:S01]  /*2bf0*/  ISETP.GE.AND P3, PT, R15.reuse, R238.reuse, PT ;  /* 0x000000ee0f00720c */ /* 0x0c0fe20003f66270 */
[----:B------:R-:W2:Y:S01]  /*2c00*/  MUFU.TANH R198, R79 ;  /* 0x0000004f00c67308 */ /* 0x000ea20000002400 */
[-C--:B------:R-:W-:Y:S01]  /*2c10*/  ISETP.GE.AND P0, PT, R15, R171.reuse, PT ;  /* 0x000000ab0f00720c */ /* 0x080fe20003f06270 */
[----:B------:R-:W-:Y:S01]  /*2c20*/  FMUL.FTZ R75, R75, UR4 ;  /* 0x000000044b4b7c20 */ /* 0x000fe20008410000 */
[----:B------:R-:W-:Y:S01]  /*2c30*/  LEA R224, R2, UR5, 0x1 ;  /* 0x0000000502e07c11 */ /* 0x000fe2000f8e08ff */
[----:B------:R-:W2:Y:S01]  /*2c40*/  LDCU UR8, c[0x0][0x45c] ;  /* 0x00008b80ff0877ac */ /* 0x000ea20008000800 */
[----:B------:R-:W-:Y:S01]  /*2c50*/  FSEL R15, R60, -INF , !P5 ;  /* 0xff8000003c0f7808 */ /* 0x000fe20006800000 */
[----:B------:R-:W-:Y:S01]  /*2c60*/  IMAD.MOV.U32 R236, RZ, RZ, -0x1 ;  /* 0xffffffffffec7424 */ /* 0x000fe200078e00ff */
[----:B------:R-:W-:Y:S01]  /*2c70*/  ISETP.GE.AND P2, PT, R17, R171, PT ;  /* 0x000000ab1100720c */ /* 0x000fe20003f46270 */
[----:B------:R-:W2:Y:S01]  /*2c80*/  MUFU.TANH R203, R72 ;  /* 0x0000004800cb7308 */ /* 0x000ea20000002400 */
[-C--:B------:R-:W-:Y:S01]  /*2c90*/  ISETP.GE.AND P5, PT, R13, R238.reuse, PT ;  /* 0x000000ee0d00720c */ /* 0x080fe20003fa6270 */
[----:B------:R-:W-:Y:S01]  /*2ca0*/  VIADD R2, R224, 0xa000 ;  /* 0x0000a000e0027836 */ /* 0x000fe20000000000 */
[----:B------:R-:W-:Y:S01]  /*2cb0*/  FSEL R26, R26, -INF , !P2 ;  /* 0xff8000001a1a7808 */ /* 0x000fe20005000000 */
[----:B------:R-:W-:Y:S01]  /*2cc0*/  VIADD R223, R224, 0xa040 ;  /* 0x0000a040e0df7836 */ /* 0x000fe20000000000 */
[----:B---3--:R-:W-:Y:S01]  /*2cd0*/  FMNMX.FTZ R31, R34, R31, !PT ;  /* 0x0000001f221f7209 */ /* 0x008fe20007810000 */
[----:B------:R-:W-:Y:S01]  /*2ce0*/  @P6 VIADD R223, R2, 0xffffffc0 ;  /* 0xffffffc002df6836 */ /* 0x000fe20000000000 */
[----:B-1----:R-:W-:Y:S01]  /*2cf0*/  FSEL R205, R205, -INF , !P5 ;  /* 0xff800000cdcd7808 */ /* 0x002fe20006800000 */
[----:B------:R-:W1:Y:S01]  /*2d00*/  MUFU.TANH R201, R73 ;  /* 0x0000004900c97308 */ /* 0x000e620000002400 */
[-C--:B------:R-:W-:Y:S01]  /*2d10*/  ISETP.GE.AND P2, PT, R13, R171.reuse, PT ;  /* 0x000000ab0d00720c */ /* 0x080fe20003f46270 */
[----:B------:R-:W3:Y:S01]  /*2d20*/  SHFL.BFLY PT, R166, R31, 0x1, 0x1f ;  /* 0x0c201f001fa67f89 */ /* 0x000ee200000e0000 */
[-C--:B------:R-:W-:Y:S01]  /*2d30*/  ISETP.GE.AND P5, PT, R7, R238.reuse, PT ;  /* 0x000000ee0700720c */ /* 0x080fe20003fa6270 */
[----:B------:R-:W-:Y:S01]  /*2d40*/  IMAD.IADD R219, R0, 0x1, R224 ;  /* 0x0000000100db7824 */ /* 0x000fe200078e02e0 */
[CC--:B------:R-:W-:Y:S01]  /*2d50*/  ISETP.GE.AND P4, PT, R14.reuse, R238.reuse, PT ;  /* 0x000000ee0e00720c */ /* 0x0c0fe20003f86270 */
[----:B------:R-:W-:Y:S01]  /*2d60*/  LDSM.16.MT88.4 R148, [R224+0xa000] ;  /* 0x00a00000e094783b */ /* 0x000fe20000004200 */
[-C--:B------:R-:W-:Y:S01]  /*2d70*/  ISETP.GE.AND P1, PT, R14, R171.reuse, PT ;  /* 0x000000ab0e00720c */ /* 0x080fe20003f26270 */
[----:B------:R-:W3:Y:S01]  /*2d80*/  MUFU.TANH R204, R74 ;  /* 0x0000004a00cc7308 */ /* 0x000ee20000002400 */
[----:B------:R-:W-:Y:S01]  /*2d90*/  FSEL R17, R22, -INF , !P3 ;  /* 0xff80000016117808 */ /* 0x000fe20005800000 */
[----:B------:R-:W-:Y:S01]  /*2da0*/  LDSM.16.MT88.4 R132, [R219+0xa000] ;  /* 0x00a00000db84783b */ /* 0x000fe20000004200 */
[----:B------:R-:W-:Y:S01]  /*2db0*/  FSEL R14, R28, -INF , !P0 ;  /* 0xff8000001c0e7808 */ /* 0x000fe20004000000 */
[----:B------:R-:W-:Y:S01]  /*2dc0*/  VIADD R217, R223, 0x800 ;  /* 0x00000800dfd97836 */ /* 0x000fe20000000000 */
[C---:B------:R-:W-:Y:S01]  /*2dd0*/  ISETP.GE.AND P3, PT, R12.reuse, R238, PT ;  /* 0x000000ee0c00720c */ /* 0x040fe20003f66270 */
[----:B------:R-:W-:Y:S01]  /*2de0*/  LDSM.16.MT88.4 R48, [R223] ;  /* 0x00000000df30783b */ /* 0x000fe20000004200 */
[----:B------:R-:W-:Y:S01]  /*2df0*/  ISETP.GE.AND P0, PT, R12, R171, PT ;  /* 0x000000ab0c00720c */ /* 0x000fe20003f06270 */
[----:B------:R-:W3:Y:S01]  /*2e00*/  MUFU.TANH R202, R75 ;  /* 0x0000004b00ca7308 */ /* 0x000ee20000002400 */
[----:B----4-:R-:W-:Y:S01]  /*2e10*/  FMNMX.FTZ R33, R32, R33, !PT ;  /* 0x0000002120217209 */ /* 0x010fe20007810000 */
[----:B------:R-:W-:Y:S01]  /*2e20*/  LDSM.16.MT88.4 R80, [R224+0xb000] ;  /* 0x00b00000e050783b */ /* 0x000fe20000004200 */
[----:B-----5:R-:W-:-:S02]  /*2e30*/  FSEL R206, R206, -INF , !P2 ;  /* 0xff800000cece7808 */ /* 0x020fc40005000000 */
[----:B------:R-:W-:Y:S01]  /*2e40*/  FSEL R191, R24, -INF , !P5 ;  /* 0xff80000018bf7808 */ /* 0x000fe20006800000 */
[----:B------:R-:W4:Y:S01]  /*2e50*/  SHFL.BFLY PT, R22, R33, 0x1, 0x1f ;  /* 0x0c201f0021167f89 */ /* 0x000f2200000e0000 */
[----:B------:R-:W-:Y:S02]  /*2e60*/  ISETP.GE.AND P2, PT, R7, R171, PT ;  /* 0x000000ab0700720c */ /* 0x000fe40003f46270 */
[----:B------:R-:W-:Y:S01]  /*2e70*/  FSEL R13, R27, -INF , !P4 ;  /* 0xff8000001b0d7808 */ /* 0x000fe20006000000 */
[----:B------:R-:W-:Y:S01]  /*2e80*/  LDSM.16.MT88.4 R96, [R219+0xb000] ;  /* 0x00b00000db60783b */ /* 0x000fe20000004200 */
[----:B------:R-:W-:Y:S02]  /*2e90*/  FSEL R197, R197, -INF , !P3 ;  /* 0xff800000c5c57808 */ /* 0x000fe40005800000 */
[----:B--2---:R-:W-:Y:S01]  /*2ea0*/  FSEL R198, R198, -INF , !P0 ;  /* 0xff800000c6c67808 */ /* 0x004fe20004000000 */
[----:B------:R-:W-:Y:S01]  /*2eb0*/  LDSM.16.MT88.4 R112, [R223+0x1000] ;  /* 0x00100000df70783b */ /* 0x000fe20000004200 */
[----:B------:R-:W-:-:S02]  /*2ec0*/  IADD3 R218, PT, PT, R0, R223, RZ ;  /* 0x000000df00da7210 */ /* 0x000fc40007ffe0ff */
[-C--:B------:R-:W-:Y:S01]  /*2ed0*/  ISETP.GE.AND P4, PT, R18, R238.reuse, PT ;  /* 0x000000ee1200720c */ /* 0x080fe20003f86270 */
[----:B------:R-:W-:Y:S01]  /*2ee0*/  LDSM.16.MT88.4 R172, [R224+0xa800] ;  /* 0x00a80000e0ac783b */ /* 0x000fe20000004200 */
[C---:B------:R-:W-:Y:S02]  /*2ef0*/  ISETP.GE.AND P3, PT, R16.reuse, R238, PT ;  /* 0x000000ee1000720c */ /* 0x040fe40003f66270 */
[----:B------:R-:W-:Y:S01]  /*2f00*/  ISETP.GE.AND P0, PT, R16, R171, PT ;  /* 0x000000ab1000720c */ /* 0x000fe20003f06270 */
[----:B------:R-:W-:Y:S01]  /*2f10*/  LDSM.16.MT88.4 R64, [R218] ;  /* 0x00000000da40783b */ /* 0x000fe20000004200 */
[----:B------:R-:W-:Y:S02]  /*2f20*/  FMNMX3.FTZ R0, R191, R15, R17, !PT ;  /* 0x0000000fbf007276 */ /* 0x000fe40007810011 */
[----:B------:R-:W-:Y:S02]  /*2f30*/  FSEL R16, R25, -INF , !P2 ;  /* 0xff80000019107808 */ /* 0x000fe40005000000 */
[----:B------:R-:W-:-:S02]  /*2f40*/  FSEL R12, R29, -INF , !P1 ;  /* 0xff8000001d0c7808 */ /* 0x000fc40004800000 */
[----:B------:R-:W-:Y:S02]  /*2f50*/  FSEL R203, R203, -INF , !P4 ;  /* 0xff800000cbcb7808 */ /* 0x000fe40006000000 */
[----:B------:R-:W-:Y:S02]  /*2f60*/  FMNMX3.FTZ R0, R0, R13, R205, !PT ;  /* 0x0000000d00007276 */ /* 0x000fe400078100cd */
[----:B------:R-:W-:Y:S02]  /*2f70*/  ISETP.GE.AND P1, PT, R18, R171, PT ;  /* 0x000000ab1200720c */ /* 0x000fe40003f26270 */
[----:B------:R-:W-:Y:S02]  /*2f80*/  FMNMX3.FTZ R25, R16, R26, R14, !PT ;  /* 0x0000001a10197276 */ /* 0x000fe4000781000e */
[----:B-1----:R-:W-:Y:S02]  /*2f90*/  FSEL R201, R201, -INF , !P3 ;  /* 0xff800000c9c97808 */ /* 0x002fe40005800000 */
[----:B------:R-:W-:-:S02]  /*2fa0*/  FMNMX3.FTZ R0, R0, R197, R203, !PT ;  /* 0x000000c500007276 */ /* 0x000fc400078100cb */
[----:B---3--:R-:W-:Y:S02]  /*2fb0*/  FSEL R204, R204, -INF , !P1 ;  /* 0xff800000cccc7808 */ /* 0x008fe40004800000 */
[----:B------:R-:W-:Y:S02]  /*2fc0*/  FMNMX3.FTZ R25, R25, R12, R206, !PT ;  /* 0x0000000c19197276 */ /* 0x000fe400078100ce */
[----:B------:R-:W-:Y:S02]  /*2fd0*/  FMNMX.FTZ R27, R201, R0, !PT ;  /* 0x00000000c91b7209 */ /* 0x000fe40007810000 */
[----:B------:R-:W-:Y:S02]  /*2fe0*/  FSEL R202, R202, -INF , !P0 ;  /* 0xff800000caca7808 */ /* 0x000fe40004000000 */
[----:B------:R-:W-:Y:S01]  /*2ff0*/  FMNMX3.FTZ R25, R25, R198, R204, !PT ;  /* 0x000000c619197276 */ /* 0x000fe200078100cc */
[----:B------:R-:W1:Y:S01]  /*3000*/  SHFL.BFLY PT, R0, R27, 0x2, 0x1f ;  /* 0x0c401f001b007f89 */ /* 0x000e6200000e0000 */
[----:B------:R-:W-:-:S02]  /*3010*/  FMNMX.FTZ R166, R31, R166, !PT ;  /* 0x000000a61fa67209 */ /* 0x000fc40007810000 */
[----:B------:R-:W-:Y:S02]  /*3020*/  FMNMX.FTZ R25, R202, R25, !PT ;  /* 0x00000019ca197209 */ /* 0x000fe40007810000 */
[----:B----4-:R-:W-:Y:S01]  /*3030*/  FMNMX.FTZ R165, R33, R22, !PT ;  /* 0x0000001621a57209 */ /* 0x010fe20007810000 */
[C---:B------:R-:W-:Y:S01]  /*3040*/  FMUL.FTZ R237, R166.reuse, UR8 ;  /* 0x00000008a6ed7c20 */ /* 0x040fe20008410000 */
[----:B------:R-:W-:Y:S01]  /*3050*/  FSETP.NEU.FTZ.AND P0, PT, R166, -INF , PT ;  /* 0xff800000a600780b */ /* 0x000fe20003f1d000 */
[----:B------:R-:W2:Y:S01]  /*3060*/  SHFL.BFLY PT, R18, R25, 0x2, 0x1f ;  /* 0x0c401f0019127f89 */ /* 0x000ea200000e0000 */
[----:B------:R-:W-:Y:S01]  /*3070*/  IADD3 R216, PT, PT, R223, 0x1800, RZ ;  /* 0x00001800dfd87810 */ /* 0x000fe20007ffe0ff */
[----:B------:R-:W-:Y:S01]  /*3080*/  FMUL.FTZ R102, R165, UR8 ;  /* 0x00000008a5667c20 */ /* 0x000fe20008410000 */
[----:B------:R-:W-:Y:S01]  /*3090*/  FSEL R237, R237, RZ, P0 ;  /* 0x000000ffeded7208 */ /* 0x000fe20000000000 */
[----:B------:R-:W-:Y:S01]  /*30a0*/  LDSM.16.MT88.4 R32, [R219+0xa800] ;  /* 0x00a80000db20783b */ /* 0x000fe20000004200 */
[----:B------:R-:W-:-:S03]  /*30b0*/  FSETP.NEU.FTZ.AND P0, PT, R165, -INF , PT ;  /* 0xff800000a500780b */ /* 0x000fc60003f1d000 */
[--C-:B------:R-:W-:Y:S01]  /*30c0*/  FFMA.FTZ R180, R20, UR8, -R237.reuse ;  /* 0x0000000814b47c23 */ /* 0x100fe200080108ed */
[----:B------:R-:W-:Y:S01]  /*30d0*/  FSEL R102, R102, RZ, P0 ;  /* 0x000000ff66667208 */ /* 0x000fe20000000000 */
[--C-:B------:R-:W-:Y:S01]  /*30e0*/  FFMA.FTZ R185, R6, UR8, -R237.reuse ;  /* 0x0000000806b97c23 */ /* 0x100fe200080108ed */
[--C-:B------:R-:W-:Y:S01]  /*30f0*/  FFMA.FTZ R2, R4, UR8, -R237.reuse ;  /* 0x0000000804027c23 */ /* 0x100fe200080108ed */
[--C-:B------:R-:W-:Y:S01]  /*3100*/  FFMA.FTZ R183, R30, UR8, -R237.reuse ;  /* 0x000000081eb77c23 */ /* 0x100fe200080108ed */
[--C-:B------:R-:W-:Y:S01]  /*3110*/  FFMA.FTZ R193, R11, UR8, -R237.reuse ;  /* 0x000000080bc17c23 */ /* 0x100fe200080108ed */
[--C-:B------:R-:W-:Y:S01]  /*3120*/  FFMA.FTZ R20, R19, UR8, -R102.reuse ;  /* 0x0000000813147c23 */ /* 0x100fe20008010866 */
[--C-:B------:R-:W-:Y:S01]  /*3130*/  FFMA.FTZ R179, R5, UR8, -R102.reuse ;  /* 0x0000000805b37c23 */ /* 0x100fe20008010866 */
[----:B-1----:R-:W-:Y:S01]  /*3140*/  FMNMX.FTZ R19, R27, R0, !PT ;  /* 0x000000001b137209 */ /* 0x002fe20007810000 */
[----:B------:R-:W-:Y:S01]  /*3150*/  LDSM.16.MT88.4 R4, [R218+0x1000] ;  /* 0x00100000da04783b */ /* 0x000fe20000004200 */
[--C-:B------:R-:W-:Y:S01]  /*3160*/  FFMA.FTZ R181, R21, UR8, -R102.reuse ;  /* 0x0000000815b57c23 */ /* 0x100fe20008010866 */
[--C-:B------:R-:W-:Y:S01]  /*3170*/  FFMA.FTZ R178, R23, UR8, -R102.reuse ;  /* 0x0000000817b27c23 */ /* 0x100fe20008010866 */
[----:B------:R-:W-:Y:S01]  /*3180*/  MUFU.EX2 R185, R185 ;  /* 0x000000b900b97308 */ /* 0x000fe20000000800 */
[----:B------:R-:W1:Y:S01]  /*3190*/  SHFL.BFLY PT, R168, R19, 0x1, 0x1f ;  /* 0x0c201f0013a87f89 */ /* 0x000e6200000e0000 */
[--C-:B------:R-:W-:Y:S01]  /*31a0*/  FFMA.FTZ R188, R10, UR8, -R237.reuse ;  /* 0x000000080abc7c23 */ /* 0x100fe200080108ed */
[--C-:B------:R-:W-:Y:S01]  /*31b0*/  FFMA.FTZ R192, R9, UR8, -R237.reuse ;  /* 0x0000000809c07c23 */ /* 0x100fe200080108ed */
[----:B--2---:R-:W-:Y:S01]  /*31c0*/  FMNMX.FTZ R18, R25, R18, !PT ;  /* 0x0000001219127209 */ /* 0x004fe20007810000 */
[----:B------:R-:W2:Y:S01]  /*31d0*/  MUFU.EX2 R180, R180 ;  /* 0x000000b400b47308 */ /* 0x000ea20000000800 */
[----:B------:R-:W-:Y:S01]  /*31e0*/  FFMA.FTZ R237, R8, UR8, -R237 ;  /* 0x0000000808ed7c23 */ /* 0x000fe200080108ed */
[----:B------:R-:W-:Y:S01]  /*31f0*/  LDSM.16.MT88.4 R28, [R223+0x800] ;  /* 0x00080000df1c783b */ /* 0x000fe20000004200 */
[--C-:B------:R-:W-:Y:S01]  /*3200*/  FFMA.FTZ R190, R87, UR8, -R102.reuse ;  /* 0x0000000857be7c23 */ /* 0x100fe20008010866 */
[----:B------:R-:W-:Y:S01]  /*3210*/  MUFU.EX2 R183, R183 ;  /* 0x000000b700b77308 */ /* 0x000fe20000000800 */
[--C-:B------:R-:W-:Y:S01]  /*3220*/  FFMA.FTZ R195, R85, UR8, -R102.reuse ;  /* 0x0000000855c37c23 */ /* 0x100fe20008010866 */
[----:B------:R-:W3:Y:S01]  /*3230*/  SHFL.BFLY PT, R167, R18, 0x1, 0x1f ;  /* 0x0c201f0012a77f89 */ /* 0x000ee200000e0000 */
[--C-:B------:R-:W-:Y:S01]  /*3240*/  FFMA.FTZ R194, R101, UR8, -R102.reuse ;  /* 0x0000000865c27c23 */ /* 0x100fe20008010866 */
[----:B------:R-:W4:Y:S01]  /*3250*/  MUFU.EX2 R2, R2 ;  /* 0x0000000200027308 */ /* 0x000f220000000800 */
[----:B------:R-:W-:Y:S01]  /*3260*/  FFMA.FTZ R235, R100, UR8, -R102 ;  /* 0x0000000864eb7c23 */ /* 0x000fe20008010866 */
[----:B------:R-:W-:Y:S02]  /*3270*/  LDSM.16.MT88.4 R8, [R218+0x1800] ;  /* 0x00180000da08783b */ /* 0x000fe40000004200 */
[----:B------:R-:W-:Y:S01]  /*3280*/  MUFU.EX2 R181, R181 ;  /* 0x000000b500b57308 */ /* 0x000fe20000000800 */
[----:B--2---:R-:W-:Y:S01]  /*3290*/  F2FP.BF16.F32.PACK_AB R124, R180, R185 ;  /* 0x000000b9b47c723e */ /* 0x004fe200000010ff */
[----:B------:R-:W-:-:S02]  /*32a0*/  FADD.FTZ R180, R185, R180 ;  /* 0x000000b4b9b47221 */ /* 0x000fc40000010000 */
[----:B------:R-:W2:Y:S01]  /*32b0*/  MUFU.EX2 R178, R178 ;  /* 0x000000b200b27308 */ /* 0x000ea20000000800 */
[----:B-1----:R-:W-:-:S03]  /*32c0*/  FMNMX.FTZ R168, R19, R168, !PT ;  /* 0x000000a813a87209 */ /* 0x002fc60007810000 */
[----:B------:R-:W-:Y:S01]  /*32d0*/  MUFU.EX2 R179, R179 ;  /* 0x000000b300b37308 */ /* 0x000fe20000000800 */
[----:B----4-:R-:W-:Y:S01]  /*32e0*/  F2FP.BF16.F32.PACK_AB R126, R2, R183 ;  /* 0x000000b7027e723e */ /* 0x010fe200000010ff */
[----:B------:R-:W-:Y:S01]  /*32f0*/  FADD.FTZ R183, R183, R180 ;  /* 0x000000b4b7b77221 */ /* 0x000fe20000010000 */
[C---:B------:R-:W-:Y:S01]  /*3300*/  FSETP.NEU.FTZ.AND P0, PT, R168.reuse, -INF , PT ;  /* 0xff800000a800780b */ /* 0x040fe20003f1d000 */
[----:B------:R-:W-:Y:S01]  /*3310*/  FMUL.FTZ R200, R168, UR8 ;  /* 0x00000008a8c87c20 */ /* 0x000fe20008410000 */
[----:B------:R1:W4:Y:S01]  /*3320*/  MUFU.EX2 R0, R20 ;  /* 0x0000001400007308 */ /* 0x0003220000000800 */
[----:B------:R-:W-:Y:S01]  /*3330*/  FADD.FTZ R2, R2, R183 ;  /* 0x000000b702027221 */ /* 0x000fe20000010000 */
[----:B---3--:R-:W-:Y:S02]  /*3340*/  FMNMX.FTZ R167, R18, R167, !PT ;  /* 0x000000a712a77209 */ /* 0x008fe40007810000 */
[----:B------:R-:W-:Y:S01]  /*3350*/  MUFU.EX2 R193, R193 ;  /* 0x000000c100c17308 */ /* 0x000fe20000000800 */
[----:B------:R-:W-:-:S02]  /*3360*/  FSEL R200, R200, RZ, P0 ;  /* 0x000000ffc8c87208 */ /* 0x000fc40000000000 */
[C---:B------:R-:W-:Y:S01]  /*3370*/  FSETP.NEU.FTZ.AND P0, PT, R167.reuse, -INF , PT ;  /* 0xff800000a700780b */ /* 0x040fe20003f1d000 */
[----:B------:R-:W-:Y:S01]  /*3380*/  FMUL.FTZ R199, R167, UR8 ;  /* 0x00000008a7c77c20 */ /* 0x000fe20008410000 */
[----:B--2---:R-:W-:Y:S01]  /*3390*/  F2FP.BF16.F32.PACK_AB R125, R178, R181 ;  /* 0x000000b5b27d723e */ /* 0x004fe200000010ff */
[--C-:B------:R-:W-:Y:S01]  /*33a0*/  FFMA.FTZ R186, R15, UR8, -R200.reuse ;  /* 0x000000080fba7c23 */ /* 0x100fe200080108c8 */
[--C-:B------:R-:W-:Y:S01]  /*33b0*/  FFMA.FTZ R184, R17, UR8, -R200.reuse ;  /* 0x0000000811b87c23 */ /* 0x100fe200080108c8 */
[--C-:B------:R-:W-:Y:S01]  /*33c0*/  FFMA.FTZ R177, R13, UR8, -R200.reuse ;  /* 0x000000080db17c23 */ /* 0x100fe200080108c8 */
[----:B------:R-:W-:Y:S01]  /*33d0*/  FSEL R199, R199, RZ, P0 ;  /* 0x000000ffc7c77208 */ /* 0x000fe20000000000 */
[----:B-1----:R-:W-:Y:S01]  /*33e0*/  LDSM.16.MT88.4 R20, [R224+0xb800] ;  /* 0x00b80000e014783b */ /* 0x002fe20000004200 */
[--C-:B------:R-:W-:Y:S01]  /*33f0*/  FFMA.FTZ R191, R191, UR8, -R200.reuse ;  /* 0x00000008bfbf7c23 */ /* 0x100fe200080108c8 */
[----:B------:R-:W-:Y:S01]  /*3400*/  MUFU.EX2 R186, R186 ;  /* 0x000000ba00ba7308 */ /* 0x000fe20000000800 */
[----:B----4-:R-:W-:Y:S01]  /*3410*/  F2FP.BF16.F32.PACK_AB R127, R0, R179 ;  /* 0x000000b3007f723e */ /* 0x010fe200000010ff */
[--C-:B------:R-:W-:Y:S01]  /*3420*/  FFMA.FTZ R189, R16, UR8, -R199.reuse ;  /* 0x0000000810bd7c23 */ /* 0x100fe200080108c7 */
[--C-:B------:R-:W-:Y:S01]  /*3430*/  FFMA.FTZ R182, R26, UR8, -R199.reuse ;  /* 0x000000081ab67c23 */ /* 0x100fe200080108c7 */
[--C-:B------:R-:W-:Y:S01]  /*3440*/  FFMA.FTZ R187, R14, UR8, -R199.reuse ;  /* 0x000000080ebb7c23 */ /* 0x100fe200080108c7 */
[--C-:B------:R-:W-:Y:S01]  /*3450*/  FFMA.FTZ R176, R12, UR8, -R199.reuse ;  /* 0x000000080cb07c23 */ /* 0x100fe200080108c7 */
[----:B------:R-:W1:Y:S01]  /*3460*/  LDSM.16.MT88.4 R24, [R218+0x800] ;  /* 0x00080000da18783b */ /* 0x000e620000004200 */
[----:B------:R-:W2:Y:S01]  /*3470*/  MUFU.EX2 R191, R191 ;  /* 0x000000bf00bf7308 */ /* 0x000ea20000000800 */
[C---:B------:R-:W-:Y:S01]  /*3480*/  HMMA.16816.F32.BF16 R156, R124.reuse, R148, RZ ;  /* 0x000000947c9c723c */ /* 0x040fe200000418ff */
[--C-:B------:R-:W-:Y:S01]  /*3490*/  FFMA.FTZ R239, R201, UR8, -R200.reuse ;  /* 0x00000008c9ef7c23 */ /* 0x100fe200080108c8 */
[----:B------:R-:W3:Y:S01]  /*34a0*/  LDSM.16.MT88.4 R16, [R219+0xb800] ;  /* 0x00b80000db10783b */ /* 0x000ee20000004200 */
[----:B------:R-:W-:Y:S01]  /*34b0*/  MUFU.EX2 R184, R184 ;  /* 0x000000b800b87308 */ /* 0x000fe20000000800 */
[--C-:B------:R-:W-:Y:S01]  /*34c0*/  FFMA.FTZ R196, R197, UR8, -R200.reuse ;  /* 0x00000008c5c47c23 */ /* 0x100fe200080108c8 */
[--C-:B------:R-:W-:Y:S01]  /*34d0*/  FFMA.FTZ R201, R198, UR8, -R199.reuse ;  /* 0x00000008c6c97c23 */ /* 0x100fe200080108c7 */
[----:B------:R-:W4:Y:S01]  /*34e0*/  LDSM.16.MT88.4 R12, [R223+0x1800] ;  /* 0x00180000df0c783b */ /* 0x000f220000004200 */
[----:B------:R-:W5:Y:S01]  /*34f0*/  MUFU.EX2 R177, R177 ;  /* 0x000000b100b17308 */ /* 0x000f620000000800 */
[C---:B------:R-:W-:Y:S01]  /*3500*/  HMMA.16816.F32.BF16 R140, R124.reuse, R132, RZ ;  /* 0x000000847c8c723c */ /* 0x040fe200000418ff */
[--C-:B------:R-:W-:Y:S01]  /*3510*/  FFMA.FTZ R205, R205, UR8, -R200.reuse ;  /* 0x00000008cdcd7c23 */ /* 0x100fe200080108c8 */
[--C-:B------:R-:W-:Y:S01]  /*3520*/  FFMA.FTZ R206, R206, UR8, -R199.reuse ;  /* 0x00000008cece7c23 */ /* 0x100fe200080108c7 */
[----:B------:R-:W-:Y:S01]  /*3530*/  MUFU.EX2 R189, R189 ;  /* 0x000000bd00bd7308 */ /* 0x000fe20000000800 */
[--C-:B------:R-:W-:Y:S01]  /*3540*/  FFMA.FTZ R234, R202, UR8, -R199.reuse ;  /* 0x00000008caea7c23 */ /* 0x100fe200080108c7 */
[----:B--2---:R-:W-:Y:S01]  /*3550*/  F2FP.BF16.F32.PACK_AB R128, R186, R191 ;  /* 0x000000bfba80723e */ /* 0x004fe200000010ff */
[----:B------:R-:W-:Y:S01]  /*3560*/  FFMA.FTZ R203, R203, UR8, -R200 ;  /* 0x00000008cbcb7c23 */ /* 0x000fe200080108c8 */
[----:B------:R-:W2:Y:S01]  /*3570*/  MUFU.EX2 R182, R182 ;  /* 0x000000b600b67308 */ /* 0x000ea20000000800 */
[C---:B------:R-:W-:Y:S01]  /*3580*/  HMMA.16816.F32.BF16 R40, R124.reuse, R48, RZ ;  /* 0x000000307c28723c */ /* 0x040fe200000418ff */
[----:B------:R-:W-:Y:S01]  /*3590*/  FFMA.FTZ R204, R204, UR8, -R199 ;  /* 0x00000008cccc7c23 */ /* 0x000fe200080108c7 */
[----:B------:R-:W-:Y:S01]  /*35a0*/  FADD.FTZ R191, R191, R186 ;  /* 0x000000babfbf7221 */ /* 0x000fe20000010000 */
[----:B------:R-:W-:Y:S01]  /*35b0*/  MUFU.EX2 R187, R187 ;  /* 0x000000bb00bb7308 */ /* 0x000fe20000000800 */
[----:B------:R-:W-:Y:S01]  /*35c0*/  FADD.FTZ R178, R181, R178 ;  /* 0x000000b2b5b27221 */ /* 0x000fe20000010000 */
[----:B-----5:R-:W-:Y:S01]  /*35d0*/  F2FP.BF16.F32.PACK_AB R130, R177, R184 ;  /* 0x000000b8b182723e */ /* 0x020fe200000010ff */
[----:B------:R-:W-:Y:S01]  /*35e0*/  FADD.FTZ R184, R184, R191 ;  /* 0x000000bfb8b87221 */ /* 0x000fe20000010000 */
[----:B------:R-:W5:Y:S01]  /*35f0*/  MUFU.EX2 R176, R176 ;  /* 0x000000b000b07308 */ /* 0x000f620000000800 */
[C---:B------:R-:W-:Y:S01]  /*3600*/  HMMA.16816.F32.BF16 R56, R124.reuse, R64, RZ ;  /* 0x000000407c38723c */ /* 0x040fe200000418ff */
[----:B------:R-:W-:Y:S01]  /*3610*/  FADD.FTZ R179, R179, R178 ;  /* 0x000000b2b3b37221 */ /* 0x000fe20000010000 */
[----:B------:R-:W-:Y:S01]  /*3620*/  FADD.FTZ R184, R177, R184 ;  /* 0x000000b8b1b87221 */ /* 0x000fe20000010000 */
[----:B------:R-:W1:Y:S01]  /*3630*/  MUFU.EX2 R188, R188 ;  /* 0x000000bc00bc7308 */ /* 0x000e620000000800 */
[----:B------:R-:W-:Y:S01]  /*3640*/  ISETP.NE.AND P0, PT, R164, RZ, PT ;  /* 0x000000ffa400720c */ /* 0x000fe20003f05270 */
[----:B------:R-:W-:Y:S01]  /*3650*/  FADD.FTZ R179, R0, R179 ;  /* 0x000000b300b37221 */ /* 0x000fe20000010000 */
[----:B--2---:R-:W-:Y:S01]  /*3660*/  F2FP.BF16.F32.PACK_AB R129, R182, R189 ;  /* 0x000000bdb681723e */ /* 0x004fe200000010ff */
[----:B------:R-:W-:Y:S01]  /*3670*/  MUFU.EX2 R192, R192 ;  /* 0x000000c000c07308 */ /* 0x000fe20000000800 */
[----:B------:R-:W-:Y:S01]  /*3680*/  HMMA.16816.F32.BF16 R72, R124, R80, RZ ;  /* 0x000000507c48723c */ /* 0x000fe200000418ff */
[----:B------:R-:W-:-:S02]  /*3690*/  FADD.FTZ R182, R189, R182 ;  /* 0x000000b6bdb67221 */ /* 0x000fc40000010000 */
[----:B------:R-:W-:Y:S01]  /*36a0*/  MUFU.EX2 R237, R237 ;  /* 0x000000ed00ed7308 */ /* 0x000fe20000000800 */
[C---:B-----5:R-:W-:Y:S01]  /*36b0*/  F2FP.BF16.F32.PACK_AB R131, R176.reuse, R187 ;  /* 0x000000bbb083723e */ /* 0x060fe200000010ff */
[----:B------:R-:W-:Y:S02]  /*36c0*/  FADD.FTZ R187, R187, R182 ;  /* 0x000000b6bbbb7221 */ /* 0x000fe40000010000 */
[----:B------:R-:W-:Y:S01]  /*36d0*/  MUFU.EX2 R190, R190 ;  /* 0x000000be00be7308 */ /* 0x000fe20000000800 */
[C---:B------:R-:W-:Y:S01]  /*36e0*/  HMMA.16816.F32.BF16 R88, R124.reuse, R96, RZ ;  /* 0x000000607c58723c */ /* 0x040fe200000418ff */
[----:B------:R-:W-:Y:S02]  /*36f0*/  FADD.FTZ R187, R176, R187 ;  /* 0x000000bbb0bb7221 */ /* 0x000fe40000010000 */
        /* <DEDUP_REMOVED lines=15> */
[----:B------:R-:W4:Y:S05]  /*37f0*/  MUFU.EX2 R234, R234 ;  /* 0x000000ea00ea7308 */ /* 0x000f2a0000000800 */
[C---:B------:R-:W-:Y:S08]  /*3800*/  HMMA.16816.F32.BF16 R60, R124.reuse, R66, RZ ;  /* 0x000000427c3c723c */ /* 0x040ff000000418ff */
[C---:B------:R-:W-:Y:S08]  /*3810*/  HMMA.16816.F32.BF16 R76, R124.reuse, R82, RZ ;  /* 0x000000527c4c723c */ /* 0x040ff000000418ff */
[C---:B------:R-:W-:Y:S08]  /*3820*/  HMMA.16816.F32.BF16 R92, R124.reuse, R98, RZ ;  /* 0x000000627c5c723c */ /* 0x040ff000000418ff */
[C---:B------:R-:W-:Y:S08]  /*3830*/  HMMA.16816.F32.BF16 R108, R124.reuse, R114, RZ ;  /* 0x000000727c6c723c */ /* 0x040ff000000418ff */
[----:B------:R-:W-:Y:S08]  /*3840*/  HMMA.16816.F32.BF16 R124, R124, R6, RZ ;  /* 0x000000067c7c723c */ /* 0x000ff000000418ff */
        /* <DEDUP_REMOVED lines=15> */
[----:B-1----:R-:W-:Y:S01]  /*3940*/  F2FP.BF16.F32.PACK_AB R4, R188, R193 ;  /* 0x000000c1bc04723e */ /* 0x002fe200000010ff */
[----:B------:R-:W-:Y:S01]  /*3950*/  FADD.FTZ R193, R193, R2 ;  /* 0x00000002c1c17221 */ /* 0x000fe20000010000 */
[----:B--2---:R-:W-:Y:S01]  /*3960*/  F2FP.BF16.F32.PACK_AB R5, R195, R190 ;  /* 0x000000bec305723e */ /* 0x004fe200000010ff */
[----:B------:R-:W-:-:S02]  /*3970*/  FADD.FTZ R190, R190, R179 ;  /* 0x000000b3bebe7221 */ /* 0x000fc40000010000 */
[----:B------:R-:W-:Y:S02]  /*3980*/  FADD.FTZ R193, R188, R193 ;  /* 0x000000c1bcc17221 */ /* 0x000fe40000010000 */
[----:B------:R-:W-:Y:S01]  /*3990*/  HMMA.16816.F32.BF16 R128, R128, R6, RZ ;  /* 0x000000068080723c */ /* 0x000fe200000418ff */
[----:B------:R-:W-:Y:S01]  /*39a0*/  F2FP.BF16.F32.PACK_AB R6, R237, R192 ;  /* 0x000000c0ed06723e */ /* 0x000fe200000010ff */
[----:B------:R-:W-:Y:S01]  /*39b0*/  FADD.FTZ R195, R195, R190 ;  /* 0x000000bec3c37221 */ /* 0x000fe20000010000 */
[----:B-----5:R-:W-:Y:S01]  /*39c0*/  F2FP.BF16.F32.PACK_AB R7, R235, R194 ;  /* 0x000000c2eb07723e */ /* 0x020fe200000010ff */
[----:B------:R-:W-:Y:S02]  /*39d0*/  FADD.FTZ R192, R192, R193 ;  /* 0x000000c1c0c07221 */ /* 0x000fe40000010000 */
[----:B------:R-:W-:Y:S02]  /*39e0*/  FADD.FTZ R194, R194, R195 ;  /* 0x000000c3c2c27221 */ /* 0x000fe40000010000 */
[----:B------:R-:W-:-:S02]  /*39f0*/  FADD.FTZ R237, R237, R192 ;  /* 0x000000c0eded7221 */ /* 0x000fc40000010000 */
[----:B------:R-:W-:Y:S01]  /*3a00*/  HMMA.16816.F32.BF16 R156, R4, R172, R156 ;  /* 0x000000ac049c723c */ /* 0x000fe2000004189c */
[----:B------:R-:W-:-:S07]  /*3a10*/  FADD.FTZ R235, R235, R194 ;  /* 0x000000c2ebeb7221 */ /* 0x000fce0000010000 */
[C---:B------:R-:W-:Y:S08]  /*3a20*/  HMMA.16816.F32.BF16 R140, R4.reuse, R32, R140 ;  /* 0x00000020048c723c */ /* 0x040ff0000004188c */
[C---:B------:R-:W-:Y:S08]  /*3a30*/  HMMA.16816.F32.BF16 R40, R4.reuse, R28, R40 ;  /* 0x0000001c0428723c */ /* 0x040ff00000041828 */
[C---:B------:R-:W-:Y:S08]  /*3a40*/  HMMA.16816.F32.BF16 R56, R4.reuse, R24, R56 ;  /* 0x000000180438723c */ /* 0x040ff00000041838 */
[C---:B------:R-:W-:Y:S08]  /*3a50*/  HMMA.16816.F32.BF16 R72, R4.reuse, R20, R72 ;  /* 0x000000140448723c */ /* 0x040ff00000041848 */
[C---:B---3--:R-:W-:Y:S08]  /*3a60*/  HMMA.16816.F32.BF16 R88, R4.reuse, R16, R88 ;  /* 0x000000100458723c */ /* 0x048ff00000041858 */
        /* <DEDUP_REMOVED lines=20> */
[----:B------:R-:W-:Y:S01]  /*3bb0*/  HMMA.16816.F32.BF16 R160, R4, R172, R160 ;  /* 0x000000ac04a0723c */ /* 0x000fe200000418a0 */
[----:B------:R-:W-:Y:S01]  /*3bc0*/  FADD.FTZ R239, R239, R200 ;  /* 0x000000c8efef7221 */ /* 0x000fe20000010000 */
        /* <DEDUP_REMOVED lines=17> */
[----:B------:R-:W-:-:S15]  /*3ce0*/  @!P0 BRA `(.L_x_1062) ;  /* 0x0000007c002c8947 */ /* 0x000fde0003800000 */
[----:B------:R-:W-:-:S04]  /*3cf0*/  DEPBAR.LE SB0, 0x0 ;  /* 0x000080000000791a */ /* 0x000fc80000000000 */
[C---:B------:R-:W-:Y:S01]  /*3d00*/  VIADD R4, R169.reuse, 0xfffffffe ;  /* 0xfffffffea9047836 */ /* 0x040fe20000000000 */
[----:B------:R-:W-:Y:S01]  /*3d10*/  BAR.SYNC.DEFER_BLOCKING 0x0 ;  /* 0x0000000000007b1d */ /* 0x000fe20000010000 */
[----:B------:R-:W-:Y:S02]  /*3d20*/  ISETP.GE.U32.AND P5, PT, R169, 0x3, PT ;  /* 0x00000003a900780c */ /* 0x000fe40003fa6070 */
[C---:B------:R-:W-:Y:S02]  /*3d30*/  IMAD R7, R4.reuse, UR7, RZ ;  /* 0x0000000704077c24 */ /* 0x040fe4000f8e02ff */
[----:B------:R-:W-:-:S04]  /*3d40*/  IMAD.WIDE.U32 R4, R4, UR24, RZ ;  /* 0x0000001804047c25 */ /* 0x000fc8000f8e00ff */
[----:B------:R-:W-:Y:S01]  /*3d50*/  IMAD.IADD R0, R5, 0x1, R7 ;  /* 0x0000000105007824 */ /* 0x000fe200078e0207 */
[C---:B------:R-:W-:Y:S02]  /*3d60*/  IADD3 R5, P0, PT, R4.reuse, UR26, RZ ;  /* 0x0000001a04057c10 */ /* 0x040fe4000ff1e0ff */
[-C--:B------:R-:W-:Y:S02]  /*3d70*/  LEA R14, P1, R4, R230.reuse, 0x1 ;  /* 0x000000e6040e7211 */ /* 0x080fe400078208ff */
[----:B------:R-:W-:Y:S02]  /*3d80*/  IADD3.X R2, PT, PT, R0, UR25, RZ, P0, !PT ;  /* 0x0000001900027c10 */ /* 0x000fe400087fe4ff */
[C---:B------:R-:W-:Y:S02]  /*3d90*/  LEA R12, P0, R5.reuse, R230, 0x1 ;  /* 0x000000e6050c7211 */ /* 0x040fe400078008ff */
[-C--:B------:R-:W-:Y:S01]  /*3da0*/  LEA.HI.X R15, R4, R229.reuse, R0, 0x1, P1 ;  /* 0x000000e5040f7211 */ /* 0x080fe200008f0c00 */
[C---:B------:R-:W-:Y:S01]  /*3db0*/  VIADD R0, R228.reuse, 0x40 ;  /* 0x00000040e4007836 */ /* 0x040fe20000000000 */
[----:B------:R-:W-:Y:S01]  /*3dc0*/  LEA.HI.X R13, R5, R229, R2, 0x1, P0 ;  /* 0x000000e5050d7211 */ /* 0x000fe200000f0c02 */
[----:B------:R-:W-:-:S02]  /*3dd0*/  @P6 VIADD R0, R228, 0xffffffc0 ;  /* 0xffffffc0e4006836 */ /* 0x000fc40000000000 */
        /* <DEDUP_REMOVED lines=10> */
[----:B------:R-:W4:Y:S04]  /*3e80*/  LDSM.16.M88.4 R8, [R227+UR5+0x8800] ;  /* 0x00880005e308783b */ /* 0x000f280008000200 */
[----:B------:R-:W-:Y:S04]  /*3e90*/  LDSM.16.M88.4 R28, [R222+0x8000] ;  /* 0x00800000de1c783b */ /* 0x000fe80000000200 */
[----:B------:R-:W5:Y:S04]  /*3ea0*/  LDSM.16.M88.4 R16, [R226+0x2000] ;  /* 0x00200000e210783b */ /* 0x000f680000000200 */
[----:B------:R-:W5:Y:S04]  /*3eb0*/  LDSM.16.M88.4 R24, [R222+0x8800] ;  /* 0x00880000de18783b */ /* 0x000f680000000200 */
[----:B-1----:R-:W1:Y:S04]  /*3ec0*/  LDSM.16.M88.4 R12, [R226] ;  /* 0x00000000e20c783b */ /* 0x002e680000000200 */
[----:B------:R-:W-:Y:S04]  /*3ed0*/  LDSM.16.M88.4 R204, [R221+0x8000] ;  /* 0x00800000ddcc783b */ /* 0x000fe80000000200 */
[----:B------:R-:W-:Y:S04]  /*3ee0*/  LDSM.16.M88.4 R188, [R221+0x8800] ;  /* 0x00880000ddbc783b */ /* 0x000fe80000000200 */
[----:B------:R-:W-:Y:S01]  /*3ef0*/  LDSM.16.M88.4 R192, [R0+0x2000] ;  /* 0x0020000000c0783b */ /* 0x000fe20000000200 */
[-C--:B--2---:R-:W-:Y:S03]  /*3f00*/  HMMA.16816.F32.BF16 R4, R196, R180.reuse, RZ ;  /* 0x000000b4c404723c */ /* 0x084fe600000418ff */
[----:B------:R-:W-:Y:S04]  /*3f10*/  LDSM.16.M88.4 R32, [R220+0x8000] ;  /* 0x00800000dc20783b */ /* 0x000fe80000000200 */
[----:B------:R-:W-:Y:S01]  /*3f20*/  LDSM.16.M88.4 R208, [R228+0x4000] ;  /* 0x00400000e4d0783b */ /* 0x000fe20000000200 */
[C---:B---3--:R-:W-:Y:S03]  /*3f30*/  HMMA.16816.F32.BF16 R20, R172.reuse, R180, RZ ;  /* 0x000000b4ac14723c */ /* 0x048fe600000418ff */
[----:B------:R-:W-:Y:S04]  /*3f40*/  LDSM.16.M88.4 R212, [R222+0x9000] ;  /* 0x00900000ded4783b */ /* 0x000fe80000000200 */
[----:B------:R-:W0:Y:S01]  /*3f50*/  LDGDEPBAR ;  /* 0x00000000000079af */ /* 0x000e220000000000 */
[-C--:B------:R-:W-:Y:S08]  /*3f60*/  HMMA.16816.F32.BF16 R184, R172, R182.reuse, RZ ;  /* 0x000000b6acb8723c */ /* 0x080ff000000418ff */
[----:B------:R-:W-:Y:S08]  /*3f70*/  HMMA.16816.F32.BF16 R180, R196, R182, RZ ;  /* 0x000000b6c4b4723c */ /* 0x000ff000000418ff */
[-C--:B----4-:R-:W-:Y:S08]  /*3f80*/  HMMA.16816.F32.BF16 R176, R172, R8.reuse, RZ ;  /* 0x00000008acb0723c */ /* 0x090ff000000418ff */
[----:B------:R-:W-:Y:S08]  /*3f90*/  HMMA.16816.F32.BF16 R200, R196, R8, RZ ;  /* 0x00000008c4c8723c */ /* 0x000ff000000418ff */
[-C--:B------:R-:W-:Y:S08]  /*3fa0*/  HMMA.16816.F32.BF16 R172, R172, R10.reuse, RZ ;  /* 0x0000000aacac723c */ /* 0x080ff000000418ff */
[----:B------:R-:W-:Y:S01]  /*3fb0*/  HMMA.16816.F32.BF16 R196, R196, R10, RZ ;  /* 0x0000000ac4c4723c */ /* 0x000fe200000418ff */
[----:B------:R-:W2:Y:S07]  /*3fc0*/  LDSM.16.M88.4 R8, [R0] ;  /* 0x000000000008783b */ /* 0x000eae0000000200 */
[C---:B-----5:R-:W-:Y:S08]  /*3fd0*/  HMMA.16816.F32.BF16 R20, R16.reuse, R28, R20 ;  /* 0x0000001c1014723c */ /* 0x060ff00000041814 */
[C---:B------:R-:W-:Y:S08]  /*3fe0*/  HMMA.16816.F32.BF16 R176, R16.reuse, R24, R176 ;  /* 0x0000001810b0723c */ /* 0x040ff000000418b0 */
[C---:B------:R-:W-:Y:S08]  /*3ff0*/  HMMA.16816.F32.BF16 R184, R16.reuse, R30, R184 ;  /* 0x0000001e10b8723c */ /* 0x040ff000000418b8 */
[----:B------:R-:W-:Y:S01]  /*4000*/  HMMA.16816.F32.BF16 R172, R16, R26, R172 ;  /* 0x0000001a10ac723c */ /* 0x000fe200000418ac */
[----:B------:R-:W3:Y:S07]  /*4010*/  LDSM.16.M88.4 R16, [R225] ;  /* 0x00000000e110783b */ /* 0x000eee0000000200 */
[C---:B-1----:R-:W-:Y:S08]  /*4020*/  HMMA.16816.F32.BF16 R4, R12.reuse, R28, R4 ;  /* 0x0000001c0c04723c */ /* 0x042ff00000041804 */
[C---:B------:R-:W-:Y:S08]  /*4030*/  HMMA.16816.F32.BF16 R200, R12.reuse, R24, R200 ;  /* 0x000000180cc8723c */ /* 0x040ff000000418c8 */
[C---:B------:R-:W-:Y:S01]  /*4040*/  HMMA.16816.F32.BF16 R180, R12.reuse, R30, R180 ;  /* 0x0000001e0cb4723c */ /* 0x040fe200000418b4 */
[----:B------:R-:W1:Y:S07]  /*4050*/  LDSM.16.M88.4 R28, [R225+0x2000] ;  /* 0x00200000e11c783b */ /* 0x000e6e0000000200 */
[----:B------:R-:W-:Y:S01]  /*4060*/  HMMA.16816.F32.BF16 R196, R12, R26, R196 ;  /* 0x0000001a0cc4723c */ /* 0x000fe200000418c4 */
[----:B------:R-:W4:Y:S04]  /*4070*/  LDSM.16.M88.4 R24, [R220+0x8800] ;  /* 0x00880000dc18783b */ /* 0x000f280000000200 */
[----:B------:R-:W5:Y:S03]  /*4080*/  LDSM.16.M88.4 R12, [R227+UR5+0x9000] ;  /* 0x00900005e30c783b */ /* 0x000f660008000200 */
[C---:B--2---:R-:W-:Y:S08]  /*4090*/  HMMA.16816.F32.BF16 R4, R8.reuse, R204, R4 ;  /* 0x000000cc0804723c */ /* 0x044ff00000041804 */
[C---:B------:R-:W-:Y:S08]  /*40a0*/  HMMA.16816.F32.BF16 R180, R8.reuse, R206, R180 ;  /* 0x000000ce08b4723c */ /* 0x040ff000000418b4 */
[C---:B------:R-:W-:Y:S08]  /*40b0*/  HMMA.16816.F32.BF16 R200, R8.reuse, R188, R200 ;  /* 0x000000bc08c8723c */ /* 0x040ff000000418c8 */
[----:B------:R-:W-:Y:S01]  /*40c0*/  HMMA.16816.F32.BF16 R196, R8, R190, R196 ;  /* 0x000000be08c4723c */ /* 0x000fe200000418c4 */
[----:B------:R-:W2:Y:S07]  /*40d0*/  LDSM.16.M88.4 R8, [R228+0x6000] ;  /* 0x00600000e408783b */ /* 0x000eae0000000200 */
[C---:B------:R-:W-:Y:S08]  /*40e0*/  HMMA.16816.F32.BF16 R20, R192.reuse, R204, R20 ;  /* 0x000000ccc014723c */ /* 0x040ff00000041814 */
[C---:B------:R-:W-:Y:S01]  /*40f0*/  HMMA.16816.F32.BF16 R184, R192.reuse, R206, R184 ;  /* 0x000000cec0b8723c */ /* 0x040fe200000418b8 */
[----:B------:R-:W2:Y:S07]  /*4100*/  LDSM.16.M88.4 R204, [R227+UR5+0x9800] ;  /* 0x00980005e3cc783b */ /* 0x000eae0008000200 */
[C---:B------:R-:W-:Y:S08]  /*4110*/  HMMA.16816.F32.BF16 R176, R192.reuse, R188, R176 ;  /* 0x000000bcc0b0723c */ /* 0x040ff000000418b0 */
[----:B------:R-:W-:Y:S01]  /*4120*/  HMMA.16816.F32.BF16 R172, R192, R190, R172 ;  /* 0x000000bec0ac723c */ /* 0x000fe200000418ac */
[----:B------:R-:W2:Y:S04]  /*4130*/  LDSM.16.M88.4 R192, [R226+0x4000] ;  /* 0x00400000e2c0783b */ /* 0x000ea80000000200 */
[----:B------:R-:W2:Y:S03]  /*4140*/  LDSM.16.M88.4 R188, [R226+0x6000] ;  /* 0x00600000e2bc783b */ /* 0x000ea60000000200 */
[-C--:B---3--:R-:W-:Y:S08]  /*4150*/  HMMA.16816.F32.BF16 R4, R16, R32.reuse, R4 ;  /* 0x000000201004723c */ /* 0x088ff00000041804 */
[C---:B-1----:R-:W-:Y:S08]  /*4160*/  HMMA.16816.F32.BF16 R20, R28.reuse, R32, R20 ;  /* 0x000000201c14723c */ /* 0x042ff00000041814 */
[C---:B------:R-:W-:Y:S08]  /*4170*/  HMMA.16816.F32.BF16 R184, R28.reuse, R34, R184 ;  /* 0x000000221cb8723c */ /* 0x040ff000000418b8 */
[C---:B----4-:R-:W-:Y:S08]  /*4180*/  HMMA.16816.F32.BF16 R176, R28.reuse, R24, R176 ;  /* 0x000000181cb0723c */ /* 0x050ff000000418b0 */
[----:B------:R-:W-:Y:S01]  /*4190*/  HMMA.16816.F32.BF16 R172, R28, R26, R172 ;  /* 0x0000001a1cac723c */ /* 0x000fe200000418ac */
[----:B------:R-:W-:Y:S07]  /*41a0*/  LDSM.16.M88.4 R28, [R0+0x6000] ;  /* 0x00600000001c783b */ /* 0x000fee0000000200 */
[C---:B------:R-:W-:Y:S01]  /*41b0*/  HMMA.16816.F32.BF16 R180, R16.reuse, R34, R180 ;  /* 0x0000002210b4723c */ /* 0x040fe200000418b4 */
[----:B------:R-:W-:Y:S07]  /*41c0*/  LDSM.16.M88.4 R32, [R0+0x4000] ;  /* 0x004000000020783b */ /* 0x000fee0000000200 */
[C---:B------:R-:W-:Y:S08]  /*41d0*/  HMMA.16816.F32.BF16 R200, R16.reuse, R24, R200 ;  /* 0x0000001810c8723c */ /* 0x040ff000000418c8 */
[----:B------:R-:W-:Y:S01]  /*41e0*/  HMMA.16816.F32.BF16 R196, R16, R26, R196 ;  /* 0x0000001a10c4723c */ /* 0x000fe200000418c4 */
[----:B------:R-:W1:Y:S04]  /*41f0*/  LDSM.16.M88.4 R24, [R221+0x9000] ;  /* 0x00900000dd18783b */ /* 0x000e680000000200 */
[----:B------:R-:W-:Y:S03]  /*4200*/  LDSM.16.M88.4 R16, [R225+0x4000] ;  /* 0x00400000e110783b */ /* 0x000fe60000000200 */
[-C--:B-----5:R-:W-:Y:S08]  /*4210*/  HMMA.16816.F32.BF16 R4, R208, R12.reuse, R4 ;  /* 0x0000000cd004723c */ /* 0x0a0ff00000041804 */
[C---:B--2---:R-:W-:Y:S08]  /*4220*/  HMMA.16816.F32.BF16 R20, R8.reuse, R12, R20 ;  /* 0x0000000c0814723c */ /* 0x044ff00000041814 */
[C---:B------:R-:W-:Y:S08]  /*4230*/  HMMA.16816.F32.BF16 R184, R8.reuse, R14, R184 ;  /* 0x0000000e08b8723c */ /* 0x040ff000000418b8 */
[C---:B------:R-:W-:Y:S08]  /*4240*/  HMMA.16816.F32.BF16 R176, R8.reuse, R204, R176 ;  /* 0x000000cc08b0723c */ /* 0x040ff000000418b0 */
[----:B------:R-:W-:Y:S01]  /*4250*/  HMMA.16816.F32.BF16 R172, R8, R206, R172 ;  /* 0x000000ce08ac723c */ /* 0x000fe200000418ac */
[----:B------:R-:W2:Y:S07]  /*4260*/  LDSM.16.M88.4 R8, [R220+0x9000] ;  /* 0x00900000dc08783b */ /* 0x000eae0000000200 */
[----:B------:R-:W-:Y:S01]  /*4270*/  HMMA.16816.F32.BF16 R180, R208, R14, R180 ;  /* 0x0000000ed0b4723c */ /* 0x000fe200000418b4 */
[----:B------:R-:W3:Y:S07]  /*4280*/  LDSM.16.M88.4 R12, [R225+0x6000] ;  /* 0x00600000e10c783b */ /* 0x000eee0000000200 */
[-C--:B------:R-:W-:Y:S08]  /*4290*/  HMMA.16816.F32.BF16 R4, R192, R212.reuse, R4 ;  /* 0x000000d4c004723c */ /* 0x080ff00000041804 */
[----:B------:R-:W-:Y:S08]  /*42a0*/  HMMA.16816.F32.BF16 R20, R188, R212, R20 ;  /* 0x000000d4bc14723c */ /* 0x000ff00000041814 */
[C---:B------:R-:W-:Y:S08]  /*42b0*/  HMMA.16816.F32.BF16 R200, R208.reuse, R204, R200 ;  /* 0x000000ccd0c8723c */ /* 0x040ff000000418c8 */
[----:B------:R-:W-:Y:S01]  /*42c0*/  HMMA.16816.F32.BF16 R196, R208, R206, R196 ;  /* 0x000000ced0c4723c */ /* 0x000fe200000418c4 */
[----:B------:R-:W4:Y:S07]  /*42d0*/  LDSM.16.M88.4 R204, [R222+0x9800] ;  /* 0x00980000decc783b */ /* 0x000f2e0000000200 */
[-C--:B------:R-:W-:Y:S08]  /*42e0*/  HMMA.16816.F32.BF16 R180, R192, R214.reuse, R180 ;  /* 0x000000d6c0b4723c */ /* 0x080ff000000418b4 */
[----:B------:R-:W-:Y:S08]  /*42f0*/  HMMA.16816.F32.BF16 R184, R188, R214, R184 ;  /* 0x000000d6bcb8723c */ /* 0x000ff000000418b8 */
[-C--:B-1----:R-:W-:Y:S08]  /*4300*/  HMMA.16816.F32.BF16 R4, R32, R24.reuse, R4 ;  /* 0x000000182004723c */ /* 0x082ff00000041804 */
[----:B------:R-:W-:Y:S08]  /*4310*/  HMMA.16816.F32.BF16 R20, R28, R24, R20 ;  /* 0x000000181c14723c */ /* 0x000ff00000041814 */
[-C--:B------:R-:W-:Y:S08]  /*4320*/  HMMA.16816.F32.BF16 R180, R32, R26.reuse, R180 ;  /* 0x0000001a20b4723c */ /* 0x080ff000000418b4 */
[----:B------:R-:W-:Y:S01]  /*4330*/  HMMA.16816.F32.BF16 R184, R28, R26, R184 ;  /* 0x0000001a1cb8723c */ /* 0x000fe200000418b8 */
[----:B------:R-:W1:Y:S07]  /*4340*/  LDSM.16.M88.4 R24, [R221+0x9800] ;  /* 0x00980000dd18783b */ /* 0x000e6e0000000200 */
[-C--:B--2---:R-:W-:Y:S08]  /*4350*/  HMMA.16816.F32.BF16 R4, R16, R8.reuse, R4 ;  /* 0x000000081004723c */ /* 0x084ff00000041804 */
[----:B---3--:R-:W-:Y:S08]  /*4360*/  HMMA.16816.F32.BF16 R20, R12, R8, R20 ;  /* 0x000000080c14723c */ /* 0x008ff00000041814 */
[----:B----4-:R-:W-:Y:S03]  /*4370*/  HMMA.16816.F32.BF16 R176, R188, R204, R176 ;  /* 0x000000ccbcb0723c */ /* 0x010fe600000418b0 */
[----:B------:R-:W-:Y:S01]  /*4380*/  FMUL.FTZ R0, R4, UR4 ;  /* 0x0000000404007c20 */ /* 0x000fe20008410000 */
[----:B------:R-:W-:Y:S01]  /*4390*/  FMUL.FTZ R2, R5, UR4 ;  /* 0x0000000405027c20 */ /* 0x000fe20008410000 */
[----:B------:R-:W-:Y:S01]  /*43a0*/  FMUL.FTZ R8, R6, UR4 ;  /* 0x0000000406087c20 */ /* 0x000fe20008410000 */
[----:B------:R-:W-:-:S02]  /*43b0*/  FMUL.FTZ R9, R7, UR4 ;  /* 0x0000000407097c20 */ /* 0x000fc40008410000 */
[----:B------:R-:W2:Y:S01]  /*43c0*/  LDSM.16.M88.4 R4, [R220+0x9800] ;  /* 0x00980000dc04783b */ /* 0x000ea20000000200 */
[----:B------:R-:W-:Y:S01]  /*43d0*/  HMMA.16816.F32.BF16 R172, R188, R206, R172 ;  /* 0x000000cebcac723c */ /* 0x000fe200000418ac */
[----:B------:R-:W-:Y:S01]  /*43e0*/  MUFU.TANH R0, R0 ;  /* 0x0000000000007308 */ /* 0x000fe20000002400 */
[----:B------:R-:W-:Y:S01]  /*43f0*/  FMUL.FTZ R21, R21, UR4 ;  /* 0x0000000415157c20 */ /* 0x000fe20008410000 */
[----:B------:R-:W-:Y:S01]  /*4400*/  FMUL.FTZ R23, R23, UR4 ;  /* 0x0000000417177c20 */ /* 0x000fe20008410000 */
[----:B------:R-:W-:Y:S01]  /*4410*/  FMUL.FTZ R20, R20, UR4 ;  /* 0x0000000414147c20 */ /* 0x000fe20008410000 */
[----:B------:R-:W-:Y:S01]  /*4420*/  FMUL.FTZ R22, R22, UR4 ;  /* 0x0000000416167c20 */ /* 0x000fe20008410000 */
[----:B------:R-:W-:-:S04]  /*4430*/  DEPBAR.LE SB0, 0x0 ;  /* 0x000080000000791a */ /* 0x000fc80000000000 */
[----:B------:R-:W-:Y:S01]  /*4440*/  HMMA.16816.F32.BF16 R200, R192, R204, R200 ;  /* 0x000000ccc0c8723c */ /* 0x000fe200000418c8 */
[----:B------:R-:W3:Y:S07]  /*4450*/  MUFU.TANH R21, R21 ;  /* 0x0000001500157308 */ /* 0x000eee0000002400 */
[----:B-1----:R-:W-:Y:S01]  /*4460*/  HMMA.16816.F32.BF16 R176, R28, R24, R176 ;  /* 0x000000181cb0723c */ /* 0x002fe200000418b0 */
[----:B------:R-:W1:Y:S07]  /*4470*/  MUFU.TANH R23, R23 ;  /* 0x0000001700177308 */ /* 0x000e6e0000002400 */
[----:B------:R-:W-:Y:S01]  /*4480*/  HMMA.16816.F32.BF16 R196, R192, R206, R196 ;  /* 0x000000cec0c4723c */ /* 0x000fe200000418c4 */
[----:B------:R-:W4:Y:S07]  /*4490*/  MUFU.TANH R20, R20 ;  /* 0x0000001400147308 */ /* 0x000f2e0000002400 */
[----:B------:R-:W-:Y:S01]  /*44a0*/  HMMA.16816.F32.BF16 R172, R28, R26, R172 ;  /* 0x0000001a1cac723c */ /* 0x000fe200000418ac */
[----:B------:R-:W5:Y:S07]  /*44b0*/  MUFU.TANH R22, R22 ;  /* 0x0000001600167308 */ /* 0x000f6e0000002400 */
[----:B------:R-:W-:Y:S01]  /*44c0*/  HMMA.16816.F32.BF16 R184, R12, R10, R184 ;  /* 0x0000000a0cb8723c */ /* 0x000fe200000418b8 */
[----:B------:R-:W-:Y:S07]  /*44d0*/  MUFU.TANH R2, R2 ;  /* 0x0000000200027308 */ /* 0x000fee0000002400 */
[----:B------:R-:W-:Y:S01]  /*44e0*/  HMMA.16816.F32.BF16 R200, R32, R24, R200 ;  /* 0x0000001820c8723c */ /* 0x000fe200000418c8 */
[----:B------:R-:W-:Y:S07]  /*44f0*/  MUFU.TANH R8, R8 ;  /* 0x0000000800087308 */ /* 0x000fee0000002400 */
[----:B--2---:R-:W-:Y:S01]  /*4500*/  HMMA.16816.F32.BF16 R176, R12, R4, R176 ;  /* 0x000000040cb0723c */ /* 0x004fe200000418b0 */
[----:B------:R-:W-:Y:S02]  /*4510*/  MUFU.TANH R9, R9 ;  /* 0x0000000900097308 */ /* 0x000fe40000002400 */
[----:B------:R-:W-:Y:S01]  /*4520*/  FMUL.FTZ R28, R184, UR4 ;  /* 0x00000004b81c7c20 */ /* 0x000fe20008410000 */
[----:B------:R-:W-:Y:S01]  /*4530*/  FMUL.FTZ R24, R186, UR4 ;  /* 0x00000004ba187c20 */ /* 0x000fe20008410000 */
[----:B------:R-:W-:Y:S01]  /*4540*/  FMUL.FTZ R29, R185, UR4 ;  /* 0x00000004b91d7c20 */ /* 0x000fe20008410000 */
[----:B------:R-:W-:-:S02]  /*4550*/  FMUL.FTZ R25, R187, UR4 ;  /* 0x00000004bb197c20 */ /* 0x000fc40008410000 */
[----:B------:R-:W-:Y:S01]  /*4560*/  HMMA.16816.F32.BF16 R196, R32, R26, R196 ;  /* 0x0000001a20c4723c */ /* 0x000fe200000418c4 */
[----:B------:R-:W2:Y:S07]  /*4570*/  MUFU.TANH R28, R28 ;  /* 0x0000001c001c7308 */ /* 0x000eae0000002400 */
[----:B------:R-:W-:Y:S01]  /*4580*/  HMMA.16816.F32.BF16 R172, R12, R6, R172 ;  /* 0x000000060cac723c */ /* 0x000fe200000418ac */
[----:B------:R-:W-:Y:S01]  /*4590*/  IMAD R13, R164, 0x20, R241 ;  /* 0x00000020a40d7824 */ /* 0x000fe200078e02f1 */
[----:B------:R-:W2:Y:S01]  /*45a0*/  MUFU.TANH R24, R24 ;  /* 0x0000001800187308 */ /* 0x000ea20000002400 */
[----:B------:R-:W-:Y:S01]  /*45b0*/  FMUL.FTZ R178, R178, UR4 ;  /* 0x00000004b2b27c20 */ /* 0x000fe20008410000 */
[----:B------:R-:W-:Y:S01]  /*45c0*/  FMUL.FTZ R176, R176, UR4 ;  /* 0x00000004b0b07c20 */ /* 0x000fe20008410000 */
[----:B------:R-:W-:Y:S01]  /*45d0*/  FMUL.FTZ R177, R177, UR4 ;  /* 0x00000004b1b17c20 */ /* 0x000fe20008410000 */
[----:B------:R-:W-:Y:S01]  /*45e0*/  FMUL.FTZ R179, R179, UR4 ;  /* 0x00000004b3b37c20 */ /* 0x000fe20008410000 */
[C---:B------:R-:W-:Y:S01]  /*45f0*/  VIADD R15, R13.reuse, 0xfffffff0 ;  /* 0xfffffff00d0f7836 */ /* 0x040fe20000000000 */
[C---:B------:R-:W-:Y:S02]  /*4600*/  HMMA.16816.F32.BF16 R180, R16.reuse, R10, R180 ;  /* 0x0000000a10b4723c */ /* 0x040fe400000418b4 */
[----:B------:R-:W2:Y:S06]  /*4610*/  MUFU.TANH R29, R29 ;  /* 0x0000001d001d7308 */ /* 0x000eac0000002400 */
[----:B------:R-:W-:Y:S01]  /*4620*/  HMMA.16816.F32.BF16 R200, R16, R4, R200 ;  /* 0x0000000410c8723c */ /* 0x000fe200000418c8 */
[----:B------:R-:W-:Y:S01]  /*4630*/  VIADD R5, R13, 0xfffffff8 ;  /* 0xfffffff80d057836 */ /* 0x000fe20000000000 */
[----:B------:R-:W2:Y:S01]  /*4640*/  MUFU.TANH R25, R25 ;  /* 0x0000001900197308 */ /* 0x000ea20000002400 */
[----:B------:R-:W-:Y:S01]  /*4650*/  FMUL.FTZ R172, R172, UR4 ;  /* 0x00000004acac7c20 */ /* 0x000fe20008410000 */
[----:B------:R-:W-:Y:S01]  /*4660*/  FMUL.FTZ R173, R173, UR4 ;  /* 0x00000004adad7c20 */ /* 0x000fe20008410000 */
[----:B------:R-:W-:Y:S01]  /*4670*/  FMUL.FTZ R174, R174, UR4 ;  /* 0x00000004aeae7c20 */ /* 0x000fe20008410000 */
[----:B------:R-:W-:-:S02]  /*4680*/  FMUL.FTZ R175, R175, UR4 ;  /* 0x00000004afaf7c20 */ /* 0x000fc40008410000 */
[----:B------:R-:W-:Y:S01]  /*4690*/  HMMA.16816.F32.BF16 R196, R16, R6, R196 ;  /* 0x0000000610c4723c */ /* 0x000fe200000418c4 */
[C---:B------:R-:W-:Y:S01]  /*46a0*/  VIADD R18, R13.reuse, 0xffffffe1 ;  /* 0xffffffe10d127836 */ /* 0x040fe20000000000 */
[----:B------:R-:W2:Y:S01]  /*46b0*/  MUFU.TANH R206, R178 ;  /* 0x000000b200ce7308 */ /* 0x000ea20000002400 */
[C---:B------:R-:W-:Y:S02]  /*46c0*/  VIADD R19, R13.reuse, 0xffffffe0 ;  /* 0xffffffe00d137836 */ /* 0x040fe40000000000 */
[----:B------:R-:W-:Y:S01]  /*46d0*/  FMUL.FTZ R10, R180, UR4 ;  /* 0x00000004b40a7c20 */ /* 0x000fe20008410000 */
[C---:B------:R-:W-:Y:S01]  /*46e0*/  VIADD R17, R13.reuse, 0xffffffe8 ;  /* 0xffffffe80d117836 */ /* 0x040fe20000000000 */
[CC--:B------:R-:W-:Y:S01]  /*46f0*/  ISETP.GE.AND P4, PT, R18.reuse, R170.reuse, PT ;  /* 0x000000aa1200720c */ /* 0x0c0fe20003f86270 */
[----:B------:R-:W-:Y:S01]  /*4700*/  VIADD R16, R13, 0xffffffe9 ;  /* 0xffffffe90d107836 */ /* 0x000fe20000000000 */
[-C--:B------:R-:W-:Y:S01]  /*4710*/  ISETP.GE.AND P1, PT, R18, R3.reuse, PT ;  /* 0x000000031200720c */ /* 0x080fe20003f26270 */
[----:B------:R-:W-:Y:S01]  /*4720*/  FMUL.FTZ R11, R181, UR4 ;  /* 0x00000004b50b7c20 */ /* 0x000fe20008410000 */
[----:B------:R-:W2:Y:S01]  /*4730*/  MUFU.TANH R214, R176 ;  /* 0x000000b000d67308 */ /* 0x000ea20000002400 */
[CC--:B------:R-:W-:Y:S01]  /*4740*/  ISETP.GE.AND P0, PT, R19.reuse, R170.reuse, PT ;  /* 0x000000aa1300720c */ /* 0x0c0fe20003f06270 */
[----:B------:R-:W-:Y:S01]  /*4750*/  FMUL.FTZ R193, R200, UR4 ;  /* 0x00000004c8c17c20 */ /* 0x000fe20008410000 */
[-C--:B------:R-:W-:Y:S01]  /*4760*/  ISETP.GE.AND P2, PT, R19, R3.reuse, PT ;  /* 0x000000031300720c */ /* 0x080fe20003f46270 */
[----:B------:R-:W-:Y:S01]  /*4770*/  VIADD R7, R13, 0xfffffff1 ;  /* 0xfffffff10d077836 */ /* 0x000fe20000000000 */
[----:B---3--:R-:W-:Y:S01]  /*4780*/  FSEL R12, R21, -INF , !P4 ;  /* 0xff800000150c7808 */ /* 0x008fe20006000000 */
[----:B------:R-:W-:Y:S01]  /*4790*/  FMUL.FTZ R182, R182, UR4 ;  /* 0x00000004b6b67c20 */ /* 0x000fe20008410000 */
[----:B-1----:R-:W-:Y:S01]  /*47a0*/  FSEL R4, R23, -INF , !P1 ;  /* 0xff80000017047808 */ /* 0x002fe20004800000 */
[----:B------:R-:W1:Y:S01]  /*47b0*/  MUFU.TANH R207, R177 ;  /* 0x000000b100cf7308 */ /* 0x000e620000002400 */
[-C--:B------:R-:W-:Y:S01]  /*47c0*/  ISETP.GE.AND P3, PT, R17, R170.reuse, PT ;  /* 0x000000aa1100720c */ /* 0x080fe20003f66270 */
[----:B------:R-:W-:Y:S01]  /*47d0*/  FMUL.FTZ R183, R183, UR4 ;  /* 0x00000004b7b77c20 */ /* 0x000fe20008410000 */
[----:B----4-:R-:W-:Y:S01]  /*47e0*/  FSEL R20, R20, -INF , !P0 ;  /* 0xff80000014147808 */ /* 0x010fe20004000000 */
[----:B------:R-:W-:Y:S01]  /*47f0*/  VIADD R13, R13, 0xfffffff9 ;  /* 0xfffffff90d0d7836 */ /* 0x000fe20000000000 */
[----:B------:R-:W-:Y:S01]  /*4800*/  ISETP.GE.AND P0, PT, R17, R3, PT ;  /* 0x000000031100720c */ /* 0x000fe20003f06270 */
[----:B------:R-:W-:Y:S01]  /*4810*/  FMUL.FTZ R192, R201, UR4 ;  /* 0x00000004c9c07c20 */ /* 0x000fe20008410000 */
[----:B-----5:R-:W-:Y:S01]  /*4820*/  FSEL R22, R22, -INF , !P2 ;  /* 0xff80000016167808 */ /* 0x020fe20005000000 */
[----:B------:R-:W3:Y:S01]  /*4830*/  MUFU.TANH R204, R179 ;  /* 0x000000b300cc7308 */ /* 0x000ee20000002400 */
[----:B------:R-:W-:-:S02]  /*4840*/  ISETP.GE.AND P2, PT, R16, R170, PT ;  /* 0x000000aa1000720c */ /* 0x000fc40003f46270 */
[----:B--2---:R-:W-:Y:S02]  /*4850*/  FSEL R28, R28, -INF , !P3 ;  /* 0xff8000001c1c7808 */ /* 0x004fe40005800000 */
[-C--:B------:R-:W-:Y:S02]  /*4860*/  ISETP.GE.AND P4, PT, R16, R3.reuse, PT ;  /* 0x000000031000720c */ /* 0x080fe40003f86270 */
[C---:B------:R-:W-:Y:S01]  /*4870*/  ISETP.GE.AND P3, PT, R15.reuse, R3, PT ;  /* 0x000000030f00720c */ /* 0x040fe20003f66270 */
[----:B------:R-:W2:Y:S01]  /*4880*/  MUFU.TANH R209, R172 ;  /* 0x000000ac00d17308 */ /* 0x000ea20000002400 */
[----:B------:R-:W-:Y:S02]  /*4890*/  FSEL R24, R24, -INF , !P0 ;  /* 0xff80000018187808 */ /* 0x000fe40004000000 */
[-C--:B------:R-:W-:Y:S02]  /*48a0*/  ISETP.GE.AND P1, PT, R15, R170.reuse, PT ;  /* 0x000000aa0f00720c */ /* 0x080fe40003f26270 */
[----:B------:R-:W-:-:S02]  /*48b0*/  ISETP.GE.AND P0, PT, R7, R170, PT ;  /* 0x000000aa0700720c */ /* 0x000fc40003f06270 */
[----:B------:R-:W-:Y:S01]  /*48c0*/  FSEL R14, R29, -INF , !P2 ;  /* 0xff8000001d0e7808 */ /* 0x000fe20005000000 */
[----:B------:R-:W4:Y:S01]  /*48d0*/  MUFU.TANH R208, R173 ;  /* 0x000000ad00d07308 */ /* 0x000f220000002400 */
[----:B------:R-:W-:Y:S02]  /*48e0*/  FMNMX3.FTZ R27, R166, R20, R12, !PT ;  /* 0x00000014a61b7276 */ /* 0x000fe4000781000c */
[----:B------:R-:W-:Y:S02]  /*48f0*/  FSEL R6, R25, -INF , !P4 ;  /* 0xff80000019067808 */ /* 0x000fe40006000000 */
[----:B------:R-:W-:Y:S02]  /*4900*/  FSEL R206, R206, -INF , !P3 ;  /* 0xff800000cece7808 */ /* 0x000fe40005800000 */
[----:B------:R-:W-:Y:S01]  /*4910*/  ISETP.GE.AND P2, PT, R7, R3, PT ;  /* 0x000000030700720c */ /* 0x000fe20003f46270 */
[----:B------:R-:W5:Y:S01]  /*4920*/  MUFU.TANH R21, R174 ;  /* 0x000000ae00157308 */ /* 0x000f620000002400 */
[----:B------:R-:W-:-:S02]  /*4930*/  ISETP.GE.AND P4, PT, R5, R170, PT ;  /* 0x000000aa0500720c */ /* 0x000fc40003f86270 */
[----:B------:R-:W-:Y:S02]  /*4940*/  FSEL R214, R214, -INF , !P1 ;  /* 0xff800000d6d67808 */ /* 0x000fe40004800000 */
[----:B------:R-:W-:Y:S02]  /*4950*/  ISETP.GE.AND P3, PT, R13, R170, PT ;  /* 0x000000aa0d00720c */ /* 0x000fe40003f66270 */
[----:B-1----:R-:W-:Y:S01]  /*4960*/  FSEL R207, R207, -INF , !P0 ;  /* 0xff800000cfcf7808 */ /* 0x002fe20004000000 */
[----:B------:R-:W1:Y:S01]  /*4970*/  MUFU.TANH R23, R175 ;  /* 0x000000af00177308 */ /* 0x000e620000002400 */
[----:B------:R-:W-:Y:S02]  /*4980*/  FMNMX3.FTZ R25, R165, R22, R4, !PT ;  /* 0x00000016a5197276 */ /* 0x000fe40007810004 */
[----:B------:R-:W-:Y:S02]  /*4990*/  FMNMX3.FTZ R26, R27, R28, R14, !PT ;  /* 0x0000001c1b1a7276 */ /* 0x000fe4000781000e */
[----:B------:R-:W-:-:S02]  /*49a0*/  ISETP.GE.AND P1, PT, R5, R3, PT ;  /* 0x000000030500720c */ /* 0x000fc40003f26270 */
[----:B------:R-:W-:Y:S01]  /*49b0*/  ISETP.GE.AND P0, PT, R13, R3, PT ;  /* 0x000000030d00720c */ /* 0x000fe20003f06270 */
[----:B------:R-:W1:Y:S01]  /*49c0*/  MUFU.TANH R10, R10 ;  /* 0x0000000a000a7308 */ /* 0x000e620000002400 */
[----:B---3--:R-:W-:Y:S02]  /*49d0*/  FSEL R204, R204, -INF , !P2 ;  /* 0xff800000cccc7808 */ /* 0x008fe40005000000 */
[----:B--2---:R-:W-:Y:S02]  /*49e0*/  FSEL R209, R209, -INF , !P4 ;  /* 0xff800000d1d17808 */ /* 0x004fe40006000000 */
[----:B----4-:R-:W-:Y:S02]  /*49f0*/  FSEL R208, R208, -INF , !P3 ;  /* 0xff800000d0d07808 */ /* 0x010fe40005800000 */
[----:B------:R-:W-:Y:S01]  /*4a00*/  FMNMX3.FTZ R25, R25, R24, R6, !PT ;  /* 0x0000001819197276 */ /* 0x000fe20007810006 */
[----:B------:R-:W2:Y:S01]  /*4a10*/  MUFU.TANH R11, R11 ;  /* 0x0000000b000b7308 */ /* 0x000ea20000002400 */
[----:B------:R-:W-:-:S02]  /*4a20*/  FMNMX3.FTZ R26, R26, R214, R207, !PT ;  /* 0x000000d61a1a7276 */ /* 0x000fc400078100cf */
[----:B-----5:R-:W-:Y:S02]  /*4a30*/  FSEL R201, R21, -INF , !P1 ;  /* 0xff80000015c97808 */ /* 0x020fe40004800000 */
[----:B-1----:R-:W-:Y:S02]  /*4a40*/  FSEL R200, R23, -INF , !P0 ;  /* 0xff80000017c87808 */ /* 0x002fe40004000000 */
[----:B------:R-:W-:Y:S01]  /*4a50*/  FMNMX3.FTZ R212, R25, R206, R204, !PT ;  /* 0x000000ce19d47276 */ /* 0x000fe200078100cc */
[----:B------:R1:W3:Y:S01]  /*4a60*/  MUFU.TANH R205, R182 ;  /* 0x000000b600cd7308 */ /* 0x0002e20000002400 */
[----:B------:R-:W-:-:S07]  /*4a70*/  FMNMX3.FTZ R26, R26, R209, R208, !PT ;  /* 0x000000d11a1a7276 */ /* 0x000fce00078100d0 */
[----:B------:R1:W4:Y:S08]  /*4a80*/  MUFU.TANH R215, R183 ;  /* 0x000000b700d77308 */ /* 0x0003300000002400 */
[----:B------:R-:W1:Y:S01]  /*4a90*/  MUFU.TANH R193, R193 ;  /* 0x000000c100c17308 */ /* 0x000e620000002400 */
[----:B------:R-:W-:Y:S06]  /*4aa0*/  BAR.SYNC.DEFER_BLOCKING 0x0 ;  /* 0x0000000000007b1d */ /* 0x000fec0000010000 */
[----:B--23--:R-:W-:Y:S05]  /*4ab0*/  @!P5 BRA `(.L_x_1063) ;  /* 0x000000000048d947 */ /* 0x00cfea0003800000 */
        /* <DEDUP_REMOVED lines=18> */
.L_x_1063:
[----:B------:R-:W3:Y:S01]  /*4be0*/  SHFL.BFLY PT, R213, R26, 0x2, 0x1f ;  /* 0x0c401f001ad57f89 */ /* 0x000ee200000e0000 */
[----:B------:R-:W-:Y:S01]  /*4bf0*/  FMUL.FTZ R190, R197, UR4 ;  /* 0x00000004c5be7c20 */ /* 0x000fe20008410000 */
[----:B------:R-:W5:Y:S01]  /*4c00*/  MUFU.TANH R192, R192 ;  /* 0x000000c000c07308 */ /* 0x000f620000002400 */
[-C--:B------:R-:W-:Y:S01]  /*4c10*/  ISETP.GE.AND P2, PT, R19, R238.reuse, PT ;  /* 0x000000ee1300720c */ /* 0x080fe20003f46270 */
[----:B------:R-:W-:Y:S01]  /*4c20*/  FMUL.FTZ R191, R196, UR4 ;  /* 0x00000004c4bf7c20 */ /* 0x000fe20008410000 */
[----:B------:R-:W-:Y:S01]  /*4c30*/  FMNMX3.FTZ R212, R212, R201, R200, !PT ;  /* 0x000000c9d4d47276 */ /* 0x000fe200078100c8 */
[----:B------:R-:W-:Y:S01]  /*4c40*/  FMUL.FTZ R189, R202, UR4 ;  /* 0x00000004cabd7c20 */ /* 0x000fe20008410000 */
[----:B------:R-:W-:Y:S01]  /*4c50*/  FSEL R243, R0, -INF , !P2 ;  /* 0xff80000000f37808 */ /* 0x000fe20005000000 */
[----:B------:R-:W-:Y:S01]  /*4c60*/  FMUL.FTZ R188, R203, UR4 ;  /* 0x00000004cbbc7c20 */ /* 0x000fe20008410000 */
[-C--:B------:R-:W-:Y:S01]  /*4c70*/  ISETP.GE.AND P4, PT, R18, R238.reuse, PT ;  /* 0x000000ee1200720c */ /* 0x080fe20003f86270 */
[----:B------:R-:W4:Y:S01]  /*4c80*/  MUFU.TANH R190, R190 ;  /* 0x000000be00be7308 */ /* 0x000f220000002400 */
[----:B------:R-:W-:Y:S01]  /*4c90*/  SHFL.BFLY PT, R21, R212, 0x2, 0x1f ;  /* 0x0c401f00d4157f89 */ /* 0x000fe200000e0000 */
[-C--:B------:R-:W-:Y:S01]  /*4ca0*/  ISETP.GE.AND P2, PT, R16, R238.reuse, PT ;  /* 0x000000ee1000720c */ /* 0x080fe20003f46270 */
[----:B------:R-:W-:Y:S01]  /*4cb0*/  FMUL.FTZ R187, R198, UR4 ;  /* 0x00000004c6bb7c20 */ /* 0x000fe20008410000 */
[----:B------:R-:W-:Y:S01]  /*4cc0*/  ISETP.GE.AND P3, PT, R17, R238, PT ;  /* 0x000000ee1100720c */ /* 0x000fe20003f66270 */
[----:B------:R-:W-:Y:S01]  /*4cd0*/  FMUL.FTZ R186, R199, UR4 ;  /* 0x00000004c7ba7c20 */ /* 0x000fe20008410000 */
[----:B------:R-:W-:Y:S01]  /*4ce0*/  FSEL R241, R2, -INF , !P4 ;  /* 0xff80000002f17808 */ /* 0x000fe20006000000 */
[----:B------:R-:W-:Y:S01]  /*4cf0*/  LDSM.16.MT88.4 R32, [R224+0xa000] ;  /* 0x00a00000e020783b */ /* 0x000fe20000004200 */
[----:B------:R-:W2:Y:S01]  /*4d00*/  MUFU.TANH R191, R191 ;  /* 0x000000bf00bf7308 */ /* 0x000ea20000002400 */
[----:B------:R-:W-:-:S02]  /*4d10*/  FSEL R197, R11, -INF , !P2 ;  /* 0xff8000000bc57808 */ /* 0x000fc40005000000 */
[-C--:B------:R-:W-:Y:S02]  /*4d20*/  ISETP.GE.AND P2, PT, R7, R238.reuse, PT ;  /* 0x000000ee0700720c */ /* 0x080fe40003f46270 */
[----:B------:R-:W-:Y:S02]  /*4d30*/  FSEL R195, R10, -INF , !P3 ;  /* 0xff8000000ac37808 */ /* 0x000fe40005800000 */
[----:B---3--:R-:W-:Y:S01]  /*4d40*/  FMNMX.FTZ R213, R26, R213, !PT ;  /* 0x000000d51ad57209 */ /* 0x008fe20007810000 */
[----:B------:R-:W3:Y:S01]  /*4d50*/  MUFU.TANH R189, R189 ;  /* 0x000000bd00bd7308 */ /* 0x000ee20000002400 */
[----:B------:R-:W-:Y:S02]  /*4d60*/  ISETP.GE.AND P3, PT, R15, R238, PT ;  /* 0x000000ee0f00720c */ /* 0x000fe40003f66270 */
[----:B------:R-:W-:Y:S01]  /*4d70*/  FMNMX3.FTZ R2, R168, R243, R241, !PT ;  /* 0x000000f3a8027276 */ /* 0x000fe200078100f1 */
[----:B------:R-:W3:Y:S01]  /*4d80*/  SHFL.BFLY PT, R0, R213, 0x1, 0x1f ;  /* 0x0c201f00d5007f89 */ /* 0x000ee200000e0000 */
[----:B-----5:R-:W-:-:S02]  /*4d90*/  FSEL R192, R192, -INF , !P2 ;  /* 0xff800000c0c07808 */ /* 0x020fc40005000000 */
[-C--:B------:R-:W-:Y:S01]  /*4da0*/  ISETP.GE.AND P2, PT, R13, R238.reuse, PT ;  /* 0x000000ee0d00720c */ /* 0x080fe20003f46270 */
[----:B------:R-:W5:Y:S01]  /*4db0*/  MUFU.TANH R188, R188 ;  /* 0x000000bc00bc7308 */ /* 0x000f620000002400 */
[----:B-1----:R-:W-:Y:S02]  /*4dc0*/  FSEL R193, R193, -INF , !P3 ;  /* 0xff800000c1c17808 */ /* 0x002fe40005800000 */
[----:B------:R-:W-:Y:S02]  /*4dd0*/  ISETP.GE.AND P1, PT, R19, R171, PT ;  /* 0x000000ab1300720c */ /* 0x000fe40003f26270 */
[----:B------:R-:W-:Y:S02]  /*4de0*/  ISETP.GE.AND P3, PT, R5, R238, PT ;  /* 0x000000ee0500720c */ /* 0x000fe40003f66270 */
[----:B------:R-:W-:Y:S01]  /*4df0*/  FMNMX3.FTZ R2, R2, R195, R197, !PT ;  /* 0x000000c302027276 */ /* 0x000fe200078100c5 */
[----:B------:R-:W1:Y:S01]  /*4e00*/  MUFU.TANH R187, R187 ;  /* 0x000000bb00bb7308 */ /* 0x000e620000002400 */
[----:B------:R-:W-:-:S02]  /*4e10*/  ISETP.GE.AND P0, PT, R18, R171, PT ;  /* 0x000000ab1200720c */ /* 0x000fc40003f06270 */
[----:B----4-:R-:W-:Y:S02]  /*4e20*/  FSEL R190, R190, -INF , !P2 ;  /* 0xff800000bebe7808 */ /* 0x010fe40005000000 */
[----:B------:R-:W-:Y:S02]  /*4e30*/  ISETP.GE.AND P2, PT, R7, R171, PT ;  /* 0x000000ab0700720c */ /* 0x000fe40003f46270 */
[----:B--2---:R-:W-:Y:S01]  /*4e40*/  FSEL R191, R191, -INF , !P3 ;  /* 0xff800000bfbf7808 */ /* 0x004fe20005800000 */
[----:B------:R-:W2:Y:S01]  /*4e50*/  MUFU.TANH R186, R186 ;  /* 0x000000ba00ba7308 */ /* 0x000ea20000002400 */
[----:B------:R-:W-:Y:S02]  /*4e60*/  FMNMX3.FTZ R2, R2, R193, R192, !PT ;  /* 0x000000c102027276 */ /* 0x000fe400078100c0 */
[----:B------:R-:W-:Y:S02]  /*4e70*/  FSEL R7, R8, -INF , !P1 ;  /* 0xff80000008077808 */ /* 0x000fe40004800000 */
[----:B------:R-:W-:-:S02]  /*4e80*/  ISETP.GE.AND P1, PT, R5, R171, PT ;  /* 0x000000ab0500720c */ /* 0x000fc40003f26270 */
[-C--:B------:R-:W-:Y:S02]  /*4e90*/  ISETP.GE.AND P5, PT, R17, R171.reuse, PT ;  /* 0x000000ab1100720c */ /* 0x080fe40003fa6270 */
[----:B------:R-:W-:Y:S02]  /*4ea0*/  ISETP.GE.AND P4, PT, R16, R171, PT ;  /* 0x000000ab1000720c */ /* 0x000fe40003f86270 */
[----:B------:R-:W-:Y:S01]  /*4eb0*/  FSEL R5, R9, -INF , !P0 ;  /* 0xff80000009057808 */ /* 0x000fe20004000000 */
[----:B------:R-:W-:Y:S01]  /*4ec0*/  LDSM.16.MT88.4 R16, [R218] ;  /* 0x00000000da10783b */ /* 0x000fe20000004200 */
[----:B------:R-:W-:Y:S02]  /*4ed0*/  FMNMX3.FTZ R2, R2, R191, R190, !PT ;  /* 0x000000bf02027276 */ /* 0x000fe400078100be */
[----:B---3--:R-:W-:Y:S02]  /*4ee0*/  FMNMX.FTZ R213, R213, R0, !PT ;  /* 0x00000000d5d57209 */ /* 0x008fe40007810000 */
[----:B------:R-:W-:-:S02]  /*4ef0*/  ISETP.GE.AND P3, PT, R15, R171, PT ;  /* 0x000000ab0f00720c */ /* 0x000fc40003f66270 */
[----:B------:R-:W-:Y:S01]  /*4f00*/  FSEL R205, R205, -INF , !P5 ;  /* 0xff800000cdcd7808 */ /* 0x000fe20006800000 */
[----:B------:R-:W3:Y:S01]  /*4f10*/  SHFL.BFLY PT, R15, R2, 0x2, 0x1f ;  /* 0x0c401f00020f7f89 */ /* 0x000ee200000e0000 */
[----:B------:R-:W-:Y:S01]  /*4f20*/  FSEL R215, R215, -INF , !P4 ;  /* 0xff800000d7d77808 */ /* 0x000fe20006000000 */
[----:B------:R-:W-:Y:S01]  /*4f30*/  FMUL.FTZ R211, R213, UR8 ;  /* 0x00000008d5d37c20 */ /* 0x000fe20008410000 */
[----:B------:R-:W-:Y:S02]  /*4f40*/  FMNMX3.FTZ R0, R167, R7, R5, !PT ;  /* 0x00000007a7007276 */ /* 0x000fe40007810005 */
[----:B------:R-:W-:Y:S02]  /*4f50*/  FMNMX.FTZ R212, R212, R21, !PT ;  /* 0x00000015d4d47209 */ /* 0x000fe40007810000 */
[----:B------:R-:W-:Y:S02]  /*4f60*/  ISETP.GE.AND P0, PT, R13, R171, PT ;  /* 0x000000ab0d00720c */ /* 0x000fe40003f06270 */
[----:B------:R-:W-:Y:S01]  /*4f70*/  FSEL R189, R189, -INF , !P3 ;  /* 0xff800000bdbd7808 */ /* 0x000fe20005800000 */
[----:B------:R-:W4:Y:S01]  /*4f80*/  SHFL.BFLY PT, R11, R212, 0x1, 0x1f ;  /* 0x0c201f00d40b7f89 */ /* 0x000f2200000e0000 */
[----:B-----5:R-:W-:-:S02]  /*4f90*/  FSEL R188, R188, -INF , !P2 ;  /* 0xff800000bcbc7808 */ /* 0x020fc40005000000 */
[----:B------:R-:W-:Y:S02]  /*4fa0*/  FMNMX3.FTZ R0, R0, R205, R215, !PT ;  /* 0x000000cd00007276 */ /* 0x000fe400078100d7 */
[----:B-1----:R-:W-:Y:S02]  /*4fb0*/  FSEL R187, R187, -INF , !P1 ;  /* 0xff800000bbbb7808 */ /* 0x002fe40004800000 */
[----:B--2---:R-:W-:Y:S02]  /*4fc0*/  FSEL R186, R186, -INF , !P0 ;  /* 0xff800000baba7808 */ /* 0x004fe40004000000 */
[----:B------:R-:W-:Y:S02]  /*4fd0*/  FMNMX3.FTZ R0, R0, R189, R188, !PT ;  /* 0x000000bd00007276 */ /* 0x000fe400078100bc */
[----:B------:R-:W-:Y:S02]  /*4fe0*/  FSETP.NEU.FTZ.AND P4, PT, R213, -INF , PT ;  /* 0xff800000d500780b */ /* 0x000fe40003f9d000 */
[----:B------:R-:W-:-:S02]  /*4ff0*/  FMNMX3.FTZ R9, R0, R187, R186, !PT ;  /* 0x000000bb00097276 */ /* 0x000fc400078100ba */
[----:B---3--:R-:W-:Y:S02]  /*5000*/  FMNMX.FTZ R2, R2, R15, !PT ;  /* 0x0000000f02027209 */ /* 0x008fe40007810000 */
[----:B------:R-:W-:Y:S01]  /*5010*/  FSEL R13, R213, RZ, P4 ;  /* 0x000000ffd50d7208 */ /* 0x000fe20002000000 */
[----:B------:R-:W1:Y:S01]  /*5020*/  SHFL.BFLY PT, R0, R9, 0x2, 0x1f ;  /* 0x0c401f0009007f89 */ /* 0x000e6200000e0000 */
[----:B------:R-:W-:-:S03]  /*5030*/  FSEL R211, R211, RZ, P4 ;  /* 0x000000ffd3d37208 */ /* 0x000fc60002000000 */
[----:B------:R-:W-:Y:S01]  /*5040*/  FADD.FTZ R13, R166, -R13 ;  /* 0x8000000da60d7221 */ /* 0x000fe20000010000 */
[----:B----4-:R-:W-:Y:S01]  /*5050*/  FMNMX.FTZ R212, R212, R11, !PT ;  /* 0x0000000bd4d47209 */ /* 0x010fe20007810000 */
[--C-:B------:R-:W-:Y:S01]  /*5060*/  FFMA.FTZ R182, R20, UR8, -R211.reuse ;  /* 0x0000000814b67c23 */ /* 0x100fe200080108d3 */
[----:B------:R-:W2:Y:S01]  /*5070*/  SHFL.BFLY PT, R11, R2, 0x1, 0x1f ;  /* 0x0c201f00020b7f89 */ /* 0x000ea200000e0000 */
[----:B------:R-:W-:Y:S01]  /*5080*/  FMUL.FTZ R13, R13, UR8 ;  /* 0x000000080d0d7c20 */ /* 0x000fe20008410000 */
[C---:B------:R-:W-:Y:S01]  /*5090*/  FSETP.NEU.FTZ.AND P0, PT, R212.reuse, -INF , PT ;  /* 0xff800000d400780b */ /* 0x040fe20003f1d000 */
[----:B------:R-:W-:Y:S01]  /*50a0*/  FMUL.FTZ R199, R212, UR8 ;  /* 0x00000008d4c77c20 */ /* 0x000fe20008410000 */
[--C-:B------:R-:W-:Y:S01]  /*50b0*/  FFMA.FTZ R179, R12, UR8, -R211.reuse ;  /* 0x000000080cb37c23 */ /* 0x100fe200080108d3 */
[--C-:B------:R-:W-:Y:S01]  /*50c0*/  FFMA.FTZ R180, R28, UR8, -R211.reuse ;  /* 0x000000081cb47c23 */ /* 0x100fe200080108d3 */
[----:B------:R-:W-:Y:S01]  /*50d0*/  FFMA.FTZ R177, R14, UR8, -R211 ;  /* 0x000000080eb17c23 */ /* 0x000fe200080108d3 */
[----:B------:R-:W3:Y:S01]  /*50e0*/  MUFU.EX2 R185, R13 ;  /* 0x0000000d00b97308 */ /* 0x000ee20000000800 */
[----:B------:R-:W-:Y:S01]  /*50f0*/  FSEL R199, R199, RZ, P0 ;  /* 0x000000ffc7c77208 */ /* 0x000fe20000000000 */
[----:B------:R-:W-:Y:S02]  /*5100*/  LDSM.16.MT88.4 R28, [R219+0xa000] ;  /* 0x00a00000db1c783b */ /* 0x000fe40000004200 */
[----:B------:R-:W-:Y:S02]  /*5110*/  MUFU.EX2 R182, R182 ;  /* 0x000000b600b67308 */ /* 0x000fe40000000800 */
[--C-:B------:R-:W-:Y:S01]  /*5120*/  FFMA.FTZ R176, R4, UR8, -R199.reuse ;  /* 0x0000000804b07c23 */ /* 0x100fe200080108c7 */
[----:B------:R-:W-:Y:S01]  /*5130*/  FSEL R4, R212, RZ, P0 ;  /* 0x000000ffd4047208 */ /* 0x000fe20000000000 */
[--C-:B------:R-:W-:Y:S01]  /*5140*/  FFMA.FTZ R184, R6, UR8, -R199.reuse ;  /* 0x0000000806b87c23 */ /* 0x100fe200080108c7 */
[----:B-1----:R-:W-:Y:S01]  /*5150*/  FMNMX.FTZ R9, R9, R0, !PT ;  /* 0x0000000009097209 */ /* 0x002fe20007810000 */
[--C-:B------:R-:W-:Y:S01]  /*5160*/  FFMA.FTZ R178, R22, UR8, -R199.reuse ;  /* 0x0000000816b27c23 */ /* 0x100fe200080108c7 */
[----:B------:R-:W-:Y:S01]  /*5170*/  FFMA.FTZ R181, R24, UR8, -R199 ;  /* 0x0000000818b57c23 */ /* 0x000fe200080108c7 */
[----:B------:R-:W-:Y:S01]  /*5180*/  FADD.FTZ R4, R165, -R4 ;  /* 0x80000004a5047221 */ /* 0x000fe20000010000 */
[----:B------:R-:W-:Y:S01]  /*5190*/  LDSM.16.MT88.4 R20, [R223] ;  /* 0x00000000df14783b */ /* 0x000fe20000004200 */
[----:B------:R-:W1:Y:S01]  /*51a0*/  MUFU.EX2 R179, R179 ;  /* 0x000000b300b37308 */ /* 0x000e620000000800 */
[----:B---3--:R-:W-:Y:S01]  /*51b0*/  FMUL.FTZ R56, R56, R185 ;  /* 0x000000b938387220 */ /* 0x008fe20000410000 */
[----:B------:R-:W-:Y:S01]  /*51c0*/  FMUL.FTZ R183, R4, UR8 ;  /* 0x0000000804b77c20 */ /* 0x000fe20008410000 */
[----:B------:R-:W3:Y:S01]  /*51d0*/  SHFL.BFLY PT, R0, R9, 0x1, 0x1f ;  /* 0x0c201f0009007f89 */ /* 0x000ee200000e0000 */
[----:B--2---:R-:W-:Y:S01]  /*51e0*/  FMNMX.FTZ R2, R2, R11, !PT ;  /* 0x0000000b02027209 */ /* 0x004fe20007810000 */
[----:B------:R-:W-:Y:S01]  /*51f0*/  MUFU.EX2 R180, R180 ;  /* 0x000000b400b47308 */ /* 0x000fe20000000800 */
[-C--:B------:R-:W-:Y:S01]  /*5200*/  FMUL.FTZ R57, R57, R185.reuse ;  /* 0x000000b939397220 */ /* 0x080fe20000410000 */
[----:B------:R-:W2:Y:S01]  /*5210*/  LDSM.16.MT88.4 R24, [R224+0xb000] ;  /* 0x00b00000e018783b */ /* 0x000ea20000004200 */
[----:B------:R-:W-:Y:S01]  /*5220*/  FSETP.NEU.FTZ.AND P0, PT, R2, -INF , PT ;  /* 0xff8000000200780b */ /* 0x000fe20003f1d000 */
[----:B------:R-:W4:Y:S01]  /*5230*/  MUFU.EX2 R177, R177 ;  /* 0x000000b100b17308 */ /* 0x000f220000000800 */
[-C--:B------:R-:W-:Y:S01]  /*5240*/  FMUL.FTZ R156, R156, R185.reuse ;  /* 0x000000b99c9c7220 */ /* 0x080fe20000410000 */
[----:B------:R-:W5:Y:S01]  /*5250*/  LDSM.16.MT88.4 R12, [R219+0xb000] ;  /* 0x00b00000db0c783b */ /* 0x000f620000004200 */
[----:B------:R-:W-:Y:S01]  /*5260*/  FSEL R11, R2, RZ, P0 ;  /* 0x000000ff020b7208 */ /* 0x000fe20000000000 */
[----:B------:R-:W-:Y:S01]  /*5270*/  MUFU.EX2 R178, R178 ;  /* 0x000000b200b27308 */ /* 0x000fe20000000800 */
[----:B-1----:R-:W-:Y:S01]  /*5280*/  F2FP.BF16.F32.PACK_AB R172, R179, R182 ;  /* 0x000000b6b3ac723e */ /* 0x002fe200000010ff */
[-C--:B------:R-:W-:Y:S01]  /*5290*/  FMUL.FTZ R157, R157, R185.reuse ;  /* 0x000000b99d9d7220 */ /* 0x080fe20000410000 */
[-C--:B------:R-:W-:Y:S01]  /*52a0*/  FMUL.FTZ R152, R152, R185.reuse ;  /* 0x000000b998987220 */ /* 0x080fe20000410000 */
[----:B------:R-:W-:Y:S01]  /*52b0*/  FADD.FTZ R164, R168, -R11 ;  /* 0x8000000ba8a47221 */ /* 0x000fe20000010000 */
[----:B------:R-:W-:Y:S01]  /*52c0*/  FMUL.FTZ R168, R2, UR8 ;  /* 0x0000000802a87c20 */ /* 0x000fe20008410000 */
[----:B------:R-:W1:Y:S01]  /*52d0*/  MUFU.EX2 R176, R176 ;  /* 0x000000b000b07308 */ /* 0x000e620000000800 */
[-C--:B------:R-:W-:Y:S01]  /*52e0*/  FMUL.FTZ R153, R153, R185.reuse ;  /* 0x000000b999997220 */ /* 0x080fe20000410000 */
[----:B------:R-:W-:Y:S01]  /*52f0*/  FMUL.FTZ R164, R164, UR8 ;  /* 0x00000008a4a47c20 */ /* 0x000fe20008410000 */
[-C--:B------:R-:W-:Y:S01]  /*5300*/  FMUL.FTZ R140, R140, R185.reuse ;  /* 0x000000b98c8c7220 */ /* 0x080fe20000410000 */
[----:B------:R-:W-:Y:S01]  /*5310*/  FSEL R168, R168, RZ, P0 ;  /* 0x000000ffa8a87208 */ /* 0x000fe20000000000 */
[----:B------:R-:W-:Y:S01]  /*5320*/  MUFU.EX2 R181, R181 ;  /* 0x000000b500b57308 */ /* 0x000fe20000000800 */
[----:B----4-:R-:W-:Y:S01]  /*5330*/  F2FP.BF16.F32.PACK_AB R174, R177, R180 ;  /* 0x000000b4b1ae723e */ /* 0x010fe200000010ff */
[-C--:B------:R-:W-:Y:S01]  /*5340*/  FMUL.FTZ R141, R141, R185.reuse ;  /* 0x000000b98d8d7220 */ /* 0x080fe20000410000 */
[----:B---3--:R-:W-:Y:S01]  /*5350*/  FMNMX.FTZ R0, R9, R0, !PT ;  /* 0x0000000009007209 */ /* 0x008fe20007810000 */
[--C-:B------:R-:W-:Y:S01]  /*5360*/  FFMA.FTZ R6, R195, UR8, -R168.reuse ;  /* 0x00000008c3067c23 */ /* 0x100fe200080108a8 */
[--C-:B------:R-:W-:Y:S01]  /*5370*/  FFMA.FTZ R198, R197, UR8, -R168.reuse ;  /* 0x00000008c5c67c23 */ /* 0x100fe200080108a8 */
[----:B------:R-:W3:Y:S01]  /*5380*/  LDSM.16.MT88.4 R8, [R223+0x1000] ;  /* 0x00100000df08783b */ /* 0x000ee20000004200 */
[C---:B------:R-:W-:Y:S01]  /*5390*/  FSETP.NEU.FTZ.AND P0, PT, R0.reuse, -INF , PT ;  /* 0xff8000000000780b */ /* 0x040fe20003f1d000 */
[C---:B------:R-:W-:Y:S01]  /*53a0*/  FMUL.FTZ R196, R0.reuse, UR8 ;  /* 0x0000000800c47c20 */ /* 0x040fe20008410000 */
[----:B------:R4:W-:Y:S01]  /*53b0*/  MUFU.EX2 R197, R6 ;  /* 0x0000000600c57308 */ /* 0x0009e20000000800 */
[--C-:B------:R-:W-:Y:S01]  /*53c0*/  FFMA.FTZ R194, R243, UR8, -R168.reuse ;  /* 0x00000008f3c27c23 */ /* 0x100fe200080108a8 */
[----:B------:R-:W-:Y:S01]  /*53d0*/  FSEL R4, R0, RZ, P0 ;  /* 0x000000ff00047208 */ /* 0x000fe20000000000 */
[----:B------:R-:W-:Y:S01]  /*53e0*/  FFMA.FTZ R241, R241, UR8, -R168 ;  /* 0x00000008f1f17c23 */ /* 0x000fe200080108a8 */
[----:B------:R-:W-:Y:S01]  /*53f0*/  FSEL R196, R196, RZ, P0 ;  /* 0x000000ffc4c47208 */ /* 0x000fe20000000000 */
[----:B------:R-:W2:Y:S01]  /*5400*/  MUFU.EX2 R184, R184 ;  /* 0x000000b800b87308 */ /* 0x000ea20000000800 */
[----:B-1----:R-:W-:Y:S01]  /*5410*/  F2FP.BF16.F32.PACK_AB R173, R176, R178 ;  /* 0x000000b2b0ad723e */ /* 0x002fe200000010ff */
[----:B------:R-:W-:Y:S01]  /*5420*/  FADD.FTZ R165, R167, -R4 ;  /* 0x80000004a7a57221 */ /* 0x000fe20000010000 */
[-C--:B------:R-:W-:Y:S01]  /*5430*/  FMUL.FTZ R136, R136, R185.reuse ;  /* 0x000000b988887220 */ /* 0x080fe20000410000 */
[--C-:B------:R-:W-:Y:S01]  /*5440*/  FFMA.FTZ R203, R7, UR8, -R196.reuse ;  /* 0x0000000807cb7c23 */ /* 0x100fe200080108c4 */
[--C-:B------:R-:W-:Y:S01]  /*5450*/  FFMA.FTZ R202, R5, UR8, -R196.reuse ;  /* 0x0000000805ca7c23 */ /* 0x100fe200080108c4 */
[--C-:B------:R-:W-:Y:S01]  /*5460*/  FFMA.FTZ R205, R205, UR8, -R196.reuse ;  /* 0x00000008cdcd7c23 */ /* 0x100fe200080108c4 */
[----:B------:R-:W-:Y:S01]  /*5470*/  FFMA.FTZ R240, R215, UR8, -R196 ;  /* 0x00000008d7f07c23 */ /* 0x000fe200080108c4 */
[----:B------:R-:W-:Y:S01]  /*5480*/  FMUL.FTZ R165, R165, UR8 ;  /* 0x00000008a5a57c20 */ /* 0x000fe20008410000 */
[----:B----4-:R-:W1:Y:S01]  /*5490*/  LDSM.16.MT88.4 R4, [R218+0x1000] ;  /* 0x00100000da04783b */ /* 0x010e620000004200 */
[----:B------:R-:W4:Y:S01]  /*54a0*/  MUFU.EX2 R183, R183 ;  /* 0x000000b700b77308 */ /* 0x000f220000000800 */
[-C--:B------:R-:W-:Y:S01]  /*54b0*/  FMUL.FTZ R137, R137, R185.reuse ;  /* 0x000000b989897220 */ /* 0x080fe20000410000 */
[-C--:B------:R-:W-:Y:S01]  /*54c0*/  FMUL.FTZ R40, R40, R185.reuse ;  /* 0x000000b928287220 */ /* 0x080fe20000410000 */
[----:B------:R-:W-:Y:S01]  /*54d0*/  FMUL.FTZ R41, R41, R185 ;  /* 0x000000b929297220 */ /* 0x000fe20000410000 */
[----:B------:R-:W-:Y:S01]  /*54e0*/  MUFU.EX2 R194, R194 ;  /* 0x000000c200c27308 */ /* 0x000fe20000000800 */
[----:B--2---:R-:W-:Y:S01]  /*54f0*/  F2FP.BF16.F32.PACK_AB R175, R184, R181 ;  /* 0x000000b5b8af723e */ /* 0x004fe200000010ff */
[-C--:B------:R-:W-:Y:S01]  /*5500*/  FMUL.FTZ R44, R44, R185.reuse ;  /* 0x000000b92c2c7220 */ /* 0x080fe20000410000 */
[-C--:B------:R-:W-:Y:S01]  /*5510*/  FMUL.FTZ R45, R45, R185.reuse ;  /* 0x000000b92d2d7220 */ /* 0x080fe20000410000 */
[----:B------:R-:W-:Y:S01]  /*5520*/  MUFU.EX2 R195, R241 ;  /* 0x000000f100c37308 */ /* 0x000fe20000000800 */
[-C--:B------:R-:W-:Y:S01]  /*5530*/  FMUL.FTZ R60, R60, R185.reuse ;  /* 0x000000b93c3c7220 */ /* 0x080fe20000410000 */
[-C--:B------:R-:W-:Y:S01]  /*5540*/  FMUL.FTZ R61, R61, R185.reuse ;  /* 0x000000b93d3d7220 */ /* 0x080fe20000410000 */
[-C--:B------:R-:W-:Y:S01]  /*5550*/  FMUL.FTZ R72, R72, R185.reuse ;  /* 0x000000b948487220 */ /* 0x080fe20000410000 */
[----:B------:R-:W2:Y:S01]  /*5560*/  MUFU.EX2 R198, R198 ;  /* 0x000000c600c67308 */ /* 0x000ea20000000800 */
[----:B------:R-:W-:Y:S01]  /*5570*/  FMUL.FTZ R73, R73, R185 ;  /* 0x000000b949497220 */ /* 0x000fe20000410000 */
[-C--:B----4-:R-:W-:Y:S01]  /*5580*/  FMUL.FTZ R58, R58, R183.reuse ;  /* 0x000000b73a3a7220 */ /* 0x090fe20000410000 */
[-C--:B------:R-:W-:Y:S01]  /*5590*/  FMUL.FTZ R59, R59, R183.reuse ;  /* 0x000000b73b3b7220 */ /* 0x080fe20000410000 */
[----:B------:R-:W-:Y:S01]  /*55a0*/  MUFU.EX2 R203, R203 ;  /* 0x000000cb00cb7308 */ /* 0x000fe20000000800 */
[-C--:B------:R-:W-:Y:S01]  /*55b0*/  FMUL.FTZ R158, R158, R183.reuse ;  /* 0x000000b79e9e7220 */ /* 0x080fe20000410000 */
[-C--:B------:R-:W-:Y:S01]  /*55c0*/  FMUL.FTZ R159, R159, R183.reuse ;  /* 0x000000b79f9f7220 */ /* 0x080fe20000410000 */
[-C--:B------:R-:W-:Y:S01]  /*55d0*/  FMUL.FTZ R154, R154, R183.reuse ;  /* 0x000000b79a9a7220 */ /* 0x080fe20000410000 */
[----:B------:R-:W-:Y:S01]  /*55e0*/  MUFU.EX2 R202, R202 ;  /* 0x000000ca00ca7308 */ /* 0x000fe20000000800 */
[-C--:B------:R-:W-:Y:S01]  /*55f0*/  FMUL.FTZ R155, R155, R183.reuse ;  /* 0x000000b79b9b7220 */ /* 0x080fe20000410000 */
[-C--:B------:R-:W-:Y:S01]  /*5600*/  FMUL.FTZ R142, R142, R183.reuse ;  /* 0x000000b78e8e7220 */ /* 0x080fe20000410000 */
[-C--:B------:R-:W-:Y:S01]  /*5610*/  FMUL.FTZ R143, R143, R183.reuse ;  /* 0x000000b78f8f7220 */ /* 0x080fe20000410000 */
[----:B------:R-:W-:Y:S01]  /*5620*/  MUFU.EX2 R205, R205 ;  /* 0x000000cd00cd7308 */ /* 0x000fe20000000800 */
[----:B------:R-:W-:Y:S01]  /*5630*/  FMUL.FTZ R138, R138, R183 ;  /* 0x000000b78a8a7220 */ /* 0x000fe20000410000 */
[----:B--2---:R-:W-:Y:S01]  /*5640*/  F2FP.BF16.F32.PACK_AB R166, R198, R197 ;  /* 0x000000c5c6a6723e */ /* 0x004fe200000010ff */
[-C--:B------:R-:W-:Y:S01]  /*5650*/  FMUL.FTZ R139, R139, R183.reuse ;  /* 0x000000b78b8b7220 */ /* 0x080fe20000410000 */
[----:B------:R2:W4:Y:S01]  /*5660*/  MUFU.EX2 R210, R164 ;  /* 0x000000a400d27308 */ /* 0x0005220000000800 */
[-C--:B------:R-:W-:Y:S01]  /*5670*/  FMUL.FTZ R42, R42, R183.reuse ;  /* 0x000000b72a2a7220 */ /* 0x080fe20000410000 */
[-C--:B------:R-:W-:Y:S01]  /*5680*/  FMUL.FTZ R43, R43, R183.reuse ;  /* 0x000000b72b2b7220 */ /* 0x080fe20000410000 */
[-C--:B------:R-:W-:Y:S01]  /*5690*/  FMUL.FTZ R46, R46, R183.reuse ;  /* 0x000000b72e2e7220 */ /* 0x080fe20000410000 */
[----:B------:R5:W3:Y:S01]  /*56a0*/  MUFU.EX2 R215, R165 ;  /* 0x000000a500d77308 */ /* 0x000ae20000000800 */
[-C--:B------:R-:W-:Y:S01]  /*56b0*/  FMUL.FTZ R47, R47, R183.reuse ;  /* 0x000000b72f2f7220 */ /* 0x080fe20000410000 */
[-C--:B------:R-:W-:Y:S01]  /*56c0*/  FMUL.FTZ R62, R62, R183.reuse ;  /* 0x000000b73e3e7220 */ /* 0x080fe20000410000 */
[-C--:B------:R-:W-:Y:S01]  /*56d0*/  FMUL.FTZ R63, R63, R183.reuse ;  /* 0x000000b73f3f7220 */ /* 0x080fe20000410000 */
[----:B------:R-:W1:Y:S01]  /*56e0*/  MUFU.EX2 R240, R240 ;  /* 0x000000f000f07308 */ /* 0x000e620000000800 */
[-C--:B------:R-:W-:Y:S01]  /*56f0*/  FMUL.FTZ R74, R74, R183.reuse ;  /* 0x000000b74a4a7220 */ /* 0x080fe20000410000 */
[----:B------:R-:W-:Y:S01]  /*5700*/  FMUL.FTZ R75, R75, R183 ;  /* 0x000000b74b4b7220 */ /* 0x000fe20000410000 */
[-C--:B------:R-:W-:Y:S01]  /*5710*/  FMUL.FTZ R76, R76, R185.reuse ;  /* 0x000000b94c4c7220 */ /* 0x080fe20000410000 */
[----:B------:R-:W-:Y:S01]  /*5720*/  FMUL.FTZ R77, R77, R185 ;  /* 0x000000b94d4d7220 */ /* 0x000fe20000410000 */
[-C--:B------:R-:W-:Y:S01]  /*5730*/  FMUL.FTZ R78, R78, R183.reuse ;  /* 0x000000b74e4e7220 */ /* 0x080fe20000410000 */
[----:B--2---:R-:W-:Y:S01]  /*5740*/  F2FP.BF16.F32.PACK_AB R164, R195, R194 ;  /* 0x000000c2c3a4723e */ /* 0x004fe200000010ff */
[-C--:B----4-:R-:W-:Y:S01]  /*5750*/  FMUL.FTZ R52, R52, R210.reuse ;  /* 0x000000d234347220 */ /* 0x090fe20000410000 */
[-C--:B------:R-:W-:Y:S01]  /*5760*/  FMUL.FTZ R53, R53, R210.reuse ;  /* 0x000000d235357220 */ /* 0x080fe20000410000 */
[----:B------:R-:W-:Y:S01]  /*5770*/  FMUL.FTZ R79, R79, R183 ;  /* 0x000000b74f4f7220 */ /* 0x000fe20000410000 */
[----:B-----5:R-:W-:Y:S01]  /*5780*/  F2FP.BF16.F32.PACK_AB R165, R202, R203 ;  /* 0x000000cbcaa5723e */ /* 0x020fe200000010ff */
[-C--:B---3--:R-:W-:Y:S01]  /*5790*/  FMUL.FTZ R54, R54, R215.reuse ;  /* 0x000000d736367220 */ /* 0x088fe20000410000 */
[----:B------:R-:W-:Y:S01]  /*57a0*/  FMUL.FTZ R55, R55, R215 ;  /* 0x000000d737377220 */ /* 0x000fe20000410000 */
[----:B------:R-:W-:Y:S01]  /*57b0*/  FMUL.FTZ R88, R88, R185 ;  /* 0x000000b958587220 */ /* 0x000fe20000410000 */
[----:B-1----:R-:W-:Y:S01]  /*57c0*/  F2FP.BF16.F32.PACK_AB R167, R240, R205 ;  /* 0x000000cdf0a7723e */ /* 0x002fe200000010ff */
        /* <DEDUP_REMOVED lines=84> */
[--C-:B------:R-:W-:Y:S01]  /*5d10*/  FFMA.FTZ R206, R206, UR8, -R199.reuse ;  /* 0x00000008cece7c23 */ /* 0x100fe200080108c7 */
[----:B------:R-:W-:Y:S01]  /*5d20*/  FFMA.FTZ R200, R200, UR8, -R199 ;  /* 0x00000008c8c87c23 */ /* 0x000fe200080108c7 */
[----:B------:R-:W-:Y:S01]  /*5d30*/  FFMA.FTZ R194, R239, R210, R194 ;  /* 0x000000d2efc27223 */ /* 0x000fe200000100c2 */
[----:B------:R-:W-:Y:S01]  /*5d40*/  FFMA.FTZ R203, R234, R215, R203 ;  /* 0x000000d7eacb7223 */ /* 0x000fe200000100cb */
[----:B------:R-:W-:Y:S01]  /*5d50*/  FFMA.FTZ R182, R237, R185, R182 ;  /* 0x000000b9edb67223 */ /* 0x000fe200000100b6 */
[----:B------:R-:W-:Y:S01]  /*5d60*/  FFMA.FTZ R183, R235, R183, R178 ;  /* 0x000000b7ebb77223 */ /* 0x000fe200000100b2 */
[----:B------:R-:W-:Y:S01]  /*5d70*/  FADD.FTZ R194, R195, R194 ;  /* 0x000000c2c3c27221 */ /* 0x000fe20000010000 */
[----:B------:R-:W-:Y:S01]  /*5d80*/  HMMA.16816.F32.BF16 R52, R164, R16, R52 ;  /* 0x00000010a434723c */ /* 0x000fe20000041834 */
[--C-:B------:R-:W-:Y:S01]  /*5d90*/  FFMA.FTZ R16, R204, UR8, -R199.reuse ;  /* 0x00000008cc107c23 */ /* 0x100fe200080108c7 */
[----:B------:R-:W-:Y:S01]  /*5da0*/  FFMA.FTZ R17, R201, UR8, -R199 ;  /* 0x00000008c9117c23 */ /* 0x000fe200080108c7 */
[----:B------:R1:W-:Y:S01]  /*5db0*/  MUFU.EX2 R204, R206 ;  /* 0x000000ce00cc7308 */ /* 0x0003e20000000800 */
[----:B------:R-:W-:Y:S01]  /*5dc0*/  FADD.FTZ R202, R202, R203 ;  /* 0x000000cbcaca7221 */ /* 0x000fe20000010000 */
[----:B------:R-:W-:Y:S01]  /*5dd0*/  FADD.FTZ R179, R179, R182 ;  /* 0x000000b6b3b37221 */ /* 0x000fe20000010000 */
[----:B------:R-:W-:Y:S01]  /*5de0*/  FADD.FTZ R176, R176, R183 ;  /* 0x000000b7b0b07221 */ /* 0x000fe20000010000 */
[----:B------:R-:W-:Y:S01]  /*5df0*/  MUFU.EX2 R201, R16 ;  /* 0x0000001000c97308 */ /* 0x000fe20000000800 */
[C---:B------:R-:W-:Y:S01]  /*5e00*/  HMMA.16816.F32.BF16 R156, R172.reuse, R32, R156 ;  /* 0x00000020ac9c723c */ /* 0x040fe2000004189c */
[----:B------:R-:W-:Y:S01]  /*5e10*/  FADD.FTZ R197, R197, R194 ;  /* 0x000000c2c5c57221 */ /* 0x000fe20000010000 */
[----:B------:R-:W-:Y:S01]  /*5e20*/  FADD.FTZ R205, R205, R202 ;  /* 0x000000cacdcd7221 */ /* 0x000fe20000010000 */
[----:B------:R-:W-:Y:S01]  /*5e30*/  MUFU.EX2 R199, R17 ;  /* 0x0000001100c77308 */ /* 0x000fe20000000800 */
[----:B------:R-:W-:Y:S01]  /*5e40*/  FADD.FTZ R180, R180, R179 ;  /* 0x000000b3b4b47221 */ /* 0x000fe20000010000 */
[----:B------:R-:W-:Y:S01]  /*5e50*/  FADD.FTZ R181, R181, R176 ;  /* 0x000000b0b5b57221 */ /* 0x000fe20000010000 */
[----:B------:R-:W-:Y:S01]  /*5e60*/  FADD.FTZ R197, R198, R197 ;  /* 0x000000c5c6c57221 */ /* 0x000fe20000010000 */
[----:B------:R-:W-:Y:S01]  /*5e70*/  MUFU.EX2 R200, R200 ;  /* 0x000000c800c87308 */ /* 0x000fe20000000800 */
[----:B------:R-:W-:Y:S01]  /*5e80*/  HMMA.16816.F32.BF16 R152, R172, R34, R152 ;  /* 0x00000022ac98723c */ /* 0x000fe20000041898 */
[--C-:B-1----:R-:W-:Y:S01]  /*5e90*/  FFMA.FTZ R206, R193, UR8, -R168.reuse ;  /* 0x00000008c1ce7c23 */ /* 0x102fe200080108a8 */
[----:B------:R-:W-:Y:S01]  /*5ea0*/  FFMA.FTZ R193, R191, UR8, -R168 ;  /* 0x00000008bfc17c23 */ /* 0x000fe200080108a8 */
[----:B------:R-:W-:Y:S01]  /*5eb0*/  FADD.FTZ R205, R240, R205 ;  /* 0x000000cdf0cd7221 */ /* 0x000fe20000010000 */
[----:B------:R-:W-:Y:S01]  /*5ec0*/  FADD.FTZ R177, R177, R180 ;  /* 0x000000b4b1b17221 */ /* 0x000fe20000010000 */
[----:B------:R-:W-:-:S03]  /*5ed0*/  FADD.FTZ R181, R184, R181 ;  /* 0x000000b5b8b57221 */ /* 0x000fc60000010000 */
[C---:B------:R-:W-:Y:S01]  /*5ee0*/  HMMA.16816.F32.BF16 R140, R172.reuse, R28, R140 ;  /* 0x0000001cac8c723c */ /* 0x040fe2000004188c */
[----:B------:R-:W-:Y:S07]  /*5ef0*/  MUFU.EX2 R193, R193 ;  /* 0x000000c100c17308 */ /* 0x000fee0000000800 */
        /* <DEDUP_REMOVED lines=14> */
[--C-:B------:R-:W-:Y:S01]  /*5fe0*/  FFMA.FTZ R175, R209, UR8, -R211.reuse ;  /* 0x00000008d1af7c23 */ /* 0x100fe200080108d3 */
[----:B------:R-:W-:Y:S01]  /*5ff0*/  FFMA.FTZ R174, R208, UR8, -R211 ;  /* 0x00000008d0ae7c23 */ /* 0x000fe200080108d3 */
[--C-:B------:R-:W-:Y:S01]  /*6000*/  FFMA.FTZ R207, R192, UR8, -R168.reuse ;  /* 0x00000008c0cf7c23 */ /* 0x100fe200080108a8 */
[----:B------:R-:W-:Y:S01]  /*6010*/  FFMA.FTZ R168, R190, UR8, -R168 ;  /* 0x00000008bea87c23 */ /* 0x000fe200080108a8 */
[----:B------:R-:W-:Y:S01]  /*6020*/  MUFU.EX2 R172, R172 ;  /* 0x000000ac00ac7308 */ /* 0x000fe20000000800 */
[----:B------:R-:W-:Y:S01]  /*6030*/  HMMA.16816.F32.BF16 R160, R164, R32, R160 ;  /* 0x00000020a4a0723c */ /* 0x000fe200000418a0 */
[--C-:B------:R-:W-:Y:S01]  /*6040*/  FFMA.FTZ R208, R189, UR8, -R196.reuse ;  /* 0x00000008bdd07c23 */ /* 0x100fe200080108c4 */
[--C-:B------:R-:W-:Y:S01]  /*6050*/  FFMA.FTZ R190, R188, UR8, -R196.reuse ;  /* 0x00000008bcbe7c23 */ /* 0x100fe200080108c4 */
[----:B------:R-:W1:Y:S01]  /*6060*/  MUFU.EX2 R173, R173 ;  /* 0x000000ad00ad7308 */ /* 0x000e620000000800 */
[----:B------:R-:W-:Y:S01]  /*6070*/  FFMA.FTZ R189, R186, UR8, -R196 ;  /* 0x00000008babd7c23 */ /* 0x000fe200080108c4 */
[----:B------:R-:W-:-:S02]  /*6080*/  IADD3 R214, PT, PT, R169, -0x1, RZ ;  /* 0xffffffffa9d67810 */ /* 0x000fc40007ffe0ff */
[----:B------:R-:W-:Y:S01]  /*6090*/  MUFU.EX2 R175, R175 ;  /* 0x000000af00af7308 */ /* 0x000fe20000000800 */
[C---:B------:R-:W-:Y:S01]  /*60a0*/  HMMA.16816.F32.BF16 R148, R164.reuse, R34, R148 ;  /* 0x00000022a494723c */ /* 0x040fe20000041894 */
[----:B------:R-:W2:Y:S01]  /*60b0*/  LDSM.16.MT88.4 R32, [R224+0xa800] ;  /* 0x00a80000e020783b */ /* 0x000ea20000004200 */
[----:B------:R-:W-:Y:S01]  /*60c0*/  ISETP.NE.AND P0, PT, R214, 0x1, PT ;  /* 0x00000001d600780c */ /* 0x000fe20003f05270 */
[----:B------:R-:W3:Y:S04]  /*60d0*/  MUFU.EX2 R174, R174 ;  /* 0x000000ae00ae7308 */ /* 0x000ee80000000800 */
[----:B------:R4:W-:Y:S01]  /*60e0*/  MUFU.EX2 R192, R206 ;  /* 0x000000ce00c07308 */ /* 0x0009e20000000800 */
[C---:B------:R-:W-:Y:S03]  /*60f0*/  HMMA.16816.F32.BF16 R144, R164.reuse, R28, R144 ;  /* 0x0000001ca490723c */ /* 0x040fe60000041890 */
[----:B------:R-:W5:Y:S04]  /*6100*/  MUFU.EX2 R191, R207 ;  /* 0x000000cf00bf7308 */ /* 0x000f680000000800 */
[----:B------:R-:W-:Y:S01]  /*6110*/  MUFU.EX2 R188, R208 ;  /* 0x000000d000bc7308 */ /* 0x000fe20000000800 */
[----:B------:R-:W-:Y:S01]  /*6120*/  HMMA.16816.F32.BF16 R132, R164, R30, R132 ;  /* 0x0000001ea484723c */ /* 0x000fe20000041884 */
[----:B------:R-:W5:Y:S02]  /*6130*/  LDSM.16.MT88.4 R28, [R219+0xa800] ;  /* 0x00a80000db1c783b */ /* 0x000f640000004200 */
[----:B------:R-:W-:Y:S01]  /*6140*/  MUFU.EX2 R168, R168 ;  /* 0x000000a800a87308 */ /* 0x000fe20000000800 */
[----:B----4-:R-:W-:-:S03]  /*6150*/  FFMA.FTZ R206, R187, UR8, -R196 ;  /* 0x00000008bbce7c23 */ /* 0x010fc600080108c4 */
[----:B------:R-:W4:Y:S01]  /*6160*/  MUFU.EX2 R187, R190 ;  /* 0x000000be00bb7308 */ /* 0x000f220000000800 */
[C---:B------:R-:W-:Y:S03]  /*6170*/  HMMA.16816.F32.BF16 R36, R164.reuse, R20, R36 ;  /* 0x00000014a424723c */ /* 0x040fe60000041824 */
[----:B------:R-:W-:Y:S04]  /*6180*/  MUFU.EX2 R186, R206 ;  /* 0x000000ce00ba7308 */ /* 0x000fe80000000800 */
[----:B------:R-:W4:Y:S01]  /*6190*/  MUFU.EX2 R189, R189 ;  /* 0x000000bd00bd7308 */ /* 0x000f220000000800 */
[C---:B------:R-:W-:Y:S01]  /*61a0*/  HMMA.16816.F32.BF16 R48, R164.reuse, R22, R48 ;  /* 0x00000016a430723c */ /* 0x040fe20000041830 */
[----:B------:R-:W-:Y:S07]  /*61b0*/  LDSM.16.MT88.4 R20, [R216] ;  /* 0x00000000d814783b */ /* 0x000fee0000004200 */
[C---:B------:R-:W-:Y:S01]  /*61c0*/  HMMA.16816.F32.BF16 R64, R164.reuse, R18, R64 ;  /* 0x00000012a440723c */ /* 0x040fe20000041840 */
[----:B------:R-:W-:Y:S07]  /*61d0*/  LDSM.16.MT88.4 R16, [R218+0x1800] ;  /* 0x00180000da10783b */ /* 0x000fee0000004200 */
[C---:B------:R-:W-:Y:S08]  /*61e0*/  HMMA.16816.F32.BF16 R68, R164.reuse, R24, R68 ;  /* 0x00000018a444723c */ /* 0x040ff00000041844 */
[C---:B------:R-:W-:Y:S01]  /*61f0*/  HMMA.16816.F32.BF16 R80, R164.reuse, R26, R80 ;  /* 0x0000001aa450723c */ /* 0x040fe20000041850 */
[----:B------:R-:W4:Y:S07]  /*6200*/  LDSM.16.MT88.4 R24, [R217] ;  /* 0x00000000d918783b */ /* 0x000f2e0000004200 */
[C---:B------:R-:W-:Y:S08]  /*6210*/  HMMA.16816.F32.BF16 R84, R164.reuse, R12, R84 ;  /* 0x0000000ca454723c */ /* 0x040ff00000041854 */
[C---:B------:R-:W-:Y:S01]  /*6220*/  HMMA.16816.F32.BF16 R96, R164.reuse, R14, R96 ;  /* 0x0000000ea460723c */ /* 0x040fe20000041860 */
[----:B------:R-:W4:Y:S07]  /*6230*/  LDSM.16.MT88.4 R12, [R218+0x800] ;  /* 0x00080000da0c783b */ /* 0x000f2e0000004200 */
[C---:B------:R-:W-:Y:S08]  /*6240*/  HMMA.16816.F32.BF16 R100, R164.reuse, R8, R100 ;  /* 0x00000008a464723c */ /* 0x040ff00000041864 */
[C---:B------:R-:W-:Y:S01]  /*6250*/  HMMA.16816.F32.BF16 R112, R164.reuse, R10, R112 ;  /* 0x0000000aa470723c */ /* 0x040fe20000041870 */
[----:B------:R-:W4:Y:S07]  /*6260*/  LDSM.16.MT88.4 R8, [R224+0xb800] ;  /* 0x00b80000e008783b */ /* 0x000f2e0000004200 */
[C---:B------:R-:W-:Y:S08]  /*6270*/  HMMA.16816.F32.BF16 R116, R164.reuse, R4, R116 ;  /* 0x00000004a474723c */ /* 0x040ff00000041874 */
[----:B------:R-:W-:Y:S01]  /*6280*/  HMMA.16816.F32.BF16 R128, R164, R6, R128 ;  /* 0x00000006a480723c */ /* 0x000fe20000041880 */
[----:B------:R-:W4:Y:S01]  /*6290*/  LDSM.16.MT88.4 R4, [R219+0xb800] ;  /* 0x00b80000db04783b */ /* 0x000f220000004200 */
[----:B-1----:R-:W-:Y:S01]  /*62a0*/  F2FP.BF16.F32.PACK_AB R164, R173, R172 ;  /* 0x000000acada4723e */ /* 0x002fe200000010ff */
[----:B------:R-:W-:Y:S01]  /*62b0*/  FADD.FTZ R172, R172, R177 ;  /* 0x000000b1acac7221 */ /* 0x000fe20000010000 */
[----:B---3--:R-:W-:-:S02]  /*62c0*/  F2FP.BF16.F32.PACK_AB R166, R174, R175 ;  /* 0x000000afaea6723e */ /* 0x008fc400000010ff */
[----:B------:R-:W-:Y:S01]  /*62d0*/  F2FP.BF16.F32.PACK_AB R165, R201, R204 ;  /* 0x000000ccc9a5723e */ /* 0x000fe200000010ff */
[----:B------:R-:W-:Y:S01]  /*62e0*/  FADD.FTZ R204, R204, R181 ;  /* 0x000000b5cccc7221 */ /* 0x000fe20000010000 */
[----:B------:R-:W-:Y:S01]  /*62f0*/  F2FP.BF16.F32.PACK_AB R167, R200, R199 ;  /* 0x000000c7c8a7723e */ /* 0x000fe200000010ff */
[----:B------:R-:W-:Y:S02]  /*6300*/  FADD.FTZ R172, R173, R172 ;  /* 0x000000acadac7221 */ /* 0x000fe40000010000 */
[----:B------:R-:W-:Y:S02]  /*6310*/  FADD.FTZ R204, R201, R204 ;  /* 0x000000ccc9cc7221 */ /* 0x000fe40000010000 */
[----:B------:R-:W-:Y:S02]  /*6320*/  FADD.FTZ R175, R175, R172 ;  /* 0x000000acafaf7221 */ /* 0x000fe40000010000 */
[----:B--2---:R-:W-:Y:S01]  /*6330*/  HMMA.16816.F32.BF16 R156, R164, R32, R156 ;  /* 0x00000020a49c723c */ /* 0x004fe2000004189c */
[----:B------:R-:W-:Y:S01]  /*6340*/  FADD.FTZ R199, R199, R204 ;  /* 0x000000ccc7c77221 */ /* 0x000fe20000010000 */
[----:B------:R-:W-:-:S03]  /*6350*/  FADD.FTZ R237, R174, R175 ;  /* 0x000000afaeed7221 */ /* 0x000fc60000010000 */
[----:B------:R-:W-:-:S03]  /*6360*/  FADD.FTZ R235, R200, R199 ;  /* 0x000000c7c8eb7221 */ /* 0x000fc60000010000 */
[C---:B------:R-:W-:Y:S08]  /*6370*/  HMMA.16816.F32.BF16 R152, R164.reuse, R34, R152 ;  /* 0x00000022a498723c */ /* 0x040ff00000041898 */
[C---:B-----5:R-:W-:Y:S08]  /*6380*/  HMMA.16816.F32.BF16 R140, R164.reuse, R28, R140 ;  /* 0x0000001ca48c723c */ /* 0x060ff0000004188c */
        /* <DEDUP_REMOVED lines=25> */
[----:B------:R-:W-:Y:S01]  /*6520*/  FADD.FTZ R234, R189, R186 ;  /* 0x000000babdea7221 */ /* 0x000fe20000010000 */
[----:B------:R-:W-:-:S05]  /*6530*/  MOV R168, R2 ;  /* 0x0000000200a87202 */ /* 0x000fca0000000f00 */
        /* <DEDUP_REMOVED lines=18> */
[----:B------:R-:W-:-:S14]  /*6660*/  @!P0 BRA `(.L_x_1062) ;  /* 0x0000005000cc8947 */ /* 0x000fdc0003800000 */
[----:B------:R-:W-:-:S04]  /*6670*/  DEPBAR.LE SB0, 0x0 ;  /* 0x000080000000791a */ /* 0x000fc80000000000 */
[C---:B------:R-:W-:Y:S01]  /*6680*/  VIADD R8, R169.reuse, 0xfffffffd ;  /* 0xfffffffda9087836 */ /* 0x040fe20000000000 */
[----:B------:R-:W-:Y:S01]  /*6690*/  BAR.SYNC.DEFER_BLOCKING 0x0 ;  /* 0x0000000000007b1d */ /* 0x000fe20000010000 */
[----:B------:R-:W-:Y:S01]  /*66a0*/  VIADD R168, R228, 0x40 ;  /* 0x00000040e4a87836 */ /* 0x000fe20000000000 */
[----:B------:R-:W-:Y:S01]  /*66b0*/  ISETP.GE.U32.AND P5, PT, R169, 0x4, PT ;  /* 0x00000004a900780c */ /* 0x000fe20003fa6070 */
[C---:B------:R-:W-:Y:S02]  /*66c0*/  IMAD R5, R8.reuse, UR7, RZ ;  /* 0x0000000708057c24 */ /* 0x040fe4000f8e02ff */
[----:B------:R-:W-:-:S04]  /*66d0*/  IMAD.WIDE.U32 R8, R8, UR24, RZ ;  /* 0x0000001808087c25 */ /* 0x000fc8000f8e00ff */
[----:B------:R-:W-:Y:S01]  /*66e0*/  IMAD.IADD R4, R9, 0x1, R5 ;  /* 0x0000000109047824 */ /* 0x000fe200078e0205 */
[----:B------:R-:W-:Y:S01]  /*66f0*/  IADD3 R5, P0, PT, R8, UR26, RZ ;  /* 0x0000001a08057c10 */ /* 0x000fe2000ff1e0ff */
[----:B------:R-:W-:Y:S01]  /*6700*/  @P6 VIADD R168, R228, 0xffffffc0 ;  /* 0xffffffc0e4a86836 */ /* 0x000fe20000000000 */
        /* <DEDUP_REMOVED lines=62> */
[-C--:B------:R-:W-:Y:S08]  /*6af0*/  HMMA.16816.F32.BF16 R180, R28, R34.reuse, R180 ;  /* 0x000000221cb4723c */ /* 0x080ff000000418b4 */
[----:B------:R-:W-:Y:S01]  /*6b00*/  HMMA.16816.F32.BF16 R176, R16, R34, R176 ;  /* 0x0000002210b0723c */ /* 0x000fe200000418b0 */
[----:B------:R-:W-:Y:S07]  /*6b10*/  LDSM.16.M88.4 R32, [R168+0x4000] ;  /* 0x00400000a820783b */ /* 0x000fee0000000200 */
[C---:B----4-:R-:W-:Y:S08]  /*6b20*/  HMMA.16816.F32.BF16 R172, R28.reuse, R24, R172 ;  /* 0x000000181cac723c */ /* 0x050ff000000418ac */
[----:B------:R-:W-:Y:S01]  /*6b30*/  HMMA.16816.F32.BF16 R164, R28, R26, R164 ;  /* 0x0000001a1ca4723c */ /* 0x000fe200000418a4 */
[----:B------:R-:W-:Y:S07]  /*6b40*/  LDSM.16.M88.4 R28, [R168+0x6000] ;  /* 0x00600000a81c783b */ /* 0x000fee0000000200 */
[C---:B------:R-:W-:Y:S08]  /*6b50*/  HMMA.16816.F32.BF16 R196, R16.reuse, R24, R196 ;  /* 0x0000001810c4723c */ /* 0x040ff000000418c4 */
[----:B------:R-:W-:Y:S01]  /*6b60*/  HMMA.16816.F32.BF16 R192, R16, R26, R192 ;  /* 0x0000001a10c0723c */ /* 0x000fe200000418c0 */
[----:B------:R-:W1:Y:S04]  /*6b70*/  LDSM.16.M88.4 R24, [R221+0x9000] ;  /* 0x00900000dd18783b */ /* 0x000e680000000200 */
[----:B------:R-:W-:Y:S03]  /*6b80*/  LDSM.16.M88.4 R16, [R225+0x4000] ;  /* 0x00400000e110783b */ /* 0x000fe60000000200 */
[-C--:B-----5:R-:W-:Y:S08]  /*6b90*/  HMMA.16816.F32.BF16 R4, R204, R12.reuse, R4 ;  /* 0x0000000ccc04723c */ /* 0x0a0ff00000041804 */
[C---:B--2---:R-:W-:Y:S08]  /*6ba0*/  HMMA.16816.F32.BF16 R20, R8.reuse, R12, R20 ;  /* 0x0000000c0814723c */ /* 0x044ff00000041814 */
[-C--:B------:R-:W-:Y:S08]  /*6bb0*/  HMMA.16816.F32.BF16 R180, R8, R14.reuse, R180 ;  /* 0x0000000e08b4723c */ /* 0x080ff000000418b4 */
[----:B------:R-:W-:Y:S01]  /*6bc0*/  HMMA.16816.F32.BF16 R176, R204, R14, R176 ;  /* 0x0000000eccb0723c */ /* 0x000fe200000418b0 */
[----:B------:R-:W-:Y:S07]  /*6bd0*/  LDSM.16.M88.4 R12, [R225+0x6000] ;  /* 0x00600000e10c783b */ /* 0x000fee0000000200 */
[C---:B------:R-:W-:Y:S08]  /*6be0*/  HMMA.16816.F32.BF16 R172, R8.reuse, R200, R172 ;  /* 0x000000c808ac723c */ /* 0x040ff000000418ac */
[----:B------:R-:W-:Y:S01]  /*6bf0*/  HMMA.16816.F32.BF16 R164, R8, R202, R164 ;  /* 0x000000ca08a4723c */ /* 0x000fe200000418a4 */
[----:B------:R-:W2:Y:S07]  /*6c00*/  LDSM.16.M88.4 R8, [R220+0x9000] ;  /* 0x00900000dc08783b */ /* 0x000eae0000000200 */
[-C--:B------:R-:W-:Y:S08]  /*6c10*/  HMMA.16816.F32.BF16 R4, R188, R208.reuse, R4 ;  /* 0x000000d0bc04723c */ /* 0x080ff00000041804 */
[----:B------:R-:W-:Y:S08]  /*6c20*/  HMMA.16816.F32.BF16 R20, R184, R208, R20 ;  /* 0x000000d0b814723c */ /* 0x000ff00000041814 */
[C---:B------:R-:W-:Y:S08]  /*6c30*/  HMMA.16816.F32.BF16 R196, R204.reuse, R200, R196 ;  /* 0x000000c8ccc4723c */ /* 0x040ff000000418c4 */
[----:B------:R-:W-:Y:S01]  /*6c40*/  HMMA.16816.F32.BF16 R192, R204, R202, R192 ;  /* 0x000000caccc0723c */ /* 0x000fe200000418c0 */
[----:B------:R-:W3:Y:S07]  /*6c50*/  LDSM.16.M88.4 R200, [R222+0x9800] ;  /* 0x00980000dec8783b */ /* 0x000eee0000000200 */
[-C--:B------:R-:W-:Y:S08]  /*6c60*/  HMMA.16816.F32.BF16 R176, R188, R210.reuse, R176 ;  /* 0x000000d2bcb0723c */ /* 0x080ff000000418b0 */
[----:B------:R-:W-:Y:S08]  /*6c70*/  HMMA.16816.F32.BF16 R180, R184, R210, R180 ;  /* 0x000000d2b8b4723c */ /* 0x000ff000000418b4 */
[-C--:B-1----:R-:W-:Y:S08]  /*6c80*/  HMMA.16816.F32.BF16 R4, R32, R24.reuse, R4 ;  /* 0x000000182004723c */ /* 0x082ff00000041804 */
[----:B------:R-:W-:Y:S08]  /*6c90*/  HMMA.16816.F32.BF16 R20, R28, R24, R20 ;  /* 0x000000181c14723c */ /* 0x000ff00000041814 */
[-C--:B------:R-:W-:Y:S08]  /*6ca0*/  HMMA.16816.F32.BF16 R176, R32, R26.reuse, R176 ;  /* 0x0000001a20b0723c */ /* 0x080ff000000418b0 */
[----:B------:R-:W-:Y:S01]  /*6cb0*/  HMMA.16816.F32.BF16 R180, R28, R26, R180 ;  /* 0x0000001a1cb4723c */ /* 0x000fe200000418b4 */
[----:B------:R-:W1:Y:S07]  /*6cc0*/  LDSM.16.M88.4 R24, [R221+0x9800] ;  /* 0x00980000dd18783b */ /* 0x000e6e0000000200 */
[----:B--2---:R-:W-:Y:S08]  /*6cd0*/  HMMA.16816.F32.BF16 R4, R16, R8, R4 ;  /* 0x000000081004723c */ /* 0x004ff00000041804 */
[C---:B---3--:R-:W-:Y:S08]  /*6ce0*/  HMMA.16816.F32.BF16 R172, R184.reuse, R200, R172 ;  /* 0x000000c8b8ac723c */ /* 0x048ff000000418ac */
[----:B------:R-:W-:Y:S03]  /*6cf0*/  HMMA.16816.F32.BF16 R164, R184, R202, R164 ;  /* 0x000000cab8a4723c */ /* 0x000fe600000418a4 */
[----:B------:R-:W-:Y:S01]  /*6d00*/  FMUL.FTZ R4, R4, UR4 ;  /* 0x0000000404047c20 */ /* 0x000fe20008410000 */
[----:B------:R-:W-:Y:S01]  /*6d10*/  FMUL.FTZ R5, R5, UR4 ;  /* 0x0000000405057c20 */ /* 0x000fe20008410000 */
[----:B------:R-:W-:Y:S01]  /*6d20*/  FMUL.FTZ R168, R6, UR4 ;  /* 0x0000000406a87c20 */ /* 0x000fe20008410000 */
[----:B------:R-:W-:-:S02]  /*6d30*/  FMUL.FTZ R204, R7, UR4 ;  /* 0x0000000407cc7c20 */ /* 0x000fc40008410000 */
[----:B------:R-:W-:Y:S01]  /*6d40*/  HMMA.16816.F32.BF16 R20, R12, R8, R20 ;  /* 0x000000080c14723c */ /* 0x000fe20000041814 */
[----:B------:R-:W-:Y:S07]  /*6d50*/  MUFU.TANH R8, R4 ;  /* 0x0000000400087308 */ /* 0x000fee0000002400 */
[----:B------:R-:W-:Y:S01]  /*6d60*/  HMMA.16816.F32.BF16 R196, R188, R200, R196 ;  /* 0x000000c8bcc4723c */ /* 0x000fe200000418c4 */
[----:B------:R2:W-:Y:S07]  /*6d70*/  MUFU.TANH R9, R5 ;  /* 0x0000000500097308 */ /* 0x0005ee0000002400 */
[----:B-1----:R-:W-:Y:S01]  /*6d80*/  HMMA.16816.F32.BF16 R172, R28, R24, R172 ;  /* 0x000000181cac723c */ /* 0x002fe200000418ac */
[----:B------:R-:W-:Y:S02]  /*6d90*/  MUFU.TANH R168, R168 ;  /* 0x000000a800a87308 */ /* 0x000fe40000002400 */
[----:B------:R-:W-:Y:S01]  /*6da0*/  FMUL.FTZ R21, R21, UR4 ;  /* 0x0000000415157c20 */ /* 0x000fe20008410000 */
[----:B------:R-:W-:Y:S01]  /*6db0*/  FMUL.FTZ R23, R23, UR4 ;  /* 0x0000000417177c20 */ /* 0x000fe20008410000 */
[----:B------:R-:W-:Y:S01]  /*6dc0*/  FMUL.FTZ R20, R20, UR4 ;  /* 0x0000000414147c20 */ /* 0x000fe20008410000 */
[----:B------:R-:W-:-:S02]  /*6dd0*/  FMUL.FTZ R22, R22, UR4 ;  /* 0x0000000416167c20 */ /* 0x000fc40008410000 */
[----:B------:R-:W-:Y:S01]  /*6de0*/  HMMA.16816.F32.BF16 R164, R28, R26, R164 ;  /* 0x0000001a1ca4723c */ /* 0x000fe200000418a4 */
[----:B------:R-:W1:Y:S01]  /*6df0*/  S2R R30, SR_TID.X ;  /* 0x00000000001e7919 */ /* 0x000e620000002100 */
[----:B------:R-:W3:Y:S01]  /*6e00*/  MUFU.TANH R21, R21 ;  /* 0x0000001500157308 */ /* 0x000ee20000002400 */
[----:B--2---:R-:W2:Y:S01]  /*6e10*/  LDSM.16.M88.4 R4, [R220+0x9800] ;  /* 0x00980000dc04783b */ /* 0x004ea20000000200 */
[----:B------:R-:W-:-:S04]  /*6e20*/  DEPBAR.LE SB0, 0x0 ;  /* 0x000080000000791a */ /* 0x000fc80000000000 */
[----:B------:R-:W-:Y:S02]  /*6e30*/  HMMA.16816.F32.BF16 R192, R188, R202, R192 ;  /* 0x000000cabcc0723c */ /* 0x000fe400000418c0 */
[----:B------:R-:W4:Y:S06]  /*6e40*/  MUFU.TANH R23, R23 ;  /* 0x0000001700177308 */ /* 0x000f2c0000002400 */
[----:B------:R-:W-:Y:S02]  /*6e50*/  HMMA.16816.F32.BF16 R180, R12, R10, R180 ;  /* 0x0000000a0cb4723c */ /* 0x000fe400000418b4 */
[----:B------:R-:W-:Y:S06]  /*6e60*/  MUFU.TANH R20, R20 ;  /* 0x0000001400147308 */ /* 0x000fec0000002400 */
[----:B------:R-:W-:Y:S02]  /*6e70*/  HMMA.16816.F32.BF16 R196, R32, R24, R196 ;  /* 0x0000001820c4723c */ /* 0x000fe400000418c4 */
[----:B------:R-:W-:Y:S01]  /*6e80*/  MUFU.TANH R22, R22 ;  /* 0x0000001600167308 */ /* 0x000fe20000002400 */
[----:B-1----:R-:W-:-:S05]  /*6e90*/  IMAD.SHL.U32 R30, R30, 0x2, RZ ;  /* 0x000000021e1e7824 */ /* 0x002fca00078e00ff */
[----:B------:R-:W-:Y:S02]  /*6ea0*/  HMMA.16816.F32.BF16 R192, R32, R26, R192 ;  /* 0x0000001a20c0723c */ /* 0x000fe400000418c0 */
[----:B------:R-:W-:Y:S01]  /*6eb0*/  MUFU.TANH R204, R204 ;  /* 0x000000cc00cc7308 */ /* 0x000fe20000002400 */
[----:B------:R-:W-:Y:S01]  /*6ec0*/  FMUL.FTZ R25, R183, UR4 ;  /* 0x00000004b7197c20 */ /* 0x000fe20008410000 */
[----:B------:R-:W-:Y:S01]  /*6ed0*/  FMUL.FTZ R28, R180, UR4 ;  /* 0x00000004b41c7c20 */ /* 0x000fe20008410000 */
[----:B------:R-:W-:Y:S01]  /*6ee0*/  FMUL.FTZ R24, R182, UR4 ;  /* 0x00000004b6187c20 */ /* 0x000fe20008410000 */
[----:B------:R-:W-:Y:S02]  /*6ef0*/  FMUL.FTZ R29, R181, UR4 ;  /* 0x00000004b51d7c20 */ /* 0x000fe40008410000 */
[----:B------:R-:W-:Y:S02]  /*6f00*/  HMMA.16816.F32.BF16 R176, R16, R10, R176 ;  /* 0x0000000a10b0723c */ /* 0x000fe400000418b0 */
[----:B------:R-:W1:Y:S06]  /*6f10*/  MUFU.TANH R25, R25 ;  /* 0x0000001900197308 */ /* 0x000e6c0000002400 */
[C---:B--2---:R-:W-:Y:S02]  /*6f20*/  HMMA.16816.F32.BF16 R172, R12.reuse, R4, R172 ;  /* 0x000000040cac723c */ /* 0x044fe400000418ac */
[----:B------:R-:W2:Y:S06]  /*6f30*/  MUFU.TANH R28, R28 ;  /* 0x0000001c001c7308 */ /* 0x000eac0000002400 */
[----:B------:R-:W-:Y:S01]  /*6f40*/  HMMA.16816.F32.BF16 R164, R12, R6, R164 ;  /* 0x000000060ca4723c */ /* 0x000fe200000418a4 */
[----:B------:R-:W-:Y:S01]  /*6f50*/  LOP3.LUT R13, R30, 0x6, RZ, 0xc0, !PT ;  /* 0x000000061e0d7812 */ /* 0x000fe200078ec0ff */
[----:B------:R-:W5:Y:S01]  /*6f60*/  MUFU.TANH R24, R24 ;  /* 0x0000001800187308 */ /* 0x000f620000002400 */
[----:B------:R-:W-:Y:S01]  /*6f70*/  FMUL.FTZ R10, R176, UR4 ;  /* 0x00000004b00a7c20 */ /* 0x000fe20008410000 */
[----:B------:R-:W-:Y:S01]  /*6f80*/  FMUL.FTZ R11, R177, UR4 ;  /* 0x00000004b10b7c20 */ /* 0x000fe20008410000 */
[----:B------:R-:W-:Y:S01]  /*6f90*/  FMUL.FTZ R176, R178, UR4 ;  /* 0x00000004b2b07c20 */ /* 0x000fe20008410000 */
[----:B------:R-:W-:-:S02]  /*6fa0*/  IMAD R13, R214, 0x20, R13 ;  /* 0x00000020d60d7824 */ /* 0x000fc400078e020d */
[----:B------:R-:W-:Y:S01]  /*6fb0*/  FMUL.FTZ R179, R179, UR4 ;  /* 0x00000004b3b37c20 */ /* 0x000fe20008410000 */
[C---:B------:R-:W-:Y:S01]  /*6fc0*/  HMMA.16816.F32.BF16 R196, R16.reuse, R4, R196 ;  /* 0x0000000410c4723c */ /* 0x040fe200000418c4 */
[----:B------:R-:W5:Y:S01]  /*6fd0*/  MUFU.TANH R29, R29 ;  /* 0x0000001d001d7308 */ /* 0x000f620000002400 */
[----:B------:R-:W-:Y:S01]  /*6fe0*/  FMUL.FTZ R174, R174, UR4 ;  /* 0x00000004aeae7c20 */ /* 0x000fe20008410000 */
[----:B------:R-:W-:Y:S01]  /*6ff0*/  FMUL.FTZ R172, R172, UR4 ;  /* 0x00000004acac7c20 */ /* 0x000fe20008410000 */
[----:B------:R-:W-:Y:S01]  /*7000*/  FMUL.FTZ R173, R173, UR4 ;  /* 0x00000004adad7c20 */ /* 0x000fe20008410000 */
[----:B------:R-:W-:Y:S02]  /*7010*/  VIADD R5, R13, 0xffffffc9 ;  /* 0xffffffc90d057836 */ /* 0x000fe40000000000 */
[----:B------:R-:W-:Y:S01]  /*7020*/  FMUL.FTZ R175, R175, UR4 ;  /* 0x00000004afaf7c20 */ /* 0x000fe20008410000 */
[----:B------:R-:W-:Y:S01]  /*7030*/  HMMA.16816.F32.BF16 R192, R16, R6, R192 ;  /* 0x0000000610c0723c */ /* 0x000fe200000418c0 */
[C---:B------:R-:W-:Y:S01]  /*7040*/  VIADD R17, R13.reuse, 0xffffffc1 ;  /* 0xffffffc10d117836 */ /* 0x040fe20000000000 */
[----:B------:R-:W5:Y:S01]  /*7050*/  MUFU.TANH R202, R174 ;  /* 0x000000ae00ca7308 */ /* 0x000f620000002400 */
[----:B------:R-:W-:-:S02]  /*7060*/  VIADD R19, R13, 0xffffffc0 ;  /* 0xffffffc00d137836 */ /* 0x000fc40000000000 */
[----:B------:R-:W-:Y:S01]  /*7070*/  FMUL.FTZ R164, R164, UR4 ;  /* 0x00000004a4a47c20 */ /* 0x000fe20008410000 */
[----:B------:R-:W-:Y:S01]  /*7080*/  FMUL.FTZ R165, R165, UR4 ;  /* 0x00000004a5a57c20 */ /* 0x000fe20008410000 */
[-C--:B------:R-:W-:Y:S01]  /*7090*/  ISETP.GE.AND P4, PT, R17, R170.reuse, PT ;  /* 0x000000aa1100720c */ /* 0x080fe20003f86270 */
[----:B------:R-:W-:Y:S01]  /*70a0*/  FMUL.FTZ R166, R166, UR4 ;  /* 0x00000004a6a67c20 */ /* 0x000fe20008410000 */
[----:B------:R-:W-:Y:S01]  /*70b0*/  VIADD R7, R13, 0xffffffc8 ;  /* 0xffffffc80d077836 */ /* 0x000fe20000000000 */
[-C--:B------:R-:W-:Y:S01]  /*70c0*/  ISETP.GE.AND P1, PT, R17, R3.reuse, PT ;  /* 0x000000031100720c */ /* 0x080fe20003f26270 */
[----:B------:R-:W5:Y:S01]  /*70d0*/  MUFU.TANH R210, R172 ;  /* 0x000000ac00d27308 */ /* 0x000f620000002400 */
[----:B---3--:R-:W-:Y:S01]  /*70e0*/  FSEL R16, R21, -INF , !P4 ;  /* 0xff80000015107808 */ /* 0x008fe20006000000 */
[----:B------:R-:W-:Y:S01]  /*70f0*/  FMUL.FTZ R167, R167, UR4 ;  /* 0x00000004a7a77c20 */ /* 0x000fe20008410000 */
[-C--:B------:R-:W-:Y:S01]  /*7100*/  ISETP.GE.AND P4, PT, R5, R3.reuse, PT ;  /* 0x000000030500720c */ /* 0x080fe20003f86270 */
[----:B------:R-:W-:Y:S01]  /*7110*/  VIADD R15, R13, 0xffffffd0 ;  /* 0xffffffd00d0f7836 */ /* 0x000fe20000000000 */
[-C--:B------:R-:W-:Y:S01]  /*7120*/  ISETP.GE.AND P0, PT, R19, R170.reuse, PT ;  /* 0x000000aa1300720c */ /* 0x080fe20003f06270 */
[----:B------:R-:W-:Y:S01]  /*7130*/  VIADD R6, R13, 0xffffffd1 ;  /* 0xffffffd10d067836 */ /* 0x000fe20000000000 */
[-C--:B------:R-:W-:Y:S01]  /*7140*/  ISETP.GE.AND P2, PT, R19, R3.reuse, PT ;  /* 0x000000031300720c */ /* 0x080fe20003f46270 */
[----:B------:R-:W3:Y:S01]  /*7150*/  MUFU.TANH R205, R173 ;  /* 0x000000ad00cd7308 */ /* 0x000ee20000002400 */
[----:B----4-:R-:W-:Y:S01]  /*7160*/  FSEL R12, R23, -INF , !P1 ;  /* 0xff800000170c7808 */ /* 0x010fe20004800000 */
[----:B------:R-:W-:Y:S01]  /*7170*/  VIADD R4, R13, 0xffffffd8 ;  /* 0xffffffd80d047836 */ /* 0x000fe20000000000 */
[----:B-1----:R-:W-:Y:S01]  /*7180*/  FSEL R14, R25, -INF , !P4 ;  /* 0xff800000190e7808 */ /* 0x002fe20006000000 */
[----:B------:R-:W-:Y:S01]  /*7190*/  FMUL.FTZ R25, R196, UR4 ;  /* 0x00000004c4197c20 */ /* 0x000fe20008410000 */
[----:B------:R-:W-:Y:S01]  /*71a0*/  ISETP.GE.AND P3, PT, R7, R170, PT ;  /* 0x000000aa0700720c */ /* 0x000fe20003f66270 */
[----:B------:R-:W-:Y:S01]  /*71b0*/  VIADD R13, R13, 0xffffffd9 ;  /* 0xffffffd90d0d7836 */ /* 0x000fe20000000000 */
[----:B------:R-:W-:Y:S01]  /*71c0*/  FSEL R20, R20, -INF , !P0 ;  /* 0xff80000014147808 */ /* 0x000fe20004000000 */
[----:B------:R-:W1:Y:S01]  /*71d0*/  MUFU.TANH R200, R175 ;  /* 0x000000af00c87308 */ /* 0x000e620000002400 */
[----:B------:R-:W-:Y:S01]  /*71e0*/  ISETP.GE.AND P0, PT, R7, R3, PT ;  /* 0x000000030700720c */ /* 0x000fe20003f06270 */
[----:B------:R-:W-:Y:S01]  /*71f0*/  FMUL.FTZ R191, R197, UR4 ;  /* 0x00000004c5bf7c20 */ /* 0x000fe20008410000 */
[----:B------:R-:W-:-:S02]  /*7200*/  FSEL R22, R22, -INF , !P2 ;  /* 0xff80000016167808 */ /* 0x000fc40005000000 */
[-C--:B------:R-:W-:Y:S02]  /*7210*/  ISETP.GE.AND P2, PT, R5, R170.reuse, PT ;  /* 0x000000aa0500720c */ /* 0x080fe40003f46270 */
[----:B--2---:R-:W-:Y:S01]  /*7220*/  FSEL R28, R28, -INF , !P3 ;  /* 0xff8000001c1c7808 */ /* 0x004fe20005800000 */
[----:B------:R-:W2:Y:S01]  /*7230*/  MUFU.TANH R207, R164 ;  /* 0x000000a400cf7308 */ /* 0x000ea20000002400 */
[C---:B------:R-:W-:Y:S02]  /*7240*/  ISETP.GE.AND P3, PT, R15.reuse, R3, PT ;  /* 0x000000030f00720c */ /* 0x040fe40003f66270 */
[----:B-----5:R-:W-:Y:S02]  /*7250*/  FSEL R24, R24, -INF , !P0 ;  /* 0xff80000018187808 */ /* 0x020fe40004000000 */
[-C--:B------:R-:W-:Y:S02]  /*7260*/  ISETP.GE.AND P1, PT, R15, R170.reuse, PT ;  /* 0x000000aa0f00720c */ /* 0x080fe40003f26270 */
[----:B------:R-:W-:Y:S01]  /*7270*/  ISETP.GE.AND P0, PT, R6, R170, PT ;  /* 0x000000aa0600720c */ /* 0x000fe20003f06270 */
[----:B------:R4:W5:Y:S01]  /*7280*/  MUFU.TANH R206, R165 ;  /* 0x000000a500ce7308 */ /* 0x0009620000002400 */
[----:B------:R-:W-:-:S02]  /*7290*/  FSEL R18, R29, -INF , !P2 ;  /* 0xff8000001d127808 */ /* 0x000fc40005000000 */
[----:B------:R-:W-:Y:S02]  /*72a0*/  FMNMX3.FTZ R27, R213, R20, R16, !PT ;  /* 0x00000014d51b7276 */ /* 0x000fe40007810010 */
[----:B------:R-:W-:Y:S02]  /*72b0*/  FSEL R202, R202, -INF , !P3 ;  /* 0xff800000caca7808 */ /* 0x000fe40005800000 */
[----:B------:R-:W-:Y:S01]  /*72c0*/  ISETP.GE.AND P2, PT, R6, R3, PT ;  /* 0x000000030600720c */ /* 0x000fe20003f46270 */
[----:B------:R-:W5:Y:S01]  /*72d0*/  MUFU.TANH R21, R166 ;  /* 0x000000a600157308 */ /* 0x000f620000002400 */
[-C--:B------:R-:W-:Y:S02]  /*72e0*/  ISETP.GE.AND P4, PT, R4, R170.reuse, PT ;  /* 0x000000aa0400720c */ /* 0x080fe40003f86270 */
[----:B------:R-:W-:Y:S02]  /*72f0*/  FSEL R210, R210, -INF , !P1 ;  /* 0xff800000d2d27808 */ /* 0x000fe40004800000 */
[----:B------:R-:W-:-:S02]  /*7300*/  ISETP.GE.AND P3, PT, R13, R170, PT ;  /* 0x000000aa0d00720c */ /* 0x000fc40003f66270 */
[----:B---3--:R-:W-:Y:S01]  /*7310*/  FSEL R205, R205, -INF , !P0 ;  /* 0xff800000cdcd7808 */ /* 0x008fe20004000000 */
[----:B------:R-:W3:Y:S01]  /*7320*/  MUFU.TANH R23, R167 ;  /* 0x000000a700177308 */ /* 0x000ee20000002400 */
[----:B------:R-:W-:Y:S02]  /*7330*/  FMNMX3.FTZ R26, R27, R28, R18, !PT ;  /* 0x0000001c1b1a7276 */ /* 0x000fe40007810012 */
[----:B----4-:R-:W-:Y:S02]  /*7340*/  FMNMX3.FTZ R165, R212, R22, R12, !PT ;  /* 0x00000016d4a57276 */ /* 0x010fe4000781000c */
[-C--:B------:R-:W-:Y:S02]  /*7350*/  ISETP.GE.AND P1, PT, R4, R3.reuse, PT ;  /* 0x000000030400720c */ /* 0x080fe40003f26270 */
[----:B------:R-:W-:Y:S01]  /*7360*/  ISETP.GE.AND P0, PT, R13, R3, PT ;  /* 0x000000030d00720c */ /* 0x000fe20003f06270 */
[----:B------:R-:W4:Y:S01]  /*7370*/  MUFU.TANH R10, R10 ;  /* 0x0000000a000a7308 */ /* 0x000f220000002400 */
[----:B-1----:R-:W-:-:S02]  /*7380*/  FSEL R200, R200, -INF , !P2 ;  /* 0xff800000c8c87808 */ /* 0x002fc40005000000 */
[----:B--2---:R-:W-:Y:S02]  /*7390*/  FSEL R207, R207, -INF , !P4 ;  /* 0xff800000cfcf7808 */ /* 0x004fe40006000000 */
[----:B-----5:R-:W-:Y:S02]  /*73a0*/  FSEL R206, R206, -INF , !P3 ;  /* 0xff800000cece7808 */ /* 0x020fe40005800000 */
[----:B------:R-:W-:Y:S01]  /*73b0*/  FMNMX3.FTZ R165, R165, R24, R14, !PT ;  /* 0x00000018a5a57276 */ /* 0x000fe2000781000e */
[----:B------:R-:W1:Y:S01]  /*73c0*/  MUFU.TANH R11, R11 ;  /* 0x0000000b000b7308 */ /* 0x000e620000002400 */
[----:B------:R-:W-:Y:S02]  /*73d0*/  FMNMX3.FTZ R26, R26, R210, R205, !PT ;  /* 0x000000d21a1a7276 */ /* 0x000fe400078100cd */
[----:B------:R-:W-:Y:S02]  /*73e0*/  FSEL R197, R21, -INF , !P1 ;  /* 0xff80000015c57808 */ /* 0x000fe40004800000 */
[----:B---3--:R-:W-:-:S02]  /*73f0*/  FSEL R196, R23, -INF , !P0 ;  /* 0xff80000017c47808 */ /* 0x008fc40004000000 */
[----:B------:R-:W-:Y:S01]  /*7400*/  FMNMX3.FTZ R165, R165, R202, R200, !PT ;  /* 0x000000caa5a57276 */ /* 0x000fe200078100c8 */
[----:B------:R-:W2:Y:S01]  /*7410*/  MUFU.TANH R176, R176 ;  /* 0x000000b000b07308 */ /* 0x000ea20000002400 */
[----:B------:R-:W-:-:S07]  /*7420*/  FMNMX3.FTZ R21, R26, R207, R206, !PT ;  /* 0x000000cf1a157276 */ /* 0x000fce00078100ce */
[----:B------:R3:W1:Y:S08]  /*7430*/  MUFU.TANH R214, R179 ;  /* 0x000000b300d67308 */ /* 0x0006700000002400 */
[----:B------:R-:W1:Y:S01]  /*7440*/  MUFU.TANH R25, R25 ;  /* 0x0000001900197308 */ /* 0x000e620000002400 */
[----:B------:R-:W-:Y:S06]  /*7450*/  BAR.SYNC.DEFER_BLOCKING 0x0 ;  /* 0x0000000000007b1d */ /* 0x000fec0000010000 */
[----:B--2-4-:R-:W-:Y:S05]  /*7460*/  @!P5 BRA `(.L_x_1064) ;  /* 0x000000000048d947 */ /* 0x014fea0003800000 */
        /* <DEDUP_REMOVED lines=18> */
.L_x_1064:
[----:B------:R-:W-:Y:S01]  /*7590*/  FMNMX3.FTZ R165, R165, R197, R196, !PT ;  /* 0x000000c5a5a57276 */ /* 0x000fe200078100c4 */
[----:B------:R-:W-:Y:S01]  /*75a0*/  FMUL.FTZ R189, R193, UR4 ;  /* 0x00000004c1bd7c20 */ /* 0x000fe20008410000 */
[----:B------:R-:W4:Y:S01]  /*75b0*/  MUFU.TANH R191, R191 ;  /* 0x000000bf00bf7308 */ /* 0x000f220000002400 */
[----:B------:R-:W-:Y:S01]  /*75c0*/  FMUL.FTZ R190, R192, UR4 ;  /* 0x00000004c0be7c20 */ /* 0x000fe20008410000 */
[-C--:B------:R-:W-:Y:S01]  /*75d0*/  ISETP.GE.AND P2, PT, R19, R238.reuse, PT ;  /* 0x000000ee1300720c */ /* 0x080fe20003f46270 */
[----:B------:R-:W5:Y:S01]  /*75e0*/  SHFL.BFLY PT, R26, R165, 0x2, 0x1f ;  /* 0x0c401f00a51a7f89 */ /* 0x000f6200000e0000 */
[-C--:B------:R-:W-:Y:S01]  /*75f0*/  ISETP.GE.AND P4, PT, R17, R238.reuse, PT ;  /* 0x000000ee1100720c */ /* 0x080fe20003f86270 */
[----:B------:R-:W-:Y:S01]  /*7600*/  FMUL.FTZ R188, R198, UR4 ;  /* 0x00000004c6bc7c20 */ /* 0x000fe20008410000 */
[----:B------:R-:W-:Y:S01]  /*7610*/  FSEL R201, R8, -INF , !P2 ;  /* 0xff80000008c97808 */ /* 0x000fe20005000000 */
[----:B------:R-:W-:Y:S01]  /*7620*/  FMUL.FTZ R187, R199, UR4 ;  /* 0x00000004c7bb7c20 */ /* 0x000fe20008410000 */
[----:B------:R-:W3:Y:S01]  /*7630*/  MUFU.TANH R189, R189 ;  /* 0x000000bd00bd7308 */ /* 0x000ee20000002400 */
[----:B------:R-:W-:Y:S01]  /*7640*/  FSEL R193, R9, -INF , !P4 ;  /* 0xff80000009c17808 */ /* 0x000fe20006000000 */
[----:B------:R-:W-:Y:S01]  /*7650*/  FMUL.FTZ R186, R194, UR4 ;  /* 0x00000004c2ba7c20 */ /* 0x000fe20008410000 */
[-C--:B------:R-:W-:Y:S01]  /*7660*/  ISETP.GE.AND P3, PT, R7, R238.reuse, PT ;  /* 0x000000ee0700720c */ /* 0x080fe20003f66270 */
[----:B------:R-:W-:Y:S01]  /*7670*/  FMUL.FTZ R185, R195, UR4 ;  /* 0x00000004c3b97c20 */ /* 0x000fe20008410000 */
[----:B------:R-:W-:Y:S01]  /*7680*/  ISETP.GE.AND P2, PT, R5, R238, PT ;  /* 0x000000ee0500720c */ /* 0x000fe20003f46270 */
[----:B--2---:R-:W-:Y:S01]  /*7690*/  SHFL.BFLY PT, R166, R21, 0x2, 0x1f ;  /* 0x0c401f0015a67f89 */ /* 0x004fe200000e0000 */
[-C--:B------:R-:W-:Y:S01]  /*76a0*/  ISETP.GE.AND P5, PT, R7, R171.reuse, PT ;  /* 0x000000ab0700720c */ /* 0x080fe20003fa6270 */
[----:B------:R-:W2:Y:S01]  /*76b0*/  MUFU.TANH R190, R190 ;  /* 0x000000be00be7308 */ /* 0x000ea20000002400 */
[----:B------:R-:W-:Y:S01]  /*76c0*/  ISETP.GE.AND P4, PT, R5, R171, PT ;  /* 0x000000ab0500720c */ /* 0x000fe20003f86270 */
[----:B------:R-:W-:Y:S01]  /*76d0*/  LDSM.16.MT88.4 R32, [R224+0xa000] ;  /* 0x00a00000e020783b */ /* 0x000fe20000004200 */
[----:B------:R-:W-:-:S02]  /*76e0*/  FMNMX3.FTZ R8, R2, R201, R193, !PT ;  /* 0x000000c902087276 */ /* 0x000fc400078100c1 */
[----:B------:R-:W-:Y:S02]  /*76f0*/  FSEL R7, R10, -INF , !P3 ;  /* 0xff8000000a077808 */ /* 0x000fe40005800000 */
[----:B-1----:R-:W-:Y:S01]  /*7700*/  FSEL R5, R11, -INF , !P2 ;  /* 0xff8000000b057808 */ /* 0x002fe20005000000 */
[----:B------:R-:W1:Y:S01]  /*7710*/  MUFU.TANH R188, R188 ;  /* 0x000000bc00bc7308 */ /* 0x000e620000002400 */
[----:B------:R-:W-:Y:S02]  /*7720*/  ISETP.GE.AND P2, PT, R6, R238, PT ;  /* 0x000000ee0600720c */ /* 0x000fe40003f46270 */
[----:B-----5:R-:W-:Y:S02]  /*7730*/  FMNMX.FTZ R165, R165, R26, !PT ;  /* 0x0000001aa5a57209 */ /* 0x020fe40007810000 */
[----:B------:R-:W-:Y:S02]  /*7740*/  ISETP.GE.AND P3, PT, R15, R238, PT ;  /* 0x000000ee0f00720c */ /* 0x000fe40003f66270 */
[----:B------:R-:W-:Y:S01]  /*7750*/  FMNMX3.FTZ R9, R8, R7, R5, !PT ;  /* 0x0000000708097276 */ /* 0x000fe20007810005 */
[----:B------:R-:W5:Y:S01]  /*7760*/  MUFU.TANH R187, R187 ;  /* 0x000000bb00bb7308 */ /* 0x000f620000002400 */
[----:B----4-:R-:W-:Y:S01]  /*7770*/  FSEL R191, R191, -INF , !P2 ;  /* 0xff800000bfbf7808 */ /* 0x010fe20005000000 */
[----:B------:R-:W4:Y:S01]  /*7780*/  SHFL.BFLY PT, R8, R165, 0x1, 0x1f ;  /* 0x0c201f00a5087f89 */ /* 0x000f2200000e0000 */
[----:B------:R-:W-:-:S02]  /*7790*/  FSEL R192, R25, -INF , !P3 ;  /* 0xff80000019c07808 */ /* 0x000fc40005800000 */
[-C--:B------:R-:W-:Y:S02]  /*77a0*/  ISETP.GE.AND P2, PT, R13, R238.reuse, PT ;  /* 0x000000ee0d00720c */ /* 0x080fe40003f46270 */
[----:B------:R-:W-:Y:S01]  /*77b0*/  ISETP.GE.AND P3, PT, R4, R238, PT ;  /* 0x000000ee0400720c */ /* 0x000fe20003f66270 */
[----:B------:R-:W4:Y:S01]  /*77c0*/  MUFU.TANH R186, R186 ;  /* 0x000000ba00ba7308 */ /* 0x000f220000002400 */
[-C--:B------:R-:W-:Y:S02]  /*77d0*/  ISETP.GE.AND P1, PT, R19, R171.reuse, PT ;  /* 0x000000ab1300720c */ /* 0x080fe40003f26270 */
[----:B------:R-:W-:Y:S02]  /*77e0*/  ISETP.GE.AND P0, PT, R17, R171, PT ;  /* 0x000000ab1100720c */ /* 0x000fe40003f06270 */
[----:B---3--:R-:W-:Y:S02]  /*77f0*/  FSEL R189, R189, -INF , !P2 ;  /* 0xff800000bdbd7808 */ /* 0x008fe40005000000 */
[----:B--2---:R-:W-:Y:S01]  /*7800*/  FSEL R190, R190, -INF , !P3 ;  /* 0xff800000bebe7808 */ /* 0x004fe20005800000 */
[----:B------:R-:W2:Y:S01]  /*7810*/  MUFU.TANH R185, R185 ;  /* 0x000000b900b97308 */ /* 0x000ea20000002400 */
[----:B------:R-:W-:-:S02]  /*7820*/  FMNMX3.FTZ R9, R9, R192, R191, !PT ;  /* 0x000000c009097276 */ /* 0x000fc400078100bf */
[-C--:B------:R-:W-:Y:S02]  /*7830*/  ISETP.GE.AND P2, PT, R6, R171.reuse, PT ;  /* 0x000000ab0600720c */ /* 0x080fe40003f46270 */
[----:B------:R-:W-:Y:S02]  /*7840*/  FSEL R6, R168, -INF , !P1 ;  /* 0xff800000a8067808 */ /* 0x000fe40004800000 */
[-C--:B------:R-:W-:Y:S02]  /*7850*/  ISETP.GE.AND P1, PT, R4, R171.reuse, PT ;  /* 0x000000ab0400720c */ /* 0x080fe40003f26270 */
[----:B------:R-:W-:Y:S02]  /*7860*/  FSEL R4, R204, -INF , !P0 ;  /* 0xff800000cc047808 */ /* 0x000fe40004000000 */
[----:B------:R-:W-:Y:S02]  /*7870*/  FMNMX3.FTZ R9, R9, R190, R189, !PT ;  /* 0x000000be09097276 */ /* 0x000fe400078100bd */
[----:B------:R-:W-:-:S02]  /*7880*/  ISETP.GE.AND P3, PT, R15, R171, PT ;  /* 0x000000ab0f00720c */ /* 0x000fc40003f66270 */
[----:B------:R-:W-:Y:S01]  /*7890*/  FSEL R204, R176, -INF , !P5 ;  /* 0xff800000b0cc7808 */ /* 0x000fe20006800000 */
[----:B------:R-:W3:Y:S01]  /*78a0*/  SHFL.BFLY PT, R168, R9, 0x2, 0x1f ;  /* 0x0c401f0009a87f89 */ /* 0x000ee200000e0000 */
[----:B------:R-:W-:Y:S02]  /*78b0*/  FSEL R214, R214, -INF , !P4 ;  /* 0xff800000d6d67808 */ /* 0x000fe40006000000 */
[----:B------:R-:W-:Y:S02]  /*78c0*/  FMNMX3.FTZ R11, R0, R6, R4, !PT ;  /* 0x00000006000b7276 */ /* 0x000fe40007810004 */
[----:B------:R-:W-:Y:S02]  /*78d0*/  ISETP.GE.AND P0, PT, R13, R171, PT ;  /* 0x000000ab0d00720c */ /* 0x000fe40003f06270 */
[----:B-1----:R-:W-:Y:S02]  /*78e0*/  FSEL R188, R188, -INF , !P3 ;  /* 0xff800000bcbc7808 */ /* 0x002fe40005800000 */
[----:B-----5:R-:W-:-:S02]  /*78f0*/  FSEL R187, R187, -INF , !P2 ;  /* 0xff800000bbbb7808 */ /* 0x020fc40005000000 */
[----:B------:R-:W-:Y:S02]  /*7900*/  FMNMX3.FTZ R10, R11, R204, R214, !PT ;  /* 0x000000cc0b0a7276 */ /* 0x000fe400078100d6 */
[----:B----4-:R-:W-:Y:S02]  /*7910*/  FSEL R186, R186, -INF , !P1 ;  /* 0xff800000baba7808 */ /* 0x010fe40004800000 */
[----:B--2---:R-:W-:Y:S02]  /*7920*/  FSEL R185, R185, -INF , !P0 ;  /* 0xff800000b9b97808 */ /* 0x004fe40004000000 */
[----:B------:R-:W-:Y:S02]  /*7930*/  FMNMX3.FTZ R10, R10, R188, R187, !PT ;  /* 0x000000bc0a0a7276 */ /* 0x000fe400078100bb */
[----:B------:R-:W-:Y:S02]  /*7940*/  FMNMX.FTZ R165, R165, R8, !PT ;  /* 0x00000008a5a57209 */ /* 0x000fe40007810000 */
[----:B------:R-:W-:-:S02]  /*7950*/  FMNMX3.FTZ R8, R10, R186, R185, !PT ;  /* 0x000000ba0a087276 */ /* 0x000fc400078100b9 */
[----:B------:R-:W-:Y:S01]  /*7960*/  FMNMX.FTZ R166, R21, R166, !PT ;  /* 0x000000a615a67209 */ /* 0x000fe20007810000 */
[----:B------:R-:W-:Y:S01]  /*7970*/  FMUL.FTZ R199, R165, UR8 ;  /* 0x00000008a5c77c20 */ /* 0x000fe20008410000 */
[----:B---3--:R-:W-:Y:S01]  /*7980*/  FMNMX.FTZ R168, R9, R168, !PT ;  /* 0x000000a809a87209 */ /* 0x008fe20007810000 */
[----:B------:R-:W1:Y:S01]  /*7990*/  SHFL.BFLY PT, R11, R8, 0x2, 0x1f ;  /* 0x0c401f00080b7f89 */ /* 0x000e6200000e0000 */
[----:B------:R-:W-:-:S03]  /*79a0*/  FSETP.NEU.FTZ.AND P0, PT, R165, -INF , PT ;  /* 0xff800000a500780b */ /* 0x000fc60003f1d000 */
[----:B------:R-:W2:Y:S01]  /*79b0*/  SHFL.BFLY PT, R9, R168, 0x1, 0x1f ;  /* 0x0c201f00a8097f89 */ /* 0x000ea200000e0000 */
[----:B------:R-:W-:Y:S02]  /*79c0*/  FSEL R199, R199, RZ, P0 ;  /* 0x000000ffc7c77208 */ /* 0x000fe40000000000 */
[----:B------:R-:W-:Y:S01]  /*79d0*/  FSEL R13, R165, RZ, P0 ;  /* 0x000000ffa50d7208 */ /* 0x000fe20000000000 */
[----:B------:R-:W3:Y:S02]  /*79e0*/  SHFL.BFLY PT, R17, R166, 0x1, 0x1f ;  /* 0x0c201f00a6117f89 */ /* 0x000ee400000e0000 */
[--C-:B------:R-:W-:Y:S01]  /*79f0*/  FFMA.FTZ R176, R22, UR8, -R199.reuse ;  /* 0x0000000816b07c23 */ /* 0x100fe200080108c7 */
[----:B------:R-:W-:Y:S01]  /*7a00*/  FFMA.FTZ R164, R12, UR8, -R199 ;  /* 0x000000080ca47c23 */ /* 0x000fe200080108c7 */
[----:B------:R-:W-:Y:S01]  /*7a10*/  FADD.FTZ R13, R212, -R13 ;  /* 0x8000000dd40d7221 */ /* 0x000fe20000010000 */
[--C-:B------:R-:W-:Y:S01]  /*7a20*/  FFMA.FTZ R181, R24, UR8, -R199.reuse ;  /* 0x0000000818b57c23 */ /* 0x100fe200080108c7 */
[--C-:B------:R-:W-:Y:S01]  /*7a30*/  FFMA.FTZ R182, R14, UR8, -R199.reuse ;  /* 0x000000080eb67c23 */ /* 0x100fe200080108c7 */
[----:B------:R-:W-:Y:S01]  /*7a40*/  LDSM.16.MT88.4 R24, [R223] ;  /* 0x00000000df18783b */ /* 0x000fe20000004200 */
[----:B------:R-:W-:Y:S01]  /*7a50*/  FMUL.FTZ R183, R13, UR8 ;  /* 0x000000080db77c20 */ /* 0x000fe20008410000 */
[----:B------:R-:W-:Y:S01]  /*7a60*/  MUFU.EX2 R176, R176 ;  /* 0x000000b000b07308 */ /* 0x000fe20000000800 */
[----:B------:R-:W-:Y:S01]  /*7a70*/  FFMA.FTZ R202, R202, UR8, -R199 ;  /* 0x00000008caca7c23 */ /* 0x000fe200080108c7 */
[----:B------:R-:W-:Y:S02]  /*7a80*/  LDSM.16.MT88.4 R12, [R219+0xb000] ;  /* 0x00b00000db0c783b */ /* 0x000fe40000004200 */
[----:B------:R-:W4:Y:S01]  /*7a90*/  MUFU.EX2 R164, R164 ;  /* 0x000000a400a47308 */ /* 0x000f220000000800 */
[----:B-1----:R-:W-:-:S03]  /*7aa0*/  FMNMX.FTZ R8, R8, R11, !PT ;  /* 0x0000000b08087209 */ /* 0x002fc60007810000 */
[----:B------:R-:W-:Y:S01]  /*7ab0*/  MUFU.EX2 R181, R181 ;  /* 0x000000b500b57308 */ /* 0x000fe20000000800 */
[----:B--2---:R-:W-:Y:S01]  /*7ac0*/  FMNMX.FTZ R168, R168, R9, !PT ;  /* 0x00000009a8a87209 */ /* 0x004fe20007810000 */
[----:B------:R-:W1:Y:S02]  /*7ad0*/  SHFL.BFLY PT, R167, R8, 0x1, 0x1f ;  /* 0x0c201f0008a77f89 */ /* 0x000e6400000e0000 */
[----:B------:R-:W2:Y:S01]  /*7ae0*/  MUFU.EX2 R182, R182 ;  /* 0x000000b600b67308 */ /* 0x000ea20000000800 */
[----:B------:R-:W-:Y:S02]  /*7af0*/  FSETP.NEU.FTZ.AND P0, PT, R168, -INF , PT ;  /* 0xff800000a800780b */ /* 0x000fe40003f1d000 */
[----:B---3--:R-:W-:Y:S01]  /*7b00*/  FMNMX.FTZ R166, R166, R17, !PT ;  /* 0x00000011a6a67209 */ /* 0x008fe20007810000 */
[----:B------:R-:W-:Y:S01]  /*7b10*/  MUFU.EX2 R183, R183 ;  /* 0x000000b700b77308 */ /* 0x000fe20000000800 */
[----:B------:R-:W-:Y:S02]  /*7b20*/  FSEL R9, R168, RZ, P0 ;  /* 0x000000ffa8097208 */ /* 0x000fe40000000000 */
[C---:B------:R-:W-:Y:S01]  /*7b30*/  FSETP.NEU.FTZ.AND P4, PT, R166.reuse, -INF , PT ;  /* 0xff800000a600780b */ /* 0x040fe20003f9d000 */
[----:B------:R-:W-:Y:S01]  /*7b40*/  FMUL.FTZ R209, R166, UR8 ;  /* 0x00000008a6d17c20 */ /* 0x000fe20008410000 */
[----:B----4-:R-:W-:Y:S01]  /*7b50*/  F2FP.BF16.F32.PACK_AB R173, R164, R176 ;  /* 0x000000b0a4ad723e */ /* 0x010fe200000010ff */
[----:B------:R-:W-:Y:S01]  /*7b60*/  FADD.FTZ R208, R2, -R9 ;  /* 0x8000000902d07221 */ /* 0x000fe20000010000 */
[----:B------:R-:W-:Y:S01]  /*7b70*/  FMUL.FTZ R2, R168, UR8 ;  /* 0x00000008a8027c20 */ /* 0x000fe20008410000 */
[----:B------:R-:W-:-:S02]  /*7b80*/  FSEL R10, R166, RZ, P4 ;  /* 0x000000ffa60a7208 */ /* 0x000fc40002000000 */
[----:B------:R-:W-:Y:S01]  /*7b90*/  FSEL R209, R209, RZ, P4 ;  /* 0x000000ffd1d17208 */ /* 0x000fe20002000000 */
[----:B------:R-:W-:Y:S01]  /*7ba0*/  FMUL.FTZ R208, R208, UR8 ;  /* 0x00000008d0d07c20 */ /* 0x000fe20008410000 */
[----:B------:R-:W-:Y:S01]  /*7bb0*/  FSEL R2, R2, RZ, P0 ;  /* 0x000000ff02027208 */ /* 0x000fe20000000000 */
[----:B------:R-:W-:Y:S01]  /*7bc0*/  FADD.FTZ R10, R213, -R10 ;  /* 0x8000000ad50a7221 */ /* 0x000fe20000010000 */
[----:B--2---:R-:W-:Y:S01]  /*7bd0*/  F2FP.BF16.F32.PACK_AB R175, R182, R181 ;  /* 0x000000b5b6af723e */ /* 0x004fe200000010ff */
[--C-:B------:R-:W-:Y:S01]  /*7be0*/  FFMA.FTZ R180, R20, UR8, -R209.reuse ;  /* 0x0000000814b47c23 */ /* 0x100fe200080108d1 */
[--C-:B------:R-:W-:Y:S01]  /*7bf0*/  FFMA.FTZ R179, R16, UR8, -R209.reuse ;  /* 0x0000000810b37c23 */ /* 0x100fe200080108d1 */
[----:B------:R-:W-:Y:S01]  /*7c00*/  FMUL.FTZ R10, R10, UR8 ;  /* 0x000000080a0a7c20 */ /* 0x000fe20008410000 */
[----:B-1----:R-:W-:Y:S01]  /*7c10*/  FMNMX.FTZ R167, R8, R167, !PT ;  /* 0x000000a708a77209 */ /* 0x002fe20007810000 */
[--C-:B------:R-:W-:Y:S01]  /*7c20*/  FFMA.FTZ R194, R201, UR8, -R2.reuse ;  /* 0x00000008c9c27c23 */ /* 0x100fe20008010802 */
[--C-:B------:R-:W-:Y:S01]  /*7c30*/  FFMA.FTZ R178, R28, UR8, -R209.reuse ;  /* 0x000000081cb27c23 */ /* 0x100fe200080108d1 */
[----:B------:R-:W-:Y:S01]  /*7c40*/  FFMA.FTZ R177, R18, UR8, -R209 ;  /* 0x0000000812b17c23 */ /* 0x000fe200080108d1 */
[C---:B------:R-:W-:Y:S01]  /*7c50*/  FSETP.NEU.FTZ.AND P0, PT, R167.reuse, -INF , PT ;  /* 0xff800000a700780b */ /* 0x040fe20003f1d000 */
[----:B------:R-:W-:Y:S01]  /*7c60*/  FMUL.FTZ R195, R167, UR8 ;  /* 0x00000008a7c37c20 */ /* 0x000fe20008410000 */
[----:B------:R-:W1:Y:S01]  /*7c70*/  MUFU.EX2 R184, R10 ;  /* 0x0000000a00b87308 */ /* 0x000e620000000800 */
[--C-:B------:R-:W-:Y:S01]  /*7c80*/  FFMA.FTZ R198, R7, UR8, -R2.reuse ;  /* 0x0000000807c67c23 */ /* 0x100fe20008010802 */
[----:B------:R-:W-:Y:S01]  /*7c90*/  FSEL R211, R167, RZ, P0 ;  /* 0x000000ffa7d37208 */ /* 0x000fe20000000000 */
[--C-:B------:R-:W-:Y:S01]  /*7ca0*/  FFMA.FTZ R201, R5, UR8, -R2.reuse ;  /* 0x0000000805c97c23 */ /* 0x100fe20008010802 */
[----:B------:R-:W-:Y:S01]  /*7cb0*/  FSEL R195, R195, RZ, P0 ;  /* 0x000000ffc3c37208 */ /* 0x000fe20000000000 */
[----:B------:R-:W2:Y:S01]  /*7cc0*/  LDSM.16.MT88.4 R28, [R219+0xa000] ;  /* 0x00a00000db1c783b */ /* 0x000ea20000004200 */
[----:B------:R-:W-:Y:S01]  /*7cd0*/  MUFU.EX2 R180, R180 ;  /* 0x000000b400b47308 */ /* 0x000fe20000000800 */
[----:B------:R-:W-:Y:S01]  /*7ce0*/  FADD.FTZ R211, R0, -R211 ;  /* 0x800000d300d37221 */ /* 0x000fe20000010000 */
[--C-:B------:R-:W-:Y:S01]  /*7cf0*/  FFMA.FTZ R193, R193, UR8, -R2.reuse ;  /* 0x00000008c1c17c23 */ /* 0x100fe20008010802 */
[--C-:B------:R-:W-:Y:S01]  /*7d00*/  FFMA.FTZ R203, R6, UR8, -R195.reuse ;  /* 0x0000000806cb7c23 */ /* 0x100fe200080108c3 */
[--C-:B------:R-:W-:Y:S01]  /*7d10*/  FFMA.FTZ R0, R4, UR8, -R195.reuse ;  /* 0x0000000804007c23 */ /* 0x100fe200080108c3 */
[----:B------:R-:W3:Y:S01]  /*7d20*/  LDSM.16.MT88.4 R20, [R218] ;  /* 0x00000000da14783b */ /* 0x000ee20000004200 */
[----:B------:R-:W4:Y:S01]  /*7d30*/  MUFU.EX2 R179, R179 ;  /* 0x000000b300b37308 */ /* 0x000f220000000800 */
[--C-:B------:R-:W-:Y:S01]  /*7d40*/  FFMA.FTZ R204, R204, UR8, -R195.reuse ;  /* 0x00000008cccc7c23 */ /* 0x100fe200080108c3 */
[----:B------:R-:W-:Y:S01]  /*7d50*/  FMUL.FTZ R211, R211, UR8 ;  /* 0x00000008d3d37c20 */ /* 0x000fe20008410000 */
[----:B------:R-:W5:Y:S01]  /*7d60*/  LDSM.16.MT88.4 R16, [R224+0xb000] ;  /* 0x00b00000e010783b */ /* 0x000f620000004200 */
[----:B------:R-:W-:Y:S01]  /*7d70*/  MUFU.EX2 R178, R178 ;  /* 0x000000b200b27308 */ /* 0x000fe20000000800 */
[--C-:B------:R-:W-:Y:S01]  /*7d80*/  FFMA.FTZ R213, R214, UR8, -R195.reuse ;  /* 0x00000008d6d57c23 */ /* 0x100fe200080108c3 */
[-C--:B-1----:R-:W-:Y:S01]  /*7d90*/  FMUL.FTZ R156, R156, R184.reuse ;  /* 0x000000b89c9c7220 */ /* 0x082fe20000410000 */
[----:B------:R-:W1:Y:S01]  /*7da0*/  LDSM.16.MT88.4 R8, [R223+0x1000] ;  /* 0x00100000df08783b */ /* 0x000e620000004200 */
[----:B------:R-:W4:Y:S01]  /*7db0*/  MUFU.EX2 R177, R177 ;  /* 0x000000b100b17308 */ /* 0x000f220000000800 */
[----:B------:R-:W-:Y:S01]  /*7dc0*/  FMUL.FTZ R157, R157, R184 ;  /* 0x000000b89d9d7220 */ /* 0x000fe20000410000 */
[-C--:B------:R-:W-:Y:S01]  /*7dd0*/  FMUL.FTZ R158, R158, R183.reuse ;  /* 0x000000b79e9e7220 */ /* 0x080fe20000410000 */
[----:B------:R-:W1:Y:S01]  /*7de0*/  LDSM.16.MT88.4 R4, [R218+0x1000] ;  /* 0x00100000da04783b */ /* 0x000e620000004200 */
[----:B------:R-:W-:Y:S01]  /*7df0*/  MUFU.EX2 R194, R194 ;  /* 0x000000c200c27308 */ /* 0x000fe20000000800 */
[-C--:B------:R-:W-:Y:S01]  /*7e00*/  FMUL.FTZ R159, R159, R183.reuse ;  /* 0x000000b79f9f7220 */ /* 0x080fe20000410000 */
[----:B----4-:R-:W-:Y:S01]  /*7e10*/  F2FP.BF16.F32.PACK_AB R172, R179, R180 ;  /* 0x000000b4b3ac723e */ /* 0x010fe200000010ff */
[-C--:B------:R-:W-:Y:S01]  /*7e20*/  FMUL.FTZ R152, R152, R184.reuse ;  /* 0x000000b898987220 */ /* 0x080fe20000410000 */
[----:B------:R-:W-:Y:S01]  /*7e30*/  MUFU.EX2 R193, R193 ;  /* 0x000000c100c17308 */ /* 0x000fe20000000800 */
[-C--:B------:R-:W-:Y:S01]  /*7e40*/  FMUL.FTZ R153, R153, R184.reuse ;  /* 0x000000b899997220 */ /* 0x080fe20000410000 */
[-C--:B------:R-:W-:Y:S01]  /*7e50*/  FMUL.FTZ R154, R154, R183.reuse ;  /* 0x000000b79a9a7220 */ /* 0x080fe20000410000 */
[-C--:B------:R-:W-:Y:S01]  /*7e60*/  FMUL.FTZ R155, R155, R183.reuse ;  /* 0x000000b79b9b7220 */ /* 0x080fe20000410000 */
[----:B------:R-:W-:Y:S01]  /*7e70*/  MUFU.EX2 R198, R198 ;  /* 0x000000c600c67308 */ /* 0x000fe20000000800 */
[----:B------:R-:W-:Y:S01]  /*7e80*/  FMUL.FTZ R140, R140, R184 ;  /* 0x000000b88c8c7220 */ /* 0x000fe20000410000 */
[----:B------:R-:W-:Y:S01]  /*7e90*/  F2FP.BF16.F32.PACK_AB R174, R177, R178 ;  /* 0x000000b2b1ae723e */ /* 0x000fe200000010ff */
        /* <DEDUP_REMOVED lines=17> */
[----:B------:R-:W4:Y:S01]  /*7fb0*/  MUFU.EX2 R208, R208 ;  /* 0x000000d000d07308 */ /* 0x000f220000000800 */
[-C--:B------:R-:W-:Y:S01]  /*7fc0*/  FMUL.FTZ R46, R46, R183.reuse ;  /* 0x000000b72e2e7220 */ /* 0x080fe20000410000 */
[-C--:B------:R-:W-:Y:S01]  /*7fd0*/  FMUL.FTZ R47, R47, R183.reuse ;  /* 0x000000b72f2f7220 */ /* 0x080fe20000410000 */
[-C--:B------:R-:W-:Y:S01]  /*7fe0*/  FMUL.FTZ R56, R56, R184.reuse ;  /* 0x000000b838387220 */ /* 0x080fe20000410000 */
[----:B------:R-:W2:Y:S01]  /*7ff0*/  MUFU.EX2 R211, R211 ;  /* 0x000000d300d37308 */ /* 0x000ea20000000800 */
[-C--:B------:R-:W-:Y:S01]  /*8000*/  FMUL.FTZ R57, R57, R184.reuse ;  /* 0x000000b839397220 */ /* 0x080fe20000410000 */
[-C--:B------:R-:W-:Y:S01]  /*8010*/  FMUL.FTZ R58, R58, R183.reuse ;  /* 0x000000b73a3a7220 */ /* 0x080fe20000410000 */
[-C--:B------:R-:W-:Y:S01]  /*8020*/  FMUL.FTZ R59, R59, R183.reuse ;  /* 0x000000b73b3b7220 */ /* 0x080fe20000410000 */
[----:B------:R-:W1:Y:S01]  /*8030*/  MUFU.EX2 R213, R213 ;  /* 0x000000d500d57308 */ /* 0x000e620000000800 */
        /* <DEDUP_REMOVED lines=36> */
[C---:B------:R-:W-:Y:S01]  /*8280*/  HMMA.16816.F32.BF16 R156, R172.reuse, R32, R156 ;  /* 0x00000020ac9c723c */ /* 0x040fe2000004189c */
[-C--:B----4-:R-:W-:Y:S01]  /*8290*/  FMUL.FTZ R68, R68, R208.reuse ;  /* 0x000000d044447220 */ /* 0x090fe20000410000 */
[-C--:B------:R-:W-:Y:S01]  /*82a0*/  FMUL.FTZ R69, R69, R208.reuse ;  /* 0x000000d045457220 */ /* 0x080fe20000410000 */
[-C--:B--2---:R-:W-:Y:S01]  /*82b0*/  FMUL.FTZ R70, R70, R211.reuse ;  /* 0x000000d346467220 */ /* 0x084fe20000410000 */
        /* <DEDUP_REMOVED lines=44> */
[C---:B---3--:R-:W-:Y:S01]  /*8580*/  HMMA.16816.F32.BF16 R56, R172.reuse, R20, R56 ;  /* 0x00000014ac38723c */ /* 0x048fe20000041838 */
        /* <DEDUP_REMOVED lines=15> */
[C---:B-----5:R-:W-:Y:S01]  /*8680*/  HMMA.16816.F32.BF16 R72, R172.reuse, R16, R72 ;  /* 0x00000010ac48723c */ /* 0x060fe20000041848 */
        /* <DEDUP_REMOVED lines=8> */
[----:B------:R-:W-:Y:S01]  /*8710*/  FMUL.FTZ R131, R131, R211 ;  /* 0x000000d383837220 */ /* 0x000fe20000410000 */
[--C-:B------:R-:W-:Y:S01]  /*8720*/  FFMA.FTZ R214, R188, UR8, -R195.reuse ;  /* 0x00000008bcd67c23 */ /* 0x100fe200080108c3 */
[--C-:B------:R-:W-:Y:S01]  /*8730*/  FFMA.FTZ R212, R191, UR8, -R2.reuse ;  /* 0x00000008bfd47c23 */ /* 0x100fe20008010802 */
[----:B------:R-:W-:Y:S01]  /*8740*/  FFMA.FTZ R189, R189, UR8, -R2 ;  /* 0x00000008bdbd7c23 */ /* 0x000fe20008010802 */
[----:B------:R-:W-:Y:S01]  /*8750*/  FFMA.FTZ R188, R185, UR8, -R195 ;  /* 0x00000008b9bc7c23 */ /* 0x000fe200080108c3 */
[----:B------:R-:W-:Y:S01]  /*8760*/  FFMA.FTZ R180, R237, R184, R180 ;  /* 0x000000b8edb47223 */ /* 0x000fe200000100b4 */
[----:B------:R-:W-:Y:S01]  /*8770*/  FFMA.FTZ R183, R235, R183, R176 ;  /* 0x000000b7ebb77223 */ /* 0x000fe200000100b0 */
[----:B------:R-:W-:Y:S02]  /*8780*/  HMMA.16816.F32.BF16 R88, R172, R12, R88 ;  /* 0x0000000cac58723c */ /* 0x000fe40000041858 */
[----:B------:R-:W-:Y:S01]  /*8790*/  MUFU.EX2 R189, R189 ;  /* 0x000000bd00bd7308 */ /* 0x000fe20000000800 */
[----:B------:R-:W-:Y:S01]  /*87a0*/  FADD.FTZ R179, R179, R180 ;  /* 0x000000b4b3b37221 */ /* 0x000fe20000010000 */
[----:B------:R-:W-:-:S02]  /*87b0*/  FADD.FTZ R164, R164, R183 ;  /* 0x000000b7a4a47221 */ /* 0x000fc40000010000 */
[----:B------:R-:W-:Y:S01]  /*87c0*/  MUFU.EX2 R188, R188 ;  /* 0x000000bc00bc7308 */ /* 0x000fe20000000800 */
[----:B------:R-:W-:Y:S01]  /*87d0*/  FADD.FTZ R178, R178, R179 ;  /* 0x000000b3b2b27221 */ /* 0x000fe20000010000 */
[----:B------:R-:W-:Y:S01]  /*87e0*/  HMMA.16816.F32.BF16 R92, R172, R14, R92 ;  /* 0x0000000eac5c723c */ /* 0x000fe2000004185c */
[----:B------:R-:W-:Y:S02]  /*87f0*/  FADD.FTZ R181, R181, R164 ;  /* 0x000000a4b5b57221 */ /* 0x000fe40000010000 */
[----:B------:R-:W-:Y:S02]  /*8800*/  FADD.FTZ R178, R177, R178 ;  /* 0x000000b2b1b27221 */ /* 0x000fe40000010000 */
[----:B------:R-:W-:-:S03]  /*8810*/  FADD.FTZ R181, R182, R181 ;  /* 0x000000b5b6b57221 */ /* 0x000fc60000010000 */
[C---:B-1----:R-:W-:Y:S08]  /*8820*/  HMMA.16816.F32.BF16 R104, R172.reuse, R8, R104 ;  /* 0x00000008ac68723c */ /* 0x042ff00000041868 */
[C---:B------:R-:W-:Y:S08]  /*8830*/  HMMA.16816.F32.BF16 R108, R172.reuse, R10, R108 ;  /* 0x0000000aac6c723c */ /* 0x040ff0000004186c */
[C---:B------:R-:W-:Y:S08]  /*8840*/  HMMA.16816.F32.BF16 R120, R172.reuse, R4, R120 ;  /* 0x00000004ac78723c */ /* 0x040ff00000041878 */
[----:B------:R-:W-:Y:S01]  /*8850*/  HMMA.16816.F32.BF16 R124, R172, R6, R124 ;  /* 0x00000006ac7c723c */ /* 0x000fe2000004187c */
[----:B------:R-:W-:Y:S01]  /*8860*/  F2FP.BF16.F32.PACK_AB R172, R193, R194 ;  /* 0x000000c2c1ac723e */ /* 0x000fe200000010ff */
[----:B------:R-:W-:Y:S01]  /*8870*/  FFMA.FTZ R194, R239, R208, R194 ;  /* 0x000000d0efc27223 */ /* 0x000fe200000100c2 */
[----:B------:R-:W-:Y:S01]  /*8880*/  F2FP.BF16.F32.PACK_AB R173, R0, R203 ;  /* 0x000000cb00ad723e */ /* 0x000fe200000010ff */
[----:B------:R-:W-:Y:S01]  /*8890*/  FFMA.FTZ R203, R234, R211, R203 ;  /* 0x000000d3eacb7223 */ /* 0x000fe200000100cb */
[----:B------:R-:W-:Y:S01]  /*88a0*/  F2FP.BF16.F32.PACK_AB R174, R201, R198 ;  /* 0x000000c6c9ae723e */ /* 0x000fe200000010ff */
[----:B------:R-:W-:Y:S01]  /*88b0*/  FADD.FTZ R193, R193, R194 ;  /* 0x000000c2c1c17221 */ /* 0x000fe20000010000 */
[----:B------:R-:W-:Y:S01]  /*88c0*/  F2FP.BF16.F32.PACK_AB R175, R213, R204 ;  /* 0x000000ccd5af723e */ /* 0x000fe200000010ff */
[----:B------:R-:W-:-:S02]  /*88d0*/  FADD.FTZ R203, R0, R203 ;  /* 0x000000cb00cb7221 */ /* 0x000fc40000010000 */
[----:B------:R-:W-:Y:S02]  /*88e0*/  FADD.FTZ R198, R198, R193 ;  /* 0x000000c1c6c67221 */ /* 0x000fe40000010000 */
[----:B------:R-:W-:Y:S02]  /*88f0*/  FADD.FTZ R204, R204, R203 ;  /* 0x000000cbcccc7221 */ /* 0x000fe40000010000 */
[----:B------:R-:W-:Y:S01]  /*8900*/  HMMA.16816.F32.BF16 R68, R172, R16, R68 ;  /* 0x00000010ac44723c */ /* 0x000fe20000041844 */
[--C-:B------:R-:W-:Y:S01]  /*8910*/  FFMA.FTZ R16, R200, UR8, -R199.reuse ;  /* 0x00000008c8107c23 */ /* 0x100fe200080108c7 */
[--C-:B------:R-:W-:Y:S01]  /*8920*/  FFMA.FTZ R17, R197, UR8, -R199.reuse ;  /* 0x00000008c5117c23 */ /* 0x100fe200080108c7 */
[----:B------:R-:W-:Y:S01]  /*8930*/  FFMA.FTZ R199, R196, UR8, -R199 ;  /* 0x00000008c4c77c23 */ /* 0x000fe200080108c7 */
[----:B------:R1:W-:Y:S01]  /*8940*/  MUFU.EX2 R200, R202 ;  /* 0x000000ca00c87308 */ /* 0x0003e20000000800 */
[----:B------:R-:W-:Y:S01]  /*8950*/  FADD.FTZ R198, R201, R198 ;  /* 0x000000c6c9c67221 */ /* 0x000fe20000010000 */
[----:B------:R-:W-:-:S02]  /*8960*/  FADD.FTZ R204, R213, R204 ;  /* 0x000000ccd5cc7221 */ /* 0x000fc40000010000 */
[C---:B------:R-:W-:Y:S01]  /*8970*/  HMMA.16816.F32.BF16 R100, R172.reuse, R8, R100 ;  /* 0x00000008ac64723c */ /* 0x040fe20000041864 */
[--C-:B------:R-:W-:Y:S01]  /*8980*/  FFMA.FTZ R9, R210, UR8, -R209.reuse ;  /* 0x00000008d2097c23 */ /* 0x100fe200080108d1 */
[--C-:B------:R-:W-:Y:S01]  /*8990*/  FFMA.FTZ R8, R207, UR8, -R209.reuse ;  /* 0x00000008cf087c23 */ /* 0x100fe200080108d1 */
[--C-:B------:R-:W-:Y:S01]  /*89a0*/  FFMA.FTZ R210, R205, UR8, -R209.reuse ;  /* 0x00000008cdd27c23 */ /* 0x100fe200080108d1 */
[----:B------:R-:W-:Y:S01]  /*89b0*/  FFMA.FTZ R207, R206, UR8, -R209 ;  /* 0x00000008cecf7c23 */ /* 0x000fe200080108d1 */
[----:B------:R-:W-:Y:S01]  /*89c0*/  MUFU.EX2 R205, R9 ;  /* 0x0000000900cd7308 */ /* 0x000fe20000000800 */
[----:B------:R-:W-:Y:S02]  /*89d0*/  FFMA.FTZ R209, R187, UR8, -R195 ;  /* 0x00000008bbd17c23 */ /* 0x000fe400080108c3 */
[----:B------:R-:W-:Y:S01]  /*89e0*/  HMMA.16816.F32.BF16 R160, R172, R32, R160 ;  /* 0x00000020aca0723c */ /* 0x000fe200000418a0 */
[----:B------:R-:W-:Y:S01]  /*89f0*/  MUFU.EX2 R206, R8 ;  /* 0x0000000800ce7308 */ /* 0x000fe20000000800 */
[--C-:B-1----:R-:W-:Y:S01]  /*8a00*/  FFMA.FTZ R202, R192, UR8, -R2.reuse ;  /* 0x00000008c0ca7c23 */ /* 0x102fe20008010802 */
[----:B------:R-:W-:-:S02]  /*8a10*/  FFMA.FTZ R192, R190, UR8, -R2 ;  /* 0x00000008bec07c23 */ /* 0x000fc40008010802 */
[----:B------:R-:W-:Y:S03]  /*8a20*/  MUFU.EX2 R197, R16 ;  /* 0x0000001000c57308 */ /* 0x000fe60000000800 */
[C---:B------:R-:W-:Y:S01]  /*8a30*/  HMMA.16816.F32.BF16 R148, R172.reuse, R34, R148 ;  /* 0x00000022ac94723c */ /* 0x040fe20000041894 */
[----:B------:R-:W-:Y:S01]  /*8a40*/  MUFU.EX2 R196, R17 ;  /* 0x0000001100c47308 */ /* 0x000fe20000000800 */
[----:B------:R-:W1:Y:S03]  /*8a50*/  LDSM.16.MT88.4 R32, [R224+0xa800] ;  /* 0x00a80000e020783b */ /* 0x000e660000004200 */
[----:B------:R-:W2:Y:S03]  /*8a60*/  MUFU.EX2 R210, R210 ;  /* 0x000000d200d27308 */ /* 0x000ea60000000800 */
[C---:B------:R-:W-:Y:S01]  /*8a70*/  HMMA.16816.F32.BF16 R144, R172.reuse, R28, R144 ;  /* 0x0000001cac90723c */ /* 0x040fe20000041890 */
[----:B------:R-:W3:Y:S04]  /*8a80*/  MUFU.EX2 R207, R207 ;  /* 0x000000cf00cf7308 */ /* 0x000ee80000000800 */
[----:B------:R-:W4:Y:S03]  /*8a90*/  MUFU.EX2 R199, R199 ;  /* 0x000000c700c77308 */ /* 0x000f260000000800 */
[C---:B------:R-:W-:Y:S01]  /*8aa0*/  HMMA.16816.F32.BF16 R132, R172.reuse, R30, R132 ;  /* 0x0000001eac84723c */ /* 0x040fe20000041884 */
[----:B------:R-:W5:Y:S01]  /*8ab0*/  LDSM.16.MT88.4 R28, [R219+0xa800] ;  /* 0x00a80000db1c783b */ /* 0x000f620000004200 */
[----:B------:R2:W-:Y:S04]  /*8ac0*/  MUFU.EX2 R191, R202 ;  /* 0x000000ca00bf7308 */ /* 0x0005e80000000800 */
[----:B------:R-:W5:Y:S02]  /*8ad0*/  MUFU.EX2 R190, R212 ;  /* 0x000000d400be7308 */ /* 0x000f640000000800 */
[C---:B------:R-:W-:Y:S02]  /*8ae0*/  HMMA.16816.F32.BF16 R36, R172.reuse, R24, R36 ;  /* 0x00000018ac24723c */ /* 0x040fe40000041824 */
[----:B------:R-:W-:Y:S04]  /*8af0*/  MUFU.EX2 R2, R192 ;  /* 0x000000c000027308 */ /* 0x000fe80000000800 */
[----:B------:R-:W-:Y:S02]  /*8b00*/  MUFU.EX2 R187, R214 ;  /* 0x000000d600bb7308 */ /* 0x000fe40000000800 */
[----:B------:R-:W-:Y:S01]  /*8b10*/  HMMA.16816.F32.BF16 R48, R172, R26, R48 ;  /* 0x0000001aac30723c */ /* 0x000fe20000041830 */
[----:B------:R-:W5:Y:S01]  /*8b20*/  LDSM.16.MT88.4 R24, [R217] ;  /* 0x00000000d918783b */ /* 0x000f620000004200 */
[----:B--2---:R-:W-:-:S02]  /*8b30*/  FFMA.FTZ R202, R186, UR8, -R195 ;  /* 0x00000008baca7c23 */ /* 0x004fc400080108c3 */
[----:B------:R-:W2:Y:S04]  /*8b40*/  MUFU.EX2 R186, R209 ;  /* 0x000000d100ba7308 */ /* 0x000ea80000000800 */
[C---:B------:R-:W-:Y:S01]  /*8b50*/  HMMA.16816.F32.BF16 R52, R172.reuse, R20, R52 ;  /* 0x00000014ac34723c */ /* 0x040fe20000041834 */
[----:B------:R-:W2:Y:S07]  /*8b60*/  MUFU.EX2 R185, R202 ;  /* 0x000000ca00b97308 */ /* 0x000eae0000000800 */
[C---:B------:R-:W-:Y:S01]  /*8b70*/  HMMA.16816.F32.BF16 R64, R172.reuse, R22, R64 ;  /* 0x00000016ac40723c */ /* 0x040fe20000041840 */
[----:B------:R-:W-:Y:S07]  /*8b80*/  LDSM.16.MT88.4 R20, [R216] ;  /* 0x00000000d814783b */ /* 0x000fee0000004200 */
[C---:B------:R-:W-:Y:S01]  /*8b90*/  HMMA.16816.F32.BF16 R80, R172.reuse, R18, R80 ;  /* 0x00000012ac50723c */ /* 0x040fe20000041850 */
[----:B------:R-:W-:Y:S07]  /*8ba0*/  LDSM.16.MT88.4 R16, [R218+0x1800] ;  /* 0x00180000da10783b */ /* 0x000fee0000004200 */
[C---:B------:R-:W-:Y:S08]  /*8bb0*/  HMMA.16816.F32.BF16 R84, R172.reuse, R12, R84 ;  /* 0x0000000cac54723c */ /* 0x040ff00000041854 */
[C---:B------:R-:W-:Y:S01]  /*8bc0*/  HMMA.16816.F32.BF16 R96, R172.reuse, R14, R96 ;  /* 0x0000000eac60723c */ /* 0x040fe20000041860 */
[----:B------:R-:W2:Y:S07]  /*8bd0*/  LDSM.16.MT88.4 R12, [R218+0x800] ;  /* 0x00080000da0c783b */ /* 0x000eae0000004200 */
[C---:B------:R-:W-:Y:S01]  /*8be0*/  HMMA.16816.F32.BF16 R112, R172.reuse, R10, R112 ;  /* 0x0000000aac70723c */ /* 0x040fe20000041870 */
[----:B------:R-:W2:Y:S07]  /*8bf0*/  LDSM.16.MT88.4 R8, [R224+0xb800] ;  /* 0x00b80000e008783b */ /* 0x000eae0000004200 */
[C---:B------:R-:W-:Y:S08]  /*8c00*/  HMMA.16816.F32.BF16 R116, R172.reuse, R4, R116 ;  /* 0x00000004ac74723c */ /* 0x040ff00000041874 */
[----:B------:R-:W-:Y:S01]  /*8c10*/  HMMA.16816.F32.BF16 R128, R172, R6, R128 ;  /* 0x00000006ac80723c */ /* 0x000fe20000041880 */
[----:B------:R-:W2:Y:S01]  /*8c20*/  LDSM.16.MT88.4 R4, [R219+0xb800] ;  /* 0x00b80000db04783b */ /* 0x000ea20000004200 */
[----:B------:R-:W-:Y:S01]  /*8c30*/  F2FP.BF16.F32.PACK_AB R172, R210, R205 ;  /* 0x000000cdd2ac723e */ /* 0x000fe200000010ff */
[----:B------:R-:W-:Y:S01]  /*8c40*/  FADD.FTZ R205, R205, R178 ;  /* 0x000000b2cdcd7221 */ /* 0x000fe20000010000 */
[----:B---3--:R-:W-:-:S02]  /*8c50*/  F2FP.BF16.F32.PACK_AB R174, R207, R206 ;  /* 0x000000cecfae723e */ /* 0x008fc400000010ff */
[----:B------:R-:W-:Y:S01]  /*8c60*/  F2FP.BF16.F32.PACK_AB R173, R197, R200 ;  /* 0x000000c8c5ad723e */ /* 0x000fe200000010ff */
[----:B------:R-:W-:Y:S01]  /*8c70*/  FADD.FTZ R200, R200, R181 ;  /* 0x000000b5c8c87221 */ /* 0x000fe20000010000 */
[----:B----4-:R-:W-:Y:S01]  /*8c80*/  F2FP.BF16.F32.PACK_AB R175, R199, R196 ;  /* 0x000000c4c7af723e */ /* 0x010fe200000010ff */
[----:B------:R-:W-:Y:S02]  /*8c90*/  FADD.FTZ R205, R210, R205 ;  /* 0x000000cdd2cd7221 */ /* 0x000fe40000010000 */
[----:B------:R-:W-:Y:S02]  /*8ca0*/  FADD.FTZ R197, R197, R200 ;  /* 0x000000c8c5c57221 */ /* 0x000fe40000010000 */
[----:B------:R-:W-:Y:S02]  /*8cb0*/  FADD.FTZ R206, R206, R205 ;  /* 0x000000cdcece7221 */ /* 0x000fe40000010000 */
[----:B-1----:R-:W-:Y:S01]  /*8cc0*/  HMMA.16816.F32.BF16 R156, R172, R32, R156 ;  /* 0x00000020ac9c723c */ /* 0x002fe2000004189c */
[----:B------:R-:W-:Y:S01]  /*8cd0*/  FADD.FTZ R196, R196, R197 ;  /* 0x000000c5c4c47221 */ /* 0x000fe20000010000 */
[----:B------:R-:W-:-:S03]  /*8ce0*/  FADD.FTZ R237, R207, R206 ;  /* 0x000000cecfed7221 */ /* 0x000fc60000010000 */
[----:B------:R-:W-:-:S03]  /*8cf0*/  FADD.FTZ R235, R199, R196 ;  /* 0x000000c4c7eb7221 */ /* 0x000fc60000010000 */
[C---:B------:R-:W-:Y:S08]  /*8d00*/  HMMA.16816.F32.BF16 R152, R172.reuse, R34, R152 ;  /* 0x00000022ac98723c */ /* 0x040ff00000041898 */
[C---:B-----5:R-:W-:Y:S08]  /*8d10*/  HMMA.16816.F32.BF16 R140, R172.reuse, R28, R140 ;  /* 0x0000001cac8c723c */ /* 0x060ff0000004188c */
        /* <DEDUP_REMOVED lines=24> */
[----:B------:R-:W-:Y:S01]  /*8ea0*/  IADD3 R4, PT, PT, R169, -0x1, RZ ;  /* 0xffffffffa9047810 */ /* 0x000fe20007ffe0ff */
[----:B------:R-:W-:Y:S01]  /*8eb0*/  FADD.FTZ R239, R189, R2 ;  /* 0x00000002bdef7221 */ /* 0x000fe20000010000 */
[----:B------:R-:W-:Y:S02]  /*8ec0*/  FADD.FTZ R234, R188, R185 ;  /* 0x000000b9bcea7221 */ /* 0x000fe40000010000 */
[----:B------:R-:W-:-:S03]  /*8ed0*/  ISETP.NE.AND P0, PT, R4, 0x2, PT ;  /* 0x000000020400780c */ /* 0x000fc60003f05270 */
        /* <DEDUP_REMOVED lines=18> */
[----:B------:R-:W-:-:S04]  /*9000*/  VIADD R4, R169, 0xfffffffc ;  /* 0xfffffffca9047836 */ /* 0x000fc80000000000 */
[C---:B------:R-:W-:Y:S02]  /*9010*/  IMAD R7, R4.reuse, UR7, RZ ;  /* 0x0000000704077c24 */ /* 0x040fe4000f8e02ff */
[----:B------:R-:W-:-:S04]  /*9020*/  IMAD.WIDE.U32 R4, R4, UR24, RZ ;  /* 0x0000001804047c25 */ /* 0x000fc8000f8e00ff */
[----:B------:R-:W-:Y:S01]  /*9030*/  IMAD.IADD R0, R5, 0x1, R7 ;  /* 0x0000000105007824 */ /* 0x000fe200078e0207 */
[----:B------:R-:W-:Y:S01]  /*9040*/  BAR.SYNC.DEFER_BLOCKING 0x0 ;  /* 0x0000000000007b1d */ /* 0x000fe20000010000 */
        /* <DEDUP_REMOVED lines=16> */
[----:B------:R-:W1:Y:S04]  /*9150*/  LDSM.16.M88.4 R200, [R227+UR5+0x8000] ;  /* 0x00800005e3c8783b */ /* 0x000e680008000200 */
[----:B------:R-:W3:Y:S04]  /*9160*/  LDSM.16.M88.4 R192, [R228+0x2000] ;  /* 0x00200000e4c0783b */ /* 0x000ee80000000200 */
[----:B------:R-:W4:Y:S04]  /*9170*/  LDSM.16.M88.4 R4, [R227+UR5+0x8800] ;  /* 0x00880005e304783b */ /* 0x000f280008000200 */
[----:B------:R-:W-:Y:S04]  /*9180*/  LDSM.16.M88.4 R8, [R226] ;  /* 0x00000000e208783b */ /* 0x000fe80000000200 */
[----:B------:R-:W5:Y:S04]  /*9190*/  LDSM.16.M88.4 R208, [R222+0x8000] ;  /* 0x00800000ded0783b */ /* 0x000f680000000200 */
[----:B------:R-:W-:Y:S04]  /*91a0*/  LDSM.16.M88.4 R204, [R226+0x2000] ;  /* 0x00200000e2cc783b */ /* 0x000fe80000000200 */
[----:B------:R-:W5:Y:S04]  /*91b0*/  LDSM.16.M88.4 R16, [R222+0x8800] ;  /* 0x00880000de10783b */ /* 0x000f680000000200 */
[----:B------:R-:W-:Y:S04]  /*91c0*/  LDSM.16.M88.4 R184, [R221+0x8000] ;  /* 0x00800000ddb8783b */ /* 0x000fe80000000200 */
[----:B------:R-:W5:Y:S04]  /*91d0*/  LDSM.16.M88.4 R24, [R0] ;  /* 0x000000000018783b */ /* 0x000f680000000200 */
[----:B------:R-:W5:Y:S01]  /*91e0*/  LDSM.16.M88.4 R176, [R0+0x2000] ;  /* 0x0020000000b0783b */ /* 0x000f620000000200 */
[-C--:B-1----:R-:W-:Y:S03]  /*91f0*/  HMMA.16816.F32.BF16 R12, R188, R200.reuse, RZ ;  /* 0x000000c8bc0c723c */ /* 0x082fe600000418ff */
[----:B------:R-:W1:Y:S04]  /*9200*/  LDSM.16.M88.4 R180, [R221+0x8800] ;  /* 0x00880000ddb4783b */ /* 0x000e680000000200 */
[----:B--2---:R-:W-:Y:S01]  /*9210*/  LDSM.16.M88.4 R20, [R220+0x8000] ;  /* 0x00800000dc14783b */ /* 0x004fe20000000200 */
[C---:B---3--:R-:W-:Y:S03]  /*9220*/  HMMA.16816.F32.BF16 R172, R192.reuse, R200, RZ ;  /* 0x000000c8c0ac723c */ /* 0x048fe600000418ff */
[----:B------:R-:W-:Y:S04]  /*9230*/  LDSM.16.M88.4 R240, [R227+UR5+0x9000] ;  /* 0x00900005e3f0783b */ /* 0x000fe80008000200 */
[----:B------:R-:W-:Y:S01]  /*9240*/  LDSM.16.M88.4 R212, [R228+0x4000] ;  /* 0x00400000e4d4783b */ /* 0x000fe20000000200 */
[-C--:B------:R-:W-:Y:S03]  /*9250*/  HMMA.16816.F32.BF16 R32, R192, R202.reuse, RZ ;  /* 0x000000cac020723c */ /* 0x080fe600000418ff */
[----:B------:R-:W0:Y:S05]  /*9260*/  LDGDEPBAR ;  /* 0x00000000000079af */ /* 0x000e2a0000000000 */
[----:B------:R-:W-:Y:S08]  /*9270*/  HMMA.16816.F32.BF16 R200, R188, R202, RZ ;  /* 0x000000cabcc8723c */ /* 0x000ff000000418ff */
[-C--:B----4-:R-:W-:Y:S08]  /*9280*/  HMMA.16816.F32.BF16 R28, R192, R4.reuse, RZ ;  /* 0x00000004c01c723c */ /* 0x090ff000000418ff */
[----:B------:R-:W-:Y:S08]  /*9290*/  HMMA.16816.F32.BF16 R196, R188, R4, RZ ;  /* 0x00000004bcc4723c */ /* 0x000ff000000418ff */
[-C--:B------:R-:W-:Y:S08]  /*92a0*/  HMMA.16816.F32.BF16 R192, R192, R6.reuse, RZ ;  /* 0x00000006c0c0723c */ /* 0x080ff000000418ff */
[----:B------:R-:W-:Y:S01]  /*92b0*/  HMMA.16816.F32.BF16 R188, R188, R6, RZ ;  /* 0x00000006bcbc723c */ /* 0x000fe200000418ff */
[----:B------:R-:W2:Y:S07]  /*92c0*/  LDSM.16.M88.4 R4, [R225] ;  /* 0x00000000e104783b */ /* 0x000eae0000000200 */
[----:B-----5:R-:W-:Y:S08]  /*92d0*/  HMMA.16816.F32.BF16 R12, R8, R208, R12 ;  /* 0x000000d0080c723c */ /* 0x020ff0000004180c */
[C---:B------:R-:W-:Y:S08]  /*92e0*/  HMMA.16816.F32.BF16 R28, R204.reuse, R16, R28 ;  /* 0x00000010cc1c723c */ /* 0x040ff0000004181c */
[----:B------:R-:W-:Y:S08]  /*92f0*/  HMMA.16816.F32.BF16 R192, R204, R18, R192 ;  /* 0x00000012ccc0723c */ /* 0x000ff000000418c0 */
[C---:B------:R-:W-:Y:S08]  /*9300*/  HMMA.16816.F32.BF16 R196, R8.reuse, R16, R196 ;  /* 0x0000001008c4723c */ /* 0x040ff000000418c4 */
[----:B------:R-:W-:Y:S01]  /*9310*/  HMMA.16816.F32.BF16 R188, R8, R18, R188 ;  /* 0x0000001208bc723c */ /* 0x000fe200000418bc */
[----:B------:R-:W3:Y:S07]  /*9320*/  LDSM.16.M88.4 R16, [R225+0x2000] ;  /* 0x00200000e110783b */ /* 0x000eee0000000200 */
[----:B------:R-:W-:Y:S08]  /*9330*/  HMMA.16816.F32.BF16 R172, R204, R208, R172 ;  /* 0x000000d0ccac723c */ /* 0x000ff000000418ac */
[-C--:B------:R-:W-:Y:S01]  /*9340*/  HMMA.16816.F32.BF16 R200, R8, R210.reuse, R200 ;  /* 0x000000d208c8723c */ /* 0x080fe200000418c8 */
[----:B------:R-:W4:Y:S07]  /*9350*/  LDSM.16.M88.4 R8, [R220+0x8800] ;  /* 0x00880000dc08783b */ /* 0x000f2e0000000200 */
[----:B------:R-:W-:Y:S01]  /*9360*/  HMMA.16816.F32.BF16 R32, R204, R210, R32 ;  /* 0x000000d2cc20723c */ /* 0x000fe20000041820 */
[----:B------:R-:W5:Y:S04]  /*9370*/  LDSM.16.M88.4 R208, [R228+0x6000] ;  /* 0x00600000e4d0783b */ /* 0x000f680000000200 */
[----:B------:R-:W-:Y:S03]  /*9380*/  LDSM.16.M88.4 R204, [R227+UR5+0x9800] ;  /* 0x00980005e3cc783b */ /* 0x000fe60008000200 */
[-C--:B------:R-:W-:Y:S08]  /*9390*/  HMMA.16816.F32.BF16 R12, R24, R184.reuse, R12 ;  /* 0x000000b8180c723c */ /* 0x080ff0000004180c */
[C---:B------:R-:W-:Y:S08]  /*93a0*/  HMMA.16816.F32.BF16 R172, R176.reuse, R184, R172 ;  /* 0x000000b8b0ac723c */ /* 0x040ff000000418ac */
[C---:B-1----:R-:W-:Y:S08]  /*93b0*/  HMMA.16816.F32.BF16 R28, R176.reuse, R180, R28 ;  /* 0x000000b4b01c723c */ /* 0x042ff0000004181c */
[C---:B------:R-:W-:Y:S08]  /*93c0*/  HMMA.16816.F32.BF16 R32, R176.reuse, R186, R32 ;  /* 0x000000bab020723c */ /* 0x040ff00000041820 */
[----:B------:R-:W-:Y:S01]  /*93d0*/  HMMA.16816.F32.BF16 R192, R176, R182, R192 ;  /* 0x000000b6b0c0723c */ /* 0x000fe200000418c0 */
[----:B------:R-:W-:Y:S07]  /*93e0*/  LDSM.16.M88.4 R176, [R222+0x9000] ;  /* 0x00900000deb0783b */ /* 0x000fee0000000200 */
[----:B------:R-:W-:Y:S01]  /*93f0*/  HMMA.16816.F32.BF16 R200, R24, R186, R200 ;  /* 0x000000ba18c8723c */ /* 0x000fe200000418c8 */
[----:B------:R-:W1:Y:S07]  /*9400*/  LDSM.16.M88.4 R184, [R226+0x4000] ;  /* 0x00400000e2b8783b */ /* 0x000e6e0000000200 */
[----:B--2---:R-:W-:Y:S08]  /*9410*/  HMMA.16816.F32.BF16 R12, R4, R20, R12 ;  /* 0x00000014040c723c */ /* 0x004ff0000004180c */
[C---:B------:R-:W-:Y:S08]  /*9420*/  HMMA.16816.F32.BF16 R196, R24.reuse, R180, R196 ;  /* 0x000000b418c4723c */ /* 0x040ff000000418c4 */
[----:B------:R-:W-:Y:S01]  /*9430*/  HMMA.16816.F32.BF16 R188, R24, R182, R188 ;  /* 0x000000b618bc723c */ /* 0x000fe200000418bc */
[----:B------:R-:W2:Y:S04]  /*9440*/  LDSM.16.M88.4 R180, [R226+0x6000] ;  /* 0x00600000e2b4783b */ /* 0x000ea80000000200 */
[----:B------:R-:W-:Y:S03]  /*9450*/  LDSM.16.M88.4 R24, [R0+0x4000] ;  /* 0x004000000018783b */ /* 0x000fe60000000200 */
[C---:B---3--:R-:W-:Y:S08]  /*9460*/  HMMA.16816.F32.BF16 R172, R16.reuse, R20, R172 ;  /* 0x0000001410ac723c */ /* 0x048ff000000418ac */
[C---:B------:R-:W-:Y:S08]  /*9470*/  HMMA.16816.F32.BF16 R32, R16.reuse, R22, R32 ;  /* 0x000000161020723c */ /* 0x040ff00000041820 */
[C---:B----4-:R-:W-:Y:S08]  /*9480*/  HMMA.16816.F32.BF16 R28, R16.reuse, R8, R28 ;  /* 0x00000008101c723c */ /* 0x050ff0000004181c */
[----:B------:R-:W-:Y:S01]  /*9490*/  HMMA.16816.F32.BF16 R192, R16, R10, R192 ;  /* 0x0000000a10c0723c */ /* 0x000fe200000418c0 */
[----:B------:R-:W3:Y:S07]  /*94a0*/  LDSM.16.M88.4 R16, [R221+0x9000] ;  /* 0x00900000dd10783b */ /* 0x000eee0000000200 */
[----:B------:R-:W-:Y:S01]  /*94b0*/  HMMA.16816.F32.BF16 R200, R4, R22, R200 ;  /* 0x0000001604c8723c */ /* 0x000fe200000418c8 */
[----:B------:R-:W4:Y:S07]  /*94c0*/  LDSM.16.M88.4 R20, [R0+0x6000] ;  /* 0x006000000014783b */ /* 0x000f2e0000000200 */
[-C--:B------:R-:W-:Y:S08]  /*94d0*/  HMMA.16816.F32.BF16 R12, R212, R240.reuse, R12 ;  /* 0x000000f0d40c723c */ /* 0x080ff0000004180c */
[----:B-----5:R-:W-:Y:S08]  /*94e0*/  HMMA.16816.F32.BF16 R172, R208, R240, R172 ;  /* 0x000000f0d0ac723c */ /* 0x020ff000000418ac */
[C---:B------:R-:W-:Y:S08]  /*94f0*/  HMMA.16816.F32.BF16 R196, R4.reuse, R8, R196 ;  /* 0x0000000804c4723c */ /* 0x040ff000000418c4 */
[----:B------:R-:W-:Y:S01]  /*9500*/  HMMA.16816.F32.BF16 R188, R4, R10, R188 ;  /* 0x0000000a04bc723c */ /* 0x000fe200000418bc */
[----:B------:R-:W-:Y:S04]  /*9510*/  LDSM.16.M88.4 R4, [R220+0x9000] ;  /* 0x00900000dc04783b */ /* 0x000fe80000000200 */
[----:B------:R-:W5:Y:S03]  /*9520*/  LDSM.16.M88.4 R8, [R225+0x4000] ;  /* 0x00400000e108783b */ /* 0x000f660000000200 */
[-C--:B------:R-:W-:Y:S08]  /*9530*/  HMMA.16816.F32.BF16 R32, R208, R242.reuse, R32 ;  /* 0x000000f2d020723c */ /* 0x080ff00000041820 */
[----:B------:R-:W-:Y:S08]  /*9540*/  HMMA.16816.F32.BF16 R200, R212, R242, R200 ;  /* 0x000000f2d4c8723c */ /* 0x000ff000000418c8 */
[----:B-1----:R-:W-:Y:S08]  /*9550*/  HMMA.16816.F32.BF16 R12, R184, R176, R12 ;  /* 0x000000b0b80c723c */ /* 0x002ff0000004180c */
[C---:B------:R-:W-:Y:S08]  /*9560*/  HMMA.16816.F32.BF16 R28, R208.reuse, R204, R28 ;  /* 0x000000ccd01c723c */ /* 0x040ff0000004181c */
[----:B------:R-:W-:Y:S08]  /*9570*/  HMMA.16816.F32.BF16 R192, R208, R206, R192 ;  /* 0x000000ced0c0723c */ /* 0x000ff000000418c0 */
[----:B--2---:R-:W-:Y:S01]  /*9580*/  HMMA.16816.F32.BF16 R208, R180, R176, R172 ;  /* 0x000000b0b4d0723c */ /* 0x004fe200000418ac */
[----:B------:R-:W1:Y:S07]  /*9590*/  LDSM.16.M88.4 R172, [R225+0x6000] ;  /* 0x00600000e1ac783b */ /* 0x000e6e0000000200 */
[-C--:B------:R-:W-:Y:S08]  /*95a0*/  HMMA.16816.F32.BF16 R200, R184, R178.reuse, R200 ;  /* 0x000000b2b8c8723c */ /* 0x080ff000000418c8 */
[----:B------:R-:W-:Y:S01]  /*95b0*/  HMMA.16816.F32.BF16 R32, R180, R178, R32 ;  /* 0x000000b2b420723c */ /* 0x000fe20000041820 */
[----:B------:R-:W2:Y:S07]  /*95c0*/  LDSM.16.M88.4 R176, [R222+0x9800] ;  /* 0x00980000deb0783b */ /* 0x000eae0000000200 */
[----:B---3--:R-:W-:Y:S08]  /*95d0*/  HMMA.16816.F32.BF16 R12, R24, R16, R12 ;  /* 0x00000010180c723c */ /* 0x008ff0000004180c */
[----:B------:R-:W-:Y:S08]  /*95e0*/  HMMA.16816.F32.BF16 R196, R212, R204, R196 ;  /* 0x000000ccd4c4723c */ /* 0x000ff000000418c4 */
[----:B----4-:R-:W-:Y:S08]  /*95f0*/  HMMA.16816.F32.BF16 R208, R20, R16, R208 ;  /* 0x0000001014d0723c */ /* 0x010ff000000418d0 */
[----:B------:R-:W-:Y:S01]  /*9600*/  HMMA.16816.F32.BF16 R212, R212, R206, R188 ;  /* 0x000000ced4d4723c */ /* 0x000fe200000418bc */
[----:B------:R-:W3:Y:S07]  /*9610*/  LDSM.16.M88.4 R188, [R221+0x9800] ;  /* 0x00980000ddbc783b */ /* 0x000eee0000000200 */
[-C--:B-----5:R-:W-:Y:S08]  /*9620*/  HMMA.16816.F32.BF16 R12, R8, R4.reuse, R12 ;  /* 0x00000004080c723c */ /* 0x0a0ff0000004180c */
[----:B-1----:R-:W-:Y:S08]  /*9630*/  HMMA.16816.F32.BF16 R208, R172, R4, R208 ;  /* 0x00000004acd0723c */ /* 0x002ff000000418d0 */
[----:B--2---:R-:W-:Y:S03]  /*9640*/  HMMA.16816.F32.BF16 R28, R180, R176, R28 ;  /* 0x000000b0b41c723c */ /* 0x004fe6000004181c */
[----:B------:R-:W-:Y:S01]  /*9650*/  FMUL.FTZ R0, R12, UR4 ;  /* 0x000000040c007c20 */ /* 0x000fe20008410000 */
[----:B------:R-:W-:Y:S01]  /*9660*/  FMUL.FTZ R2, R13, UR4 ;  /* 0x000000040d027c20 */ /* 0x000fe20008410000 */
[----:B------:R-:W-:Y:S01]  /*9670*/  FMUL.FTZ R4, R14, UR4 ;  /* 0x000000040e047c20 */ /* 0x000fe20008410000 */
[----:B------:R-:W-:-:S02]  /*9680*/  FMUL.FTZ R205, R15, UR4 ;  /* 0x000000040fcd7c20 */ /* 0x000fc40008410000 */
[----:B------:R-:W1:Y:S01]  /*9690*/  LDSM.16.M88.4 R12, [R220+0x9800] ;  /* 0x00980000dc0c783b */ /* 0x000e620000000200 */
[----:B------:R-:W-:Y:S01]  /*96a0*/  HMMA.16816.F32.BF16 R192, R180, R178, R192 ;  /* 0x000000b2b4c0723c */ /* 0x000fe200000418c0 */
[----:B------:R-:W-:Y:S01]  /*96b0*/  MUFU.TANH R0, R0 ;  /* 0x0000000000007308 */ /* 0x000fe20000002400 */
[----:B------:R-:W-:Y:S01]  /*96c0*/  FMUL.FTZ R5, R208, UR4 ;  /* 0x00000004d0057c20 */ /* 0x000fe20008410000 */
[----:B------:R-:W-:Y:S01]  /*96d0*/  FMUL.FTZ R16, R209, UR4 ;  /* 0x00000004d1107c20 */ /* 0x000fe20008410000 */
[----:B------:R-:W-:Y:S01]  /*96e0*/  FMUL.FTZ R17, R210, UR4 ;  /* 0x00000004d2117c20 */ /* 0x000fe20008410000 */
[----:B------:R-:W-:-:S04]  /*96f0*/  DEPBAR.LE SB0, 0x0 ;  /* 0x000080000000791a */ /* 0x000fc80000000000 */
[C---:B------:R-:W-:Y:S01]  /*9700*/  HMMA.16816.F32.BF16 R32, R20.reuse, R18, R32 ;  /* 0x000000121420723c */ /* 0x040fe20000041820 */
[----:B------:R-:W-:Y:S07]  /*9710*/  MUFU.TANH R5, R5 ;  /* 0x0000000500057308 */ /* 0x000fee0000002400 */
[C---:B---3--:R-:W-:Y:S01]  /*9720*/  HMMA.16816.F32.BF16 R28, R20.reuse, R188, R28 ;  /* 0x000000bc141c723c */ /* 0x048fe2000004181c */
[----:B------:R-:W-:Y:S07]  /*9730*/  MUFU.TANH R16, R16 ;  /* 0x0000001000107308 */ /* 0x000fee0000002400 */
[----:B------:R-:W-:Y:S01]  /*9740*/  HMMA.16816.F32.BF16 R192, R20, R190, R192 ;  /* 0x000000be14c0723c */ /* 0x000fe200000418c0 */
[----:B------:R-:W2:Y:S01]  /*9750*/  S2R R22, SR_TID.X ;  /* 0x0000000000167919 */ /* 0x000ea20000002100 */
[----:B------:R-:W-:Y:S06]  /*9760*/  MUFU.TANH R17, R17 ;  /* 0x0000001100117308 */ /* 0x000fec0000002400 */
[----:B------:R-:W-:Y:S01]  /*9770*/  HMMA.16816.F32.BF16 R200, R24, R18, R200 ;  /* 0x0000001218c8723c */ /* 0x000fe200000418c8 */
[----:B------:R-:W-:Y:S01]  /*9780*/  FMUL.FTZ R19, R211, UR4 ;  /* 0x00000004d3137c20 */ /* 0x000fe20008410000 */
[----:B------:R-:W-:Y:S06]  /*9790*/  MUFU.TANH R2, R2 ;  /* 0x0000000200027308 */ /* 0x000fec0000002400 */
[----:B------:R-:W-:Y:S02]  /*97a0*/  HMMA.16816.F32.BF16 R196, R184, R176, R196 ;  /* 0x000000b0b8c4723c */ /* 0x000fe400000418c4 */
[----:B------:R-:W3:Y:S06]  /*97b0*/  MUFU.TANH R19, R19 ;  /* 0x0000001300137308 */ /* 0x000eec0000002400 */
[C---:B------:R-:W-:Y:S02]  /*97c0*/  HMMA.16816.F32.BF16 R32, R172.reuse, R6, R32 ;  /* 0x00000006ac20723c */ /* 0x040fe40000041820 */
[----:B------:R-:W-:Y:S06]  /*97d0*/  MUFU.TANH R4, R4 ;  /* 0x0000000400047308 */ /* 0x000fec0000002400 */
[----:B-1----:R-:W-:Y:S01]  /*97e0*/  HMMA.16816.F32.BF16 R192, R172, R14, R192 ;  /* 0x0000000eacc0723c */ /* 0x002fe200000418c0 */
[----:B--2---:R-:W-:Y:S01]  /*97f0*/  IMAD.SHL.U32 R22, R22, 0x2, RZ ;  /* 0x0000000216167824 */ /* 0x004fe200078e00ff */
[----:B------:R-:W-:Y:S04]  /*9800*/  MUFU.TANH R205, R205 ;  /* 0x000000cd00cd7308 */ /* 0x000fe80000002400 */
[----:B------:R-:W-:-:S02]  /*9810*/  LOP3.LUT R22, R22, 0x6, RZ, 0xc0, !PT ;  /* 0x0000000616167812 */ /* 0x000fc400078ec0ff */
[----:B------:R-:W-:Y:S03]  /*9820*/  HMMA.16816.F32.BF16 R212, R184, R178, R212 ;  /* 0x000000b2b8d4723c */ /* 0x000fe600000418d4 */
[----:B------:R-:W-:Y:S01]  /*9830*/  FMUL.FTZ R23, R34, UR4 ;  /* 0x0000000422177c20 */ /* 0x000fe20008410000 */
[----:B------:R-:W-:Y:S01]  /*9840*/  FMUL.FTZ R20, R32, UR4 ;  /* 0x0000000420147c20 */ /* 0x000fe20008410000 */
[----:B------:R-:W-:Y:S01]  /*9850*/  FMUL.FTZ R21, R33, UR4 ;  /* 0x0000000421157c20 */ /* 0x000fe20008410000 */
[----:B------:R-:W-:Y:S01]  /*9860*/  FMUL.FTZ R32, R35, UR4 ;  /* 0x0000000423207c20 */ /* 0x000fe20008410000 */
[----:B------:R-:W-:Y:S01]  /*9870*/  IMAD R22, R169, 0x20, R22 ;  /* 0x00000020a9167824 */ /* 0x000fe200078e0216 */
[----:B------:R-:W-:Y:S01]  /*9880*/  HMMA.16816.F32.BF16 R200, R8, R6, R200 ;  /* 0x0000000608c8723c */ /* 0x000fe200000418c8 */
[----:B------:R-:W1:Y:S02]  /*9890*/  MUFU.TANH R23, R23 ;  /* 0x0000001700177308 */ /* 0x000e640000002400 */
[----:B------:R-:W-:Y:S01]  /*98a0*/  FMUL.FTZ R192, R192, UR4 ;  /* 0x00000004c0c07c20 */ /* 0x000fe20008410000 */
[----:B------:R-:W-:-:S02]  /*98b0*/  VIADD R33, R22, 0xffffff81 ;  /* 0xffffff8116217836 */ /* 0x000fc40000000000 */
[----:B------:R-:W-:Y:S01]  /*98c0*/  FMUL.FTZ R195, R195, UR4 ;  /* 0x00000004c3c37c20 */ /* 0x000fe20008410000 */
[----:B------:R-:W-:Y:S01]  /*98d0*/  FMUL.FTZ R193, R193, UR4 ;  /* 0x00000004c1c17c20 */ /* 0x000fe20008410000 */
[----:B------:R-:W-:Y:S01]  /*98e0*/  FMUL.FTZ R194, R194, UR4 ;  /* 0x00000004c2c27c20 */ /* 0x000fe20008410000 */
[----:B------:R-:W-:Y:S01]  /*98f0*/  HMMA.16816.F32.BF16 R28, R172, R12, R28 ;  /* 0x0000000cac1c723c */ /* 0x000fe2000004181c */
[----:B------:R-:W2:Y:S01]  /*9900*/  MUFU.TANH R209, R192 ;  /* 0x000000c000d17308 */ /* 0x000ea20000002400 */
[C---:B------:R-:W-:Y:S02]  /*9910*/  ISETP.GE.AND P0, PT, R33.reuse, R3, PT ;  /* 0x000000032100720c */ /* 0x040fe40003f06270 */
[----:B------:R-:W-:Y:S02]  /*9920*/  ISETP.GE.AND P1, PT, R33, R170, PT ;  /* 0x000000aa2100720c */ /* 0x000fe40003f26270 */
[----:B---3--:R-:W-:Y:S02]  /*9930*/  FSEL R19, R19, -INF , !P0 ;  /* 0xff80000013137808 */ /* 0x008fe40004000000 */
[----:B------:R-:W-:Y:S01]  /*9940*/  HMMA.16816.F32.BF16 R196, R24, R188, R196 ;  /* 0x000000bc18c4723c */ /* 0x000fe200000418c4 */
[----:B------:R-:W-:Y:S01]  /*9950*/  MUFU.TANH R21, R21 ;  /* 0x0000001500157308 */ /* 0x000fe20000002400 */
[----:B------:R-:W-:Y:S01]  /*9960*/  FMUL.FTZ R7, R201, UR4 ;  /* 0x00000004c9077c20 */ /* 0x000fe20008410000 */
[----:B------:R-:W-:Y:S01]  /*9970*/  FMUL.FTZ R6, R200, UR4 ;  /* 0x00000004c8067c20 */ /* 0x000fe20008410000 */
[----:B------:R-:W-:Y:S01]  /*9980*/  FMUL.FTZ R18, R202, UR4 ;  /* 0x00000004ca127c20 */ /* 0x000fe20008410000 */
[----:B------:R-:W-:-:S03]  /*9990*/  FMUL.FTZ R211, R203, UR4 ;  /* 0x00000004cbd37c20 */ /* 0x000fc60008410000 */
[----:B------:R-:W-:Y:S01]  /*99a0*/  HMMA.16816.F32.BF16 R212, R24, R190, R212 ;  /* 0x000000be18d4723c */ /* 0x000fe200000418d4 */
[----:B------:R-:W-:Y:S01]  /*99b0*/  MUFU.TANH R32, R32 ;  /* 0x0000002000207308 */ /* 0x000fe20000002400 */
[----:B------:R-:W-:Y:S02]  /*99c0*/  VIADD R24, R22, 0xffffff98 ;  /* 0xffffff9816187836 */ /* 0x000fe40000000000 */
[----:B------:R-:W-:Y:S01]  /*99d0*/  FMUL.FTZ R28, R28, UR4 ;  /* 0x000000041c1c7c20 */ /* 0x000fe20008410000 */
[----:B------:R-:W-:Y:S01]  /*99e0*/  FMUL.FTZ R29, R29, UR4 ;  /* 0x000000041d1d7c20 */ /* 0x000fe20008410000 */
[----:B------:R-:W-:Y:S01]  /*99f0*/  FMUL.FTZ R34, R30, UR4 ;  /* 0x000000041e227c20 */ /* 0x000fe20008410000 */
[----:B------:R-:W-:Y:S01]  /*9a00*/  FMUL.FTZ R201, R31, UR4 ;  /* 0x000000041fc97c20 */ /* 0x000fe20008410000 */
[----:B------:R-:W-:Y:S01]  /*9a10*/  VIADD R30, R22, 0xffffff80 ;  /* 0xffffff80161e7836 */ /* 0x000fe20000000000 */
[-C--:B------:R-:W-:Y:S01]  /*9a20*/  ISETP.GE.AND P0, PT, R24, R170.reuse, PT ;  /* 0x000000aa1800720c */ /* 0x080fe20003f06270 */
[----:B------:R-:W3:Y:S01]  /*9a30*/  MUFU.TANH R20, R20 ;  /* 0x0000001400147308 */ /* 0x000ee20000002400 */
[----:B------:R-:W-:Y:S01]  /*9a40*/  VIADD R31, R22, 0xffffff88 ;  /* 0xffffff88161f7836 */ /* 0x000fe20000000000 */
[----:B------:R-:W-:Y:S01]  /*9a50*/  FSEL R25, R16, -INF , !P1 ;  /* 0xff80000010197808 */ /* 0x000fe20004800000 */
[----:B------:R-:W-:Y:S01]  /*9a60*/  HMMA.16816.F32.BF16 R196, R8, R12, R196 ;  /* 0x0000000c08c4723c */ /* 0x000fe200000418c4 */
[----:B------:R-:W-:Y:S01]  /*9a70*/  ISETP.GE.AND P4, PT, R30, R170, PT ;  /* 0x000000aa1e00720c */ /* 0x000fe20003f86270 */
[----:B------:R-:W-:Y:S01]  /*9a80*/  VIADD R26, R22, 0xffffff91 ;  /* 0xffffff91161a7836 */ /* 0x000fe20000000000 */
[----:B------:R-:W-:-:S02]  /*9a90*/  ISETP.GE.AND P3, PT, R31, R3, PT ;  /* 0x000000031f00720c */ /* 0x000fc40003f66270 */
[----:B------:R4:W5:Y:S01]  /*9aa0*/  MUFU.TANH R207, R28 ;  /* 0x0000001c00cf7308 */ /* 0x0009620000002400 */
[----:B------:R-:W-:Y:S02]  /*9ab0*/  ISETP.GE.AND P2, PT, R30, R3, PT ;  /* 0x000000031e00720c */ /* 0x000fe40003f46270 */
[----:B------:R-:W-:Y:S01]  /*9ac0*/  FSEL R5, R5, -INF , !P4 ;  /* 0xff80000005057808 */ /* 0x000fe20006000000 */
[----:B------:R-:W-:Y:S01]  /*9ad0*/  HMMA.16816.F32.BF16 R212, R8, R14, R212 ;  /* 0x0000000e08d4723c */ /* 0x000fe200000418d4 */
[----:B-1----:R-:W-:Y:S02]  /*9ae0*/  FSEL R23, R23, -INF , !P3 ;  /* 0xff80000017177808 */ /* 0x002fe40005800000 */
[----:B------:R-:W-:Y:S01]  /*9af0*/  ISETP.GE.AND P5, PT, R31, R170, PT ;  /* 0x000000aa1f00720c */ /* 0x000fe20003fa6270 */
[----:B------:R1:W5:Y:S01]  /*9b00*/  MUFU.TANH R204, R29 ;  /* 0x0000001d00cc7308 */ /* 0x0003620000002400 */
[----:B------:R-:W-:Y:S02]  /*9b10*/  FSEL R17, R17, -INF , !P2 ;  /* 0xff80000011117808 */ /* 0x000fe40005000000 */
[----:B--2---:R-:W-:-:S02]  /*9b20*/  FSEL R209, R209, -INF , !P0 ;  /* 0xff800000d1d17808 */ /* 0x004fc40004000000 */
[----:B------:R-:W-:Y:S01]  /*9b30*/  ISETP.GE.U32.AND P0, PT, R169, 0x5, PT ;  /* 0x00000005a900780c */ /* 0x000fe20003f06070 */
[----:B------:R-:W-:Y:S01]  /*9b40*/  FMUL.FTZ R184, R196, UR4 ;  /* 0x00000004c4b87c20 */ /* 0x000fe20008410000 */
[-C--:B------:R-:W-:Y:S01]  /*9b50*/  ISETP.GE.AND P1, PT, R26, R170.reuse, PT ;  /* 0x000000aa1a00720c */ /* 0x080fe20003f26270 */
[----:B------:R-:W2:Y:S01]  /*9b60*/  MUFU.TANH R34, R34 ;  /* 0x0000002200227308 */ /* 0x000ea20000002400 */
[----:B---3--:R-:W-:Y:S01]  /*9b70*/  FSEL R27, R20, -INF , !P5 ;  /* 0xff800000141b7808 */ /* 0x008fe20006800000 */
[----:B----4-:R-:W-:Y:S01]  /*9b80*/  VIADD R28, R22, 0xffffff90 ;  /* 0xffffff90161c7836 */ /* 0x010fe20000000000 */
[----:B------:R-:W-:Y:S02]  /*9b90*/  FMNMX3.FTZ R10, R166, R5, R25, !PT ;  /* 0x00000005a60a7276 */ /* 0x000fe40007810019 */
[----:B------:R-:W-:Y:S02]  /*9ba0*/  FMNMX3.FTZ R8, R165, R17, R19, !PT ;  /* 0x00000011a5087276 */ /* 0x000fe40007810013 */
[----:B------:R-:W-:Y:S01]  /*9bb0*/  ISETP.GE.AND P2, PT, R28, R170, PT ;  /* 0x000000aa1c00720c */ /* 0x000fe20003f46270 */
[----:B------:R-:W3:Y:S01]  /*9bc0*/  MUFU.TANH R201, R201 ;  /* 0x000000c900c97308 */ /* 0x000ee20000002400 */
[----:B-1----:R-:W-:-:S02]  /*9bd0*/  VIADD R29, R22, 0xffffff89 ;  /* 0xffffff89161d7836 */ /* 0x002fc40000000000 */
[----:B-----5:R-:W-:Y:S01]  /*9be0*/  FSEL R207, R207, -INF , !P2 ;  /* 0xff800000cfcf7808 */ /* 0x020fe20005000000 */
[----:B------:R-:W-:Y:S01]  /*9bf0*/  VIADD R22, R22, 0xffffff99 ;  /* 0xffffff9916167836 */ /* 0x000fe20000000000 */
[----:B------:R-:W-:Y:S02]  /*9c00*/  FSEL R204, R204, -INF , !P1 ;  /* 0xff800000cccc7808 */ /* 0x000fe40004800000 */
[C---:B------:R-:W-:Y:S01]  /*9c10*/  ISETP.GE.AND P4, PT, R29.reuse, R170, PT ;  /* 0x000000aa1d00720c */ /* 0x040fe20003f86270 */
[----:B------:R-:W1:Y:S01]  /*9c20*/  MUFU.TANH R208, R193 ;  /* 0x000000c100d07308 */ /* 0x000e620000002400 */
[----:B------:R-:W-:Y:S02]  /*9c30*/  ISETP.GE.AND P3, PT, R29, R3, PT ;  /* 0x000000031d00720c */ /* 0x000fe40003f66270 */
[----:B------:R-:W-:Y:S02]  /*9c40*/  FSEL R21, R21, -INF , !P4 ;  /* 0xff80000015157808 */ /* 0x000fe40006000000 */
[----:B------:R-:W-:-:S02]  /*9c50*/  FSEL R13, R32, -INF , !P3 ;  /* 0xff800000200d7808 */ /* 0x000fc40005800000 */
[-C--:B------:R-:W-:Y:S01]  /*9c60*/  ISETP.GE.AND P4, PT, R28, R3.reuse, PT ;  /* 0x000000031c00720c */ /* 0x080fe20003f86270 */
[----:B------:R-:W4:Y:S01]  /*9c70*/  MUFU.TANH R200, R194 ;  /* 0x000000c200c87308 */ /* 0x000f220000002400 */
[-C--:B------:R-:W-:Y:S02]  /*9c80*/  ISETP.GE.AND P3, PT, R26, R3.reuse, PT ;  /* 0x000000031a00720c */ /* 0x080fe40003f66270 */
[-C--:B------:R-:W-:Y:S02]  /*9c90*/  ISETP.GE.AND P2, PT, R24, R3.reuse, PT ;  /* 0x000000031800720c */ /* 0x080fe40003f46270 */
[C---:B------:R-:W-:Y:S02]  /*9ca0*/  ISETP.GE.AND P1, PT, R22.reuse, R3, PT ;  /* 0x000000031600720c */ /* 0x040fe40003f26270 */
[----:B------:R-:W-:Y:S01]  /*9cb0*/  ISETP.GE.AND P5, PT, R22, R170, PT ;  /* 0x000000aa1600720c */ /* 0x000fe20003fa6270 */
[----:B------:R-:W5:Y:S01]  /*9cc0*/  MUFU.TANH R195, R195 ;  /* 0x000000c300c37308 */ /* 0x000f620000002400 */
[----:B--2---:R-:W-:-:S02]  /*9cd0*/  FSEL R203, R34, -INF , !P4 ;  /* 0xff80000022cb7808 */ /* 0x004fc40006000000 */
[----:B---3--:R-:W-:Y:S02]  /*9ce0*/  FSEL R201, R201, -INF , !P3 ;  /* 0xff800000c9c97808 */ /* 0x008fe40005800000 */
[----:B------:R-:W-:Y:S02]  /*9cf0*/  FMNMX3.FTZ R3, R10, R27, R21, !PT ;  /* 0x0000001b0a037276 */ /* 0x000fe40007810015 */
[----:B------:R-:W-:Y:S01]  /*9d00*/  FMNMX3.FTZ R8, R8, R23, R13, !PT ;  /* 0x0000001708087276 */ /* 0x000fe2000781000d */
[----:B------:R-:W2:Y:S01]  /*9d10*/  MUFU.TANH R6, R6 ;  /* 0x0000000600067308 */ /* 0x000ea20000002400 */
[----:B-1----:R-:W-:Y:S02]  /*9d20*/  FSEL R208, R208, -INF , !P5 ;  /* 0xff800000d0d07808 */ /* 0x002fe40006800000 */
[----:B----4-:R-:W-:Y:S02]  /*9d30*/  FSEL R200, R200, -INF , !P2 ;  /* 0xff800000c8c87808 */ /* 0x010fe40005000000 */
[----:B------:R-:W-:-:S02]  /*9d40*/  FMNMX3.FTZ R3, R3, R207, R204, !PT ;  /* 0x000000cf03037276 */ /* 0x000fc400078100cc */
[----:B------:R-:W-:Y:S01]  /*9d50*/  FMNMX3.FTZ R8, R8, R203, R201, !PT ;  /* 0x000000cb08087276 */ /* 0x000fe200078100c9 */
[----:B------:R-:W1:Y:S01]  /*9d60*/  MUFU.TANH R7, R7 ;  /* 0x0000000700077308 */ /* 0x000e620000002400 */
[----:B------:R-:W-:Y:S02]  /*9d70*/  FMNMX3.FTZ R9, R3, R209, R208, !PT ;  /* 0x000000d103097276 */ /* 0x000fe400078100d0 */
[----:B-----5:R-:W-:-:S04]  /*9d80*/  FSEL R195, R195, -INF , !P1 ;  /* 0xff800000c3c37808 */ /* 0x020fc80004800000 */
[----:B------:R-:W-:Y:S01]  /*9d90*/  FMNMX3.FTZ R10, R8, R200, R195, !PT ;  /* 0x000000c8080a7276 */ /* 0x000fe200078100c3 */
[----:B------:R-:W3:Y:S08]  /*9da0*/  MUFU.TANH R18, R18 ;  /* 0x0000001200127308 */ /* 0x000ef00000002400 */
[----:B------:R-:W4:Y:S01]  /*9db0*/  MUFU.TANH R211, R211 ;  /* 0x000000d300d37308 */ /* 0x000f220000002400 */
[----:B------:R-:W-:Y:S06]  /*9dc0*/  BAR.SYNC.DEFER_BLOCKING 0x0 ;  /* 0x0000000000007b1d */ /* 0x000fec0000010000 */
[----:B-12---:R-:W-:Y:S05]  /*9dd0*/  @!P0 BRA `(.L_x_1065) ;  /* 0x0000000000488947 */ /* 0x006fea0003800000 */
        /* <DEDUP_REMOVED lines=18> */
.L_x_1065:
[----:B------:R-:W2:Y:S01]  /*9f00*/  SHFL.BFLY PT, R8, R9, 0x2, 0x1f ;  /* 0x0c401f0009087f89 */ /* 0x000ea200000e0000 */
[----:B------:R-:W-:Y:S01]  /*9f10*/  FMUL.FTZ R183, R197, UR4 ;  /* 0x00000004c5b77c20 */ /* 0x000fe20008410000 */
[----:B------:R-:W-:Y:S01]  /*9f20*/  FMUL.FTZ R191, R212, UR4 ;  /* 0x00000004d4bf7c20 */ /* 0x000fe20008410000 */
[----:B------:R-:W-:Y:S01]  /*9f30*/  FMUL.FTZ R190, R213, UR4 ;  /* 0x00000004d5be7c20 */ /* 0x000fe20008410000 */
[----:B------:R-:W5:Y:S01]  /*9f40*/  MUFU.TANH R184, R184 ;  /* 0x000000b800b87308 */ /* 0x000f620000002400 */
[----:B------:R-:W-:Y:S01]  /*9f50*/  FMUL.FTZ R189, R198, UR4 ;  /* 0x00000004c6bd7c20 */ /* 0x000fe20008410000 */
[----:B------:R-:W-:Y:S01]  /*9f60*/  FMUL.FTZ R188, R199, UR4 ;  /* 0x00000004c7bc7c20 */ /* 0x000fe20008410000 */
[-C--:B------:R-:W-:Y:S01]  /*9f70*/  ISETP.GE.AND P3, PT, R30, R238.reuse, PT ;  /* 0x000000ee1e00720c */ /* 0x080fe20003f66270 */
[----:B------:R-:W-:Y:S01]  /*9f80*/  FMUL.FTZ R187, R214, UR4 ;  /* 0x00000004d6bb7c20 */ /* 0x000fe20008410000 */
[----:B------:R-:W-:Y:S01]  /*9f90*/  FMUL.FTZ R186, R215, UR4 ;  /* 0x00000004d7ba7c20 */ /* 0x000fe20008410000 */
[----:B------:R-:W-:Y:S01]  /*9fa0*/  ISETP.GE.AND P1, PT, R33, R238, PT ;  /* 0x000000ee2100720c */ /* 0x000fe20003f26270 */
[----:B------:R-:W-:Y:S01]  /*9fb0*/  SHFL.BFLY PT, R3, R10, 0x2, 0x1f ;  /* 0x0c401f000a037f89 */ /* 0x000fe200000e0000 */
[----:B------:R-:W4:Y:S01]  /*9fc0*/  MUFU.TANH R183, R183 ;  /* 0x000000b700b77308 */ /* 0x000f220000002400 */
[----:B------:R-:W-:-:S02]  /*9fd0*/  ISETP.GE.AND P2, PT, R30, R171, PT ;  /* 0x000000ab1e00720c */ /* 0x000fc40003f46270 */
[----:B------:R-:W-:Y:S02]  /*9fe0*/  FSEL R194, R0, -INF , !P3 ;  /* 0xff80000000c27808 */ /* 0x000fe40005800000 */
[----:B------:R-:W-:Y:S02]  /*9ff0*/  ISETP.GE.AND P0, PT, R33, R171, PT ;  /* 0x000000ab2100720c */ /* 0x000fe40003f06270 */
[-C--:B------:R-:W-:Y:S01]  /*a000*/  ISETP.GE.AND P3, PT, R29, R238.reuse, PT ;  /* 0x000000ee1d00720c */ /* 0x080fe20003f66270 */
[----:B------:R-:W4:Y:S01]  /*a010*/  MUFU.TANH R191, R191 ;  /* 0x000000bf00bf7308 */ /* 0x000f220000002400 */
[----:B------:R-:W-:Y:S01]  /*a020*/  ISETP.GE.AND P5, PT, R31, R238, PT ;  /* 0x000000ee1f00720c */ /* 0x000fe20003fa6270 */
[----:B-1----:R-:W-:Y:S01]  /*a030*/  LDSM.16.MT88.4 R32, [R224+0xa000] ;  /* 0x00a00000e020783b */ /* 0x002fe20000004200 */
[----:B------:R-:W-:Y:S02]  /*a040*/  FSEL R164, R2, -INF , !P1 ;  /* 0xff80000002a47808 */ /* 0x000fe40004800000 */
[----:B--2---:R-:W-:-:S02]  /*a050*/  FMNMX.FTZ R8, R9, R8, !PT ;  /* 0x0000000809087209 */ /* 0x004fc40007810000 */
[----:B------:R-:W-:Y:S01]  /*a060*/  FSEL R241, R4, -INF , !P2 ;  /* 0xff80000004f17808 */ /* 0x000fe20005000000 */
[----:B------:R-:W1:Y:S01]  /*a070*/  MUFU.TANH R190, R190 ;  /* 0x000000be00be7308 */ /* 0x000e620000002400 */
[----:B------:R-:W-:Y:S01]  /*a080*/  ISETP.GE.AND P4, PT, R31, R171, PT ;  /* 0x000000ab1f00720c */ /* 0x000fe20003f86270 */
[----:B------:R-:W2:Y:S01]  /*a090*/  SHFL.BFLY PT, R9, R8, 0x1, 0x1f ;  /* 0x0c201f0008097f89 */ /* 0x000ea200000e0000 */
[----:B------:R-:W-:Y:S02]  /*a0a0*/  FSEL R205, R205, -INF , !P0 ;  /* 0xff800000cdcd7808 */ /* 0x000fe40004000000 */
[----:B------:R-:W-:Y:S02]  /*a0b0*/  FSEL R4, R7, -INF , !P3 ;  /* 0xff80000007047808 */ /* 0x000fe40005800000 */
[-C--:B------:R-:W-:Y:S01]  /*a0c0*/  ISETP.GE.AND P1, PT, R28, R238.reuse, PT ;  /* 0x000000ee1c00720c */ /* 0x080fe20003f26270 */
[----:B------:R-:W1:Y:S01]  /*a0d0*/  MUFU.TANH R189, R189 ;  /* 0x000000bd00bd7308 */ /* 0x000e620000002400 */
[----:B------:R-:W-:-:S02]  /*a0e0*/  ISETP.GE.AND P0, PT, R26, R238, PT ;  /* 0x000000ee1a00720c */ /* 0x000fc40003f06270 */
[----:B------:R-:W-:Y:S02]  /*a0f0*/  FSEL R6, R6, -INF , !P5 ;  /* 0xff80000006067808 */ /* 0x000fe40006800000 */
[----:B------:R-:W-:Y:S02]  /*a100*/  FMNMX3.FTZ R7, R168, R194, R164, !PT ;  /* 0x000000c2a8077276 */ /* 0x000fe400078100a4 */
[----:B------:R-:W-:Y:S01]  /*a110*/  ISETP.GE.AND P2, PT, R29, R171, PT ;  /* 0x000000ab1d00720c */ /* 0x000fe20003f46270 */
[----:B------:R-:W1:Y:S01]  /*a120*/  MUFU.TANH R188, R188 ;  /* 0x000000bc00bc7308 */ /* 0x000e620000002400 */
[----:B---3--:R-:W-:Y:S02]  /*a130*/  FSEL R213, R18, -INF , !P4 ;  /* 0xff80000012d57808 */ /* 0x008fe40006000000 */
[-C--:B------:R-:W-:Y:S02]  /*a140*/  ISETP.GE.AND P5, PT, R24, R238.reuse, PT ;  /* 0x000000ee1800720c */ /* 0x080fe40003fa6270 */
[----:B------:R-:W-:-:S02]  /*a150*/  ISETP.GE.AND P4, PT, R22, R238, PT ;  /* 0x000000ee1600720c */ /* 0x000fc40003f86270 */
[----:B-----5:R-:W-:Y:S01]  /*a160*/  FSEL R184, R184, -INF , !P1 ;  /* 0xff800000b8b87808 */ /* 0x020fe20004800000 */
[----:B------:R-:W3:Y:S01]  /*a170*/  MUFU.TANH R187, R187 ;  /* 0x000000bb00bb7308 */ /* 0x000ee20000002400 */
[----:B----4-:R-:W-:Y:S02]  /*a180*/  FSEL R183, R183, -INF , !P0 ;  /* 0xff800000b7b77808 */ /* 0x010fe40004000000 */
[----:B------:R-:W-:Y:S02]  /*a190*/  FMNMX3.FTZ R7, R7, R6, R4, !PT ;  /* 0x0000000607077276 */ /* 0x000fe40007810004 */
[----:B------:R-:W-:Y:S02]  /*a1a0*/  FSEL R211, R211, -INF , !P2 ;  /* 0xff800000d3d37808 */ /* 0x000fe40005000000 */
[-C--:B------:R-:W-:Y:S01]  /*a1b0*/  ISETP.GE.AND P3, PT, R28, R171.reuse, PT ;  /* 0x000000ab1c00720c */ /* 0x080fe20003f66270 */
[----:B------:R-:W4:Y:S01]  /*a1c0*/  MUFU.TANH R186, R186 ;  /* 0x000000ba00ba7308 */ /* 0x000f220000002400 */
[----:B------:R-:W-:Y:S01]  /*a1d0*/  ISETP.GE.AND P2, PT, R26, R171, PT ;  /* 0x000000ab1a00720c */ /* 0x000fe20003f46270 */
[----:B------:R-:W-:Y:S01]  /*a1e0*/  LDSM.16.MT88.4 R28, [R219+0xa000] ;  /* 0x00a00000db1c783b */ /* 0x000fe20000004200 */
[----:B------:R-:W-:-:S02]  /*a1f0*/  FMNMX3.FTZ R192, R167, R241, R205, !PT ;  /* 0x000000f1a7c07276 */ /* 0x000fc400078100cd */
[----:B--2---:R-:W-:Y:S02]  /*a200*/  FMNMX.FTZ R2, R8, R9, !PT ;  /* 0x0000000908027209 */ /* 0x004fe40007810000 */
[----:B------:R-:W-:Y:S02]  /*a210*/  FSEL R191, R191, -INF , !P5 ;  /* 0xff800000bfbf7808 */ /* 0x000fe40006800000 */
[----:B-1----:R-:W-:Y:S01]  /*a220*/  FSEL R190, R190, -INF , !P4 ;  /* 0xff800000bebe7808 */ /* 0x002fe20006000000 */
[----:B------:R-:W-:Y:S01]  /*a230*/  FMUL.FTZ R212, R2, UR8 ;  /* 0x0000000802d47c20 */ /* 0x000fe20008410000 */
[----:B------:R-:W-:Y:S02]  /*a240*/  FMNMX3.FTZ R8, R7, R184, R183, !PT ;  /* 0x000000b807087276 */ /* 0x000fe400078100b7 */
[-C--:B------:R-:W-:Y:S02]  /*a250*/  ISETP.GE.AND P1, PT, R24, R171.reuse, PT ;  /* 0x000000ab1800720c */ /* 0x080fe40003f26270 */
[----:B------:R-:W-:-:S02]  /*a260*/  ISETP.GE.AND P0, PT, R22, R171, PT ;  /* 0x000000ab1600720c */ /* 0x000fc40003f06270 */
[----:B------:R-:W-:Y:S02]  /*a270*/  FSEL R189, R189, -INF , !P3 ;  /* 0xff800000bdbd7808 */ /* 0x000fe40005800000 */
[----:B------:R-:W-:Y:S02]  /*a280*/  FSEL R188, R188, -INF , !P2 ;  /* 0xff800000bcbc7808 */ /* 0x000fe40005000000 */
[----:B------:R-:W-:Y:S02]  /*a290*/  FMNMX3.FTZ R192, R192, R213, R211, !PT ;  /* 0x000000d5c0c07276 */ /* 0x000fe400078100d3 */
[----:B------:R-:W-:Y:S02]  /*a2a0*/  FMNMX3.FTZ R8, R8, R191, R190, !PT ;  /* 0x000000bf08087276 */ /* 0x000fe400078100be */
[----:B------:R-:W-:Y:S02]  /*a2b0*/  FSETP.NEU.FTZ.AND P3, PT, R2, -INF , PT ;  /* 0xff8000000200780b */ /* 0x000fe40003f7d000 */
[----:B---3--:R-:W-:Y:S01]  /*a2c0*/  FSEL R187, R187, -INF , !P1 ;  /* 0xff800000bbbb7808 */ /* 0x008fe20004800000 */
[----:B------:R-:W1:Y:S01]  /*a2d0*/  SHFL.BFLY PT, R7, R8, 0x2, 0x1f ;  /* 0x0c401f0008077f89 */ /* 0x000e6200000e0000 */
[----:B----4-:R-:W-:-:S02]  /*a2e0*/  FSEL R186, R186, -INF , !P0 ;  /* 0xff800000baba7808 */ /* 0x010fc40004000000 */
[----:B------:R-:W-:Y:S02]  /*a2f0*/  FMNMX3.FTZ R192, R192, R189, R188, !PT ;  /* 0x000000bdc0c07276 */ /* 0x000fe400078100bc */
[----:B------:R-:W-:Y:S02]  /*a300*/  FSEL R212, R212, RZ, P3 ;  /* 0x000000ffd4d47208 */ /* 0x000fe40001800000 */
[----:B------:R-:W-:Y:S02]  /*a310*/  FMNMX3.FTZ R192, R192, R187, R186, !PT ;  /* 0x000000bbc0c07276 */ /* 0x000fe400078100ba */
[----:B------:R-:W-:Y:S01]  /*a320*/  FMNMX.FTZ R3, R10, R3, !PT ;  /* 0x000000030a037209 */ /* 0x000fe20007810000 */
[--C-:B------:R-:W-:Y:S01]  /*a330*/  FFMA.FTZ R178, R5, UR8, -R212.reuse ;  /* 0x0000000805b27c23 */ /* 0x100fe200080108d4 */
[----:B------:R-:W-:Y:S01]  /*a340*/  FSEL R9, R2, RZ, P3 ;  /* 0x000000ff02097208 */ /* 0x000fe20001800000 */
[----:B------:R-:W2:Y:S01]  /*a350*/  SHFL.BFLY PT, R5, R192, 0x2, 0x1f ;  /* 0x0c401f00c0057f89 */ /* 0x000ea200000e0000 */
[--C-:B------:R-:W-:Y:S01]  /*a360*/  FFMA.FTZ R177, R25, UR8, -R212.reuse ;  /* 0x0000000819b17c23 */ /* 0x100fe200080108d4 */
[--C-:B------:R-:W-:Y:S01]  /*a370*/  FFMA.FTZ R176, R27, UR8, -R212.reuse ;  /* 0x000000081bb07c23 */ /* 0x100fe200080108d4 */
[----:B------:R-:W-:Y:S01]  /*a380*/  FFMA.FTZ R171, R21, UR8, -R212 ;  /* 0x0000000815ab7c23 */ /* 0x000fe200080108d4 */
[----:B------:R-:W3:Y:S01]  /*a390*/  SHFL.BFLY PT, R0, R3, 0x1, 0x1f ;  /* 0x0c201f0003007f89 */ /* 0x000ee200000e0000 */
[----:B------:R-:W-:Y:S01]  /*a3a0*/  FADD.FTZ R9, R166, -R9 ;  /* 0x80000009a6097221 */ /* 0x000fe20000010000 */
[----:B------:R-:W-:Y:S02]  /*a3b0*/  MUFU.EX2 R178, R178 ;  /* 0x000000b200b27308 */ /* 0x000fe40000000800 */
[----:B------:R-:W-:Y:S01]  /*a3c0*/  LDSM.16.MT88.4 R24, [R223] ;  /* 0x00000000df18783b */ /* 0x000fe20000004200 */
[----:B------:R-:W-:Y:S01]  /*a3d0*/  FMUL.FTZ R9, R9, UR8 ;  /* 0x0000000809097c20 */ /* 0x000fe20008410000 */
[----:B------:R-:W4:Y:S01]  /*a3e0*/  MUFU.EX2 R177, R177 ;  /* 0x000000b100b17308 */ /* 0x000f220000000800 */
[----:B-1----:R-:W-:-:S03]  /*a3f0*/  FMNMX.FTZ R8, R8, R7, !PT ;  /* 0x0000000708087209 */ /* 0x002fc60007810000 */
[----:B------:R-:W1:Y:S02]  /*a400*/  MUFU.EX2 R182, R9 ;  /* 0x0000000900b67308 */ /* 0x000e640000000800 */
[----:B------:R-:W5:Y:S02]  /*a410*/  SHFL.BFLY PT, R185, R8, 0x1, 0x1f ;  /* 0x0c201f0008b97f89 */ /* 0x000f6400000e0000 */
[----:B------:R-:W-:Y:S04]  /*a420*/  MUFU.EX2 R176, R176 ;  /* 0x000000b000b07308 */ /* 0x000fe80000000800 */
[----:B------:R-:W5:Y:S01]  /*a430*/  MUFU.EX2 R171, R171 ;  /* 0x000000ab00ab7308 */ /* 0x000f620000000800 */
[----:B--2---:R-:W-:Y:S02]  /*a440*/  FMNMX.FTZ R192, R192, R5, !PT ;  /* 0x00000005c0c07209 */ /* 0x004fe40007810000 */
[----:B----4-:R-:W-:-:S02]  /*a450*/  F2FP.BF16.F32.PACK_AB R172, R177, R178 ;  /* 0x000000b2b1ac723e */ /* 0x010fc400000010ff */
[----:B---3--:R-:W-:Y:S01]  /*a460*/  FMNMX.FTZ R0, R3, R0, !PT ;  /* 0x0000000003007209 */ /* 0x008fe20007810000 */
[----:B------:R-:W2:Y:S01]  /*a470*/  SHFL.BFLY PT, R5, R192, 0x1, 0x1f ;  /* 0x0c201f00c0057f89 */ /* 0x000ea200000e0000 */
[-C--:B-1----:R-:W-:Y:S01]  /*a480*/  FMUL.FTZ R72, R72, R182.reuse ;  /* 0x000000b648487220 */ /* 0x082fe20000410000 */
[-C--:B------:R-:W-:Y:S01]  /*a490*/  FMUL.FTZ R73, R73, R182.reuse ;  /* 0x000000b649497220 */ /* 0x080fe20000410000 */
[C---:B------:R-:W-:Y:S01]  /*a4a0*/  FSETP.NEU.FTZ.AND P0, PT, R0.reuse, -INF , PT ;  /* 0xff8000000000780b */ /* 0x040fe20003f1d000 */
[----:B------:R-:W-:Y:S01]  /*a4b0*/  FMUL.FTZ R202, R0, UR8 ;  /* 0x0000000800ca7c20 */ /* 0x000fe20008410000 */
[-C--:B------:R-:W-:Y:S01]  /*a4c0*/  FMUL.FTZ R156, R156, R182.reuse ;  /* 0x000000b69c9c7220 */ /* 0x080fe20000410000 */
[-C--:B------:R-:W-:Y:S01]  /*a4d0*/  FMUL.FTZ R157, R157, R182.reuse ;  /* 0x000000b69d9d7220 */ /* 0x080fe20000410000 */
[----:B------:R-:W-:Y:S01]  /*a4e0*/  FSEL R10, R0, RZ, P0 ;  /* 0x000000ff000a7208 */ /* 0x000fe20000000000 */
[-C--:B------:R-:W-:Y:S01]  /*a4f0*/  FMUL.FTZ R152, R152, R182.reuse ;  /* 0x000000b698987220 */ /* 0x080fe20000410000 */
[----:B------:R-:W-:Y:S01]  /*a500*/  FSEL R202, R202, RZ, P0 ;  /* 0x000000ffcaca7208 */ /* 0x000fe20000000000 */
[----:B------:R-:W-:Y:S01]  /*a510*/  FMUL.FTZ R153, R153, R182 ;  /* 0x000000b699997220 */ /* 0x000fe20000410000 */
[----:B-----5:R-:W-:Y:S01]  /*a520*/  F2FP.BF16.F32.PACK_AB R174, R171, R176 ;  /* 0x000000b0abae723e */ /* 0x020fe200000010ff */
[----:B------:R-:W-:Y:S01]  /*a530*/  FADD.FTZ R10, R165, -R10 ;  /* 0x8000000aa50a7221 */ /* 0x000fe20000010000 */
[----:B------:R-:W-:Y:S01]  /*a540*/  FMNMX.FTZ R185, R8, R185, !PT ;  /* 0x000000b908b97209 */ /* 0x000fe20007810000 */
[--C-:B------:R-:W-:Y:S01]  /*a550*/  FFMA.FTZ R170, R17, UR8, -R202.reuse ;  /* 0x0000000811aa7c23 */ /* 0x100fe200080108ca */
[--C-:B------:R-:W-:Y:S01]  /*a560*/  FFMA.FTZ R3, R19, UR8, -R202.reuse ;  /* 0x0000000813037c23 */ /* 0x100fe200080108ca */
[--C-:B------:R-:W-:Y:S01]  /*a570*/  FFMA.FTZ R179, R23, UR8, -R202.reuse ;  /* 0x0000000817b37c23 */ /* 0x100fe200080108ca */
[C---:B------:R-:W-:Y:S01]  /*a580*/  FSETP.NEU.FTZ.AND P1, PT, R185.reuse, -INF , PT ;  /* 0xff800000b900780b */ /* 0x040fe20003f3d000 */
[----:B------:R-:W-:Y:S01]  /*a590*/  FMUL.FTZ R193, R185, UR8 ;  /* 0x00000008b9c17c20 */ /* 0x000fe20008410000 */
[----:B------:R-:W1:Y:S01]  /*a5a0*/  LDSM.16.MT88.4 R16, [R224+0xb000] ;  /* 0x00b00000e010783b */ /* 0x000e620000004200 */
[----:B------:R-:W-:Y:S01]  /*a5b0*/  FFMA.FTZ R180, R13, UR8, -R202 ;  /* 0x000000080db47c23 */ /* 0x000fe200080108ca */
[----:B------:R-:W-:Y:S01]  /*a5c0*/  FMUL.FTZ R181, R10, UR8 ;  /* 0x000000080ab57c20 */ /* 0x000fe20008410000 */
[----:B------:R-:W-:Y:S01]  /*a5d0*/  FSEL R215, R185, RZ, P1 ;  /* 0x000000ffb9d77208 */ /* 0x000fe20000800000 */
[----:B------:R-:W3:Y:S01]  /*a5e0*/  LDSM.16.MT88.4 R20, [R218] ;  /* 0x00000000da14783b */ /* 0x000ee20000004200 */
[----:B--2---:R-:W-:Y:S01]  /*a5f0*/  FMNMX.FTZ R192, R192, R5, !PT ;  /* 0x00000005c0c07209 */ /* 0x004fe20007810000 */
[----:B------:R-:W-:Y:S01]  /*a600*/  MUFU.EX2 R170, R170 ;  /* 0x000000aa00aa7308 */ /* 0x000fe20000000800 */
[----:B------:R-:W-:Y:S01]  /*a610*/  FSEL R193, R193, RZ, P1 ;  /* 0x000000ffc1c17208 */ /* 0x000fe20000800000 */
[----:B------:R-:W2:Y:S01]  /*a620*/  LDSM.16.MT88.4 R12, [R219+0xb000] ;  /* 0x00b00000db0c783b */ /* 0x000ea20000004200 */
[C---:B------:R-:W-:Y:S01]  /*a630*/  FSETP.NEU.FTZ.AND P0, PT, R192.reuse, -INF , PT ;  /* 0xff800000c000780b */ /* 0x040fe20003f1d000 */
[----:B------:R-:W-:Y:S01]  /*a640*/  FMUL.FTZ R198, R192, UR8 ;  /* 0x00000008c0c67c20 */ /* 0x000fe20008410000 */
[----:B------:R-:W4:Y:S01]  /*a650*/  MUFU.EX2 R3, R3 ;  /* 0x0000000300037308 */ /* 0x000f220000000800 */
[--C-:B------:R-:W-:Y:S01]  /*a660*/  FFMA.FTZ R196, R6, UR8, -R193.reuse ;  /* 0x0000000806c47c23 */ /* 0x100fe200080108c1 */
[----:B------:R-:W-:Y:S01]  /*a670*/  FSEL R166, R192, RZ, P0 ;  /* 0x000000ffc0a67208 */ /* 0x000fe20000000000 */
[--C-:B------:R-:W-:Y:S01]  /*a680*/  FFMA.FTZ R199, R4, UR8, -R193.reuse ;  /* 0x0000000804c77c23 */ /* 0x100fe200080108c1 */
[----:B------:R-:W5:Y:S01]  /*a690*/  LDSM.16.MT88.4 R8, [R223+0x1000] ;  /* 0x00100000df08783b */ /* 0x000f620000004200 */
[----:B------:R-:W-:Y:S01]  /*a6a0*/  FSEL R198, R198, RZ, P0 ;  /* 0x000000ffc6c67208 */ /* 0x000fe20000000000 */
[----:B------:R-:W-:Y:S01]  /*a6b0*/  FFMA.FTZ R197, R164, UR8, -R193 ;  /* 0x00000008a4c57c23 */ /* 0x000fe200080108c1 */
[----:B------:R-:W-:Y:S01]  /*a6c0*/  FADD.FTZ R166, R167, -R166 ;  /* 0x800000a6a7a67221 */ /* 0x000fe20000010000 */
[----:B------:R-:W5:Y:S01]  /*a6d0*/  LDSM.16.MT88.4 R4, [R218+0x1000] ;  /* 0x00100000da04783b */ /* 0x000f620000004200 */
[----:B------:R-:W-:Y:S01]  /*a6e0*/  FADD.FTZ R164, R168, -R215 ;  /* 0x800000d7a8a47221 */ /* 0x000fe20000010000 */
[--C-:B------:R-:W-:Y:S01]  /*a6f0*/  FFMA.FTZ R206, R213, UR8, -R198.reuse ;  /* 0x00000008d5ce7c23 */ /* 0x100fe200080108c6 */
[--C-:B------:R-:W-:Y:S01]  /*a700*/  FFMA.FTZ R194, R194, UR8, -R193.reuse ;  /* 0x00000008c2c27c23 */ /* 0x100fe200080108c1 */
[--C-:B------:R-:W-:Y:S01]  /*a710*/  FFMA.FTZ R211, R211, UR8, -R198.reuse ;  /* 0x00000008d3d37c23 */ /* 0x100fe200080108c6 */
[----:B------:R-:W-:Y:S01]  /*a720*/  FMUL.FTZ R213, R166, UR8 ;  /* 0x00000008a6d57c20 */ /* 0x000fe20008410000 */
[--C-:B------:R-:W-:Y:S01]  /*a730*/  FFMA.FTZ R241, R241, UR8, -R198.reuse ;  /* 0x00000008f1f17c23 */ /* 0x100fe200080108c6 */
[----:B------:R-:W-:Y:S01]  /*a740*/  FFMA.FTZ R165, R205, UR8, -R198 ;  /* 0x00000008cda57c23 */ /* 0x000fe200080108c6 */
[----:B------:R-:W-:Y:S01]  /*a750*/  FMUL.FTZ R164, R164, UR8 ;  /* 0x00000008a4a47c20 */ /* 0x000fe20008410000 */
[----:B------:R-:W-:Y:S01]  /*a760*/  MUFU.EX2 R179, R179 ;  /* 0x000000b300b37308 */ /* 0x000fe20000000800 */
[----:B----4-:R-:W-:Y:S01]  /*a770*/  F2FP.BF16.F32.PACK_AB R173, R3, R170 ;  /* 0x000000aa03ad723e */ /* 0x010fe200000010ff */
[-C--:B------:R-:W-:Y:S01]  /*a780*/  FMUL.FTZ R140, R140, R182.reuse ;  /* 0x000000b68c8c7220 */ /* 0x080fe20000410000 */
[-C--:B------:R-:W-:Y:S01]  /*a790*/  FMUL.FTZ R141, R141, R182.reuse ;  /* 0x000000b68d8d7220 */ /* 0x080fe20000410000 */
[----:B------:R-:W4:Y:S01]  /*a7a0*/  MUFU.EX2 R180, R180 ;  /* 0x000000b400b47308 */ /* 0x000f220000000800 */
        /* <DEDUP_REMOVED lines=13> */
[----:B----4-:R-:W-:Y:S01]  /*a880*/  F2FP.BF16.F32.PACK_AB R175, R180, R179 ;  /* 0x000000b3b4af723e */ /* 0x010fe200000010ff */
[-C--:B------:R-:W-:Y:S01]  /*a890*/  FMUL.FTZ R76, R76, R182.reuse ;  /* 0x000000b64c4c7220 */ /* 0x080fe20000410000 */
[----:B------:R-:W-:Y:S01]  /*a8a0*/  MUFU.EX2 R196, R196 ;  /* 0x000000c400c47308 */ /* 0x000fe20000000800 */
[----:B------:R-:W-:Y:S01]  /*a8b0*/  FMUL.FTZ R77, R77, R182 ;  /* 0x000000b64d4d7220 */ /* 0x000fe20000410000 */
[-C--:B-1----:R-:W-:Y:S01]  /*a8c0*/  FMUL.FTZ R74, R74, R181.reuse ;  /* 0x000000b54a4a7220 */ /* 0x082fe20000410000 */
        /* <DEDUP_REMOVED lines=13> */
[----:B------:R-:W-:Y:S01]  /*a9a0*/  MUFU.EX2 R206, R206 ;  /* 0x000000ce00ce7308 */ /* 0x000fe20000000800 */
[-C--:B------:R-:W-:Y:S01]  /*a9b0*/  FMUL.FTZ R43, R43, R181.reuse ;  /* 0x000000b52b2b7220 */ /* 0x080fe20000410000 */
[----:B-1----:R-:W-:Y:S01]  /*a9c0*/  F2FP.BF16.F32.PACK_AB R166, R199, R196 ;  /* 0x000000c4c7a6723e */ /* 0x002fe200000010ff */
[-C--:B------:R-:W-:Y:S01]  /*a9d0*/  FMUL.FTZ R46, R46, R181.reuse ;  /* 0x000000b52e2e7220 */ /* 0x080fe20000410000 */
[----:B------:R-:W1:Y:S01]  /*a9e0*/  MUFU.EX2 R211, R211 ;  /* 0x000000d300d37308 */ /* 0x000e620000000800 */
[-C--:B------:R-:W-:Y:S01]  /*a9f0*/  FMUL.FTZ R47, R47, R181.reuse ;  /* 0x000000b52f2f7220 */ /* 0x080fe20000410000 */
[-C--:B------:R-:W-:Y:S01]  /*aa00*/  FMUL.FTZ R58, R58, R181.reuse ;  /* 0x000000b53a3a7220 */ /* 0x080fe20000410000 */
[-C--:B------:R-:W-:Y:S01]  /*aa10*/  FMUL.FTZ R59, R59, R181.reuse ;  /* 0x000000b53b3b7220 */ /* 0x080fe20000410000 */
[----:B------:R3:W2:Y:S01]  /*aa20*/  MUFU.EX2 R210, R164 ;  /* 0x000000a400d27308 */ /* 0x0006a20000000800 */
[----:B------:R-:W-:Y:S01]  /*aa30*/  FMUL.FTZ R62, R62, R181 ;  /* 0x000000b53e3e7220 */ /* 0x000fe20000410000 */
[----:B----4-:R-:W-:Y:S01]  /*aa40*/  F2FP.BF16.F32.PACK_AB R165, R168, R205 ;  /* 0x000000cda8a5723e */ /* 0x010fe200000010ff */
[-C--:B------:R-:W-:Y:S01]  /*aa50*/  FMUL.FTZ R63, R63, R181.reuse ;  /* 0x000000b53f3f7220 */ /* 0x080fe20000410000 */
[----:B------:R-:W4:Y:S01]  /*aa60*/  MUFU.EX2 R213, R213 ;  /* 0x000000d500d57308 */ /* 0x000f220000000800 */
[-C--:B------:R-:W-:Y:S01]  /*aa70*/  FMUL.FTZ R78, R78, R181.reuse ;  /* 0x000000b54e4e7220 */ /* 0x080fe20000410000 */
[-C--:B------:R-:W-:Y:S01]  /*aa80*/  FMUL.FTZ R79, R79, R181.reuse ;  /* 0x000000b54f4f7220 */ /* 0x080fe20000410000 */
[-C--:B------:R-:W-:Y:S01]  /*aa90*/  FMUL.FTZ R88, R88, R182.reuse ;  /* 0x000000b658587220 */ /* 0x080fe20000410000 */
[----:B------:R-:W-:Y:S01]  /*aaa0*/  FMUL.FTZ R89, R89, R182 ;  /* 0x000000b659597220 */ /* 0x000fe20000410000 */
[-C--:B------:R-:W-:Y:S01]  /*aab0*/  FMUL.FTZ R90, R90, R181.reuse ;  /* 0x000000b55a5a7220 */ /* 0x080fe20000410000 */
[----:B-1----:R-:W-:Y:S01]  /*aac0*/  F2FP.BF16.F32.PACK_AB R167, R211, R206 ;  /* 0x000000ced3a7723e */ /* 0x002fe200000010ff */
[-C--:B------:R-:W-:Y:S01]  /*aad0*/  FMUL.FTZ R91, R91, R181.reuse ;  /* 0x000000b55b5b7220 */ /* 0x080fe20000410000 */
[-C--:B------:R-:W-:Y:S01]  /*aae0*/  FMUL.FTZ R92, R92, R182.reuse ;  /* 0x000000b65c5c7220 */ /* 0x080fe20000410000 */
[----:B------:R-:W-:Y:S01]  /*aaf0*/  FMUL.FTZ R93, R93, R182 ;  /* 0x000000b65d5d7220 */ /* 0x000fe20000410000 */
[----:B---3--:R-:W-:Y:S01]  /*ab00*/  F2FP.BF16.F32.PACK_AB R164, R197, R194 ;  /* 0x000000c2c5a4723e */ /* 0x008fe200000010ff */
[-C--:B--2---:R-:W-:Y:S01]  /*ab10*/  FMUL.FTZ R68, R68, R210.reuse ;  /* 0x000000d244447220 */ /* 0x084fe20000410000 */
[----:B------:R-:W-:Y:S01]  /*ab20*/  FMUL.FTZ R69, R69, R210 ;  /* 0x000000d245457220 */ /* 0x000fe20000410000 */
[----:B------:R-:W-:Y:S01]  /*ab30*/  FMUL.FTZ R94, R94, R181 ;  /* 0x000000b55e5e7220 */ /* 0x000fe20000410000 */
[-C--:B----4-:R-:W-:Y:S01]  /*ab40*/  FMUL.FTZ R70, R70, R213.reuse ;  /* 0x000000d546467220 */ /* 0x090fe20000410000 */
        /* <DEDUP_REMOVED lines=79> */
[----:B------:R-:W-:Y:S01]  /*b040*/  FFMA.FTZ R203, R203, UR8, -R202 ;  /* 0x00000008cbcb7c23 */ /* 0x000fe200080108ca */
        /* <DEDUP_REMOVED lines=8> */
[--C-:B------:R-:W-:Y:S01]  /*b0d0*/  FFMA.FTZ R17, R200, UR8, -R202.reuse ;  /* 0x00000008c8117c23 */ /* 0x100fe200080108ca */
[----:B------:R-:W-:Y:S01]  /*b0e0*/  FFMA.FTZ R202, R195, UR8, -R202 ;  /* 0x00000008c3ca7c23 */ /* 0x000fe200080108ca */
[----:B------:R1:W-:Y:S01]  /*b0f0*/  MUFU.EX2 R201, R203 ;  /* 0x000000cb00c97308 */ /* 0x0003e20000000800 */
[----:B------:R-:W-:Y:S01]  /*b100*/  FADD.FTZ R205, R168, R205 ;  /* 0x000000cda8cd7221 */ /* 0x000fe20000010000 */
[----:B------:R-:W-:Y:S01]  /*b110*/  FADD.FTZ R177, R177, R178 ;  /* 0x000000b2b1b17221 */ /* 0x000fe20000010000 */
[----:B------:R-:W-:Y:S01]  /*b120*/  FADD.FTZ R170, R3, R170 ;  /* 0x000000aa03aa7221 */ /* 0x000fe20000010000 */
[C---:B------:R-:W-:Y:S01]  /*b130*/  HMMA.16816.F32.BF16 R156, R172.reuse, R32, R156 ;  /* 0x00000020ac9c723c */ /* 0x040fe2000004189c */
[----:B------:R-:W-:Y:S01]  /*b140*/  MUFU.EX2 R200, R16 ;  /* 0x0000001000c87308 */ /* 0x000fe20000000800 */
[----:B------:R-:W-:Y:S01]  /*b150*/  FADD.FTZ R196, R196, R197 ;  /* 0x000000c5c4c47221 */ /* 0x000fe20000010000 */
[----:B------:R-:W-:Y:S01]  /*b160*/  FADD.FTZ R206, R206, R205 ;  /* 0x000000cdcece7221 */ /* 0x000fe20000010000 */
[----:B------:R-:W-:Y:S01]  /*b170*/  FADD.FTZ R176, R176, R177 ;  /* 0x000000b1b0b07221 */ /* 0x000fe20000010000 */
[----:B------:R-:W-:Y:S01]  /*b180*/  MUFU.EX2 R195, R17 ;  /* 0x0000001100c37308 */ /* 0x000fe20000000800 */
[----:B------:R-:W-:Y:S01]  /*b190*/  FADD.FTZ R179, R179, R170 ;  /* 0x000000aab3b37221 */ /* 0x000fe20000010000 */
[----:B------:R-:W-:Y:S01]  /*b1a0*/  FADD.FTZ R196, R199, R196 ;  /* 0x000000c4c7c47221 */ /* 0x000fe20000010000 */
[C---:B------:R-:W-:Y:S01]  /*b1b0*/  HMMA.16816.F32.BF16 R152, R172.reuse, R34, R152 ;  /* 0x00000022ac98723c */ /* 0x040fe20000041898 */
[----:B------:R-:W-:Y:S01]  /*b1c0*/  MUFU.EX2 R202, R202 ;  /* 0x000000ca00ca7308 */ /* 0x000fe20000000800 */
[--C-:B-1----:R-:W-:Y:S01]  /*b1d0*/  FFMA.FTZ R203, R184, UR8, -R193.reuse ;  /* 0x00000008b8cb7c23 */ /* 0x102fe200080108c1 */
[----:B------:R-:W-:Y:S01]  /*b1e0*/  FFMA.FTZ R184, R183, UR8, -R193 ;  /* 0x00000008b7b87c23 */ /* 0x000fe200080108c1 */
[----:B------:R-:W-:Y:S01]  /*b1f0*/  FADD.FTZ R211, R211, R206 ;  /* 0x000000ced3d37221 */ /* 0x000fe20000010000 */
[----:B------:R-:W-:Y:S01]  /*b200*/  FADD.FTZ R171, R171, R176 ;  /* 0x000000b0abab7221 */ /* 0x000fe20000010000 */
[----:B------:R1:W-:Y:S01]  /*b210*/  MUFU.EX2 R183, R203 ;  /* 0x000000cb00b77308 */ /* 0x0003e20000000800 */
[----:B------:R-:W-:Y:S01]  /*b220*/  FADD.FTZ R180, R180, R179 ;  /* 0x000000b3b4b47221 */ /* 0x000fe20000010000 */
[----:B------:R-:W-:Y:S01]  /*b230*/  HMMA.16816.F32.BF16 R140, R172, R28, R140 ;  /* 0x0000001cac8c723c */ /* 0x000fe2000004188c */
[C---:B------:R-:W-:Y:S01]  /*b240*/  ISETP.NE.AND P0, PT, R169.reuse, 0x4, PT ;  /* 0x00000004a900780c */ /* 0x040fe20003f05270 */
[----:B------:R-:W-:Y:S01]  /*b250*/  MUFU.EX2 R184, R184 ;  /* 0x000000b800b87308 */ /* 0x000fe20000000800 */
[----:B------:R-:W-:-:S02]  /*b260*/  IADD3 R169, PT, PT, R169, -0x5, RZ ;  /* 0xfffffffba9a97810 */ /* 0x000fc40007ffe0ff */
[----:B------:R-:W-:Y:S02]  /*b270*/  MOV R168, R185 ;  /* 0x000000b900a87202 */ /* 0x000fe40000000f00 */
[----:B------:R-:W-:Y:S01]  /*b280*/  SEL R236, R169, 0xffffffff, P0 ;  /* 0xffffffffa9ec7807 */ /* 0x000fe20000000000 */
[----:B------:R-:W-:Y:S01]  /*b290*/  HMMA.16816.F32.BF16 R136, R172, R30, R136 ;  /* 0x0000001eac88723c */ /* 0x000fe20000041888 */
[----:B-1----:R-:W-:-:S07]  /*b2a0*/  FFMA.FTZ R203, R187, UR8, -R198 ;  /* 0x00000008bbcb7c23 */ /* 0x002fce00080108c6 */
[C---:B------:R-:W-:Y:S08]  /*b2b0*/  HMMA.16816.F32.BF16 R40, R172.reuse, R24, R40 ;  /* 0x00000018ac28723c */ /* 0x040ff00000041828 */
[C---:B------:R-:W-:Y:S08]  /*b2c0*/  HMMA.16816.F32.BF16 R44, R172.reuse, R26, R44 ;  /* 0x0000001aac2c723c */ /* 0x040ff0000004182c */
[C---:B------:R-:W-:Y:S08]  /*b2d0*/  HMMA.16816.F32.BF16 R56, R172.reuse, R20, R56 ;  /* 0x00000014ac38723c */ /* 0x040ff00000041838 */
[C---:B------:R-:W-:Y:S08]  /*b2e0*/  HMMA.16816.F32.BF16 R60, R172.reuse, R22, R60 ;  /* 0x00000016ac3c723c */ /* 0x040ff0000004183c */
[C---:B------:R-:W-:Y:S08]  /*b2f0*/  HMMA.16816.F32.BF16 R76, R172.reuse, R18, R76 ;  /* 0x00000012ac4c723c */ /* 0x040ff0000004184c */
[C---:B------:R-:W-:Y:S08]  /*b300*/  HMMA.16816.F32.BF16 R88, R172.reuse, R12, R88 ;  /* 0x0000000cac58723c */ /* 0x040ff00000041858 */
[C---:B------:R-:W-:Y:S08]  /*b310*/  HMMA.16816.F32.BF16 R92, R172.reuse, R14, R92 ;  /* 0x0000000eac5c723c */ /* 0x040ff0000004185c */
[C---:B-----5:R-:W-:Y:S08]  /*b320*/  HMMA.16816.F32.BF16 R104, R172.reuse, R8, R104 ;  /* 0x00000008ac68723c */ /* 0x060ff00000041868 */
[C---:B------:R-:W-:Y:S08]  /*b330*/  HMMA.16816.F32.BF16 R108, R172.reuse, R10, R108 ;  /* 0x0000000aac6c723c */ /* 0x040ff0000004186c */
[C---:B------:R-:W-:Y:S08]  /*b340*/  HMMA.16816.F32.BF16 R120, R172.reuse, R4, R120 ;  /* 0x00000004ac78723c */ /* 0x040ff00000041878 */
[----:B------:R-:W-:Y:S01]  /*b350*/  HMMA.16816.F32.BF16 R124, R172, R6, R124 ;  /* 0x00000006ac7c723c */ /* 0x000fe2000004187c */
[--C-:B------:R-:W-:Y:S01]  /*b360*/  FFMA.FTZ R172, R207, UR8, -R212.reuse ;  /* 0x00000008cfac7c23 */ /* 0x100fe200080108d4 */
[--C-:B------:R-:W-:Y:S01]  /*b370*/  FFMA.FTZ R173, R204, UR8, -R212.reuse ;  /* 0x00000008ccad7c23 */ /* 0x100fe200080108d4 */
[--C-:B------:R-:W-:Y:S01]  /*b380*/  FFMA.FTZ R174, R209, UR8, -R212.reuse ;  /* 0x00000008d1ae7c23 */ /* 0x100fe200080108d4 */
[----:B------:R-:W-:Y:S01]  /*b390*/  FFMA.FTZ R175, R208, UR8, -R212 ;  /* 0x00000008d0af7c23 */ /* 0x000fe200080108d4 */
[----:B------:R-:W-:Y:S01]  /*b3a0*/  FFMA.FTZ R207, R190, UR8, -R193 ;  /* 0x00000008becf7c23 */ /* 0x000fe200080108c1 */
[--C-:B------:R-:W-:Y:S01]  /*b3b0*/  FFMA.FTZ R204, R189, UR8, -R198.reuse ;  /* 0x00000008bdcc7c23 */ /* 0x100fe200080108c6 */
[----:B------:R-:W-:Y:S01]  /*b3c0*/  MUFU.EX2 R172, R172 ;  /* 0x000000ac00ac7308 */ /* 0x000fe20000000800 */
[C---:B------:R-:W-:Y:S01]  /*b3d0*/  HMMA.16816.F32.BF16 R160, R164.reuse, R32, R160 ;  /* 0x00000020a4a0723c */ /* 0x040fe200000418a0 */
[--C-:B------:R-:W-:Y:S01]  /*b3e0*/  FFMA.FTZ R193, R188, UR8, -R198.reuse ;  /* 0x00000008bcc17c23 */ /* 0x100fe200080108c6 */
[----:B------:R-:W-:Y:S01]  /*b3f0*/  FFMA.FTZ R198, R186, UR8, -R198 ;  /* 0x00000008bac67c23 */ /* 0x000fe200080108c6 */
[----:B------:R-:W1:Y:S04]  /*b400*/  MUFU.EX2 R173, R173 ;  /* 0x000000ad00ad7308 */ /* 0x000e680000000800 */
[----:B------:R-:W-:Y:S01]  /*b410*/  MUFU.EX2 R174, R174 ;  /* 0x000000ae00ae7308 */ /* 0x000fe20000000800 */
[C---:B------:R-:W-:Y:S01]  /*b420*/  HMMA.16816.F32.BF16 R148, R164.reuse, R34, R148 ;  /* 0x00000022a494723c */ /* 0x040fe20000041894 */
[----:B------:R-:W2:Y:S02]  /*b430*/  LDSM.16.MT88.4 R32, [R224+0xa800] ;  /* 0x00a80000e020783b */ /* 0x000ea40000004200 */
[----:B------:R-:W3:Y:S04]  /*b440*/  MUFU.EX2 R175, R175 ;  /* 0x000000af00af7308 */ /* 0x000ee80000000800 */
[----:B------:R-:W-:Y:S01]  /*b450*/  MUFU.EX2 R188, R204 ;  /* 0x000000cc00bc7308 */ /* 0x000fe20000000800 */
[C---:B------:R-:W-:Y:S03]  /*b460*/  HMMA.16816.F32.BF16 R144, R164.reuse, R28, R144 ;  /* 0x0000001ca490723c */ /* 0x040fe60000041890 */
[----:B------:R-:W4:Y:S04]  /*b470*/  MUFU.EX2 R187, R193 ;  /* 0x000000c100bb7308 */ /* 0x000f280000000800 */
[----:B------:R-:W-:Y:S01]  /*b480*/  MUFU.EX2 R190, R191 ;  /* 0x000000bf00be7308 */ /* 0x000fe20000000800 */
[C---:B------:R-:W-:Y:S01]  /*b490*/  HMMA.16816.F32.BF16 R132, R164.reuse, R30, R132 ;  /* 0x0000001ea484723c */ /* 0x040fe20000041884 */
[----:B------:R-:W5:Y:S02]  /*b4a0*/  LDSM.16.MT88.4 R28, [R219+0xa800] ;  /* 0x00a80000db1c783b */ /* 0x000f640000004200 */
[----:B------:R-:W4:Y:S04]  /*b4b0*/  MUFU.EX2 R189, R207 ;  /* 0x000000cf00bd7308 */ /* 0x000f280000000800 */
[----:B------:R-:W-:Y:S01]  /*b4c0*/  MUFU.EX2 R186, R203 ;  /* 0x000000cb00ba7308 */ /* 0x000fe20000000800 */
[C---:B------:R-:W-:Y:S03]  /*b4d0*/  HMMA.16816.F32.BF16 R36, R164.reuse, R24, R36 ;  /* 0x00000018a424723c */ /* 0x040fe60000041824 */
[----:B------:R-:W4:Y:S05]  /*b4e0*/  MUFU.EX2 R191, R198 ;  /* 0x000000c600bf7308 */ /* 0x000f2a0000000800 */
[C---:B------:R-:W-:Y:S01]  /*b4f0*/  HMMA.16816.F32.BF16 R48, R164.reuse, R26, R48 ;  /* 0x0000001aa430723c */ /* 0x040fe20000041830 */
[----:B------:R-:W4:Y:S07]  /*b500*/  LDSM.16.MT88.4 R24, [R217] ;  /* 0x00000000d918783b */ /* 0x000f2e0000004200 */
[C---:B------:R-:W-:Y:S08]  /*b510*/  HMMA.16816.F32.BF16 R52, R164.reuse, R20, R52 ;  /* 0x00000014a434723c */ /* 0x040ff00000041834 */
[C---:B------:R-:W-:Y:S01]  /*b520*/  HMMA.16816.F32.BF16 R64, R164.reuse, R22, R64 ;  /* 0x00000016a440723c */ /* 0x040fe20000041840 */
[----:B------:R-:W-:Y:S07]  /*b530*/  LDSM.16.MT88.4 R20, [R216] ;  /* 0x00000000d814783b */ /* 0x000fee0000004200 */
[C---:B------:R-:W-:Y:S01]  /*b540*/  HMMA.16816.F32.BF16 R80, R164.reuse, R18, R80 ;  /* 0x00000012a450723c */ /* 0x040fe20000041850 */
[----:B------:R-:W-:Y:S07]  /*b550*/  LDSM.16.MT88.4 R16, [R218+0x1800] ;  /* 0x00180000da10783b */ /* 0x000fee0000004200 */
        /* <DEDUP_REMOVED lines=11> */
[----:B------:R-:W-:Y:S01]  /*b610*/  F2FP.BF16.F32.PACK_AB R165, R200, R201 ;  /* 0x000000c9c8a5723e */ /* 0x000fe200000010ff */
[----:B------:R-:W-:Y:S01]  /*b620*/  FADD.FTZ R201, R201, R180 ;  /* 0x000000b4c9c97221 */ /* 0x000fe20000010000 */
[----:B---3--:R-:W-:Y:S01]  /*b630*/  F2FP.BF16.F32.PACK_AB R166, R175, R174 ;  /* 0x000000aeafa6723e */ /* 0x008fe200000010ff */
        /* <DEDUP_REMOVED lines=54> */
.L_x_1062:
[----:B------:R-:W-:-:S13]  /*b9a0*/  ISETP.GE.AND P0, PT, R236, RZ, PT ;  /* 0x000000ffec00720c */ /* 0x000fda0003f06270 */
[----:B------:R-:W-:Y:S05]  /*b9b0*/  @!P0 BRA `(.L_x_1066) ;  /* 0x0000002400948947 */ /* 0x000fea0003800000 */
[----:B------:R-:W1:Y:S01]  /*b9c0*/  S2UR UR8, SR_CgaCtaId ;  /* 0x00000000000879c3 */ /* 0x000e620000008800 */
[----:B------:R-:W-:Y:S01]  /*b9d0*/  MOV R2, R165 ;  /* 0x000000a500027202 */ /* 0x000fe20000000f00 */
[----:B------:R-:W-:Y:S01]  /*b9e0*/  IMAD.MOV.U32 R0, RZ, RZ, R167 ;  /* 0x000000ffff007224 */ /* 0x000fe200078e00a7 */
[----:B------:R-:W-:Y:S01]  /*b9f0*/  MOV R173, R166 ;  /* 0x000000a600ad7202 */ /* 0x000fe20000000f00 */
[----:B------:R-:W-:Y:S01]  /*ba00*/  VIADD R238, R228, 0x40 ;  /* 0x00000040e4ee7836 */ /* 0x000fe20000000000 */
[----:B------:R-:W-:Y:S01]  /*ba10*/  MOV R3, R168 ;  /* 0x000000a800037202 */ /* 0x000fe20000000f00 */
[----:B------:R-:W-:Y:S01]  /*ba20*/  UMOV UR9, 0x400 ;  /* 0x0000040000097882 */ /* 0x000fe20000000000 */
[----:B------:R-:W2:Y:S01]  /*ba30*/  LDCU UR12, c[0x0][0x50c] ;  /* 0x0000a180ff0c77ac */ /* 0x000ea20008000800 */
[----:B------:R-:W3:Y:S01]  /*ba40*/  LDCU UR4, c[0x0][0x45c] ;  /* 0x00008b80ff0477ac */ /* 0x000ee20008000800 */
[----:B-1----:R-:W-:Y:S01]  /*ba50*/  ULEA UR8, UR8, UR9, 0x18 ;  /* 0x0000000908087291 */ /* 0x002fe2000f8ec0ff */
[----:B--2---:R-:W-:Y:S11]  /*ba60*/  BRA `(.L_x_1067) ;  /* 0x0000000000647947 */ /* 0x004ff60003800000 */
.L_x_1069:
[----:B------:R-:W1:Y:S01]  /*ba70*/  S2R R11, SR_TID.X ;  /* 0x00000000000b7919 */ /* 0x000e620000002100 */
[----:B------:R-:W-:Y:S04]  /*ba80*/  VIADD R14, R236, 0xffffffff ;  /* 0xffffffffec0e7836 */ /* 0x000fe80000000000 */
[C---:B------:R-:W-:Y:S02]  /*ba90*/  IMAD R9, R14.reuse, UR10, RZ ;  /* 0x0000000a0e097c24 */ /* 0x040fe4000f8e02ff */
[----:B------:R-:W-:Y:S04]  /*baa0*/  IMAD.WIDE.U32 R14, R14, UR11, RZ ;  /* 0x0000000b0e0e7c25 */ /* 0x000fe8000f8e00ff */
[----:B------:R-:W-:Y:S01]  /*bab0*/  IMAD.IADD R6, R15, 0x1, R9 ;  /* 0x000000010f067824 */ /* 0x000fe200078e0209 */
[CC--:B------:R-:W-:Y:S02]  /*bac0*/  LEA R12, P1, R14.reuse, R232.reuse, 0x1 ;  /* 0x000000e80e0c7211 */ /* 0x0c0fe400078208ff */
[C---:B------:R-:W-:Y:S02]  /*bad0*/  IADD3 R9, P0, PT, R14.reuse, UR6, RZ ;  /* 0x000000060e097c10 */ /* 0x040fe4000ff1e0ff */
[-C--:B------:R-:W-:Y:S02]  /*bae0*/  LEA.HI.X R13, R14, R231.reuse, R6, 0x1, P1 ;  /* 0x000000e70e0d7211 */ /* 0x080fe400008f0c06 */
[----:B------:R-:W-:Y:S02]  /*baf0*/  IADD3.X R8, PT, PT, R6, UR21, RZ, P0, !PT ;  /* 0x0000001506087c10 */ /* 0x000fe400087fe4ff */
[----:B------:R-:W-:Y:S01]  /*bb00*/  LEA R10, P0, R9, R232, 0x1 ;  /* 0x000000e8090a7211 */ /* 0x000fe200078008ff */
[----:B-1----:R-:W-:Y:S05]  /*bb10*/  IMAD.SHL.U32 R7, R11, 0x8, RZ ;  /* 0x000000080b077824 */ /* 0x002fea00078e00ff */
[----:B------:R-:W-:Y:S04]  /*bb20*/  LOP3.LUT R4, R7, 0x1f8, RZ, 0xc0, !PT ;  /* 0x000001f807047812 */ /* 0x000fe800078ec0ff */
[----:B------:R-:W-:Y:S02]  /*bb30*/  LOP3.LUT R4, R4, 0x38, R11, 0x78, !PT ;  /* 0x0000003804047812 */ /* 0x000fe400078e780b */
[----:B------:R-:W-:Y:S02]  /*bb40*/  LEA.HI.X R11, R9, R231, R8, 0x1, P0 ;  /* 0x000000e7090b7211 */ /* 0x000fe400000f0c08 */
[----:B------:R-:W-:Y:S04]  /*bb50*/  LOP3.LUT R4, R4, 0x1e00, R7, 0xf8, !PT ;  /* 0x00001e0004047812 */ /* 0x000fe800078ef807 */
[----:B------:R-:W-:Y:S05]  /*bb60*/  LEA R233, R4, UR8, 0x1 ;  /* 0x0000000804e97c11 */ /* 0x000fea000f8e08ff */
[----:B------:R-:W-:Y:S01]  /*bb70*/  @!PT LDS RZ, [RZ] ;  /* 0x00000000fffff984 */ /* 0x000fe20000000800 */
[----:B------:R-:W-:Y:S01]  /*bb80*/  @!PT LDS RZ, [RZ] ;  /* 0x00000000fffff984 */ /* 0x000fe20000000800 */
[----:B------:R-:W-:Y:S01]  /*bb90*/  @!PT LDS RZ, [RZ] ;  /* 0x00000000fffff984 */ /* 0x000fe20000000800 */
[----:B------:R1:W-:Y:S04]  /*bba0*/  LDGSTS.E.BYPASS.LTC128B.128 [R233+0x8000], desc[UR22][R12.64] ;  /* 0x080000000ce97fae */ /* 0x0003e8000b981a16 */
[----:B------:R1:W-:Y:S04]  /*bbb0*/  LDGSTS.E.BYPASS.LTC128B.128 [R233+0x9000], desc[UR22][R12.64+0x80] ;  /* 0x090000800ce97fae */ /* 0x0003e8000b981a16 */
[----:B------:R1:W-:Y:S04]  /*bbc0*/  LDGSTS.E.BYPASS.LTC128B.128 [R233+0x8800], desc[UR22][R10.64] ;  /* 0x088000000ae97fae */ /* 0x0003e8000b981a16 */
[----:B------:R1:W-:Y:S04]  /*bbd0*/  LDGSTS.E.BYPASS.LTC128B.128 [R233+0x9800], desc[UR22][R10.64+0x80] ;  /* 0x098000800ae97fae */ /* 0x0003e8000b981a16 */
[----:B------:R-:W0:Y:S01]  /*bbe0*/  LDGDEPBAR ;  /* 0x00000000000079af */ /* 0x000e220000000000 */
[----:B------:R-:W-:Y:S05]  /*bbf0*/  BRA `(.L_x_1068) ;  /* 0x0000000c00247947 */ /* 0x000fea0003800000 */
.L_x_1067:
[----:B------:R-:W-:Y:S04]  /*bc00*/  DEPBAR.LE SB0, 0x0 ;  /* 0x000080000000791a */ /* 0x000fe80000000000 */
[----:B------:R-:W-:Y:S01]  /*bc10*/  BAR.SYNC.DEFER_BLOCKING 0x0 ;  /* 0x0000000000007b1d */ /* 0x000fe20000010000 */
[C---:B------:R-:W-:Y:S01]  /*bc20*/  IMAD R169, R236.reuse, UR7, RZ ;  /* 0x00000007eca97c24 */ /* 0x040fe2000f8e02ff */
[----:B------:R-:W-:Y:S01]  /*bc30*/  MOV R174, R238 ;  /* 0x000000ee00ae7202 */ /* 0x000fe20000000f00 */
[----:B------:R-:W-:Y:S01]  /*bc40*/  IMAD.WIDE.U32 R240, R236, UR24, RZ ;  /* 0x00000018ecf07c25 */ /* 0x000fe2000f8e00ff */
[----:B------:R-:W-:Y:S02]  /*bc50*/  @P6 IADD3 R174, PT, PT, R228, -0x40, RZ ;  /* 0xffffffc0e4ae6810 */ /* 0x000fe40007ffe0ff */
[CC--:B------:R-:W-:Y:S02]  /*bc60*/  LEA R244, P1, R240.reuse, R230.reuse, 0x1 ;  /* 0x000000e6f0f47211 */ /* 0x0c0fe400078208ff */
[----:B------:R-:W-:Y:S02]  /*bc70*/  IADD3 R168, PT, PT, R241, R169, RZ ;  /* 0x000000a9f1a87210 */ /* 0x000fe40007ffe0ff */
[C---:B------:R-:W-:Y:S02]  /*bc80*/  IADD3 R169, P0, PT, R240.reuse, UR26, RZ ;  /* 0x0000001af0a97c10 */ /* 0x040fe4000ff1e0ff */
[-C--:B------:R-:W-:Y:S02]  /*bc90*/  LEA.HI.X R245, R240, R229.reuse, R168, 0x1, P1 ;  /* 0x000000e5f0f57211 */ /* 0x080fe400008f0ca8 */
[----:B------:R-:W-:Y:S02]  /*bca0*/  IADD3.X R170, PT, PT, R168, UR25, RZ, P0, !PT ;  /* 0x00000019a8aa7c10 */ /* 0x000fe400087fe4ff */
[C---:B------:R-:W-:Y:S04]  /*bcb0*/  LEA R242, P0, R169.reuse, R230, 0x1 ;  /* 0x000000e6a9f27211 */ /* 0x040fe800078008ff */
[----:B------:R-:W-:Y:S01]  /*bcc0*/  LEA.HI.X R243, R169, R229, R170, 0x1, P0 ;  /* 0x000000e5a9f37211 */ /* 0x000fe200000f0caa */
[----:B------:R-:W-:Y:S01]  /*bcd0*/  @!PT LDS RZ, [RZ] ;  /* 0x00000000fffff984 */ /* 0x000fe20000000800 */
[----:B------:R-:W-:Y:S01]  /*bce0*/  @!PT LDS RZ, [RZ] ;  /* 0x00000000fffff984 */ /* 0x000fe20000000800 */
[----:B------:R-:W-:Y:S01]  /*bcf0*/  @!PT LDS RZ, [RZ] ;  /* 0x00000000fffff984 */ /* 0x000fe20000000800 */
[----:B------:R-:W-:Y:S01]  /*bd00*/  LDGSTS.E.BYPASS.LTC128B.128 [R233+0xa000], desc[UR22][R244.64] ;  /* 0x0a000000f4e97fae */ /* 0x000fe2000b981a16 */
[----:B------:R-:W-:Y:S07]  /*bd10*/  ISETP.NE.AND P0, PT, R236, RZ, PT ;  /* 0x000000ffec00720c */ /* 0x000fee0003f05270 */
[----:B------:R-:W-:Y:S08]  /*bd20*/  LDGSTS.E.BYPASS.LTC128B.128 [R233+0xb000], desc[UR22][R244.64+0x80] ;  /* 0x0b000080f4e97fae */ /* 0x000ff0000b981a16 */
[----:B------:R-:W-:Y:S08]  /*bd30*/  LDGSTS.E.BYPASS.LTC128B.128 [R233+0xa800], desc[UR22][R242.64] ;  /* 0x0a800000f2e97fae */ /* 0x000ff0000b981a16 */
[----:B------:R1:W-:Y:S08]  /*bd40*/  LDGSTS.E.BYPASS.LTC128B.128 [R233+0xb800], desc[UR22][R242.64+0x80] ;  /* 0x0b800080f2e97fae */ /* 0x0003f0000b981a16 */
[----:B------:R-:W-:Y:S08]  /*bd50*/  LDSM.16.M88.4 R164, [R228] ;  /* 0x00000000e4a4783b */ /* 0x000ff00000000200 */
[----:B------:R-:W2:Y:S08]  /*bd60*/  LDSM.16.M88.4 R176, [R227+UR5+0x8000] ;  /* 0x00800005e3b0783b */ /* 0x000eb00008000200 */
[----:B------:R-:W4:Y:S08]  /*bd70*/  LDSM.16.M88.4 R180, [R228+0x2000] ;  /* 0x00200000e4b4783b */ /* 0x000f300000000200 */
[----:B------:R-:W5:Y:S08]  /*bd80*/  LDSM.16.M88.4 R184, [R227+UR5+0x8800] ;  /* 0x00880005e3b8783b */ /* 0x000f700008000200 */
[----:B------:R-:W0:Y:S08]  /*bd90*/  LDGDEPBAR ;  /* 0x00000000000079af */ /* 0x000e300000000000 */
[----:B------:R-:W-:Y:S08]  /*bda0*/  LDSM.16.M88.4 R188, [R226] ;  /* 0x00000000e2bc783b */ /* 0x000ff00000000200 */
[----:B------:R-:W3:Y:S01]  /*bdb0*/  LDSM.16.M88.4 R192, [R222+0x8000] ;  /* 0x00800000dec0783b */ /* 0x000ee20000000200 */
[-C--:B--2---:R-:W-:Y:S07]  /*bdc0*/  HMMA.16816.F32.BF16 R4, R164, R176.reuse, RZ ;  /* 0x000000b0a404723c */ /* 0x084fee00000418ff */
[----:B------:R-:W2:Y:S01]  /*bdd0*/  LDSM.16.M88.4 R196, [R226+0x2000] ;  /* 0x00200000e2c4783b */ /* 0x000ea20000000200 */
[C---:B----4-:R-:W-:Y:S07]  /*bde0*/  HMMA.16816.F32.BF16 R8, R180.reuse, R176, RZ ;  /* 0x000000b0b408723c */ /* 0x050fee00000418ff */
[----:B------:R-:W4:Y:S01]  /*bdf0*/  LDSM.16.M88.4 R200, [R222+0x8800] ;  /* 0x00880000dec8783b */ /* 0x000f220000000200 */
[-C--:B------:R-:W-:Y:S07]  /*be00*/  HMMA.16816.F32.BF16 R12, R180, R178.reuse, RZ ;  /* 0x000000b2b40c723c */ /* 0x080fee00000418ff */
[----:B------:R-:W-:Y:S01]  /*be10*/  LDSM.16.M88.4 R204, [R221+0x8000] ;  /* 0x00800000ddcc783b */ /* 0x000fe20000000200 */
[C---:B------:R-:W-:Y:S07]  /*be20*/  HMMA.16816.F32.BF16 R16, R164.reuse, R178, RZ ;  /* 0x000000b2a410723c */ /* 0x040fee00000418ff */
[----:B------:R-:W1:Y:S01]  /*be30*/  LDSM.16.M88.4 R176, [R174] ;  /* 0x00000000aeb0783b */ /* 0x000e620000000200 */
[-C--:B-----5:R-:W-:Y:S07]  /*be40*/  HMMA.16816.F32.BF16 R20, R164, R184.reuse, RZ ;  /* 0x000000b8a414723c */ /* 0x0a0fee00000418ff */
[----:B------:R-:W5:Y:S01]  /*be50*/  LDSM.16.M88.4 R208, [R174+0x2000] ;  /* 0x00200000aed0783b */ /* 0x000f620000000200 */
[C---:B------:R-:W-:Y:S07]  /*be60*/  HMMA.16816.F32.BF16 R24, R180.reuse, R184, RZ ;  /* 0x000000b8b418723c */ /* 0x040fee00000418ff */
[----:B------:R-:W5:Y:S01]  /*be70*/  LDSM.16.M88.4 R212, [R221+0x8800] ;  /* 0x00880000ddd4783b */ /* 0x000f620000000200 */
[-C--:B------:R-:W-:Y:S07]  /*be80*/  HMMA.16816.F32.BF16 R28, R180, R186.reuse, RZ ;  /* 0x000000bab41c723c */ /* 0x080fee00000418ff */
[----:B------:R-:W-:Y:S01]  /*be90*/  LDSM.16.M88.4 R180, [R220+0x8000] ;  /* 0x00800000dcb4783b */ /* 0x000fe20000000200 */
[----:B------:R-:W-:Y:S07]  /*bea0*/  HMMA.16816.F32.BF16 R32, R164, R186, RZ ;  /* 0x000000baa420723c */ /* 0x000fee00000418ff */
[----:B------:R-:W5:Y:S01]  /*beb0*/  LDSM.16.M88.4 R164, [R225] ;  /* 0x00000000e1a4783b */ /* 0x000f620000000200 */
[-C--:B---3--:R-:W-:Y:S07]  /*bec0*/  HMMA.16816.F32.BF16 R4, R188, R192.reuse, R4 ;  /* 0x000000c0bc04723c */ /* 0x088fee0000041804 */
[----:B------:R-:W3:Y:S01]  /*bed0*/  LDSM.16.M88.4 R184, [R225+0x2000] ;  /* 0x00200000e1b8783b */ /* 0x000ee20000000200 */
[C---:B--2---:R-:W-:Y:S07]  /*bee0*/  HMMA.16816.F32.BF16 R8, R196.reuse, R192, R8 ;  /* 0x000000c0c408723c */ /* 0x044fee0000041808 */
[----:B------:R-:W-:Y:S01]  /*bef0*/  LDSM.16.M88.4 R168, [R222+0x9000] ;  /* 0x00900000dea8783b */ /* 0x000fe20000000200 */
[-C--:B------:R-:W-:Y:S08]  /*bf00*/  HMMA.16816.F32.BF16 R12, R196, R194.reuse, R12 ;  /* 0x000000c2c40c723c */ /* 0x080ff0000004180c */
[C---:B------:R-:W-:Y:S01]  /*bf10*/  HMMA.16816.F32.BF16 R16, R188.reuse, R194, R16 ;  /* 0x000000c2bc10723c */ /* 0x040fe20000041810 */
[----:B------:R-:W-:Y:S07]  /*bf20*/  LDSM.16.M88.4 R192, [R228+0x4000] ;  /* 0x00400000e4c0783b */ /* 0x000fee0000000200 */
[-C--:B----4-:R-:W-:Y:S08]  /*bf30*/  HMMA.16816.F32.BF16 R20, R188, R200.reuse, R20 ;  /* 0x000000c8bc14723c */ /* 0x090ff00000041814 */
[C---:B------:R-:W-:Y:S08]  /*bf40*/  HMMA.16816.F32.BF16 R24, R196.reuse, R200, R24 ;  /* 0x000000c8c418723c */ /* 0x040ff00000041818 */
[-C--:B------:R-:W-:Y:S01]  /*bf50*/  HMMA.16816.F32.BF16 R28, R196, R202.reuse, R28 ;  /* 0x000000cac41c723c */ /* 0x080fe2000004181c */
[----:B------:R-:W-:Y:S07]  /*bf60*/  LDSM.16.M88.4 R196, [R227+UR5+0x9000] ;  /* 0x00900005e3c4783b */ /* 0x000fee0008000200 */
[----:B------:R-:W-:Y:S01]  /*bf70*/  HMMA.16816.F32.BF16 R32, R188, R202, R32 ;  /* 0x000000cabc20723c */ /* 0x000fe20000041820 */
[----:B------:R-:W2:Y:S07]  /*bf80*/  LDSM.16.M88.4 R188, [R220+0x8800] ;  /* 0x00880000dcbc783b */ /* 0x000eae0000000200 */
[-C--:B-1----:R-:W-:Y:S01]  /*bf90*/  HMMA.16816.F32.BF16 R4, R176, R204.reuse, R4 ;  /* 0x000000ccb004723c */ /* 0x082fe20000041804 */
[----:B------:R-:W1:Y:S07]  /*bfa0*/  LDSM.16.M88.4 R200, [R228+0x6000] ;  /* 0x00600000e4c8783b */ /* 0x000e6e0000000200 */
[C---:B-----5:R-:W-:Y:S08]  /*bfb0*/  HMMA.16816.F32.BF16 R8, R208.reuse, R204, R8 ;  /* 0x000000ccd008723c */ /* 0x060ff00000041808 */
[-C--:B------:R-:W-:Y:S08]  /*bfc0*/  HMMA.16816.F32.BF16 R12, R208, R206.reuse, R12 ;  /* 0x000000ced00c723c */ /* 0x080ff0000004180c */
[C---:B------:R-:W-:Y:S01]  /*bfd0*/  HMMA.16816.F32.BF16 R16, R176.reuse, R206, R16 ;  /* 0x000000ceb010723c */ /* 0x040fe20000041810 */
[----:B------:R-:W-:Y:S07]  /*bfe0*/  LDSM.16.M88.4 R204, [R221+0x9000] ;  /* 0x00900000ddcc783b */ /* 0x000fee0000000200 */
[-C--:B------:R-:W-:Y:S08]  /*bff0*/  HMMA.16816.F32.BF16 R20, R176, R212.reuse, R20 ;  /* 0x000000d4b014723c */ /* 0x080ff00000041814 */
[C---:B------:R-:W-:Y:S08]  /*c000*/  HMMA.16816.F32.BF16 R24, R208.reuse, R212, R24 ;  /* 0x000000d4d018723c */ /* 0x040ff00000041818 */
[-C--:B------:R-:W-:Y:S08]  /*c010*/  HMMA.16816.F32.BF16 R28, R208, R214.reuse, R28 ;  /* 0x000000d6d01c723c */ /* 0x080ff0000004181c */
[----:B------:R-:W-:Y:S01]  /*c020*/  HMMA.16816.F32.BF16 R32, R176, R214, R32 ;  /* 0x000000d6b020723c */ /* 0x000fe20000041820 */
[----:B------:R-:W4:Y:S07]  /*c030*/  LDSM.16.M88.4 R176, [R227+UR5+0x9800] ;  /* 0x00980005e3b0783b */ /* 0x000f2e0008000200 */
[-C--:B------:R-:W-:Y:S08]  /*c040*/  HMMA.16816.F32.BF16 R4, R164, R180.reuse, R4 ;  /* 0x000000b4a404723c */ /* 0x080ff00000041804 */
[C---:B---3--:R-:W-:Y:S08]  /*c050*/  HMMA.16816.F32.BF16 R8, R184.reuse, R180, R8 ;  /* 0x000000b4b808723c */ /* 0x048ff00000041808 */
[-C--:B------:R-:W-:Y:S08]  /*c060*/  HMMA.16816.F32.BF16 R12, R184, R182.reuse, R12 ;  /* 0x000000b6b80c723c */ /* 0x080ff0000004180c */
[C---:B------:R-:W-:Y:S01]  /*c070*/  HMMA.16816.F32.BF16 R16, R164.reuse, R182, R16 ;  /* 0x000000b6a410723c */ /* 0x040fe20000041810 */
[----:B------:R-:W3:Y:S07]  /*c080*/  LDSM.16.M88.4 R180, [R226+0x4000] ;  /* 0x00400000e2b4783b */ /* 0x000eee0000000200 */
[-C--:B--2---:R-:W-:Y:S08]  /*c090*/  HMMA.16816.F32.BF16 R20, R164, R188.reuse, R20 ;  /* 0x000000bca414723c */ /* 0x084ff00000041814 */
[C---:B------:R-:W-:Y:S08]  /*c0a0*/  HMMA.16816.F32.BF16 R24, R184.reuse, R188, R24 ;  /* 0x000000bcb818723c */ /* 0x040ff00000041818 */
[-C--:B------:R-:W-:Y:S01]  /*c0b0*/  HMMA.16816.F32.BF16 R28, R184, R190.reuse, R28 ;  /* 0x000000beb81c723c */ /* 0x080fe2000004181c */
[----:B------:R-:W-:Y:S07]  /*c0c0*/  LDSM.16.M88.4 R184, [R222+0x9800] ;  /* 0x00980000deb8783b */ /* 0x000fee0000000200 */
[----:B------:R-:W-:Y:S01]  /*c0d0*/  HMMA.16816.F32.BF16 R32, R164, R190, R32 ;  /* 0x000000bea420723c */ /* 0x000fe20000041820 */
[----:B------:R-:W2:Y:S07]  /*c0e0*/  LDSM.16.M88.4 R164, [R226+0x6000] ;  /* 0x00600000e2a4783b */ /* 0x000eae0000000200 */
[-C--:B------:R-:W-:Y:S01]  /*c0f0*/  HMMA.16816.F32.BF16 R4, R192, R196.reuse, R4 ;  /* 0x000000c4c004723c */ /* 0x080fe20000041804 */
[----:B------:R-:W5:Y:S07]  /*c100*/  LDSM.16.M88.4 R188, [R174+0x4000] ;  /* 0x00400000aebc783b */ /* 0x000f6e0000000200 */
[C---:B-1----:R-:W-:Y:S08]  /*c110*/  HMMA.16816.F32.BF16 R8, R200.reuse, R196, R8 ;  /* 0x000000c4c808723c */ /* 0x042ff00000041808 */
        /* <DEDUP_REMOVED lines=8> */
[----:B------:R-:W1:Y:S07]  /*c1a0*/  LDSM.16.M88.4 R176, [R174+0x6000] ;  /* 0x00600000aeb0783b */ /* 0x000e6e0000000200 */
[-C--:B---3--:R-:W-:Y:S01]  /*c1b0*/  HMMA.16816.F32.BF16 R4, R180, R168.reuse, R4 ;  /* 0x000000a8b404723c */ /* 0x088fe20000041804 */
[----:B------:R-:W3:Y:S07]  /*c1c0*/  LDSM.16.M88.4 R192, [R221+0x9800] ;  /* 0x00980000ddc0783b */ /* 0x000eee0000000200 */
[C---:B--2---:R-:W-:Y:S08]  /*c1d0*/  HMMA.16816.F32.BF16 R8, R164.reuse, R168, R8 ;  /* 0x000000a8a408723c */ /* 0x044ff00000041808 */
[-C--:B------:R-:W-:Y:S08]  /*c1e0*/  HMMA.16816.F32.BF16 R12, R164, R170.reuse, R12 ;  /* 0x000000aaa40c723c */ /* 0x080ff0000004180c */
[C---:B------:R-:W-:Y:S08]  /*c1f0*/  HMMA.16816.F32.BF16 R16, R180.reuse, R170, R16 ;  /* 0x000000aab410723c */ /* 0x040ff00000041810 */
[-C--:B------:R-:W-:Y:S08]  /*c200*/  HMMA.16816.F32.BF16 R20, R180, R184.reuse, R20 ;  /* 0x000000b8b414723c */ /* 0x080ff00000041814 */
[C---:B------:R-:W-:Y:S08]  /*c210*/  HMMA.16816.F32.BF16 R24, R164.reuse, R184, R24 ;  /* 0x000000b8a418723c */ /* 0x040ff00000041818 */
[-C--:B------:R-:W-:Y:S01]  /*c220*/  HMMA.16816.F32.BF16 R28, R164, R186.reuse, R28 ;  /* 0x000000baa41c723c */ /* 0x080fe2000004181c */
[----:B------:R-:W2:Y:S07]  /*c230*/  LDSM.16.M88.4 R164, [R225+0x6000] ;  /* 0x00600000e1a4783b */ /* 0x000eae0000000200 */
[----:B------:R-:W-:Y:S08]  /*c240*/  HMMA.16816.F32.BF16 R32, R180, R186, R32 ;  /* 0x000000bab420723c */ /* 0x000ff00000041820 */
[-C--:B-----5:R-:W-:Y:S08]  /*c250*/  HMMA.16816.F32.BF16 R4, R188, R204.reuse, R4 ;  /* 0x000000ccbc04723c */ /* 0x0a0ff00000041804 */
[C---:B-1----:R-:W-:Y:S08]  /*c260*/  HMMA.16816.F32.BF16 R8, R176.reuse, R204, R8 ;  /* 0x000000ccb008723c */ /* 0x042ff00000041808 */
[-C--:B------:R-:W-:Y:S08]  /*c270*/  HMMA.16816.F32.BF16 R12, R176, R206.reuse, R12 ;  /* 0x000000ceb00c723c */ /* 0x080ff0000004180c */
[C---:B------:R-:W-:Y:S08]  /*c280*/  HMMA.16816.F32.BF16 R16, R188.reuse, R206, R16 ;  /* 0x000000cebc10723c */ /* 0x040ff00000041810 */
[-C--:B---3--:R-:W-:Y:S08]  /*c290*/  HMMA.16816.F32.BF16 R20, R188, R192.reuse, R20 ;  /* 0x000000c0bc14723c */ /* 0x088ff00000041814 */
[C---:B------:R-:W-:Y:S08]  /*c2a0*/  HMMA.16816.F32.BF16 R24, R176.reuse, R192, R24 ;  /* 0x000000c0b018723c */ /* 0x040ff00000041818 */
[-C--:B------:R-:W-:Y:S01]  /*c2b0*/  HMMA.16816.F32.BF16 R28, R176, R194.reuse, R28 ;  /* 0x000000c2b01c723c */ /* 0x080fe2000004181c */
[----:B------:R-:W1:Y:S01]  /*c2c0*/  LDSM.16.M88.4 R176, [R220+0x9800] ;  /* 0x00980000dcb0783b */ /* 0x000e620000000200 */
[----:B------:R-:W-:Y:S06]  /*c2d0*/  DEPBAR.LE SB0, 0x0 ;  /* 0x000080000000791a */ /* 0x000fec0000000000 */
[----:B------:R-:W-:Y:S01]  /*c2e0*/  HMMA.16816.F32.BF16 R32, R188, R194, R32 ;  /* 0x000000c2bc20723c */ /* 0x000fe20000041820 */
[----:B------:R-:W-:Y:S07]  /*c2f0*/  BAR.SYNC.DEFER_BLOCKING 0x0 ;  /* 0x0000000000007b1d */ /* 0x000fee0000010000 */
[-C--:B------:R-:W-:Y:S08]  /*c300*/  HMMA.16816.F32.BF16 R4, R196, R200.reuse, R4 ;  /* 0x000000c8c404723c */ /* 0x080ff00000041804 */
[C---:B--2---:R-:W-:Y:S08]  /*c310*/  HMMA.16816.F32.BF16 R8, R164.reuse, R200, R8 ;  /* 0x000000c8a408723c */ /* 0x044ff00000041808 */
[-C--:B------:R-:W-:Y:S03]  /*c320*/  HMMA.16816.F32.BF16 R12, R164, R202.reuse, R12 ;  /* 0x000000caa40c723c */ /* 0x080fe6000004180c */
[----:B------:R-:W-:Y:S01]  /*c330*/  FMUL.FTZ R241, R4, UR12 ;  /* 0x0000000c04f17c20 */ /* 0x000fe20008410000 */
[----:B------:R-:W-:Y:S01]  /*c340*/  FMUL.FTZ R243, R5, UR12 ;  /* 0x0000000c05f37c20 */ /* 0x000fe20008410000 */
[----:B------:R-:W-:Y:S01]  /*c350*/  FMUL.FTZ R244, R6, UR12 ;  /* 0x0000000c06f47c20 */ /* 0x000fe20008410000 */
[----:B------:R-:W-:Y:S02]  /*c360*/  FMUL.FTZ R242, R7, UR12 ;  /* 0x0000000c07f27c20 */ /* 0x000fe40008410000 */
[C---:B------:R-:W-:Y:S01]  /*c370*/  HMMA.16816.F32.BF16 R16, R196.reuse, R202, R16 ;  /* 0x000000cac410723c */ /* 0x040fe20000041810 */
[----:B------:R-:W-:Y:S03]  /*c380*/  MUFU.TANH R241, R241 ;  /* 0x000000f100f17308 */ /* 0x000fe60000002400 */
[----:B------:R-:W-:Y:S01]  /*c390*/  FMUL.FTZ R171, R9, UR12 ;  /* 0x0000000c09ab7c20 */ /* 0x000fe20008410000 */
[----:B------:R-:W-:Y:S01]  /*c3a0*/  FMUL.FTZ R169, R10, UR12 ;  /* 0x0000000c0aa97c20 */ /* 0x000fe20008410000 */
[----:B------:R-:W-:Y:S01]  /*c3b0*/  FMUL.FTZ R170, R11, UR12 ;  /* 0x0000000c0baa7c20 */ /* 0x000fe20008410000 */
[----:B------:R-:W-:Y:S01]  /*c3c0*/  FMUL.FTZ R240, R8, UR12 ;  /* 0x0000000c08f07c20 */ /* 0x000fe20008410000 */
[-C--:B-1----:R-:W-:Y:S03]  /*c3d0*/  HMMA.16816.F32.BF16 R20, R196, R176.reuse, R20 ;  /* 0x000000b0c414723c */ /* 0x082fe60000041814 */
[----:B------:R1:W-:Y:S01]  /*c3e0*/  MUFU.TANH R215, R171 ;  /* 0x000000ab00d77308 */ /* 0x0003e20000002400 */
[----:B------:R-:W-:Y:S01]  /*c3f0*/  FMUL.FTZ R168, R12, UR12 ;  /* 0x0000000c0ca87c20 */ /* 0x000fe20008410000 */
[----:B------:R-:W-:Y:S01]  /*c400*/  FMUL.FTZ R172, R14, UR12 ;  /* 0x0000000c0eac7c20 */ /* 0x000fe20008410000 */
[----:B------:R-:W-:Y:S02]  /*c410*/  FMUL.FTZ R175, R13, UR12 ;  /* 0x0000000c0daf7c20 */ /* 0x000fe40008410000 */
[C---:B------:R-:W-:Y:S05]  /*c420*/  HMMA.16816.F32.BF16 R24, R164.reuse, R176, R24 ;  /* 0x000000b0a418723c */ /* 0x040fea0000041818 */
[----:B------:R2:W-:Y:S01]  /*c430*/  MUFU.TANH R203, R168 ;  /* 0x000000a800cb7308 */ /* 0x0005e20000002400 */
[----:B------:R-:W-:Y:S01]  /*c440*/  FMUL.FTZ R245, R18, UR12 ;  /* 0x0000000c12f57c20 */ /* 0x000fe20008410000 */
[----:B------:R-:W-:Y:S01]  /*c450*/  FMUL.FTZ R246, R17, UR12 ;  /* 0x0000000c11f67c20 */ /* 0x000fe20008410000 */
[-C--:B------:R-:W-:Y:S07]  /*c460*/  HMMA.16816.F32.BF16 R28, R164, R178.reuse, R28 ;  /* 0x000000b2a41c723c */ /* 0x080fee000004181c */
[----:B------:R3:W-:Y:S01]  /*c470*/  MUFU.TANH R214, R169 ;  /* 0x000000a900d67308 */ /* 0x0007e20000002400 */
[----:B-1----:R-:W-:Y:S01]  /*c480*/  FMUL.FTZ R171, R15, UR12 ;  /* 0x0000000c0fab7c20 */ /* 0x002fe20008410000 */
[----:B------:R-:W-:Y:S01]  /*c490*/  FMUL.FTZ R250, R21, UR12 ;  /* 0x0000000c15fa7c20 */ /* 0x000fe20008410000 */
[----:B------:R-:W-:Y:S01]  /*c4a0*/  FMUL.FTZ R251, R22, UR12 ;  /* 0x0000000c16fb7c20 */ /* 0x000fe20008410000 */
[----:B------:R-:W-:Y:S06]  /*c4b0*/  HMMA.16816.F32.BF16 R32, R196, R178, R32 ;  /* 0x000000b2c420723c */ /* 0x000fec0000041820 */
[----:B------:R1:W-:Y:S01]  /*c4c0*/  MUFU.TANH R209, R245 ;  /* 0x000000f500d17308 */ /* 0x0003e20000002400 */
[----:B--2---:R-:W-:Y:S01]  /*c4d0*/  FMUL.FTZ R168, R20, UR12 ;  /* 0x0000000c14a87c20 */ /* 0x004fe20008410000 */
[----:B------:R-:W-:Y:S01]  /*c4e0*/  FMUL.FTZ R248, R24, UR12 ;  /* 0x0000000c18f87c20 */ /* 0x000fe20008410000 */
[----:B------:R-:W-:Y:S07]  /*c4f0*/  FMUL.FTZ R249, R25, UR12 ;  /* 0x0000000c19f97c20 */ /* 0x000fee0008410000 */
[----:B------:R2:W-:Y:S01]  /*c500*/  MUFU.TANH R205, R168 ;  /* 0x000000a800cd7308 */ /* 0x0005e20000002400 */
[----:B---3--:R-:W-:Y:S01]  /*c510*/  FMUL.FTZ R169, R16, UR12 ;  /* 0x0000000c10a97c20 */ /* 0x008fe20008410000 */
[----:B------:R-:W-:Y:S01]  /*c520*/  FMUL.FTZ R252, R29, UR12 ;  /* 0x0000000c1dfc7c20 */ /* 0x000fe20008410000 */
[----:B------:R-:W-:Y:S01]  /*c530*/  FMUL.FTZ R30, R30, UR12 ;  /* 0x0000000c1e1e7c20 */ /* 0x000fe20008410000 */
[----:B------:R-:W-:Y:S06]  /*c540*/  FMUL.FTZ R31, R31, UR12 ;  /* 0x0000000c1f1f7c20 */ /* 0x000fec0008410000 */
[----:B------:R3:W4:Y:S01]  /*c550*/  MUFU.TANH R213, R170 ;  /* 0x000000aa00d57308 */ /* 0x0007220000002400 */
[----:B-1----:R-:W-:Y:S01]  /*c560*/  FMUL.FTZ R245, R33, UR12 ;  /* 0x0000000c21f57c20 */ /* 0x002fe20008410000 */
[----:B------:R-:W-:Y:S08]  /*c570*/  FMUL.FTZ R247, R34, UR12 ;  /* 0x0000000c22f77c20 */ /* 0x000ff00008410000 */
[----:B------:R1:W-:Y:S01]  /*c580*/  MUFU.TANH R195, R172 ;  /* 0x000000ac00c37308 */ /* 0x0003e20000002400 */
[----:B--2---:R-:W-:Y:S09]  /*c590*/  FMUL.FTZ R168, R32, UR12 ;  /* 0x0000000c20a87c20 */ /* 0x004ff20008410000 */
[----:B------:R2:W-:Y:S01]  /*c5a0*/  MUFU.TANH R194, R168 ;  /* 0x000000a800c27308 */ /* 0x0005e20000002400 */
[----:B---3--:R-:W-:Y:S01]  /*c5b0*/  FMUL.FTZ R170, R19, UR12 ;  /* 0x0000000c13aa7c20 */ /* 0x008fe20008410000 */
[----:B----4-:R-:W-:Y:S08]  /*c5c0*/  FMNMX3.FTZ R21, R2, R214, R213, !PT ;  /* 0x000000d602157276 */ /* 0x010ff000078100d5 */
[----:B------:R3:W4:Y:S01]  /*c5d0*/  MUFU.TANH R202, R171 ;  /* 0x000000ab00ca7308 */ /* 0x0007220000002400 */
[----:B-1----:R-:W-:Y:S09]  /*c5e0*/  FMUL.FTZ R172, R26, UR12 ;  /* 0x0000000c1aac7c20 */ /* 0x002ff20008410000 */
[----:B------:R1:W-:Y:S01]  /*c5f0*/  MUFU.TANH R201, R175 ;  /* 0x000000af00c97308 */ /* 0x0003e20000002400 */
[----:B--2---:R-:W-:Y:S09]  /*c600*/  FMUL.FTZ R168, R35, UR12 ;  /* 0x0000000c23a87c20 */ /* 0x004ff20008410000 */
[----:B------:R2:W-:Y:S01]  /*c610*/  MUFU.TANH R211, R169 ;  /* 0x000000a900d37308 */ /* 0x0005e20000002400 */
[----:B---3--:R-:W-:Y:S01]  /*c620*/  FMUL.FTZ R171, R27, UR12 ;  /* 0x0000000c1bab7c20 */ /* 0x008fe20008410000 */
[----:B----4-:R-:W-:Y:S08]  /*c630*/  FMNMX3.FTZ R5, R21, R195, R202, !PT ;  /* 0x000000c315057276 */ /* 0x010ff000078100ca */
[----:B------:R-:W-:Y:S01]  /*c640*/  MUFU.TANH R243, R243 ;  /* 0x000000f300f37308 */ /* 0x000fe20000002400 */
[----:B-1----:R-:W-:Y:S09]  /*c650*/  FMUL.FTZ R175, R28, UR12 ;  /* 0x0000000c1caf7c20 */ /* 0x002ff20008410000 */
[----:B------:R-:W-:Y:S01]  /*c660*/  MUFU.TANH R244, R244 ;  /* 0x000000f400f47308 */ /* 0x000fe20000002400 */
[----:B--2---:R-:W-:Y:S09]  /*c670*/  FMUL.FTZ R169, R23, UR12 ;  /* 0x0000000c17a97c20 */ /* 0x004ff20008410000 */
[----:B------:R-:W-:Y:S10]  /*c680*/  MUFU.TANH R242, R242 ;  /* 0x000000f200f27308 */ /* 0x000ff40000002400 */
[----:B------:R-:W1:Y:S10]  /*c690*/  MUFU.TANH R240, R240 ;  /* 0x000000f000f07308 */ /* 0x000e740000002400 */
[----:B------:R1:W-:Y:S10]  /*c6a0*/  MUFU.TANH R193, R245 ;  /* 0x000000f500c17308 */ /* 0x0003f40000002400 */
[----:B------:R2:W-:Y:S10]  /*c6b0*/  MUFU.TANH R207, R247 ;  /* 0x000000f700cf7308 */ /* 0x0005f40000002400 */
[----:B------:R3:W-:Y:S01]  /*c6c0*/  MUFU.TANH R174, R168 ;  /* 0x000000a800ae7308 */ /* 0x0007e20000002400 */
[----:B-1----:R-:W-:Y:S04]  /*c6d0*/  FMNMX3.FTZ R245, R173, R240, R215, !PT ;  /* 0x000000f0adf57276 */ /* 0x002fe800078100d7 */
[----:B------:R-:W-:Y:S05]  /*c6e0*/  FMNMX3.FTZ R245, R245, R203, R201, !PT ;  /* 0x000000cbf5f57276 */ /* 0x000fea00078100c9 */
[----:B------:R-:W1:Y:S01]  /*c6f0*/  MUFU.TANH R246, R246 ;  /* 0x000000f600f67308 */ /* 0x000e620000002400 */
[----:B--2---:R-:W-:Y:S09]  /*c700*/  FMNMX3.FTZ R247, R3, R241, R243, !PT ;  /* 0x000000f103f77276 */ /* 0x004ff200078100f3 */
[----:B------:R-:W2:Y:S01]  /*c710*/  MUFU.TANH R210, R170 ;  /* 0x000000aa00d27308 */ /* 0x000ea20000002400 */
[----:B---3--:R-:W-:Y:S09]  /*c720*/  FMNMX3.FTZ R168, R0, R244, R242, !PT ;  /* 0x000000f400a87276 */ /* 0x008ff200078100f2 */
[----:B------:R-:W3:Y:S01]  /*c730*/  MUFU.TANH R250, R250 ;  /* 0x000000fa00fa7308 */ /* 0x000ee20000002400 */
[----:B-1----:R-:W-:Y:S09]  /*c740*/  FMNMX3.FTZ R247, R247, R211, R246, !PT ;  /* 0x000000d3f7f77276 */ /* 0x002ff200078100f6 */
[----:B------:R-:W-:Y:S01]  /*c750*/  MUFU.TANH R251, R251 ;  /* 0x000000fb00fb7308 */ /* 0x000fe20000002400 */
[----:B--2---:R-:W-:Y:S09]  /*c760*/  FMNMX3.FTZ R168, R168, R209, R210, !PT ;  /* 0x000000d1a8a87276 */ /* 0x004ff200078100d2 */
[----:B------:R-:W1:Y:S01]  /*c770*/  MUFU.TANH R206, R169 ;  /* 0x000000a900ce7308 */ /* 0x000e620000002400 */
[----:B---3--:R-:W-:Y:S04]  /*c780*/  FMNMX3.FTZ R247, R247, R205, R250, !PT ;  /* 0x000000cdf7f77276 */ /* 0x008fe800078100fa */
[----:B------:R-:W-:Y:S05]  /*c790*/  FMNMX3.FTZ R247, R247, R194, R193, !PT ;  /* 0x000000c2f7f77276 */ /* 0x000fea00078100c1 */
[----:B------:R-:W-:Y:S10]  /*c7a0*/  MUFU.TANH R248, R248 ;  /* 0x000000f800f87308 */ /* 0x000ff40000002400 */
[----:B------:R-:W2:Y:S01]  /*c7b0*/  MUFU.TANH R249, R249 ;  /* 0x000000f900f97308 */ /* 0x000ea20000002400 */
[----:B-1----:R-:W-:Y:S04]  /*c7c0*/  FMNMX3.FTZ R168, R168, R251, R206, !PT ;  /* 0x000000fba8a87276 */ /* 0x002fe800078100ce */
[----:B------:R-:W-:Y:S05]  /*c7d0*/  FMNMX3.FTZ R168, R168, R207, R174, !PT ;  /* 0x000000cfa8a87276 */ /* 0x000fea00078100ae */
        /* <DEDUP_REMOVED lines=11> */
.L_x_1068:
[----:B------:R-:W2:Y:S08]  /*c890*/  SHFL.BFLY PT, R6, R247, 0x2, 0x1f ;  /* 0x0c401f00f7067f89 */ /* 0x000eb000000e0000 */
[----:B------:R-:W3:Y:S08]  /*c8a0*/  SHFL.BFLY PT, R4, R5, 0x2, 0x1f ;  /* 0x0c401f0005047f89 */ /* 0x000ef000000e0000 */
[----:B-1----:R-:W1:Y:S08]  /*c8b0*/  SHFL.BFLY PT, R11, R168, 0x2, 0x1f ;  /* 0x0c401f00a80b7f89 */ /* 0x002e7000000e0000 */
[----:B------:R-:W4:Y:S08]  /*c8c0*/  SHFL.BFLY PT, R10, R245, 0x2, 0x1f ;  /* 0x0c401f00f50a7f89 */ /* 0x000f3000000e0000 */
[----:B------:R-:W-:Y:S08]  /*c8d0*/  LDSM.16.MT88.4 R20, [R224+0xa000] ;  /* 0x00a00000e014783b */ /* 0x000ff00000004200 */
[----:B------:R-:W-:Y:S08]  /*c8e0*/  LDSM.16.MT88.4 R176, [R219+0xa000] ;  /* 0x00a00000dbb0783b */ /* 0x000ff00000004200 */
[----:B------:R-:W-:Y:S08]  /*c8f0*/  LDSM.16.MT88.4 R184, [R217] ;  /* 0x00000000d9b8783b */ /* 0x000ff00000004200 */
[----:B------:R-:W-:Y:S08]  /*c900*/  LDSM.16.MT88.4 R188, [R218+0x800] ;  /* 0x00080000dabc783b */ /* 0x000ff00000004200 */
[----:B------:R-:W-:Y:S01]  /*c910*/  LDSM.16.MT88.4 R196, [R219+0xb800] ;  /* 0x00b80000dbc4783b */ /* 0x000fe20000004200 */
[----:B--2---:R-:W-:Y:S02]  /*c920*/  FMNMX.FTZ R9, R247, R6, !PT ;  /* 0x00000006f7097209 */ /* 0x004fe40007810000 */
[----:B---3--:R-:W-:Y:S02]  /*c930*/  FMNMX.FTZ R6, R5, R4, !PT ;  /* 0x0000000405067209 */ /* 0x008fe40007810000 */
[----:B-1----:R-:W-:Y:S02]  /*c940*/  FMNMX.FTZ R8, R168, R11, !PT ;  /* 0x0000000ba8087209 */ /* 0x002fe40007810000 */
[----:B----4-:R-:W-:Y:S01]  /*c950*/  FMNMX.FTZ R7, R245, R10, !PT ;  /* 0x0000000af5077209 */ /* 0x010fe20007810000 */
[----:B------:R-:W1:Y:S08]  /*c960*/  SHFL.BFLY PT, R4, R9, 0x1, 0x1f ;  /* 0x0c201f0009047f89 */ /* 0x000e7000000e0000 */
[----:B------:R-:W2:Y:S08]  /*c970*/  SHFL.BFLY PT, R167, R8, 0x1, 0x1f ;  /* 0x0c201f0008a77f89 */ /* 0x000eb000000e0000 */
[----:B------:R-:W3:Y:S08]  /*c980*/  SHFL.BFLY PT, R166, R7, 0x1, 0x1f ;  /* 0x0c201f0007a67f89 */ /* 0x000ef000000e0000 */
[----:B------:R-:W4:Y:S01]  /*c990*/  SHFL.BFLY PT, R165, R6, 0x1, 0x1f ;  /* 0x0c201f0006a57f89 */ /* 0x000f2200000e0000 */
[----:B-1----:R-:W-:Y:S02]  /*c9a0*/  FMNMX.FTZ R168, R9, R4, !PT ;  /* 0x0000000409a87209 */ /* 0x002fe40007810000 */
[----:B--2---:R-:W-:Y:S03]  /*c9b0*/  FMNMX.FTZ R167, R8, R167, !PT ;  /* 0x000000a708a77209 */ /* 0x004fe60007810000 */
[C---:B------:R-:W-:Y:S01]  /*c9c0*/  FMUL.FTZ R182, R168.reuse, UR4 ;  /* 0x00000004a8b67c20 */ /* 0x040fe20008410000 */
[C---:B------:R-:W-:Y:S01]  /*c9d0*/  FSETP.NEU.FTZ.AND P1, PT, R168.reuse, -INF , PT ;  /* 0xff800000a800780b */ /* 0x040fe20003f3d000 */
[----:B------:R-:W-:Y:S01]  /*c9e0*/  FADD.FTZ R3, -R168, R3 ;  /* 0x00000003a8037221 */ /* 0x000fe20000010100 */
[----:B---3--:R-:W-:Y:S01]  /*c9f0*/  FMNMX.FTZ R166, R7, R166, !PT ;  /* 0x000000a607a67209 */ /* 0x008fe20007810000 */
[----:B------:R-:W-:Y:S01]  /*ca00*/  FADD.FTZ R4, -R167, R0 ;  /* 0x00000000a7047221 */ /* 0x000fe20000010100 */
[----:B------:R-:W-:Y:S01]  /*ca10*/  FSEL R182, R182, RZ, P1 ;  /* 0x000000ffb6b67208 */ /* 0x000fe20000800000 */
[----:B------:R-:W-:Y:S01]  /*ca20*/  FMUL.FTZ R164, R3, UR4 ;  /* 0x0000000403a47c20 */ /* 0x000fe20008410000 */
[----:B----4-:R-:W-:Y:S01]  /*ca30*/  FMNMX.FTZ R165, R6, R165, !PT ;  /* 0x000000a506a57209 */ /* 0x010fe20007810000 */
[----:B------:R-:W-:Y:S01]  /*ca40*/  FADD.FTZ R0, -R166, R173 ;  /* 0x000000ada6007221 */ /* 0x000fe20000010100 */
[----:B------:R-:W-:Y:S01]  /*ca50*/  FMUL.FTZ R3, R4, UR4 ;  /* 0x0000000404037c20 */ /* 0x000fe20008410000 */
[--C-:B------:R-:W-:Y:S01]  /*ca60*/  FFMA.FTZ R211, R211, UR4, -R182.reuse ;  /* 0x00000004d3d37c23 */ /* 0x100fe200080108b6 */
[----:B------:R-:W-:Y:S01]  /*ca70*/  FFMA.FTZ R245, R243, UR4, -R182 ;  /* 0x00000004f3f57c23 */ /* 0x000fe200080108b6 */
[----:B------:R-:W-:Y:S01]  /*ca80*/  FADD.FTZ R2, -R165, R2 ;  /* 0x00000002a5027221 */ /* 0x000fe20000010100 */
[----:B------:R-:W-:Y:S01]  /*ca90*/  FMUL.FTZ R4, R0, UR4 ;  /* 0x0000000400047c20 */ /* 0x000fe20008410000 */
[--C-:B------:R-:W-:Y:S01]  /*caa0*/  FFMA.FTZ R243, R246, UR4, -R182.reuse ;  /* 0x00000004f6f37c23 */ /* 0x100fe200080108b6 */
[C---:B------:R-:W-:Y:S01]  /*cab0*/  FMUL.FTZ R181, R167.reuse, UR4 ;  /* 0x00000004a7b57c20 */ /* 0x040fe20008410000 */
[----:B------:R-:W-:Y:S01]  /*cac0*/  FMUL.FTZ R0, R2, UR4 ;  /* 0x0000000402007c20 */ /* 0x000fe20008410000 */
[----:B------:R-:W-:Y:S01]  /*cad0*/  FSETP.NEU.FTZ.AND P0, PT, R167, -INF , PT ;  /* 0xff800000a700780b */ /* 0x000fe20003f1d000 */
[----:B------:R1:W2:Y:S01]  /*cae0*/  MUFU.EX2 R2, R4 ;  /* 0x0000000400027308 */ /* 0x0002a20000000800 */
[C---:B------:R-:W-:Y:S01]  /*caf0*/  FMUL.FTZ R180, R166.reuse, UR4 ;  /* 0x00000004a6b47c20 */ /* 0x040fe20008410000 */
[----:B------:R-:W-:Y:S01]  /*cb00*/  FSETP.NEU.FTZ.AND P1, PT, R166, -INF , PT ;  /* 0xff800000a600780b */ /* 0x000fe20003f3d000 */
[----:B------:R-:W-:Y:S07]  /*cb10*/  FMUL.FTZ R173, R165, UR4 ;  /* 0x00000004a5ad7c20 */ /* 0x000fee0008410000 */
[----:B------:R3:W-:Y:S01]  /*cb20*/  MUFU.EX2 R246, R211 ;  /* 0x000000d300f67308 */ /* 0x0007e20000000800 */
[----:B------:R-:W-:Y:S01]  /*cb30*/  FSEL R181, R181, RZ, P0 ;  /* 0x000000ffb5b57208 */ /* 0x000fe20000000000 */
[----:B------:R-:W-:Y:S01]  /*cb40*/  FFMA.FTZ R247, R241, UR4, -R182 ;  /* 0x00000004f1f77c23 */ /* 0x000fe200080108b6 */
[----:B------:R-:W-:Y:S07]  /*cb50*/  FSETP.NEU.FTZ.AND P0, PT, R165, -INF , PT ;  /* 0xff800000a500780b */ /* 0x000fee0003f1d000 */
[----:B------:R-:W-:Y:S01]  /*cb60*/  MUFU.EX2 R164, R164 ;  /* 0x000000a400a47308 */ /* 0x000fe20000000800 */
[----:B------:R-:W-:Y:S01]  /*cb70*/  FSEL R180, R180, RZ, P1 ;  /* 0x000000ffb4b47208 */ /* 0x000fe20000800000 */
[--C-:B------:R-:W-:Y:S01]  /*cb80*/  FFMA.FTZ R244, R244, UR4, -R181.reuse ;  /* 0x00000004f4f47c23 */ /* 0x100fe200080108b5 */
[----:B------:R-:W-:Y:S01]  /*cb90*/  FSEL R173, R173, RZ, P0 ;  /* 0x000000ffadad7208 */ /* 0x000fe20000000000 */
[--C-:B------:R-:W-:Y:S01]  /*cba0*/  FFMA.FTZ R242, R242, UR4, -R181.reuse ;  /* 0x00000004f2f27c23 */ /* 0x100fe200080108b5 */
[--C-:B------:R-:W-:Y:S01]  /*cbb0*/  FFMA.FTZ R241, R209, UR4, -R181.reuse ;  /* 0x00000004d1f17c23 */ /* 0x100fe200080108b5 */
[--C-:B------:R-:W-:Y:S01]  /*cbc0*/  FFMA.FTZ R5, R240, UR4, -R180.reuse ;  /* 0x00000004f0057c23 */ /* 0x100fe200080108b4 */
[--C-:B-1----:R-:W-:Y:S01]  /*cbd0*/  FFMA.FTZ R4, R215, UR4, -R180.reuse ;  /* 0x00000004d7047c23 */ /* 0x102fe200080108b4 */
[----:B------:R-:W-:Y:S02]  /*cbe0*/  FFMA.FTZ R6, R210, UR4, -R181 ;  /* 0x00000004d2067c23 */ /* 0x000fe400080108b5 */
[----:B------:R-:W1:Y:S01]  /*cbf0*/  MUFU.EX2 R3, R3 ;  /* 0x0000000300037308 */ /* 0x000e620000000800 */
[--C-:B---3--:R-:W-:Y:S01]  /*cc00*/  FFMA.FTZ R211, R214, UR4, -R173.reuse ;  /* 0x00000004d6d37c23 */ /* 0x108fe200080108ad */
[--C-:B------:R-:W-:Y:S01]  /*cc10*/  FFMA.FTZ R210, R213, UR4, -R173.reuse ;  /* 0x00000004d5d27c23 */ /* 0x100fe200080108ad */
[--C-:B------:R-:W-:Y:S07]  /*cc20*/  FFMA.FTZ R213, R203, UR4, -R180.reuse ;  /* 0x00000004cbd57c23 */ /* 0x100fee00080108b4 */
[----:B------:R3:W-:Y:S01]  /*cc30*/  MUFU.EX2 R240, R6 ;  /* 0x0000000600f07308 */ /* 0x0007e20000000800 */
[----:B------:R-:W-:Y:S01]  /*cc40*/  FFMA.FTZ R212, R201, UR4, -R180 ;  /* 0x00000004c9d47c23 */ /* 0x000fe200080108b4 */
[--C-:B------:R-:W-:Y:S01]  /*cc50*/  FFMA.FTZ R209, R195, UR4, -R173.reuse ;  /* 0x00000004c3d17c23 */ /* 0x100fe200080108ad */
[----:B------:R-:W-:Y:S07]  /*cc60*/  FFMA.FTZ R208, R202, UR4, -R173 ;  /* 0x00000004cad07c23 */ /* 0x000fee00080108ad */
[----:B------:R4:W-:Y:S01]  /*cc70*/  MUFU.EX2 R215, R5 ;  /* 0x0000000500d77308 */ /* 0x0009e20000000800 */
[C---:B--2---:R-:W-:Y:S01]  /*cc80*/  FMUL.FTZ R8, R2.reuse, R156 ;  /* 0x0000009c02087220 */ /* 0x044fe20000410000 */
[C---:B------:R-:W-:Y:S01]  /*cc90*/  FMUL.FTZ R9, R2.reuse, R157 ;  /* 0x0000009d02097220 */ /* 0x040fe20000410000 */
[C---:B------:R-:W-:Y:S07]  /*cca0*/  FMUL.FTZ R12, R2.reuse, R152 ;  /* 0x00000098020c7220 */ /* 0x040fee0000410000 */
[----:B------:R2:W5:Y:S01]  /*ccb0*/  MUFU.EX2 R214, R4 ;  /* 0x0000000400d67308 */ /* 0x0005620000000800 */
[----:B------:R-:W-:Y:S01]  /*ccc0*/  FMUL.FTZ R13, R2, R153 ;  /* 0x00000099020d7220 */ /* 0x000fe20000410000 */
[C---:B-1----:R-:W-:Y:S01]  /*ccd0*/  FMUL.FTZ R7, R3.reuse, R163 ;  /* 0x000000a303077220 */ /* 0x042fe20000410000 */
[C---:B------:R-:W-:Y:S07]  /*cce0*/  FMUL.FTZ R16, R164.reuse, R148 ;  /* 0x00000094a4107220 */ /* 0x040fee0000410000 */
[----:B------:R-:W-:Y:S01]  /*ccf0*/  MUFU.EX2 R247, R247 ;  /* 0x000000f700f77308 */ /* 0x000fe20000000800 */
[C---:B------:R-:W-:Y:S01]  /*cd00*/  FMUL.FTZ R17, R164.reuse, R149 ;  /* 0x00000095a4117220 */ /* 0x040fe20000410000 */
[C---:B---3--:R-:W-:Y:S01]  /*cd10*/  FMUL.FTZ R6, R3.reuse, R162 ;  /* 0x000000a203067220 */ /* 0x048fe20000410000 */
[C---:B------:R-:W-:Y:S07]  /*cd20*/  FMUL.FTZ R18, R3.reuse, R150 ;  /* 0x0000009603127220 */ /* 0x040fee0000410000 */
[----:B------:R-:W1:Y:S01]  /*cd30*/  MUFU.EX2 R245, R245 ;  /* 0x000000f500f57308 */ /* 0x000e620000000800 */
[----:B------:R-:W-:Y:S01]  /*cd40*/  FMUL.FTZ R19, R3, R151 ;  /* 0x0000009703137220 */ /* 0x000fe20000410000 */
[----:B----4-:R-:W-:Y:S01]  /*cd50*/  FMUL.FTZ R5, R164, R161 ;  /* 0x000000a1a4057220 */ /* 0x010fe20000410000 */
[C---:B------:R-:W-:Y:S07]  /*cd60*/  FMUL.FTZ R24, R2.reuse, R140 ;  /* 0x0000008c02187220 */ /* 0x040fee0000410000 */
[----:B------:R-:W-:Y:S01]  /*cd70*/  MUFU.EX2 R244, R244 ;  /* 0x000000f400f47308 */ /* 0x000fe20000000800 */
[----:B------:R-:W-:Y:S01]  /*cd80*/  FMUL.FTZ R25, R2, R141 ;  /* 0x0000008d02197220 */ /* 0x000fe20000410000 */
[----:B--2---:R-:W-:Y:S01]  /*cd90*/  FMUL.FTZ R4, R164, R160 ;  /* 0x000000a0a4047220 */ /* 0x004fe20000410000 */
[----:B-----5:R-:W-:Y:S07]  /*cda0*/  F2FP.BF16.F32.PACK_AB R156, R214, R215 ;  /* 0x000000d7d69c723e */ /* 0x020fee00000010ff */
[----:B------:R-:W2:Y:S01]  /*cdb0*/  MUFU.EX2 R242, R242 ;  /* 0x000000f200f27308 */ /* 0x000ea20000000800 */
[----:B------:R-:W-:Y:S01]  /*cdc0*/  LDSM.16.MT88.4 R148, [R224+0xa800] ;  /* 0x00a80000e094783b */ /* 0x000fe20000004200 */
[C---:B------:R-:W-:Y:S01]  /*cdd0*/  FMUL.FTZ R28, R2.reuse, R136 ;  /* 0x00000088021c7220 */ /* 0x040fe20000410000 */
[----:B------:R-:W-:Y:S07]  /*cde0*/  FMUL.FTZ R29, R2, R137 ;  /* 0x00000089021d7220 */ /* 0x000fee0000410000 */
[----:B------:R-:W3:Y:S01]  /*cdf0*/  MUFU.EX2 R243, R243 ;  /* 0x000000f300f37308 */ /* 0x000ee20000000800 */
[C---:B------:R-:W-:Y:S01]  /*ce00*/  FMUL.FTZ R32, R164.reuse, R132 ;  /* 0x00000084a4207220 */ /* 0x040fe20000410000 */
[----:B-1----:R-:W-:Y:S01]  /*ce10*/  F2FP.BF16.F32.PACK_AB R160, R245, R247 ;  /* 0x000000f7f5a0723e */ /* 0x002fe200000010ff */
[----:B------:R-:W-:Y:S07]  /*ce20*/  FMUL.FTZ R33, R164, R133 ;  /* 0x00000085a4217220 */ /* 0x000fee0000410000 */
[----:B------:R-:W1:Y:S01]  /*ce30*/  MUFU.EX2 R241, R241 ;  /* 0x000000f100f17308 */ /* 0x000e620000000800 */
[----:B------:R-:W-:Y:S01]  /*ce40*/  LDSM.16.MT88.4 R200, [R216] ;  /* 0x00000000d8c8783b */ /* 0x000fe20000004200 */
[C---:B------:R-:W-:Y:S01]  /*ce50*/  FMUL.FTZ R34, R3.reuse, R134 ;  /* 0x0000008603227220 */ /* 0x040fe20000410000 */
[----:B------:R-:W-:Y:S07]  /*ce60*/  FMUL.FTZ R35, R3, R135 ;  /* 0x0000008703237220 */ /* 0x000fee0000410000 */
[----:B------:R-:W4:Y:S01]  /*ce70*/  MUFU.EX2 R0, R0 ;  /* 0x0000000000007308 */ /* 0x000f220000000800 */
[--C-:B------:R-:W-:Y:S01]  /*ce80*/  FFMA.FTZ R205, R205, UR4, -R182.reuse ;  /* 0x00000004cdcd7c23 */ /* 0x100fe200080108b6 */
[----:B--2---:R-:W-:Y:S01]  /*ce90*/  F2FP.BF16.F32.PACK_AB R161, R242, R244 ;  /* 0x000000f4f2a1723e */ /* 0x004fe200000010ff */
[--C-:B------:R-:W-:Y:S07]  /*cea0*/  FFMA.FTZ R206, R206, UR4, -R181.reuse ;  /* 0x00000004cece7c23 */ /* 0x100fee00080108b5 */
[----:B------:R-:W-:Y:S01]  /*ceb0*/  MUFU.EX2 R211, R211 ;  /* 0x000000d300d37308 */ /* 0x000fe20000000800 */
[----:B------:R-:W-:Y:S01]  /*cec0*/  LDSM.16.MT88.4 R132, [R218] ;  /* 0x00000000da84783b */ /* 0x000fe20000004200 */
[----:B---3--:R-:W-:Y:S01]  /*ced0*/  F2FP.BF16.F32.PACK_AB R162, R243, R246 ;  /* 0x000000f6f3a2723e */ /* 0x008fe200000010ff */
[----:B------:R-:W-:Y:S07]  /*cee0*/  FFMA.FTZ R194, R194, UR4, -R182 ;  /* 0x00000004c2c27c23 */ /* 0x000fee00080108b6 */
[----:B------:R-:W2:Y:S01]  /*cef0*/  MUFU.EX2 R210, R210 ;  /* 0x000000d200d27308 */ /* 0x000ea20000000800 */
[--C-:B------:R-:W-:Y:S01]  /*cf00*/  FFMA.FTZ R207, R207, UR4, -R181.reuse ;  /* 0x00000004cfcf7c23 */ /* 0x100fe200080108b5 */
[----:B-1----:R-:W-:Y:S01]  /*cf10*/  F2FP.BF16.F32.PACK_AB R163, R240, R241 ;  /* 0x000000f1f0a3723e */ /* 0x002fe200000010ff */
[--C-:B------:R-:W-:Y:S07]  /*cf20*/  FFMA.FTZ R175, R175, UR4, -R180.reuse ;  /* 0x00000004afaf7c23 */ /* 0x100fee00080108b4 */
[----:B------:R-:W-:Y:S01]  /*cf30*/  MUFU.EX2 R213, R213 ;  /* 0x000000d500d57308 */ /* 0x000fe20000000800 */
[----:B------:R-:W-:Y:S01]  /*cf40*/  FFMA.FTZ R249, R249, UR4, -R180 ;  /* 0x00000004f9f97c23 */ /* 0x000fe200080108b4 */
[C---:B----4-:R-:W-:Y:S01]  /*cf50*/  FMUL.FTZ R30, R0.reuse, R138 ;  /* 0x0000008a001e7220 */ /* 0x050fe20000410000 */
[C---:B------:R-:W-:Y:S07]  /*cf60*/  FMUL.FTZ R31, R0.reuse, R139 ;  /* 0x0000008b001f7220 */ /* 0x040fee0000410000 */
[----:B------:R-:W1:Y:S01]  /*cf70*/  MUFU.EX2 R212, R212 ;  /* 0x000000d400d47308 */ /* 0x000e620000000800 */
[-C--:B------:R-:W-:Y:S01]  /*cf80*/  HMMA.16816.F32.BF16 R4, R160, R20.reuse, R4 ;  /* 0x00000014a004723c */ /* 0x080fe20000041804 */
[----:B------:R-:W-:Y:S08]  /*cf90*/  LDSM.16.MT88.4 R136, [R224+0xb000] ;  /* 0x00b00000e088783b */ /* 0x000ff00000004200 */
[----:B------:R-:W-:Y:S01]  /*cfa0*/  MUFU.EX2 R209, R209 ;  /* 0x000000d100d17308 */ /* 0x000fe20000000800 */
[C---:B------:R-:W-:Y:S01]  /*cfb0*/  FMUL.FTZ R10, R0.reuse, R158 ;  /* 0x0000009e000a7220 */ /* 0x040fe20000410000 */
[----:B------:R-:W-:Y:S08]  /*cfc0*/  FMUL.FTZ R11, R0, R159 ;  /* 0x0000009f000b7220 */ /* 0x000ff00000410000 */
[----:B------:R-:W3:Y:S01]  /*cfd0*/  MUFU.EX2 R208, R208 ;  /* 0x000000d000d07308 */ /* 0x000ee20000000800 */
[----:B--2---:R-:W-:Y:S01]  /*cfe0*/  F2FP.BF16.F32.PACK_AB R157, R210, R211 ;  /* 0x000000d3d29d723e */ /* 0x004fe200000010ff */
[C---:B------:R-:W-:Y:S01]  /*cff0*/  FMUL.FTZ R14, R0.reuse, R154 ;  /* 0x0000009a000e7220 */ /* 0x040fe20000410000 */
[C---:B------:R-:W-:Y:S01]  /*d000*/  FMUL.FTZ R15, R0.reuse, R155 ;  /* 0x0000009b000f7220 */ /* 0x040fe20000410000 */
[C---:B------:R-:W-:Y:S01]  /*d010*/  FMUL.FTZ R26, R0.reuse, R142 ;  /* 0x0000008e001a7220 */ /* 0x040fe20000410000 */
[----:B------:R-:W-:Y:S01]  /*d020*/  FMUL.FTZ R27, R0, R143 ;  /* 0x0000008f001b7220 */ /* 0x000fe20000410000 */
[----:B-1----:R-:W-:Y:S04]  /*d030*/  F2FP.BF16.F32.PACK_AB R158, R212, R213 ;  /* 0x000000d5d49e723e */ /* 0x002fe800000010ff */
[----:B------:R-:W-:Y:S01]  /*d040*/  MUFU.EX2 R154, R206 ;  /* 0x000000ce009a7308 */ /* 0x000fe20000000800 */
[C---:B------:R-:W-:Y:S01]  /*d050*/  FMUL.FTZ R52, R164.reuse, R52 ;  /* 0x00000034a4347220 */ /* 0x040fe20000410000 */
[----:B------:R-:W-:Y:S01]  /*d060*/  FMUL.FTZ R53, R164, R53 ;  /* 0x00000035a4357220 */ /* 0x000fe20000410000 */
[C---:B------:R-:W-:Y:S07]  /*d070*/  FMUL.FTZ R54, R3.reuse, R54 ;  /* 0x0000003603367220 */ /* 0x040fee0000410000 */
[----:B------:R-:W-:Y:S01]  /*d080*/  MUFU.EX2 R155, R194 ;  /* 0x000000c2009b7308 */ /* 0x000fe20000000800 */
[C---:B------:R-:W-:Y:S01]  /*d090*/  FMUL.FTZ R55, R3.reuse, R55 ;  /* 0x0000003703377220 */ /* 0x040fe20000410000 */
[----:B------:R-:W-:Y:S01]  /*d0a0*/  FMUL.FTZ R56, R2, R56 ;  /* 0x0000003802387220 */ /* 0x000fe20000410000 */
[----:B---3--:R-:W-:Y:S07]  /*d0b0*/  F2FP.BF16.F32.PACK_AB R159, R208, R209 ;  /* 0x000000d1d09f723e */ /* 0x008fee00000010ff */
[----:B------:R-:W-:Y:S01]  /*d0c0*/  MUFU.EX2 R140, R207 ;  /* 0x000000cf008c7308 */ /* 0x000fe20000000800 */
[----:B------:R-:W-:Y:S01]  /*d0d0*/  FMUL.FTZ R57, R2, R57 ;  /* 0x0000003902397220 */ /* 0x000fe20000410000 */
[C---:B------:R-:W-:Y:S01]  /*d0e0*/  FMUL.FTZ R58, R0.reuse, R58 ;  /* 0x0000003a003a7220 */ /* 0x040fe20000410000 */
[----:B------:R-:W-:Y:S01]  /*d0f0*/  FMUL.FTZ R59, R0, R59 ;  /* 0x0000003b003b7220 */ /* 0x000fe20000410000 */
[C---:B------:R-:W-:Y:S01]  /*d100*/  FMUL.FTZ R60, R2.reuse, R60 ;  /* 0x0000003c023c7220 */ /* 0x040fe20000410000 */
[----:B------:R-:W-:Y:S01]  /*d110*/  FMUL.FTZ R61, R2, R61 ;  /* 0x0000003d023d7220 */ /* 0x000fe20000410000 */
[C---:B------:R-:W-:Y:S04]  /*d120*/  HMMA.16816.F32.BF16 R8, R156.reuse, R20, R8 ;  /* 0x000000149c08723c */ /* 0x040fe80000041808 */
[----:B------:R-:W-:Y:S01]  /*d130*/  MUFU.EX2 R141, R175 ;  /* 0x000000af008d7308 */ /* 0x000fe20000000800 */
[C---:B------:R-:W-:Y:S01]  /*d140*/  FMUL.FTZ R20, R164.reuse, R144 ;  /* 0x00000090a4147220 */ /* 0x040fe20000410000 */
[----:B------:R-:W-:Y:S01]  /*d150*/  FMUL.FTZ R21, R164, R145 ;  /* 0x00000091a4157220 */ /* 0x000fe20000410000 */
[C---:B------:R-:W-:Y:S01]  /*d160*/  FMUL.FTZ R62, R0.reuse, R62 ;  /* 0x0000003e003e7220 */ /* 0x040fe20000410000 */
[----:B------:R-:W-:Y:S01]  /*d170*/  FMUL.FTZ R63, R0, R63 ;  /* 0x0000003f003f7220 */ /* 0x000fe20000410000 */
[-C--:B------:R-:W-:Y:S05]  /*d180*/  HMMA.16816.F32.BF16 R12, R156, R22.reuse, R12 ;  /* 0x000000169c0c723c */ /* 0x080fea000004180c */
[----:B------:R-:W-:Y:S01]  /*d190*/  MUFU.EX2 R249, R249 ;  /* 0x000000f900f97308 */ /* 0x000fe20000000800 */
        /* <DEDUP_REMOVED lines=8> */
[----:B------:R-:W-:Y:S01]  /*d220*/  FMUL.FTZ R69, R164, R69 ;  /* 0x00000045a4457220 */ /* 0x000fe20000410000 */
[----:B------:R-:W1:Y:S01]  /*d230*/  LDSM.16.MT88.4 R144, [R223] ;  /* 0x00000000df90783b */ /* 0x000e620000004200 */
        /* <DEDUP_REMOVED lines=10> */
[C---:B------:R-:W-:Y:S04]  /*d2e0*/  HMMA.16816.F32.BF16 R24, R156.reuse, R176, R24 ;  /* 0x000000b09c18723c */ /* 0x040fe80000041818 */
[----:B------:R-:W-:Y:S01]  /*d2f0*/  FMUL.FTZ R79, R0, R79 ;  /* 0x0000004f004f7220 */ /* 0x000fe20000410000 */
[C---:B------:R-:W-:Y:S01]  /*d300*/  FMUL.FTZ R80, R164.reuse, R80 ;  /* 0x00000050a4507220 */ /* 0x040fe20000410000 */
[C---:B------:R-:W-:Y:S01]  /*d310*/  FMUL.FTZ R81, R164.reuse, R81 ;  /* 0x00000051a4517220 */ /* 0x040fe20000410000 */
[C---:B------:R-:W-:Y:S01]  /*d320*/  FMUL.FTZ R82, R3.reuse, R82 ;  /* 0x0000005203527220 */ /* 0x040fe20000410000 */
[-C--:B------:R-:W-:Y:S03]  /*d330*/  HMMA.16816.F32.BF16 R28, R156, R178.reuse, R28 ;  /* 0x000000b29c1c723c */ /* 0x080fe6000004181c */
[C---:B------:R-:W-:Y:S01]  /*d340*/  FMUL.FTZ R83, R3.reuse, R83 ;  /* 0x0000005303537220 */ /* 0x040fe20000410000 */
        /* <DEDUP_REMOVED lines=15> */
[-C--:B-1----:R-:W-:Y:S03]  /*d440*/  HMMA.16816.F32.BF16 R36, R160, R144.reuse, R36 ;  /* 0x00000090a024723c */ /* 0x082fe60000041824 */
        /* <DEDUP_REMOVED lines=10> */
[C---:B------:R-:W-:Y:S04]  /*d4f0*/  HMMA.16816.F32.BF16 R40, R156.reuse, R144, R40 ;  /* 0x000000909c28723c */ /* 0x040fe80000041828 */
[C---:B------:R-:W-:Y:S01]  /*d500*/  FMUL.FTZ R44, R2.reuse, R44 ;  /* 0x0000002c022c7220 */ /* 0x040fe20000410000 */
[----:B------:R-:W-:Y:S01]  /*d510*/  FMUL.FTZ R45, R2, R45 ;  /* 0x0000002d022d7220 */ /* 0x000fe20000410000 */
[C---:B------:R-:W-:Y:S01]  /*d520*/  FMUL.FTZ R46, R0.reuse, R46 ;  /* 0x0000002e002e7220 */ /* 0x040fe20000410000 */
[----:B------:R-:W-:Y:S01]  /*d530*/  FMUL.FTZ R47, R0, R47 ;  /* 0x0000002f002f7220 */ /* 0x000fe20000410000 */
[--C-:B------:R-:W-:Y:S01]  /*d540*/  FFMA.FTZ R251, R251, UR4, -R181.reuse ;  /* 0x00000004fbfb7c23 */ /* 0x100fe200080108b5 */
[----:B------:R-:W-:Y:S01]  /*d550*/  FFMA.FTZ R181, R174, UR4, -R181 ;  /* 0x00000004aeb57c23 */ /* 0x000fe200080108b5 */
[C---:B------:R-:W-:Y:S01]  /*d560*/  FMUL.FTZ R48, R164.reuse, R48 ;  /* 0x00000030a4307220 */ /* 0x040fe20000410000 */
[C---:B------:R-:W-:Y:S01]  /*d570*/  FMUL.FTZ R49, R164.reuse, R49 ;  /* 0x00000031a4317220 */ /* 0x040fe20000410000 */
[C---:B------:R-:W-:Y:S01]  /*d580*/  FMUL.FTZ R50, R3.reuse, R50 ;  /* 0x0000003203327220 */ /* 0x040fe20000410000 */
[C---:B------:R-:W-:Y:S01]  /*d590*/  FMUL.FTZ R51, R3.reuse, R51 ;  /* 0x0000003303337220 */ /* 0x040fe20000410000 */
[-C--:B------:R-:W-:Y:S01]  /*d5a0*/  HMMA.16816.F32.BF16 R44, R156, R146.reuse, R44 ;  /* 0x000000929c2c723c */ /* 0x080fe2000004182c */
[----:B------:R-:W1:Y:S02]  /*d5b0*/  MUFU.EX2 R251, R251 ;  /* 0x000000fb00fb7308 */ /* 0x000e640000000800 */
[C---:B------:R-:W-:Y:S01]  /*d5c0*/  FMUL.FTZ R116, R164.reuse, R116 ;  /* 0x00000074a4747220 */ /* 0x040fe20000410000 */
[----:B------:R-:W-:Y:S01]  /*d5d0*/  FMUL.FTZ R117, R164, R117 ;  /* 0x00000075a4757220 */ /* 0x000fe20000410000 */
        /* <DEDUP_REMOVED lines=8> */
[-C--:B------:R-:W-:Y:S03]  /*d660*/  HMMA.16816.F32.BF16 R52, R160, R132.reuse, R52 ;  /* 0x00000084a034723c */ /* 0x080fe60000041834 */
[----:B------:R-:W-:Y:S01]  /*d670*/  FMUL.FTZ R101, R164, R101 ;  /* 0x00000065a4657220 */ /* 0x000fe20000410000 */
        /* <DEDUP_REMOVED lines=15> */
[C---:B------:R-:W-:Y:S01]  /*d770*/  HMMA.16816.F32.BF16 R64, R160.reuse, R134, R64 ;  /* 0x00000086a040723c */ /* 0x040fe20000041840 */
[----:B------:R-:W2:Y:S03]  /*d780*/  LDSM.16.MT88.4 R132, [R219+0xb000] ;  /* 0x00b00000db84783b */ /* 0x000ea60000004200 */
[----:B------:R-:W-:Y:S01]  /*d790*/  FMUL.FTZ R111, R0, R111 ;  /* 0x0000006f006f7220 */ /* 0x000fe20000410000 */
[----:B------:R-:W-:Y:S01]  /*d7a0*/  FFMA.FTZ R172, R172, UR4, -R173 ;  /* 0x00000004acac7c23 */ /* 0x000fe200080108ad */
[----:B------:R-:W-:Y:S01]  /*d7b0*/  ISETP.NE.AND P0, PT, R236, RZ, PT ;  /* 0x000000ffec00720c */ /* 0x000fe20003f05270 */
[C---:B------:R-:W-:Y:S01]  /*d7c0*/  FMUL.FTZ R124, R2.reuse, R124 ;  /* 0x0000007c027c7220 */ /* 0x040fe20000410000 */
[-C--:B------:R-:W-:Y:S03]  /*d7d0*/  HMMA.16816.F32.BF16 R68, R160, R136.reuse, R68 ;  /* 0x00000088a044723c */ /* 0x080fe60000041844 */
[----:B------:R-:W-:Y:S01]  /*d7e0*/  FMUL.FTZ R125, R2, R125 ;  /* 0x0000007d027d7220 */ /* 0x000fe20000410000 */
[C---:B------:R-:W-:Y:S01]  /*d7f0*/  FMUL.FTZ R126, R0.reuse, R126 ;  /* 0x0000007e007e7220 */ /* 0x040fe20000410000 */
[----:B------:R-:W-:Y:S01]  /*d800*/  FMUL.FTZ R127, R0, R127 ;  /* 0x0000007f007f7220 */ /* 0x000fe20000410000 */
[C---:B------:R-:W-:Y:S01]  /*d810*/  FMUL.FTZ R128, R164.reuse, R128 ;  /* 0x00000080a4807220 */ /* 0x040fe20000410000 */
[----:B------:R-:W-:Y:S01]  /*d820*/  FMUL.FTZ R129, R164, R129 ;  /* 0x00000081a4817220 */ /* 0x000fe20000410000 */
[C---:B------:R-:W-:Y:S04]  /*d830*/  HMMA.16816.F32.BF16 R72, R156.reuse, R136, R72 ;  /* 0x000000889c48723c */ /* 0x040fe80000041848 */
[C---:B------:R-:W-:Y:S01]  /*d840*/  FMUL.FTZ R130, R3.reuse, R130 ;  /* 0x0000008203827220 */ /* 0x040fe20000410000 */
[C---:B------:R-:W-:Y:S01]  /*d850*/  FMUL.FTZ R131, R3.reuse, R131 ;  /* 0x0000008303837220 */ /* 0x040fe20000410000 */
[----:B------:R-:W-:Y:S01]  /*d860*/  FFMA.FTZ R215, R2, R237, R215 ;  /* 0x000000ed02d77223 */ /* 0x000fe200000100d7 */
[----:B------:R-:W-:Y:S01]  /*d870*/  FFMA.FTZ R244, R3, R234, R244 ;  /* 0x000000ea03f47223 */ /* 0x000fe200000100f4 */
[-C--:B------:R-:W-:Y:S03]  /*d880*/  HMMA.16816.F32.BF16 R76, R156, R138.reuse, R76 ;  /* 0x0000008a9c4c723c */ /* 0x080fe6000004184c */
[----:B------:R-:W-:Y:S01]  /*d890*/  FFMA.FTZ R211, R0, R235, R211 ;  /* 0x000000eb00d37223 */ /* 0x000fe200000100d3 */
[----:B------:R-:W-:Y:S01]  /*d8a0*/  FFMA.FTZ R247, R164, R239, R247 ;  /* 0x000000efa4f77223 */ /* 0x000fe200000100f7 */
[----:B------:R-:W-:Y:S01]  /*d8b0*/  FADD.FTZ R214, R214, R215 ;  /* 0x000000d7d6d67221 */ /* 0x000fe20000010000 */
[----:B------:R-:W-:Y:S01]  /*d8c0*/  FADD.FTZ R244, R242, R244 ;  /* 0x000000f4f2f47221 */ /* 0x000fe20000010000 */
[----:B------:R-:W-:Y:S01]  /*d8d0*/  FADD.FTZ R210, R210, R211 ;  /* 0x000000d3d2d27221 */ /* 0x000fe20000010000 */
[C---:B------:R-:W-:Y:S01]  /*d8e0*/  HMMA.16816.F32.BF16 R80, R160.reuse, R138, R80 ;  /* 0x0000008aa050723c */ /* 0x040fe20000041850 */
[----:B------:R-:W3:Y:S03]  /*d8f0*/  LDSM.16.MT88.4 R136, [R223+0x1000] ;  /* 0x00100000df88783b */ /* 0x000ee60000004200 */
[----:B------:R-:W-:Y:S01]  /*d900*/  FADD.FTZ R247, R245, R247 ;  /* 0x000000f7f5f77221 */ /* 0x000fe20000010000 */
[----:B------:R-:W-:Y:S01]  /*d910*/  FADD.FTZ R213, R213, R214 ;  /* 0x000000d6d5d57221 */ /* 0x000fe20000010000 */
[----:B------:R-:W-:Y:S01]  /*d920*/  FADD.FTZ R241, R241, R244 ;  /* 0x000000f4f1f17221 */ /* 0x000fe20000010000 */
[----:B------:R-:W-:Y:S01]  /*d930*/  FADD.FTZ R209, R209, R210 ;  /* 0x000000d2d1d17221 */ /* 0x000fe20000010000 */
[----:B------:R-:W-:Y:S01]  /*d940*/  FADD.FTZ R246, R246, R247 ;  /* 0x000000f7f6f67221 */ /* 0x000fe20000010000 */
[-C--:B--2---:R-:W-:Y:S03]  /*d950*/  HMMA.16816.F32.BF16 R84, R160, R132.reuse, R84 ;  /* 0x00000084a054723c */ /* 0x084fe60000041854 */
[----:B------:R-:W-:Y:S01]  /*d960*/  FADD.FTZ R213, R212, R213 ;  /* 0x000000d5d4d57221 */ /* 0x000fe20000010000 */
[----:B------:R-:W-:Y:S01]  /*d970*/  FADD.FTZ R240, R240, R241 ;  /* 0x000000f1f0f07221 */ /* 0x000fe20000010000 */
[----:B------:R-:W-:Y:S01]  /*d980*/  FADD.FTZ R208, R208, R209 ;  /* 0x000000d1d0d07221 */ /* 0x000fe20000010000 */
[----:B------:R-:W-:Y:S01]  /*d990*/  FADD.FTZ R243, R243, R246 ;  /* 0x000000f6f3f37221 */ /* 0x000fe20000010000 */
[----:B------:R-:W-:Y:S01]  /*d9a0*/  IADD3 R236, PT, PT, R236, -0x1, RZ ;  /* 0xffffffffecec7810 */ /* 0x000fe20007ffe0ff */
[C---:B------:R-:W-:Y:S04]  /*d9b0*/  HMMA.16816.F32.BF16 R88, R156.reuse, R132, R88 ;  /* 0x000000849c58723c */ /* 0x040fe80000041858 */
[----:B-1----:R-:W-:Y:S01]  /*d9c0*/  FADD.FTZ R240, R251, R240 ;  /* 0x000000f0fbf07221 */ /* 0x002fe20000010000 */
[----:B------:R-:W-:Y:S03]  /*d9d0*/  MOV R2, R165 ;  /* 0x000000a500027202 */ /* 0x000fe60000000f00 */
[-C--:B------:R-:W-:Y:S08]  /*d9e0*/  HMMA.16816.F32.BF16 R92, R156, R134.reuse, R92 ;  /* 0x000000869c5c723c */ /* 0x080ff0000004185c */
[C---:B------:R-:W-:Y:S01]  /*d9f0*/  HMMA.16816.F32.BF16 R96, R160.reuse, R134, R96 ;  /* 0x00000086a060723c */ /* 0x040fe20000041860 */
[----:B------:R-:W1:Y:S07]  /*da00*/  LDSM.16.MT88.4 R132, [R218+0x1000] ;  /* 0x00100000da84783b */ /* 0x000e6e0000004200 */
[-C--:B---3--:R-:W-:Y:S08]  /*da10*/  HMMA.16816.F32.BF16 R100, R160, R136.reuse, R100 ;  /* 0x00000088a064723c */ /* 0x088ff00000041864 */
[C---:B------:R-:W-:Y:S04]  /*da20*/  HMMA.16816.F32.BF16 R104, R156.reuse, R136, R104 ;  /* 0x000000889c68723c */ /* 0x040fe80000041868 */
[--C-:B------:R-:W-:Y:S01]  /*da30*/  FFMA.FTZ R136, R250, UR4, -R182.reuse ;  /* 0x00000004fa887c23 */ /* 0x100fe200080108b6 */
[----:B------:R-:W-:Y:S01]  /*da40*/  FFMA.FTZ R182, R193, UR4, -R182 ;  /* 0x00000004c1b67c23 */ /* 0x000fe200080108b6 */
[----:B------:R2:W3:Y:S01]  /*da50*/  MUFU.EX2 R250, R205 ;  /* 0x000000cd00fa7308 */ /* 0x0004e20000000800 */
[----:B------:R-:W-:Y:S01]  /*da60*/  LDSM.16.MT88.4 R192, [R224+0xb800] ;  /* 0x00b80000e0c0783b */ /* 0x000fe20000004200 */
[-C--:B------:R-:W-:Y:S08]  /*da70*/  HMMA.16816.F32.BF16 R108, R156, R138.reuse, R108 ;  /* 0x0000008a9c6c723c */ /* 0x080ff0000004186c */
[----:B------:R-:W4:Y:S10]  /*da80*/  MUFU.EX2 R142, R182 ;  /* 0x000000b6008e7308 */ /* 0x000f340000000800 */
[----:B------:R-:W-:Y:S01]  /*da90*/  MUFU.EX2 R153, R136 ;  /* 0x0000008800997308 */ /* 0x000fe20000000800 */
[C---:B------:R-:W-:Y:S01]  /*daa0*/  HMMA.16816.F32.BF16 R112, R160.reuse, R138, R112 ;  /* 0x0000008aa070723c */ /* 0x040fe20000041870 */
[----:B--2---:R-:W-:Y:S03]  /*dab0*/  LDSM.16.MT88.4 R204, [R218+0x1800] ;  /* 0x00180000dacc783b */ /* 0x004fe60000004200 */
[----:B---3--:R-:W-:Y:S01]  /*dac0*/  FADD.FTZ R243, R250, R243 ;  /* 0x000000f3faf37221 */ /* 0x008fe20000010000 */
[----:B----4-:R-:W-:Y:S03]  /*dad0*/  F2FP.BF16.F32.PACK_AB R174, R142, R155 ;  /* 0x0000009b8eae723e */ /* 0x010fe600000010ff */
[-C--:B-1----:R-:W-:Y:S08]  /*dae0*/  HMMA.16816.F32.BF16 R116, R160, R132.reuse, R116 ;  /* 0x00000084a074723c */ /* 0x082ff00000041874 */
[C---:B------:R-:W-:Y:S04]  /*daf0*/  HMMA.16816.F32.BF16 R120, R156.reuse, R132, R120 ;  /* 0x000000849c78723c */ /* 0x040fe80000041878 */
[--C-:B------:R-:W-:Y:S01]  /*db00*/  FFMA.FTZ R133, R248, UR4, -R180.reuse ;  /* 0x00000004f8857c23 */ /* 0x100fe200080108b4 */
[----:B------:R-:W-:Y:S01]  /*db10*/  FFMA.FTZ R132, R252, UR4, -R180 ;  /* 0x00000004fc847c23 */ /* 0x000fe200080108b4 */
[--C-:B------:R-:W-:Y:S01]  /*db20*/  FFMA.FTZ R252, R171, UR4, -R173.reuse ;  /* 0x00000004abfc7c23 */ /* 0x100fe200080108ad */
[----:B------:R-:W1:Y:S01]  /*db30*/  MUFU.EX2 R248, R181 ;  /* 0x000000b500f87308 */ /* 0x000e620000000800 */
[-C--:B------:R-:W-:Y:S09]  /*db40*/  HMMA.16816.F32.BF16 R124, R156, R134.reuse, R124 ;  /* 0x000000869c7c723c */ /* 0x080ff2000004187c */
[----:B------:R2:W3:Y:S10]  /*db50*/  MUFU.EX2 R152, R133 ;  /* 0x0000008500987308 */ /* 0x0004f40000000800 */
[----:B------:R4:W-:Y:S01]  /*db60*/  MUFU.EX2 R171, R172 ;  /* 0x000000ac00ab7308 */ /* 0x0009e20000000800 */
[----:B------:R-:W-:Y:S09]  /*db70*/  HMMA.16816.F32.BF16 R128, R160, R134, R128 ;  /* 0x00000086a080723c */ /* 0x000ff20000041880 */
[----:B------:R-:W5:Y:S01]  /*db80*/  MUFU.EX2 R252, R252 ;  /* 0x000000fc00fc7308 */ /* 0x000f620000000800 */
[----:B-1----:R-:W-:Y:S01]  /*db90*/  F2FP.BF16.F32.PACK_AB R175, R248, R140 ;  /* 0x0000008cf8af723e */ /* 0x002fe200000010ff */
[----:B------:R-:W1:Y:S01]  /*dba0*/  LDSM.16.MT88.4 R180, [R219+0xa800] ;  /* 0x00a80000dbb4783b */ /* 0x000e620000004200 */
[--C-:B--2---:R-:W-:Y:S01]  /*dbb0*/  FFMA.FTZ R133, R170, UR4, -R173.reuse ;  /* 0x00000004aa857c23 */ /* 0x104fe200080108ad */
[----:B------:R-:W-:Y:S06]  /*dbc0*/  FFMA.FTZ R173, R169, UR4, -R173 ;  /* 0x00000004a9ad7c23 */ /* 0x000fec00080108ad */
[----:B------:R-:W2:Y:S01]  /*dbd0*/  MUFU.EX2 R170, R132 ;  /* 0x0000008400aa7308 */ /* 0x000ea20000000800 */
[----:B---3--:R-:W-:Y:S02]  /*dbe0*/  F2FP.BF16.F32.PACK_AB R176, R249, R152 ;  /* 0x00000098f9b0723e */ /* 0x008fe400000010ff */
[----:B----4-:R-:W-:Y:S07]  /*dbf0*/  F2FP.BF16.F32.PACK_AB R172, R153, R250 ;  /* 0x000000fa99ac723e */ /* 0x010fee00000010ff */
[----:B------:R3:W-:Y:S01]  /*dc00*/  MUFU.EX2 R169, R173 ;  /* 0x000000ad00a97308 */ /* 0x0007e20000000800 */
[C---:B-----5:R-:W-:Y:S01]  /*dc10*/  F2FP.BF16.F32.PACK_AB R177, R252.reuse, R171 ;  /* 0x000000abfcb1723e */ /* 0x060fe200000010ff */
[----:B------:R-:W-:Y:S08]  /*dc20*/  FADD.FTZ R171, R171, R208 ;  /* 0x000000d0abab7221 */ /* 0x000ff00000010000 */
[----:B------:R-:W4:Y:S01]  /*dc30*/  MUFU.EX2 R143, R133 ;  /* 0x00000085008f7308 */ /* 0x000f220000000800 */
[----:B------:R-:W-:Y:S01]  /*dc40*/  FADD.FTZ R171, R252, R171 ;  /* 0x000000abfcab7221 */ /* 0x000fe20000010000 */
[----:B--2---:R-:W-:Y:S02]  /*dc50*/  F2FP.BF16.F32.PACK_AB R178, R170, R141 ;  /* 0x0000008daab2723e */ /* 0x004fe400000010ff */
[----:B---3--:R-:W-:Y:S07]  /*dc60*/  F2FP.BF16.F32.PACK_AB R173, R154, R251 ;  /* 0x000000fb9aad723e */ /* 0x008fee00000010ff */
[-C--:B------:R-:W-:Y:S05]  /*dc70*/  HMMA.16816.F32.BF16 R160, R172, R148.reuse, R4 ;  /* 0x00000094aca0723c */ /* 0x080fea0000041804 */
[----:B----4-:R-:W-:Y:S02]  /*dc80*/  MOV R6, R143 ;  /* 0x0000008f00067202 */ /* 0x010fe40000000f00 */
[----:B------:R-:W-:Y:S02]  /*dc90*/  MOV R7, R142 ;  /* 0x0000008e00077202 */ /* 0x000fe40000000f00 */
[----:B------:R-:W-:Y:S02]  /*dca0*/  F2FP.BF16.F32.PACK_AB R179, R169, R6 ;  /* 0x00000006a9b3723e */ /* 0x000fe400000010ff */
[----:B------:R-:W-:Y:S02]  /*dcb0*/  MOV R5, R141 ;  /* 0x0000008d00057202 */ /* 0x000fe40000000f00 */
[----:B------:R-:W-:Y:S03]  /*dcc0*/  MOV R4, R140 ;  /* 0x0000008c00047202 */ /* 0x000fe60000000f00 */
        /* <DEDUP_REMOVED lines=14> */
[----:B------:R-:W-:Y:S01]  /*ddb0*/  FADD.FTZ R243, R11, R243 ;  /* 0x000000f30bf37221 */ /* 0x000fe20000010000 */
[----:B------:R-:W-:Y:S01]  /*ddc0*/  FADD.FTZ R234, R248, R3 ;  /* 0x00000003f8ea7221 */ /* 0x000fe20000010000 */
[-C--:B-1----:R-:W-:Y:S03]  /*ddd0*/  HMMA.16816.F32.BF16 R144, R172, R180.reuse, R20 ;  /* 0x000000b4ac90723c */ /* 0x082fe60000041814 */
[----:B------:R-:W-:Y:S01]  /*dde0*/  FADD.FTZ R235, R169, R0 ;  /* 0x00000000a9eb7221 */ /* 0x000fe20000010000 */
[----:B------:R-:W-:Y:S01]  /*ddf0*/  FADD.FTZ R239, R7, R243 ;  /* 0x000000f307ef7221 */ /* 0x000fe20000010000 */
[----:B------:R-:W-:Y:S01]  /*de00*/  FADD.FTZ R237, R170, R237 ;  /* 0x000000edaaed7221 */ /* 0x000fe20000010000 */
[----:B------:R-:W-:Y:S02]  /*de10*/  MOV R0, R167 ;  /* 0x000000a700007202 */ /* 0x000fe40000000f00 */
        /* <DEDUP_REMOVED lines=27> */
[----:B------:R-:W-:Y:S04]  /*dfd0*/  HMMA.16816.F32.BF16 R128, R172, R206, R128 ;  /* 0x000000ceac80723c */ /* 0x000fe80000041880 */
[----:B------:R-:W-:Y:S04]  /*dfe0*/  MOV R173, R166 ;  /* 0x000000a600ad7202 */ /* 0x000fe80000000f00 */
[----:B------:R-:W-:Y:S01]  /*dff0*/  @!UPT UIADD3 URZ, UPT, UPT, URZ, URZ, URZ ;  /* 0x000000fffffff290 */ /* 0x000fe2000fffe0ff */
[----:B------:R-:W-:Y:S11]  /*e000*/  @P0 BRA `(.L_x_1067) ;  /* 0xffffffd800fc0947 */ /* 0x000ff6000383ffff */
.L_x_1066:
[----:B------:R-:W1:Y:S01]  /*e010*/  SHFL.BFLY PT, R4, R239, 0x2, 0x1f ;  /* 0x0c401f00ef047f89 */ /* 0x000e6200000e0000 */
[----:B------:R-:W2:Y:S01]  /*e020*/  S2UR UR11, SR_CgaCtaId ;  /* 0x00000000000b79c3 */ /* 0x000ea20000008800 */
[----:B------:R-:W-:Y:S01]  /*e030*/  UMOV UR4, 0x400 ;  /* 0x0000040000047882 */ /* 0x000fe20000000000 */
[----:B------:R-:W-:Y:S01]  /*e040*/  MOV R14, 0x7f800000 ;  /* 0x7f800000000e7802 */ /* 0x000fe20000000f00 */
[----:B------:R-:W3:Y:S01]  /*e050*/  SHFL.BFLY PT, R3, R234, 0x2, 0x1f ;  /* 0x0c401f00ea037f89 */ /* 0x000ee200000e0000 */
[----:B------:R-:W4:Y:S03]  /*e060*/  LDCU.U8 UR10, c[0x0][0x548] ;  /* 0x0000a900ff0a77ac */ /* 0x000f260008000000 */
[----:B------:R-:W5:Y:S01]  /*e070*/  SHFL.BFLY PT, R2, R237, 0x2, 0x1f ;  /* 0x0c401f00ed027f89 */ /* 0x000f6200000e0000 */
[----:B------:R-:W3:Y:S01]  /*e080*/  S2UR UR6, SR_CTAID.X ;  /* 0x00000000000679c3 */ /* 0x000ee20000002500 */
[----:B------:R-:W3:Y:S02]  /*e090*/  LDCU UR7, c[0x0][0x434] ;  /* 0x00008680ff0777ac */ /* 0x000ee40008000800 */
[----:B------:R-:W4:Y:S01]  /*e0a0*/  SHFL.BFLY PT, R12, R235, 0x2, 0x1f ;  /* 0x0c401f00eb0c7f89 */ /* 0x000f2200000e0000 */
[----:B------:R-:W4:Y:S04]  /*e0b0*/  S2R R0, SR_TID.X ;  /* 0x0000000000007919 */ /* 0x000f280000002100 */
[----:B------:R-:W4:Y:S01]  /*e0c0*/  S2UR UR9, SR_CTAID.Y ;  /* 0x00000000000979c3 */ /* 0x000f220000002600 */
[----:B-1----:R-:W-:Y:S01]  /*e0d0*/  FADD.FTZ R4, R4, R239 ;  /* 0x000000ef04047221 */ /* 0x002fe20000010000 */
[----:B--2---:R-:W-:-:S06]  /*e0e0*/  ULEA UR11, UR11, UR4, 0x18 ;  /* 0x000000040b0b7291 */ /* 0x004fcc000f8ec0ff */
[----:B------:R-:W1:Y:S01]  /*e0f0*/  S2UR UR8, SR_CTAID.Z ;  /* 0x00000000000879c3 */ /* 0x000e620000002700 */
[----:B------:R-:W2:Y:S01]  /*e100*/  LDCU.U8 UR4, c[0x0][0x549] ;  /* 0x0000a920ff0477ac */ /* 0x000ea20008000000 */
[----:B---3--:R-:W-:Y:S01]  /*e110*/  FADD.FTZ R3, R3, R234 ;  /* 0x000000ea03037221 */ /* 0x008fe20000010000 */
[----:B------:R-:W3:Y:S01]  /*e120*/  SHFL.BFLY PT, R7, R4, 0x1, 0x1f ;  /* 0x0c201f0004077f89 */ /* 0x000ee200000e0000 */
[----:B-----5:R-:W-:-:S03]  /*e130*/  FADD.FTZ R2, R2, R237 ;  /* 0x000000ed02027221 */ /* 0x020fc60000010000 */
[----:B------:R-:W5:Y:S01]  /*e140*/  SHFL.BFLY PT, R6, R3, 0x1, 0x1f ;  /* 0x0c201f0003067f89 */ /* 0x000f6200000e0000 */
[----:B----4-:R-:W-:-:S03]  /*e150*/  FADD.FTZ R12, R12, R235 ;  /* 0x000000eb0c0c7221 */ /* 0x010fc60000010000 */
[----:B------:R-:W4:Y:S04]  /*e160*/  SHFL.BFLY PT, R13, R2, 0x1, 0x1f ;  /* 0x0c201f00020d7f89 */ /* 0x000f2800000e0000 */
[----:B------:R-:W1:Y:S01]  /*e170*/  SHFL.BFLY PT, R11, R12, 0x1, 0x1f ;  /* 0x0c201f000c0b7f89 */ /* 0x000e6200000e0000 */
[----:B--2---:R-:W-:Y:S01]  /*e180*/  UISETP.NE.AND UP1, UPT, UR4, URZ, UPT ;  /* 0x000000ff0400728c */ /* 0x004fe2000bf25270 */
[C---:B------:R-:W-:Y:S02]  /*e190*/  SHF.L.U32 R5, R0.reuse, 0x1, RZ ;  /* 0x0000000100057819 */ /* 0x040fe400000006ff */
[----:B------:R-:W-:Y:S01]  /*e1a0*/  SHF.L.U32 R8, R0, 0x4, RZ ;  /* 0x0000000400087819 */ /* 0x000fe200000006ff */
[----:B---3--:R-:W-:Y:S01]  /*e1b0*/  FADD.FTZ R7, R4, R7 ;  /* 0x0000000704077221 */ /* 0x008fe20000010000 */
[----:B------:R-:W-:-:S02]  /*e1c0*/  LOP3.LUT R4, R5, 0x6, RZ, 0xc0, !PT ;  /* 0x0000000605047812 */ /* 0x000fc400078ec0ff */
[----:B------:R-:W-:Y:S01]  /*e1d0*/  LOP3.LUT R8, R8, 0x1c0, RZ, 0xc0, !PT ;  /* 0x000001c008087812 */ /* 0x000fe200078ec0ff */
[----:B-----5:R-:W-:Y:S01]  /*e1e0*/  FADD.FTZ R6, R3, R6 ;  /* 0x0000000603067221 */ /* 0x020fe20000010000 */
[----:B------:R-:W-:Y:S01]  /*e1f0*/  SHF.L.U32 R3, R0, 0x5, RZ ;  /* 0x0000000500037819 */ /* 0x000fe200000006ff */
[----:B------:R-:W2:Y:S01]  /*e200*/  MUFU.RCP R10, R7 ;  /* 0x00000007000a7308 */ /* 0x000ea20000001000 */
[----:B------:R-:W-:Y:S01]  /*e210*/  FSETP.NE.FTZ.AND P6, PT, R7, RZ, PT ;  /* 0x000000ff0700720b */ /* 0x000fe20003fd5000 */
[----:B----4-:R-:W-:Y:S01]  /*e220*/  FADD.FTZ R13, R2, R13 ;  /* 0x0000000d020d7221 */ /* 0x010fe20000010000 */
[----:B------:R-:W-:Y:S01]  /*e230*/  LOP3.LUT R3, R4, 0x7c00, R3, 0xf8, !PT ;  /* 0x00007c0004037812 */ /* 0x000fe200078ef803 */
[----:B------:R-:W3:Y:S01]  /*e240*/  @UP1 LDCU.64 UR4, c[0x0][0x430] ;  /* 0x00008600ff0417ac */ /* 0x000ee20008000a00 */
[----:B------:R-:W-:Y:S01]  /*e250*/  FSETP.NE.FTZ.AND P5, PT, R6, RZ, PT ;  /* 0x000000ff0600720b */ /* 0x000fe20003fb5000 */
[----:B-1----:R-:W-:Y:S01]  /*e260*/  FADD.FTZ R11, R12, R11 ;  /* 0x0000000b0c0b7221 */ /* 0x002fe20000010000 */
[----:B------:R-:W-:Y:S01]  /*e270*/  FSETP.NE.FTZ.AND P1, PT, R13, RZ, PT ;  /* 0x000000ff0d00720b */ /* 0x000fe20003f35000 */
[----:B------:R-:W1:Y:S01]  /*e280*/  MUFU.RCP R2, R13 ;  /* 0x0000000d00027308 */ /* 0x000e620000001000 */
[----:B------:R-:W-:Y:S01]  /*e290*/  LOP3.LUT R8, R8, 0x38, R5, 0xf8, !PT ;  /* 0x0000003808087812 */ /* 0x000fe200078ef805 */
[----:B------:R-:W4:Y:S01]  /*e2a0*/  @UP1 LDCU UR12, c[0x0][0x430] ;  /* 0x00008600ff0c17ac */ /* 0x000f220008000800 */
[----:B------:R-:W-:-:S02]  /*e2b0*/  FSETP.NE.FTZ.AND P0, PT, R11, RZ, PT ;  /* 0x000000ff0b00720b */ /* 0x000fc40003f15000 */
[----:B------:R-:W-:Y:S02]  /*e2c0*/  LOP3.LUT R3, R3, R8, RZ, 0xfc, !PT ;  /* 0x0000000803037212 */ /* 0x000fe400078efcff */
[----:B------:R-:W-:Y:S01]  /*e2d0*/  R2P PR, R0, 0x1c ;  /* 0x0000001c00007804 */ /* 0x000fe20000000000 */
[----:B------:R-:W5:Y:S01]  /*e2e0*/  MUFU.RCP R4, R11 ;  /* 0x0000000b00047308 */ /* 0x000f620000001000 */
[----:B------:R-:W-:Y:S01]  /*e2f0*/  LEA R3, R3, UR11, 0x1 ;  /* 0x0000000b03037c11 */ /* 0x000fe2000f8e08ff */
[----:B------:R-:W4:Y:S01]  /*e300*/  @P5 LDC R12, c[0x0][0x458] ;  /* 0x00011600ff0c5b82 */ /* 0x000f220000000800 */
[----:B--2---:R-:W-:Y:S02]  /*e310*/  FSEL R10, R10, 1, P6 ;  /* 0x3f8000000a0a7808 */ /* 0x004fe40003000000 */
[----:B------:R-:W-:Y:S01]  /*e320*/  IADD3 R19, PT, PT, R3, 0x40, RZ ;  /* 0x0000004003137810 */ /* 0x000fe20007ffe0ff */
[----:B---3--:R-:W-:Y:S02]  /*e330*/  @UP1 UIMAD UR5, UR5, UR4, URZ ;  /* 0x00000004050512a4 */ /* 0x008fe4000f8e02ff */
[----:B------:R-:W2:Y:S01]  /*e340*/  MUFU.RCP R9, R6 ;  /* 0x0000000600097308 */ /* 0x000ea20000001000 */
        /* <DEDUP_REMOVED lines=8> */
[----:B------:R-:W-:Y:S01]  /*e3d0*/  FMUL.FTZ R152, R2, R152 ;  /* 0x0000009802987220 */ /* 0x000fe20000410000 */
[----:B-----5:R-:W-:Y:S01]  /*e3e0*/  FSEL R4, R4, 1, P0 ;  /* 0x3f80000004047808 */ /* 0x020fe20000000000 */
        /* <DEDUP_REMOVED lines=64> */
[----:B------:R-:W-:Y:S01]  /*e7f0*/  MOV R4, 0x20 ;  /* 0x0000002000047802 */ /* 0x000fe20000000f00 */
[C---:B------:R-:W-:Y:S01]  /*e800*/  FMUL.FTZ R163, R9.reuse, R163 ;  /* 0x000000a309a37220 */ /* 0x040fe20000410000 */
[C---:B------:R-:W-:Y:S01]  /*e810*/  FMUL.FTZ R150, R9.reuse, R150 ;  /* 0x0000009609967220 */ /* 0x040fe20000410000 */
[C---:B------:R-:W-:Y:S01]  /*e820*/  FMUL.FTZ R151, R9.reuse, R151 ;  /* 0x0000009709977220 */ /* 0x040fe20000410000 */
[----:B------:R-:W-:Y:S01]  /*e830*/  SEL R2, R2, 0xfffffff0, !P2 ;  /* 0xfffffff002027807 */ /* 0x000fe20005000000 */
[----:B------:R-:W-:Y:S01]  /*e840*/  FMUL.FTZ R145, R10, R145 ;  /* 0x000000910a917220 */ /* 0x000fe20000410000 */
[----:B------:R-:W-:Y:S01]  /*e850*/  SEL R4, R4, 0xffffffe0, !P3 ;  /* 0xffffffe004047807 */ /* 0x000fe20005800000 */
        /* <DEDUP_REMOVED lines=23> */
[----:B------:R-:W-:Y:S01]  /*e9d0*/  STS [R3], R160 ;  /* 0x000000a003007388 */ /* 0x000fe20000000800 */
[----:B------:R-:W-:Y:S01]  /*e9e0*/  F2FP.BF16.F32.PACK_AB R154, R155, R154 ;  /* 0x0000009a9b9a723e */ /* 0x000fe200000010ff */
[C---:B------:R-:W-:Y:S01]  /*e9f0*/  FMUL.FTZ R52, R10.reuse, R52 ;  /* 0x000000340a347220 */ /* 0x040fe20000410000 */
[----:B------:R-:W-:Y:S01]  /*ea00*/  F2FP.BF16.F32.PACK_AB R144, R145, R144 ;  /* 0x000000909190723e */ /* 0x000fe200000010ff */
[----:B------:R-:W-:Y:S01]  /*ea10*/  STS [R3+0x400], R162 ;  /* 0x000400a203007388 */ /* 0x000fe20000000800 */
[----:B------:R-:W-:Y:S01]  /*ea20*/  F2FP.BF16.F32.PACK_AB R146, R147, R146 ;  /* 0x000000929392723e */ /* 0x000fe200000010ff */
[----:B------:R-:W-:Y:S01]  /*ea30*/  FMUL.FTZ R53, R10, R53 ;  /* 0x000000350a357220 */ /* 0x000fe20000410000 */
[----:B------:R-:W-:Y:S01]  /*ea40*/  F2FP.BF16.F32.PACK_AB R132, R133, R132 ;  /* 0x000000848584723e */ /* 0x000fe200000010ff */
[----:B------:R-:W-:Y:S01]  /*ea50*/  STS [R5], R148 ;  /* 0x0000009405007388 */ /* 0x000fe20000000800 */
[----:B------:R-:W-:Y:S01]  /*ea60*/  F2FP.BF16.F32.PACK_AB R134, R135, R134 ;  /* 0x000000868786723e */ /* 0x000fe200000010ff */
[----:B------:R-:W-:Y:S01]  /*ea70*/  FMUL.FTZ R54, R9, R54 ;  /* 0x0000003609367220 */ /* 0x000fe20000410000 */
[----:B------:R-:W-:Y:S01]  /*ea80*/  IADD3 R17, PT, PT, R2, R15, RZ ;  /* 0x0000000f02117210 */ /* 0x000fe20007ffe0ff */
[----:B------:R-:W-:Y:S01]  /*ea90*/  STS [R5+0x400], R150 ;  /* 0x0004009605007388 */ /* 0x000fe20000000800 */
[----:B------:R-:W-:Y:S01]  /*eaa0*/  @P4 IADD3 R19, PT, PT, R3, -0x40, RZ ;  /* 0xffffffc003134810 */ /* 0x000fe20007ffe0ff */
[----:B------:R-:W-:Y:S01]  /*eab0*/  FMUL.FTZ R55, R9, R55 ;  /* 0x0000003709377220 */ /* 0x000fe20000410000 */
[----:B------:R-:W-:Y:S01]  /*eac0*/  F2FP.BF16.F32.PACK_AB R140, R141, R140 ;  /* 0x0000008c8d8c723e */ /* 0x000fe200000010ff */
[----:B------:R-:W-:Y:S01]  /*ead0*/  STS [R3+0x2000], R156 ;  /* 0x0020009c03007388 */ /* 0x000fe20000000800 */
[----:B------:R-:W-:Y:S01]  /*eae0*/  F2FP.BF16.F32.PACK_AB R142, R143, R142 ;  /* 0x0000008e8f8e723e */ /* 0x000fe200000010ff */
[C---:B------:R-:W-:Y:S01]  /*eaf0*/  FMUL.FTZ R64, R10.reuse, R64 ;  /* 0x000000400a407220 */ /* 0x040fe20000410000 */
[----:B------:R-:W-:Y:S01]  /*eb00*/  F2FP.BF16.F32.PACK_AB R136, R137, R136 ;  /* 0x000000888988723e */ /* 0x000fe200000010ff */
[----:B------:R-:W-:Y:S01]  /*eb10*/  STS [R3+0x2400], R158 ;  /* 0x0024009e03007388 */ /* 0x000fe20000000800 */
[----:B------:R-:W-:Y:S01]  /*eb20*/  F2FP.BF16.F32.PACK_AB R138, R139, R138 ;  /* 0x0000008a8b8a723e */ /* 0x000fe200000010ff */
[C---:B------:R-:W-:Y:S01]  /*eb30*/  FMUL.FTZ R65, R10.reuse, R65 ;  /* 0x000000410a417220 */ /* 0x040fe20000410000 */
[C---:B------:R-:W-:Y:S01]  /*eb40*/  FMUL.FTZ R66, R9.reuse, R66 ;  /* 0x0000004209427220 */ /* 0x040fe20000410000 */
        /* <DEDUP_REMOVED lines=9> */
[-C--:B------:R-:W-:Y:S01]  /*ebe0*/  IADD3 R21, PT, PT, R2, R19.reuse, RZ ;  /* 0x0000001302157210 */ /* 0x080fe20007ffe0ff */
[----:B------:R-:W-:Y:S01]  /*ebf0*/  STS [R15], R144 ;  /* 0x000000900f007388 */ /* 0x000fe20000000800 */
[----:B------:R-:W-:Y:S01]  /*ec00*/  IADD3 R23, PT, PT, R4, R19, RZ ;  /* 0x0000001304177210 */ /* 0x000fe20007ffe0ff */
[----:B------:R-:W-:Y:S01]  /*ec10*/  FMUL.FTZ R70, R9, R70 ;  /* 0x0000004609467220 */ /* 0x000fe20000410000 */
[----:B------:R-:W-:Y:S01]  /*ec20*/  F2FP.BF16.F32.PACK_AB R40, R41, R40 ;  /* 0x000000282928723e */ /* 0x000fe200000010ff */
[----:B------:R-:W-:Y:S01]  /*ec30*/  STS [R15+0x400], R146 ;  /* 0x000400920f007388 */ /* 0x000fe20000000800 */
[----:B------:R-:W-:Y:S01]  /*ec40*/  F2FP.BF16.F32.PACK_AB R42, R43, R42 ;  /* 0x0000002a2b2a723e */ /* 0x000fe200000010ff */
[----:B------:R-:W-:Y:S01]  /*ec50*/  FMUL.FTZ R71, R9, R71 ;  /* 0x0000004709477220 */ /* 0x000fe20000410000 */
[----:B------:R-:W-:Y:S01]  /*ec60*/  F2FP.BF16.F32.PACK_AB R44, R45, R44 ;  /* 0x0000002c2d2c723e */ /* 0x000fe200000010ff */
[----:B------:R-:W-:Y:S01]  /*ec70*/  STS [R17], R132 ;  /* 0x0000008411007388 */ /* 0x000fe20000000800 */
        /* <DEDUP_REMOVED lines=23> */
[----:B------:R-:W-:Y:S01]  /*edf0*/  STS [R19], R36 ;  /* 0x0000002413007388 */ /* 0x000fe20000000800 */
[----:B------:R-:W-:Y:S01]  /*ee00*/  F2FP.BF16.F32.PACK_AB R62, R63, R62 ;  /* 0x0000003e3f3e723e */ /* 0x000fe200000010ff */
[C---:B------:R-:W-:Y:S01]  /*ee10*/  FMUL.FTZ R97, R10.reuse, R97 ;  /* 0x000000610a617220 */ /* 0x040fe20000410000 */
[C---:B------:R-:W-:Y:S01]  /*ee20*/  FMUL.FTZ R98, R9.reuse, R98 ;  /* 0x0000006209627220 */ /* 0x040fe20000410000 */
[----:B------:R-:W-:Y:S01]  /*ee30*/  STS [R19+0x400], R38 ;  /* 0x0004002613007388 */ /* 0x000fe20000000800 */
[----:B------:R-:W-:Y:S01]  /*ee40*/  FMUL.FTZ R99, R9, R99 ;  /* 0x0000006309637220 */ /* 0x000fe20000410000 */
[----:B------:R-:W-:Y:S01]  /*ee50*/  F2FP.BF16.F32.PACK_AB R68, R69, R68 ;  /* 0x000000444544723e */ /* 0x000fe200000010ff */
[C---:B------:R-:W-:Y:S01]  /*ee60*/  FMUL.FTZ R100, R10.reuse, R100 ;  /* 0x000000640a647220 */ /* 0x040fe20000410000 */
        /* <DEDUP_REMOVED lines=24> */
[----:B------:R-:W-:Y:S01]  /*eff0*/  STS [R23], R52 ;  /* 0x0000003417007388 */ /* 0x000fe20000000800 */
[----:B------:R-:W-:Y:S01]  /*f000*/  F2FP.BF16.F32.PACK_AB R98, R99, R98 ;  /* 0x000000626362723e */ /* 0x000fe200000010ff */
[C---:B------:R-:W-:Y:S01]  /*f010*/  FMUL.FTZ R117, R10.reuse, R117 ;  /* 0x000000750a757220 */ /* 0x040fe20000410000 */
[----:B------:R-:W-:Y:S01]  /*f020*/  F2FP.BF16.F32.PACK_AB R88, R89, R88 ;  /* 0x000000585958723e */ /* 0x000fe200000010ff */
[----:B------:R-:W-:Y:S01]  /*f030*/  STS [R23+0x400], R54 ;  /* 0x0004003617007388 */ /* 0x000fe20000000800 */
[----:B------:R-:W-:Y:S01]  /*f040*/  F2FP.BF16.F32.PACK_AB R90, R91, R90 ;  /* 0x0000005a5b5a723e */ /* 0x000fe200000010ff */
[C---:B------:R-:W-:Y:S01]  /*f050*/  FMUL.FTZ R118, R9.reuse, R118 ;  /* 0x0000007609767220 */ /* 0x040fe20000410000 */
[C---:B------:R-:W-:Y:S01]  /*f060*/  FMUL.FTZ R119, R9.reuse, R119 ;  /* 0x0000007709777220 */ /* 0x040fe20000410000 */
[----:B------:R-:W-:Y:S01]  /*f070*/  STS [R25], R64 ;  /* 0x0000004019007388 */ /* 0x000fe20000000800 */
[----:B------:R-:W-:Y:S01]  /*f080*/  FMUL.FTZ R130, R9, R130 ;  /* 0x0000008209827220 */ /* 0x000fe20000410000 */
[----:B------:R-:W-:Y:S01]  /*f090*/  F2FP.BF16.F32.PACK_AB R92, R93, R92 ;  /* 0x0000005c5d5c723e */ /* 0x000fe200000010ff */
[C---:B------:R-:W-:Y:S01]  /*f0a0*/  FMUL.FTZ R128, R10.reuse, R128 ;  /* 0x000000800a807220 */ /* 0x040fe20000410000 */
[----:B------:R-:W-:Y:S01]  /*f0b0*/  STS [R25+0x400], R66 ;  /* 0x0004004219007388 */ /* 0x000fe20000000800 */
[----:B------:R-:W-:Y:S01]  /*f0c0*/  F2FP.BF16.F32.PACK_AB R94, R95, R94 ;  /* 0x0000005e5f5e723e */ /* 0x000fe200000010ff */
[----:B------:R-:W-:Y:S01]  /*f0d0*/  FMUL.FTZ R129, R10, R129 ;  /* 0x000000810a817220 */ /* 0x000fe20000410000 */
[----:B------:R-:W-:Y:S01]  /*f0e0*/  FMUL.FTZ R9, R9, R131 ;  /* 0x0000008309097220 */ /* 0x000fe20000410000 */
[----:B------:R-:W-:Y:S01]  /*f0f0*/  STS [R23+0x2000], R56 ;  /* 0x0020003817007388 */ /* 0x000fe20000000800 */
[----:B------:R-:W-:Y:S01]  /*f100*/  F2FP.BF16.F32.PACK_AB R100, R101, R100 ;  /* 0x000000646564723e */ /* 0x000fe200000010ff */
[----:B------:R-:W-:Y:S01]  /*f110*/  @P6 MUFU.LG2 R2, R7 ;  /* 0x0000000700026308 */ /* 0x000fe20000000c00 */
[----:B------:R-:W-:Y:S01]  /*f120*/  F2FP.BF16.F32.PACK_AB R102, R103, R102 ;  /* 0x000000666766723e */ /* 0x000fe200000010ff */
[----:B------:R-:W-:Y:S01]  /*f130*/  STS [R23+0x2400], R58 ;  /* 0x0024003a17007388 */ /* 0x000fe20000000800 */
[----:B------:R-:W-:Y:S01]  /*f140*/  F2FP.BF16.F32.PACK_AB R112, R113, R112 ;  /* 0x000000707170723e */ /* 0x000fe200000010ff */
[----:B------:R-:W1:Y:S01]  /*f150*/  @P0 LDC R8, c[0x0][0x458] ;  /* 0x00011600ff080b82 */ /* 0x000e620000000800 */
[----:B------:R-:W-:Y:S01]  /*f160*/  F2FP.BF16.F32.PACK_AB R114, R115, R114 ;  /* 0x000000727372723e */ /* 0x000fe200000010ff */
[----:B------:R-:W-:Y:S01]  /*f170*/  STS [R25+0x2000], R60 ;  /* 0x0020003c19007388 */ /* 0x000fe20000000800 */
[----:B------:R-:W-:Y:S01]  /*f180*/  F2FP.BF16.F32.PACK_AB R104, R105, R104 ;  /* 0x000000686968723e */ /* 0x000fe200000010ff */
[----:B------:R-:W2:Y:S01]  /*f190*/  @P5 MUFU.LG2 R6, R6 ;  /* 0x0000000600065308 */ /* 0x000ea20000000c00 */
[----:B------:R-:W-:Y:S01]  /*f1a0*/  F2FP.BF16.F32.PACK_AB R106, R107, R106 ;  /* 0x0000006a6b6a723e */ /* 0x000fe200000010ff */
[----:B------:R-:W-:Y:S01]  /*f1b0*/  STS [R25+0x2400], R62 ;  /* 0x0024003e19007388 */ /* 0x000fe20000000800 */
[----:B------:R-:W-:Y:S01]  /*f1c0*/  F2FP.BF16.F32.PACK_AB R108, R109, R108 ;  /* 0x0000006c6d6c723e */ /* 0x000fe200000010ff */
[----:B------:R-:W-:Y:S01]  /*f1d0*/  @UP1 UMOV UR4, 0x1 ;  /* 0x0000000100041882 */ /* 0x000fe20000000000 */
[----:B------:R-:W-:Y:S01]  /*f1e0*/  F2FP.BF16.F32.PACK_AB R110, R111, R110 ;  /* 0x0000006e6f6e723e */ /* 0x000fe200000010ff */
[----:B------:R-:W-:Y:S01]  /*f1f0*/  STS [R3+0x4000], R68 ;  /* 0x0040004403007388 */ /* 0x000fe20000000800 */
[----:B------:R-:W-:Y:S01]  /*f200*/  F2FP.BF16.F32.PACK_AB R116, R117, R116 ;  /* 0x000000747574723e */ /* 0x000fe200000010ff */
[----:B------:R3:W1:Y:S01]  /*f210*/  @P1 MUFU.LG2 R7, R13 ;  /* 0x0000000d00071308 */ /* 0x0006620000000c00 */
        /* <DEDUP_REMOVED lines=8> */
[----:B------:R-:W-:Y:S01]  /*f2a0*/  F2FP.BF16.F32.PACK_AB R124, R125, R124 ;  /* 0x0000007c7d7c723e */ /* 0x000fe200000010ff */
[----:B--2---:R-:W-:Y:S01]  /*f2b0*/  @P5 FMUL.FTZ R6, R6, 0.69314718246459960938 ;  /* 0x3f31721806065820 */ /* 0x004fe20000410000 */
[----:B------:R-:W-:Y:S01]  /*f2c0*/  F2FP.BF16.F32.PACK_AB R126, R127, R126 ;  /* 0x0000007e7f7e723e */ /* 0x000fe200000010ff */
[----:B------:R-:W-:Y:S01]  /*f2d0*/  STS [R3+0x6000], R72 ;  /* 0x0060004803007388 */ /* 0x000fe20000000800 */
[----:B------:R-:W-:-:S03]  /*f2e0*/  SHF.L.U32 R10, R0, 0x3, RZ ;  /* 0x00000003000a7819 */ /* 0x000fc600000006ff */
[----:B------:R2:W-:Y:S01]  /*f2f0*/  STS [R3+0x6400], R74 ;  /* 0x0064004a03007388 */ /* 0x0005e20000000800 */
[C---:B------:R-:W-:Y:S02]  /*f300*/  LOP3.LUT R71, R10.reuse, 0x1f8, RZ, 0xc0, !PT ;  /* 0x000001f80a477812 */ /* 0x040fe400078ec0ff */
[----:B------:R-:W-:Y:S01]  /*f310*/  LOP3.LUT R18, R10, 0x38, RZ, 0xc0, !PT ;  /* 0x000000380a127812 */ /* 0x000fe200078ec0ff */
[----:B------:R-:W-:Y:S01]  /*f320*/  STS [R5+0x6000], R76 ;  /* 0x0060004c05007388 */ /* 0x000fe20000000800 */
[----:B------:R-:W-:-:S03]  /*f330*/  LOP3.LUT R71, R71, 0x38, R0, 0x78, !PT ;  /* 0x0000003847477812 */ /* 0x000fc600078e7800 */
[----:B------:R5:W-:Y:S01]  /*f340*/  STS [R5+0x6400], R78 ;  /* 0x0064004e05007388 */ /* 0x000be20000000800 */
[----:B------:R-:W-:-:S03]  /*f350*/  LOP3.LUT R71, R71, 0x1e00, R10, 0xf8, !PT ;  /* 0x00001e0047477812 */ /* 0x000fc600078ef80a */
[----:B------:R-:W-:Y:S04]  /*f360*/  STS [R15+0x4000], R84 ;  /* 0x004000540f007388 */ /* 0x000fe80000000800 */
[----:B------:R-:W-:Y:S04]  /*f370*/  STS [R15+0x4400], R86 ;  /* 0x004400560f007388 */ /* 0x000fe80000000800 */
[----:B------:R-:W-:Y:S04]  /*f380*/  STS [R17+0x4000], R96 ;  /* 0x0040006011007388 */ /* 0x000fe80000000800 */
[----:B------:R-:W-:Y:S01]  /*f390*/  STS [R17+0x4400], R98 ;  /* 0x0044006211007388 */ /* 0x000fe20000000800 */
[----:B--2---:R-:W2:Y:S03]  /*f3a0*/  @P6 LDC R3, c[0x0][0x458] ;  /* 0x00011600ff036b82 */ /* 0x004ea60000000800 */
[----:B------:R-:W-:Y:S04]  /*f3b0*/  STS [R15+0x6000], R88 ;  /* 0x006000580f007388 */ /* 0x000fe80000000800 */
[----:B------:R4:W-:Y:S01]  /*f3c0*/  STS [R15+0x6400], R90 ;  /* 0x0064005a0f007388 */ /* 0x0009e20000000800 */
[----:B-----5:R-:W1:Y:S03]  /*f3d0*/  LDC.64 R4, c[0x0][0x400] ;  /* 0x00010000ff047b82 */ /* 0x020e660000000a00 */
[----:B------:R-:W-:Y:S04]  /*f3e0*/  STS [R17+0x6000], R92 ;  /* 0x0060005c11007388 */ /* 0x000fe80000000800 */
[----:B------:R-:W-:Y:S04]  /*f3f0*/  STS [R17+0x6400], R94 ;  /* 0x0064005e11007388 */ /* 0x000fe80000000800 */
[----:B------:R-:W-:Y:S04]  /*f400*/  STS [R19+0x4000], R100 ;  /* 0x0040006413007388 */ /* 0x000fe80000000800 */
[----:B------:R-:W-:Y:S04]  /*f410*/  STS [R19+0x4400], R102 ;  /* 0x0044006613007388 */ /* 0x000fe80000000800 */
[----:B------:R-:W-:Y:S04]  /*f420*/  STS [R21+0x4000], R112 ;  /* 0x0040007015007388 */ /* 0x000fe80000000800 */
[----:B------:R-:W-:Y:S01]  /*f430*/  STS [R21+0x4400], R114 ;  /* 0x0044007215007388 */ /* 0x000fe20000000800 */
[----:B----4-:R-:W-:-:S03]  /*f440*/  @P6 FMUL.FTZ R15, R2, 0.69314718246459960938 ;  /* 0x3f317218020f6820 */ /* 0x010fc60000410000 */
[----:B------:R-:W-:Y:S01]  /*f450*/  STS [R19+0x6000], R104 ;  /* 0x0060006813007388 */ /* 0x000fe20000000800 */
[----:B--2---:R-:W-:Y:S01]  /*f460*/  @P6 FFMA.FTZ R14, R168, R3, R15 ;  /* 0x00000003a80e6223 */ /* 0x004fe2000001000f */
[----:B------:R-:W-:Y:S02]  /*f470*/  MOV R15, 0x7f800000 ;  /* 0x7f800000000f7802 */ /* 0x000fe40000000f00 */
[----:B------:R-:W-:Y:S04]  /*f480*/  STS [R19+0x6400], R106 ;  /* 0x0064006a13007388 */ /* 0x000fe80000000800 */
[----:B------:R-:W-:Y:S04]  /*f490*/  STS [R21+0x6000], R108 ;  /* 0x0060006c15007388 */ /* 0x000fe80000000800 */
[----:B------:R-:W-:Y:S04]  /*f4a0*/  STS [R21+0x6400], R110 ;  /* 0x0064006e15007388 */ /* 0x000fe80000000800 */
[----:B------:R-:W-:Y:S04]  /*f4b0*/  STS [R23+0x4000], R116 ;  /* 0x0040007417007388 */ /* 0x000fe80000000800 */
[----:B------:R-:W-:Y:S04]  /*f4c0*/  STS [R23+0x4400], R118 ;  /* 0x0044007617007388 */ /* 0x000fe80000000800 */
[----:B------:R-:W-:Y:S04]  /*f4d0*/  STS [R25+0x4000], R128 ;  /* 0x0040008019007388 */ /* 0x000fe80000000800 */
[----:B------:R2:W-:Y:S04]  /*f4e0*/  STS [R25+0x4400], R9 ;  /* 0x0044000919007388 */ /* 0x0005e80000000800 */
[----:B------:R3:W-:Y:S04]  /*f4f0*/  STS [R23+0x6000], R120 ;  /* 0x0060007817007388 */ /* 0x0007e80000000800 */
[----:B------:R3:W-:Y:S04]  /*f500*/  STS [R23+0x6400], R122 ;  /* 0x0064007a17007388 */ /* 0x0007e80000000800 */
[----:B------:R3:W-:Y:S04]  /*f510*/  STS [R25+0x6000], R124 ;  /* 0x0060007c19007388 */ /* 0x0007e80000000800 */
[----:B------:R3:W-:Y:S01]  /*f520*/  STS [R25+0x6400], R126 ;  /* 0x0064007e19007388 */ /* 0x0007e20000000800 */
[----:B--2---:R-:W2:Y:S01]  /*f530*/  @P1 LDC R9, c[0x0][0x458] ;  /* 0x00011600ff091b82 */ /* 0x004ea20000000800 */
[----:B-1----:R-:W-:Y:S05]  /*f540*/  BRA.U UP1, `(.L_x_1070) ;  /* 0x0000000101287547 */ /* 0x002fea000b800000 */
[----:B------:R-:W-:Y:S01]  /*f550*/  UISETP.NE.AND UP0, UPT, UR10, URZ, UPT ;  /* 0x000000ff0a00728c */ /* 0x000fe2000bf05270 */
[----:B------:R-:W1:Y:S10]  /*f560*/  LDCU UR13, c[0x0][0x3e0] ;  /* 0x00007c00ff0d77ac */ /* 0x000e740008000800 */
[----:B------:R-:W1:Y:S01]  /*f570*/  @UP0 LDCU UR4, c[0x0][0x454] ;  /* 0x00008a80ff0407ac */ /* 0x000e620008000800 */
[----:B------:R-:W4:Y:S01]  /*f580*/  @!UP0 LDCU UR12, c[0x0][0x434] ;  /* 0x00008680ff0c87ac */ /* 0x000f220008000800 */
[----:B------:R-:W5:Y:S02]  /*f590*/  @UP0 LDCU UR5, c[0x0][0x454] ;  /* 0x00008a80ff0507ac */ /* 0x000f640008000800 */
[----:B-----5:R-:W2:Y:S01]  /*f5a0*/  @!UP0 LDCU UR5, c[0x0][0x434] ;  /* 0x00008680ff0587ac */ /* 0x020ea20008000800 */
[----:B-1----:R-:W-:-:S02]  /*f5b0*/  @UP0 UIMAD UR4, UR4, UR13, URZ ;  /* 0x0000000d040402a4 */ /* 0x002fc4000f8e02ff */
[----:B----4-:R-:W-:-:S03]  /*f5c0*/  @!UP0 UIMAD UR4, UR12, UR13, URZ ;  /* 0x0000000d0c0482a4 */ /* 0x010fc6000f8e02ff */
[----:B------:R-:W-:Y:S01]  /*f5d0*/  @UP0 UMOV UR12, 0x1 ;  /* 0x00000001000c0882 */ /* 0x000fe20000000000 */
[----:B------:R-:W-:-:S08]  /*f5e0*/  @!UP0 UMOV UR12, 0x1 ;  /* 0x00000001000c8882 */ /* 0x000fd00000000000 */
.L_x_1070:
[----:B------:R-:W-:Y:S01]  /*f5f0*/  UISETP.NE.AND UP1, UPT, UR10, URZ, !UP1 ;  /* 0x000000ff0a00728c */ /* 0x000fe2000cf25270 */
[----:B------:R-:W1:Y:S01]  /*f600*/  @P0 MUFU.LG2 R11, R11 ;  /* 0x0000000b000b0308 */ /* 0x000e620000000c00 */
[----:B------:R-:W-:Y:S01]  /*f610*/  @P5 FFMA.FTZ R15, R167, R12, R6 ;  /* 0x0000000ca70f5223 */ /* 0x000fe20000010006 */
[----:B------:R-:W4:Y:S01]  /*f620*/  LDC.64 R2, c[0x0][0x408] ;  /* 0x00010200ff027b82 */ /* 0x000f220000000a00 */
[----:B--2---:R-:W-:Y:S01]  /*f630*/  UIMAD UR16, UR8, UR5, URZ ;  /* 0x00000005081072a4 */ /* 0x004fe2000f8e02ff */
[----:B------:R-:W-:Y:S01]  /*f640*/  LOP3.LUT P2, RZ, R0, 0x3, RZ, 0xc0, !PT ;  /* 0x0000000300ff7812 */ /* 0x000fe2000784c0ff */
[----:B------:R-:W-:Y:S01]  /*f650*/  USHF.L.U32 UR10, UR6, 0x7, URZ ;  /* 0x00000007060a7899 */ /* 0x000fe200080006ff */
[----:B------:R-:W-:Y:S01]  /*f660*/  MOV R19, RZ ;  /* 0x000000ff00137202 */ /* 0x000fe20000000f00 */
[----:B------:R-:W-:Y:S01]  /*f670*/  UIMAD UR5, UR9, UR7, URZ ;  /* 0x00000007090572a4 */ /* 0x000fe2000f8e02ff */
[----:B------:R-:W-:Y:S01]  /*f680*/  @P1 FMUL.FTZ R7, R7, 0.69314718246459960938 ;  /* 0x3f31721807071820 */ /* 0x000fe20000410000 */
[----:B------:R-:W-:Y:S01]  /*f690*/  UIMAD UR15, UR10, UR12, URZ ;  /* 0x0000000c0a0f72a4 */ /* 0x000fe2000f8e02ff */
[----:B---3--:R-:W2:Y:S01]  /*f6a0*/  LDC.64 R12, c[0x0][0x410] ;  /* 0x00010400ff0c7b82 */ /* 0x008ea20000000a00 */
[----:B------:R-:W-:Y:S01]  /*f6b0*/  @!UP1 UIMAD UR16, UR9, UR4, UR16 ;  /* 0x00000004091092a4 */ /* 0x000fe2000f8e0210 */
[----:B------:R-:W-:Y:S01]  /*f6c0*/  IMAD.WIDE.U32 R18, R4, UR9, R18 ;  /* 0x0000000904127c25 */ /* 0x000fe2000f8e0012 */
[----:B------:R-:W-:Y:S01]  /*f6d0*/  USHF.R.S32.HI UR4, URZ, 0x1f, UR5 ;  /* 0x0000001fff047899 */ /* 0x000fe20008011405 */
[----:B------:R-:W-:Y:S01]  /*f6e0*/  LEA R71, R71, UR11, 0x1 ;  /* 0x0000000b47477c11 */ /* 0x000fe2000f8e08ff */
[----:B------:R-:W-:Y:S01]  /*f6f0*/  USEL UR5, UR5, URZ, UP1 ;  /* 0x000000ff05057287 */ /* 0x000fe20008800000 */
[----:B------:R-:W-:Y:S01]  /*f700*/  BSSY.RECONVERGENT B0, `(.L_x_1071) ;  /* 0x0000036000007945 */ /* 0x000fe20003800200 */
[----:B------:R-:W-:Y:S01]  /*f710*/  USHF.R.S32.HI UR13, URZ, 0x1f, UR15 ;  /* 0x0000001fff0d7899 */ /* 0x000fe2000801140f */
[----:B-1----:R-:W-:Y:S01]  /*f720*/  @P0 FMUL.FTZ R4, R11, 0.69314718246459960938 ;  /* 0x3f3172180b040820 */ /* 0x002fe20000410000 */
[----:B------:R-:W-:Y:S01]  /*f730*/  USEL UR4, UR4, URZ, UP1 ;  /* 0x000000ff04047287 */ /* 0x000fe20008800000 */
[----:B------:R-:W-:Y:S01]  /*f740*/  MOV R17, 0x7f800000 ;  /* 0x7f80000000117802 */ /* 0x000fe20000000f00 */
[----:B------:R-:W-:Y:S01]  /*f750*/  USHF.R.S32.HI UR14, URZ, 0x1f, UR16 ;  /* 0x0000001fff0e7899 */ /* 0x000fe20008011410 */
[----:B------:R-:W-:Y:S01]  /*f760*/  MOV R16, 0x7f800000 ;  /* 0x7f80000000107802 */ /* 0x000fe20000000f00 */
[----:B------:R-:W-:Y:S01]  /*f770*/  UIADD3 UR15, UP1, UP0, UR15, UR5, UR16 ;  /* 0x000000050f0f7290 */ /* 0x000fe2000f83e010 */
[----:B------:R-:W-:Y:S01]  /*f780*/  @P1 FFMA.FTZ R17, R166, R9, R7 ;  /* 0x00000009a6111223 */ /* 0x000fe20000010007 */
[----:B------:R-:W-:Y:S01]  /*f790*/  @P0 FFMA.FTZ R16, R165, R8, R4 ;  /* 0x00000008a5100223 */ /* 0x000fe20000010004 */
[----:B------:R-:W-:Y:S01]  /*f7a0*/  IMAD R27, R5, UR9, R19 ;  /* 0x00000009051b7c24 */ /* 0x000fe2000f8e0213 */
        /* <DEDUP_REMOVED lines=19> */
[----:B------:R-:W3:Y:S01]  /*f8e0*/  @!P5 LDC.64 R8, c[0x0][0x420] ;  /* 0x00010800ff08db82 */ /* 0x000ee20000000a00 */
[----:B------:R-:W-:Y:S01]  /*f8f0*/  @!P4 IMAD R23, R23, UR12, RZ ;  /* 0x0000000c1717cc24 */ /* 0x000fe2000f8e02ff */
[----:B------:R-:W-:Y:S01]  /*f900*/  @!P6 LEA.HI.X.SX32 R20, R20, UR13, 0x1, P0 ;  /* 0x0000000d1414ec11 */ /* 0x000fe200080f0eff */
[----:B------:R-:W-:-:S05]  /*f910*/  @!P3 IMAD R22, R22, UR12, RZ ;  /* 0x0000000c1616bc24 */ /* 0x000fca000f8e02ff */
[----:B------:R-:W5:Y:S08]  /*f920*/  @!P4 LDC.64 R6, c[0x0][0x420] ;  /* 0x00010800ff06cb82 */ /* 0x000f700000000a00 */
[----:B------:R-:W4:Y:S01]  /*f930*/  @!P3 LDC.64 R4, c[0x0][0x420] ;  /* 0x00010800ff04bb82 */ /* 0x000f220000000a00 */
[----:B-1----:R-:W-:Y:S02]  /*f940*/  @!P6 LEA R28, P1, R21, R10, 0x2 ;  /* 0x0000000a151ce211 */ /* 0x002fe400078210ff */
[----:B------:R-:W-:-:S02]  /*f950*/  @!P5 IADD3 R10, P0, PT, R24, UR15, RZ ;  /* 0x0000000f180adc10 */ /* 0x000fc4000ff1e0ff */
[----:B------:R-:W-:Y:S02]  /*f960*/  @!P6 LEA.HI.X R29, R21, R11, R20, 0x2, P1 ;  /* 0x0000000b151de211 */ /* 0x000fe400008f1414 */
[----:B------:R-:W-:Y:S02]  /*f970*/  @!P5 LEA.HI.X.SX32 R24, R24, UR13, 0x1, P0 ;  /* 0x0000000d1818dc11 */ /* 0x000fe400080f0eff */
[----:B---3--:R-:W-:Y:S01]  /*f980*/  @!P5 LEA R20, P2, R10, R8, 0x2 ;  /* 0x000000080a14d211 */ /* 0x008fe200078410ff */
[----:B------:R1:W-:Y:S01]  /*f990*/  @!P6 STG.E desc[UR22][R28.64], R14 ;  /* 0x0000000e1c00e986 */ /* 0x0003e2000c101916 */
[C---:B------:R-:W-:Y:S02]  /*f9a0*/  @!P4 IADD3 R8, P1, PT, R23.reuse, UR15, RZ ;  /* 0x0000000f1708cc10 */ /* 0x040fe4000ff3e0ff */
[----:B------:R-:W-:Y:S02]  /*f9b0*/  @!P3 IADD3 R11, P0, PT, R22, UR15, RZ ;  /* 0x0000000f160bbc10 */ /* 0x000fe4000ff1e0ff */
[----:B------:R-:W-:-:S02]  /*f9c0*/  @!P4 LEA.HI.X.SX32 R23, R23, UR13, 0x1, P1 ;  /* 0x0000000d1717cc11 */ /* 0x000fc400088f0eff */
[----:B------:R-:W-:Y:S02]  /*f9d0*/  @!P3 LEA.HI.X.SX32 R22, R22, UR13, 0x1, P0 ;  /* 0x0000000d1616bc11 */ /* 0x000fe400080f0eff */
[----:B-----5:R-:W-:Y:S02]  /*f9e0*/  @!P4 LEA R6, P1, R8, R6, 0x2 ;  /* 0x000000060806c211 */ /* 0x020fe400078210ff */
[----:B------:R-:W-:Y:S02]  /*f9f0*/  @!P5 LEA.HI.X R21, R10, R9, R24, 0x2, P2 ;  /* 0x000000090a15d211 */ /* 0x000fe400010f1418 */
[----:B------:R-:W-:Y:S02]  /*fa00*/  @!P4 LEA.HI.X R7, R8, R7, R23, 0x2, P1 ;  /* 0x000000070807c211 */ /* 0x000fe400008f1417 */
[C---:B----4-:R-:W-:Y:S01]  /*fa10*/  @!P3 LEA R4, P0, R11.reuse, R4, 0x2 ;  /* 0x000000040b04b211 */ /* 0x050fe200078010ff */
[----:B------:R1:W-:Y:S03]  /*fa20*/  @!P5 STG.E desc[UR22][R20.64], R15 ;  /* 0x0000000f1400d986 */ /* 0x0003e6000c101916 */
[----:B------:R-:W-:Y:S01]  /*fa30*/  @!P3 LEA.HI.X R5, R11, R5, R22, 0x2, P0 ;  /* 0x000000050b05b211 */ /* 0x000fe200000f1416 */
[----:B------:R1:W-:Y:S04]  /*fa40*/  @!P4 STG.E desc[UR22][R6.64], R17 ;  /* 0x000000110600c986 */ /* 0x0003e8000c101916 */
[----:B------:R1:W-:Y:S04]  /*fa50*/  @!P3 STG.E desc[UR22][R4.64], R16 ;  /* 0x000000100400b986 */ /* 0x0003e8000c101916 */
.L_x_1072:
[----:B------:R-:W-:Y:S05]  /*fa60*/  BSYNC.RECONVERGENT B0 ;  /* 0x0000000000007941 */ /* 0x000fea0003800200 */
.L_x_1071:
[----:B------:R-:W-:Y:S01]  /*fa70*/  IMAD.MOV.U32 R26, RZ, RZ, R18 ;  /* 0x000000ffff1a7224 */ /* 0x000fe200078e0012 */
[----:B------:R-:W3:Y:S01]  /*fa80*/  LDCU.64 UR4, c[0x0][0x3f0] ;  /* 0x00007e00ff0477ac */ /* 0x000ee20008000a00 */
[----:B------:R-:W-:Y:S01]  /*fa90*/  SHF.R.U32.HI R0, RZ, 0x3, R0 ;  /* 0x00000003ff007819 */ /* 0x000fe20000011600 */
[----:B-1----:R-:W1:Y:S01]  /*faa0*/  LDS.128 R4, [R71+0x4000] ;  /* 0x0040000047047984 */ /* 0x002e620000000c00 */
[----:B--2---:R-:W-:Y:S01]  /*fab0*/  IMAD.WIDE.U32 R26, R12, UR8, R26 ;  /* 0x000000080c1a7c25 */ /* 0x004fe2000f8e001a */
[----:B------:R-:W-:Y:S01]  /*fac0*/  UIMAD.WIDE.U32 UR16, UR6, 0x80, URZ ;  /* 0x00000080061078a5 */ /* 0x000fe2000f8e00ff */
[C---:B----4-:R-:W-:Y:S01]  /*fad0*/  SHF.L.U64.HI R70, R2.reuse, 0x5, R3 ;  /* 0x0000000502467819 */ /* 0x050fe20000010203 */
[----:B------:R-:W2:Y:S01]  /*fae0*/  LDS.128 R8, [R71] ;  /* 0x0000000047087984 */ /* 0x000ea20000000c00 */
[----:B------:R-:W-:Y:S01]  /*faf0*/  IMAD R27, R13, UR8, R27 ;  /* 0x000000080d1b7c24 */ /* 0x000fe2000f8e021b */
[C---:B------:R-:W-:Y:S01]  /*fb00*/  SHF.L.U64.HI R68, R2.reuse, 0x6, R3 ;  /* 0x0000000602447819 */ /* 0x040fe20000010203 */
[----:B------:R-:W-:Y:S01]  /*fb10*/  IMAD.SHL.U32 R69, R2, 0x20, RZ ;  /* 0x0000002002457824 */ /* 0x000fe200078e00ff */
[----:B------:R-:W-:Y:S01]  /*fb20*/  LOP3.LUT R0, R0, UR16, RZ, 0xfc, !PT ;  /* 0x0000001000007c12 */ /* 0x000fe2000f8efcff */
[----:B------:R-:W-:Y:S01]  /*fb30*/  IMAD R12, R2, UR17, RZ ;  /* 0x00000011020c7c24 */ /* 0x000fe2000f8e02ff */
[----:B------:R-:W4:Y:S03]  /*fb40*/  LDS.128 R64, [R71+0x800] ;  /* 0x0008000047407984 */ /* 0x000f260000000c00 */
[C---:B------:R-:W-:Y:S01]  /*fb50*/  IMAD.WIDE.U32 R14, R0.reuse, R2, R26 ;  /* 0x00000002000e7225 */ /* 0x040fe200078e001a */
[----:B------:R-:W5:Y:S03]  /*fb60*/  LDS.128 R36, [R71+0x4800] ;  /* 0x0048000047247984 */ /* 0x000f660000000c00 */
[----:B------:R-:W-:Y:S01]  /*fb70*/  IMAD R0, R0, R3, R12 ;  /* 0x0000000300007224 */ /* 0x000fe200078e020c */
[----:B------:R-:W5:Y:S01]  /*fb80*/  LDS.128 R60, [R71+0x1000] ;  /* 0x00100000473c7984 */ /* 0x000f620000000c00 */
[----:B---3--:R-:W-:-:S02]  /*fb90*/  LEA R72, P0, R14, UR4, 0x1 ;  /* 0x000000040e487c11 */ /* 0x008fc4000f8008ff */
[----:B------:R-:W-:Y:S01]  /*fba0*/  IMAD.IADD R0, R15, 0x1, R0 ;  /* 0x000000010f007824 */ /* 0x000fe200078e0200 */
[----:B------:R-:W3:Y:S01]  /*fbb0*/  LDS.128 R32, [R71+0x5000] ;  /* 0x0050000047207984 */ /* 0x000ee20000000c00 */
[----:B------:R-:W-:-:S03]  /*fbc0*/  IADD3 R76, P1, PT, R72, R69, RZ ;  /* 0x00000045484c7210 */ /* 0x000fc60007f3e0ff */
[----:B------:R-:W3:Y:S01]  /*fbd0*/  LDS.128 R56, [R71+0x1800] ;  /* 0x0018000047387984 */ /* 0x000ee20000000c00 */
[----:B------:R-:W-:Y:S01]  /*fbe0*/  LEA.HI.X R73, R14, UR5, R0, 0x1, P0 ;  /* 0x000000050e497c11 */ /* 0x000fe200080f0c00 */
[C---:B------:R-:W-:Y:S01]  /*fbf0*/  IMAD.SHL.U32 R0, R2.reuse, 0x40, RZ ;  /* 0x0000004002007824 */ /* 0x040fe200078e00ff */
[C---:B------:R-:W-:Y:S01]  /*fc00*/  LEA R74, P0, R2.reuse, R72, 0x7 ;  /* 0x00000048024a7211 */ /* 0x040fe200078038ff */
[----:B------:R-:W3:Y:S02]  /*fc10*/  LDS.128 R28, [R71+0x5800] ;  /* 0x00580000471c7984 */ /* 0x000ee40000000c00 */
[C---:B------:R-:W-:Y:S01]  /*fc20*/  IMAD.X R77, R73.reuse, 0x1, R70, P1 ;  /* 0x00000001494d7824 */ /* 0x040fe200008e0646 */
[----:B------:R-:W-:Y:S01]  /*fc30*/  LEA.HI.X R75, R2, R73, R3, 0x7, P0 ;  /* 0x00000049024b7211 */ /* 0x000fe200000f3c03 */
[----:B------:R-:W3:Y:S01]  /*fc40*/  LDS.128 R52, [R71+0x2000] ;  /* 0x0020000047347984 */ /* 0x000ee20000000c00 */
[----:B------:R-:W-:Y:S02]  /*fc50*/  IADD3 R2, P0, PT, R72, R0, RZ ;  /* 0x0000000048027210 */ /* 0x000fe40007f1e0ff */
[----:B------:R-:W-:Y:S01]  /*fc60*/  IADD3 R82, P1, PT, R74, R69, RZ ;  /* 0x000000454a527210 */ /* 0x000fe20007f3e0ff */
[----:B------:R-:W3:Y:S01]  /*fc70*/  LDS.128 R24, [R71+0x6000] ;  /* 0x0060000047187984 */ /* 0x000ee20000000c00 */
[----:B------:R-:W-:-:S02]  /*fc80*/  IADD3.X R3, PT, PT, R73, R68, RZ, P0, !PT ;  /* 0x0000004449037210 */ /* 0x000fc400007fe4ff */
[----:B------:R-:W-:Y:S01]  /*fc90*/  IADD3 R78, P0, PT, R2, R69, RZ ;  /* 0x00000045024e7210 */ /* 0x000fe20007f1e0ff */
[----:B------:R-:W3:Y:S01]  /*fca0*/  LDS.128 R48, [R71+0x2800] ;  /* 0x0028000047307984 */ /* 0x000ee20000000c00 */
[----:B------:R-:W-:-:S03]  /*fcb0*/  IADD3.X R83, PT, PT, R75, R70, RZ, P1, !PT ;  /* 0x000000464b537210 */ /* 0x000fc60000ffe4ff */
[----:B------:R-:W3:Y:S01]  /*fcc0*/  LDS.128 R20, [R71+0x6800] ;  /* 0x0068000047147984 */ /* 0x000ee20000000c00 */
[----:B------:R-:W-:Y:S01]  /*fcd0*/  IMAD.X R79, R3, 0x1, R70, P0 ;  /* 0x00000001034f7824 */ /* 0x000fe200000e0646 */
[----:B------:R-:W-:Y:S02]  /*fce0*/  IADD3 R80, P0, PT, R74, R0, RZ ;  /* 0x000000004a507210 */ /* 0x000fe40007f1e0ff */
[----:B------:R-:W3:Y:S03]  /*fcf0*/  LDS.128 R44, [R71+0x3000] ;  /* 0x00300000472c7984 */ /* 0x000ee60000000c00 */
[----:B------:R-:W-:Y:S01]  /*fd00*/  IMAD.X R81, R75, 0x1, R68, P0 ;  /* 0x000000014b517824 */ /* 0x000fe200000e0644 */
[----:B------:R-:W3:Y:S04]  /*fd10*/  LDS.128 R16, [R71+0x7000] ;  /* 0x0070000047107984 */ /* 0x000ee80000000c00 */
[----:B------:R-:W3:Y:S04]  /*fd20*/  LDS.128 R40, [R71+0x3800] ;  /* 0x0038000047287984 */ /* 0x000ee80000000c00 */
[----:B------:R-:W3:Y:S04]  /*fd30*/  LDS.128 R12, [R71+0x7800] ;  /* 0x00780000470c7984 */ /* 0x000ee80000000c00 */
[----:B-1----:R1:W-:Y:S04]  /*fd40*/  STG.E.128 desc[UR22][R72.64+0x80], R4 ;  /* 0x0000800448007986 */ /* 0x0023e8000c101d16 */
[----:B--2---:R-:W-:Y:S04]  /*fd50*/  STG.E.128 desc[UR22][R72.64], R8 ;  /* 0x0000000848007986 */ /* 0x004fe8000c101d16 */
[----:B----4-:R-:W-:Y:S04]  /*fd60*/  STG.E.128 desc[UR22][R76.64], R64 ;  /* 0x000000404c007986 */ /* 0x010fe8000c101d16 */
[----:B-----5:R-:W-:Y:S04]  /*fd70*/  STG.E.128 desc[UR22][R76.64+0x80], R36 ;  /* 0x000080244c007986 */ /* 0x020fe8000c101d16 */
[----:B------:R-:W-:Y:S04]  /*fd80*/  STG.E.128 desc[UR22][R2.64], R60 ;  /* 0x0000003c02007986 */ /* 0x000fe8000c101d16 */
[----:B---3--:R-:W-:Y:S04]  /*fd90*/  STG.E.128 desc[UR22][R2.64+0x80], R32 ;  /* 0x0000802002007986 */ /* 0x008fe8000c101d16 */
[----:B------:R-:W-:Y:S04]  /*fda0*/  STG.E.128 desc[UR22][R78.64], R56 ;  /* 0x000000384e007986 */ /* 0x000fe8000c101d16 */
[----:B------:R-:W-:Y:S04]  /*fdb0*/  STG.E.128 desc[UR22][R78.64+0x80], R28 ;  /* 0x0000801c4e007986 */ /* 0x000fe8000c101d16 */
[----:B------:R-:W-:Y:S01]  /*fdc0*/  STG.E.128 desc[UR22][R74.64], R52 ;  /* 0x000000344a007986 */ /* 0x000fe2000c101d16 */
[----:B-1----:R-:W-:-:S03]  /*fdd0*/  IADD3 R4, P0, PT, R80, R69, RZ ;  /* 0x0000004550047210 */ /* 0x002fc60007f1e0ff */
[----:B------:R-:W-:Y:S02]  /*fde0*/  STG.E.128 desc[UR22][R74.64+0x80], R24 ;  /* 0x000080184a007986 */ /* 0x000fe4000c101d16 */
[----:B------:R-:W-:Y:S02]  /*fdf0*/  IMAD.X R5, R81, 0x1, R70, P0 ;  /* 0x0000000151057824 */ /* 0x000fe400000e0646 */
[----:B------:R-:W-:Y:S04]  /*fe00*/  STG.E.128 desc[UR22][R82.64], R48 ;  /* 0x0000003052007986 */ /* 0x000fe8000c101d16 */
[----:B------:R-:W-:Y:S04]  /*fe10*/  STG.E.128 desc[UR22][R82.64+0x80], R20 ;  /* 0x0000801452007986 */ /* 0x000fe8000c101d16 */
[----:B------:R-:W-:Y:S04]  /*fe20*/  STG.E.128 desc[UR22][R80.64], R44 ;  /* 0x0000002c50007986 */ /* 0x000fe8000c101d16 */
[----:B------:R-:W-:Y:S04]  /*fe30*/  STG.E.128 desc[UR22][R80.64+0x80], R16 ;  /* 0x0000801050007986 */ /* 0x000fe8000c101d16 */
[----:B------:R-:W-:Y:S04]  /*fe40*/  STG.E.128 desc[UR22][R4.64], R40 ;  /* 0x0000002804007986 */ /* 0x000fe8000c101d16 */
[----:B------:R-:W-:Y:S01]  /*fe50*/  STG.E.128 desc[UR22][R4.64+0x80], R12 ;  /* 0x0000800c04007986 */ /* 0x000fe2000c101d16 */
[----:B------:R-:W-:Y:S05]  /*fe60*/  EXIT ;  /* 0x000000000000794d */ /* 0x000fea0003800000 */
.L_x_1073:
        /* <DEDUP_REMOVED lines=9> */
.L_x_1672:


//--------------------- .text._ZN5flash16flash_fwd_kernelI23Flash_fwd_kernel_traitsILi128ELi128ELi32ELi4ELb0ELb0EN7cutlass10bfloat16_tE19Flash_kernel_traitsILi128ELi128ELi32ELi4ES3_EELb1ELb1ELb0ELb0ELb0ELb1ELb0ELb0EEEvNS_16Flash_fwd_paramsE --------------------------
	.section	.text._ZN5flash16flash_fwd_kernelI23Flash_fwd_kernel_traitsILi128ELi128ELi32ELi4ELb0ELb0EN7cutlass10bfloat16_tE19Flash_kernel_traitsILi128ELi128ELi32ELi4ES3_EELb1ELb1ELb0ELb0ELb0ELb1ELb0ELb0EEEvNS_16Flash_fwd_paramsE,"ax",@progbits
	.align	128
        .global         _ZN5flash16flash_fwd_kernelI23Flash_fwd_kernel_traitsILi128ELi128ELi32ELi4ELb0ELb0EN7cutlass10bfloat16_tE19Flash_kernel_traitsILi128ELi128ELi32ELi4ES3_EELb1ELb1ELb0ELb0ELb0ELb1ELb0ELb0EEEvNS_16Flash_fwd_paramsE
        .type           _ZN5flash16flash_fwd_kernelI23Flash_fwd_kernel_traitsILi128ELi128ELi32ELi4ELb0ELb0EN7cutlass10bfloat16_tE19Flash_kernel_traitsILi128ELi128ELi32ELi4ES3_EELb1ELb1ELb0ELb0ELb0ELb1ELb0ELb0EEEvNS_16Flash_fwd_paramsE,@function
        .size           _ZN5flash16flash_fwd_kernelI23Flash_fwd_kernel_traitsILi128ELi128ELi32ELi4ELb0ELb0EN7cutlass10bfloat16_tE19Flash_kernel_traitsILi128ELi128ELi32ELi4ES3_EELb1ELb1ELb0ELb0ELb0ELb1ELb0ELb0EEEvNS_16Flash_fwd_paramsE,(.L_x_1673 - _ZN5flash16flash_fwd_kernelI23Flash_fwd_kernel_traitsILi128ELi128ELi32ELi4ELb0ELb0EN7cutlass10bfloat16_tE19Flash_kernel_traitsILi128ELi128ELi32ELi4ES3_EELb1ELb1ELb0ELb0ELb0ELb1ELb0ELb0EEEvNS_16Flash_fwd_paramsE)
        .other          _ZN5flash16flash_fwd_kernelI23Flash_fwd_kernel_traitsILi128ELi128ELi32ELi4ELb0ELb0EN7cutlass10bfloat16_tE19Flash_kernel_traitsILi128ELi128ELi32ELi4ES3_EELb1ELb1ELb0ELb0ELb0ELb1ELb0ELb0EEEvNS_16Flash_fwd_paramsE,@"STO_CUDA_ENTRY STV_DEFAULT"
_ZN5flash16flash_fwd_kernelI23Flash_fwd_kernel_traitsILi128ELi128ELi32ELi4ELb0ELb0EN7cutlass10bfloat16_tE19Flash_kernel_traitsILi128ELi128ELi32ELi4ES3_EELb1ELb1ELb0ELb0ELb0ELb1ELb0ELb0EEEvNS_16Flash_fwd_paramsE:
.text._ZN5flash16flash_fwd_kernelI23Flash_fwd_kernel_traitsILi128ELi128ELi32ELi4ELb0ELb0EN7cutlass10bfloat16_tE19Flash_kernel_traitsILi128ELi128ELi32ELi4ES3_EELb1ELb1ELb0ELb0ELb0ELb1ELb0ELb0EEEvNS_16Flash_fwd_paramsE:
[----:B------:R-:W1:Y:S01]  /*0000*/  LDC R1, c[0x0][0x37c] ;  /* 0x0000df00ff017b82 */ /* 0x000e620000000800 */
[----:B------:R-:W2:Y:S07]  /*0010*/  LDCU.U8 UR4, c[0x0][0x524] ;  /* 0x0000a480ff0477ac */ /* 0x000eae0008000000 */
[----:B------:R-:W3:Y:S01]  /*0020*/  LDC R83, c[0x0][0x518] ;  /* 0x00014600ff537b82 */ /* 0x000ee20000000800 */
[----:B-1----:R-:W-:Y:S01]  /*0030*/  VIADD R1, R1, 0xfffffff8 ;  /* 0xfffffff801017836 */ /* 0x002fe20000000000 */
[----:B------:R-:W1:Y:S01]  /*0040*/  LDCU.64 UR18, c[0x0][0x510] ;  /* 0x0000a200ff1277ac */ /* 0x000e620008000a00 */
[----:B------:R-:W4:Y:S05]  /*0050*/  LDCU.64 UR16, c[0x0][0x358] ;  /* 0x00006b00ff1077ac */ /* 0x000f2a0008000a00 */
[----:B------:R-:W3:Y:S01]  /*0060*/  LDC R82, c[0x0][0x51c] ;  /* 0x00014700ff527b82 */ /* 0x000ee20000000800 */
[----:B------:R-:W3:Y:S01]  /*0070*/  S2R R90, SR_CTAID.Y ;  /* 0x00000000005a7919 */ /* 0x000ee20000002600 */
[----:B------:R-:W3:Y:S01]  /*0080*/  LDCU.64 UR6, c[0x0][0x470] ;  /* 0x00008e00ff0677ac */ /* 0x000ee20008000a00 */
[----:B------:R-:W3:Y:S01]  /*0090*/  S2R R89, SR_CTAID.Z ;  /* 0x0000000000597919 */ /* 0x000ee20000002700 */
[----:B------:R-:W3:Y:S01]  /*00a0*/  S2R R169, SR_TID.X ;  /* 0x0000000000a97919 */ /* 0x000ee20000002100 */
[----:B--2---:R-:W-:-:S03]  /*00b0*/  ISETP.NE.AND P2, PT, RZ, UR4, PT ;  /* 0x00000004ff007c0c */ /* 0x004fc6000bf45270 */
[----:B------:R-:W2:Y:S01]  /*00c0*/  S2UR UR14, SR_CTAID.X ;  /* 0x00000000000e79c3 */ /* 0x000ea20000002500 */
[----:B------:R-:W2:Y:S01]  /*00d0*/  LDCU.64 UR4, c[0x0][0x478] ;  /* 0x00008f00ff0477ac */ /* 0x000ea20008000a00 */
[----:B-1----:R-:W-:Y:S02]  /*00e0*/  IMAD.U32 R10, RZ, RZ, UR18 ;  /* 0x00000012ff0a7e24 */ /* 0x002fe4000f8e00ff */
[----:B------:R-:W-:-:S04]  /*00f0*/  IMAD.U32 R11, RZ, RZ, UR19 ;  /* 0x00000013ff0b7e24 */ /* 0x000fc8000f8e00ff */
[----:B------:R-:W1:Y:S02]  /*0100*/  LDC.64 R4, c[0x0][0x460] ;  /* 0x00011800ff047b82 */ /* 0x000e640000000a00 */
[----:B----4-:R-:W4:Y:S01]  /*0110*/  @P2 LDG.E.64 R10, desc[UR16][R10.64] ;  /* 0x000000100a0a2981 */ /* 0x010f22000c1e1b00 */
[----:B---3--:R-:W-:Y:S02]  /*0120*/  @P2 IMAD.MOV.U32 R2, RZ, RZ, R83 ;  /* 0x000000ffff022224 */ /* 0x008fe400078e0053 */
[----:B------:R-:W-:-:S05]  /*0130*/  @P2 IMAD.MOV.U32 R3, RZ, RZ, R82 ;  /* 0x000000ffff032224 */ /* 0x000fca00078e0052 */
[----:B------:R3:W4:Y:S01]  /*0140*/  @P2 LDG.E.64 R8, desc[UR16][R2.64] ;  /* 0x0000001002082981 */ /* 0x000722000c1e1b00 */
[----:B------:R-:W-:Y:S01]  /*0150*/  IMAD.MOV.U32 R227, RZ, RZ, -0x1 ;  /* 0xffffffffffe37424 */ /* 0x000fe200078e00ff */
[----:B--2---:R-:W-:-:S04]  /*0160*/  LOP3.LUT R0, R89, UR14, R90, 0xfe, !PT ;  /* 0x0000000e59007c12 */ /* 0x004fc8000f8efe5a */
[----:B------:R-:W-:Y:S02]  /*0170*/  LOP3.LUT P3, RZ, R0, R169, RZ, 0xfc, !PT ;  /* 0x000000a900ff7212 */ /* 0x000fe4000786fcff */
[----:B------:R-:W2:Y:S01]  /*0180*/  @P2 LDC R0, c[0x0][0x520] ;  /* 0x00014800ff002b82 */ /* 0x000ea20000000800 */
[----:B-1----:R-:W-:-:S10]  /*0190*/  IMAD.WIDE.U32 R4, R90, 0x4, R4 ;  /* 0x000000045a047825 */ /* 0x002fd400078e0004 */
[----:B------:R-:W1:Y:S08]  /*01a0*/  @!P3 LDC.64 R6, c[0x0][0x528] ;  /* 0x00014a00ff06bb82 */ /* 0x000e700000000a00 */
[----:B---3--:R-:W3:Y:S02]  /*01b0*/  LDC.64 R2, c[0x0][0x460] ;  /* 0x00011800ff027b82 */ /* 0x008ee40000000a00 */
[----:B---3--:R-:W-:-:S02]  /*01c0*/  ISETP.NE.U32.AND P1, PT, R2, RZ, PT ;  /* 0x000000ff0200720c */ /* 0x008fc40003f25070 */
[----:B------:R-:W-:Y:S02]  /*01d0*/  ISETP.NE.U32.AND P4, PT, R2, RZ, PT ;  /* 0x000000ff0200720c */ /* 0x000fe40003f85070 */
[C---:B------:R-:W-:Y:S02]  /*01e0*/  ISETP.NE.AND.EX P1, PT, R3.reuse, RZ, PT, P1 ;  /* 0x000000ff0300720c */ /* 0x040fe40003f25310 */
[----:B------:R-:W-:Y:S02]  /*01f0*/  ISETP.NE.AND.EX P4, PT, R3, RZ, PT, P4 ;  /* 0x000000ff0300720c */ /* 0x000fe40003f85340 */
[----:B----4-:R-:W-:Y:S02]  /*0200*/  @P2 R2UR UR18, R10 ;  /* 0x000000000a1222ca */ /* 0x010fe400000e0000 */
[----:B------:R-:W-:Y:S02]  /*0210*/  @P2 R2UR UR19, R11 ;  /* 0x000000000b1322ca */ /* 0x000fe400000e0000 */
[----:B--2---:R-:W-:-:S09]  /*0220*/  @P2 IADD3 R83, P0, PT, R8, R0, RZ ;  /* 0x0000000008532210 */ /* 0x004fd20007f1e0ff */
[----:B------:R-:W-:Y:S02]  /*0230*/  IMAD.U32 R2, RZ, RZ, UR18 ;  /* 0x00000012ff027e24 */ /* 0x000fe4000f8e00ff */
[----:B------:R-:W-:Y:S02]  /*0240*/  IMAD.U32 R3, RZ, RZ, UR19 ;  /* 0x00000013ff037e24 */ /* 0x000fe4000f8e00ff */
[----:B------:R-:W-:-:S03]  /*0250*/  @P2 IMAD.X R82, RZ, RZ, R9, P0 ;  /* 0x000000ffff522224 */ /* 0x000fc600000e0609 */
[----:B-1----:R1:W-:Y:S01]  /*0260*/  @!P3 STG.E.64 desc[UR16][R6.64], R2 ;  /* 0x000000020600b986 */ /* 0x0023e2000c101b10 */
[----:B------:R-:W-:-:S04]  /*0270*/  ISETP.NE.U32.AND P2, PT, RZ, UR4, PT ;  /* 0x00000004ff007c0c */ /* 0x000fc8000bf45070 */
[----:B------:R-:W-:Y:S01]  /*0280*/  ISETP.NE.AND.EX P2, PT, RZ, UR5, PT, P2 ;  /* 0x00000005ff007c0c */ /* 0x000fe2000bf45320 */
[----:B------:R-:W-:Y:S02]  /*0290*/  IMAD.SHL.U32 R10, R90, 0x4, RZ ;  /* 0x000000045a0a7824 */ /* 0x000fe400078e00ff */
[----:B-1----:R-:W-:Y:S02]  /*02a0*/  @!P3 IMAD.MOV.U32 R2, RZ, RZ, R83 ;  /* 0x000000ffff02b224 */ /* 0x002fe400078e0053 */
[----:B------:R-:W-:-:S05]  /*02b0*/  @!P3 IMAD.MOV.U32 R3, RZ, RZ, R82 ;  /* 0x000000ffff03b224 */ /* 0x000fca00078e0052 */
[----:B------:R1:W-:Y:S04]  /*02c0*/  @!P3 STG.E.64 desc[UR16][R6.64+0x8], R2 ;  /* 0x000008020600b986 */ /* 0x0003e8000c101b10 */
[----:B------:R-:W2:Y:S01]  /*02d0*/  @P1 LDG.E R227, desc[UR16][R4.64] ;  /* 0x0000001004e31981 */ /* 0x000ea2000c1e1900 */
[----:B------:R-:W-:Y:S02]  /*02e0*/  SHF.R.U32.HI R0, RZ, 0x1e, R90 ;  /* 0x0000001eff007819 */ /* 0x000fe4000001165a */
[----:B------:R-:W-:Y:S01]  /*02f0*/  @P2 IADD3 R84, P0, PT, R10, UR4, RZ ;  /* 0x000000040a542c10 */ /* 0x000fe2000ff1e0ff */
[----:B-1----:R1:W2:Y:S03]  /*0300*/  @P4 LDG.E R2, desc[UR16][R4.64+0x4] ;  /* 0x0000041004024981 */ /* 0x0022a6000c1e1900 */
[----:B------:R-:W-:Y:S01]  /*0310*/  @P2 IADD3.X R85, PT, PT, R0, UR5, RZ, P0, !PT ;  /* 0x0000000500552c10 */ /* 0x000fe200087fe4ff */
[----:B------:R-:W-:Y:S01]  /*0320*/  IMAD.MOV.U32 R6, RZ, RZ, RZ ;  /* 0x000000ffff067224 */ /* 0x000fe200078e00ff */
[----:B------:R-:W-:-:S03]  /*0330*/  ISETP.NE.U32.AND P3, PT, RZ, UR6, PT ;  /* 0x00000006ff007c0c */ /* 0x000fc6000bf65070 */
[----:B------:R-:W5:Y:S01]  /*0340*/  @P2 LDG.E R84, desc[UR16][R84.64] ;  /* 0x0000001054542981 */ /* 0x000f62000c1e1900 */
[----:B------:R-:W-:Y:S01]  /*0350*/  ISETP.NE.AND.EX P3, PT, RZ, UR7, PT, P3 ;  /* 0x00000007ff007c0c */ /* 0x000fe2000bf65330 */
[----:B------:R-:W3:-:S12]  /*0360*/  LDCU.U8 UR4, c[0x0][0x532] ;  /* 0x0000a640ff0477ac */ /* 0x000ed80008000000 */
[----:B-1----:R-:W-:-:S04]  /*0370*/  @P3 IADD3 R4, P1, PT, R10, UR6, RZ ;  /* 0x000000060a043c10 */ /* 0x002fc8000ff3e0ff */
[----:B------:R-:W-:-:S05]  /*0380*/  @P3 IADD3.X R5, PT, PT, R0, UR7, RZ, P1, !PT ;  /* 0x0000000700053c10 */ /* 0x000fca0008ffe4ff */
[----:B------:R1:W5:Y:S01]  /*0390*/  @P3 LDG.E R6, desc[UR16][R4.64] ;  /* 0x0000001004063981 */ /* 0x000362000c1e1900 */
[----:B---3--:R-:W-:Y:S01]  /*03a0*/  ISETP.NE.AND P1, PT, RZ, UR4, PT ;  /* 0x00000004ff007c0c */ /* 0x008fe2000bf25270 */
[----:B-1----:R-:W1:Y:S01]  /*03b0*/  LDC.64 R4, c[0x0][0x468] ;  /* 0x00011a00ff047b82 */ /* 0x002e620000000a00 */
[----:B------:R-:W-:Y:S01]  /*03c0*/  IMAD.MOV.U32 R8, RZ, RZ, -0x1 ;  /* 0xffffffffff087424 */ /* 0x000fe200078e00ff */
[----:B-1----:R-:W-:Y:S02]  /*03d0*/  ISETP.EQ.U32.AND P3, PT, R4, RZ, PT ;  /* 0x000000ff0400720c */ /* 0x002fe40003f62070 */
[----:B------:R-:W-:Y:S02]  /*03e0*/  IADD3 R10, P0, PT, R10, R4, RZ ;  /* 0x000000040a0a7210 */ /* 0x000fe40007f1e0ff */
[----:B------:R-:W-:-:S03]  /*03f0*/  ISETP.EQ.OR.EX P3, PT, R5, RZ, !P1, P3 ;  /* 0x000000ff0500720c */ /* 0x000fc60004f62730 */
[----:B------:R-:W-:Y:S02]  /*0400*/  IMAD.X R11, R0, 0x1, R5, P0 ;  /* 0x00000001000b7824 */ /* 0x000fe400000e0605 */
[----:B------:R-:W1:Y:S08]  /*0410*/  @!P4 LDC R0, c[0x0][0x434] ;  /* 0x00010d00ff00cb82 */ /* 0x000e700000000800 */
[----:B------:R3:W5:Y:S01]  /*0420*/  @!P3 LDG.E R8, desc[UR16][R10.64] ;  /* 0x000000100a08b981 */ /* 0x000762000c1e1900 */
[----:B------:R-:W-:-:S04]  /*0430*/  ISETP.NE.U32.AND P3, PT, R4, RZ, PT ;  /* 0x000000ff0400720c */ /* 0x000fc80003f65070 */
[----:B------:R-:W-:Y:S01]  /*0440*/  ISETP.NE.AND.EX P3, PT, R5, RZ, PT, P3 ;  /* 0x000000ff0500720c */ /* 0x000fe20003f65330 */
[----:B------:R-:W-:Y:S01]  /*0450*/  USHF.L.U32 UR12, UR14, 0x7, URZ ;  /* 0x000000070e0c7899 */ /* 0x000fe200080006ff */
[----:B-1----:R-:W-:Y:S02]  /*0460*/  @!P4 R2UR UR20, R0 ;  /* 0x000000000014c2ca */ /* 0x002fe400000e0000 */
[----:B------:R-:W1:Y:S09]  /*0470*/  @!P2 LDC R0, c[0x0][0x43c] ;  /* 0x00010f00ff00ab82 */ /* 0x000e720000000800 */
[----:B------:R-:W4:Y:S01]  /*0480*/  @!P3 LDC R4, c[0x0][0x438] ;  /* 0x00010e00ff04bb82 */ /* 0x000f220000000800 */
[----:B------:R-:W-:-:S02]  /*0490*/  IMAD.U32 R92, RZ, RZ, UR12 ;  /* 0x0000000cff5c7e24 */ /* 0x000fc4000f8e00ff */
[----:B--2---:R-:W-:-:S05]  /*04a0*/  @P4 IMAD.IADD R2, R2, 0x1, -R227 ;  /* 0x0000000102024824 */ /* 0x004fca00078e0ae3 */
[----:B------:R-:W-:Y:S02]  /*04b0*/  @P4 R2UR UR20, R2 ;  /* 0x00000000021442ca */ /* 0x000fe400000e0000 */
[----:B------:R-:W2:Y:S11]  /*04c0*/  @!P2 LDC.64 R2, c[0x0][0x488] ;  /* 0x00012200ff02ab82 */ /* 0x000eb60000000a00 */
[----:B------:R-:W-:Y:S01]  /*04d0*/  ISETP.LT.AND P0, PT, R92, UR20, PT ;  /* 0x000000145c007c0c */ /* 0x000fe2000bf01270 */
[----:B-1-34-:R-:W-:-:S12]  /*04e0*/  @!P3 BRA `(.L_x_1074) ;  /* 0x00000000000cb947 */ /* 0x01afd80003800000 */
[----:B------:R-:W3:Y:S02]  /*04f0*/  @P1 LDG.E R4, desc[UR16][R10.64+0x4] ;  /* 0x000004100a041981 */ /* 0x000ee4000c1e1900 */
[----:B---3-5:R-:W-:-:S06]  /*0500*/  @P1 IADD3 R4, PT, PT, R4, -R8, RZ ;  /* 0x8000000804041210 */ /* 0x028fcc0007ffe0ff */
[----:B------:R1:W5:Y:S02]  /*0510*/  @!P1 LDG.E R4, desc[UR16][R10.64] ;  /* 0x000000100a049981 */ /* 0x000364000c1e1900 */
.L_x_1074:
[----:B------:R-:W-:Y:S05]  /*0520*/  @!P0 EXIT ;  /* 0x000000000000894d */ /* 0x000fea0003800000 */
[----:B------:R-:W3:Y:S01]  /*0530*/  LDC R91, c[0x0][0x508] ;  /* 0x00014200ff5b7b82 */ /* 0x000ee20000000800 */
[----:B--2---:R-:W-:Y:S01]  /*0540*/  @!P2 ISETP.NE.U32.AND P0, PT, R2, RZ, PT ;  /* 0x000000ff0200a20c */ /* 0x004fe20003f05070 */
[----:B------:R-:W-:Y:S02]  /*0550*/  IMAD.U32 R2, RZ, RZ, UR14 ;  /* 0x0000000eff027e24 */ /* 0x000fe4000f8e00ff */
[----:B-----5:R-:W-:Y:S01]  /*0560*/  @P2 IMAD.IADD R84, R84, 0x1, -R6 ;  /* 0x0000000154542824 */ /* 0x020fe200078e0a06 */
[----:B------:R-:W-:Y:S01]  /*0570*/  @!P2 ISETP.NE.AND.EX P0, PT, R3, RZ, PT, P0 ;  /* 0x000000ff0300a20c */ /* 0x000fe20003f05300 */
[----:B------:R-:W-:-:S03]  /*0580*/  VIADD R2, R2, 0x1 ;  /* 0x0000000102027836 */ /* 0x000fc60000000000 */
[----:B------:R-:W-:Y:S02]  /*0590*/  @!P2 SEL R0, R0, RZ, P0 ;  /* 0x000000ff0000a207 */ /* 0x000fe40000000000 */
[----:B------:R-:W-:Y:S02]  /*05a0*/  LEA R2, R2, -UR20, 0x7 ;  /* 0x8000001402027c11 */ /* 0x000fe4000f8e38ff */
[----:B------:R-:W-:-:S05]  /*05b0*/  @!P2 IADD3 R84, PT, PT, R0, R4, -R6 ;  /* 0x000000040054a210 */ /* 0x000fca0007ffe806 */
[----:B------:R-:W-:-:S05]  /*05c0*/  VIADD R4, R84, 0x1f ;  /* 0x0000001f54047836 */ /* 0x000fca0000000000 */
[----:B------:R-:W-:Y:S02]  /*05d0*/  SHF.R.S32.HI R3, RZ, 0x1f, R4 ;  /* 0x0000001fff037819 */ /* 0x000fe40000011404 */
[----:B---3--:R-:W-:Y:S02]  /*05e0*/  IADD3 R2, PT, PT, R4, R91, R2 ;  /* 0x0000005b04027210 */ /* 0x008fe40007ffe002 */
[----:B------:R-:W-:Y:S02]  /*05f0*/  LEA.HI R3, R3, R4, RZ, 0x5 ;  /* 0x0000000403037211 */ /* 0x000fe400078f28ff */
[----:B------:R-:W-:Y:S02]  /*0600*/  SHF.R.S32.HI R0, RZ, 0x1f, R2 ;  /* 0x0000001fff007819 */ /* 0x000fe40000011402 */
[----:B------:R-:W-:Y:S02]  /*0610*/  SHF.R.S32.HI R3, RZ, 0x5, R3 ;  /* 0x00000005ff037819 */ /* 0x000fe40000011403 */
[----:B------:R-:W-:-:S04]  /*0620*/  LEA.HI R0, R0, R2, RZ, 0x5 ;  /* 0x0000000200007211 */ /* 0x000fc800078f28ff */
[----:B------:R-:W-:-:S04]  /*0630*/  SHF.R.S32.HI R0, RZ, 0x5, R0 ;  /* 0x00000005ff007819 */ /* 0x000fc80000011400 */
[----:B------:R-:W-:-:S04]  /*0640*/  VIMNMX R0, PT, PT, R3, R0, PT ;  /* 0x0000000003007248 */ /* 0x000fc80003fe0100 */
[----:B------:R-:W-:-:S13]  /*0650*/  R2UR UR13, R0 ;  /* 0x00000000000d72ca */ /* 0x000fda00000e0000 */
[----:B------:R-:W-:-:S09]  /*0660*/  UISETP.GT.AND UP0, UPT, UR13, URZ, UPT ;  /* 0x000000ff0d00728c */ /* 0x000fd2000bf04270 */
[----:B------:R-:W-:Y:S05]  /*0670*/  BRA.U UP0, `(.L_x_1075) ;  /* 0x0000001100bc7547 */ /* 0x000fea000b800000 */
[----:B------:R-:W2:Y:S01]  /*0680*/  LDC.U8 R0, c[0x0][0x549] ;  /* 0x00015240ff007b82 */ /* 0x000ea20000000000 */
[----:B------:R-:W-:-:S07]  /*0690*/  ISETP.NE.AND P0, PT, R227, -0x1, PT ;  /* 0xffffffffe300780c */ /* 0x000fce0003f05270 */
[----:B------:R-:W3:Y:S08]  /*06a0*/  LDC.U8 R9, c[0x0][0x548] ;  /* 0x00015200ff097b82 */ /* 0x000ef00000000000 */
[----:B------:R-:W4:Y:S01]  /*06b0*/  LDC R8, c[0x0][0x434] ;  /* 0x00010d00ff087b82 */ /* 0x000f220000000800 */
[----:B--2---:R-:W-:-:S07]  /*06c0*/  ISETP.NE.AND P1, PT, R0, RZ, PT ;  /* 0x000000ff0000720c */ /* 0x004fce0003f25270 */
[----:B------:R-:W2:Y:S01]  /*06d0*/  @!P0 LDC.64 R2, c[0x0][0x400] ;  /* 0x00010000ff028b82 */ /* 0x000ea20000000a00 */
[----:B---3--:R-:W-:-:S07]  /*06e0*/  ISETP.NE.AND P2, PT, R9, RZ, !P1 ;  /* 0x000000ff0900720c */ /* 0x008fce0004f45270 */
[----:B------:R-:W3:Y:S08]  /*06f0*/  @P0 LDC.64 R4, c[0x0][0x408] ;  /* 0x00010200ff040b82 */ /* 0x000ef00000000a00 */
[----:B------:R-:W5:Y:S08]  /*0700*/  @P1 LDC.64 R6, c[0x0][0x430] ;  /* 0x00010c00ff061b82 */ /* 0x000f700000000a00 */
[----:B------:R-:W1:Y:S01]  /*0710*/  @P1 LDC R0, c[0x0][0x430] ;  /* 0x00010c00ff001b82 */ /* 0x000e620000000800 */
[----:B-----5:R-:W-:-:S02]  /*0720*/  @P1 IMAD R6, R6, R7, RZ ;  /* 0x0000000706061224 */ /* 0x020fc400078e02ff */
[----:B------:R-:W-:Y:S01]  /*0730*/  @P1 IMAD.MOV.U32 R7, RZ, RZ, 0x1 ;  /* 0x00000001ff071424 */ /* 0x000fe200078e00ff */
[----:B--234-:R-:W-:Y:S06]  /*0740*/  @P1 BRA `(.L_x_1076) ;  /* 0x0000000000281947 */ /* 0x01cfec0003800000 */
[----:B------:R-:W-:Y:S01]  /*0750*/  ISETP.NE.AND P1, PT, R9, RZ, PT ;  /* 0x000000ff0900720c */ /* 0x000fe20003f25270 */
[----:B-1----:R-:W1:-:S12]  /*0760*/  LDC R10, c[0x0][0x3e0] ;  /* 0x0000f800ff0a7b82 */ /* 0x002e580000000800 */
[----:B------:R-:W2:Y:S01]  /*0770*/  @P1 LDC R6, c[0x0][0x454] ;  /* 0x00011500ff061b82 */ /* 0x000ea20000000800 */
[----:B------:R-:W-:Y:S02]  /*0780*/  @P1 MOV R0, 0x1 ;  /* 0x0000000100001802 */ /* 0x000fe40000000f00 */
[----:B------:R-:W-:-:S05]  /*0790*/  @!P1 MOV R0, 0x1 ;  /* 0x0000000100009802 */ /* 0x000fca0000000f00 */
[----:B------:R-:W1:Y:S08]  /*07a0*/  @P1 LDC R7, c[0x0][0x454] ;  /* 0x00011500ff071b82 */ /* 0x000e700000000800 */
[----:B------:R-:W3:Y:S08]  /*07b0*/  @!P1 LDC R9, c[0x0][0x434] ;  /* 0x00010d00ff099b82 */ /* 0x000ef00000000800 */
[----:B------:R-:W4:Y:S01]  /*07c0*/  @!P1 LDC R6, c[0x0][0x434] ;  /* 0x00010d00ff069b82 */ /* 0x000f220000000800 */
[----:B-1----:R-:W-:-:S02]  /*07d0*/  @P1 IMAD R7, R7, R10, RZ ;  /* 0x0000000a07071224 */ /* 0x002fc400078e02ff */
[----:B--23--:R-:W-:-:S07]  /*07e0*/  @!P1 IMAD R7, R9, R10, RZ ;  /* 0x0000000a09079224 */ /* 0x00cfce00078e02ff */
.L_x_1076:
[C---:B------:R-:W-:Y:S01]  /*07f0*/  @!P0 IMAD.WIDE.U32 R14, R90.reuse, R2, RZ ;  /* 0x000000025a0e8225 */ /* 0x040fe200078e00ff */
[----:B------:R-:W-:Y:S01]  /*0800*/  ISETP.NE.AND P1, PT, R227, -0x1, PT ;  /* 0xffffffffe300780c */ /* 0x000fe20003f25270 */
[----:B------:R-:W2:Y:S01]  /*0810*/  LDCU.64 UR4, c[0x0][0x410] ;  /* 0x00008200ff0477ac */ /* 0x000ea20008000a00 */
[----:B------:R-:W-:Y:S01]  /*0820*/  MOV R20, UR14 ;  /* 0x0000000e00147c02 */ /* 0x000fe20008000f00 */
[----:B------:R-:W-:Y:S01]  /*0830*/  IMAD R2, R90, R8, RZ ;  /* 0x000000085a027224 */ /* 0x000fe200078e02ff */
[----:B------:R-:W-:Y:S01]  /*0840*/  BSSY.RECONVERGENT B0, `(.L_x_1077) ;  /* 0x0000036000007945 */ /* 0x000fe20003800200 */
[----:B----4-:R-:W-:Y:S02]  /*0850*/  IMAD R8, R89, R6, RZ ;  /* 0x0000000659087224 */ /* 0x010fe400078e02ff */
[----:B-1----:R-:W-:Y:S01]  /*0860*/  @P0 IMAD.WIDE.U32 R10, R227, R4, RZ ;  /* 0x00000004e30a0225 */ /* 0x002fe200078e00ff */
[----:B------:R-:W-:-:S03]  /*0870*/  SEL R2, R2, R227, !P1 ;  /* 0x000000e302027207 */ /* 0x000fc60004800000 */
[----:B------:R-:W-:Y:S01]  /*0880*/  @!P2 IMAD R8, R90, R7, R8 ;  /* 0x000000075a08a224 */ /* 0x000fe200078e0208 */
[----:B------:R-:W-:Y:S01]  /*0890*/  SHF.R.S32.HI R4, RZ, 0x1f, R2 ;  /* 0x0000001fff047819 */ /* 0x000fe20000011402 */
[----:B------:R-:W-:Y:S01]  /*08a0*/  IMAD R7, R0, UR12, RZ ;  /* 0x0000000c00077c24 */ /* 0x000fe2000f8e02ff */
[----:B------:R-:W-:Y:S01]  /*08b0*/  SEL R2, R2, RZ, P2 ;  /* 0x000000ff02027207 */ /* 0x000fe20001000000 */
[----:B------:R-:W-:Y:S01]  /*08c0*/  @!P0 IMAD R6, R90, R3, R15 ;  /* 0x000000035a068224 */ /* 0x000fe200078e020f */
[----:B------:R-:W-:Y:S01]  /*08d0*/  SEL R4, R4, RZ, P2 ;  /* 0x000000ff04047207 */ /* 0x000fe20001000000 */
[----:B------:R-:W-:Y:S01]  /*08e0*/  IMAD.SHL.U32 R15, R169, 0x8, RZ ;  /* 0x00000008a90f7824 */ /* 0x000fe200078e00ff */
[----:B------:R-:W-:Y:S01]  /*08f0*/  IADD3 R2, P2, P1, R7, R2, R8 ;  /* 0x0000000207027210 */ /* 0x000fe2000795e008 */
[----:B------:R-:W-:Y:S01]  /*0900*/  @P0 IMAD.MOV.U32 R14, RZ, RZ, R10 ;  /* 0x000000ffff0e0224 */ /* 0x000fe200078e000a */
[----:B------:R-:W-:Y:S01]  /*0910*/  SHF.R.S32.HI R7, RZ, 0x1f, R7 ;  /* 0x0000001fff077819 */ /* 0x000fe20000011407 */
[----:B------:R-:W-:Y:S01]  /*0920*/  @P0 IMAD R6, R227, R5, R11 ;  /* 0x00000005e3060224 */ /* 0x000fe200078e020b */
[----:B------:R-:W-:Y:S01]  /*0930*/  SHF.R.S32.HI R8, RZ, 0x1f, R8 ;  /* 0x0000001fff087819 */ /* 0x000fe20000011408 */
[----:B------:R-:W-:Y:S01]  /*0940*/  IMAD.WIDE.U32 R20, R20, 0x80, RZ ;  /* 0x0000008014147825 */ /* 0x000fe200078e00ff */
[----:B------:R-:W-:-:S02]  /*0950*/  LOP3.LUT R15, R15, 0x38, RZ, 0xc0, !PT ;  /* 0x000000380f0f7812 */ /* 0x000fc400078ec0ff */
[----:B------:R-:W-:Y:S01]  /*0960*/  IADD3.X R5, PT, PT, R7, R4, R8, P2, P1 ;  /* 0x0000000407057210 */ /* 0x000fe200017e2408 */
[----:B------:R-:W-:Y:S01]  /*0970*/  IMAD.U32 R4, RZ, RZ, UR20 ;  /* 0x00000014ff047e24 */ /* 0x000fe2000f8e00ff */
[----:B------:R-:W-:Y:S02]  /*0980*/  IADD3 R14, P0, PT, R15, R14, RZ ;  /* 0x0000000e0f0e7210 */ /* 0x000fe40007f1e0ff */
[----:B------:R-:W-:Y:S01]  /*0990*/  SHF.R.U32.HI R3, RZ, 0x3, R169 ;  /* 0x00000003ff037819 */ /* 0x000fe200000116a9 */
[----:B------:R-:W-:Y:S02]  /*09a0*/  VIADD R4, R4, -UR12 ;  /* 0x8000000c04047c36 */ /* 0x000fe40008000000 */
[----:B------:R-:W-:Y:S01]  /*09b0*/  IMAD.X R15, RZ, RZ, R6, P0 ;  /* 0x000000ffff0f7224 */ /* 0x000fe200000e0606 */
[C---:B------:R-:W-:Y:S01]  /*09c0*/  IADD3 R9, PT, PT, R3.reuse, 0x30, RZ ;  /* 0x0000003003097810 */ /* 0x040fe20007ffe0ff */
[C---:B------:R-:W-:Y:S01]  /*09d0*/  VIADD R11, R3.reuse, 0x10 ;  /* 0x00000010030b7836 */ /* 0x040fe20000000000 */
[----:B------:R-:W-:Y:S01]  /*09e0*/  ISETP.GE.AND P0, PT, R3, R4, PT ;  /* 0x000000040300720c */ /* 0x000fe20003f06270 */
[----:B--2---:R-:W-:Y:S01]  /*09f0*/  IMAD.WIDE.U32 R14, R89, UR4, R14 ;  /* 0x00000004590e7c25 */ /* 0x004fe2000f8e000e */
[----:B------:R-:W-:-:S02]  /*0a00*/  IADD3 R7, PT, PT, R3, 0x50, RZ ;  /* 0x0000005003077810 */ /* 0x000fc40007ffe0ff */
[-C--:B------:R-:W-:Y:S01]  /*0a10*/  ISETP.GE.AND P1, PT, R11, R4.reuse, PT ;  /* 0x000000040b00720c */ /* 0x080fe20003f26270 */
[----:B------:R-:W-:Y:S01]  /*0a20*/  VIADD R10, R3, 0x20 ;  /* 0x00000020030a7836 */ /* 0x000fe20000000000 */
[-C--:B------:R-:W-:Y:S01]  /*0a30*/  ISETP.GE.AND P5, PT, R9, R4.reuse, PT ;  /* 0x000000040900720c */ /* 0x080fe20003fa6270 */
[C---:B------:R-:W-:Y:S01]  /*0a40*/  VIADD R8, R3.reuse, 0x40 ;  /* 0x0000004003087836 */ /* 0x040fe20000000000 */
[----:B------:R-:W-:Y:S01]  /*0a50*/  P2R R12, PR, RZ, 0x2 ;  /* 0x00000002ff0c7803 */ /* 0x000fe20000000000 */
[----:B------:R-:W-:Y:S01]  /*0a60*/  VIADD R6, R3, 0x60 ;  /* 0x0000006003067836 */ /* 0x000fe20000000000 */
[-C--:B------:R-:W-:Y:S01]  /*0a70*/  ISETP.GE.AND P6, PT, R10, R4.reuse, PT ;  /* 0x000000040a00720c */ /* 0x080fe20003fc6270 */
[----:B------:R-:W-:Y:S01]  /*0a80*/  IMAD R25, R89, UR5, R15 ;  /* 0x0000000559197c24 */ /* 0x000fe2000f8e020f */
[-C--:B------:R-:W-:Y:S01]  /*0a90*/  ISETP.GE.AND P4, PT, R8, R4.reuse, PT ;  /* 0x000000040800720c */ /* 0x080fe20003f86270 */
[----:B------:R-:W-:Y:S01]  /*0aa0*/  VIADD R18, R3, 0x70 ;  /* 0x0000007003127836 */ /* 0x000fe20000000000 */
[----:B------:R-:W-:-:S02]  /*0ab0*/  ISETP.GE.AND P3, PT, R7, R4, PT ;  /* 0x000000040700720c */ /* 0x000fc40003f66270 */
[----:B------:R-:W-:Y:S02]  /*0ac0*/  ISETP.GE.AND P2, PT, R6, R4, PT ;  /* 0x000000040600720c */ /* 0x000fe40003f46270 */
[----:B------:R-:W-:Y:S01]  /*0ad0*/  LOP3.LUT R16, R20, R3, RZ, 0xfc, !PT ;  /* 0x0000000314107212 */ /* 0x000fe200078efcff */
[----:B------:R-:W-:Y:S10]  /*0ae0*/  @P0 BRA `(.L_x_1078) ;  /* 0x00000000002c0947 */ /* 0x000ff40003800000 */
[----:B------:R-:W1:Y:S01]  /*0af0*/  LDCU.64 UR4, c[0x0][0x408] ;  /* 0x00008100ff0477ac */ /* 0x000e620008000a00 */
[----:B------:R-:W-:Y:S01]  /*0b00*/  MOV R24, R14 ;  /* 0x0000000e00187202 */ /* 0x000fe20000000f00 */
[----:B------:R-:W2:Y:S01]  /*0b10*/  LDCU.64 UR6, c[0x0][0x3f0] ;  /* 0x00007e00ff0677ac */ /* 0x000ea20008000a00 */
[----:B-1----:R-:W-:-:S03]  /*0b20*/  IMAD R13, R21, UR4, RZ ;  /* 0x00000004150d7c24 */ /* 0x002fc6000f8e02ff */
[----:B------:R-:W-:-:S04]  /*0b30*/  IMAD.WIDE.U32 R22, R16, UR4, R24 ;  /* 0x0000000410167c25 */ /* 0x000fc8000f8e0018 */
[----:B------:R-:W-:Y:S01]  /*0b40*/  IMAD R13, R16, UR5, R13 ;  /* 0x00000005100d7c24 */ /* 0x000fe2000f8e020d */
[----:B--2---:R-:W-:-:S04]  /*0b50*/  LEA R26, P0, R22, UR6, 0x1 ;  /* 0x00000006161a7c11 */ /* 0x004fc8000f8008ff */
[----:B------:R-:W-:-:S04]  /*0b60*/  IADD3 R13, PT, PT, R23, R13, RZ ;  /* 0x0000000d170d7210 */ /* 0x000fc80007ffe0ff */
[----:B------:R-:W-:-:S05]  /*0b70*/  LEA.HI.X R27, R22, UR7, R13, 0x1, P0 ;  /* 0x00000007161b7c11 */ /* 0x000fca00080f0c0d */
[----:B------:R1:W-:Y:S04]  /*0b80*/  STG.E.128 desc[UR16][R26.64], RZ ;  /* 0x000000ff1a007986 */ /* 0x0003e8000c101d10 */
[----:B------:R1:W-:Y:S02]  /*0b90*/  STG.E.128 desc[UR16][R26.64+0x80], RZ ;  /* 0x000080ff1a007986 */ /* 0x0003e4000c101d10 */
.L_x_1078:
[----:B------:R-:W-:Y:S05]  /*0ba0*/  BSYNC.RECONVERGENT B0 ;  /* 0x0000000000007941 */ /* 0x000fea0003800200 */
.L_x_1077:
[----:B------:R-:W-:Y:S04]  /*0bb0*/  BSSY.RECONVERGENT B0, `(.L_x_1079) ;  /* 0x0000010000007945 */ /* 0x000fe80003800200 */
[----:B------:R-:W-:Y:S05]  /*0bc0*/  @P1 BRA `(.L_x_1080) ;  /* 0x0000000000381947 */ /* 0x000fea0003800000 */
        /* <DEDUP_REMOVED lines=14> */
.L_x_1080:
[----:B------:R-:W-:Y:S05]  /*0cb0*/  BSYNC.RECONVERGENT B0 ;  /* 0x0000000000007941 */ /* 0x000fea0003800200 */
.L_x_1079:
        /* <DEDUP_REMOVED lines=16> */
.L_x_1082:
[----:B------:R-:W-:Y:S05]  /*0dc0*/  BSYNC.RECONVERGENT B0 ;  /* 0x0000000000007941 */ /* 0x000fea0003800200 */
.L_x_1081:
[----:B------:R-:W-:Y:S04]  /*0dd0*/  BSSY.RECONVERGENT B0, `(.L_x_1083) ;  /* 0x0000010000007945 */ /* 0x000fe80003800200 */
[----:B------:R-:W-:Y:S05]  /*0de0*/  @P5 BRA `(.L_x_1084) ;  /* 0x0000000000385947 */ /* 0x000fea0003800000 */
[----:B------:R-:W4:Y:S01]  /*0df0*/  LDCU.64 UR6, c[0x0][0x408] ;  /* 0x00008100ff0677ac */ /* 0x000f220008000a00 */
[----:B------:R-:W-:Y:S01]  /*0e00*/  IADD3 R17, P0, PT, R16, 0x30, RZ ;  /* 0x0000003010117810 */ /* 0x000fe20007f1e0ff */
[----:B------:R-:W-:Y:S01]  /*0e10*/  IMAD.MOV.U32 R22, RZ, RZ, R14 ;  /* 0x000000ffff167224 */ /* 0x000fe200078e000e */
[----:B------:R-:W-:Y:S01]  /*0e20*/  MOV R23, R25 ;  /* 0x0000001900177202 */ /* 0x000fe20000000f00 */
[----:B------:R-:W1:Y:S02]  /*0e30*/  LDCU.64 UR4, c[0x0][0x3f0] ;  /* 0x00007e00ff0477ac */ /* 0x000e640008000a00 */
[----:B------:R-:W-:-:S04]  /*0e40*/  IMAD.X R13, RZ, RZ, R21, P0 ;  /* 0x000000ffff0d7224 */ /* 0x000fc800000e0615 */
        /* <DEDUP_REMOVED lines=8> */
.L_x_1084:
[----:B------:R-:W-:Y:S05]  /*0ed0*/  BSYNC.RECONVERGENT B0 ;  /* 0x0000000000007941 */ /* 0x000fea0003800200 */
.L_x_1083:
[----:B------:R-:W-:Y:S04]  /*0ee0*/  BSSY.RECONVERGENT B0, `(.L_x_1085) ;  /* 0x0000010000007945 */ /* 0x000fe80003800200 */
        /* <DEDUP_REMOVED lines=15> */
.L_x_1086:
[----:B------:R-:W-:Y:S05]  /*0fe0*/  BSYNC.RECONVERGENT B0 ;  /* 0x0000000000007941 */ /* 0x000fea0003800200 */
.L_x_1085:
        /* <DEDUP_REMOVED lines=16> */
.L_x_1088:
[----:B------:R-:W-:Y:S05]  /*10f0*/  BSYNC.RECONVERGENT B0 ;  /* 0x0000000000007941 */ /* 0x000fea0003800200 */
.L_x_1087:
        /* <DEDUP_REMOVED lines=16> */
.L_x_1090:
[----:B------:R-:W-:Y:S05]  /*1200*/  BSYNC.RECONVERGENT B0 ;  /* 0x0000000000007941 */ /* 0x000fea0003800200 */
.L_x_1089:
[----:B------:R-:W-:Y:S01]  /*1210*/  ISETP.GE.AND P1, PT, R18, R4, PT ;  /* 0x000000041200720c */ /* 0x000fe20003f26270 */
[----:B------:R-:W-:-:S12]  /*1220*/  BSSY.RECONVERGENT B0, `(.L_x_1091) ;  /* 0x000000f000007945 */ /* 0x000fd80003800200 */
[----:B------:R-:W-:Y:S05]  /*1230*/  @P1 BRA `(.L_x_1092) ;  /* 0x0000000000341947 */ /* 0x000fea0003800000 */
[----:B------:R-:W5:Y:S01]  /*1240*/  LDCU.64 UR6, c[0x0][0x408] ;  /* 0x00008100ff0677ac */ /* 0x000f620008000a00 */
[----:B------:R-:W-:Y:S02]  /*1250*/  IADD3 R16, P0, PT, R16, 0x70, RZ ;  /* 0x0000007010107810 */ /* 0x000fe40007f1e0ff */
[----:B------:R-:W-:Y:S01]  /*1260*/  MOV R15, R25 ;  /* 0x00000019000f7202 */ /* 0x000fe20000000f00 */
[----:B------:R-:W2:Y:S01]  /*1270*/  LDCU.64 UR4, c[0x0][0x3f0] ;  /* 0x00007e00ff0477ac */ /* 0x000ea20008000a00 */
[----:B------:R-:W-:-:S05]  /*1280*/  IADD3.X R13, PT, PT, RZ, R21, RZ, P0, !PT ;  /* 0x00000015ff0d7210 */ /* 0x000fca00007fe4ff */
        /* <DEDUP_REMOVED lines=8> */
.L_x_1092:
[----:B------:R-:W-:Y:S05]  /*1310*/  BSYNC.RECONVERGENT B0 ;  /* 0x0000000000007941 */ /* 0x000fea0003800200 */
.L_x_1091:
[----:B------:R-:W-:Y:S01]  /*1320*/  LOP3.LUT P0, R169, R169, 0x7, RZ, 0xc0, !PT ;  /* 0x00000007a9a97812 */ /* 0x000fe2000780c0ff */
[----:B------:R-:W-:Y:S01]  /*1330*/  BSSY.RECONVERGENT B0, `(.L_x_1093) ;  /* 0x0000016000007945 */ /* 0x000fe20003800200 */
[----:B------:R-:W-:Y:S02]  /*1340*/  P2R R13, PR, RZ, 0x2 ;  /* 0x00000002ff0d7803 */ /* 0x000fe40000000000 */
[----:B------:R-:W-:Y:S02]  /*1350*/  ISETP.GE.OR P0, PT, R3, R4, P0 ;  /* 0x000000040300720c */ /* 0x000fe40000706670 */
[----:B------:R-:W-:Y:S02]  /*1360*/  ISETP.NE.AND P1, PT, R12, RZ, PT ;  /* 0x000000ff0c00720c */ /* 0x000fe40003f25270 */
[C---:B------:R-:W-:Y:S02]  /*1370*/  ISETP.NE.OR P6, PT, R169.reuse, RZ, P6 ;  /* 0x000000ffa900720c */ /* 0x040fe400037c5670 */
[----:B------:R-:W-:-:S02]  /*1380*/  ISETP.NE.OR P1, PT, R169, RZ, P1 ;  /* 0x000000ffa900720c */ /* 0x000fc40000f25670 */
[----:B------:R-:W-:Y:S02]  /*1390*/  ISETP.NE.OR P5, PT, R169, RZ, P5 ;  /* 0x000000ffa900720c */ /* 0x000fe40002fa5670 */
[----:B------:R-:W-:Y:S02]  /*13a0*/  P2R R4, PR, RZ, 0x2 ;  /* 0x00000002ff047803 */ /* 0x000fe40000000000 */
[----:B------:R-:W-:Y:S02]  /*13b0*/  ISETP.NE.AND P1, PT, R13, RZ, PT ;  /* 0x000000ff0d00720c */ /* 0x000fe40003f25270 */
[C---:B------:R-:W-:Y:S02]  /*13c0*/  ISETP.NE.OR P4, PT, R169.reuse, RZ, P4 ;  /* 0x000000ffa900720c */ /* 0x040fe40002785670 */
[C---:B------:R-:W-:Y:S02]  /*13d0*/  ISETP.NE.OR P3, PT, R169.reuse, RZ, P3 ;  /* 0x000000ffa900720c */ /* 0x040fe40001f65670 */
[----:B------:R-:W-:-:S02]  /*13e0*/  ISETP.NE.OR P2, PT, R169, RZ, P2 ;  /* 0x000000ffa900720c */ /* 0x000fc40001745670 */
[----:B------:R-:W-:Y:S01]  /*13f0*/  ISETP.NE.OR P1, PT, R169, RZ, P1 ;  /* 0x000000ffa900720c */ /* 0x000fe20000f25670 */
[----:B------:R-:W-:-:S12]  /*1400*/  @P0 BRA `(.L_x_1094) ;  /* 0x0000000000200947 */ /* 0x000fd80003800000 */
[----:B------:R-:W5:Y:S01]  /*1410*/  LDCU.64 UR4, c[0x0][0x420] ;  /* 0x00008400ff0477ac */ /* 0x000f620008000a00 */
[----:B------:R-:W-:-:S05]  /*1420*/  IMAD R3, R3, R0, RZ ;  /* 0x0000000003037224 */ /* 0x000fca00078e02ff */
[----:B------:R-:W-:-:S04]  /*1430*/  IADD3 R12, P0, PT, R3, R2, RZ ;  /* 0x00000002030c7210 */ /* 0x000fc80007f1e0ff */
[----:B------:R-:W-:Y:S02]  /*1440*/  LEA.HI.X.SX32 R3, R3, R5, 0x1, P0 ;  /* 0x0000000503037211 */ /* 0x000fe400000f0eff */
[----:B-----5:R-:W-:-:S04]  /*1450*/  LEA R14, P0, R12, UR4, 0x2 ;  /* 0x000000040c0e7c11 */ /* 0x020fc8000f8010ff */
[----:B------:R-:W-:Y:S01]  /*1460*/  LEA.HI.X R15, R12, UR5, R3, 0x2, P0 ;  /* 0x000000050c0f7c11 */ /* 0x000fe200080f1403 */
[----:B------:R-:W-:-:S05]  /*1470*/  IMAD.MOV.U32 R3, RZ, RZ, 0x7f800000 ;  /* 0x7f800000ff037424 */ /* 0x000fca00078e00ff */
[----:B------:R1:W-:Y:S03]  /*1480*/  STG.E desc[UR16][R14.64], R3 ;  /* 0x000000030e007986 */ /* 0x0003e6000c101910 */
.L_x_1094:
[----:B------:R-:W-:Y:S05]  /*1490*/  BSYNC.RECONVERGENT B0 ;  /* 0x0000000000007941 */ /* 0x000fea0003800200 */
.L_x_1093:
[----:B------:R-:W-:Y:S01]  /*14a0*/  ISETP.NE.AND P0, PT, R4, RZ, PT ;  /* 0x000000ff0400720c */ /* 0x000fe20003f05270 */
[----:B------:R-:W-:-:S12]  /*14b0*/  BSSY.RECONVERGENT B0, `(.L_x_1095) ;  /* 0x000000a000007945 */ /* 0x000fd80003800200 */
[----:B------:R-:W-:Y:S05]  /*14c0*/  @P0 BRA `(.L_x_1096) ;  /* 0x0000000000200947 */ /* 0x000fea0003800000 */
[----:B------:R-:W5:Y:S01]  /*14d0*/  LDCU.64 UR4, c[0x0][0x420] ;  /* 0x00008400ff0477ac */ /* 0x000f620008000a00 */
[----:B-1----:R-:W-:-:S05]  /*14e0*/  IMAD R3, R11, R0, RZ ;  /* 0x000000000b037224 */ /* 0x002fca00078e02ff */
[----:B------:R-:W-:-:S04]  /*14f0*/  IADD3 R4, P0, PT, R3, R2, RZ ;  /* 0x0000000203047210 */ /* 0x000fc80007f1e0ff */
[----:B------:R-:W-:Y:S02]  /*1500*/  LEA.HI.X.SX32 R3, R3, R5, 0x1, P0 ;  /* 0x0000000503037211 */ /* 0x000fe400000f0eff */
[----:B-----5:R-:W-:-:S04]  /*1510*/  LEA R12, P0, R4, UR4, 0x2 ;  /* 0x00000004040c7c11 */ /* 0x020fc8000f8010ff */
[----:B------:R-:W-:Y:S01]  /*1520*/  LEA.HI.X R13, R4, UR5, R3, 0x2, P0 ;  /* 0x00000005040d7c11 */ /* 0x000fe200080f1403 */
[----:B------:R-:W-:-:S05]  /*1530*/  IMAD.MOV.U32 R3, RZ, RZ, 0x7f800000 ;  /* 0x7f800000ff037424 */ /* 0x000fca00078e00ff */
[----:B------:R1:W-:Y:S03]  /*1540*/  STG.E desc[UR16][R12.64], R3 ;  /* 0x000000030c007986 */ /* 0x0003e6000c101910 */
.L_x_1096:
[----:B------:R-:W-:Y:S05]  /*1550*/  BSYNC.RECONVERGENT B0 ;  /* 0x0000000000007941 */ /* 0x000fea0003800200 */
.L_x_1095:
[----:B------:R-:W-:Y:S04]  /*1560*/  BSSY.RECONVERGENT B0, `(.L_x_1097) ;  /* 0x000000a000007945 */ /* 0x000fe80003800200 */
        /* <DEDUP_REMOVED lines=9> */
.L_x_1098:
[----:B------:R-:W-:Y:S05]  /*1600*/  BSYNC.RECONVERGENT B0 ;  /* 0x0000000000007941 */ /* 0x000fea0003800200 */
.L_x_1097:
        /* <DEDUP_REMOVED lines=10> */
.L_x_1100:
[----:B------:R-:W-:Y:S05]  /*16b0*/  BSYNC.RECONVERGENT B0 ;  /* 0x0000000000007941 */ /* 0x000fea0003800200 */
.L_x_1099:
        /* <DEDUP_REMOVED lines=10> */
.L_x_1102:
[----:B------:R-:W-:Y:S05]  /*1760*/  BSYNC.RECONVERGENT B0 ;  /* 0x0000000000007941 */ /* 0x000fea0003800200 */
.L_x_1101:
        /* <DEDUP_REMOVED lines=10> */
.L_x_1104:
[----:B------:R-:W-:Y:S05]  /*1810*/  BSYNC.RECONVERGENT B0 ;  /* 0x0000000000007941 */ /* 0x000fea0003800200 */
.L_x_1103:
        /* <DEDUP_REMOVED lines=10> */
.L_x_1106:
[----:B------:R-:W-:Y:S05]  /*18c0*/  BSYNC.RECONVERGENT B0 ;  /* 0x0000000000007941 */ /* 0x000fea0003800200 */
.L_x_1105:
[----:B------:R-:W-:Y:S05]  /*18d0*/  @P1 EXIT ;  /* 0x000000000000194d */ /* 0x000fea0003800000 */
[----:B------:R-:W5:Y:S01]  /*18e0*/  LDCU.64 UR4, c[0x0][0x420] ;  /* 0x00008400ff0477ac */ /* 0x000f620008000a00 */
[----:B------:R-:W-:-:S05]  /*18f0*/  IMAD R0, R18, R0, RZ ;  /* 0x0000000012007224 */ /* 0x000fca00078e02ff */
[----:B------:R-:W-:-:S04]  /*1900*/  IADD3 R2, P0, PT, R0, R2, RZ ;  /* 0x0000000200027210 */ /* 0x000fc80007f1e0ff */
[----:B------:R-:W-:Y:S02]  /*1910*/  LEA.HI.X.SX32 R0, R0, R5, 0x1, P0 ;  /* 0x0000000500007211 */ /* 0x000fe400000f0eff */
[----:B-----5:R-:W-:-:S04]  /*1920*/  LEA R4, P0, R2, UR4, 0x2 ;  /* 0x0000000402047c11 */ /* 0x020fc8000f8010ff */
[----:B------:R-:W-:Y:S01]  /*1930*/  LEA.HI.X R5, R2, UR5, R0, 0x2, P0 ;  /* 0x0000000502057c11 */ /* 0x000fe200080f1400 */
[----:B------:R-:W-:-:S05]  /*1940*/  IMAD.MOV.U32 R0, RZ, RZ, 0x7f800000 ;  /* 0x7f800000ff007424 */ /* 0x000fca00078e00ff */
[----:B------:R-:W-:Y:S01]  /*1950*/  STG.E desc[UR16][R4.64], R0 ;  /* 0x0000000004007986 */ /* 0x000fe2000c101910 */
[----:B------:R-:W-:Y:S05]  /*1960*/  EXIT ;  /* 0x000000000000794d */ /* 0x000fea0003800000 */
.L_x_1075:
[----:B------:R-:W-:Y:S02]  /*1970*/  ISETP.NE.AND P0, PT, R227, -0x1, PT ;  /* 0xffffffffe300780c */ /* 0x000fe40003f05270 */
[----:B------:R-:W-:-:S11]  /*1980*/  ISETP.NE.AND P2, PT, R8, -0x1, PT ;  /* 0xffffffff0800780c */ /* 0x000fd60003f45270 */
[----:B-1----:R-:W1:Y:S08]  /*1990*/  @!P0 LDC.64 R10, c[0x0][0x398] ;  /* 0x0000e600ff0a8b82 */ /* 0x002e700000000a00 */
[----:B------:R-:W2:Y:S01]  /*19a0*/  @P0 LDC.64 R2, c[0x0][0x3b0] ;  /* 0x0000ec00ff020b82 */ /* 0x000ea20000000a00 */
[----:B-1----:R-:W-:-:S04]  /*19b0*/  @!P0 IMAD.WIDE.U32 R20, R90, R10, RZ ;  /* 0x0000000a5a148225 */ /* 0x002fc800078e00ff */
[----:B------:R-:W-:Y:S02]  /*19c0*/  @!P0 IMAD R11, R90, R11, R21 ;  /* 0x0000000b5a0b8224 */ /* 0x000fe400078e0215 */
[----:B--2---:R-:W-:-:S04]  /*19d0*/  @P0 IMAD.WIDE.U32 R4, R227, R2, RZ ;  /* 0x00000002e3040225 */ /* 0x004fc800078e00ff */
        /* <DEDUP_REMOVED lines=15> */
.L_x_1107:
[----:B------:R-:W1:Y:S01]  /*1ad0*/  LDC.64 R2, c[0x0][0x3b8] ;  /* 0x0000ee00ff027b82 */ /* 0x000e620000000a00 */
[----:B------:R-:W-:-:S05]  /*1ae0*/  IADD3 R12, PT, PT, R6, R8, RZ ;  /* 0x00000008060c7210 */ /* 0x000fca0007ffe0ff */
[C---:B-1----:R-:W-:Y:S02]  /*1af0*/  IMAD R7, R12.reuse, R3, RZ ;  /* 0x000000030c077224 */ /* 0x042fe400078e02ff */
[----:B------:R-:W-:-:S05]  /*1b00*/  IMAD.WIDE.U32 R12, R12, R2, RZ ;  /* 0x000000020c0c7225 */ /* 0x000fca00078e00ff */
[----:B------:R-:W-:Y:S02]  /*1b10*/  IADD3 R7, PT, PT, R13, R7, RZ ;  /* 0x000000070d077210 */ /* 0x000fe40007ffe0ff */
.L_x_1108:
        /* <DEDUP_REMOVED lines=35> */
[----:B------:R-:W-:Y:S02]  /*1d50*/  IADD3 R9, PT, PT, R15, R8, RZ ;  /* 0x000000080f097210 */ /* 0x000fe40007ffe0ff */
[----:B------:R-:W-:-:S05]  /*1d60*/  MOV R8, R14 ;  /* 0x0000000e00087202 */ /* 0x000fca0000000f00 */
[----:B--2---:R-:W-:-:S04]  /*1d70*/  IMAD.WIDE.U32 R8, R90, UR6, R8 ;  /* 0x000000065a087c25 */ /* 0x004fc8000f8e0008 */
[----:B------:R-:W-:Y:S01]  /*1d80*/  IMAD R24, R90, UR7, R9 ;  /* 0x000000075a187c24 */ /* 0x000fe2000f8e0209 */
[----:B------:R-:W-:Y:S01]  /*1d90*/  MOV R27, R8 ;  /* 0x00000008001b7202 */ /* 0x000fe20000000f00 */
[----:B------:R-:W-:Y:S06]  /*1da0*/  BRA `(.L_x_1110) ;  /* 0x0000000000187947 */ /* 0x000fec0003800000 */
.L_x_1109:
[----:B------:R-:W1:Y:S01]  /*1db0*/  LDC.64 R4, c[0x0][0x3c0] ;  /* 0x0000f000ff047b82 */ /* 0x000e620000000a00 */
[----:B------:R-:W-:-:S05]  /*1dc0*/  IADD3 R8, PT, PT, R6, R8, RZ ;  /* 0x0000000806087210 */ /* 0x000fca0007ffe0ff */
[C---:B-1----:R-:W-:Y:S02]  /*1dd0*/  IMAD R24, R8.reuse, R5, RZ ;  /* 0x0000000508187224 */ /* 0x042fe400078e02ff */
[----:B------:R-:W-:-:S05]  /*1de0*/  IMAD.WIDE.U32 R8, R8, R4, RZ ;  /* 0x0000000408087225 */ /* 0x000fca00078e00ff */
[----:B------:R-:W-:Y:S02]  /*1df0*/  IADD3 R24, PT, PT, R9, R24, RZ ;  /* 0x0000001809187210 */ /* 0x000fe40007ffe0ff */
[----:B------:R-:W-:-:S07]  /*1e00*/  MOV R27, R8 ;  /* 0x00000008001b7202 */ /* 0x000fce0000000f00 */
.L_x_1110:
[----:B------:R-:W-:Y:S01]  /*1e10*/  SHF.R.U32.HI R19, RZ, 0x3, R169 ;  /* 0x00000003ff137819 */ /* 0x000fe200000116a9 */
[----:B------:R-:W-:Y:S01]  /*1e20*/  IMAD.SHL.U32 R181, R169, 0x8, RZ ;  /* 0x00000008a9b57824 */ /* 0x000fe200078e00ff */
[----:B------:R-:W-:Y:S01]  /*1e30*/  UIADD3 UR12, UPT, UPT, -UR12, UR20, URZ ;  /* 0x000000140c0c7290 */ /* 0x000fe2000fffe1ff */
[----:B------:R-:W-:Y:S01]  /*1e40*/  SHF.R.S32.HI R18, RZ, 0x1f, R0 ;  /* 0x0000001fff127819 */ /* 0x000fe20000011400 */
[----:B------:R-:W1:Y:S01]  /*1e50*/  LDCU.128 UR4, c[0x0][0x3d0] ;  /* 0x00007a00ff0477ac */ /* 0x000e620008000c00 */
[----:B------:R-:W-:Y:S01]  /*1e60*/  VIADD R25, R19, 0x10 ;  /* 0x0000001013197836 */ /* 0x000fe20000000000 */
[----:B------:R-:W-:Y:S01]  /*1e70*/  LOP3.LUT R26, R181, 0x38, RZ, 0xc0, !PT ;  /* 0x00000038b51a7812 */ /* 0x000fe200078ec0ff */
[C---:B------:R-:W-:Y:S01]  /*1e80*/  VIADD R6, R19.reuse, 0x20 ;  /* 0x0000002013067836 */ /* 0x040fe20000000000 */
[----:B------:R-:W-:Y:S01]  /*1e90*/  ISETP.GE.AND P2, PT, R19, UR12, PT ;  /* 0x0000000c13007c0c */ /* 0x000fe2000bf46270 */
[----:B------:R-:W2:Y:S01]  /*1ea0*/  LDCU.64 UR10, c[0x0][0x388] ;  /* 0x00007100ff0a77ac */ /* 0x000ea20008000a00 */
[----:B------:R-:W-:Y:S01]  /*1eb0*/  IADD3 R12, P0, PT, R26, R12, RZ ;  /* 0x0000000c1a0c7210 */ /* 0x000fe20007f1e0ff */
[----:B------:R-:W-:Y:S01]  /*1ec0*/  IMAD.U32 R22, RZ, RZ, UR14 ;  /* 0x0000000eff167e24 */ /* 0x000fe2000f8e00ff */
[----:B------:R-:W-:Y:S01]  /*1ed0*/  ISETP.GE.AND P6, PT, R25, UR12, PT ;  /* 0x0000000c19007c0c */ /* 0x000fe2000bfc6270 */
[----:B------:R-:W3:Y:S01]  /*1ee0*/  LDCU.64 UR8, c[0x0][0x3c8] ;  /* 0x00007900ff0877ac */ /* 0x000ee20008000a00 */
[----:B------:R-:W-:Y:S01]  /*1ef0*/  ISETP.GE.AND P5, PT, R6, UR12, PT ;  /* 0x0000000c06007c0c */ /* 0x000fe2000bfa6270 */
[----:B------:R-:W-:Y:S01]  /*1f00*/  IMAD.X R13, RZ, RZ, R7, P0 ;  /* 0x000000ffff0d7224 */ /* 0x000fe200000e0607 */
[----:B------:R-:W-:Y:S01]  /*1f10*/  IADD3 R20, P0, PT, R26, R20, RZ ;  /* 0x000000141a147210 */ /* 0x000fe20007f1e0ff */
[C---:B------:R-:W-:Y:S01]  /*1f20*/  VIADD R6, R19.reuse, 0x30 ;  /* 0x0000003013067836 */ /* 0x040fe20000000000 */
[----:B------:R-:W4:Y:S01]  /*1f30*/  S2UR UR15, SR_CgaCtaId ;  /* 0x00000000000f79c3 */ /* 0x000f220000008800 */
[----:B------:R-:W-:Y:S01]  /*1f40*/  IMAD.WIDE.U32 R12, R19, R2, R12 ;  /* 0x00000002130c7225 */ /* 0x000fe200078e000c */
[----:B------:R-:W-:-:S02]  /*1f50*/  LOP3.LUT R232, R181, 0x1f8, RZ, 0xc0, !PT ;  /* 0x000001f8b5e87812 */ /* 0x000fc400078ec0ff */
[----:B------:R-:W-:Y:S01]  /*1f60*/  ISETP.GE.AND P3, PT, R6, UR12, PT ;  /* 0x0000000c06007c0c */ /* 0x000fe2000bf66270 */
[----:B------:R-:W-:Y:S01]  /*1f70*/  IMAD R7, R19, R3, R13 ;  /* 0x0000000313077224 */ /* 0x000fe200078e020d */
[----:B------:R-:W-:Y:S01]  /*1f80*/  LOP3.LUT R232, R232, 0x38, R169, 0x78, !PT ;  /* 0x00000038e8e87812 */ /* 0x000fe200078e78a9 */
[----:B------:R-:W-:Y:S01]  /*1f90*/  IMAD.MOV.U32 R6, RZ, RZ, R12 ;  /* 0x000000ffff067224 */ /* 0x000fe200078e000c */
[----:B------:R-:W5:Y:S01]  /*1fa0*/  @!P6 LDC.64 R16, c[0x0][0x3b0] ;  /* 0x0000ec00ff10eb82 */ /* 0x000f620000000a00 */
[----:B-1----:R-:W-:Y:S01]  /*1fb0*/  IMAD R225, R18, UR4, RZ ;  /* 0x0000000412e17c24 */ /* 0x002fe2000f8e02ff */
[----:B------:R-:W-:Y:S01]  /*1fc0*/  LOP3.LUT R232, R232, 0x1e00, R181, 0xf8, !PT ;  /* 0x00001e00e8e87812 */ /* 0x000fe200078ef8b5 */
[----:B------:R-:W-:Y:S01]  /*1fd0*/  IMAD.WIDE.U32 R6, R0, UR4, R6 ;  /* 0x0000000400067c25 */ /* 0x000fe2000f8e0006 */
[----:B------:R-:W-:Y:S01]  /*1fe0*/  UMOV UR4, 0x400 ;  /* 0x0000040000047882 */ /* 0x000fe20000000000 */
[----:B------:R-:W-:Y:S02]  /*1ff0*/  SHF.L.U64.HI R85, R2, 0x5, R3 ;  /* 0x0000000502557819 */ /* 0x000fe40000010203 */
[----:B------:R-:W-:Y:S01]  /*2000*/  IMAD R225, R0, UR5, R225 ;  /* 0x0000000500e17c24 */ /* 0x000fe2000f8e02e1 */
[----:B------:R-:W1:Y:S01]  /*2010*/  @!P2 LDC.64 R8, c[0x0][0x3b0] ;  /* 0x0000ec00ff08ab82 */ /* 0x000e620000000a00 */
[----:B------:R-:W-:Y:S01]  /*2020*/  IMAD.WIDE.U32 R22, R22, 0x80, RZ ;  /* 0x0000008016167825 */ /* 0x000fe200078e00ff */
[----:B--2---:R-:W-:-:S02]  /*2030*/  LEA R226, P1, R6, UR10, 0x1 ;  /* 0x0000000a06e27c11 */ /* 0x004fc4000f8208ff */
[----:B------:R-:W-:Y:S01]  /*2040*/  SHF.L.U64.HI R87, R2, 0x4, R3 ;  /* 0x0000000402577819 */ /* 0x000fe20000010203 */
[----:B------:R-:W-:Y:S01]  /*2050*/  IMAD.IADD R225, R7, 0x1, R225 ;  /* 0x0000000107e17824 */ /* 0x000fe200078e02e1 */
[----:B------:R-:W-:Y:S01]  /*2060*/  LOP3.LUT R22, R22, R19, RZ, 0xfc, !PT ;  /* 0x0000001316167212 */ /* 0x000fe200078efcff */
[----:B------:R-:W-:Y:S01]  /*2070*/  IMAD.X R21, RZ, RZ, R11, P0 ;  /* 0x000000ffff157224 */ /* 0x000fe200000e060b */
[----:B------:R-:W2:Y:S01]  /*2080*/  @!P2 LDC.64 R14, c[0x0][0x380] ;  /* 0x0000e000ff0eab82 */ /* 0x000ea20000000a00 */
[----:B------:R-:W-:Y:S01]  /*2090*/  VIADD R10, R19, 0x40 ;  /* 0x00000040130a7836 */ /* 0x000fe20000000000 */
[----:B------:R-:W-:Y:S01]  /*20a0*/  LEA.HI.X R225, R6, UR11, R225, 0x1, P1 ;  /* 0x0000000b06e17c11 */ /* 0x000fe200088f0ce1 */
[C---:B---3--:R-:W-:Y:S01]  /*20b0*/  IMAD.WIDE.U32 R20, R89.reuse, UR8, R20 ;  /* 0x0000000859147c25 */ /* 0x048fe2000f8e0014 */
[----:B------:R-:W-:Y:S01]  /*20c0*/  @!P6 IADD3 R28, P0, PT, R22, 0x10, RZ ;  /* 0x00000010161ce810 */ /* 0x000fe20007f1e0ff */
[----:B----4-:R-:W-:Y:S01]  /*20d0*/  ULEA UR5, UR15, UR4, 0x18 ;  /* 0x000000040f057291 */ /* 0x010fe2000f8ec0ff */
[----:B------:R-:W-:Y:S01]  /*20e0*/  ISETP.GE.AND P4, PT, R10, UR12, PT ;  /* 0x0000000c0a007c0c */ /* 0x000fe2000bf86270 */
[----:B------:R-:W-:Y:S01]  /*20f0*/  IMAD R21, R89, UR9, R21 ;  /* 0x0000000959157c24 */ /* 0x000fe2000f8e0215 */
[----:B------:R-:W3:Y:S01]  /*2100*/  @!P5 LDC.64 R6, c[0x0][0x3b0] ;  /* 0x0000ec00ff06db82 */ /* 0x000ee20000000a00 */
[----:B------:R-:W-:Y:S01]  /*2110*/  @!P6 IMAD.X R30, RZ, RZ, R23, P0 ;  /* 0x000000ffff1ee224 */ /* 0x000fe200000e0617 */
[----:B------:R-:W-:Y:S01]  /*2120*/  SHF.R.U32.HI R93, RZ, 0x1, R169 ;  /* 0x00000001ff5d7819 */ /* 0x000fe200000116a9 */
[----:B------:R-:W-:Y:S01]  /*2130*/  @!P6 IMAD.MOV.U32 R36, RZ, RZ, R20 ;  /* 0x000000ffff24e224 */ /* 0x000fe200078e0014 */
[----:B------:R-:W-:Y:S01]  /*2140*/  LEA R232, R232, UR5, 0x1 ;  /* 0x00000005e8e87c11 */ /* 0x000fe2000f8e08ff */
[----:B-----5:R-:W-:Y:S01]  /*2150*/  @!P6 IMAD R30, R30, R16, RZ ;  /* 0x000000101e1ee224 */ /* 0x020fe200078e02ff */
[----:B------:R-:W-:Y:S01]  /*2160*/  LOP3.LUT R178, R169, 0x1f, RZ, 0xc0, !PT ;  /* 0x0000001fa9b27812 */ /* 0x000fe200078ec0ff */
[----:B------:R-:W-:Y:S01]  /*2170*/  @!P6 IMAD.MOV.U32 R37, RZ, RZ, R21 ;  /* 0x000000ffff25e224 */ /* 0x000fe200078e0015 */
[----:B------:R-:W4:Y:S01]  /*2180*/  @!P6 LDC.64 R12, c[0x0][0x380] ;  /* 0x0000e000ff0ceb82 */ /* 0x000f220000000a00 */
[----:B-1----:R-:W-:-:S02]  /*2190*/  @!P2 IMAD R29, R23, R8, RZ ;  /* 0x00000008171da224 */ /* 0x002fc400078e02ff */
[----:B------:R-:W-:-:S04]  /*21a0*/  @!P2 IMAD.WIDE.U32 R32, R22, R8, R20 ;  /* 0x000000081620a225 */ /* 0x000fc800078e0014 */
[----:B------:R-:W-:Y:S01]  /*21b0*/  @!P6 IMAD R30, R28, R17, R30 ;  /* 0x000000111c1ee224 */ /* 0x000fe200078e021e */
[C---:B------:R-:W-:Y:S01]  /*21c0*/  @!P5 IADD3 R17, P0, PT, R22.reuse, 0x20, RZ ;  /* 0x000000201611d810 */ /* 0x040fe20007f1e0ff */
[----:B------:R-:W-:Y:S01]  /*21d0*/  @!P2 IMAD R29, R22, R9, R29 ;  /* 0x00000009161da224 */ /* 0x000fe200078e021d */
[----:B------:R-:W1:Y:S01]  /*21e0*/  @!P3 LDC.64 R10, c[0x0][0x3b0] ;  /* 0x0000ec00ff0abb82 */ /* 0x000e620000000a00 */
[----:B--2---:R-:W-:Y:S01]  /*21f0*/  @!P2 LEA R34, P1, R32, R14, 0x1 ;  /* 0x0000000e2022a211 */ /* 0x004fe200078208ff */
[----:B------:R-:W-:-:S04]  /*2200*/  @!P6 IMAD.WIDE.U32 R36, R28, R16, R36 ;  /* 0x000000101c24e225 */ /* 0x000fc800078e0024 */
[----:B------:R-:W-:Y:S02]  /*2210*/  @!P5 IMAD.X R14, RZ, RZ, R23, P0 ;  /* 0x000000ffff0ed224 */ /* 0x000fe400000e0617 */
[----:B------:R-:W2:Y:S01]  /*2220*/  @!P5 LDC.64 R8, c[0x0][0x380] ;  /* 0x0000e000ff08db82 */ /* 0x000ea20000000a00 */
[----:B------:R-:W-:Y:S02]  /*2230*/  @!P2 IMAD.IADD R29, R33, 0x1, R29 ;  /* 0x00000001211da824 */ /* 0x000fe400078e021d */
[----:B------:R-:W-:Y:S02]  /*2240*/  @!P6 IMAD.IADD R30, R37, 0x1, R30 ;  /* 0x00000001251ee824 */ /* 0x000fe400078e021e */
[----:B---3--:R-:W-:Y:S01]  /*2250*/  @!P5 IMAD R14, R14, R6, RZ ;  /* 0x000000060e0ed224 */ /* 0x008fe200078e02ff */
[----:B----4-:R-:W-:Y:S01]  /*2260*/  @!P6 LEA R28, P0, R36, R12, 0x1 ;  /* 0x0000000c241ce211 */ /* 0x010fe200078008ff */
[----:B------:R-:W-:Y:S01]  /*2270*/  @!P5 IMAD.MOV.U32 R33, RZ, RZ, R21 ;  /* 0x000000ffff21d224 */ /* 0x000fe200078e0015 */
[----:B------:R-:W-:Y:S01]  /*2280*/  @!P2 LEA.HI.X R35, R32, R15, R29, 0x1, P1 ;  /* 0x0000000f2023a211 */ /* 0x000fe200008f0c1d */
[----:B------:R-:W-:Y:S01]  /*2290*/  @!P5 IMAD.MOV.U32 R32, RZ, RZ, R20 ;  /* 0x000000ffff20d224 */ /* 0x000fe200078e0014 */
[----:B------:R-:W-:Y:S01]  /*22a0*/  @!P6 LEA.HI.X R29, R36, R13, R30, 0x1, P0 ;  /* 0x0000000d241de211 */ /* 0x000fe200000f0c1e */
[----:B------:R-:W-:Y:S01]  /*22b0*/  @!P5 IMAD R13, R17, R7, R14 ;  /* 0x00000007110dd224 */ /* 0x000fe200078e020e */
[----:B------:R-:W-:Y:S01]  /*22c0*/  @!P3 IADD3 R12, P0, PT, R22, 0x30, RZ ;  /* 0x00000030160cb810 */ /* 0x000fe20007f1e0ff */
[----:B------:R-:W3:Y:S01]  /*22d0*/  @!P3 LDC.64 R14, c[0x0][0x380] ;  /* 0x0000e000ff0ebb82 */ /* 0x000ee20000000a00 */
[----:B------:R-:W-:Y:S01]  /*22e0*/  VIADD R31, R19, 0x50 ;  /* 0x00000050131f7836 */ /* 0x000fe20000000000 */
[----:B------:R-:W-:Y:S01]  /*22f0*/  @!PT LDS RZ, [RZ] ;  /* 0x00000000fffff984 */ /* 0x000fe20000000800 */
[----:B------:R-:W-:Y:S01]  /*2300*/  @!PT LDS RZ, [RZ] ;  /* 0x00000000fffff984 */ /* 0x000fe20000000800 */
[----:B------:R-:W-:Y:S01]  /*2310*/  @!PT LDS RZ, [RZ] ;  /* 0x00000000fffff984 */ /* 0x000fe20000000800 */
[----:B------:R-:W-:Y:S01]  /*2320*/  @!P2 LDGSTS.E.BYPASS.LTC128B.128 [R232], desc[UR16][R34.64] ;  /* 0x0000000022e8afae */ /* 0x000fe2000b981a10 */
[----:B------:R-:W-:-:S03]  /*2330*/  @!P5 IMAD.WIDE.U32 R32, R17, R6, R32 ;  /* 0x000000061120d225 */ /* 0x000fc600078e0020 */
[----:B------:R-:W-:Y:S01]  /*2340*/  ISETP.GE.AND P1, PT, R31, UR12, PT ;  /* 0x0000000c1f007c0c */ /* 0x000fe2000bf26270 */
[----:B------:R-:W-:Y:S01]  /*2350*/  @!P2 LDGSTS.E.BYPASS.LTC128B.128 [R232+0x4000], desc[UR16][R34.64+0x80] ;  /* 0x0400008022e8afae */ /* 0x000fe2000b981a10 */
[----:B------:R-:W4:Y:S01]  /*2360*/  @!P4 LDC.64 R6, c[0x0][0x3b0] ;  /* 0x0000ec00ff06cb82 */ /* 0x000f220000000a00 */
[----:B------:R-:W-:Y:S01]  /*2370*/  @!P3 IMAD.X R17, RZ, RZ, R23, P0 ;  /* 0x000000ffff11b224 */ /* 0x000fe200000e0617 */
[----:B------:R-:W-:Y:S01]  /*2380*/  IADD3 R16, P0, PT, R26, R27, RZ ;  /* 0x0000001b1a107210 */ /* 0x000fe20007f1e0ff */
[----:B------:R-:W-:Y:S01]  /*2390*/  @!P5 IMAD.IADD R13, R33, 0x1, R13 ;  /* 0x00000001210dd824 */ /* 0x000fe200078e020d */
[C---:B--2---:R-:W-:Y:S01]  /*23a0*/  @!P5 LEA R30, P2, R32.reuse, R8, 0x1 ;  /* 0x00000008201ed211 */ /* 0x044fe200078408ff */
[-C--:B-1----:R-:W-:Y:S01]  /*23b0*/  @!P3 IMAD R17, R17, R10.reuse, RZ ;  /* 0x0000000a1111b224 */ /* 0x082fe200078e02ff */
[----:B------:R-:W-:Y:S01]  /*23c0*/  @!P6 LDGSTS.E.BYPASS.LTC128B.128 [R232+0x800], desc[UR16][R28.64] ;  /* 0x008000001ce8efae */ /* 0x000fe2000b981a10 */
[----:B------:R-:W-:Y:S01]  /*23d0*/  @!P3 IMAD.MOV.U32 R33, RZ, RZ, R21 ;  /* 0x000000ffff21b224 */ /* 0x000fe200078e0015 */
[----:B------:R-:W-:Y:S01]  /*23e0*/  @!P5 LEA.HI.X R31, R32, R9, R13, 0x1, P2 ;  /* 0x00000009201fd211 */ /* 0x000fe200010f0c0d */
[----:B------:R-:W-:Y:S01]  /*23f0*/  @!P3 IMAD.MOV.U32 R32, RZ, RZ, R20 ;  /* 0x000000ffff20b224 */ /* 0x000fe200078e0014 */
[----:B------:R3:W-:Y:S01]  /*2400*/  @!P6 LDGSTS.E.BYPASS.LTC128B.128 [R232+0x4800], desc[UR16][R28.64+0x80] ;  /* 0x048000801ce8efae */ /* 0x0007e2000b981a10 */
[C---:B------:R-:W-:Y:S01]  /*2410*/  VIADD R26, R19.reuse, 0x60 ;  /* 0x00000060131a7836 */ /* 0x040fe20000000000 */
[----:B------:R-:W1:Y:S01]  /*2420*/  @!P1 LDC.64 R8, c[0x0][0x3b0] ;  /* 0x0000ec00ff089b82 */ /* 0x000e620000000a00 */
[----:B------:R-:W-:Y:S01]  /*2430*/  @!P3 IMAD R13, R12, R11, R17 ;  /* 0x0000000b0c0db224 */ /* 0x000fe200078e0211 */
[----:B------:R-:W-:Y:S01]  /*2440*/  @!P4 IADD3 R17, P2, PT, R22, 0x40, RZ ;  /* 0x000000401611c810 */ /* 0x000fe20007f5e0ff */
[----:B------:R-:W-:Y:S01]  /*2450*/  @!P3 IMAD.WIDE.U32 R32, R12, R10, R32 ;  /* 0x0000000a0c20b225 */ /* 0x000fe200078e0020 */
[----:B------:R-:W-:Y:S01]  /*2460*/  ISETP.GE.AND P6, PT, R26, UR12, PT ;  /* 0x0000000c1a007c0c */ /* 0x000fe2000bfc6270 */
[----:B------:R-:W-:Y:S02]  /*2470*/  @!P5 LDGSTS.E.BYPASS.LTC128B.128 [R232+0x1000], desc[UR16][R30.64] ;  /* 0x010000001ee8dfae */ /* 0x000fe4000b981a10 */
[----:B------:R-:W-:Y:S01]  /*2480*/  @!P4 IMAD.X R12, RZ, RZ, R23, P2 ;  /* 0x000000ffff0cc224 */ /* 0x000fe200010e0617 */
[----:B------:R-:W2:Y:S01]  /*2490*/  @!P4 LDC.64 R10, c[0x0][0x380] ;  /* 0x0000e000ff0acb82 */ /* 0x000ea20000000a00 */
[----:B------:R-:W-:Y:S01]  /*24a0*/  VIADD R27, R19, 0x70 ;  /* 0x00000070131b7836 */ /* 0x000fe20000000000 */
[----:B------:R5:W-:Y:S01]  /*24b0*/  @!P5 LDGSTS.E.BYPASS.LTC128B.128 [R232+0x5000], desc[UR16][R30.64+0x80] ;  /* 0x050000801ee8dfae */ /* 0x000be2000b981a10 */
[----:B------:R-:W-:-:S02]  /*24c0*/  @!P3 IMAD.IADD R26, R33, 0x1, R13 ;  /* 0x00000001211ab824 */ /* 0x000fc400078e020d */
[----:B------:R-:W-:Y:S01]  /*24d0*/  IMAD.U32 R81, RZ, RZ, UR13 ;  /* 0x0000000dff517e24 */ /* 0x000fe2000f8e00ff */
[----:B------:R-:W-:Y:S01]  /*24e0*/  ISETP.GE.AND P5, PT, R27, UR12, PT ;  /* 0x0000000c1b007c0c */ /* 0x000fe2000bfa6270 */
[----:B------:R-:W-:Y:S02]  /*24f0*/  @!P4 IMAD.MOV.U32 R27, RZ, RZ, R21 ;  /* 0x000000ffff1bc224 */ /* 0x000fe400078e0015 */
[----:B------:R-:W-:Y:S02]  /*2500*/  VIADD R81, R81, 0xffffffff ;  /* 0xffffffff51517836 */ /* 0x000fe40000000000 */
[C---:B------:R-:W-:Y:S02]  /*2510*/  IMAD.SHL.U32 R86, R2.reuse, 0x20, RZ ;  /* 0x0000002002567824 */ /* 0x040fe400078e00ff */
[----:B------:R-:W-:Y:S02]  /*2520*/  IMAD.SHL.U32 R88, R2, 0x10, RZ ;  /* 0x0000001002587824 */ /* 0x000fe400078e00ff */
[----:B------:R-:W-:Y:S01]  /*2530*/  IMAD R18, R18, UR6, RZ ;  /* 0x0000000612127c24 */ /* 0x000fe2000f8e02ff */
[----:B---3--:R-:W-:Y:S01]  /*2540*/  @!P3 LEA R28, P2, R32, R14, 0x1 ;  /* 0x0000000e201cb211 */ /* 0x008fe200078408ff */
[----:B----4-:R-:W-:-:S02]  /*2550*/  @!P4 IMAD R14, R12, R6, RZ ;  /* 0x000000060c0ec224 */ /* 0x010fc400078e02ff */
[----:B------:R-:W3:Y:S01]  /*2560*/  @!P1 LDC.64 R12, c[0x0][0x380] ;  /* 0x0000e000ff0c9b82 */ /* 0x000ee20000000a00 */
[----:B------:R-:W-:Y:S01]  /*2570*/  @!P3 LEA.HI.X R29, R32, R15, R26, 0x1, P2 ;  /* 0x0000000f201db211 */ /* 0x000fe200010f0c1a */
[----:B------:R-:W-:Y:S02]  /*2580*/  @!P4 IMAD.MOV.U32 R26, RZ, RZ, R20 ;  /* 0x000000ffff1ac224 */ /* 0x000fe400078e0014 */
[C---:B------:R-:W-:Y:S01]  /*2590*/  @!P4 IMAD R15, R17.reuse, R7, R14 ;  /* 0x00000007110fc224 */ /* 0x040fe200078e020e */
[----:B------:R-:W-:Y:S01]  /*25a0*/  @!P1 IADD3 R14, P2, PT, R22, 0x50, RZ ;  /* 0x00000050160e9810 */ /* 0x000fe20007f5e0ff */
[----:B------:R-:W-:Y:S01]  /*25b0*/  @!P4 IMAD.WIDE.U32 R26, R17, R6, R26 ;  /* 0x00000006111ac225 */ /* 0x000fe200078e001a */
[----:B------:R-:W-:Y:S01]  /*25c0*/  @!P3 LDGSTS.E.BYPASS.LTC128B.128 [R232+0x1800], desc[UR16][R28.64] ;  /* 0x018000001ce8bfae */ /* 0x000fe2000b981a10 */
[----:B------:R-:W4:Y:S02]  /*25d0*/  @!P6 LDC.64 R6, c[0x0][0x3b0] ;  /* 0x0000ec00ff06eb82 */ /* 0x000f240000000a00 */
[----:B------:R-:W-:Y:S01]  /*25e0*/  @!P1 IMAD.X R17, RZ, RZ, R23, P2 ;  /* 0x000000ffff119224 */ /* 0x000fe200010e0617 */
[----:B------:R2:W-:Y:S01]  /*25f0*/  @!P3 LDGSTS.E.BYPASS.LTC128B.128 [R232+0x5800], desc[UR16][R28.64+0x80] ;  /* 0x058000801ce8bfae */ /* 0x0005e2000b981a10 */
[----:B------:R-:W-:-:S02]  /*2600*/  @!P4 IMAD.IADD R15, R27, 0x1, R15 ;  /* 0x000000011b0fc824 */ /* 0x000fc400078e020f */
[-C--:B-1----:R-:W-:Y:S02]  /*2610*/  @!P1 IMAD R17, R17, R8.reuse, RZ ;  /* 0x0000000811119224 */ /* 0x082fe400078e02ff */
[----:B-----5:R-:W-:Y:S02]  /*2620*/  @!P1 IMAD.MOV.U32 R30, RZ, RZ, R20 ;  /* 0x000000ffff1e9224 */ /* 0x020fe400078e0014 */
[----:B------:R-:W-:Y:S02]  /*2630*/  @!P1 IMAD.MOV.U32 R31, RZ, RZ, R21 ;  /* 0x000000ffff1f9224 */ /* 0x000fe400078e0015 */
[C---:B------:R-:W-:Y:S02]  /*2640*/  @!P1 IMAD R9, R14.reuse, R9, R17 ;  /* 0x000000090e099224 */ /* 0x040fe400078e0211 */
[----:B------:R-:W-:-:S04]  /*2650*/  @!P1 IMAD.WIDE.U32 R30, R14, R8, R30 ;  /* 0x000000080e1e9225 */ /* 0x000fc800078e001e */
[----:B------:R-:W-:Y:S02]  /*2660*/  @!P1 IMAD.IADD R17, R31, 0x1, R9 ;  /* 0x000000011f119824 */ /* 0x000fe400078e0209 */
[----:B------:R-:W1:Y:S01]  /*2670*/  @!P5 LDC.64 R8, c[0x0][0x3b0] ;  /* 0x0000ec00ff08db82 */ /* 0x000e620000000a00 */
[----:B------:R-:W-:Y:S02]  /*2680*/  IMAD R18, R0, UR7, R18 ;  /* 0x0000000700127c24 */ /* 0x000fe4000f8e0212 */
[C---:B------:R-:W-:Y:S02]  /*2690*/  IMAD.SHL.U32 R100, R169.reuse, 0x20, RZ ;  /* 0x00000020a9647824 */ /* 0x040fe400078e00ff */
[----:B------:R-:W-:Y:S02]  /*26a0*/  IMAD.MOV.U32 R95, RZ, RZ, 0x10 ;  /* 0x00000010ff5f7424 */ /* 0x000fe400078e00ff */
[----:B------:R-:W-:Y:S01]  /*26b0*/  IMAD.MOV.U32 R97, RZ, RZ, 0x20 ;  /* 0x00000020ff617424 */ /* 0x000fe200078e00ff */
[----:B------:R-:W-:Y:S01]  /*26c0*/  LOP3.LUT R100, R100, 0x7c00, RZ, 0xc0, !PT ;  /* 0x00007c0064647812 */ /* 0x000fe200078ec0ff */
[----:B------:R-:W-:Y:S01]  /*26d0*/  IMAD.SHL.U32 R164, R169, 0x2, RZ ;  /* 0x00000002a9a47824 */ /* 0x000fe200078e00ff */
[----:B--2---:R-:W-:Y:S01]  /*26e0*/  @!P4 LEA R28, P2, R26, R10, 0x1 ;  /* 0x0000000a1a1cc211 */ /* 0x004fe200078408ff */
[----:B------:R-:W-:-:S03]  /*26f0*/  IMAD.U32 R216, RZ, RZ, UR14 ;  /* 0x0000000effd87e24 */ /* 0x000fc6000f8e00ff */
[----:B------:R-:W-:Y:S01]  /*2700*/  @!P4 LEA.HI.X R29, R26, R11, R15, 0x1, P2 ;  /* 0x0000000b1a1dc211 */ /* 0x000fe200010f0c0f */
[----:B------:R-:W-:Y:S01]  /*2710*/  IMAD R15, R81, -0x20, R84 ;  /* 0xffffffe0510f7824 */ /* 0x000fe200078e0254 */
[----:B------:R-:W-:Y:S01]  /*2720*/  @!P6 IADD3 R14, P2, PT, R22, 0x60, RZ ;  /* 0x00000060160ee810 */ /* 0x000fe20007f5e0ff */
[----:B------:R-:W2:Y:S01]  /*2730*/  @!P6 LDC.64 R10, c[0x0][0x380] ;  /* 0x0000e000ff0aeb82 */ /* 0x000ea20000000a00 */
[----:B---3--:R-:W-:Y:S01]  /*2740*/  @!P1 LEA R26, P3, R30, R12, 0x1 ;  /* 0x0000000c1e1a9211 */ /* 0x008fe200078608ff */
[----:B------:R-:W-:Y:S01]  /*2750*/  @!P4 LDGSTS.E.BYPASS.LTC128B.128 [R232+0x2000], desc[UR16][R28.64] ;  /* 0x020000001ce8cfae */ /* 0x000fe2000b981a10 */
[----:B------:R-:W-:Y:S01]  /*2760*/  LOP3.LUT R164, R164, 0x6, RZ, 0xc0, !PT ;  /* 0x00000006a4a47812 */ /* 0x000fe200078ec0ff */
[----:B------:R-:W-:Y:S01]  /*2770*/  @!P6 IMAD.X R12, RZ, RZ, R23, P2 ;  /* 0x000000ffff0ce224 */ /* 0x000fe200010e0617 */
[----:B------:R-:W-:Y:S01]  /*2780*/  @!P1 LEA.HI.X R27, R30, R13, R17, 0x1, P3 ;  /* 0x0000000d1e1b9211 */ /* 0x000fe200018f0c11 */
[----:B------:R-:W-:Y:S01]  /*2790*/  @!P4 LDGSTS.E.BYPASS.LTC128B.128 [R232+0x6000], desc[UR16][R28.64+0x80] ;  /* 0x060000801ce8cfae */ /* 0x000fe2000b981a10 */
[CC--:B------:R-:W-:Y:S01]  /*27a0*/  ISETP.GE.AND P3, PT, R25.reuse, R15.reuse, PT ;  /* 0x0000000f1900720c */ /* 0x0c0fe20003f66270 */
[-C--:B----4-:R-:W-:Y:S01]  /*27b0*/  @!P6 IMAD R12, R12, R6.reuse, RZ ;  /* 0x000000060c0ce224 */ /* 0x090fe200078e02ff */
[-C--:B------:R-:W-:Y:S01]  /*27c0*/  ISETP.GE.AND P2, PT, R25, R15.reuse, PT ;  /* 0x0000000f1900720c */ /* 0x080fe20003f46270 */
[----:B------:R-:W-:Y:S01]  /*27d0*/  IMAD.X R17, RZ, RZ, R24, P0 ;  /* 0x000000ffff117224 */ /* 0x000fe200000e0618 */
[----:B------:R-:W-:Y:S01]  /*27e0*/  ISETP.GE.AND P4, PT, R19, R15, PT ;  /* 0x0000000f1300720c */ /* 0x000fe20003f86270 */
[----:B------:R-:W-:Y:S01]  /*27f0*/  @!P6 IMAD R12, R14, R7, R12 ;  /* 0x000000070e0ce224 */ /* 0x000fe200078e020c */
[----:B------:R-:W-:Y:S01]  /*2800*/  @!P5 IADD3 R22, P0, PT, R22, 0x70, RZ ;  /* 0x000000701616d810 */ /* 0x000fe20007f1e0ff */
[----:B------:R-:W-:Y:S01]  /*2810*/  @!P6 IMAD.WIDE.U32 R14, R14, R6, R20 ;  /* 0x000000060e0ee225 */ /* 0x000fe200078e0014 */
[----:B------:R-:W-:Y:S01]  /*2820*/  @!P1 LDGSTS.E.BYPASS.LTC128B.128 [R232+0x2800], desc[UR16][R26.64] ;  /* 0x028000001ae89fae */ /* 0x000fe2000b981a10 */
[----:B------:R-:W3:Y:S02]  /*2830*/  @!P5 LDC.64 R6, c[0x0][0x380] ;  /* 0x0000e000ff06db82 */ /* 0x000ee40000000a00 */
[----:B------:R-:W-:Y:S01]  /*2840*/  @!P6 IMAD.IADD R12, R15, 0x1, R12 ;  /* 0x000000010f0ce824 */ /* 0x000fe200078e020c */
[----:B------:R-:W-:Y:S01]  /*2850*/  @!P1 LDGSTS.E.BYPASS.LTC128B.128 [R232+0x6800], desc[UR16][R26.64+0x80] ;  /* 0x068000801ae89fae */ /* 0x000fe2000b981a10 */
[----:B------:R-:W-:-:S02]  /*2860*/  @!P5 IMAD.X R23, RZ, RZ, R23, P0 ;  /* 0x000000ffff17d224 */ /* 0x000fc400000e0617 */
[----:B-1----:R-:W-:Y:S01]  /*2870*/  @!P5 IMAD.WIDE.U32 R20, R22, R8, R20 ;  /* 0x000000081614d225 */ /* 0x002fe200078e0014 */
[----:B--2---:R-:W-:-:S03]  /*2880*/  @!P6 LEA R10, P1, R14, R10, 0x1 ;  /* 0x0000000a0e0ae211 */ /* 0x004fc600078208ff */
[----:B------:R-:W-:Y:S01]  /*2890*/  @!P5 IMAD R23, R23, R8, RZ ;  /* 0x000000081717d224 */ /* 0x000fe200078e02ff */
[----:B------:R-:W-:Y:S01]  /*28a0*/  @!P6 LEA.HI.X R11, R14, R11, R12, 0x1, P1 ;  /* 0x0000000b0e0be211 */ /* 0x000fe200008f0c0c */
[-C--:B------:R-:W-:Y:S02]  /*28b0*/  IMAD R12, R85, R81.reuse, RZ ;  /* 0x00000051550c7224 */ /* 0x080fe400078e02ff */
[----:B------:R-:W-:Y:S02]  /*28c0*/  IMAD.WIDE.U32 R14, R86, R81, RZ ;  /* 0x00000051560e7225 */ /* 0x000fe400078e00ff */
[----:B------:R-:W-:Y:S02]  /*28d0*/  @!P6 LDGSTS.E.BYPASS.LTC128B.128 [R232+0x3000], desc[UR16][R10.64] ;  /* 0x030000000ae8efae */ /* 0x000fe4000b981a10 */
[----:B------:R-:W-:Y:S01]  /*28e0*/  @!P5 IMAD R9, R22, R9, R23 ;  /* 0x000000091609d224 */ /* 0x000fe200078e0217 */
[----:B------:R-:W-:Y:S01]  /*28f0*/  @!P4 LEA R22, P1, R14, R226, 0x1 ;  /* 0x000000e20e16c211 */ /* 0x000fe200078208ff */
[----:B------:R-:W-:Y:S01]  /*2900*/  IMAD.IADD R12, R15, 0x1, R12 ;  /* 0x000000010f0c7824 */ /* 0x000fe200078e020c */
[----:B------:R-:W-:Y:S01]  /*2910*/  @!P3 IADD3 R8, P0, PT, R88, R14, RZ ;  /* 0x0000000e5808b210 */ /* 0x000fe20007f1e0ff */
[----:B------:R-:W-:Y:S01]  /*2920*/  @!P5 IMAD.IADD R9, R21, 0x1, R9 ;  /* 0x000000011509d824 */ /* 0x000fe200078e0209 */
[----:B------:R1:W-:Y:S01]  /*2930*/  @!P6 LDGSTS.E.BYPASS.LTC128B.128 [R232+0x7000], desc[UR16][R10.64+0x80] ;  /* 0x070000800ae8efae */ /* 0x0003e2000b981a10 */
[----:B------:R-:W-:Y:S01]  /*2940*/  IMAD.WIDE.U32 R16, R19, R4, R16 ;  /* 0x0000000413107225 */ /* 0x000fe200078e0010 */
[----:B------:R-:W-:-:S02]  /*2950*/  @!P4 LEA.HI.X R23, R14, R225, R12, 0x1, P1 ;  /* 0x000000e10e17c211 */ /* 0x000fc400008f0c0c */
[----:B---3--:R-:W-:Y:S01]  /*2960*/  @!P5 LEA R6, P1, R20, R6, 0x1 ;  /* 0x000000061406d211 */ /* 0x008fe200078208ff */
[----:B------:R-:W-:Y:S01]  /*2970*/  @!P3 IMAD.X R12, R87, 0x1, R12, P0 ;  /* 0x00000001570cb824 */ /* 0x000fe200000e060c */
[----:B------:R-:W-:Y:S01]  /*2980*/  @!P3 LEA R14, P0, R8, R226, 0x1 ;  /* 0x000000e2080eb211 */ /* 0x000fe200078008ff */
[----:B------:R-:W-:Y:S01]  /*2990*/  IMAD R17, R19, R5, R17 ;  /* 0x0000000513117224 */ /* 0x000fe200078e0211 */
[----:B------:R-:W-:Y:S02]  /*29a0*/  @!P5 LEA.HI.X R7, R20, R7, R9, 0x1, P1 ;  /* 0x000000071407d211 */ /* 0x000fe400008f0c09 */
[----:B------:R-:W-:Y:S01]  /*29b0*/  @!P3 LEA.HI.X R15, R8, R225, R12, 0x1, P0 ;  /* 0x000000e1080fb211 */ /* 0x000fe200000f0c0c */
[----:B------:R-:W-:Y:S01]  /*29c0*/  IMAD.WIDE.U32 R16, R0, UR6, R16 ;  /* 0x0000000600107c25 */ /* 0x000fe2000f8e0010 */
[----:B------:R-:W2:Y:S01]  /*29d0*/  LDCU.64 UR6, c[0x0][0x390] ;  /* 0x00007200ff0677ac */ /* 0x000ea20008000a00 */
[----:B------:R-:W-:Y:S01]  /*29e0*/  @!P5 LDGSTS.E.BYPASS.LTC128B.128 [R232+0x3800], desc[UR16][R6.64] ;  /* 0x0380000006e8dfae */ /* 0x000fe2000b981a10 */
[C---:B------:R-:W-:Y:S01]  /*29f0*/  SHF.L.U64.HI R0, R4.reuse, 0x5, R5 ;  /* 0x0000000504007819 */ /* 0x040fe20000010205 */
[----:B------:R-:W-:Y:S01]  /*2a00*/  IMAD.IADD R18, R17, 0x1, R18 ;  /* 0x0000000111127824 */ /* 0x000fe200078e0212 */
[----:B------:R-:W-:Y:S01]  /*2a10*/  LOP3.LUT P6, RZ, R169, 0x4, RZ, 0xc0, !PT ;  /* 0x00000004a9ff7812 */ /* 0x000fe200078cc0ff */
[----:B------:R3:W-:Y:S03]  /*2a20*/  @!P5 LDGSTS.E.BYPASS.LTC128B.128 [R232+0x7800], desc[UR16][R6.64+0x80] ;  /* 0x0780008006e8dfae */ /* 0x0007e6000b981a10 */
[----:B------:R-:W-:Y:S01]  /*2a30*/  SEL R97, R97, 0xffffffe0, !P6 ;  /* 0xffffffe061617807 */ /* 0x000fe20007000000 */
[----:B------:R-:W-:Y:S04]  /*2a40*/  @!P4 LDGSTS.E.BYPASS.LTC128B.128 [R232+0x8000], desc[UR16][R22.64] ;  /* 0x0800000016e8cfae */ /* 0x000fe8000b981a10 */
[----:B------:R4:W-:Y:S01]  /*2a50*/  @!P4 LDGSTS.E.BYPASS.LTC128B.128 [R232+0x9000], desc[UR16][R22.64+0x80] ;  /* 0x0900008016e8cfae */ /* 0x0009e2000b981a10 */
[----:B-1----:R-:W-:-:S03]  /*2a60*/  IMAD.SHL.U32 R10, R4, 0x20, RZ ;  /* 0x00000020040a7824 */ /* 0x002fc600078e00ff */
[----:B------:R-:W-:Y:S01]  /*2a70*/  @!P3 LDGSTS.E.BYPASS.LTC128B.128 [R232+0x8800], desc[UR16][R14.64] ;  /* 0x088000000ee8bfae */ /* 0x000fe2000b981a10 */
[----:B--2---:R-:W-:Y:S01]  /*2a80*/  LEA R224, P1, R16, UR6, 0x1 ;  /* 0x0000000610e07c11 */ /* 0x004fe2000f8208ff */
[-C--:B------:R-:W-:Y:S02]  /*2a90*/  IMAD.WIDE.U32 R10, R10, R81.reuse, RZ ;  /* 0x000000510a0a7225 */ /* 0x080fe400078e00ff */
[----:B------:R-:W-:Y:S01]  /*2aa0*/  @!P3 LDGSTS.E.BYPASS.LTC128B.128 [R232+0x9800], desc[UR16][R14.64+0x80] ;  /* 0x098000800ee8bfae */ /* 0x000fe2000b981a10 */
[----:B------:R-:W-:Y:S02]  /*2ab0*/  LEA.HI.X R223, R16, UR7, R18, 0x1, P1 ;  /* 0x0000000710df7c11 */ /* 0x000fe400088f0c12 */
[----:B------:R-:W-:Y:S01]  /*2ac0*/  @!P4 LEA R8, P1, R10, R224, 0x1 ;  /* 0x000000e00a08c211 */ /* 0x000fe200078208ff */
[----:B------:R-:W0:Y:S01]  /*2ad0*/  LDGDEPBAR ;  /* 0x00000000000079af */ /* 0x000e220000000000 */
[----:B---3--:R-:W-:Y:S01]  /*2ae0*/  IMAD R7, R0, R81, RZ ;  /* 0x0000005100077224 */ /* 0x008fe200078e02ff */
[----:B------:R-:W-:Y:S01]  /*2af0*/  @!P2 LEA R6, P0, R4, R10, 0x4 ;  /* 0x0000000a0406a211 */ /* 0x000fe200078020ff */
[----:B------:R-:W-:-:S02]  /*2b00*/  IMAD.SHL.U32 R0, R169, 0x40, RZ ;  /* 0x00000040a9007824 */ /* 0x000fc400078e00ff */
[----:B------:R-:W-:-:S03]  /*2b10*/  IMAD.IADD R7, R11, 0x1, R7 ;  /* 0x000000010b077824 */ /* 0x000fc600078e0207 */
[----:B------:R-:W-:Y:S02]  /*2b20*/  LOP3.LUT R170, R0, 0x1c0, RZ, 0xc0, !PT ;  /* 0x000001c000aa7812 */ /* 0x000fe400078ec0ff */
[----:B------:R-:W-:Y:S02]  /*2b30*/  @!P2 LEA.HI.X R4, R4, R7, R5, 0x4, P0 ;  /* 0x000000070404a211 */ /* 0x000fe400000f2405 */
[----:B------:R-:W-:Y:S02]  /*2b40*/  LOP3.LUT R170, R170, 0x38, R181, 0xf8, !PT ;  /* 0x00000038aaaa7812 */ /* 0x000fe400078ef8b5 */
[----:B------:R-:W-:Y:S02]  /*2b50*/  @!P4 LEA.HI.X R9, R10, R223, R7, 0x1, P1 ;  /* 0x000000df0a09c211 */ /* 0x000fe400008f0c07 */
[----:B------:R-:W-:Y:S01]  /*2b60*/  LOP3.LUT R7, R0, 0x200, RZ, 0xc0, !PT ;  /* 0x0000020000077812 */ /* 0x000fe200078ec0ff */
[----:B------:R-:W-:-:S04]  /*2b70*/  DEPBAR.LE SB0, 0x0 ;  /* 0x000080000000791a */ /* 0x000fc80000000000 */
[----:B------:R-:W-:Y:S01]  /*2b80*/  BAR.SYNC.DEFER_BLOCKING 0x0 ;  /* 0x0000000000007b1d */ /* 0x000fe20000010000 */
[----:B------:R-:W-:Y:S02]  /*2b90*/  LOP3.LUT R80, R170, 0x8, R93, 0x78, !PT ;  /* 0x00000008aa507812 */ /* 0x000fe400078e785d */
[----:B------:R-:W-:Y:S02]  /*2ba0*/  @!P2 LEA R10, P0, R6, R224, 0x1 ;  /* 0x000000e0060aa211 */ /* 0x000fe400078008ff */
[----:B------:R-:W-:Y:S02]  /*2bb0*/  LOP3.LUT R101, R0, 0x400, RZ, 0xc0, !PT ;  /* 0x0000040000657812 */ /* 0x000fe400078ec0ff */
[----:B------:R-:W-:Y:S02]  /*2bc0*/  LOP3.LUT R5, R170, 0x8, R169, 0x78, !PT ;  /* 0x00000008aa057812 */ /* 0x000fe400078e78a9 */
[----:B------:R-:W-:Y:S02]  /*2bd0*/  IADD3 R100, PT, PT, R80, R7, R100 ;  /* 0x0000000750647210 */ /* 0x000fe40007ffe064 */
[----:B------:R-:W-:Y:S01]  /*2be0*/  @!P2 LEA.HI.X R11, R6, R223, R4, 0x1, P0 ;  /* 0x000000df060ba211 */ /* 0x000fe200000f0c04 */
[----:B------:R-:W-:Y:S01]  /*2bf0*/  IMAD R101, R5, 0x2, R101 ;  /* 0x0000000205657824 */ /* 0x000fe200078e0265 */
[----:B------:R-:W-:-:S02]  /*2c00*/  LEA R100, R100, UR5, 0x1 ;  /* 0x0000000564647c11 */ /* 0x000fc4000f8e08ff */
[----:B------:R-:W-:Y:S01]  /*2c10*/  LOP3.LUT P0, RZ, R169, 0x2, RZ, 0xc0, !PT ;  /* 0x00000002a9ff7812 */ /* 0x000fe2000780c0ff */
[----:B------:R-:W-:Y:S01]  /*2c20*/  VIADD R204, R101, UR5 ;  /* 0x0000000565cc7c36 */ /* 0x000fe20008000000 */
[----:B------:R-:W-:Y:S01]  /*2c30*/  LOP3.LUT R93, R93, 0x1f0, RZ, 0xc0, !PT ;  /* 0x000001f05d5d7812 */ /* 0x000fe200078ec0ff */
[----:B------:R-:W-:Y:S01]  /*2c40*/  IMAD R96, R97, 0x2, R100 ;  /* 0x0000000261607824 */ /* 0x000fe200078e0264 */
[----:B------:R-:W-:Y:S01]  /*2c50*/  SEL R95, R95, 0xfffffff0, !P0 ;  /* 0xfffffff05f5f7807 */ /* 0x000fe20004000000 */
[----:B------:R-:W-:Y:S01]  /*2c60*/  IMAD R97, R97, 0x2, R204 ;  /* 0x0000000261617824 */ /* 0x000fe200078e02cc */
[----:B------:R-:W-:Y:S01]  /*2c70*/  IADD3 R92, PT, PT, R93, 0x1, R92 ;  /* 0x000000015d5c7810 */ /* 0x000fe20007ffe05c */
[----:B------:R-:W-:Y:S01]  /*2c80*/  @!PT LDS RZ, [RZ] ;  /* 0x00000000fffff984 */ /* 0x000fe20000000800 */
[----:B------:R-:W-:Y:S01]  /*2c90*/  @!PT LDS RZ, [RZ] ;  /* 0x00000000fffff984 */ /* 0x000fe20000000800 */
[----:B------:R-:W-:Y:S01]  /*2ca0*/  @!PT LDS RZ, [RZ] ;  /* 0x00000000fffff984 */ /* 0x000fe20000000800 */
[----:B------:R-:W-:Y:S02]  /*2cb0*/  @!P4 LDGSTS.E.BYPASS.LTC128B.128 [R232+0xa000], desc[UR16][R8.64] ;  /* 0x0a00000008e8cfae */ /* 0x000fe4000b981a10 */
[C---:B------:R-:W-:Y:S02]  /*2cc0*/  IMAD R99, R95.reuse, 0x2, R204 ;  /* 0x000000025f637824 */ /* 0x040fe400078e02cc */
[C---:B------:R-:W-:Y:S01]  /*2cd0*/  IMAD R98, R95.reuse, 0x2, R100 ;  /* 0x000000025f627824 */ /* 0x040fe200078e0264 */
[----:B------:R-:W-:Y:S01]  /*2ce0*/  @!P4 LDGSTS.E.BYPASS.LTC128B.128 [R232+0xb000], desc[UR16][R8.64+0x80] ;  /* 0x0b00008008e8cfae */ /* 0x000fe2000b981a10 */
[----:B------:R-:W-:-:S02]  /*2cf0*/  IMAD R94, R95, 0x2, R96 ;  /* 0x000000025f5e7824 */ /* 0x000fc400078e0260 */
[----:B------:R-:W-:Y:S01]  /*2d00*/  IMAD R95, R95, 0x2, R97 ;  /* 0x000000025f5f7824 */ /* 0x000fe200078e0261 */
        /* <DEDUP_REMOVED lines=8> */
[----:B------:R1:W-:Y:S04]  /*2d90*/  @!P2 LDGSTS.E.BYPASS.LTC128B.128 [R232+0xb800], desc[UR16][R10.64+0x80] ;  /* 0x0b8000800ae8afae */ /* 0x0003e8000b981a10 */
[----:B------:R-:W-:Y:S04]  /*2da0*/  LDSM.16.M88.4 R28, [R101+UR5+0x8000] ;  /* 0x00800005651c783b */ /* 0x000fe80008000200 */
[----:B----4-:R-:W2:Y:S04]  /*2db0*/  LDSM.16.M88.4 R20, [R100+0x2000] ;  /* 0x002000006414783b */ /* 0x010ea80000000200 */
[----:B------:R-:W3:Y:S04]  /*2dc0*/  LDSM.16.M88.4 R60, [R100] ;  /* 0x00000000643c783b */ /* 0x000ee80000000200 */
[----:B------:R-:W-:Y:S04]  /*2dd0*/  LDSM.16.M88.4 R56, [R99+0x8000] ;  /* 0x008000006338783b */ /* 0x000fe80000000200 */
[----:B------:R-:W-:Y:S04]  /*2de0*/  LDSM.16.M88.4 R4, [R98+0x2000] ;  /* 0x002000006204783b */ /* 0x000fe80000000200 */
[----:B------:R-:W-:Y:S04]  /*2df0*/  LDSM.16.M88.4 R44, [R99+0x8800] ;  /* 0x00880000632c783b */ /* 0x000fe80000000200 */
[----:B-1----:R-:W1:Y:S04]  /*2e00*/  LDSM.16.M88.4 R8, [R101+UR5+0x8800] ;  /* 0x008800056508783b */ /* 0x002e680008000200 */
[----:B------:R-:W4:Y:S04]  /*2e10*/  LDSM.16.M88.4 R16, [R98] ;  /* 0x000000006210783b */ /* 0x000f280000000200 */
[----:B------:R-:W-:Y:S04]  /*2e20*/  LDSM.16.M88.4 R12, [R96+0x2000] ;  /* 0x00200000600c783b */ /* 0x000fe80000000200 */
[----:B------:R-:W5:Y:S04]  /*2e30*/  LDSM.16.M88.4 R72, [R97+0x8000] ;  /* 0x008000006148783b */ /* 0x000f680000000200 */
[----:B------:R-:W5:Y:S01]  /*2e40*/  LDSM.16.M88.4 R68, [R97+0x8800] ;  /* 0x008800006144783b */ /* 0x000f620000000200 */
[C---:B--2---:R-:W-:Y:S03]  /*2e50*/  HMMA.16816.F32.BF16 R36, R20.reuse, R28, RZ ;  /* 0x0000001c1424723c */ /* 0x044fe600000418ff */
[----:B------:R-:W-:Y:S04]  /*2e60*/  LDSM.16.M88.4 R76, [R95+0x8000] ;  /* 0x008000005f4c783b */ /* 0x000fe80000000200 */
[----:B------:R-:W-:Y:S01]  /*2e70*/  LDSM.16.M88.4 R52, [R95+0x8800] ;  /* 0x008800005f34783b */ /* 0x000fe20000000200 */
[----:B------:R-:W-:Y:S03]  /*2e80*/  HMMA.16816.F32.BF16 R32, R20, R30, RZ ;  /* 0x0000001e1420723c */ /* 0x000fe600000418ff */
[----:B------:R-:W-:Y:S04]  /*2e90*/  LDSM.16.M88.4 R48, [R94] ;  /* 0x000000005e30783b */ /* 0x000fe80000000200 */
[----:B------:R-:W0:Y:S01]  /*2ea0*/  LDGDEPBAR ;  /* 0x00000000000079af */ /* 0x000e220000000000 */
[----:B---3--:R-:W-:Y:S08]  /*2eb0*/  HMMA.16816.F32.BF16 R40, R60, R28, RZ ;  /* 0x0000001c3c28723c */ /* 0x008ff000000418ff */
[C---:B-1----:R-:W-:Y:S08]  /*2ec0*/  HMMA.16816.F32.BF16 R24, R20.reuse, R8, RZ ;  /* 0x000000081418723c */ /* 0x042ff000000418ff */
[----:B------:R-:W-:Y:S08]  /*2ed0*/  HMMA.16816.F32.BF16 R20, R20, R10, RZ ;  /* 0x0000000a1414723c */ /* 0x000ff000000418ff */
        /* <DEDUP_REMOVED lines=8> */
[----:B------:R-:W2:Y:S07]  /*2f60*/  LDSM.16.M88.4 R4, [R94+0x2000] ;  /* 0x002000005e04783b */ /* 0x000eae0000000200 */
[C---:B----4-:R-:W-:Y:S08]  /*2f70*/  HMMA.16816.F32.BF16 R40, R16.reuse, R56, R40 ;  /* 0x000000381028723c */ /* 0x050ff00000041828 */
[C---:B------:R-:W-:Y:S01]  /*2f80*/  HMMA.16816.F32.BF16 R28, R16.reuse, R58, R28 ;  /* 0x0000003a101c723c */ /* 0x040fe2000004181c */
[----:B------:R-:W-:Y:S07]  /*2f90*/  LDSM.16.M88.4 R56, [R101+UR5+0x9000] ;  /* 0x009000056538783b */ /* 0x000fee0008000200 */
[C---:B------:R-:W-:Y:S08]  /*2fa0*/  HMMA.16816.F32.BF16 R64, R16.reuse, R44, R64 ;  /* 0x0000002c1040723c */ /* 0x040ff00000041840 */
[----:B------:R-:W-:Y:S01]  /*2fb0*/  HMMA.16816.F32.BF16 R60, R16, R46, R60 ;  /* 0x0000002e103c723c */ /* 0x000fe2000004183c */
[----:B------:R-:W3:Y:S04]  /*2fc0*/  LDSM.16.M88.4 R44, [R100+0x6000] ;  /* 0x00600000642c783b */ /* 0x000ee80000000200 */
[----:B------:R-:W4:Y:S03]  /*2fd0*/  LDSM.16.M88.4 R16, [R101+UR5+0x9800] ;  /* 0x009800056510783b */ /* 0x000f260008000200 */
[C---:B-----5:R-:W-:Y:S08]  /*2fe0*/  HMMA.16816.F32.BF16 R36, R12.reuse, R72, R36 ;  /* 0x000000480c24723c */ /* 0x060ff00000041824 */
[C---:B------:R-:W-:Y:S08]  /*2ff0*/  HMMA.16816.F32.BF16 R24, R12.reuse, R68, R24 ;  /* 0x000000440c18723c */ /* 0x040ff00000041818 */
[C---:B------:R-:W-:Y:S08]  /*3000*/  HMMA.16816.F32.BF16 R32, R12.reuse, R74, R32 ;  /* 0x0000004a0c20723c */ /* 0x040ff00000041820 */
[----:B------:R-:W-:Y:S01]  /*3010*/  HMMA.16816.F32.BF16 R20, R12, R70, R20 ;  /* 0x000000460c14723c */ /* 0x000fe20000041814 */
[----:B------:R-:W5:Y:S07]  /*3020*/  LDSM.16.M88.4 R12, [R100+0x4000] ;  /* 0x00400000640c783b */ /* 0x000f6e0000000200 */
[C---:B-1----:R-:W-:Y:S08]  /*3030*/  HMMA.16816.F32.BF16 R40, R8.reuse, R72, R40 ;  /* 0x000000480828723c */ /* 0x042ff00000041828 */
[C---:B------:R-:W-:Y:S01]  /*3040*/  HMMA.16816.F32.BF16 R28, R8.reuse, R74, R28 ;  /* 0x0000004a081c723c */ /* 0x040fe2000004181c */
[----:B------:R-:W-:Y:S07]  /*3050*/  LDSM.16.M88.4 R72, [R98+0x4000] ;  /* 0x004000006248783b */ /* 0x000fee0000000200 */
        /* <DEDUP_REMOVED lines=15> */
[C---:B---3--:R-:W-:Y:S08]  /*3150*/  HMMA.16816.F32.BF16 R36, R44.reuse, R56, R36 ;  /* 0x000000382c24723c */ /* 0x048ff00000041824 */
[C---:B------:R-:W-:Y:S08]  /*3160*/  HMMA.16816.F32.BF16 R32, R44.reuse, R58, R32 ;  /* 0x0000003a2c20723c */ /* 0x040ff00000041820 */
[C---:B----4-:R-:W-:Y:S08]  /*3170*/  HMMA.16816.F32.BF16 R24, R44.reuse, R16, R24 ;  /* 0x000000102c18723c */ /* 0x050ff00000041818 */
[----:B------:R-:W-:Y:S01]  /*3180*/  HMMA.16816.F32.BF16 R20, R44, R18, R20 ;  /* 0x000000122c14723c */ /* 0x000fe20000041814 */
[----:B------:R-:W2:Y:S07]  /*3190*/  LDSM.16.M88.4 R44, [R97+0x9800] ;  /* 0x00980000612c783b */ /* 0x000eae0000000200 */
[C---:B-----5:R-:W-:Y:S08]  /*31a0*/  HMMA.16816.F32.BF16 R40, R12.reuse, R56, R40 ;  /* 0x000000380c28723c */ /* 0x060ff00000041828 */
[C---:B------:R-:W-:Y:S01]  /*31b0*/  HMMA.16816.F32.BF16 R28, R12.reuse, R58, R28 ;  /* 0x0000003a0c1c723c */ /* 0x040fe2000004181c */
[----:B------:R-:W3:Y:S07]  /*31c0*/  LDSM.16.M88.4 R56, [R96+0x4000] ;  /* 0x004000006038783b */ /* 0x000eee0000000200 */
        /* <DEDUP_REMOVED lines=10> */
[----:B------:R-:W-:Y:S01]  /*3270*/  HMMA.16816.F32.BF16 R28, R72, R10, R28 ;  /* 0x0000000a481c723c */ /* 0x000fe2000004181c */
[----:B------:R-:W4:Y:S01]  /*3280*/  LDSM.16.M88.4 R8, [R94+0x4000] ;  /* 0x004000005e08783b */ /* 0x000f220000000200 */
[----:B------:R-:W-:-:S06]  /*3290*/  DEPBAR.LE SB0, 0x0 ;  /* 0x000080000000791a */ /* 0x000fcc0000000000 */
[C---:B------:R-:W-:Y:S08]  /*32a0*/  HMMA.16816.F32.BF16 R64, R72.reuse, R68, R64 ;  /* 0x000000444840723c */ /* 0x040ff00000041840 */
[----:B------:R-:W-:Y:S08]  /*32b0*/  HMMA.16816.F32.BF16 R60, R72, R70, R60 ;  /* 0x00000046483c723c */ /* 0x000ff0000004183c */
[C---:B--2---:R-:W-:Y:S08]  /*32c0*/  HMMA.16816.F32.BF16 R20, R52.reuse, R46, R20 ;  /* 0x0000002e3414723c */ /* 0x044ff00000041814 */
[C---:B------:R-:W-:Y:S08]  /*32d0*/  HMMA.16816.F32.BF16 R36, R52.reuse, R48, R36 ;  /* 0x000000303424723c */ /* 0x040ff00000041824 */
[----:B------:R-:W-:Y:S08]  /*32e0*/  HMMA.16816.F32.BF16 R32, R52, R50, R32 ;  /* 0x000000323420723c */ /* 0x000ff00000041820 */
[C---:B---3--:R-:W-:Y:S08]  /*32f0*/  HMMA.16816.F32.BF16 R40, R56.reuse, R48, R40 ;  /* 0x000000303828723c */ /* 0x048ff00000041828 */
[----:B------:R-:W-:Y:S08]  /*3300*/  HMMA.16816.F32.BF16 R28, R56, R50, R28 ;  /* 0x00000032381c723c */ /* 0x000ff0000004181c */
[-C--:B------:R-:W-:Y:S08]  /*3310*/  HMMA.16816.F32.BF16 R24, R52, R44.reuse, R24 ;  /* 0x0000002c3418723c */ /* 0x080ff00000041818 */
[C---:B------:R-:W-:Y:S08]  /*3320*/  HMMA.16816.F32.BF16 R64, R56.reuse, R44, R64 ;  /* 0x0000002c3840723c */ /* 0x040ff00000041840 */
[----:B------:R-:W-:Y:S08]  /*3330*/  HMMA.16816.F32.BF16 R60, R56, R46, R60 ;  /* 0x0000002e383c723c */ /* 0x000ff0000004183c */
[C---:B-1----:R-:W-:Y:S08]  /*3340*/  HMMA.16816.F32.BF16 R44, R12.reuse, R6, R20 ;  /* 0x000000060c2c723c */ /* 0x042ff00000041814 */
[C---:B------:R-:W-:Y:S08]  /*3350*/  HMMA.16816.F32.BF16 R36, R12.reuse, R16, R36 ;  /* 0x000000100c24723c */ /* 0x040ff00000041824 */
[----:B------:R-:W-:Y:S08]  /*3360*/  HMMA.16816.F32.BF16 R32, R12, R18, R32 ;  /* 0x000000120c20723c */ /* 0x000ff00000041820 */
[C---:B----4-:R-:W-:Y:S08]  /*3370*/  HMMA.16816.F32.BF16 R20, R8.reuse, R16, R40 ;  /* 0x000000100814723c */ /* 0x050ff00000041828 */
[----:B------:R-:W-:Y:S01]  /*3380*/  HMMA.16816.F32.BF16 R16, R8, R18, R28 ;  /* 0x000000120810723c */ /* 0x000fe2000004181c */
[----:B------:R-:W-:Y:S01]  /*3390*/  SHF.R.U32.HI R28, RZ, 0x2, R169 ;  /* 0x00000002ff1c7819 */ /* 0x000fe200000116a9 */
[----:B------:R-:W1:Y:S03]  /*33a0*/  LDC R29, c[0x0][0x3e0] ;  /* 0x0000f800ff1d7b82 */ /* 0x000e660000000800 */
[----:B------:R-:W-:-:S03]  /*33b0*/  LOP3.LUT R28, R28, 0x7, RZ, 0xc0, !PT ;  /* 0x000000071c1c7812 */ /* 0x000fc600078ec0ff */
[----:B------:R-:W-:Y:S01]  /*33c0*/  HMMA.16816.F32.BF16 R24, R12, R4, R24 ;  /* 0x000000040c18723c */ /* 0x000fe20000041818 */
[----:B------:R-:W-:-:S04]  /*33d0*/  IADD3 R92, PT, PT, R92, -UR20, R28 ;  /* 0x800000145c5c7c10 */ /* 0x000fc8000fffe01c */
[----:B------:R-:W-:-:S03]  /*33e0*/  IADD3 R91, PT, PT, R92, R91, R84 ;  /* 0x0000005b5c5b7210 */ /* 0x000fc60007ffe054 */
[C---:B------:R-:W-:Y:S01]  /*33f0*/  HMMA.16816.F32.BF16 R12, R8.reuse, R4, R64 ;  /* 0x00000004080c723c */ /* 0x040fe20000041840 */
[----:B------:R-:W-:Y:S01]  /*3400*/  IMAD.U32 R4, RZ, RZ, UR13 ;  /* 0x0000000dff047e24 */ /* 0x000fe2000f8e00ff */
[C-C-:B------:R-:W-:Y:S02]  /*3410*/  VIADDMNMX R212, R91.reuse, 0x40, R84.reuse, PT ;  /* 0x000000405bd47846 */ /* 0x140fe40003800154 */
[----:B------:R-:W-:Y:S01]  /*3420*/  VIADDMNMX R171, R91, 0x48, R84, PT ;  /* 0x000000485bab7846 */ /* 0x000fe20003800154 */
[----:B------:R-:W-:Y:S01]  /*3430*/  BAR.SYNC.DEFER_BLOCKING 0x0 ;  /* 0x0000000000007b1d */ /* 0x000fe20000010000 */
[----:B------:R-:W-:Y:S01]  /*3440*/  ISETP.NE.AND P5, PT, R4, 0x1, PT ;  /* 0x000000010400780c */ /* 0x000fe20003fa5270 */
[----:B------:R-:W-:Y:S01]  /*3450*/  IMAD R4, R81, 0x20, R164 ;  /* 0x0000002051047824 */ /* 0x000fe200078e02a4 */
[----:B------:R-:W-:Y:S01]  /*3460*/  HMMA.16816.F32.BF16 R8, R8, R6, R60 ;  /* 0x000000060808723c */ /* 0x000fe2000004183c */
[----:B------:R-:W-:Y:S02]  /*3470*/  SHF.R.U32.HI R5, RZ, 0x5, R169 ;  /* 0x00000005ff057819 */ /* 0x000fe400000116a9 */
[C---:B------:R-:W-:Y:S01]  /*3480*/  VIADD R52, R4.reuse, 0x1 ;  /* 0x0000000104347836 */ /* 0x040fe20000000000 */
[CC--:B------:R-:W-:Y:S01]  /*3490*/  ISETP.GE.AND P4, PT, R4.reuse, R212.reuse, PT ;  /* 0x000000d40400720c */ /* 0x0c0fe20003f86270 */
[C---:B------:R-:W-:Y:S01]  /*34a0*/  VIADD R30, R4.reuse, 0x8 ;  /* 0x00000008041e7836 */ /* 0x040fe20000000000 */
[C---:B------:R-:W-:Y:S01]  /*34b0*/  ISETP.GE.AND P2, PT, R4.reuse, R171, PT ;  /* 0x000000ab0400720c */ /* 0x040fe20003f46270 */
[----:B------:R-:W-:Y:S01]  /*34c0*/  VIADD R28, R4, 0x10 ;  /* 0x00000010041c7836 */ /* 0x000fe20000000000 */
[----:B------:R-:W-:Y:S01]  /*34d0*/  FSEL R7, R36, -INF , !P4 ;  /* 0xff80000024077808 */ /* 0x000fe20006000000 */
[----:B------:R-:W-:Y:S01]  /*34e0*/  VIADD R36, R4, 0x9 ;  /* 0x0000000904247836 */ /* 0x000fe20000000000 */
[-C--:B------:R-:W-:Y:S01]  /*34f0*/  ISETP.GE.AND P3, PT, R52, R212.reuse, PT ;  /* 0x000000d43400720c */ /* 0x080fe20003f66270 */
[----:B------:R-:W-:Y:S01]  /*3500*/  VIADD R31, R4, 0x11 ;  /* 0x00000011041f7836 */ /* 0x000fe20000000000 */
[----:B------:R-:W-:Y:S01]  /*3510*/  FSEL R38, R38, -INF , !P2 ;  /* 0xff80000026267808 */ /* 0x000fe20005000000 */
[----:B------:R-:W-:Y:S01]  /*3520*/  IMAD R216, R216, 0x8, R5 ;  /* 0x00000008d8d87824 */ /* 0x000fe200078e0205 */
[----:B------:R-:W-:-:S02]  /*3530*/  ISETP.GE.AND P4, PT, R30, R212, PT ;  /* 0x000000d41e00720c */ /* 0x000fc40003f86270 */
[-C--:B------:R-:W-:Y:S01]  /*3540*/  ISETP.GE.AND P2, PT, R30, R171.reuse, PT ;  /* 0x000000ab1e00720c */ /* 0x080fe20003f46270 */
[----:B------:R-:W-:Y:S01]  /*3550*/  VIADD R176, R216, 0x4 ;  /* 0x00000004d8b07836 */ /* 0x000fe20000000000 */
[----:B------:R-:W-:Y:S02]  /*3560*/  FSEL R40, R37, -INF , !P3 ;  /* 0xff80000025287808 */ /* 0x000fe40005800000 */
[-C--:B------:R-:W-:Y:S02]  /*3570*/  ISETP.GE.AND P3, PT, R36, R212.reuse, PT ;  /* 0x000000d42400720c */ /* 0x080fe40003f66270 */
[----:B------:R-:W-:Y:S02]  /*3580*/  ISETP.GE.AND P1, PT, R52, R171, PT ;  /* 0x000000ab3400720c */ /* 0x000fe40003f26270 */
[----:B------:R-:W-:Y:S01]  /*3590*/  FSEL R41, R32, -INF , !P4 ;  /* 0xff80000020297808 */ /* 0x000fe20006000000 */
[----:B-1----:R-:W-:Y:S01]  /*35a0*/  IMAD R32, R90, R29, R89 ;  /* 0x0000001d5a207224 */ /* 0x002fe200078e0259 */
[----:B------:R-:W-:Y:S01]  /*35b0*/  FSEL R6, R34, -INF , !P2 ;  /* 0xff80000022067808 */ /* 0x000fe20005000000 */
[----:B------:R-:W-:Y:S01]  /*35c0*/  VIADD R34, R4, 0x18 ;  /* 0x0000001804227836 */ /* 0x000fe20000000000 */
[----:B------:R-:W-:Y:S01]  /*35d0*/  ISETP.GE.AND P4, PT, R28, R212, PT ;  /* 0x000000d41c00720c */ /* 0x000fe20003f86270 */
[----:B------:R-:W-:Y:S01]  /*35e0*/  VIADD R29, R4, 0x19 ;  /* 0x00000019041d7836 */ /* 0x000fe20000000000 */
[----:B------:R-:W-:Y:S01]  /*35f0*/  FSEL R37, R33, -INF , !P3 ;  /* 0xff80000021257808 */ /* 0x000fe20005800000 */
[----:B------:R-:W-:Y:S01]  /*3600*/  IMAD.SHL.U32 R32, R32, 0x20, RZ ;  /* 0x0000002020207824 */ /* 0x000fe200078e00ff */
[----:B------:R-:W-:-:S02]  /*3610*/  FSEL R5, R39, -INF , !P1 ;  /* 0xff80000027057808 */ /* 0x000fc40004800000 */
[-C--:B------:R-:W-:Y:S02]  /*3620*/  ISETP.GE.AND P3, PT, R31, R212.reuse, PT ;  /* 0x000000d41f00720c */ /* 0x080fe40003f66270 */
[----:B------:R-:W-:Y:S02]  /*3630*/  ISETP.GE.AND P1, PT, R36, R171, PT ;  /* 0x000000ab2400720c */ /* 0x000fe40003f26270 */
[----:B------:R-:W-:Y:S02]  /*3640*/  FSEL R24, R24, -INF , !P4 ;  /* 0xff80000018187808 */ /* 0x000fe40006000000 */
[----:B------:R-:W-:Y:S02]  /*3650*/  ISETP.GE.AND P4, PT, R34, R212, PT ;  /* 0x000000d42200720c */ /* 0x000fe40003f86270 */
[----:B------:R-:W-:Y:S02]  /*3660*/  FMNMX3.FTZ R33, R7, R40, R41, !PT ;  /* 0x0000002807217276 */ /* 0x000fe40007810029 */
[----:B------:R-:W-:-:S02]  /*3670*/  FSEL R25, R25, -INF , !P3 ;  /* 0xff80000019197808 */ /* 0x000fc40005800000 */
[----:B------:R-:W-:Y:S02]  /*3680*/  FSEL R35, R35, -INF , !P1 ;  /* 0xff80000023237808 */ /* 0x000fe40004800000 */
[----:B------:R-:W-:Y:S02]  /*3690*/  ISETP.GE.AND P3, PT, R29, R212, PT ;  /* 0x000000d41d00720c */ /* 0x000fe40003f66270 */
[-C--:B------:R-:W-:Y:S02]  /*36a0*/  ISETP.GE.AND P2, PT, R28, R171.reuse, PT ;  /* 0x000000ab1c00720c */ /* 0x080fe40003f46270 */
[----:B------:R-:W-:Y:S02]  /*36b0*/  ISETP.GE.AND P1, PT, R31, R171, PT ;  /* 0x000000ab1f00720c */ /* 0x000fe40003f26270 */
[----:B------:R-:W-:Y:S02]  /*36c0*/  FSEL R44, R44, -INF , !P4 ;  /* 0xff8000002c2c7808 */ /* 0x000fe40006000000 */
[----:B------:R-:W-:-:S02]  /*36d0*/  FMNMX3.FTZ R33, R33, R37, R24, !PT ;  /* 0x0000002521217276 */ /* 0x000fc40007810018 */
[----:B------:R-:W-:Y:S02]  /*36e0*/  FSEL R45, R45, -INF , !P3 ;  /* 0xff8000002d2d7808 */ /* 0x000fe40005800000 */
[----:B------:R-:W-:Y:S02]  /*36f0*/  FSEL R26, R26, -INF , !P2 ;  /* 0xff8000001a1a7808 */ /* 0x000fe40005000000 */
[----:B------:R-:W-:Y:S02]  /*3700*/  FSEL R27, R27, -INF , !P1 ;  /* 0xff8000001b1b7808 */ /* 0x000fe40004800000 */
[----:B------:R-:W-:Y:S02]  /*3710*/  IADD3 R178, P4, P3, R32, R83, R178 ;  /* 0x0000005320b27210 */ /* 0x000fe40007b9e0b2 */
[----:B------:R-:W-:Y:S02]  /*3720*/  SHF.R.S32.HI R39, RZ, 0x1f, R32 ;  /* 0x0000001fff277819 */ /* 0x000fe40000011420 */
[----:B------:R-:W-:-:S02]  /*3730*/  ISETP.GE.AND P2, PT, R34, R171, PT ;  /* 0x000000ab2200720c */ /* 0x000fc40003f46270 */
[----:B------:R-:W-:Y:S02]  /*3740*/  ISETP.GE.AND P1, PT, R29, R171, PT ;  /* 0x000000ab1d00720c */ /* 0x000fe40003f26270 */
[----:B------:R-:W-:Y:S02]  /*3750*/  FMNMX3.FTZ R32, R38, R5, R6, !PT ;  /* 0x0000000526207276 */ /* 0x000fe40007810006 */
[----:B------:R-:W-:Y:S02]  /*3760*/  FMNMX3.FTZ R43, R33, R25, R44, !PT ;  /* 0x00000019212b7276 */ /* 0x000fe4000781002c */
[----:B------:R-:W-:Y:S02]  /*3770*/  FSEL R46, R46, -INF , !P2 ;  /* 0xff8000002e2e7808 */ /* 0x000fe40005000000 */
[----:B------:R-:W-:Y:S02]  /*3780*/  FSEL R47, R47, -INF , !P1 ;  /* 0xff8000002f2f7808 */ /* 0x000fe40004800000 */
[----:B------:R-:W-:-:S02]  /*3790*/  FMNMX3.FTZ R32, R32, R35, R26, !PT ;  /* 0x0000002320207276 */ /* 0x000fc4000781001a */
[----:B------:R-:W-:Y:S01]  /*37a0*/  FMNMX.FTZ R43, R45, R43, !PT ;  /* 0x0000002b2d2b7209 */ /* 0x000fe20007810000 */
[----:B------:R-:W-:Y:S06]  /*37b0*/  @!P5 BRA `(.L_x_1111) ;  /* 0x00000000004cd947 */ /* 0x000fec0003800000 */
[----:B------:R-:W-:-:S04]  /*37c0*/  IMAD.U32 R48, RZ, RZ, UR13 ;  /* 0x0000000dff307e24 */ /* 0x000fc8000f8e00ff */
[----:B------:R-:W-:-:S04]  /*37d0*/  VIADD R48, R48, 0xfffffffe ;  /* 0xfffffffe30307836 */ /* 0x000fc80000000000 */
[-C--:B------:R-:W-:Y:S02]  /*37e0*/  IMAD R85, R85, R48.reuse, RZ ;  /* 0x0000003055557224 */ /* 0x080fe400078e02ff */
[----:B------:R-:W-:-:S05]  /*37f0*/  IMAD.WIDE.U32 R48, R86, R48, RZ ;  /* 0x0000003056307225 */ /* 0x000fca00078e00ff */
[----:B------:R-:W-:Y:S02]  /*3800*/  IADD3 R85, PT, PT, R49, R85, RZ ;  /* 0x0000005531557210 */ /* 0x000fe40007ffe0ff */
[----:B------:R-:W-:Y:S02]  /*3810*/  LEA R50, P2, R48, R226, 0x1 ;  /* 0x000000e230327211 */ /* 0x000fe400078408ff */
[----:B------:R-:W-:Y:S02]  /*3820*/  IADD3 R88, P1, PT, R88, R48, RZ ;  /* 0x0000003058587210 */ /* 0x000fe40007f3e0ff */
[----:B------:R-:W-:-:S03]  /*3830*/  LEA.HI.X R51, R48, R225, R85, 0x1, P2 ;  /* 0x000000e130337211 */ /* 0x000fc600010f0c55 */
[----:B------:R-:W-:Y:S01]  /*3840*/  IMAD.X R85, R87, 0x1, R85, P1 ;  /* 0x0000000157557824 */ /* 0x000fe200008e0655 */
        /* <DEDUP_REMOVED lines=10> */
.L_x_1111:
[----:B------:R-:W-:Y:S01]  /*38f0*/  FMNMX3.FTZ R32, R32, R27, R46, !PT ;  /* 0x0000001b20207276 */ /* 0x000fe2000781002e */
[----:B-1----:R-:W1:Y:S01]  /*3900*/  SHFL.BFLY PT, R48, R43, 0x2, 0x1f ;  /* 0x0c401f002b307f89 */ /* 0x002e6200000e0000 */
[----:B------:R-:W-:Y:S01]  /*3910*/  IMAD.WIDE.U32 R176, R176, -0x326172a9, RZ ;  /* 0xcd9e8d57b0b07825 */ /* 0x000fe200078e00ff */
[----:B------:R-:W-:Y:S01]  /*3920*/  IADD3.X R39, PT, PT, R39, R82, RZ, P4, P3 ;  /* 0x0000005227277210 */ /* 0x000fe200027e64ff */
[----:B------:R-:W-:Y:S01]  /*3930*/  UIADD3 UR26, UPT, UPT, UR19, -0x4498517b, URZ ;  /* 0xbb67ae85131a7890 */ /* 0x000fe2000fffe0ff */
[----:B------:R-:W-:Y:S01]  /*3940*/  FMNMX.FTZ R32, R47, R32, !PT ;  /* 0x000000202f207209 */ /* 0x000fe20007810000 */
[----:B------:R-:W-:Y:S01]  /*3950*/  IMAD.WIDE.U32 R178, R178, -0x2daee0ad, RZ ;  /* 0xd2511f53b2b27825 */ /* 0x000fe200078e00ff */
[----:B------:R-:W-:Y:S01]  /*3960*/  LOP3.LUT R236, R39, UR18, R177, 0x96, !PT ;  /* 0x0000001227ec7c12 */ /* 0x000fe2000f8e96b1 */
[----:B------:R-:W-:Y:S01]  /*3970*/  UIADD3 UR7, UPT, UPT, UR18, -0x61c88647, URZ ;  /* 0x9e3779b912077890 */ /* 0x000fe2000fffe0ff */
[----:B------:R-:W-:Y:S01]  /*3980*/  VIMNMX R214, PT, PT, R91, R84, PT ;  /* 0x000000545bd67248 */ /* 0x000fe20003fe0100 */
[----:B------:R-:W2:Y:S01]  /*3990*/  SHFL.BFLY PT, R42, R32, 0x2, 0x1f ;  /* 0x0c401f00202a7f89 */ /* 0x000ea200000e0000 */
[----:B------:R-:W-:Y:S01]  /*39a0*/  LOP3.LUT R86, R81, UR19, R179, 0x96, !PT ;  /* 0x0000001351567c12 */ /* 0x000fe2000f8e96b3 */
[----:B------:R-:W-:Y:S01]  /*39b0*/  IMAD.WIDE.U32 R236, R236, -0x2daee0ad, RZ ;  /* 0xd2511f53ecec7825 */ /* 0x000fe200078e00ff */
[----:B------:R-:W-:Y:S01]  /*39c0*/  UIADD3 UR6, UPT, UPT, UR18, 0x3c6ef372, URZ ;  /* 0x3c6ef37212067890 */ /* 0x000fe2000fffe0ff */
[-C--:B------:R-:W-:Y:S01]  /*39d0*/  ISETP.GE.AND P4, PT, R4, R214.reuse, PT ;  /* 0x000000d60400720c */ /* 0x080fe20003f86270 */
[----:B------:R-:W-:Y:S01]  /*39e0*/  UIADD3 UR24, UPT, UPT, UR19, 0x76cf5d0a, URZ ;  /* 0x76cf5d0a13187890 */ /* 0x000fe2000fffe0ff */
[----:B------:R-:W-:Y:S01]  /*39f0*/  IMAD.WIDE.U32 R86, R86, -0x326172a9, RZ ;  /* 0xcd9e8d5756567825 */ /* 0x000fe200078e00ff */
[----:B------:R-:W-:Y:S01]  /*3a00*/  LOP3.LUT R234, R178, UR26, R237, 0x96, !PT ;  /* 0x0000001ab2ea7c12 */ /* 0x000fe2000f8e96ed */
[----:B------:R-:W-:Y:S01]  /*3a10*/  UIADD3 UR22, UPT, UPT, UR19, 0x32370b8f, URZ ;  /* 0x32370b8f13167890 */ /* 0x000fe2000fffe0ff */
[----:B------:R-:W-:Y:S01]  /*3a20*/  FSEL R71, R20, -INF , !P4 ;  /* 0xff80000014477808 */ /* 0x000fe20006000000 */
[----:B------:R-:W-:Y:S01]  /*3a30*/  UIADD3 UR23, UPT, UPT, UR18, -0x255992d5, URZ ;  /* 0xdaa66d2b12177890 */ /* 0x000fe2000fffe0ff */
[----:B------:R-:W-:Y:S01]  /*3a40*/  LOP3.LUT R33, R176, UR7, R87, 0x96, !PT ;  /* 0x00000007b0217c12 */ /* 0x000fe2000f8e9657 */
[----:B------:R-:W-:Y:S01]  /*3a50*/  IMAD.WIDE.U32 R234, R234, -0x326172a9, RZ ;  /* 0xcd9e8d57eaea7825 */ /* 0x000fe200078e00ff */
[----:B------:R-:W3:Y:S01]  /*3a60*/  LDCU UR25, c[0x0][0x45c] ;  /* 0x00008b80ff1977ac */ /* 0x000ee20008000800 */
[----:B------:R-:W-:Y:S01]  /*3a70*/  ISETP.GE.AND P4, PT, R36, R214, PT ;  /* 0x000000d62400720c */ /* 0x000fe20003f86270 */
[----:B------:R-:W4:Y:S01]  /*3a80*/  LDC R196, c[0x0][0x4f8] ;  /* 0x00013e00ffc47b82 */ /* 0x000f220000000800 */
[----:B-1----:R-:W-:Y:S01]  /*3a90*/  FMNMX.FTZ R43, R43, R48, !PT ;  /* 0x000000302b2b7209 */ /* 0x002fe20007810000 */
[----:B------:R-:W-:Y:S01]  /*3aa0*/  IMAD.WIDE.U32 R60, R33, -0x2daee0ad, RZ ;  /* 0xd2511f53213c7825 */ /* 0x000fe200078e00ff */
[----:B------:R-:W-:Y:S01]  /*3ab0*/  LOP3.LUT R62, R86, UR6, R235, 0x96, !PT ;  /* 0x00000006563e7c12 */ /* 0x000fe2000f8e96eb */
[----:B------:R-:W-:Y:S01]  /*3ac0*/  UIADD3 UR21, UPT, UPT, UR18, 0x78dde6e4, URZ ;  /* 0x78dde6e412157890 */ /* 0x000fe2000fffe0ff */
[----:B------:R-:W-:Y:S01]  /*3ad0*/  FSEL R55, R17, -INF , !P4 ;  /* 0xff80000011377808 */ /* 0x000fe20006000000 */
[----:B------:R-:W1:Y:S01]  /*3ae0*/  SHFL.BFLY PT, R166, R43, 0x1, 0x1f ;  /* 0x0c201f002ba67f89 */ /* 0x000e6200000e0000 */
[----:B------:R-:W-:Y:S01]  /*3af0*/  UIADD3 UR10, UPT, UPT, UR19, -0x56f99767, URZ ;  /* 0xa9066899130a7890 */ /* 0x000fe2000fffe0ff */
[----:B------:R-:W-:Y:S01]  /*3b00*/  IMAD.WIDE.U32 R62, R62, -0x2daee0ad, RZ ;  /* 0xd2511f533e3e7825 */ /* 0x000fe200078e00ff */
[----:B--2---:R-:W-:Y:S01]  /*3b10*/  FMNMX.FTZ R42, R32, R42, !PT ;  /* 0x0000002a202a7209 */ /* 0x004fe20007810000 */
[----:B------:R-:W-:Y:S01]  /*3b20*/  UIADD3 UR20, UPT, UPT, UR19, -0x126145ec, URZ ;  /* 0xed9eba1413147890 */ /* 0x000fe2000fffe0ff */
[----:B------:R-:W-:Y:S01]  /*3b30*/  LOP3.LUT R32, R236, UR24, R61, 0x96, !PT ;  /* 0x00000018ec207c12 */ /* 0x000fe2000f8e963d */
[----:B------:R-:W-:Y:S01]  /*3b40*/  UIADD3 UR11, UPT, UPT, UR18, 0x1715609d, URZ ;  /* 0x1715609d120b7890 */ /* 0x000fe2000fffe0ff */
[----:B------:R-:W-:Y:S01]  /*3b50*/  LOP3.LUT R60, R60, UR22, R63, 0x96, !PT ;  /* 0x000000163c3c7c12 */ /* 0x000fe2000f8e963f */
[----:B------:R-:W2:Y:S01]  /*3b60*/  SHFL.BFLY PT, R165, R42, 0x1, 0x1f ;  /* 0x0c201f002aa57f89 */ /* 0x000ea200000e0000 */
[-C--:B------:R-:W-:Y:S01]  /*3b70*/  ISETP.GE.AND P4, PT, R34, R214.reuse, PT ;  /* 0x000000d62200720c */ /* 0x080fe20003f86270 */
[----:B------:R-:W-:Y:S01]  /*3b80*/  IMAD.WIDE.U32 R32, R32, -0x326172a9, RZ ;  /* 0xcd9e8d5720207825 */ /* 0x000fe200078e00ff */
[----:B------:R-:W-:Y:S01]  /*3b90*/  VIADDMNMX R213, R91, 0x8, R84, PT ;  /* 0x000000085bd57846 */ /* 0x000fe20003800154 */
[----:B------:R-:W-:Y:S01]  /*3ba0*/  UIADD3 UR8, UPT, UPT, UR19, 0x646e171e, URZ ;  /* 0x646e171e13087890 */ /* 0x000fe2000fffe0ff */
[-C--:B------:R-:W-:Y:S01]  /*3bb0*/  ISETP.GE.AND P3, PT, R52, R214.reuse, PT ;  /* 0x000000d63400720c */ /* 0x080fe20003f66270 */
[----:B------:R-:W-:Y:S01]  /*3bc0*/  IMAD.WIDE.U32 R60, R60, -0x326172a9, RZ ;  /* 0xcd9e8d573c3c7825 */ /* 0x000fe200078e00ff */
[----:B------:R-:W-:Y:S01]  /*3bd0*/  LOP3.LUT R33, R234, UR23, R33, 0x96, !PT ;  /* 0x00000017ea217c12 */ /* 0x000fe2000f8e9621 */
[----:B------:R-:W-:Y:S01]  /*3be0*/  UIADD3 UR9, UPT, UPT, UR18, -0x4ab325aa, URZ ;  /* 0xb54cda5612097890 */ /* 0x000fe2000fffe0ff */
[----:B------:R-:W-:Y:S01]  /*3bf0*/  ISETP.GE.AND P2, PT, R30, R214, PT ;  /* 0x000000d61e00720c */ /* 0x000fe20003f46270 */
[----:B------:R-:W-:Y:S01]  /*3c00*/  IMAD.WIDE.U32 R216, R216, -0x326172a9, RZ ;  /* 0xcd9e8d57d8d87825 */ /* 0x000fe200078e00ff */
[----:B------:R-:W-:-:S02]  /*3c10*/  LOP3.LUT R32, R32, UR21, R61, 0x96, !PT ;  /* 0x0000001520207c12 */ /* 0x000fc4000f8e963d */
[----:B------:R-:W-:Y:S01]  /*3c20*/  FSEL R203, R8, -INF , !P4 ;  /* 0xff80000008cb7808 */ /* 0x000fe20006000000 */
[----:B------:R-:W-:Y:S01]  /*3c30*/  IMAD.WIDE.U32 R50, R33, -0x2daee0ad, RZ ;  /* 0xd2511f5321327825 */ /* 0x000fe200078e00ff */
[----:B------:R-:W-:Y:S02]  /*3c40*/  ISETP.GE.AND P4, PT, R36, R213, PT ;  /* 0x000000d52400720c */ /* 0x000fe40003f86270 */
[----:B-1----:R-:W-:Y:S01]  /*3c50*/  FMNMX.FTZ R166, R43, R166, !PT ;  /* 0x000000a62ba67209 */ /* 0x002fe20007810000 */
[----:B------:R-:W-:Y:S01]  /*3c60*/  IMAD.WIDE.U32 R32, R32, -0x2daee0ad, RZ ;  /* 0xd2511f5320207825 */ /* 0x000fe200078e00ff */
[----:B------:R-:W-:Y:S02]  /*3c70*/  LOP3.LUT R62, R62, UR20, R51, 0x96, !PT ;  /* 0x000000143e3e7c12 */ /* 0x000fe4000f8e9633 */
[----:B------:R-:W-:Y:S01]  /*3c80*/  FSETP.NEU.FTZ.AND P1, PT, R166, -INF , PT ;  /* 0xff800000a600780b */ /* 0x000fe20003f3d000 */
[----:B------:R-:W-:Y:S01]  /*3c90*/  IMAD.MOV.U32 R180, RZ, RZ, 0x20 ;  /* 0x00000020ffb47424 */ /* 0x000fe200078e00ff */
[----:B------:R-:W-:Y:S01]  /*3ca0*/  LOP3.LUT R48, R50, UR10, R33, 0x96, !PT ;  /* 0x0000000a32307c12 */ /* 0x000fe2000f8e9621 */
[----:B---3--:R-:W-:Y:S01]  /*3cb0*/  FMUL.FTZ R33, R166, UR25 ;  /* 0x00000019a6217c20 */ /* 0x008fe20008410000 */
[----:B--2---:R-:W-:Y:S01]  /*3cc0*/  FMNMX.FTZ R165, R42, R165, !PT ;  /* 0x000000a52aa57209 */ /* 0x004fe20007810000 */
[----:B------:R-:W-:Y:S01]  /*3cd0*/  IMAD.WIDE.U32 R62, R62, -0x326172a9, RZ ;  /* 0xcd9e8d573e3e7825 */ /* 0x000fe200078e00ff */
[----:B------:R-:W-:-:S02]  /*3ce0*/  FSEL R70, R21, -INF , !P3 ;  /* 0xff80000015467808 */ /* 0x000fc40005800000 */
[----:B------:R-:W-:Y:S01]  /*3cf0*/  FSEL R33, R33, RZ, P1 ;  /* 0x000000ff21217208 */ /* 0x000fe20000800000 */
[C---:B------:R-:W-:Y:S01]  /*3d00*/  FMUL.FTZ R228, R165.reuse, UR25 ;  /* 0x00000019a5e47c20 */ /* 0x040fe20008410000 */
[----:B------:R-:W-:Y:S02]  /*3d10*/  FSETP.NEU.FTZ.AND P1, PT, R165, -INF , PT ;  /* 0xff800000a500780b */ /* 0x000fe40003f3d000 */
[----:B------:R-:W-:Y:S01]  /*3d20*/  FSEL R69, R16, -INF , !P2 ;  /* 0xff80000010457808 */ /* 0x000fe20005000000 */
[--C-:B------:R-:W-:Y:S01]  /*3d30*/  FFMA.FTZ R195, R24, UR25, -R33.reuse ;  /* 0x0000001918c37c23 */ /* 0x100fe20008010821 */
[-C--:B------:R-:W-:Y:S01]  /*3d40*/  ISETP.GE.AND P3, PT, R28, R214.reuse, PT ;  /* 0x000000d61c00720c */ /* 0x080fe20003f66270 */
[--C-:B------:R-:W-:Y:S01]  /*3d50*/  FFMA.FTZ R194, R25, UR25, -R33.reuse ;  /* 0x0000001919c27c23 */ /* 0x100fe20008010821 */
[-C--:B------:R-:W-:Y:S01]  /*3d60*/  ISETP.GE.AND P2, PT, R31, R214.reuse, PT ;  /* 0x000000d61f00720c */ /* 0x080fe20003f46270 */
[--C-:B------:R-:W-:Y:S01]  /*3d70*/  FFMA.FTZ R193, R44, UR25, -R33.reuse ;  /* 0x000000192cc17c23 */ /* 0x100fe20008010821 */
[----:B------:R-:W-:Y:S01]  /*3d80*/  FSEL R53, R19, -INF , !P4 ;  /* 0xff80000013357808 */ /* 0x000fe20006000000 */
[--C-:B------:R-:W-:Y:S01]  /*3d90*/  FFMA.FTZ R229, R45, UR25, -R33.reuse ;  /* 0x000000192de57c23 */ /* 0x100fe20008010821 */
[----:B------:R-:W-:Y:S01]  /*3da0*/  FSEL R228, R228, RZ, P1 ;  /* 0x000000ffe4e47208 */ /* 0x000fe20000800000 */
[----:B------:R-:W-:Y:S01]  /*3db0*/  MUFU.EX2 R195, R195 ;  /* 0x000000c300c37308 */ /* 0x000fe20000000800 */
[----:B------:R-:W-:Y:S01]  /*3dc0*/  ISETP.GE.AND P4, PT, R29, R214, PT ;  /* 0x000000d61d00720c */ /* 0x000fe20003f86270 */
[----:B------:R-:W-:Y:S01]  /*3dd0*/  FFMA.FTZ R189, R7, UR25, -R33 ;  /* 0x0000001907bd7c23 */ /* 0x000fe20008010821 */
[----:B------:R-:W-:Y:S01]  /*3de0*/  LOP3.LUT R8, R60, UR11, R63, 0x96, !PT ;  /* 0x0000000b3c087c12 */ /* 0x000fe2000f8e963f */
[--C-:B------:R-:W-:Y:S01]  /*3df0*/  FFMA.FTZ R186, R38, UR25, -R228.reuse ;  /* 0x0000001926ba7c23 */ /* 0x100fe200080108e4 */
[-C--:B------:R-:W-:Y:S01]  /*3e00*/  ISETP.GE.AND P1, PT, R4, R213.reuse, PT ;  /* 0x000000d50400720c */ /* 0x080fe20003f26270 */
[----:B------:R-:W1:Y:S01]  /*3e10*/  MUFU.EX2 R194, R194 ;  /* 0x000000c200c27308 */ /* 0x000e620000000800 */
[----:B------:R-:W-:Y:S01]  /*3e20*/  FSEL R201, R12, -INF , !P3 ;  /* 0xff8000000cc97808 */ /* 0x000fe20005800000 */
[--C-:B------:R-:W-:Y:S01]  /*3e30*/  FFMA.FTZ R184, R6, UR25, -R228.reuse ;  /* 0x0000001906b87c23 */ /* 0x100fe200080108e4 */
[----:B------:R-:W-:Y:S01]  /*3e40*/  FSEL R202, R13, -INF , !P2 ;  /* 0xff8000000dca7808 */ /* 0x000fe20005000000 */
[----:B------:R-:W-:Y:S01]  /*3e50*/  FFMA.FTZ R182, R35, UR25, -R228 ;  /* 0x0000001923b67c23 */ /* 0x000fe200080108e4 */
[----:B------:R-:W-:Y:S01]  /*3e60*/  LOP3.LUT R215, R80, 0x200, R0, 0xf8, !PT ;  /* 0x0000020050d77812 */ /* 0x000fe200078ef800 */
[--C-:B------:R-:W-:Y:S01]  /*3e70*/  FFMA.FTZ R185, R5, UR25, -R228.reuse ;  /* 0x0000001905b97c23 */ /* 0x100fe200080108e4 */
[-C--:B------:R-:W-:Y:S01]  /*3e80*/  ISETP.GE.AND P3, PT, R52, R213.reuse, PT ;  /* 0x000000d53400720c */ /* 0x080fe20003f66270 */
[--C-:B------:R-:W-:Y:S01]  /*3e90*/  FFMA.FTZ R192, R26, UR25, -R228.reuse ;  /* 0x000000191ac07c23 */ /* 0x100fe200080108e4 */
[----:B------:R-:W-:Y:S01]  /*3ea0*/  ISETP.GE.AND P2, PT, R30, R213, PT ;  /* 0x000000d51e00720c */ /* 0x000fe20003f46270 */
[----:B------:R-:W-:Y:S01]  /*3eb0*/  FFMA.FTZ R191, R27, UR25, -R228 ;  /* 0x000000191bbf7c23 */ /* 0x000fe200080108e4 */
[----:B------:R-:W-:Y:S01]  /*3ec0*/  FSEL R211, R9, -INF , !P4 ;  /* 0xff80000009d37808 */ /* 0x000fe20006000000 */
[----:B------:R-:W-:Y:S01]  /*3ed0*/  IMAD.WIDE.U32 R8, R8, -0x2daee0ad, RZ ;  /* 0xd2511f5308087825 */ /* 0x000fe200078e00ff */
[----:B------:R-:W-:-:S03]  /*3ee0*/  FSEL R68, R22, -INF , !P1 ;  /* 0xff80000016447808 */ /* 0x000fc60004800000 */
[--C-:B------:R-:W-:Y:S01]  /*3ef0*/  FFMA.FTZ R190, R46, UR25, -R228.reuse ;  /* 0x000000192ebe7c23 */ /* 0x100fe200080108e4 */
[----:B------:R-:W-:Y:S01]  /*3f00*/  FMNMX3.FTZ R101, R71, R70, R69, !PT ;  /* 0x0000004647657276 */ /* 0x000fe20007810045 */
[----:B------:R-:W-:Y:S01]  /*3f10*/  FFMA.FTZ R188, R40, UR25, -R33 ;  /* 0x0000001928bc7c23 */ /* 0x000fe20008010821 */
[----:B------:R-:W-:Y:S01]  /*3f20*/  LEA R103, R215, UR5, 0x1 ;  /* 0x00000005d7677c11 */ /* 0x000fe2000f8e08ff */
[----:B------:R-:W-:Y:S01]  /*3f30*/  FFMA.FTZ R228, R47, UR25, -R228 ;  /* 0x000000192fe47c23 */ /* 0x000fe200080108e4 */
[-C--:B------:R-:W-:Y:S01]  /*3f40*/  ISETP.GE.AND P1, PT, R28, R213.reuse, PT ;  /* 0x000000d51c00720c */ /* 0x080fe20003f26270 */
[----:B------:R-:W-:Y:S01]  /*3f50*/  MUFU.EX2 R193, R193 ;  /* 0x000000c100c17308 */ /* 0x000fe20000000800 */
[----:B------:R-:W-:Y:S01]  /*3f60*/  FSEL R52, R23, -INF , !P3 ;  /* 0xff80000017347808 */ /* 0x000fe20005800000 */
[C---:B------:R-:W-:Y:S01]  /*3f70*/  VIADD R49, R103.reuse, 0xa000 ;  /* 0x0000a00067317836 */ /* 0x040fe20000000000 */
[----:B------:R-:W-:Y:S01]  /*3f80*/  FSEL R54, R18, -INF , !P2 ;  /* 0xff80000012367808 */ /* 0x000fe20005000000 */
[----:B------:R-:W-:Y:S01]  /*3f90*/  VIADD R100, R103, 0xa040 ;  /* 0x0000a04067647836 */ /* 0x000fe20000000000 */
[----:B------:R-:W-:Y:S01]  /*3fa0*/  ISETP.GE.AND P2, PT, R34, R213, PT ;  /* 0x000000d52200720c */ /* 0x000fe20003f46270 */
[----:B------:R-:W-:Y:S01]  /*3fb0*/  @P6 VIADD R100, R49, 0xffffffc0 ;  /* 0xffffffc031646836 */ /* 0x000fe20000000000 */
[----:B------:R-:W-:Y:S01]  /*3fc0*/  FMNMX3.FTZ R101, R101, R55, R201, !PT ;  /* 0x0000003765657276 */ /* 0x000fe200078100c9 */
[----:B------:R-:W-:Y:S01]  /*3fd0*/  IMAD.WIDE.U32 R48, R48, -0x326172a9, RZ ;  /* 0xcd9e8d5730307825 */ /* 0x000fe200078e00ff */
[-C--:B------:R-:W-:Y:S01]  /*3fe0*/  ISETP.GE.AND P3, PT, R31, R213.reuse, PT ;  /* 0x000000d51f00720c */ /* 0x080fe20003f66270 */
[----:B------:R-:W2:Y:S01]  /*3ff0*/  MUFU.EX2 R229, R229 ;  /* 0x000000e500e57308 */ /* 0x000ea20000000800 */
[----:B------:R-:W-:Y:S01]  /*4000*/  FSEL R209, R14, -INF , !P1 ;  /* 0xff8000000ed17808 */ /* 0x000fe20004800000 */
[----:B------:R-:W-:Y:S01]  /*4010*/  FFMA.FTZ R183, R37, UR25, -R33 ;  /* 0x0000001925b77c23 */ /* 0x000fe20008010821 */
[----:B------:R-:W-:Y:S01]  /*4020*/  LOP3.LUT R32, R32, UR8, R9, 0x96, !PT ;  /* 0x0000000820207c12 */ /* 0x000fe2000f8e9609 */
[----:B------:R-:W-:Y:S01]  /*4030*/  MUFU.EX2 R189, R189 ;  /* 0x000000bd00bd7308 */ /* 0x000fe20000000800 */
[----:B------:R-:W-:Y:S01]  /*4040*/  FMNMX3.FTZ R167, R68, R52, R54, !PT ;  /* 0x0000003444a77276 */ /* 0x000fe20007810036 */
[----:B------:R-:W-:Y:S01]  /*4050*/  LDSM.16.MT88.4 R64, [R100] ;  /* 0x000000006440783b */ /* 0x000fe20000004200 */
[----:B------:R-:W-:Y:S01]  /*4060*/  FSEL R218, R10, -INF , !P2 ;  /* 0xff8000000ada7808 */ /* 0x000fe20005000000 */
[----:B------:R-:W-:Y:S01]  /*4070*/  IMAD.MOV.U32 R10, RZ, RZ, R8 ;  /* 0x000000ffff0a7224 */ /* 0x000fe200078e0008 */
[C---:B------:R-:W-:Y:S01]  /*4080*/  PRMT R38, R8.reuse, 0x7771, RZ ;  /* 0x0000777108267816 */ /* 0x040fe200000000ff */
[----:B------:R-:W-:Y:S01]  /*4090*/  MUFU.EX2 R188, R188 ;  /* 0x000000bc00bc7308 */ /* 0x000fe20000000800 */
[C---:B------:R-:W-:Y:S01]  /*40a0*/  PRMT R9, R8.reuse, 0x7773, RZ ;  /* 0x0000777308097816 */ /* 0x040fe200000000ff */
[----:B------:R-:W-:Y:S01]  /*40b0*/  LDSM.16.MT88.4 R144, [R100+0x1000] ;  /* 0x001000006490783b */ /* 0x000fe20000004200 */
[----:B------:R-:W-:Y:S01]  /*40c0*/  PRMT R8, R8, 0x7772, RZ ;  /* 0x0000777208087816 */ /* 0x000fe200000000ff */
[----:B------:R-:W-:Y:S01]  /*40d0*/  MUFU.EX2 R186, R186 ;  /* 0x000000ba00ba7308 */ /* 0x000fe20000000800 */
[----:B------:R-:W-:Y:S01]  /*40e0*/  FMNMX3.FTZ R101, R101, R202, R203, !PT ;  /* 0x000000ca65657276 */ /* 0x000fe200078100cb */
[----:B------:R-:W-:Y:S01]  /*40f0*/  FFMA.FTZ R187, R41, UR25, -R33 ;  /* 0x0000001929bb7c23 */ /* 0x000fe20008010821 */
[----:B------:R-:W-:Y:S01]  /*4100*/  ISETP.GE.AND P1, PT, R29, R213, PT ;  /* 0x000000d51d00720c */ /* 0x000fe20003f26270 */
[----:B------:R-:W-:Y:S01]  /*4110*/  MUFU.EX2 R184, R184 ;  /* 0x000000b800b87308 */ /* 0x000fe20000000800 */
[----:B------:R-:W-:Y:S01]  /*4120*/  FSEL R210, R15, -INF , !P3 ;  /* 0xff8000000fd27808 */ /* 0x000fe20005800000 */
[----:B------:R-:W-:Y:S01]  /*4130*/  LDSM.16.MT88.4 R28, [R100+0x800] ;  /* 0x00080000641c783b */ /* 0x000fe20000004200 */
[----:B------:R-:W-:Y:S01]  /*4140*/  LOP3.LUT R36, R32, 0xffff, RZ, 0xc0, !PT ;  /* 0x0000ffff20247812 */ /* 0x000fe200078ec0ff */
[----:B------:R-:W3:Y:S01]  /*4150*/  MUFU.EX2 R182, R182 ;  /* 0x000000b600b67308 */ /* 0x000ee20000000800 */
[----:B------:R-:W-:Y:S01]  /*4160*/  FMNMX3.FTZ R167, R167, R53, R209, !PT ;  /* 0x00000035a7a77276 */ /* 0x000fe200078100d1 */
[----:B------:R-:W-:Y:S01]  /*4170*/  LDSM.16.MT88.4 R12, [R100+0x1800] ;  /* 0x00180000640c783b */ /* 0x000fe20000004200 */
[----:B----4-:R-:W-:Y:S01]  /*4180*/  LOP3.LUT R196, R196, 0xff, RZ, 0xc0, !PT ;  /* 0x000000ffc4c47812 */ /* 0x010fe200078ec0ff */
[----:B------:R-:W4:Y:S01]  /*4190*/  MUFU.EX2 R185, R185 ;  /* 0x000000b900b97308 */ /* 0x000f220000000800 */
[----:B------:R-:W-:Y:S01]  /*41a0*/  PRMT R8, R8, 0x5410, R9 ;  /* 0x0000541008087816 */ /* 0x000fe20000000009 */
[----:B------:R-:W-:Y:S01]  /*41b0*/  IMAD.MOV.U32 R42, RZ, RZ, R48 ;  /* 0x000000ffff2a7224 */ /* 0x000fe200078e0030 */
[----:B------:R-:W-:Y:S01]  /*41c0*/  FMNMX.FTZ R101, R211, R101, !PT ;  /* 0x00000065d3657209 */ /* 0x000fe20007810000 */
[----:B------:R-:W-:Y:S01]  /*41d0*/  IMAD R196, R196, 0x10000, R196 ;  /* 0x00010000c4c47824 */ /* 0x000fe200078e02c4 */
[----:B------:R-:W-:Y:S01]  /*41e0*/  FSEL R219, R11, -INF , !P1 ;  /* 0xff8000000bdb7808 */ /* 0x000fe20004800000 */
[----:B------:R-:W-:Y:S01]  /*41f0*/  MUFU.EX2 R192, R192 ;  /* 0x000000c000c07308 */ /* 0x000fe20000000800 */
[----:B------:R-:W-:Y:S01]  /*4200*/  LOP3.LUT R9, R32, 0xff, RZ, 0xc0, !PT ;  /* 0x000000ff20097812 */ /* 0x000fe200078ec0ff */
[----:B------:R-:W5:Y:S01]  /*4210*/  SHFL.BFLY PT, R168, R101, 0x2, 0x1f ;  /* 0x0c401f0065a87f89 */ /* 0x000f6200000e0000 */
[----:B------:R-:W-:Y:S01]  /*4220*/  SHF.R.U32.HI R36, RZ, 0x8, R36 ;  /* 0x00000008ff247819 */ /* 0x000fe20000011624 */
[----:B------:R-:W-:Y:S01]  /*4230*/  MUFU.EX2 R191, R191 ;  /* 0x000000bf00bf7308 */ /* 0x000fe20000000800 */
[----:B------:R-:W-:Y:S01]  /*4240*/  FMNMX3.FTZ R167, R167, R210, R218, !PT ;  /* 0x000000d2a7a77276 */ /* 0x000fe200078100da */
[----:B------:R-:W-:Y:S01]  /*4250*/  LDSM.16.MT88.4 R148, [R103+0xa000] ;  /* 0x00a000006794783b */ /* 0x000fe20000004200 */
[----:B------:R-:W-:Y:S01]  /*4260*/  LOP3.LUT R10, R10, 0xff, RZ, 0xc0, !PT ;  /* 0x000000ff0a0a7812 */ /* 0x000fe200078ec0ff */
[----:B------:R-:W-:Y:S01]  /*4270*/  MUFU.EX2 R190, R190 ;  /* 0x000000be00be7308 */ /* 0x000fe20000000800 */
[----:B------:R-:W-:Y:S01]  /*4280*/  LOP3.LUT R137, R62, UR9, R49, 0x96, !PT ;  /* 0x000000093e897c12 */ /* 0x000fe2000f8e9631 */
[----:B------:R-:W-:Y:S01]  /*4290*/  LDSM.16.MT88.4 R96, [R103+0xb000] ;  /* 0x00b000006760783b */ /* 0x000fe20000004200 */
[----:B------:R-:W-:Y:S01]  /*42a0*/  PRMT R36, R9, 0x5410, R36 ;  /* 0x0000541009247816 */ /* 0x000fe20000000024 */
[----:B------:R-:W-:Y:S01]  /*42b0*/  MUFU.EX2 R228, R228 ;  /* 0x000000e400e47308 */ /* 0x000fe20000000800 */
[----:B------:R-:W-:Y:S01]  /*42c0*/  FMNMX.FTZ R167, R219, R167, !PT ;  /* 0x000000a7dba77209 */ /* 0x000fe20007810000 */
[----:B------:R-:W-:Y:S01]  /*42d0*/  LDSM.16.MT88.4 R172, [R103+0xa800] ;  /* 0x00a8000067ac783b */ /* 0x000fe20000004200 */
[----:B------:R-:W-:Y:S01]  /*42e0*/  PRMT R38, R10, 0x5410, R38 ;  /* 0x000054100a267816 */ /* 0x000fe20000000026 */
[----:B------:R-:W5:Y:S01]  /*42f0*/  MUFU.EX2 R187, R187 ;  /* 0x000000bb00bb7308 */ /* 0x000f620000000800 */
[C---:B------:R-:W-:Y:S01]  /*4300*/  PRMT R43, R48.reuse, 0x7773, RZ ;  /* 0x00007773302b7816 */ /* 0x040fe200000000ff */
[----:B------:R-:W5:Y:S01]  /*4310*/  SHFL.BFLY PT, R84, R167, 0x2, 0x1f ;  /* 0x0c401f00a7547f89 */ /* 0x000f6200000e0000 */
[----:B------:R-:W-:Y:S01]  /*4320*/  PRMT R139, R48, 0x7772, RZ ;  /* 0x00007772308b7816 */ /* 0x000fe200000000ff */
[----:B------:R-:W5:Y:S01]  /*4330*/  MUFU.EX2 R183, R183 ;  /* 0x000000b700b77308 */ /* 0x000f620000000800 */
[C---:B------:R-:W-:Y:S01]  /*4340*/  LOP3.LUT R7, R137.reuse, 0xffff, RZ, 0xc0, !PT ;  /* 0x0000ffff89077812 */ /* 0x040fe200078ec0ff */
[----:B------:R-:W-:Y:S01]  /*4350*/  LDSM.16.MT88.4 R20, [R103+0xb800] ;  /* 0x00b800006714783b */ /* 0x000fe20000004200 */
[----:B------:R-:W-:-:S02]  /*4360*/  PRMT R35, R137, 0x7632, R35 ;  /* 0x0000763289237816 */ /* 0x000fc40000000023 */
[----:B------:R-:W-:Y:S02]  /*4370*/  PRMT R10, R32, 0x7632, R10 ;  /* 0x00007632200a7816 */ /* 0x000fe4000000000a */
[----:B------:R-:W-:Y:S02]  /*4380*/  HSET2.LE.AND R36, R36, R196, PT ;  /* 0x000000c424247233 */ /* 0x000fe40003803000 */
[----:B------:R-:W-:Y:S02]  /*4390*/  LOP3.LUT R136, R137, 0xff, RZ, 0xc0, !PT ;  /* 0x000000ff89887812 */ /* 0x000fe400078ec0ff */
[----:B-1----:R-:W-:Y:S02]  /*43a0*/  F2FP.BF16.F32.PACK_AB R9, R194, R195 ;  /* 0x000000c3c209723e */ /* 0x002fe400000010ff */
[----:B------:R-:W-:Y:S02]  /*43b0*/  PRMT R139, R139, 0x5410, R43 ;  /* 0x000054108b8b7816 */ /* 0x000fe4000000002b */
[----:B------:R-:W-:-:S02]  /*43c0*/  SHF.R.U32.HI R137, RZ, 0x18, R137 ;  /* 0x00000018ff897819 */ /* 0x000fc40000011689 */
[----:B------:R-:W-:Y:S02]  /*43d0*/  SHF.R.U32.HI R6, RZ, 0x8, R7 ;  /* 0x00000008ff067819 */ /* 0x000fe40000011607 */
[----:B------:R-:W-:Y:S02]  /*43e0*/  LOP3.LUT R5, R35, 0xff, RZ, 0xc0, !PT ;  /* 0x000000ff23057812 */ /* 0x000fe400078ec0ff */
[----:B------:R-:W-:Y:S02]  /*43f0*/  SHF.R.U32.HI R37, RZ, 0x18, R32 ;  /* 0x00000018ff257819 */ /* 0x000fe40000011620 */
[----:B------:R-:W-:Y:S02]  /*4400*/  LOP3.LUT R10, R10, 0xff, RZ, 0xc0, !PT ;  /* 0x000000ff0a0a7812 */ /* 0x000fe400078ec0ff */
[----:B------:R-:W-:Y:S02]  /*4410*/  LOP3.LUT R240, R39, UR18, R217, 0x96, !PT ;  /* 0x0000001227f07c12 */ /* 0x000fe4000f8e96d9 */
[----:B------:R-:W-:-:S02]  /*4420*/  LOP3.LUT R36, R9, R36, RZ, 0xc0, !PT ;  /* 0x0000002409247212 */ /* 0x000fc400078ec0ff */
[----:B------:R-:W-:Y:S01]  /*4430*/  HSET2.LE.AND R38, R38, R196, PT ;  /* 0x000000c426267233 */ /* 0x000fe20003803000 */
[----:B------:R-:W-:Y:S01]  /*4440*/  IMAD.WIDE.U32 R240, R240, -0x2daee0ad, RZ ;  /* 0xd2511f53f0f07825 */ /* 0x000fe200078e00ff */
[----:B------:R-:W-:Y:S02]  /*4450*/  SEL R85, R180, 0xffffffe0, !P0 ;  /* 0xffffffe0b4557807 */ /* 0x000fe40004000000 */
[----:B------:R-:W-:Y:S02]  /*4460*/  LOP3.LUT R139, R139, 0xff00ff, RZ, 0xc0, !PT ;  /* 0x00ff00ff8b8b7812 */ /* 0x000fe400078ec0ff */
[----:B------:R-:W-:Y:S01]  /*4470*/  PRMT R136, R136, 0x5410, R6 ;  /* 0x0000541088887816 */ /* 0x000fe20000000006 */
[----:B------:R-:W-:Y:S01]  /*4480*/  IMAD.IADD R102, R103, 0x1, R85 ;  /* 0x0000000167667824 */ /* 0x000fe200078e0255 */
[----:B------:R-:W-:Y:S01]  /*4490*/  PRMT R137, R5, 0x5410, R137 ;  /* 0x0000541005897816 */ /* 0x000fe20000000089 */
[----:B------:R-:W-:Y:S01]  /*44a0*/  IMAD.IADD R85, R85, 0x1, R100 ;  /* 0x0000000155557824 */ /* 0x000fe200078e0264 */
[----:B------:R-:W-:-:S02]  /*44b0*/  PRMT R37, R10, 0x5410, R37 ;  /* 0x000054100a257816 */ /* 0x000fc40000000025 */
[----:B--2---:R-:W-:Y:S01]  /*44c0*/  F2FP.BF16.F32.PACK_AB R9, R229, R193 ;  /* 0x000000c1e509723e */ /* 0x004fe200000010ff */
[----:B------:R-:W-:Y:S01]  /*44d0*/  LDSM.16.MT88.4 R112, [R102+0xb000] ;  /* 0x00b000006670783b */ /* 0x000fe20000004200 */
[----:B------:R-:W-:Y:S02]  /*44e0*/  LOP3.LUT R8, R8, 0xff00ff, RZ, 0xc0, !PT ;  /* 0x00ff00ff08087812 */ /* 0x000fe400078ec0ff */
[----:B------:R-:W-:Y:S01]  /*44f0*/  LOP3.LUT R38, R9, R38, RZ, 0xc0, !PT ;  /* 0x0000002609267212 */ /* 0x000fe200078ec0ff */
[----:B------:R-:W-:Y:S01]  /*4500*/  LDSM.16.MT88.4 R80, [R85] ;  /* 0x000000005550783b */ /* 0x000fe20000004200 */
[--C-:B------:R-:W-:Y:S02]  /*4510*/  HSET2.LE.AND R139, R139, R196.reuse, PT ;  /* 0x000000c48b8b7233 */ /* 0x100fe40003803000 */
[--C-:B------:R-:W-:Y:S01]  /*4520*/  HSET2.LE.AND R136, R136, R196.reuse, PT ;  /* 0x000000c488887233 */ /* 0x100fe20003803000 */
[----:B------:R-:W-:Y:S01]  /*4530*/  LDSM.16.MT88.4 R24, [R85+0x800] ;  /* 0x000800005518783b */ /* 0x000fe20000004200 */
[----:B------:R-:W-:-:S02]  /*4540*/  HSET2.LE.AND R137, R137, R196, PT ;  /* 0x000000c489897233 */ /* 0x000fc40003803000 */
[----:B---3--:R-:W-:Y:S01]  /*4550*/  F2FP.BF16.F32.PACK_AB R7, R182, R184 ;  /* 0x000000b8b607723e */ /* 0x008fe200000010ff */
[----:B------:R-:W-:Y:S01]  /*4560*/  LDSM.16.MT88.4 R16, [R102+0xb800] ;  /* 0x00b800006610783b */ /* 0x000fe20000004200 */
[----:B------:R-:W-:Y:S01]  /*4570*/  F2FP.BF16.F32.PACK_AB R6, R188, R189 ;  /* 0x000000bdbc06723e */ /* 0x000fe200000010ff */
[----:B------:R-:W-:Y:S01]  /*4580*/  FADD.FTZ R188, R189, R188 ;  /* 0x000000bcbdbc7221 */ /* 0x000fe20000010000 */
[----:B----4-:R-:W-:Y:S01]  /*4590*/  F2FP.BF16.F32.PACK_AB R5, R185, R186 ;  /* 0x000000bab905723e */ /* 0x010fe200000010ff */
[----:B------:R-:W-:Y:S01]  /*45a0*/  FADD.FTZ R185, R186, R185 ;  /* 0x000000b9bab97221 */ /* 0x000fe20000010000 */
[--C-:B------:R-:W-:Y:S01]  /*45b0*/  HSET2.LE.AND R37, R37, R196.reuse, PT ;  /* 0x000000c425257233 */ /* 0x100fe20003803000 */
[----:B-----5:R-:W-:Y:S01]  /*45c0*/  FADD.FTZ R188, R187, R188 ;  /* 0x000000bcbbbc7221 */ /* 0x020fe20000010000 */
[----:B------:R-:W-:Y:S01]  /*45d0*/  F2FP.BF16.F32.PACK_AB R10, R191, R192 ;  /* 0x000000c0bf0a723e */ /* 0x000fe200000010ff */
[----:B------:R-:W-:Y:S01]  /*45e0*/  FADD.FTZ R185, R184, R185 ;  /* 0x000000b9b8b97221 */ /* 0x000fe20000010000 */
[----:B------:R-:W-:Y:S01]  /*45f0*/  HSET2.LE.AND R8, R8, R196, PT ;  /* 0x000000c408087233 */ /* 0x000fe20003803000 */
[----:B------:R-:W-:Y:S01]  /*4600*/  FADD.FTZ R188, R183, R188 ;  /* 0x000000bcb7bc7221 */ /* 0x000fe20000010000 */
[----:B------:R-:W-:Y:S01]  /*4610*/  F2FP.BF16.F32.PACK_AB R9, R228, R190 ;  /* 0x000000bee409723e */ /* 0x000fe200000010ff */
[----:B------:R-:W-:Y:S01]  /*4620*/  FADD.FTZ R185, R182, R185 ;  /* 0x000000b9b6b97221 */ /* 0x000fe20000010000 */
[----:B------:R-:W-:Y:S01]  /*4630*/  LOP3.LUT R238, R178, UR26, R241, 0x96, !PT ;  /* 0x0000001ab2ee7c12 */ /* 0x000fe2000f8e96f1 */
[----:B------:R-:W-:Y:S01]  /*4640*/  FADD.FTZ R188, R195, R188 ;  /* 0x000000bcc3bc7221 */ /* 0x000fe20000010000 */
[----:B------:R-:W-:Y:S01]  /*4650*/  LOP3.LUT R139, R7, R139, RZ, 0xc0, !PT ;  /* 0x0000008b078b7212 */ /* 0x000fe200078ec0ff */
[----:B------:R-:W-:Y:S01]  /*4660*/  FADD.FTZ R185, R192, R185 ;  /* 0x000000b9c0b97221 */ /* 0x000fe20000010000 */
[----:B------:R-:W-:Y:S01]  /*4670*/  LOP3.LUT R136, R6, R136, RZ, 0xc0, !PT ;  /* 0x0000008806887212 */ /* 0x000fe200078ec0ff */
[----:B------:R-:W-:Y:S01]  /*4680*/  IMAD.WIDE.U32 R238, R238, -0x326172a9, RZ ;  /* 0xcd9e8d57eeee7825 */ /* 0x000fe200078e00ff */
[----:B------:R-:W-:-:S03]  /*4690*/  LOP3.LUT R137, R5, R137, RZ, 0xc0, !PT ;  /* 0x0000008905897212 */ /* 0x000fc600078ec0ff */
[----:B------:R-:W-:Y:S01]  /*46a0*/  FADD.FTZ R188, R194, R188 ;  /* 0x000000bcc2bc7221 */ /* 0x000fe20000010000 */
[----:B------:R-:W-:Y:S01]  /*46b0*/  LOP3.LUT R37, R10, R37, RZ, 0xc0, !PT ;  /* 0x000000250a257212 */ /* 0x000fe200078ec0ff */
[----:B------:R-:W-:Y:S01]  /*46c0*/  LDSM.16.MT88.4 R4, [R85+0x1000] ;  /* 0x001000005504783b */ /* 0x000fe20000004200 */
[----:B------:R-:W-:Y:S01]  /*46d0*/  LOP3.LUT R39, R9, R8, RZ, 0xc0, !PT ;  /* 0x0000000809277212 */ /* 0x000fe200078ec0ff */
[----:B------:R-:W-:Y:S01]  /*46e0*/  FADD.FTZ R185, R191, R185 ;  /* 0x000000b9bfb97221 */ /* 0x000fe20000010000 */
[----:B------:R-:W-:Y:S01]  /*46f0*/  FMNMX.FTZ R168, R101, R168, !PT ;  /* 0x000000a865a87209 */ /* 0x000fe20007810000 */
[----:B------:R1:W-:Y:S01]  /*4700*/  LDSM.16.MT88.4 R8, [R85+0x1800] ;  /* 0x001800005508783b */ /* 0x0003e20000004200 */
[----:B------:R-:W-:Y:S01]  /*4710*/  LOP3.LUT R86, R86, UR6, R239, 0x96, !PT ;  /* 0x0000000656567c12 */ /* 0x000fe2000f8e96ef */
[----:B------:R-:W-:Y:S01]  /*4720*/  FADD.FTZ R188, R193, R188 ;  /* 0x000000bcc1bc7221 */ /* 0x000fe20000010000 */
[----:B------:R-:W-:Y:S01]  /*4730*/  FMNMX.FTZ R167, R167, R84, !PT ;  /* 0x00000054a7a77209 */ /* 0x000fe20007810000 */
[----:B------:R-:W-:Y:S01]  /*4740*/  FADD.FTZ R185, R190, R185 ;  /* 0x000000b9beb97221 */ /* 0x000fe20000010000 */
[----:B------:R-:W-:Y:S01]  /*4750*/  PRMT R138, R48, 0x7771, RZ ;  /* 0x00007771308a7816 */ /* 0x000fe200000000ff */
[----:B------:R-:W-:Y:S01]  /*4760*/  FADD.FTZ R229, R229, R188 ;  /* 0x000000bce5e57221 */ /* 0x000fe20000010000 */
[----:B------:R-:W-:Y:S01]  /*4770*/  LDSM.16.MT88.4 R48, [R102+0xa000] ;  /* 0x00a000006630783b */ /* 0x000fe20000004200 */
[----:B------:R-:W-:Y:S01]  /*4780*/  LOP3.LUT R42, R42, 0xff, RZ, 0xc0, !PT ;  /* 0x000000ff2a2a7812 */ /* 0x000fe200078ec0ff */
[----:B------:R-:W-:Y:S01]  /*4790*/  FADD.FTZ R228, R228, R185 ;  /* 0x000000b9e4e47221 */ /* 0x000fe20000010000 */
[----:B------:R-:W-:Y:S01]  /*47a0*/  F2FP.BF16.F32.PACK_AB R35, R183, R187 ;  /* 0x000000bbb723723e */ /* 0x000fe200000010ff */
[----:B------:R-:W2:Y:S01]  /*47b0*/  SHFL.BFLY PT, R84, R167, 0x1, 0x1f ;  /* 0x0c201f00a7547f89 */ /* 0x000ea200000e0000 */
[----:B------:R-:W-:-:S05]  /*47c0*/  PRMT R138, R42, 0x5410, R138 ;  /* 0x000054102a8a7816 */ /* 0x000fca000000008a */
[----:B------:R-:W-:-:S05]  /*47d0*/  HSET2.LE.AND R138, R138, R196, PT ;  /* 0x000000c48a8a7233 */ /* 0x000fca0003803000 */
[----:B------:R-:W-:Y:S02]  /*47e0*/  LOP3.LUT R138, R35, R138, RZ, 0xc0, !PT ;  /* 0x0000008a238a7212 */ /* 0x000fe400078ec0ff */
[----:B-1----:R-:W-:Y:S01]  /*47f0*/  LOP3.LUT R85, R216, UR7, R87, 0x96, !PT ;  /* 0x00000007d8557c12 */ /* 0x002fe2000f8e9657 */
[----:B------:R-:W-:Y:S01]  /*4800*/  IMAD.WIDE.U32 R86, R86, -0x2daee0ad, RZ ;  /* 0xd2511f5356567825 */ /* 0x000fe200078e00ff */
[----:B------:R-:W-:Y:S03]  /*4810*/  LDSM.16.MT88.4 R32, [R102+0xa800] ;  /* 0x00a800006620783b */ /* 0x000fe60000004200 */
[----:B------:R-:W-:Y:S01]  /*4820*/  IMAD.WIDE.U32 R116, R85, -0x2daee0ad, RZ ;  /* 0xd2511f5355747825 */ /* 0x000fe200078e00ff */
[----:B------:R-:W-:Y:S01]  /*4830*/  HMMA.16816.F32.BF16 R156, R136, R148, RZ ;  /* 0x00000094889c723c */ /* 0x000fe200000418ff */
[----:B------:R-:W1:Y:S03]  /*4840*/  SHFL.BFLY PT, R85, R168, 0x1, 0x1f ;  /* 0x0c201f00a8557f89 */ /* 0x000e6600000e0000 */
[----:B------:R-:W-:-:S02]  /*4850*/  LOP3.LUT R100, R240, UR24, R117, 0x96, !PT ;  /* 0x00000018f0647c12 */ /* 0x000fc4000f8e9675 */
[----:B------:R-:W-:Y:S02]  /*4860*/  LOP3.LUT R116, R116, UR22, R87, 0x96, !PT ;  /* 0x0000001674747c12 */ /* 0x000fe4000f8e9657 */
[----:B--2---:R-:W-:Y:S01]  /*4870*/  FMNMX.FTZ R167, R167, R84, !PT ;  /* 0x00000054a7a77209 */ /* 0x004fe20007810000 */
[----:B------:R-:W-:Y:S01]  /*4880*/  IMAD.WIDE.U32 R100, R100, -0x326172a9, RZ ;  /* 0xcd9e8d5764647825 */ /* 0x000fe200078e00ff */
[----:B------:R-:W-:Y:S03]  /*4890*/  HMMA.16816.F32.BF16 R56, R136, R64, RZ ;  /* 0x000000408838723c */ /* 0x000fe600000418ff */
[----:B------:R-:W-:Y:S01]  /*48a0*/  IMAD.WIDE.U32 R116, R116, -0x326172a9, RZ ;  /* 0xcd9e8d5774747825 */ /* 0x000fe200078e00ff */
[----:B------:R-:W-:-:S03]  /*48b0*/  LOP3.LUT R87, R238, UR23, R101, 0x96, !PT ;  /* 0x00000017ee577c12 */ /* 0x000fc6000f8e9665 */
[----:B------:R-:W-:Y:S01]  /*48c0*/  FMUL.FTZ R222, R167, UR25 ;  /* 0x00000019a7de7c20 */ /* 0x000fe20008410000 */
[----:B------:R-:W-:Y:S01]  /*48d0*/  LOP3.LUT R220, R100, UR21, R117, 0x96, !PT ;  /* 0x0000001564dc7c12 */ /* 0x000fe2000f8e9675 */
[----:B------:R-:W-:Y:S01]  /*48e0*/  IMAD.WIDE.U32 R100, R87, -0x2daee0ad, RZ ;  /* 0xd2511f5357647825 */ /* 0x000fe200078e00ff */
[----:B------:R-:W-:Y:S03]  /*48f0*/  HMMA.16816.F32.BF16 R40, R136, R48, RZ ;  /* 0x000000308828723c */ /* 0x000fe600000418ff */
[----:B------:R-:W-:Y:S01]  /*4900*/  IMAD.WIDE.U32 R220, R220, -0x2daee0ad, RZ ;  /* 0xd2511f53dcdc7825 */ /* 0x000fe200078e00ff */
[----:B------:R-:W-:Y:S02]  /*4910*/  LOP3.LUT R118, R86, UR20, R101, 0x96, !PT ;  /* 0x0000001456767c12 */ /* 0x000fe4000f8e9665 */
[----:B-1----:R-:W-:Y:S02]  /*4920*/  FMNMX.FTZ R168, R168, R85, !PT ;  /* 0x00000055a8a87209 */ /* 0x002fe40007810000 */
[----:B------:R-:W-:Y:S01]  /*4930*/  LOP3.LUT R86, R100, UR10, R221, 0x96, !PT ;  /* 0x0000000a64567c12 */ /* 0x000fe2000f8e96dd */
[----:B------:R-:W-:Y:S01]  /*4940*/  IMAD.WIDE.U32 R118, R118, -0x326172a9, RZ ;  /* 0xcd9e8d5776767825 */ /* 0x000fe200078e00ff */
[----:B------:R-:W-:-:S03]  /*4950*/  FSETP.NEU.FTZ.AND P1, PT, R168, -INF , PT ;  /* 0xff800000a800780b */ /* 0x000fc60003f3d000 */
[----:B------:R-:W-:Y:S01]  /*4960*/  FMUL.FTZ R221, R168, UR25 ;  /* 0x00000019a8dd7c20 */ /* 0x000fe20008410000 */
[----:B------:R-:W-:Y:S01]  /*4970*/  HMMA.16816.F32.BF16 R72, R136, R80, RZ ;  /* 0x000000508848723c */ /* 0x000fe200000418ff */
[----:B------:R-:W-:Y:S01]  /*4980*/  IMAD.WIDE.U32 R86, R86, -0x326172a9, RZ ;  /* 0xcd9e8d5756567825 */ /* 0x000fe200078e00ff */
[----:B------:R-:W-:Y:S02]  /*4990*/  LOP3.LUT R230, R116, UR11, R119, 0x96, !PT ;  /* 0x0000000b74e67c12 */ /* 0x000fe4000f8e9677 */
[----:B------:R-:W-:Y:S01]  /*49a0*/  FSEL R221, R221, RZ, P1 ;  /* 0x000000ffdddd7208 */ /* 0x000fe20000800000 */
[----:B------:R-:W-:Y:S01]  /*49b0*/  IMAD.MOV.U32 R100, RZ, RZ, R86 ;  /* 0x000000ffff647224 */ /* 0x000fe200078e0056 */
[----:B------:R-:W-:Y:S01]  /*49c0*/  FSETP.NEU.FTZ.AND P1, PT, R167, -INF , PT ;  /* 0xff800000a700780b */ /* 0x000fe20003f3d000 */
[----:B------:R-:W-:Y:S01]  /*49d0*/  IMAD.WIDE.U32 R242, R230, -0x2daee0ad, RZ ;  /* 0xd2511f53e6f27825 */ /* 0x000fe200078e00ff */
[----:B------:R-:W-:-:S03]  /*49e0*/  LOP3.LUT R84, R118, UR9, R87, 0x96, !PT ;  /* 0x0000000976547c12 */ /* 0x000fc6000f8e9657 */
[--C-:B------:R-:W-:Y:S01]  /*49f0*/  FFMA.FTZ R200, R71, UR25, -R221.reuse ;  /* 0x0000001947c87c23 */ /* 0x100fe200080108dd */
[----:B------:R-:W-:Y:S01]  /*4a00*/  FSEL R222, R222, RZ, P1 ;  /* 0x000000ffdede7208 */ /* 0x000fe20000800000 */
[--C-:B------:R-:W-:Y:S01]  /*4a10*/  FFMA.FTZ R199, R70, UR25, -R221.reuse ;  /* 0x0000001946c77c23 */ /* 0x100fe200080108dd */
[--C-:B------:R-:W-:Y:S01]  /*4a20*/  FFMA.FTZ R198, R69, UR25, -R221.reuse ;  /* 0x0000001945c67c23 */ /* 0x100fe200080108dd */
[--C-:B------:R-:W-:Y:S01]  /*4a30*/  FFMA.FTZ R197, R55, UR25, -R221.reuse ;  /* 0x0000001937c57c23 */ /* 0x100fe200080108dd */
[----:B------:R-:W-:Y:S01]  /*4a40*/  PRMT R85, R86, 0x7771, RZ ;  /* 0x0000777156557816 */ /* 0x000fe200000000ff */
[--C-:B------:R-:W-:Y:S01]  /*4a50*/  FFMA.FTZ R207, R68, UR25, -R222.reuse ;  /* 0x0000001944cf7c23 */ /* 0x100fe200080108de */
[--C-:B------:R-:W-:Y:S01]  /*4a60*/  FFMA.FTZ R206, R54, UR25, -R222.reuse ;  /* 0x0000001936ce7c23 */ /* 0x100fe200080108de */
[--C-:B------:R-:W-:Y:S01]  /*4a70*/  FFMA.FTZ R205, R53, UR25, -R222.reuse ;  /* 0x0000001935cd7c23 */ /* 0x100fe200080108de */
[----:B------:R-:W-:Y:S01]  /*4a80*/  FFMA.FTZ R208, R52, UR25, -R222 ;  /* 0x0000001934d07c23 */ /* 0x000fe200080108de */
[C---:B------:R-:W-:Y:S01]  /*4a90*/  PRMT R87, R86.reuse, 0x7773, RZ ;  /* 0x0000777356577816 */ /* 0x040fe200000000ff */
[----:B------:R-:W-:Y:S01]  /*4aa0*/  MUFU.EX2 R200, R200 ;  /* 0x000000c800c87308 */ /* 0x000fe20000000800 */
[----:B------:R-:W-:Y:S01]  /*4ab0*/  PRMT R86, R86, 0x7772, RZ ;  /* 0x0000777256567816 */ /* 0x000fe200000000ff */
[C---:B------:R-:W-:Y:S01]  /*4ac0*/  HMMA.16816.F32.BF16 R88, R136.reuse, R96, RZ ;  /* 0x000000608858723c */ /* 0x040fe200000418ff */
[C---:B------:R-:W-:Y:S01]  /*4ad0*/  LOP3.LUT R68, R84.reuse, 0xffff, RZ, 0xc0, !PT ;  /* 0x0000ffff54447812 */ /* 0x040fe200078ec0ff */
[----:B------:R-:W-:Y:S01]  /*4ae0*/  MUFU.EX2 R199, R199 ;  /* 0x000000c700c77308 */ /* 0x000fe20000000800 */
[C---:B------:R-:W-:Y:S01]  /*4af0*/  PRMT R70, R84.reuse, 0x7632, R70 ;  /* 0x0000763254467816 */ /* 0x040fe20000000046 */
[----:B------:R-:W-:Y:S01]  /*4b00*/  FFMA.FTZ R231, R211, UR25, -R221 ;  /* 0x00000019d3e77c23 */ /* 0x000fe200080108dd */
[----:B------:R-:W-:Y:S01]  /*4b10*/  LOP3.LUT R54, R84, 0xff, RZ, 0xc0, !PT ;  /* 0x000000ff54367812 */ /* 0x000fe200078ec0ff */
[----:B------:R-:W-:Y:S01]  /*4b20*/  MUFU.EX2 R198, R198 ;  /* 0x000000c600c67308 */ /* 0x000fe20000000800 */
[----:B------:R-:W-:Y:S01]  /*4b30*/  LOP3.LUT R71, R100, 0xff, RZ, 0xc0, !PT ;  /* 0x000000ff64477812 */ /* 0x000fe200078ec0ff */
[C---:B------:R-:W-:Y:S01]  /*4b40*/  HMMA.16816.F32.BF16 R104, R136.reuse, R112, RZ ;  /* 0x000000708868723c */ /* 0x040fe200000418ff */
[----:B------:R-:W-:Y:S01]  /*4b50*/  PRMT R69, R86, 0x5410, R87 ;  /* 0x0000541056457816 */ /* 0x000fe20000000057 */
[----:B------:R-:W1:Y:S01]  /*4b60*/  MUFU.EX2 R197, R197 ;  /* 0x000000c500c57308 */ /* 0x000e620000000800 */
[----:B------:R-:W-:Y:S01]  /*4b70*/  SHF.R.U32.HI R84, RZ, 0x18, R84 ;  /* 0x00000018ff547819 */ /* 0x000fe20000011654 */
[----:B------:R-:W-:Y:S01]  /*4b80*/  FFMA.FTZ R201, R201, UR25, -R221 ;  /* 0x00000019c9c97c23 */ /* 0x000fe200080108dd */
[----:B------:R-:W-:Y:S01]  /*4b90*/  SHF.R.U32.HI R68, RZ, 0x8, R68 ;  /* 0x00000008ff447819 */ /* 0x000fe20000011644 */
[----:B------:R-:W-:Y:S01]  /*4ba0*/  MUFU.EX2 R207, R207 ;  /* 0x000000cf00cf7308 */ /* 0x000fe20000000800 */
[----:B------:R-:W-:Y:S01]  /*4bb0*/  LOP3.LUT R70, R70, 0xff, RZ, 0xc0, !PT ;  /* 0x000000ff46467812 */ /* 0x000fe200078ec0ff */
[C---:B------:R-:W-:Y:S01]  /*4bc0*/  HMMA.16816.F32.BF16 R120, R136.reuse, R144, RZ ;  /* 0x000000908878723c */ /* 0x040fe200000418ff */
[----:B------:R-:W-:Y:S01]  /*4bd0*/  PRMT R55, R71, 0x5410, R85 ;  /* 0x0000541047377816 */ /* 0x000fe20000000055 */
[----:B------:R-:W-:Y:S01]  /*4be0*/  MUFU.EX2 R206, R206 ;  /* 0x000000ce00ce7308 */ /* 0x000fe20000000800 */
[----:B------:R-:W-:Y:S01]  /*4bf0*/  LOP3.LUT R69, R69, 0xff00ff, RZ, 0xc0, !PT ;  /* 0x00ff00ff45457812 */ /* 0x000fe200078ec0ff */
[----:B------:R-:W-:Y:S01]  /*4c00*/  FFMA.FTZ R209, R209, UR25, -R222 ;  /* 0x00000019d1d17c23 */ /* 0x000fe200080108de */
[----:B------:R-:W-:Y:S01]  /*4c10*/  PRMT R54, R54, 0x5410, R68 ;  /* 0x0000541036367816 */ /* 0x000fe20000000044 */
[----:B------:R-:W2:Y:S01]  /*4c20*/  MUFU.EX2 R205, R205 ;  /* 0x000000cd00cd7308 */ /* 0x000ea20000000800 */
[----:B------:R-:W-:Y:S01]  /*4c30*/  PRMT R70, R70, 0x5410, R84 ;  /* 0x0000541046467816 */ /* 0x000fe20000000054 */
[C---:B------:R-:W-:Y:S01]  /*4c40*/  HMMA.16816.F32.BF16 R128, R136.reuse, R4, RZ ;  /* 0x000000048880723c */ /* 0x040fe200000418ff */
[--C-:B------:R-:W-:Y:S01]  /*4c50*/  HSET2.LE.AND R55, R55, R196.reuse, PT ;  /* 0x000000c437377233 */ /* 0x100fe20003803000 */
[----:B------:R-:W3:Y:S01]  /*4c60*/  MUFU.EX2 R208, R208 ;  /* 0x000000d000d07308 */ /* 0x000ee20000000800 */
[--C-:B------:R-:W-:Y:S01]  /*4c70*/  HSET2.LE.AND R69, R69, R196.reuse, PT ;  /* 0x000000c445457233 */ /* 0x100fe20003803000 */
[--C-:B------:R-:W-:Y:S01]  /*4c80*/  FFMA.FTZ R218, R218, UR25, -R222.reuse ;  /* 0x00000019dada7c23 */ /* 0x100fe200080108de */
[--C-:B------:R-:W-:Y:S01]  /*4c90*/  HSET2.LE.AND R54, R54, R196.reuse, PT ;  /* 0x000000c436367233 */ /* 0x100fe20003803000 */
[----:B------:R-:W-:Y:S01]  /*4ca0*/  FFMA.FTZ R230, R219, UR25, -R222 ;  /* 0x00000019dbe67c23 */ /* 0x000fe200080108de */
[----:B------:R-:W-:Y:S01]  /*4cb0*/  HSET2.LE.AND R133, R70, R196, PT ;  /* 0x000000c446857233 */ /* 0x000fe20003803000 */
[C---:B------:R-:W-:Y:S01]  /*4cc0*/  HMMA.16816.F32.BF16 R152, R136.reuse, R150, RZ ;  /* 0x000000968898723c */ /* 0x040fe200000418ff */
[----:B-1----:R-:W-:Y:S01]  /*4cd0*/  F2FP.BF16.F32.PACK_AB R134, R197, R198 ;  /* 0x000000c6c586723e */ /* 0x002fe200000010ff */
[----:B------:R-:W-:Y:S01]  /*4ce0*/  MUFU.EX2 R231, R231 ;  /* 0x000000e700e77308 */ /* 0x000fe20000000800 */
[----:B------:R-:W-:Y:S01]  /*4cf0*/  F2FP.BF16.F32.PACK_AB R132, R199, R200 ;  /* 0x000000c8c784723e */ /* 0x000fe200000010ff */
[----:B------:R-:W-:Y:S01]  /*4d00*/  FADD.FTZ R199, R200, R199 ;  /* 0x000000c7c8c77221 */ /* 0x000fe20000010000 */
[----:B--2---:R-:W-:Y:S01]  /*4d10*/  F2FP.BF16.F32.PACK_AB R135, R205, R206 ;  /* 0x000000cecd87723e */ /* 0x004fe200000010ff */
[----:B------:R-:W-:Y:S01]  /*4d20*/  MUFU.EX2 R230, R230 ;  /* 0x000000e600e67308 */ /* 0x000fe20000000800 */
[----:B------:R-:W-:Y:S01]  /*4d30*/  LOP3.LUT R134, R134, R55, RZ, 0xc0, !PT ;  /* 0x0000003786867212 */ /* 0x000fe200078ec0ff */
[C---:B------:R-:W-:Y:S01]  /*4d40*/  HMMA.16816.F32.BF16 R44, R136.reuse, R50, RZ ;  /* 0x00000032882c723c */ /* 0x040fe200000418ff */
[----:B---3--:R-:W-:Y:S01]  /*4d50*/  F2FP.BF16.F32.PACK_AB R52, R208, R207 ;  /* 0x000000cfd034723e */ /* 0x008fe200000010ff */
[----:B------:R-:W1:Y:S01]  /*4d60*/  MUFU.EX2 R209, R209 ;  /* 0x000000d100d17308 */ /* 0x000e620000000800 */
[----:B------:R-:W-:Y:S01]  /*4d70*/  LOP3.LUT R135, R135, R69, RZ, 0xc0, !PT ;  /* 0x0000004587877212 */ /* 0x000fe200078ec0ff */
[----:B------:R-:W-:Y:S01]  /*4d80*/  FADD.FTZ R207, R207, R208 ;  /* 0x000000d0cfcf7221 */ /* 0x000fe20000010000 */
[----:B------:R-:W-:Y:S01]  /*4d90*/  LOP3.LUT R132, R132, R54, RZ, 0xc0, !PT ;  /* 0x0000003684847212 */ /* 0x000fe200078ec0ff */
[----:B------:R-:W-:Y:S01]  /*4da0*/  FADD.FTZ R199, R198, R199 ;  /* 0x000000c7c6c77221 */ /* 0x000fe20000010000 */
[----:B------:R-:W-:Y:S01]  /*4db0*/  LOP3.LUT R133, R52, R133, RZ, 0xc0, !PT ;  /* 0x0000008534857212 */ /* 0x000fe200078ec0ff */
[----:B------:R-:W-:Y:S01]  /*4dc0*/  HMMA.16816.F32.BF16 R60, R136, R66, RZ ;  /* 0x00000042883c723c */ /* 0x000fe200000418ff */
[----:B------:R-:W-:Y:S01]  /*4dd0*/  LOP3.LUT R220, R220, UR8, R243, 0x96, !PT ;  /* 0x00000008dcdc7c12 */ /* 0x000fe2000f8e96f3 */
[----:B------:R-:W-:Y:S01]  /*4de0*/  FADD.FTZ R207, R206, R207 ;  /* 0x000000cfcecf7221 */ /* 0x000fe20000010000 */
[----:B------:R-:W-:Y:S01]  /*4df0*/  PRMT R211, R242, 0x7772, RZ ;  /* 0x00007772f2d37816 */ /* 0x000fe200000000ff */
[----:B------:R-:W-:-:S02]  /*4e00*/  FADD.FTZ R199, R197, R199 ;  /* 0x000000c7c5c77221 */ /* 0x000fc40000010000 */
[----:B------:R-:W-:Y:S02]  /*4e10*/  FADD.FTZ R207, R205, R207 ;  /* 0x000000cfcdcf7221 */ /* 0x000fe40000010000 */
[----:B------:R-:W-:Y:S02]  /*4e20*/  HMMA.16816.F32.BF16 R76, R136, R82, RZ ;  /* 0x00000052884c723c */ /* 0x000fe400000418ff */
[----:B-1----:R-:W-:-:S06]  /*4e30*/  FADD.FTZ R207, R209, R207 ;  /* 0x000000cfd1cf7221 */ /* 0x002fcc0000010000 */
        /* <DEDUP_REMOVED lines=34> */
[C---:B------:R-:W-:Y:S01]  /*5060*/  HMMA.16816.F32.BF16 R140, R132.reuse, R4, RZ ;  /* 0x00000004848c723c */ /* 0x040fe200000418ff */
[--C-:B------:R-:W-:Y:S01]  /*5070*/  FFMA.FTZ R4, R202, UR25, -R221.reuse ;  /* 0x00000019ca047c23 */ /* 0x100fe200080108dd */
[----:B------:R-:W-:Y:S01]  /*5080*/  FFMA.FTZ R202, R203, UR25, -R221 ;  /* 0x00000019cbca7c23 */ /* 0x000fe200080108dd */
[----:B------:R-:W-:Y:S01]  /*5090*/  PRMT R203, R242, 0x7773, RZ ;  /* 0x00007773f2cb7816 */ /* 0x000fe200000000ff */
[----:B------:R-:W-:Y:S01]  /*50a0*/  FFMA.FTZ R5, R210, UR25, -R222 ;  /* 0x00000019d2057c23 */ /* 0x000fe200080108de */
[----:B------:R-:W-:Y:S01]  /*50b0*/  UMOV UR25, 0xffffffff ;  /* 0xffffffff00197882 */ /* 0x000fe20000000000 */
[----:B------:R-:W1:Y:S01]  /*50c0*/  MUFU.EX2 R210, R201 ;  /* 0x000000c900d27308 */ /* 0x000e620000000800 */
[----:B------:R-:W-:Y:S01]  /*50d0*/  PRMT R211, R211, 0x5410, R203 ;  /* 0x00005410d3d37816 */ /* 0x000fe200000000cb */
[----:B------:R-:W-:Y:S01]  /*50e0*/  HMMA.16816.F32.BF16 R132, R132, R6, RZ ;  /* 0x000000068484723c */ /* 0x000fe200000418ff */
[----:B------:R-:W-:Y:S01]  /*50f0*/  IMAD.MOV.U32 R7, RZ, RZ, R242 ;  /* 0x000000ffff077224 */ /* 0x000fe200078e00f2 */
[----:B------:R-:W-:Y:S01]  /*5100*/  PRMT R6, R242, 0x7771, RZ ;  /* 0x00007771f2067816 */ /* 0x000fe200000000ff */
[----:B------:R-:W-:Y:S01]  /*5110*/  MUFU.EX2 R202, R202 ;  /* 0x000000ca00ca7308 */ /* 0x000fe20000000800 */
[----:B------:R-:W-:-:S02]  /*5120*/  LOP3.LUT R203, R220, 0xff, RZ, 0xc0, !PT ;  /* 0x000000ffdccb7812 */ /* 0x000fc400078ec0ff */
[----:B------:R-:W-:Y:S02]  /*5130*/  LOP3.LUT R7, R7, 0xff, RZ, 0xc0, !PT ;  /* 0x000000ff07077812 */ /* 0x000fe400078ec0ff */
[----:B------:R-:W-:Y:S02]  /*5140*/  LOP3.LUT R211, R211, 0xff00ff, RZ, 0xc0, !PT ;  /* 0x00ff00ffd3d37812 */ /* 0x000fe400078ec0ff */
[----:B------:R-:W-:Y:S02]  /*5150*/  PRMT R6, R7, 0x5410, R6 ;  /* 0x0000541007067816 */ /* 0x000fe40000000006 */
[----:B------:R-:W-:Y:S01]  /*5160*/  LOP3.LUT R7, R220, 0xffff, RZ, 0xc0, !PT ;  /* 0x0000ffffdc077812 */ /* 0x000fe200078ec0ff */
[----:B-1----:R-:W-:Y:S01]  /*5170*/  FADD.FTZ R199, R210, R199 ;  /* 0x000000c7d2c77221 */ /* 0x002fe20000010000 */
[----:B------:R-:W-:Y:S02]  /*5180*/  PRMT R201, R220, 0x7632, R201 ;  /* 0x00007632dcc97816 */ /* 0x000fe400000000c9 */
[----:B------:R-:W-:-:S02]  /*5190*/  SHF.R.U32.HI R7, RZ, 0x8, R7 ;  /* 0x00000008ff077819 */ /* 0x000fc40000011607 */
[----:B------:R-:W-:Y:S02]  /*51a0*/  LOP3.LUT R201, R201, 0xff, RZ, 0xc0, !PT ;  /* 0x000000ffc9c97812 */ /* 0x000fe400078ec0ff */
[----:B------:R-:W-:Y:S02]  /*51b0*/  PRMT R7, R203, 0x5410, R7 ;  /* 0x00005410cb077816 */ /* 0x000fe40000000007 */
[----:B------:R1:W2:Y:S01]  /*51c0*/  MUFU.EX2 R203, R4 ;  /* 0x0000000400cb7308 */ /* 0x0002a20000000800 */
[--C-:B------:R-:W-:Y:S02]  /*51d0*/  HSET2.LE.AND R6, R6, R196.reuse, PT ;  /* 0x000000c406067233 */ /* 0x100fe40003803000 */
[----:B------:R-:W-:Y:S02]  /*51e0*/  HSET2.LE.AND R211, R211, R196, PT ;  /* 0x000000c4d3d37233 */ /* 0x000fe40003803000 */
[----:B-1----:R-:W-:Y:S01]  /*51f0*/  SHF.R.U32.HI R4, RZ, 0x18, R220 ;  /* 0x00000018ff047819 */ /* 0x002fe200000116dc */
[----:B--2---:R-:W-:-:S03]  /*5200*/  FADD.FTZ R199, R203, R199 ;  /* 0x000000c7cbc77221 */ /* 0x004fc60000010000 */
[----:B------:R-:W-:Y:S01]  /*5210*/  PRMT R4, R201, 0x5410, R4 ;  /* 0x00005410c9047816 */ /* 0x000fe20000000004 */
[----:B------:R-:W-:Y:S01]  /*5220*/  FADD.FTZ R199, R202, R199 ;  /* 0x000000c7cac77221 */ /* 0x000fe20000010000 */
[----:B------:R1:W2:Y:S03]  /*5230*/  MUFU.EX2 R201, R218 ;  /* 0x000000da00c97308 */ /* 0x0002a60000000800 */
[----:B------:R-:W-:Y:S02]  /*5240*/  HSET2.LE.AND R219, R4, R196, PT ;  /* 0x000000c404db7233 */ /* 0x000fe40003803000 */
[C---:B------:R-:W-:Y:S01]  /*5250*/  F2FP.BF16.F32.PACK_AB R4, R231.reuse, R202 ;  /* 0x000000cae704723e */ /* 0x040fe200000010ff */
[----:B------:R-:W-:-:S03]  /*5260*/  FADD.FTZ R231, R231, R199 ;  /* 0x000000c7e7e77221 */ /* 0x000fc60000010000 */
[----:B------:R-:W-:Y:S02]  /*5270*/  LOP3.LUT R6, R4, R6, RZ, 0xc0, !PT ;  /* 0x0000000604067212 */ /* 0x000fe400078ec0ff */
[----:B------:R-:W-:Y:S02]  /*5280*/  F2FP.BF16.F32.PACK_AB R4, R203, R210 ;  /* 0x000000d2cb04723e */ /* 0x000fe400000010ff */
[----:B-1----:R-:W-:Y:S02]  /*5290*/  HSET2.LE.AND R218, R7, R196, PT ;  /* 0x000000c407da7233 */ /* 0x002fe40003803000 */
[----:B------:R-:W1:Y:S01]  /*52a0*/  MUFU.EX2 R196, R5 ;  /* 0x0000000500c47308 */ /* 0x000e620000000800 */
[----:B--2---:R-:W-:Y:S02]  /*52b0*/  F2FP.BF16.F32.PACK_AB R7, R230, R201 ;  /* 0x000000c9e607723e */ /* 0x004fe400000010ff */
[----:B------:R-:W-:Y:S02]  /*52c0*/  LOP3.LUT R4, R4, R218, RZ, 0xc0, !PT ;  /* 0x000000da04047212 */ /* 0x000fe400078ec0ff */
[----:B------:R-:W-:-:S02]  /*52d0*/  LOP3.LUT R7, R7, R211, RZ, 0xc0, !PT ;  /* 0x000000d307077212 */ /* 0x000fc400078ec0ff */
[C---:B-1----:R-:W-:Y:S01]  /*52e0*/  F2FP.BF16.F32.PACK_AB R5, R196.reuse, R209 ;  /* 0x000000d1c405723e */ /* 0x042fe200000010ff */
[----:B------:R-:W-:-:S03]  /*52f0*/  FADD.FTZ R207, R196, R207 ;  /* 0x000000cfc4cf7221 */ /* 0x000fc60000010000 */
[----:B------:R-:W-:Y:S01]  /*5300*/  LOP3.LUT R5, R5, R219, RZ, 0xc0, !PT ;  /* 0x000000db05057212 */ /* 0x000fe200078ec0ff */
        /* <DEDUP_REMOVED lines=20> */
[----:B------:R-:W1:Y:S01]  /*5450*/  LDC.64 R4, c[0x0][0x3c0] ;  /* 0x0000f000ff047b82 */ /* 0x000e620000000a00 */
[----:B------:R-:W-:Y:S01]  /*5460*/  IMAD.U32 R10, RZ, RZ, UR13 ;  /* 0x0000000dff0a7e24 */ /* 0x000fe2000f8e00ff */
[----:B------:R-:W-:-:S04]  /*5470*/  DEPBAR.LE SB0, 0x0 ;  /* 0x000080000000791a */ /* 0x000fc80000000000 */
[----:B------:R-:W-:Y:S01]  /*5480*/  VIADD R10, R10, 0xfffffffe ;  /* 0xfffffffe0a0a7836 */ /* 0x000fe20000000000 */
[----:B------:R-:W-:Y:S01]  /*5490*/  LOP3.LUT R6, R181, 0x1f8, RZ, 0xc0, !PT ;  /* 0x000001f8b5067812 */ /* 0x000fe200078ec0ff */
[----:B------:R-:W-:Y:S01]  /*54a0*/  IMAD.SHL.U32 R8, R169, 0x20, RZ ;  /* 0x00000020a9087824 */ /* 0x000fe200078e00ff */
[----:B------:R-:W-:Y:S01]  /*54b0*/  LOP3.LUT R9, R0, 0x200, RZ, 0xc0, !PT ;  /* 0x0000020000097812 */ /* 0x000fe200078ec0ff */
[----:B------:R-:W-:Y:S01]  /*54c0*/  IMAD.MOV.U32 R217, RZ, RZ, 0x40 ;  /* 0x00000040ffd97424 */ /* 0x000fe200078e00ff */
[--C-:B------:R-:W-:Y:S02]  /*54d0*/  SHF.R.U32.HI R7, RZ, 0x1, R169.reuse ;  /* 0x00000001ff077819 */ /* 0x100fe400000116a9 */
[----:B------:R-:W-:Y:S02]  /*54e0*/  LOP3.LUT R6, R6, 0x38, R169, 0x78, !PT ;  /* 0x0000003806067812 */ /* 0x000fe400078e78a9 */
[----:B------:R-:W-:Y:S02]  /*54f0*/  LOP3.LUT R8, R9, 0x7c00, R8, 0xf8, !PT ;  /* 0x00007c0009087812 */ /* 0x000fe400078ef808 */
[----:B------:R-:W-:-:S02]  /*5500*/  LOP3.LUT R7, R170, 0x8, R7, 0x78, !PT ;  /* 0x00000008aa077812 */ /* 0x000fc400078e7807 */
[----:B------:R-:W-:Y:S02]  /*5510*/  LOP3.LUT R6, R6, 0x1e00, R181, 0xf8, !PT ;  /* 0x00001e0006067812 */ /* 0x000fe400078ef8b5 */
[----:B------:R-:W-:Y:S02]  /*5520*/  LOP3.LUT R7, R8, R7, RZ, 0xfc, !PT ;  /* 0x0000000708077212 */ /* 0x000fe400078efcff */
[----:B------:R-:W-:Y:S01]  /*5530*/  LEA R232, R6, UR5, 0x1 ;  /* 0x0000000506e87c11 */ /* 0x000fe2000f8e08ff */
[----:B-1----:R-:W-:Y:S01]  /*5540*/  IMAD.WIDE.U32 R14, R10, R4, RZ ;  /* 0x000000040a0e7225 */ /* 0x002fe200078e00ff */
[----:B------:R-:W-:Y:S02]  /*5550*/  LEA R206, R7, UR5, 0x1 ;  /* 0x0000000507ce7c11 */ /* 0x000fe4000f8e08ff */
[----:B------:R-:W-:Y:S01]  /*5560*/  SEL R218, R180, 0xffffffe0, !P0 ;  /* 0xffffffe0b4da7807 */ /* 0x000fe20004000000 */
[----:B------:R-:W-:Y:S01]  /*5570*/  IMAD R10, R10, R5, R15 ;  /* 0x000000050a0a7224 */ /* 0x000fe200078e020f */
[----:B------:R-:W-:Y:S01]  /*5580*/  BAR.SYNC.DEFER_BLOCKING 0x0 ;  /* 0x0000000000007b1d */ /* 0x000fe20000010000 */
[C---:B------:R-:W-:Y:S01]  /*5590*/  IMAD.SHL.U32 R12, R14.reuse, 0x20, RZ ;  /* 0x000000200e0c7824 */ /* 0x040fe200078e00ff */
[----:B------:R-:W-:Y:S01]  /*55a0*/  LEA R16, P2, R14, R224, 0x6 ;  /* 0x000000e00e107211 */ /* 0x000fe200078430ff */
[----:B------:R-:W-:Y:S01]  /*55b0*/  IMAD.IADD R208, R204, 0x1, R218 ;  /* 0x00000001ccd07824 */ /* 0x000fe200078e02da */
[----:B------:R-:W-:Y:S01]  /*55c0*/  SHF.L.U64.HI R11, R14, 0x5, R10 ;  /* 0x000000050e0b7819 */ /* 0x000fe2000001020a */
[----:B------:R-:W-:Y:S01]  /*55d0*/  IMAD.IADD R205, R218, 0x1, R206 ;  /* 0x00000001dacd7824 */ /* 0x000fe200078e02ce */
[----:B------:R-:W-:-:S02]  /*55e0*/  LEA R12, P1, R4, R12, 0x4 ;  /* 0x0000000c040c7211 */ /* 0x000fc400078220ff */
[----:B------:R-:W-:Y:S02]  /*55f0*/  LEA.HI.X R17, R14, R223, R10, 0x6, P2 ;  /* 0x000000df0e117211 */ /* 0x000fe400010f340a */
[----:B------:R-:W-:Y:S02]  /*5600*/  LEA.HI.X R11, R4, R11, R5, 0x4, P1 ;  /* 0x0000000b040b7211 */ /* 0x000fe400008f2405 */
[C---:B------:R-:W-:Y:S02]  /*5610*/  LEA R4, P1, R12.reuse, R224, 0x1 ;  /* 0x000000e00c047211 */ /* 0x040fe400078208ff */
[----:B------:R-:W-:Y:S02]  /*5620*/  SEL R217, R217, 0xffffffc0, !P6 ;  /* 0xffffffc0d9d97807 */ /* 0x000fe40007000000 */
[----:B------:R-:W-:-:S03]  /*5630*/  LEA.HI.X R5, R12, R223, R11, 0x1, P1 ;  /* 0x000000df0c057211 */ /* 0x000fc600008f0c0b */
[----:B------:R-:W-:Y:S02]  /*5640*/  IMAD.IADD R220, R217, 0x1, R206 ;  /* 0x00000001d9dc7824 */ /* 0x000fe400078e02ce */
[----:B------:R-:W-:Y:S02]  /*5650*/  IMAD.IADD R217, R204, 0x1, R217 ;  /* 0x00000001ccd97824 */ /* 0x000fe400078e02d9 */
[C---:B------:R-:W-:Y:S01]  /*5660*/  IMAD.IADD R219, R218.reuse, 0x1, R220 ;  /* 0x00000001dadb7824 */ /* 0x040fe200078e02dc */
[----:B------:R-:W-:Y:S01]  /*5670*/  @!PT LDS RZ, [RZ] ;  /* 0x00000000fffff984 */ /* 0x000fe20000000800 */
[----:B------:R-:W-:Y:S01]  /*5680*/  @!PT LDS RZ, [RZ] ;  /* 0x00000000fffff984 */ /* 0x000fe20000000800 */
[----:B------:R-:W-:Y:S01]  /*5690*/  @!PT LDS RZ, [RZ] ;  /* 0x00000000fffff984 */ /* 0x000fe20000000800 */
[----:B------:R-:W-:Y:S01]  /*56a0*/  LDGSTS.E.BYPASS.LTC128B.128 [R232+0xa000], desc[UR16][R16.64] ;  /* 0x0a00000010e87fae */ /* 0x000fe2000b981a10 */
[----:B------:R-:W-:-:S03]  /*56b0*/  IMAD.IADD R218, R218, 0x1, R217 ;  /* 0x00000001dada7824 */ /* 0x000fc600078e02d9 */
[----:B------:R1:W-:Y:S04]  /*56c0*/  LDGSTS.E.BYPASS.LTC128B.128 [R232+0xb000], desc[UR16][R16.64+0x80] ;  /* 0x0b00008010e87fae */ /* 0x0003e8000b981a10 */
[----:B------:R-:W-:Y:S04]  /*56d0*/  LDGSTS.E.BYPASS.LTC128B.128 [R232+0xa800], desc[UR16][R4.64] ;  /* 0x0a80000004e87fae */ /* 0x000fe8000b981a10 */
[----:B------:R2:W-:Y:S04]  /*56e0*/  LDGSTS.E.BYPASS.LTC128B.128 [R232+0xb800], desc[UR16][R4.64+0x80] ;  /* 0x0b80008004e87fae */ /* 0x0005e8000b981a10 */
[----:B------:R-:W-:Y:S04]  /*56f0*/  LDSM.16.M88.4 R200, [R206] ;  /* 0x00000000cec8783b */ /* 0x000fe80000000200 */
[----:B------:R-:W3:Y:S04]  /*5700*/  LDSM.16.M88.4 R28, [R204+0x8000] ;  /* 0x00800000cc1c783b */ /* 0x000ee80000000200 */
[----:B------:R-:W-:Y:S04]  /*5710*/  LDSM.16.M88.4 R184, [R208+0x8000] ;  /* 0x00800000d0b8783b */ /* 0x000fe80000000200 */
[----:B------:R-:W-:Y:S04]  /*5720*/  LDSM.16.M88.4 R196, [R205+0x2000] ;  /* 0x00200000cdc4783b */ /* 0x000fe80000000200 */
[----:B-1----:R-:W1:Y:S04]  /*5730*/  LDSM.16.M88.4 R16, [R206+0x2000] ;  /* 0x00200000ce10783b */ /* 0x002e680000000200 */
[----:B------:R-:W-:Y:S04]  /*5740*/  LDSM.16.M88.4 R12, [R208+0x8800] ;  /* 0x00880000d00c783b */ /* 0x000fe80000000200 */
[----:B--2---:R-:W2:Y:S04]  /*5750*/  LDSM.16.M88.4 R4, [R204+0x8800] ;  /* 0x00880000cc04783b */ /* 0x004ea80000000200 */
[----:B------:R-:W4:Y:S04]  /*5760*/  LDSM.16.M88.4 R8, [R205] ;  /* 0x00000000cd08783b */ /* 0x000f280000000200 */
[----:B------:R-:W-:Y:S04]  /*5770*/  LDSM.16.M88.4 R192, [R217+0x8000] ;  /* 0x00800000d9c0783b */ /* 0x000fe80000000200 */
[----:B------:R-:W-:Y:S04]  /*5780*/  LDSM.16.M88.4 R188, [R217+0x8800] ;  /* 0x00880000d9bc783b */ /* 0x000fe80000000200 */
[----:B------:R-:W0:Y:S01]  /*5790*/  LDGDEPBAR ;  /* 0x00000000000079af */ /* 0x000e220000000000 */
[-C--:B---3--:R-:W-:Y:S08]  /*57a0*/  HMMA.16816.F32.BF16 R180, R200, R28.reuse, RZ ;  /* 0x0000001cc8b4723c */ /* 0x088ff000000418ff */
[C---:B-1----:R-:W-:Y:S08]  /*57b0*/  HMMA.16816.F32.BF16 R172, R16.reuse, R28, RZ ;  /* 0x0000001c10ac723c */ /* 0x042ff000000418ff */
[-C--:B------:R-:W-:Y:S08]  /*57c0*/  HMMA.16816.F32.BF16 R32, R16, R30.reuse, RZ ;  /* 0x0000001e1020723c */ /* 0x080ff000000418ff */
[----:B------:R-:W-:Y:S08]  /*57d0*/  HMMA.16816.F32.BF16 R28, R200, R30, RZ ;  /* 0x0000001ec81c723c */ /* 0x000ff000000418ff */
[-C--:B--2---:R-:W-:Y:S08]  /*57e0*/  HMMA.16816.F32.BF16 R20, R16, R4.reuse, RZ ;  /* 0x000000041014723c */ /* 0x084ff000000418ff */
[----:B------:R-:W-:Y:S08]  /*57f0*/  HMMA.16816.F32.BF16 R24, R200, R4, RZ ;  /* 0x00000004c818723c */ /* 0x000ff000000418ff */
[-C--:B------:R-:W-:Y:S08]  /*5800*/  HMMA.16816.F32.BF16 R16, R16, R6.reuse, RZ ;  /* 0x000000061010723c */ /* 0x080ff000000418ff */
[----:B------:R-:W-:Y:S01]  /*5810*/  HMMA.16816.F32.BF16 R200, R200, R6, RZ ;  /* 0x00000006c8c8723c */ /* 0x000fe200000418ff */
[----:B------:R-:W1:Y:S07]  /*5820*/  LDSM.16.M88.4 R4, [R220+0x2000] ;  /* 0x00200000dc04783b */ /* 0x000e6e0000000200 */
[C---:B------:R-:W-:Y:S08]  /*5830*/  HMMA.16816.F32.BF16 R172, R196.reuse, R184, R172 ;  /* 0x000000b8c4ac723c */ /* 0x040ff000000418ac */
[C---:B------:R-:W-:Y:S08]  /*5840*/  HMMA.16816.F32.BF16 R20, R196.reuse, R12, R20 ;  /* 0x0000000cc414723c */ /* 0x040ff00000041814 */
[C---:B------:R-:W-:Y:S08]  /*5850*/  HMMA.16816.F32.BF16 R32, R196.reuse, R186, R32 ;  /* 0x000000bac420723c */ /* 0x040ff00000041820 */
[----:B------:R-:W-:Y:S01]  /*5860*/  HMMA.16816.F32.BF16 R16, R196, R14, R16 ;  /* 0x0000000ec410723c */ /* 0x000fe20000041810 */
[----:B------:R-:W-:Y:S07]  /*5870*/  LDSM.16.M88.4 R196, [R218+0x8000] ;  /* 0x00800000dac4783b */ /* 0x000fee0000000200 */
[C---:B----4-:R-:W-:Y:S08]  /*5880*/  HMMA.16816.F32.BF16 R180, R8.reuse, R184, R180 ;  /* 0x000000b808b4723c */ /* 0x050ff000000418b4 */
[C---:B------:R-:W-:Y:S01]  /*5890*/  HMMA.16816.F32.BF16 R28, R8.reuse, R186, R28 ;  /* 0x000000ba081c723c */ /* 0x040fe2000004181c */
[----:B------:R-:W2:Y:S07]  /*58a0*/  LDSM.16.M88.4 R184, [R220] ;  /* 0x00000000dcb8783b */ /* 0x000eae0000000200 */
[C---:B------:R-:W-:Y:S08]  /*58b0*/  HMMA.16816.F32.BF16 R24, R8.reuse, R12, R24 ;  /* 0x0000000c0818723c */ /* 0x040ff00000041818 */
[----:B------:R-:W-:Y:S01]  /*58c0*/  HMMA.16816.F32.BF16 R200, R8, R14, R200 ;  /* 0x0000000e08c8723c */ /* 0x000fe200000418c8 */
[----:B------:R-:W3:Y:S04]  /*58d0*/  LDSM.16.M88.4 R12, [R219+0x2000] ;  /* 0x00200000db0c783b */ /* 0x000ee80000000200 */
[----:B------:R-:W4:Y:S03]  /*58e0*/  LDSM.16.M88.4 R8, [R218+0x8800] ;  /* 0x00880000da08783b */ /* 0x000f260000000200 */
[C---:B-1----:R-:W-:Y:S08]  /*58f0*/  HMMA.16816.F32.BF16 R172, R4.reuse, R192, R172 ;  /* 0x000000c004ac723c */ /* 0x042ff000000418ac */
[C---:B------:R-:W-:Y:S08]  /*5900*/  HMMA.16816.F32.BF16 R20, R4.reuse, R188, R20 ;  /* 0x000000bc0414723c */ /* 0x040ff00000041814 */
[C---:B------:R-:W-:Y:S08]  /*5910*/  HMMA.16816.F32.BF16 R32, R4.reuse, R194, R32 ;  /* 0x000000c20420723c */ /* 0x040ff00000041820 */
[----:B------:R-:W-:Y:S01]  /*5920*/  HMMA.16816.F32.BF16 R16, R4, R190, R16 ;  /* 0x000000be0410723c */ /* 0x000fe20000041810 */
[----:B------:R-:W1:Y:S07]  /*5930*/  LDSM.16.M88.4 R4, [R219] ;  /* 0x00000000db04783b */ /* 0x000e6e0000000200 */
[C---:B--2---:R-:W-:Y:S08]  /*5940*/  HMMA.16816.F32.BF16 R24, R184.reuse, R188, R24 ;  /* 0x000000bcb818723c */ /* 0x044ff00000041818 */
[C---:B------:R-:W-:Y:S01]  /*5950*/  HMMA.16816.F32.BF16 R200, R184.reuse, R190, R200 ;  /* 0x000000beb8c8723c */ /* 0x040fe200000418c8 */
[----:B------:R-:W-:Y:S07]  /*5960*/  LDSM.16.M88.4 R188, [R204+0x9000] ;  /* 0x00900000ccbc783b */ /* 0x000fee0000000200 */
        /* <DEDUP_REMOVED lines=9> */
[C---:B-1----:R-:W-:Y:S08]  /*5a00*/  HMMA.16816.F32.BF16 R24, R4.reuse, R8, R24 ;  /* 0x000000080418723c */ /* 0x042ff00000041818 */
[C---:B------:R-:W-:Y:S01]  /*5a10*/  HMMA.16816.F32.BF16 R200, R4.reuse, R10, R200 ;  /* 0x0000000a04c8723c */ /* 0x040fe200000418c8 */
[----:B------:R-:W-:Y:S04]  /*5a20*/  LDSM.16.M88.4 R8, [R205+0x6000] ;  /* 0x00600000cd08783b */ /* 0x000fe80000000200 */
[----:B------:R-:W-:Y:S03]  /*5a30*/  LDSM.16.M88.4 R204, [R205+0x4000] ;  /* 0x00400000cdcc783b */ /* 0x000fe60000000200 */
[C---:B------:R-:W-:Y:S08]  /*5a40*/  HMMA.16816.F32.BF16 R180, R4.reuse, R196, R180 ;  /* 0x000000c404b4723c */ /* 0x040ff000000418b4 */
[----:B------:R-:W-:Y:S01]  /*5a50*/  HMMA.16816.F32.BF16 R28, R4, R198, R28 ;  /* 0x000000c6041c723c */ /* 0x000fe2000004181c */
[----:B------:R-:W1:Y:S04]  /*5a60*/  LDSM.16.M88.4 R4, [R208+0x9000] ;  /* 0x00900000d004783b */ /* 0x000e680000000200 */
[----:B------:R-:W4:Y:S03]  /*5a70*/  LDSM.16.M88.4 R208, [R208+0x9800] ;  /* 0x00980000d0d0783b */ /* 0x000f260000000200 */
[C---:B--2---:R-:W-:Y:S01]  /*5a80*/  HMMA.16816.F32.BF16 R172, R192.reuse, R188, R172 ;  /* 0x000000bcc0ac723c */ /* 0x044fe200000418ac */
[----:B------:R-:W-:Y:S07]  /*5a90*/  LDSM.16.M88.4 R196, [R220+0x4000] ;  /* 0x00400000dcc4783b */ /* 0x000fee0000000200 */
[----:B------:R-:W-:Y:S08]  /*5aa0*/  HMMA.16816.F32.BF16 R32, R192, R190, R32 ;  /* 0x000000bec020723c */ /* 0x000ff00000041820 */
[C---:B---3--:R-:W-:Y:S08]  /*5ab0*/  HMMA.16816.F32.BF16 R180, R12.reuse, R188, R180 ;  /* 0x000000bc0cb4723c */ /* 0x048ff000000418b4 */
[----:B------:R-:W-:Y:S01]  /*5ac0*/  HMMA.16816.F32.BF16 R28, R12, R190, R28 ;  /* 0x000000be0c1c723c */ /* 0x000fe2000004181c */
[----:B------:R-:W2:Y:S07]  /*5ad0*/  LDSM.16.M88.4 R188, [R217+0x9000] ;  /* 0x00900000d9bc783b */ /* 0x000eae0000000200 */
[C---:B------:R-:W-:Y:S08]  /*5ae0*/  HMMA.16816.F32.BF16 R20, R192.reuse, R184, R20 ;  /* 0x000000b8c014723c */ /* 0x040ff00000041814 */
[----:B------:R-:W-:Y:S01]  /*5af0*/  HMMA.16816.F32.BF16 R16, R192, R186, R16 ;  /* 0x000000bac010723c */ /* 0x000fe20000041810 */
[----:B------:R-:W3:Y:S07]  /*5b00*/  LDSM.16.M88.4 R192, [R220+0x6000] ;  /* 0x00600000dcc0783b */ /* 0x000eee0000000200 */
[C---:B------:R-:W-:Y:S08]  /*5b10*/  HMMA.16816.F32.BF16 R24, R12.reuse, R184, R24 ;  /* 0x000000b80c18723c */ /* 0x040ff00000041818 */
[----:B------:R-:W-:Y:S01]  /*5b20*/  HMMA.16816.F32.BF16 R200, R12, R186, R200 ;  /* 0x000000ba0cc8723c */ /* 0x000fe200000418c8 */
[----:B------:R-:W5:Y:S04]  /*5b30*/  LDSM.16.M88.4 R184, [R217+0x9800] ;  /* 0x00980000d9b8783b */ /* 0x000f680000000200 */
[----:B------:R-:W-:Y:S03]  /*5b40*/  LDSM.16.M88.4 R12, [R219+0x4000] ;  /* 0x00400000db0c783b */ /* 0x000fe60000000200 */
[C---:B-1----:R-:W-:Y:S08]  /*5b50*/  HMMA.16816.F32.BF16 R172, R8.reuse, R4, R172 ;  /* 0x0000000408ac723c */ /* 0x042ff000000418ac */
[----:B------:R-:W-:Y:S08]  /*5b60*/  HMMA.16816.F32.BF16 R32, R8, R6, R32 ;  /* 0x000000060820723c */ /* 0x000ff00000041820 */
[C---:B------:R-:W-:Y:S08]  /*5b70*/  HMMA.16816.F32.BF16 R180, R204.reuse, R4, R180 ;  /* 0x00000004ccb4723c */ /* 0x040ff000000418b4 */
[----:B------:R-:W-:Y:S01]  /*5b80*/  HMMA.16816.F32.BF16 R28, R204, R6, R28 ;  /* 0x00000006cc1c723c */ /* 0x000fe2000004181c */
[----:B------:R-:W1:Y:S07]  /*5b90*/  LDSM.16.M88.4 R4, [R218+0x9000] ;  /* 0x00900000da04783b */ /* 0x000e6e0000000200 */
[C---:B----4-:R-:W-:Y:S08]  /*5ba0*/  HMMA.16816.F32.BF16 R20, R8.reuse, R208, R20 ;  /* 0x000000d00814723c */ /* 0x050ff00000041814 */
[----:B------:R-:W-:Y:S01]  /*5bb0*/  HMMA.16816.F32.BF16 R16, R8, R210, R16 ;  /* 0x000000d20810723c */ /* 0x000fe20000041810 */
[----:B------:R-:W4:Y:S07]  /*5bc0*/  LDSM.16.M88.4 R8, [R219+0x6000] ;  /* 0x00600000db08783b */ /* 0x000f2e0000000200 */
[C---:B------:R-:W-:Y:S08]  /*5bd0*/  HMMA.16816.F32.BF16 R24, R204.reuse, R208, R24 ;  /* 0x000000d0cc18723c */ /* 0x040ff00000041818 */
[----:B------:R-:W-:Y:S01]  /*5be0*/  HMMA.16816.F32.BF16 R200, R204, R210, R200 ;  /* 0x000000d2ccc8723c */ /* 0x000fe200000418c8 */
[----:B------:R-:W4:Y:S01]  /*5bf0*/  LDSM.16.M88.4 R204, [R218+0x9800] ;  /* 0x00980000dacc783b */ /* 0x000f220000000200 */
[----:B------:R-:W-:-:S06]  /*5c00*/  DEPBAR.LE SB0, 0x0 ;  /* 0x000080000000791a */ /* 0x000fcc0000000000 */
[-C--:B--2---:R-:W-:Y:S08]  /*5c10*/  HMMA.16816.F32.BF16 R180, R196, R188.reuse, R180 ;  /* 0x000000bcc4b4723c */ /* 0x084ff000000418b4 */
[----:B---3--:R-:W-:Y:S08]  /*5c20*/  HMMA.16816.F32.BF16 R172, R192, R188, R172 ;  /* 0x000000bcc0ac723c */ /* 0x008ff000000418ac */
[C---:B------:R-:W-:Y:S08]  /*5c30*/  HMMA.16816.F32.BF16 R28, R196.reuse, R190, R28 ;  /* 0x000000bec41c723c */ /* 0x040ff0000004181c */
[C---:B-----5:R-:W-:Y:S08]  /*5c40*/  HMMA.16816.F32.BF16 R24, R196.reuse, R184, R24 ;  /* 0x000000b8c418723c */ /* 0x060ff00000041818 */
[----:B------:R-:W-:Y:S08]  /*5c50*/  HMMA.16816.F32.BF16 R200, R196, R186, R200 ;  /* 0x000000bac4c8723c */ /* 0x000ff000000418c8 */
[----:B------:R-:W-:Y:S08]  /*5c60*/  HMMA.16816.F32.BF16 R32, R192, R190, R32 ;  /* 0x000000bec020723c */ /* 0x000ff00000041820 */
[-C--:B-1----:R-:W-:Y:S08]  /*5c70*/  HMMA.16816.F32.BF16 R180, R12, R4.reuse, R180 ;  /* 0x000000040cb4723c */ /* 0x082ff000000418b4 */
[----:B----4-:R-:W-:Y:S01]  /*5c80*/  HMMA.16816.F32.BF16 R172, R8, R4, R172 ;  /* 0x0000000408ac723c */ /* 0x010fe200000418ac */
[----:B------:R-:W-:-:S02]  /*5c90*/  IMAD.U32 R4, RZ, RZ, UR13 ;  /* 0x0000000dff047e24 */ /* 0x000fc4000f8e00ff */
[----:B------:R-:W-:Y:S02]  /*5ca0*/  IMAD.U32 R5, RZ, RZ, UR13 ;  /* 0x0000000dff057e24 */ /* 0x000fe4000f8e00ff */
[----:B------:R-:W-:-:S03]  /*5cb0*/  IMAD R164, R4, 0x20, R164 ;  /* 0x0000002004a47824 */ /* 0x000fc600078e02a4 */
[C---:B------:R-:W-:Y:S01]  /*5cc0*/  HMMA.16816.F32.BF16 R28, R12.reuse, R6, R28 ;  /* 0x000000060c1c723c */ /* 0x040fe2000004181c */
[C---:B------:R-:W-:Y:S01]  /*5cd0*/  VIADD R188, R164.reuse, 0xffffffc0 ;  /* 0xffffffc0a4bc7836 */ /* 0x040fe20000000000 */
[----:B------:R-:W-:Y:S01]  /*5ce0*/  ISETP.GE.U32.AND P5, PT, R5, 0x3, PT ;  /* 0x000000030500780c */ /* 0x000fe20003fa6070 */
[----:B------:R-:W-:Y:S01]  /*5cf0*/  VIADD R5, R164, 0xffffffc8 ;  /* 0xffffffc8a4057836 */ /* 0x000fe20000000000 */
[----:B------:R-:W-:Y:S02]  /*5d00*/  BAR.SYNC.DEFER_BLOCKING 0x0 ;  /* 0x0000000000007b1d */ /* 0x000fe40000010000 */
[C---:B------:R-:W-:Y:S02]  /*5d10*/  ISETP.GE.AND P2, PT, R188.reuse, R213, PT ;  /* 0x000000d5bc00720c */ /* 0x040fe40003f46270 */
[----:B------:R-:W-:Y:S01]  /*5d20*/  HMMA.16816.F32.BF16 R24, R12, R204, R24 ;  /* 0x000000cc0c18723c */ /* 0x000fe20000041818 */
[----:B------:R-:W-:-:S07]  /*5d30*/  ISETP.GE.AND P4, PT, R188, R214, PT ;  /* 0x000000d6bc00720c */ /* 0x000fce0003f86270 */
[----:B------:R-:W-:Y:S01]  /*5d40*/  HMMA.16816.F32.BF16 R16, R192, R186, R16 ;  /* 0x000000bac010723c */ /* 0x000fe20000041810 */
[----:B------:R-:W-:-:S05]  /*5d50*/  VIADD R187, R164, 0xffffffc1 ;  /* 0xffffffc1a4bb7836 */ /* 0x000fca0000000000 */
[CC--:B------:R-:W-:Y:S02]  /*5d60*/  ISETP.GE.AND P3, PT, R187.reuse, R214.reuse, PT ;  /* 0x000000d6bb00720c */ /* 0x0c0fe40003f66270 */
[----:B------:R-:W-:Y:S01]  /*5d70*/  HMMA.16816.F32.BF16 R20, R192, R184, R20 ;  /* 0x000000b8c014723c */ /* 0x000fe20000041814 */
[----:B------:R-:W-:Y:S01]  /*5d80*/  ISETP.GE.AND P1, PT, R187, R213, PT ;  /* 0x000000d5bb00720c */ /* 0x000fe20003f26270 */
[C---:B------:R-:W-:Y:S01]  /*5d90*/  VIADD R185, R164.reuse, 0xffffffc9 ;  /* 0xffffffc9a4b97836 */ /* 0x040fe20000000000 */
[----:B------:R-:W-:Y:S01]  /*5da0*/  FSEL R186, R181, -INF , !P3 ;  /* 0xff800000b5ba7808 */ /* 0x000fe20005800000 */
[C---:B------:R-:W-:Y:S01]  /*5db0*/  VIADD R184, R164.reuse, 0xffffffd0 ;  /* 0xffffffd0a4b87836 */ /* 0x040fe20000000000 */
[----:B------:R-:W-:Y:S01]  /*5dc0*/  FSEL R4, R183, -INF , !P1 ;  /* 0xff800000b7047808 */ /* 0x000fe20004800000 */
[----:B------:R-:W-:Y:S01]  /*5dd0*/  VIADD R183, R164, 0xffffffd1 ;  /* 0xffffffd1a4b77836 */ /* 0x000fe20000000000 */
[-C--:B------:R-:W-:Y:S01]  /*5de0*/  ISETP.GE.AND P1, PT, R5, R214.reuse, PT ;  /* 0x000000d60500720c */ /* 0x080fe20003f26270 */
[----:B------:R-:W-:Y:S01]  /*5df0*/  HMMA.16816.F32.BF16 R200, R12, R206, R200 ;  /* 0x000000ce0cc8723c */ /* 0x000fe200000418c8 */
[----:B------:R-:W-:Y:S01]  /*5e00*/  IMAD.U32 R15, RZ, RZ, UR13 ;  /* 0x0000000dff0f7e24 */ /* 0x000fe2000f8e00ff */
[----:B------:R-:W-:-:S02]  /*5e10*/  ISETP.GE.AND P3, PT, R185, R214, PT ;  /* 0x000000d6b900720c */ /* 0x000fc40003f66270 */
[----:B------:R-:W-:Y:S01]  /*5e20*/  FSEL R28, R28, -INF , !P1 ;  /* 0xff8000001c1c7808 */ /* 0x000fe20004800000 */
[----:B------:R-:W-:Y:S01]  /*5e30*/  VIADD R15, R15, 0xfffffffe ;  /* 0xfffffffe0f0f7836 */ /* 0x000fe20000000000 */
[----:B------:R-:W-:Y:S02]  /*5e40*/  FSEL R29, R29, -INF , !P3 ;  /* 0xff8000001d1d7808 */ /* 0x000fe40005800000 */
[C---:B------:R-:W-:Y:S01]  /*5e50*/  HMMA.16816.F32.BF16 R32, R8.reuse, R6, R32 ;  /* 0x000000060820723c */ /* 0x040fe20000041820 */
[----:B------:R-:W-:Y:S02]  /*5e60*/  FSEL R6, R182, -INF , !P2 ;  /* 0xff800000b6067808 */ /* 0x000fe40005000000 */
[-C--:B------:R-:W-:Y:S02]  /*5e70*/  ISETP.GE.AND P2, PT, R184, R214.reuse, PT ;  /* 0x000000d6b800720c */ /* 0x080fe40003f46270 */
[----:B------:R-:W-:Y:S02]  /*5e80*/  FSEL R7, R180, -INF , !P4 ;  /* 0xff800000b4077808 */ /* 0x000fe40006000000 */
[----:B------:R-:W-:Y:S01]  /*5e90*/  FSEL R180, R24, -INF , !P2 ;  /* 0xff80000018b47808 */ /* 0x000fe20005000000 */
[----:B------:R-:W-:Y:S01]  /*5ea0*/  HMMA.16816.F32.BF16 R20, R8, R204, R20 ;  /* 0x000000cc0814723c */ /* 0x000fe20000041814 */
[----:B------:R-:W-:-:S02]  /*5eb0*/  ISETP.GE.AND P1, PT, R183, R214, PT ;  /* 0x000000d6b700720c */ /* 0x000fc40003f26270 */
[-C--:B------:R-:W-:Y:S02]  /*5ec0*/  ISETP.GE.AND P3, PT, R5, R213.reuse, PT ;  /* 0x000000d50500720c */ /* 0x080fe40003f66270 */
[----:B------:R-:W-:Y:S02]  /*5ed0*/  ISETP.GE.AND P2, PT, R185, R213, PT ;  /* 0x000000d5b900720c */ /* 0x000fe40003f46270 */
[----:B------:R-:W-:Y:S01]  /*5ee0*/  LOP3.LUT R24, R15, UR19, R179, 0x96, !PT ;  /* 0x000000130f187c12 */ /* 0x000fe2000f8e96b3 */
[----:B------:R-:W-:Y:S01]  /*5ef0*/  HMMA.16816.F32.BF16 R16, R8, R206, R16 ;  /* 0x000000ce0810723c */ /* 0x000fe20000041810 */
[----:B------:R-:W-:Y:S01]  /*5f00*/  FSEL R181, R25, -INF , !P1 ;  /* 0xff80000019b57808 */ /* 0x000fe20004800000 */
[----:B------:R-:W-:Y:S01]  /*5f10*/  VIADD R15, R164, 0xffffffd8 ;  /* 0xffffffd8a40f7836 */ /* 0x000fe20000000000 */
[----:B------:R-:W-:Y:S01]  /*5f20*/  FSEL R30, R30, -INF , !P3 ;  /* 0xff8000001e1e7808 */ /* 0x000fe20005800000 */
[----:B------:R-:W-:Y:S01]  /*5f30*/  IMAD.WIDE.U32 R24, R24, -0x326172a9, RZ ;  /* 0xcd9e8d5718187825 */ /* 0x000fe200078e00ff */
[----:B------:R-:W-:-:S02]  /*5f40*/  FSEL R31, R31, -INF , !P2 ;  /* 0xff8000001f1f7808 */ /* 0x000fc40005000000 */
[----:B------:R-:W-:Y:S01]  /*5f50*/  ISETP.GE.AND P1, PT, R184, R213, PT ;  /* 0x000000d5b800720c */ /* 0x000fe20003f26270 */
[----:B------:R-:W-:Y:S01]  /*5f60*/  VIADD R8, R164, 0xffffffd9 ;  /* 0xffffffd9a4087836 */ /* 0x000fe20000000000 */
[CC--:B------:R-:W-:Y:S02]  /*5f70*/  ISETP.GE.AND P4, PT, R188.reuse, R212.reuse, PT ;  /* 0x000000d4bc00720c */ /* 0x0c0fe40003f86270 */
[----:B------:R-:W-:Y:S02]  /*5f80*/  ISETP.GE.AND P3, PT, R188, R171, PT ;  /* 0x000000abbc00720c */ /* 0x000fe40003f66270 */
[----:B------:R-:W-:Y:S02]  /*5f90*/  ISETP.GE.AND P2, PT, R187, R212, PT ;  /* 0x000000d4bb00720c */ /* 0x000fe40003f46270 */
[----:B------:R-:W-:Y:S02]  /*5fa0*/  FSEL R182, R26, -INF , !P1 ;  /* 0xff8000001ab67808 */ /* 0x000fe40004800000 */
[----:B------:R-:W-:-:S02]  /*5fb0*/  FSEL R13, R172, -INF , !P4 ;  /* 0xff800000ac0d7808 */ /* 0x000fc40006000000 */
[----:B------:R-:W-:Y:S02]  /*5fc0*/  FSEL R12, R174, -INF , !P3 ;  /* 0xff800000ae0c7808 */ /* 0x000fe40005800000 */
[----:B------:R-:W-:Y:S02]  /*5fd0*/  FSEL R14, R173, -INF , !P2 ;  /* 0xff800000ad0e7808 */ /* 0x000fe40005000000 */
[----:B------:R-:W-:Y:S02]  /*5fe0*/  ISETP.GE.AND P1, PT, R187, R171, PT ;  /* 0x000000abbb00720c */ /* 0x000fe40003f26270 */
[----:B------:R-:W-:Y:S02]  /*5ff0*/  ISETP.GE.AND P4, PT, R183, R213, PT ;  /* 0x000000d5b700720c */ /* 0x000fe40003f86270 */
[C---:B------:R-:W-:Y:S02]  /*6000*/  ISETP.GE.AND P3, PT, R5.reuse, R212, PT ;  /* 0x000000d40500720c */ /* 0x040fe40003f66270 */
[----:B------:R-:W-:-:S02]  /*6010*/  ISETP.GE.AND P2, PT, R5, R171, PT ;  /* 0x000000ab0500720c */ /* 0x000fc40003f46270 */
[----:B------:R-:W-:Y:S02]  /*6020*/  LOP3.LUT R217, R216, UR7, R25, 0x96, !PT ;  /* 0x00000007d8d97c12 */ /* 0x000fe4000f8e9619 */
[----:B------:R-:W-:Y:S02]  /*6030*/  FSEL R5, R175, -INF , !P1 ;  /* 0xff800000af057808 */ /* 0x000fe40004800000 */
[----:B------:R-:W-:Y:S02]  /*6040*/  FSEL R172, R27, -INF , !P4 ;  /* 0xff8000001bac7808 */ /* 0x000fe40006000000 */
[----:B------:R-:W-:Y:S02]  /*6050*/  FSEL R32, R32, -INF , !P3 ;  /* 0xff80000020207808 */ /* 0x000fe40005800000 */
[----:B------:R-:W-:Y:S02]  /*6060*/  FSEL R34, R34, -INF , !P2 ;  /* 0xff80000022227808 */ /* 0x000fe40005000000 */
[----:B------:R-:W-:-:S02]  /*6070*/  ISETP.GE.AND P4, PT, R185, R212, PT ;  /* 0x000000d4b900720c */ /* 0x000fc40003f86270 */
[-C--:B------:R-:W-:Y:S02]  /*6080*/  ISETP.GE.AND P1, PT, R185, R171.reuse, PT ;  /* 0x000000abb900720c */ /* 0x080fe40003f26270 */
[C---:B------:R-:W-:Y:S02]  /*6090*/  ISETP.GE.AND P3, PT, R184.reuse, R212, PT ;  /* 0x000000d4b800720c */ /* 0x040fe40003f66270 */
[----:B------:R-:W-:Y:S01]  /*60a0*/  ISETP.GE.AND P2, PT, R184, R171, PT ;  /* 0x000000abb800720c */ /* 0x000fe20003f46270 */
[----:B------:R-:W-:Y:S01]  /*60b0*/  IMAD.WIDE.U32 R184, R217, -0x2daee0ad, RZ ;  /* 0xd2511f53d9b87825 */ /* 0x000fe200078e00ff */
[----:B------:R-:W-:Y:S02]  /*60c0*/  LOP3.LUT R216, R24, UR6, R239, 0x96, !PT ;  /* 0x0000000618d87c12 */ /* 0x000fe4000f8e96ef */
[----:B------:R-:W-:Y:S02]  /*60d0*/  LOP3.LUT R25, R176, UR7, R25, 0x96, !PT ;  /* 0x00000007b0197c12 */ /* 0x000fe4000f8e9619 */
[----:B------:R-:W-:Y:S01]  /*60e0*/  LOP3.LUT R248, R24, UR6, R235, 0x96, !PT ;  /* 0x0000000618f87c12 */ /* 0x000fe2000f8e96eb */
[----:B------:R-:W-:Y:S01]  /*60f0*/  IMAD.WIDE.U32 R216, R216, -0x2daee0ad, RZ ;  /* 0xd2511f53d8d87825 */ /* 0x000fe200078e00ff */
[----:B------:R-:W-:-:S02]  /*6100*/  LOP3.LUT R24, R240, UR24, R185, 0x96, !PT ;  /* 0x00000018f0187c12 */ /* 0x000fc4000f8e96b9 */
[----:B------:R-:W-:Y:S01]  /*6110*/  FSEL R35, R35, -INF , !P1 ;  /* 0xff80000023237808 */ /* 0x000fe20004800000 */
[----:B------:R-:W-:Y:S01]  /*6120*/  IMAD.WIDE.U32 R246, R25, -0x2daee0ad, RZ ;  /* 0xd2511f5319f67825 */ /* 0x000fe200078e00ff */
[----:B------:R-:W-:Y:S02]  /*6130*/  ISETP.GE.AND P1, PT, R183, R212, PT ;  /* 0x000000d4b700720c */ /* 0x000fe40003f26270 */
        /* <DEDUP_REMOVED lines=9> */
[----:B------:R-:W-:Y:S02]  /*61d0*/  FSEL R164, R18, -INF , !P1 ;  /* 0xff80000012a47808 */ /* 0x000fe40004800000 */
[----:B------:R-:W-:Y:S02]  /*61e0*/  FSEL R200, R200, -INF , !P4 ;  /* 0xff800000c8c87808 */ /* 0x000fe40006000000 */
[----:B------:R-:W-:Y:S01]  /*61f0*/  FSEL R221, R20, -INF , !P3 ;  /* 0xff80000014dd7808 */ /* 0x000fe20005800000 */
[----:B------:R-:W-:Y:S01]  /*6200*/  IMAD.WIDE.U32 R20, R9, -0x2daee0ad, RZ ;  /* 0xd2511f5309147825 */ /* 0x000fe200078e00ff */
[----:B------:R-:W-:-:S02]  /*6210*/  LOP3.LUT R10, R236, UR24, R247, 0x96, !PT ;  /* 0x00000018ec0a7c12 */ /* 0x000fc4000f8e96f7 */
[----:B------:R-:W-:Y:S02]  /*6220*/  LOP3.LUT R246, R246, UR22, R249, 0x96, !PT ;  /* 0x00000016f6f67c12 */ /* 0x000fe4000f8e96f9 */
[----:B------:R-:W-:Y:S01]  /*6230*/  ISETP.GE.AND P1, PT, R8, R212, PT ;  /* 0x000000d40800720c */ /* 0x000fe20003f26270 */
[----:B------:R-:W-:Y:S01]  /*6240*/  IMAD.WIDE.U32 R10, R10, -0x326172a9, RZ ;  /* 0xcd9e8d570a0a7825 */ /* 0x000fe200078e00ff */
[----:B------:R-:W-:Y:S02]  /*6250*/  ISETP.GE.AND P4, PT, R183, R171, PT ;  /* 0x000000abb700720c */ /* 0x000fe40003f86270 */
[----:B------:R-:W-:Y:S01]  /*6260*/  LOP3.LUT R206, R24, UR21, R185, 0x96, !PT ;  /* 0x0000001518ce7c12 */ /* 0x000fe2000f8e96b9 */
[----:B------:R-:W-:Y:S01]  /*6270*/  IMAD.WIDE.U32 R246, R246, -0x326172a9, RZ ;  /* 0xcd9e8d57f6f67825 */ /* 0x000fe200078e00ff */
[----:B------:R-:W-:Y:S02]  /*6280*/  FMNMX3.FTZ R9, R168, R7, R186, !PT ;  /* 0x00000007a8097276 */ /* 0x000fe400078100ba */
[----:B------:R-:W-:Y:S01]  /*6290*/  FSEL R222, R22, -INF , !P2 ;  /* 0xff80000016de7808 */ /* 0x000fe20005000000 */
[----:B------:R-:W-:Y:S01]  /*62a0*/  IMAD.WIDE.U32 R206, R206, -0x2daee0ad, RZ ;  /* 0xd2511f53cece7825 */ /* 0x000fe200078e00ff */
[----:B------:R-:W-:-:S02]  /*62b0*/  FSEL R233, R17, -INF , !P1 ;  /* 0xff80000011e97808 */ /* 0x000fc40004800000 */
[----:B------:R-:W-:Y:S02]  /*62c0*/  ISETP.GE.AND P2, PT, R15, R212, PT ;  /* 0x000000d40f00720c */ /* 0x000fe40003f46270 */
[----:B------:R-:W-:Y:S02]  /*62d0*/  FSEL R219, R23, -INF , !P4 ;  /* 0xff80000017db7808 */ /* 0x000fe40006000000 */
[C---:B------:R-:W-:Y:S02]  /*62e0*/  ISETP.GE.AND P1, PT, R8.reuse, R171, PT ;  /* 0x000000ab0800720c */ /* 0x040fe40003f26270 */
[----:B------:R-:W-:Y:S02]  /*62f0*/  ISETP.GE.AND P4, PT, R8, R214, PT ;  /* 0x000000d60800720c */ /* 0x000fe40003f86270 */
[----:B------:R-:W-:Y:S02]  /*6300*/  FMNMX3.FTZ R9, R9, R28, R29, !PT ;  /* 0x0000001c09097276 */ /* 0x000fe4000781001d */
[----:B------:R-:W-:-:S02]  /*6310*/  FSEL R220, R16, -INF , !P2 ;  /* 0xff80000010dc7808 */ /* 0x000fc40005000000 */
[----:B------:R-:W-:Y:S02]  /*6320*/  FSEL R218, R19, -INF , !P1 ;  /* 0xff80000013da7808 */ /* 0x000fe40004800000 */
[-C--:B------:R-:W-:Y:S02]  /*6330*/  ISETP.GE.AND P3, PT, R15, R213.reuse, PT ;  /* 0x000000d50f00720c */ /* 0x080fe40003f66270 */
[----:B------:R-:W-:Y:S02]  /*6340*/  ISETP.GE.AND P2, PT, R8, R213, PT ;  /* 0x000000d50800720c */ /* 0x000fe40003f46270 */
[----:B------:R-:W-:Y:S02]  /*6350*/  LOP3.LUT R244, R10, UR21, R247, 0x96, !PT ;  /* 0x000000150af47c12 */ /* 0x000fe4000f8e96f7 */
[----:B------:R-:W-:Y:S02]  /*6360*/  FSEL R201, R201, -INF , !P4 ;  /* 0xff800000c9c97808 */ /* 0x000fe40006000000 */
[----:B------:R-:W-:-:S02]  /*6370*/  FMNMX3.FTZ R19, R167, R6, R4, !PT ;  /* 0x00000006a7137276 */ /* 0x000fc40007810004 */
[----:B------:R-:W-:Y:S02]  /*6380*/  FMNMX3.FTZ R9, R9, R180, R181, !PT ;  /* 0x000000b409097276 */ /* 0x000fe400078100b5 */
[----:B------:R-:W-:Y:S02]  /*6390*/  LOP3.LUT R8, R234, UR23, R11, 0x96, !PT ;  /* 0x00000017ea087c12 */ /* 0x000fe4000f8e960b */
[----:B------:R-:W-:Y:S02]  /*63a0*/  LOP3.LUT R216, R216, UR20, R21, 0x96, !PT ;  /* 0x00000014d8d87c12 */ /* 0x000fe4000f8e9615 */
[----:B------:R-:W-:Y:S02]  /*63b0*/  LOP3.LUT R10, R20, UR10, R207, 0x96, !PT ;  /* 0x0000000a140a7c12 */ /* 0x000fe4000f8e96cf */
[----:B------:R-:W-:Y:S02]  /*63c0*/  FSEL R202, R202, -INF , !P3 ;  /* 0xff800000caca7808 */ /* 0x000fe40005800000 */
[----:B------:R-:W-:-:S02]  /*63d0*/  FSEL R204, R203, -INF , !P2 ;  /* 0xff800000cbcc7808 */ /* 0x000fc40005000000 */
[----:B------:R-:W-:Y:S02]  /*63e0*/  FMNMX3.FTZ R18, R166, R13, R14, !PT ;  /* 0x0000000da6127276 */ /* 0x000fe4000781000e */
[----:B------:R-:W-:Y:S02]  /*63f0*/  FMNMX3.FTZ R17, R165, R12, R5, !PT ;  /* 0x0000000ca5117276 */ /* 0x000fe40007810005 */
[----:B------:R-:W-:Y:S02]  /*6400*/  FMNMX3.FTZ R19, R19, R30, R31, !PT ;  /* 0x0000001e13137276 */ /* 0x000fe4000781001f */
[----:B------:R-:W-:Y:S01]  /*6410*/  FMNMX3.FTZ R9, R9, R200, R201, !PT ;  /* 0x000000c809097276 */ /* 0x000fe200078100c9 */
[----:B------:R-:W-:Y:S06]  /*6420*/  @!P5 BRA `(.L_x_1113) ;  /* 0x000000000050d947 */ /* 0x000fec0003800000 */
[----:B------:R-:W-:-:S04]  /*6430*/  IMAD.U32 R11, RZ, RZ, UR13 ;  /* 0x0000000dff0b7e24 */ /* 0x000fc8000f8e00ff */
[----:B------:R-:W-:-:S04]  /*6440*/  VIADD R11, R11, 0xfffffffd ;  /* 0xfffffffd0b0b7836 */ /* 0x000fc80000000000 */
[----:B------:R-:W-:-:S04]  /*6450*/  IMAD.WIDE.U32 R20, R11, R2, RZ ;  /* 0x000000020b147225 */ /* 0x000fc800078e00ff */
[----:B------:R-:W-:Y:S01]  /*6460*/  IMAD R11, R11, R3, R21 ;  /* 0x000000030b0b7224 */ /* 0x000fe200078e0215 */
[C---:B------:R-:W-:Y:S01]  /*6470*/  LEA R22, P2, R20.reuse, R226, 0x6 ;  /* 0x000000e214167211 */ /* 0x040fe200078430ff */
[----:B------:R-:W-:-:S03]  /*6480*/  IMAD.SHL.U32 R16, R20, 0x20, RZ ;  /* 0x0000002014107824 */ /* 0x000fc600078e00ff */
[--C-:B------:R-:W-:Y:S02]  /*6490*/  SHF.L.U64.HI R15, R20, 0x5, R11.reuse ;  /* 0x00000005140f7819 */ /* 0x100fe4000001020b */
[----:B------:R-:W-:Y:S02]  /*64a0*/  LEA R16, P1, R2, R16, 0x4 ;  /* 0x0000001002107211 */ /* 0x000fe400078220ff */
        /* <DEDUP_REMOVED lines=12> */
.L_x_1113:
        /* <DEDUP_REMOVED lines=9> */
[----:B------:R-:W3:Y:S01]  /*6600*/  SHFL.BFLY PT, R19, R24, 0x2, 0x1f ;  /* 0x0c401f0018137f89 */ /* 0x000ee200000e0000 */
[----:B------:R-:W-:Y:S01]  /*6610*/  FMNMX3.FTZ R16, R16, R221, R242, !PT ;  /* 0x000000dd10107276 */ /* 0x000fe200078100f2 */
[----:B------:R-:W-:Y:S01]  /*6620*/  IMAD.WIDE.U32 R216, R216, -0x326172a9, RZ ;  /* 0xcd9e8d57d8d87825 */ /* 0x000fe200078e00ff */
[----:B------:R-:W-:Y:S01]  /*6630*/  FMNMX3.FTZ R8, R11, R164, R218, !PT ;  /* 0x000000a40b087276 */ /* 0x000fe200078100da */
[----:B------:R-:W-:Y:S01]  /*6640*/  ULEA UR5, UR15, UR4, 0x18 ;  /* 0x000000040f057291 */ /* 0x000fe2000f8ec0ff */
[----:B------:R-:W-:Y:S01]  /*6650*/  FMNMX3.FTZ R16, R16, R220, R233, !PT ;  /* 0x000000dc10107276 */ /* 0x000fe200078100e9 */
[----:B------:R-:W-:Y:S01]  /*6660*/  IMAD.WIDE.U32 R26, R10, -0x326172a9, RZ ;  /* 0xcd9e8d570a1a7825 */ /* 0x000fe200078e00ff */
[----:B------:R-:W-:-:S02]  /*6670*/  LOP3.LUT R248, R248, UR20, R21, 0x96, !PT ;  /* 0x00000014f8f87c12 */ /* 0x000fc4000f8e9615 */
[----:B------:R-:W4:Y:S01]  /*6680*/  SHFL.BFLY PT, R21, R8, 0x2, 0x1f ;  /* 0x0c401f0008157f89 */ /* 0x000f2200000e0000 */
[----:B------:R-:W-:Y:S02]  /*6690*/  LOP3.LUT R11, R20, UR10, R245, 0x96, !PT ;  /* 0x0000000a140b7c12 */ /* 0x000fe4000f8e96f5 */
[----:B------:R-:W-:Y:S01]  /*66a0*/  IMAD.WIDE.U32 R248, R248, -0x326172a9, RZ ;  /* 0xcd9e8d57f8f87825 */ /* 0x000fe200078e00ff */
[----:B------:R-:W5:Y:S01]  /*66b0*/  SHFL.BFLY PT, R22, R16, 0x2, 0x1f ;  /* 0x0c401f0010167f89 */ /* 0x000f6200000e0000 */
[----:B------:R-:W-:Y:S02]  /*66c0*/  MOV R23, R26 ;  /* 0x0000001a00177202 */ /* 0x000fe40000000f00 */
[----:B-1----:R-:W-:Y:S01]  /*66d0*/  FMNMX.FTZ R25, R9, R25, !PT ;  /* 0x0000001909197209 */ /* 0x002fe20007810000 */
[----:B------:R-:W-:Y:S01]  /*66e0*/  IMAD.WIDE.U32 R174, R11, -0x326172a9, RZ ;  /* 0xcd9e8d570bae7825 */ /* 0x000fe200078e00ff */
[----:B------:R-:W-:Y:S02]  /*66f0*/  LOP3.LUT R11, R216, UR9, R27, 0x96, !PT ;  /* 0x00000009d80b7c12 */ /* 0x000fe4000f8e961b */
[----:B------:R-:W-:Y:S01]  /*6700*/  PRMT R17, R26, 0x7771, RZ ;  /* 0x000077711a117816 */ /* 0x000fe200000000ff */
[----:B------:R-:W1:Y:S01]  /*6710*/  SHFL.BFLY PT, R211, R25, 0x1, 0x1f ;  /* 0x0c201f0019d37f89 */ /* 0x000e6200000e0000 */
[----:B------:R-:W-:-:S02]  /*6720*/  MOV R20, R174 ;  /* 0x000000ae00147202 */ /* 0x000fc40000000f00 */
[----:B---3--:R-:W-:Y:S02]  /*6730*/  FMNMX.FTZ R19, R24, R19, !PT ;  /* 0x0000001318137209 */ /* 0x008fe40007810000 */
[----:B------:R-:W-:Y:S02]  /*6740*/  PRMT R10, R174, 0x7771, RZ ;  /* 0x00007771ae0a7816 */ /* 0x000fe400000000ff */
[----:B------:R-:W-:Y:S01]  /*6750*/  LOP3.LUT R20, R20, 0xff, RZ, 0xc0, !PT ;  /* 0x000000ff14147812 */ /* 0x000fe200078ec0ff */
[----:B------:R-:W3:Y:S01]  /*6760*/  SHFL.BFLY PT, R210, R19, 0x1, 0x1f ;  /* 0x0c201f0013d27f89 */ /* 0x000ee200000e0000 */
[----:B------:R-:W-:Y:S02]  /*6770*/  LOP3.LUT R9, R248, UR9, R175, 0x96, !PT ;  /* 0x00000009f8097c12 */ /* 0x000fe4000f8e96af */
[----:B------:R-:W-:Y:S02]  /*6780*/  LOP3.LUT R23, R23, 0xff, RZ, 0xc0, !PT ;  /* 0x000000ff17177812 */ /* 0x000fe400078ec0ff */
[----:B----4-:R-:W-:-:S02]  /*6790*/  FMNMX.FTZ R21, R8, R21, !PT ;  /* 0x0000001508157209 */ /* 0x010fc40007810000 */
[C---:B------:R-:W-:Y:S02]  /*67a0*/  LOP3.LUT R8, R11.reuse, 0xff, RZ, 0xc0, !PT ;  /* 0x000000ff0b087812 */ /* 0x040fe400078ec0ff */
[----:B-----5:R-:W-:Y:S01]  /*67b0*/  FMNMX.FTZ R22, R16, R22, !PT ;  /* 0x0000001610167209 */ /* 0x020fe20007810000 */
[----:B------:R-:W4:Y:S01]  /*67c0*/  SHFL.BFLY PT, R208, R21, 0x1, 0x1f ;  /* 0x0c201f0015d07f89 */ /* 0x000f2200000e0000 */
[----:B------:R-:W-:Y:S02]  /*67d0*/  LOP3.LUT R16, R11, 0xffff, RZ, 0xc0, !PT ;  /* 0x0000ffff0b107812 */ /* 0x000fe400078ec0ff */
[----:B------:R-:W-:Y:S01]  /*67e0*/  PRMT R10, R20, 0x5410, R10 ;  /* 0x00005410140a7816 */ /* 0x000fe2000000000a */
[----:B------:R-:W5:Y:S01]  /*67f0*/  SHFL.BFLY PT, R209, R22, 0x1, 0x1f ;  /* 0x0c201f0016d17f89 */ /* 0x000f6200000e0000 */
[----:B------:R-:W-:Y:S02]  /*6800*/  SHF.R.U32.HI R16, RZ, 0x8, R16 ;  /* 0x00000008ff107819 */ /* 0x000fe40000011610 */
[----:B-1----:R-:W-:-:S02]  /*6810*/  FMNMX.FTZ R211, R25, R211, !PT ;  /* 0x000000d319d37209 */ /* 0x002fc40007810000 */
[----:B------:R-:W-:Y:S02]  /*6820*/  PRMT R20, R9, 0x7632, R20 ;  /* 0x0000763209147816 */ /* 0x000fe40000000014 */
[----:B------:R-:W-:Y:S01]  /*6830*/  PRMT R17, R23, 0x5410, R17 ;  /* 0x0000541017117816 */ /* 0x000fe20000000011 */
[----:B--2---:R-:W-:Y:S01]  /*6840*/  FMUL.FTZ R196, R211, UR6 ;  /* 0x00000006d3c47c20 */ /* 0x004fe20008410000 */
[----:B------:R-:W-:Y:S02]  /*6850*/  PRMT R16, R8, 0x5410, R16 ;  /* 0x0000541008107816 */ /* 0x000fe40000000010 */
[C---:B------:R-:W-:Y:S02]  /*6860*/  LOP3.LUT R8, R9.reuse, 0xffff, RZ, 0xc0, !PT ;  /* 0x0000ffff09087812 */ /* 0x040fe400078ec0ff */
[----:B------:R-:W-:Y:S02]  /*6870*/  LOP3.LUT R23, R9, 0xff, RZ, 0xc0, !PT ;  /* 0x000000ff09177812 */ /* 0x000fe400078ec0ff */
[----:B------:R-:W-:-:S02]  /*6880*/  SHF.R.U32.HI R9, RZ, 0x18, R9 ;  /* 0x00000018ff097819 */ /* 0x000fc40000011609 */
[----:B------:R-:W-:Y:S02]  /*6890*/  LOP3.LUT R20, R20, 0xff, RZ, 0xc0, !PT ;  /* 0x000000ff14147812 */ /* 0x000fe400078ec0ff */
[----:B---3--:R-:W-:Y:S02]  /*68a0*/  FMNMX.FTZ R210, R19, R210, !PT ;  /* 0x000000d213d27209 */ /* 0x008fe40007810000 */
[C---:B------:R-:W-:Y:S01]  /*68b0*/  FSETP.NEU.FTZ.AND P1, PT, R211.reuse, -INF , PT ;  /* 0xff800000d300780b */ /* 0x040fe20003f3d000 */
[----:B------:R-:W1:Y:S01]  /*68c0*/  LDC R19, c[0x0][0x4f8] ;  /* 0x00013e00ff137b82 */ /* 0x000e620000000800 */
[----:B------:R-:W-:Y:S01]  /*68d0*/  PRMT R9, R20, 0x5410, R9 ;  /* 0x0000541014097816 */ /* 0x000fe20000000009 */
[----:B------:R-:W-:Y:S01]  /*68e0*/  FMUL.FTZ R205, R210, UR6 ;  /* 0x00000006d2cd7c20 */ /* 0x000fe20008410000 */
[----:B------:R-:W-:Y:S02]  /*68f0*/  FSEL R20, R211, RZ, P1 ;  /* 0x000000ffd3147208 */ /* 0x000fe40000800000 */
[----:B------:R-:W-:-:S02]  /*6900*/  FSEL R196, R196, RZ, P1 ;  /* 0x000000ffc4c47208 */ /* 0x000fc40000800000 */
[----:B------:R-:W-:Y:S01]  /*6910*/  FSETP.NEU.FTZ.AND P1, PT, R210, -INF , PT ;  /* 0xff800000d200780b */ /* 0x000fe20003f3d000 */
[----:B------:R-:W-:Y:S01]  /*6920*/  FADD.FTZ R20, R168, -R20 ;  /* 0x80000014a8147221 */ /* 0x000fe20000010000 */
[----:B----4-:R-:W-:Y:S01]  /*6930*/  FMNMX.FTZ R208, R21, R208, !PT ;  /* 0x000000d015d07209 */ /* 0x010fe20007810000 */
[--C-:B------:R-:W-:Y:S01]  /*6940*/  FFMA.FTZ R168, R7, UR6, -R196.reuse ;  /* 0x0000000607a87c23 */ /* 0x100fe200080108c4 */
[----:B------:R-:W-:Y:S01]  /*6950*/  FSEL R205, R205, RZ, P1 ;  /* 0x000000ffcdcd7208 */ /* 0x000fe20000800000 */
[--C-:B------:R-:W-:Y:S01]  /*6960*/  FFMA.FTZ R173, R28, UR6, -R196.reuse ;  /* 0x000000061cad7c23 */ /* 0x100fe200080108c4 */
[----:B-----5:R-:W-:Y:S01]  /*6970*/  FMNMX.FTZ R209, R22, R209, !PT ;  /* 0x000000d116d17209 */ /* 0x020fe20007810000 */
[----:B------:R-:W-:Y:S01]  /*6980*/  FFMA.FTZ R183, R29, UR6, -R196 ;  /* 0x000000061db77c23 */ /* 0x000fe200080108c4 */
[----:B------:R-:W-:Y:S01]  /*6990*/  SHF.R.U32.HI R8, RZ, 0x8, R8 ;  /* 0x00000008ff087819 */ /* 0x000fe20000011608 */
[--C-:B------:R-:W-:Y:S01]  /*69a0*/  FFMA.FTZ R194, R30, UR6, -R205.reuse ;  /* 0x000000061ec27c23 */ /* 0x100fe200080108cd */
[----:B------:R-:W-:Y:S01]  /*69b0*/  FSEL R22, R210, RZ, P1 ;  /* 0x000000ffd2167208 */ /* 0x000fe20000800000 */
[--C-:B------:R-:W-:Y:S01]  /*69c0*/  FFMA.FTZ R193, R31, UR6, -R205.reuse ;  /* 0x000000061fc17c23 */ /* 0x100fe200080108cd */
[----:B------:R-:W-:Y:S01]  /*69d0*/  FSETP.NEU.FTZ.AND P1, PT, R208, -INF , PT ;  /* 0xff800000d000780b */ /* 0x000fe20003f3d000 */
[----:B------:R-:W-:Y:S01]  /*69e0*/  FMUL.FTZ R216, R209, UR6 ;  /* 0x00000006d1d87c20 */ /* 0x000fe20008410000 */
[C---:B------:R-:W-:Y:S01]  /*69f0*/  PRMT R27, R26.reuse, 0x7773, RZ ;  /* 0x000077731a1b7816 */ /* 0x040fe200000000ff */
[----:B------:R-:W-:Y:S01]  /*6a00*/  MUFU.EX2 R194, R194 ;  /* 0x000000c200c27308 */ /* 0x000fe20000000800 */
[----:B------:R-:W-:Y:S01]  /*6a10*/  PRMT R18, R26, 0x7772, RZ ;  /* 0x000077721a127816 */ /* 0x000fe200000000ff */
[--C-:B------:R-:W-:Y:S01]  /*6a20*/  FFMA.FTZ R175, R6, UR6, -R205.reuse ;  /* 0x0000000606af7c23 */ /* 0x100fe200080108cd */
[----:B------:R-:W-:Y:S01]  /*6a30*/  PRMT R8, R23, 0x5410, R8 ;  /* 0x0000541017087816 */ /* 0x000fe20000000008 */
[----:B------:R-:W2:Y:S01]  /*6a40*/  MUFU.EX2 R193, R193 ;  /* 0x000000c100c17308 */ /* 0x000ea20000000800 */
[----:B------:R-:W-:Y:S01]  /*6a50*/  PRMT R26, R174, 0x7773, RZ ;  /* 0x00007773ae1a7816 */ /* 0x000fe200000000ff */
[----:B------:R-:W-:Y:S01]  /*6a60*/  FFMA.FTZ R195, R4, UR6, -R205 ;  /* 0x0000000604c37c23 */ /* 0x000fe200080108cd */
[----:B------:R-:W-:Y:S01]  /*6a70*/  PRMT R15, R174, 0x7772, RZ ;  /* 0x00007772ae0f7816 */ /* 0x000fe200000000ff */
[----:B------:R-:W-:Y:S01]  /*6a80*/  FFMA.FTZ R174, R186, UR6, -R196 ;  /* 0x00000006baae7c23 */ /* 0x000fe200080108c4 */
[----:B------:R-:W-:Y:S01]  /*6a90*/  FSEL R23, R208, RZ, P1 ;  /* 0x000000ffd0177208 */ /* 0x000fe20000800000 */
[----:B------:R-:W-:Y:S01]  /*6aa0*/  MUFU.EX2 R168, R168 ;  /* 0x000000a800a87308 */ /* 0x000fe20000000800 */
[----:B------:R-:W-:Y:S01]  /*6ab0*/  FSETP.NEU.FTZ.AND P2, PT, R209, -INF , PT ;  /* 0xff800000d100780b */ /* 0x000fe20003f5d000 */
[----:B------:R-:W-:Y:S01]  /*6ac0*/  FADD.FTZ R22, R167, -R22 ;  /* 0x80000016a7167221 */ /* 0x000fe20000010000 */
[----:B------:R-:W-:Y:S01]  /*6ad0*/  PRMT R18, R18, 0x5410, R27 ;  /* 0x0000541012127816 */ /* 0x000fe2000000001b */
[----:B------:R-:W-:Y:S01]  /*6ae0*/  FADD.FTZ R23, R165, -R23 ;  /* 0x80000017a5177221 */ /* 0x000fe20000010000 */
[----:B-1----:R-:W-:Y:S01]  /*6af0*/  LOP3.LUT R19, R19, 0xff, RZ, 0xc0, !PT ;  /* 0x000000ff13137812 */ /* 0x002fe200078ec0ff */
[----:B------:R-:W-:Y:S01]  /*6b00*/  FMUL.FTZ R165, R208, UR6 ;  /* 0x00000006d0a57c20 */ /* 0x000fe20008410000 */
[----:B------:R-:W-:Y:S01]  /*6b10*/  FSEL R216, R216, RZ, P2 ;  /* 0x000000ffd8d87208 */ /* 0x000fe20001000000 */
[----:B------:R-:W1:Y:S01]  /*6b20*/  MUFU.EX2 R174, R174 ;  /* 0x000000ae00ae7308 */ /* 0x000e620000000800 */
[----:B------:R-:W-:Y:S01]  /*6b30*/  LEA R207, R19, R19, 0x10 ;  /* 0x0000001313cf7211 */ /* 0x000fe200078e80ff */
[----:B------:R-:W-:Y:S01]  /*6b40*/  FMUL.FTZ R20, R20, UR6 ;  /* 0x0000000614147c20 */ /* 0x000fe20008410000 */
[----:B------:R-:W-:Y:S01]  /*6b50*/  LOP3.LUT R7, R18, 0xff00ff, RZ, 0xc0, !PT ;  /* 0x00ff00ff12077812 */ /* 0x000fe200078ec0ff */
[--C-:B------:R-:W-:Y:S01]  /*6b60*/  FFMA.FTZ R192, R13, UR6, -R216.reuse ;  /* 0x000000060dc07c23 */ /* 0x100fe200080108d8 */
[--C-:B------:R-:W-:Y:S01]  /*6b70*/  FFMA.FTZ R191, R14, UR6, -R216.reuse ;  /* 0x000000060ebf7c23 */ /* 0x100fe200080108d8 */
[----:B------:R-:W-:Y:S01]  /*6b80*/  FSEL R165, R165, RZ, P1 ;  /* 0x000000ffa5a57208 */ /* 0x000fe20000800000 */
[--C-:B------:R-:W-:Y:S01]  /*6b90*/  FFMA.FTZ R190, R32, UR6, -R216.reuse ;  /* 0x0000000620be7c23 */ /* 0x100fe200080108d8 */
[----:B------:R-:W-:Y:S01]  /*6ba0*/  FFMA.FTZ R189, R33, UR6, -R216 ;  /* 0x0000000621bd7c23 */ /* 0x000fe200080108d8 */
[----:B------:R-:W-:Y:S01]  /*6bb0*/  PRMT R24, R11, 0x7632, R24 ;  /* 0x000076320b187816 */ /* 0x000fe20000000018 */
[----:B------:R-:W-:Y:S01]  /*6bc0*/  MUFU.EX2 R175, R175 ;  /* 0x000000af00af7308 */ /* 0x000fe20000000800 */
[--C-:B------:R-:W-:Y:S01]  /*6bd0*/  HSET2.LE.AND R7, R7, R207.reuse, PT ;  /* 0x000000cf07077233 */ /* 0x100fe20003803000 */
[----:B------:R-:W-:Y:S01]  /*6be0*/  FFMA.FTZ R188, R12, UR6, -R165 ;  /* 0x000000060cbc7c23 */ /* 0x000fe200080108a5 */
[----:B--2---:R-:W-:Y:S01]  /*6bf0*/  F2FP.BF16.F32.PACK_AB R4, R193, R194 ;  /* 0x000000c2c104723e */ /* 0x004fe200000010ff */
[----:B------:R-:W2:Y:S01]  /*6c00*/  MUFU.EX2 R195, R195 ;  /* 0x000000c300c37308 */ /* 0x000ea20000000800 */
[----:B------:R-:W-:Y:S01]  /*6c10*/  SHF.R.U32.HI R11, RZ, 0x18, R11 ;  /* 0x00000018ff0b7819 */ /* 0x000fe2000001160b */
[--C-:B------:R-:W-:Y:S01]  /*6c20*/  FFMA.FTZ R186, R34, UR6, -R165.reuse ;  /* 0x0000000622ba7c23 */ /* 0x100fe200080108a5 */
[----:B------:R-:W-:Y:S01]  /*6c30*/  LOP3.LUT R24, R24, 0xff, RZ, 0xc0, !PT ;  /* 0x000000ff18187812 */ /* 0x000fe200078ec0ff */
[--C-:B------:R-:W-:Y:S01]  /*6c40*/  FFMA.FTZ R185, R35, UR6, -R165.reuse ;  /* 0x0000000623b97c23 */ /* 0x100fe200080108a5 */
[----:B------:R-:W-:Y:S01]  /*6c50*/  FFMA.FTZ R187, R5, UR6, -R165 ;  /* 0x0000000605bb7c23 */ /* 0x000fe200080108a5 */
[----:B------:R-:W-:Y:S01]  /*6c60*/  MUFU.EX2 R173, R173 ;  /* 0x000000ad00ad7308 */ /* 0x000fe20000000800 */
[----:B------:R-:W-:Y:S01]  /*6c70*/  LOP3.LUT R7, R4, R7, RZ, 0xc0, !PT ;  /* 0x0000000704077212 */ /* 0x000fe200078ec0ff */
[----:B------:R-:W-:Y:S01]  /*6c80*/  FMUL.FTZ R22, R22, UR6 ;  /* 0x0000000616167c20 */ /* 0x000fe20008410000 */
[----:B------:R-:W-:Y:S01]  /*6c90*/  PRMT R11, R24, 0x5410, R11 ;  /* 0x00005410180b7816 */ /* 0x000fe2000000000b */
[----:B------:R-:W3:Y:S01]  /*6ca0*/  MUFU.EX2 R183, R183 ;  /* 0x000000b700b77308 */ /* 0x000ee20000000800 */
[--C-:B------:R-:W-:Y:S01]  /*6cb0*/  HSET2.LE.AND R4, R16, R207.reuse, PT ;  /* 0x000000cf10047233 */ /* 0x100fe20003803000 */
[----:B------:R-:W-:Y:S01]  /*6cc0*/  FMUL.FTZ R23, R23, UR6 ;  /* 0x0000000617177c20 */ /* 0x000fe20008410000 */
[----:B-1----:R-:W-:Y:S01]  /*6cd0*/  F2FP.BF16.F32.PACK_AB R12, R174, R168 ;  /* 0x000000a8ae0c723e */ /* 0x002fe200000010ff */
[----:B------:R-:W-:Y:S01]  /*6ce0*/  MUFU.EX2 R192, R192 ;  /* 0x000000c000c07308 */ /* 0x000fe20000000800 */
[----:B------:R-:W-:Y:S01]  /*6cf0*/  LEA R167, R215, UR5, 0x1 ;  /* 0x00000005d7a77c11 */ /* 0x000fe2000f8e08ff */
[--C-:B------:R-:W-:Y:S01]  /*6d00*/  FFMA.FTZ R221, R221, UR6, -R216.reuse ;  /* 0x00000006dddd7c23 */ /* 0x100fe200080108d8 */
[----:B------:R-:W-:Y:S01]  /*6d10*/  LOP3.LUT R4, R12, R4, RZ, 0xc0, !PT ;  /* 0x000000040c047212 */ /* 0x000fe200078ec0ff */
[----:B------:R-:W-:Y:S01]  /*6d20*/  MUFU.EX2 R191, R191 ;  /* 0x000000bf00bf7308 */ /* 0x000fe20000000800 */
[--C-:B------:R-:W-:Y:S01]  /*6d30*/  HSET2.LE.AND R5, R11, R207.reuse, PT ;  /* 0x000000cf0b057233 */ /* 0x100fe20003803000 */
[----:B------:R-:W-:Y:S01]  /*6d40*/  FFMA.FTZ R242, R242, UR6, -R216 ;  /* 0x00000006f2f27c23 */ /* 0x000fe200080108d8 */
[----:B--2---:R-:W-:Y:S01]  /*6d50*/  F2FP.BF16.F32.PACK_AB R12, R195, R175 ;  /* 0x000000afc30c723e */ /* 0x004fe200000010ff */
[----:B------:R-:W-:Y:S01]  /*6d60*/  MUFU.EX2 R190, R190 ;  /* 0x000000be00be7308 */ /* 0x000fe20000000800 */
[----:B------:R-:W-:Y:S01]  /*6d70*/  PRMT R15, R15, 0x5410, R26 ;  /* 0x000054100f0f7816 */ /* 0x000fe2000000001a */
[----:B------:R-:W-:Y:S01]  /*6d80*/  FFMA.FTZ R200, R200, UR6, -R196 ;  /* 0x00000006c8c87c23 */ /* 0x000fe200080108c4 */
[--C-:B------:R-:W-:Y:S01]  /*6d90*/  HSET2.LE.AND R6, R17, R207.reuse, PT ;  /* 0x000000cf11067233 */ /* 0x100fe20003803000 */
[----:B------:R-:W1:Y:S01]  /*6da0*/  MUFU.EX2 R189, R189 ;  /* 0x000000bd00bd7308 */ /* 0x000e620000000800 */
[----:B------:R-:W2:Y:S01]  /*6db0*/  LDSM.16.MT88.4 R16, [R167+0xa000] ;  /* 0x00a00000a710783b */ /* 0x000ea20000004200 */
[----:B------:R-:W-:Y:S01]  /*6dc0*/  MOV R245, 0x20 ;  /* 0x0000002000f57802 */ /* 0x000fe20000000f00 */
[--C-:B------:R-:W-:Y:S01]  /*6dd0*/  FFMA.FTZ R202, R202, UR6, -R205.reuse ;  /* 0x00000006caca7c23 */ /* 0x100fe200080108cd */
[----:B------:R-:W-:Y:S01]  /*6de0*/  MUFU.EX2 R188, R188 ;  /* 0x000000bc00bc7308 */ /* 0x000fe20000000800 */
[--C-:B------:R-:W-:Y:S01]  /*6df0*/  HSET2.LE.AND R10, R10, R207.reuse, PT ;  /* 0x000000cf0a0a7233 */ /* 0x100fe20003803000 */
[----:B------:R-:W-:Y:S01]  /*6e00*/  LDSM.16.MT88.4 R24, [R167+0xb000] ;  /* 0x00b00000a718783b */ /* 0x000fe20000004200 */
[----:B------:R-:W-:Y:S01]  /*6e10*/  LOP3.LUT R5, R12, R5, RZ, 0xc0, !PT ;  /* 0x000000050c057212 */ /* 0x000fe200078ec0ff */
[----:B------:R-:W-:Y:S01]  /*6e20*/  MUFU.EX2 R186, R186 ;  /* 0x000000ba00ba7308 */ /* 0x000fe20000000800 */
[----:B------:R-:W-:Y:S01]  /*6e30*/  HSET2.LE.AND R8, R8, R207, PT ;  /* 0x000000cf08087233 */ /* 0x000fe20003803000 */
[----:B------:R-:W-:Y:S01]  /*6e40*/  FFMA.FTZ R204, R204, UR6, -R205 ;  /* 0x00000006cccc7c23 */ /* 0x000fe200080108cd */
[----:B------:R-:W-:Y:S01]  /*6e50*/  FSEL R21, R209, RZ, P2 ;  /* 0x000000ffd1157208 */ /* 0x000fe20001000000 */
[----:B------:R-:W4:Y:S01]  /*6e60*/  MUFU.EX2 R185, R185 ;  /* 0x000000b900b97308 */ /* 0x000f220000000800 */
[----:B---3--:R-:W-:-:S02]  /*6e70*/  F2FP.BF16.F32.PACK_AB R13, R183, R173 ;  /* 0x000000adb70d723e */ /* 0x008fc400000010ff */
[----:B------:R-:W-:Y:S01]  /*6e80*/  LOP3.LUT R15, R15, 0xff00ff, RZ, 0xc0, !PT ;  /* 0x00ff00ff0f0f7812 */ /* 0x000fe200078ec0ff */
[----:B------:R-:W-:Y:S01]  /*6e90*/  MUFU.EX2 R187, R187 ;  /* 0x000000bb00bb7308 */ /* 0x000fe20000000800 */
[----:B-1----:R-:W-:Y:S01]  /*6ea0*/  F2FP.BF16.F32.PACK_AB R11, R189, R190 ;  /* 0x000000bebd0b723e */ /* 0x002fe200000010ff */
[----:B------:R-:W-:Y:S01]  /*6eb0*/  FADD.FTZ R21, R166, -R21 ;  /* 0x80000015a6157221 */ /* 0x000fe20000010000 */
[----:B------:R-:W-:Y:S01]  /*6ec0*/  F2FP.BF16.F32.PACK_AB R12, R191, R192 ;  /* 0x000000c0bf0c723e */ /* 0x000fe200000010ff */
[----:B------:R-:W1:Y:S01]  /*6ed0*/  MUFU.EX2 R203, R20 ;  /* 0x0000001400cb7308 */ /* 0x000e620000000800 */
[----:B------:R-:W-:Y:S01]  /*6ee0*/  SEL R245, R245, 0xffffffe0, !P0 ;  /* 0xffffffe0f5f57807 */ /* 0x000fe20004000000 */
[----:B------:R-:W-:Y:S01]  /*6ef0*/  FMUL.FTZ R21, R21, UR6 ;  /* 0x0000000615157c20 */ /* 0x000fe20008410000 */
[----:B------:R-:W-:Y:S01]  /*6f00*/  LOP3.LUT R6, R13, R6, RZ, 0xc0, !PT ;  /* 0x000000060d067212 */ /* 0x000fe200078ec0ff */
[----:B------:R-:W3:Y:S01]  /*6f10*/  MUFU.EX2 R199, R22 ;  /* 0x0000001600c77308 */ /* 0x000ee20000000800 */
[----:B------:R-:W-:-:S02]  /*6f20*/  LOP3.LUT R10, R11, R10, RZ, 0xc0, !PT ;  /* 0x0000000a0b0a7212 */ /* 0x000fc400078ec0ff */
[----:B------:R-:W-:Y:S01]  /*6f30*/  LOP3.LUT R8, R12, R8, RZ, 0xc0, !PT ;  /* 0x000000080c087212 */ /* 0x000fe200078ec0ff */
[----:B------:R-:W5:Y:S01]  /*6f40*/  MUFU.EX2 R198, R21 ;  /* 0x0000001500c67308 */ /* 0x000f620000000800 */
[--C-:B------:R-:W-:Y:S02]  /*6f50*/  HSET2.LE.AND R11, R15, R207.reuse, PT ;  /* 0x000000cf0f0b7233 */ /* 0x100fe40003803000 */
[----:B----4-:R-:W-:Y:S01]  /*6f60*/  F2FP.BF16.F32.PACK_AB R13, R185, R186 ;  /* 0x000000bab90d723e */ /* 0x010fe200000010ff */
[----:B------:R-:W4:Y:S01]  /*6f70*/  MUFU.EX2 R197, R23 ;  /* 0x0000001700c57308 */ /* 0x000f220000000800 */
[----:B------:R-:W-:Y:S01]  /*6f80*/  HSET2.LE.AND R9, R9, R207, PT ;  /* 0x000000cf09097233 */ /* 0x000fe20003803000 */
[-C--:B-1----:R-:W-:Y:S01]  /*6f90*/  FMUL.FTZ R160, R160, R203.reuse ;  /* 0x000000cba0a07220 */ /* 0x082fe20000410000 */
[----:B------:R-:W-:Y:S01]  /*6fa0*/  F2FP.BF16.F32.PACK_AB R12, R187, R188 ;  /* 0x000000bcbb0c723e */ /* 0x000fe200000010ff */
[----:B------:R-:W-:Y:S01]  /*6fb0*/  FMUL.FTZ R161, R161, R203 ;  /* 0x000000cba1a17220 */ /* 0x000fe20000410000 */
[----:B------:R-:W-:Y:S01]  /*6fc0*/  IADD3 R166, PT, PT, R167, R245, RZ ;  /* 0x000000f5a7a67210 */ /* 0x000fe20007ffe0ff */
[----:B---3--:R-:W-:Y:S01]  /*6fd0*/  FMUL.FTZ R162, R162, R199 ;  /* 0x000000c7a2a27220 */ /* 0x008fe20000410000 */
[----:B------:R-:W-:Y:S01]  /*6fe0*/  LOP3.LUT R11, R13, R11, RZ, 0xc0, !PT ;  /* 0x0000000b0d0b7212 */ /* 0x000fe200078ec0ff */
[----:B------:R-:W-:Y:S01]  /*6ff0*/  FMUL.FTZ R163, R163, R199 ;  /* 0x000000c7a3a37220 */ /* 0x000fe20000410000 */
[----:B------:R-:W-:Y:S01]  /*7000*/  LOP3.LUT R9, R12, R9, RZ, 0xc0, !PT ;  /* 0x000000090c097212 */ /* 0x000fe200078ec0ff */
[-C--:B-----5:R-:W-:Y:S01]  /*7010*/  FMUL.FTZ R156, R156, R198.reuse ;  /* 0x000000c69c9c7220 */ /* 0x0a0fe20000410000 */
[----:B------:R-:W1:Y:S01]  /*7020*/  LDSM.16.MT88.4 R12, [R166+0xa000] ;  /* 0x00a00000a60c783b */ /* 0x000e620000004200 */
[-C--:B------:R-:W-:Y:S01]  /*7030*/  FMUL.FTZ R157, R157, R198.reuse ;  /* 0x000000c69d9d7220 */ /* 0x080fe20000410000 */
[----:B------:R-:W-:Y:S01]  /*7040*/  IADD3 R243, PT, PT, R167, 0xa040, RZ ;  /* 0x0000a040a7f37810 */ /* 0x000fe20007ffe0ff */
[-C--:B----4-:R-:W-:Y:S01]  /*7050*/  FMUL.FTZ R158, R158, R197.reuse ;  /* 0x000000c59e9e7220 */ /* 0x090fe20000410000 */
[-C--:B------:R-:W-:Y:S01]  /*7060*/  FMUL.FTZ R159, R159, R197.reuse ;  /* 0x000000c59f9f7220 */ /* 0x080fe20000410000 */
[-C--:B--2---:R-:W-:Y:S01]  /*7070*/  HMMA.16816.F32.BF16 R160, R4, R16.reuse, R160 ;  /* 0x0000001004a0723c */ /* 0x084fe200000418a0 */
[-C--:B------:R-:W-:Y:S01]  /*7080*/  FMUL.FTZ R152, R152, R198.reuse ;  /* 0x000000c698987220 */ /* 0x080fe20000410000 */
[-C--:B------:R-:W-:Y:S01]  /*7090*/  FMUL.FTZ R153, R153, R198.reuse ;  /* 0x000000c699997220 */ /* 0x080fe20000410000 */
[-C--:B------:R-:W-:Y:S01]  /*70a0*/  FMUL.FTZ R154, R154, R197.reuse ;  /* 0x000000c59a9a7220 */ /* 0x080fe20000410000 */
[----:B------:R-:W-:Y:S01]  /*70b0*/  FMUL.FTZ R155, R155, R197 ;  /* 0x000000c59b9b7220 */ /* 0x000fe20000410000 */
[-C--:B------:R-:W-:Y:S01]  /*70c0*/  FMUL.FTZ R148, R148, R203.reuse ;  /* 0x000000cb94947220 */ /* 0x080fe20000410000 */
[----:B------:R-:W-:Y:S01]  /*70d0*/  FMUL.FTZ R149, R149, R203 ;  /* 0x000000cb95957220 */ /* 0x000fe20000410000 */
[-C--:B------:R-:W-:Y:S01]  /*70e0*/  FMUL.FTZ R150, R150, R199.reuse ;  /* 0x000000c796967220 */ /* 0x080fe20000410000 */
[C---:B------:R-:W-:Y:S01]  /*70f0*/  HMMA.16816.F32.BF16 R156, R8.reuse, R16, R156 ;  /* 0x00000010089c723c */ /* 0x040fe2000004189c */
[----:B------:R-:W-:Y:S01]  /*7100*/  IADD3 R16, PT, PT, R167, 0xa000, RZ ;  /* 0x0000a000a7107810 */ /* 0x000fe20007ffe0ff */
[----:B------:R-:W-:Y:S01]  /*7110*/  FMUL.FTZ R151, R151, R199 ;  /* 0x000000c797977220 */ /* 0x000fe20000410000 */
[-C--:B------:R-:W-:Y:S01]  /*7120*/  FMUL.FTZ R36, R36, R203.reuse ;  /* 0x000000cb24247220 */ /* 0x080fe20000410000 */
[----:B------:R-:W-:Y:S01]  /*7130*/  FMUL.FTZ R37, R37, R203 ;  /* 0x000000cb25257220 */ /* 0x000fe20000410000 */
[----:B------:R-:W-:Y:S01]  /*7140*/  @P6 IADD3 R243, PT, PT, R16, -0x40, RZ ;  /* 0xffffffc010f36810 */ /* 0x000fe20007ffe0ff */
        /* <DEDUP_REMOVED lines=14> */
[----:B------:R-:W-:Y:S01]  /*7230*/  IADD3 R245, PT, PT, R245, R243, RZ ;  /* 0x000000f3f5f57210 */ /* 0x000fe20007ffe0ff */
[-C--:B------:R-:W-:Y:S01]  /*7240*/  HMMA.16816.F32.BF16 R152, R8, R18.reuse, R152 ;  /* 0x000000120898723c */ /* 0x080fe20000041898 */
[----:B------:R-:W2:Y:S01]  /*7250*/  LDSM.16.MT88.4 R28, [R243] ;  /* 0x00000000f31c783b */ /* 0x000ea20000004200 */
[----:B------:R-:W-:Y:S01]  /*7260*/  LOP3.LUT R246, R246, UR11, R249, 0x96, !PT ;  /* 0x0000000bf6f67c12 */ /* 0x000fe2000f8e96f9 */
        /* <DEDUP_REMOVED lines=57> */
[----:B------:R-:W-:Y:S01]  /*7600*/  IMAD.WIDE.U32 R246, R246, -0x2daee0ad, RZ ;  /* 0xd2511f53f6f67825 */ /* 0x000fe200078e00ff */
[C---:B--2---:R-:W-:Y:S03]  /*7610*/  HMMA.16816.F32.BF16 R56, R8.reuse, R28, R56 ;  /* 0x0000001c0838723c */ /* 0x044fe60000041838 */
[-C--:B------:R-:W-:Y:S01]  /*7620*/  FMUL.FTZ R116, R116, R203.reuse ;  /* 0x000000cb74747220 */ /* 0x080fe20000410000 */
[----:B------:R-:W-:Y:S01]  /*7630*/  FMUL.FTZ R117, R117, R203 ;  /* 0x000000cb75757220 */ /* 0x000fe20000410000 */
[-C--:B------:R-:W-:Y:S01]  /*7640*/  FMUL.FTZ R118, R118, R199.reuse ;  /* 0x000000c776767220 */ /* 0x080fe20000410000 */
[----:B------:R-:W-:Y:S01]  /*7650*/  FMUL.FTZ R119, R119, R199 ;  /* 0x000000c777777220 */ /* 0x000fe20000410000 */
[----:B------:R-:W2:Y:S01]  /*7660*/  MUFU.EX2 R221, R221 ;  /* 0x000000dd00dd7308 */ /* 0x000ea20000000800 */
        /* <DEDUP_REMOVED lines=42> */
[C---:B----4-:R-:W-:Y:S01]  /*7910*/  HMMA.16816.F32.BF16 R104, R8.reuse, R16, R104 ;  /* 0x000000100868723c */ /* 0x050fe20000041868 */
        /* <DEDUP_REMOVED lines=8> */
[----:B------:R-:W-:Y:S01]  /*79a0*/  LOP3.LUT R184, R184, UR11, R217, 0x96, !PT ;  /* 0x0000000bb8b87c12 */ /* 0x000fe2000f8e96d9 */
        /* <DEDUP_REMOVED lines=17> */
[----:B------:R-:W-:-:S03]  /*7ac0*/  FADD.FTZ R188, R185, R188 ;  /* 0x000000bcb9bc7221 */ /* 0x000fc60000010000 */
[----:B--2---:R-:W-:Y:S02]  /*7ad0*/  FADD.FTZ R192, R221, R192 ;  /* 0x000000c0ddc07221 */ /* 0x004fe40000010000 */
[C---:B------:R-:W-:Y:S08]  /*7ae0*/  HMMA.16816.F32.BF16 R128, R8.reuse, R32, R128 ;  /* 0x000000200880723c */ /* 0x040ff00000041880 */
[----:B------:R-:W-:Y:S01]  /*7af0*/  HMMA.16816.F32.BF16 R136, R8, R34, R136 ;  /* 0x000000220888723c */ /* 0x000fe20000041888 */
[----:B------:R-:W-:-:S02]  /*7b00*/  MOV R10, R246 ;  /* 0x000000f6000a7202 */ /* 0x000fc40000000f00 */
[----:B------:R-:W-:Y:S02]  /*7b10*/  PRMT R8, R246, 0x7771, RZ ;  /* 0x00007771f6087816 */ /* 0x000fe400000000ff */
[----:B------:R-:W-:Y:S02]  /*7b20*/  LOP3.LUT R11, R10, 0xff, RZ, 0xc0, !PT ;  /* 0x000000ff0a0b7812 */ /* 0x000fe400078ec0ff */
[----:B------:R-:W-:Y:S01]  /*7b30*/  LOP3.LUT R10, R244, UR8, R247, 0x96, !PT ;  /* 0x00000008f40a7c12 */ /* 0x000fe2000f8e96f7 */
[----:B------:R-:W-:Y:S01]  /*7b40*/  HMMA.16816.F32.BF16 R116, R4, R12, R116 ;  /* 0x0000000c0474723c */ /* 0x000fe20000041874 */
[C---:B------:R-:W-:Y:S02]  /*7b50*/  PRMT R9, R246.reuse, 0x7773, RZ ;  /* 0x00007773f6097816 */ /* 0x040fe400000000ff */
[----:B------:R-:W-:Y:S02]  /*7b60*/  PRMT R246, R246, 0x7772, RZ ;  /* 0x00007772f6f67816 */ /* 0x000fe400000000ff */
[----:B------:R-:W-:-:S02]  /*7b70*/  LOP3.LUT R12, R10, 0xffff, RZ, 0xc0, !PT ;  /* 0x0000ffff0a0c7812 */ /* 0x000fc400078ec0ff */
[----:B------:R-:W-:Y:S01]  /*7b80*/  PRMT R244, R11, 0x5410, R8 ;  /* 0x000054100bf47816 */ /* 0x000fe20000000008 */
[C---:B------:R-:W-:Y:S01]  /*7b90*/  HMMA.16816.F32.BF16 R52, R4.reuse, R28, R52 ;  /* 0x0000001c0434723c */ /* 0x040fe20000041834 */
[----:B------:R-:W-:Y:S02]  /*7ba0*/  PRMT R246, R246, 0x5410, R9 ;  /* 0x00005410f6f67816 */ /* 0x000fe40000000009 */
[C---:B------:R-:W-:Y:S02]  /*7bb0*/  PRMT R11, R10.reuse, 0x7632, R11 ;  /* 0x000076320a0b7816 */ /* 0x040fe4000000000b */
[----:B------:R-:W-:Y:S02]  /*7bc0*/  LOP3.LUT R9, R10, 0xff, RZ, 0xc0, !PT ;  /* 0x000000ff0a097812 */ /* 0x000fe400078ec0ff */
[----:B------:R-:W-:Y:S01]  /*7bd0*/  SHF.R.U32.HI R12, RZ, 0x8, R12 ;  /* 0x00000008ff0c7819 */ /* 0x000fe2000001160c */
[C---:B------:R-:W-:Y:S01]  /*7be0*/  HMMA.16816.F32.BF16 R64, R4.reuse, R30, R64 ;  /* 0x0000001e0440723c */ /* 0x040fe20000041840 */
[----:B------:R-:W-:Y:S01]  /*7bf0*/  SHF.R.U32.HI R8, RZ, 0x18, R10 ;  /* 0x00000018ff087819 */ /* 0x000fe2000001160a */
[----:B------:R-:W-:Y:S01]  /*7c00*/  LDSM.16.MT88.4 R28, [R167+0xb800] ;  /* 0x00b80000a71c783b */ /* 0x000fe20000004200 */
[----:B------:R-:W-:Y:S01]  /*7c10*/  LOP3.LUT R10, R11, 0xff, RZ, 0xc0, !PT ;  /* 0x000000ff0b0a7812 */ /* 0x000fe200078ec0ff */
[--C-:B------:R-:W-:Y:S01]  /*7c20*/  FFMA.FTZ R11, R222, UR6, -R165.reuse ;  /* 0x00000006de0b7c23 */ /* 0x100fe200080108a5 */
[----:B------:R-:W-:Y:S01]  /*7c30*/  PRMT R9, R9, 0x5410, R12 ;  /* 0x0000541009097816 */ /* 0x000fe2000000000c */
[--C-:B------:R-:W-:Y:S01]  /*7c40*/  FFMA.FTZ R12, R219, UR6, -R165.reuse ;  /* 0x00000006db0c7c23 */ /* 0x100fe200080108a5 */
[----:B------:R1:W2:Y:S01]  /*7c50*/  MUFU.EX2 R222, R242 ;  /* 0x000000f200de7308 */ /* 0x0002a20000000800 */
[----:B------:R-:W-:Y:S01]  /*7c60*/  PRMT R8, R10, 0x5410, R8 ;  /* 0x000054100a087816 */ /* 0x000fe20000000008 */
[----:B------:R-:W-:Y:S01]  /*7c70*/  FFMA.FTZ R10, R220, UR6, -R216 ;  /* 0x00000006dc0a7c23 */ /* 0x000fe200080108d8 */
[--C-:B------:R-:W-:Y:S01]  /*7c80*/  HSET2.LE.AND R9, R9, R207.reuse, PT ;  /* 0x000000cf09097233 */ /* 0x100fe20003803000 */
[----:B------:R2:W3:Y:S01]  /*7c90*/  MUFU.EX2 R219, R11 ;  /* 0x0000000b00db7308 */ /* 0x0004e20000000800 */
[----:B------:R-:W-:Y:S01]  /*7ca0*/  FFMA.FTZ R220, R218, UR6, -R165 ;  /* 0x00000006dadc7c23 */ /* 0x000fe200080108a5 */
[----:B------:R-:W-:Y:S01]  /*7cb0*/  HSET2.LE.AND R8, R8, R207, PT ;  /* 0x000000cf08087233 */ /* 0x000fe20003803000 */
[----:B------:R-:W-:Y:S01]  /*7cc0*/  HMMA.16816.F32.BF16 R68, R4, R20, R68 ;  /* 0x000000140444723c */ /* 0x000fe20000041844 */
[----:B------:R-:W4:Y:S01]  /*7cd0*/  MUFU.EX2 R218, R10 ;  /* 0x0000000a00da7308 */ /* 0x000f220000000800 */
[----:B------:R-:W-:-:S03]  /*7ce0*/  LOP3.LUT R246, R246, 0xff00ff, RZ, 0xc0, !PT ;  /* 0x00ff00fff6f67812 */ /* 0x000fc600078ec0ff */
[----:B------:R-:W-:Y:S01]  /*7cf0*/  MUFU.EX2 R220, R220 ;  /* 0x000000dc00dc7308 */ /* 0x000fe20000000800 */
[----:B-1----:R-:W-:Y:S01]  /*7d00*/  FFMA.FTZ R242, R233, UR6, -R216 ;  /* 0x00000006e9f27c23 */ /* 0x002fe200080108d8 */
[----:B------:R-:W-:Y:S02]  /*7d10*/  FFMA.FTZ R233, R164, UR6, -R165 ;  /* 0x00000006a4e97c23 */ /* 0x000fe400080108a5 */
[----:B------:R-:W1:Y:S01]  /*7d20*/  MUFU.EX2 R216, R12 ;  /* 0x0000000c00d87308 */ /* 0x000e620000000800 */
[C---:B------:R-:W-:Y:S01]  /*7d30*/  HMMA.16816.F32.BF16 R80, R4.reuse, R22, R80 ;  /* 0x000000160450723c */ /* 0x040fe20000041850 */
[C---:B--2---:R-:W-:Y:S01]  /*7d40*/  F2FP.BF16.F32.PACK_AB R11, R222.reuse, R221 ;  /* 0x000000ddde0b723e */ /* 0x044fe200000010ff */
[----:B------:R-:W-:Y:S01]  /*7d50*/  LDSM.16.MT88.4 R20, [R166+0xb800] ;  /* 0x00b80000a614783b */ /* 0x000fe20000004200 */
[----:B------:R-:W2:Y:S01]  /*7d60*/  MUFU.EX2 R242, R242 ;  /* 0x000000f200f27308 */ /* 0x000ea20000000800 */
[----:B---3--:R-:W-:Y:S01]  /*7d70*/  FADD.FTZ R188, R219, R188 ;  /* 0x000000bcdbbc7221 */ /* 0x008fe20000010000 */
[----:B------:R-:W-:Y:S01]  /*7d80*/  LOP3.LUT R164, R11, R9, RZ, 0xc0, !PT ;  /* 0x000000090ba47212 */ /* 0x000fe200078ec0ff */
[----:B------:R-:W-:Y:S01]  /*7d90*/  FADD.FTZ R192, R222, R192 ;  /* 0x000000c0dec07221 */ /* 0x000fe20000010000 */
[----:B------:R-:W3:Y:S01]  /*7da0*/  MUFU.EX2 R233, R233 ;  /* 0x000000e900e97308 */ /* 0x000ee20000000800 */
[----:B------:R-:W-:Y:S02]  /*7db0*/  HMMA.16816.F32.BF16 R84, R4, R24, R84 ;  /* 0x000000180454723c */ /* 0x000fe40000041854 */
[----:B----4-:R-:W-:Y:S01]  /*7dc0*/  FADD.FTZ R192, R218, R192 ;  /* 0x000000c0dac07221 */ /* 0x010fe20000010000 */
[C---:B-1----:R-:W-:Y:S01]  /*7dd0*/  F2FP.BF16.F32.PACK_AB R165, R216.reuse, R219 ;  /* 0x000000dbd8a5723e */ /* 0x042fe200000010ff */
[----:B------:R-:W-:-:S04]  /*7de0*/  FADD.FTZ R188, R216, R188 ;  /* 0x000000bcd8bc7221 */ /* 0x000fc80000010000 */
[C---:B------:R-:W-:Y:S01]  /*7df0*/  HMMA.16816.F32.BF16 R96, R4.reuse, R26, R96 ;  /* 0x0000001a0460723c */ /* 0x040fe20000041860 */
[----:B------:R-:W-:Y:S01]  /*7e00*/  LOP3.LUT R165, R165, R8, RZ, 0xc0, !PT ;  /* 0x00000008a5a57212 */ /* 0x000fe200078ec0ff */
[----:B------:R1:W-:Y:S01]  /*7e10*/  LDSM.16.MT88.4 R24, [R166+0xa800] ;  /* 0x00a80000a618783b */ /* 0x0003e20000004200 */
[----:B--2---:R-:W-:Y:S01]  /*7e20*/  FADD.FTZ R229, R242, R192 ;  /* 0x000000c0f2e57221 */ /* 0x004fe20000010000 */
[----:B---3--:R-:W-:Y:S02]  /*7e30*/  FADD.FTZ R188, R233, R188 ;  /* 0x000000bce9bc7221 */ /* 0x008fe40000010000 */
[----:B------:R-:W-:Y:S02]  /*7e40*/  LDSM.16.MT88.4 R8, [R245+0x800] ;  /* 0x00080000f508783b */ /* 0x000fe40000004200 */
[----:B------:R-:W-:Y:S01]  /*7e50*/  HMMA.16816.F32.BF16 R100, R4, R16, R100 ;  /* 0x000000100464723c */ /* 0x000fe20000041864 */
[----:B------:R-:W-:-:S07]  /*7e60*/  FADD.FTZ R228, R220, R188 ;  /* 0x000000bcdce47221 */ /* 0x000fce0000010000 */
[C---:B------:R-:W-:Y:S01]  /*7e70*/  HMMA.16816.F32.BF16 R112, R4.reuse, R18, R112 ;  /* 0x000000120470723c */ /* 0x040fe20000041870 */
[----:B------:R-:W-:Y:S07]  /*7e80*/  LDSM.16.MT88.4 R16, [R243+0x800] ;  /* 0x00080000f310783b */ /* 0x000fee0000004200 */
[----:B------:R-:W-:Y:S01]  /*7e90*/  HMMA.16816.F32.BF16 R144, R4, R14, R144 ;  /* 0x0000000e0490723c */ /* 0x000fe20000041890 */
[----:B------:R2:W-:Y:S01]  /*7ea0*/  LDSM.16.MT88.4 R12, [R243+0x1800] ;  /* 0x00180000f30c783b */ /* 0x0005e20000004200 */
[----:B-1----:R-:W-:-:S06]  /*7eb0*/  HSET2.LE.AND R166, R244, R207, PT ;  /* 0x000000cff4a67233 */ /* 0x002fcc0003803000 */
[C---:B------:R-:W-:Y:S08]  /*7ec0*/  HMMA.16816.F32.BF16 R140, R4.reuse, R32, R140 ;  /* 0x00000020048c723c */ /* 0x040ff0000004188c */
[----:B------:R-:W-:Y:S01]  /*7ed0*/  HMMA.16816.F32.BF16 R4, R4, R34, R132 ;  /* 0x000000220404723c */ /* 0x000fe20000041884 */
[----:B------:R1:W3:Y:S04]  /*7ee0*/  LDSM.16.MT88.4 R32, [R167+0xa800] ;  /* 0x00a80000a720783b */ /* 0x0002e80000004200 */
[----:B------:R-:W4:Y:S01]  /*7ef0*/  LDSM.16.MT88.4 R132, [R245+0x1800] ;  /* 0x00180000f584783b */ /* 0x000f220000004200 */
[----:B--2---:R-:W-:-:S02]  /*7f00*/  F2FP.BF16.F32.PACK_AB R243, R220, R233 ;  /* 0x000000e9dcf3723e */ /* 0x004fc400000010ff */
[----:B-1----:R-:W-:-:S04]  /*7f10*/  F2FP.BF16.F32.PACK_AB R167, R242, R218 ;  /* 0x000000daf2a7723e */ /* 0x002fc800000010ff */
[----:B------:R-:W-:Y:S02]  /*7f20*/  LOP3.LUT R166, R167, R166, RZ, 0xc0, !PT ;  /* 0x000000a6a7a67212 */ /* 0x000fe400078ec0ff */
[----:B------:R-:W-:-:S05]  /*7f30*/  HSET2.LE.AND R167, R246, R207, PT ;  /* 0x000000cff6a77233 */ /* 0x000fca0003803000 */
[----:B------:R-:W-:-:S07]  /*7f40*/  LOP3.LUT R167, R243, R167, RZ, 0xc0, !PT ;  /* 0x000000a7f3a77212 */ /* 0x000fce00078ec0ff */
        /* <DEDUP_REMOVED lines=32> */
[--C-:B------:R-:W-:Y:S01]  /*8150*/  FFMA.FTZ R206, R181, UR6, -R196.reuse ;  /* 0x00000006b5ce7c23 */ /* 0x100fe200080108c4 */
[----:B------:R-:W-:Y:S01]  /*8160*/  FFMA.FTZ R181, R201, UR6, -R196 ;  /* 0x00000006c9b57c23 */ /* 0x000fe200080108c4 */
[----:B------:R-:W-:Y:S01]  /*8170*/  SHF.R.U32.HI R167, RZ, 0x18, R167 ;  /* 0x00000018ffa77819 */ /* 0x000fe200000116a7 */
[----:B------:R-:W-:Y:S01]  /*8180*/  FFMA.FTZ R201, R172, UR6, -R205 ;  /* 0x00000006acc97c23 */ /* 0x000fe200080108cd */
[----:B------:R-:W1:Y:S01]  /*8190*/  MUFU.EX2 R184, R184 ;  /* 0x000000b800b87308 */ /* 0x000e620000000800 */
[----:B------:R-:W-:Y:S02]  /*81a0*/  HSET2.LE.AND R164, R164, R207, PT ;  /* 0x000000cfa4a47233 */ /* 0x000fe40003803000 */
[----:B------:R-:W-:Y:S01]  /*81b0*/  PRMT R167, R180, 0x5410, R167 ;  /* 0x00005410b4a77816 */ /* 0x000fe200000000a7 */
[----:B------:R-:W-:Y:S04]  /*81c0*/  MUFU.EX2 R181, R181 ;  /* 0x000000b500b57308 */ /* 0x000fe80000000800 */
[----:B------:R2:W-:Y:S04]  /*81d0*/  MUFU.EX2 R180, R200 ;  /* 0x000000c800b47308 */ /* 0x0005e80000000800 */
[----:B------:R-:W-:Y:S01]  /*81e0*/  MUFU.EX2 R172, R204 ;  /* 0x000000cc00ac7308 */ /* 0x000fe20000000800 */
[----:B-1----:R-:W-:-:S03]  /*81f0*/  FADD.FTZ R168, R184, R168 ;  /* 0x000000a8b8a87221 */ /* 0x002fc60000010000 */
[----:B------:R-:W1:Y:S04]  /*8200*/  MUFU.EX2 R196, R206 ;  /* 0x000000ce00c47308 */ /* 0x000e680000000800 */
[----:B------:R-:W-:Y:S01]  /*8210*/  MUFU.EX2 R201, R201 ;  /* 0x000000c900c97308 */ /* 0x000fe20000000800 */
[----:B--2---:R-:W-:-:S03]  /*8220*/  FFMA.FTZ R200, R182, UR6, -R205 ;  /* 0x00000006b6c87c23 */ /* 0x004fc600080108cd */
[----:B------:R2:W-:Y:S04]  /*8230*/  MUFU.EX2 R182, R202 ;  /* 0x000000ca00b67308 */ /* 0x0005e80000000800 */
[----:B------:R-:W3:Y:S01]  /*8240*/  MUFU.EX2 R200, R200 ;  /* 0x000000c800c87308 */ /* 0x000ee20000000800 */
[----:B-1----:R-:W-:-:S04]  /*8250*/  FADD.FTZ R168, R196, R168 ;  /* 0x000000a8c4a87221 */ /* 0x002fc80000010000 */
[----:B------:R-:W-:Y:S01]  /*8260*/  FADD.FTZ R168, R180, R168 ;  /* 0x000000a8b4a87221 */ /* 0x000fe20000010000 */
[----:B--2---:R-:W-:-:S03]  /*8270*/  LOP3.LUT R202, R166, 0xff00ff, RZ, 0xc0, !PT ;  /* 0x00ff00ffa6ca7812 */ /* 0x004fc600078ec0ff */
[----:B------:R-:W-:Y:S01]  /*8280*/  FADD.FTZ R231, R181, R168 ;  /* 0x000000a8b5e77221 */ /* 0x000fe20000010000 */
[--C-:B------:R-:W-:Y:S01]  /*8290*/  HSET2.LE.AND R166, R165, R207.reuse, PT ;  /* 0x000000cfa5a67233 */ /* 0x100fe20003803000 */
[----:B---3--:R-:W-:Y:S01]  /*82a0*/  FADD.FTZ R175, R200, R175 ;  /* 0x000000afc8af7221 */ /* 0x008fe20000010000 */
[--C-:B------:R-:W-:Y:S02]  /*82b0*/  HSET2.LE.AND R165, R202, R207.reuse, PT ;  /* 0x000000cfcaa57233 */ /* 0x100fe40003803000 */
[----:B------:R-:W-:Y:S01]  /*82c0*/  HSET2.LE.AND R207, R167, R207, PT ;  /* 0x000000cfa7cf7233 */ /* 0x000fe20003803000 */
[----:B------:R-:W-:Y:S01]  /*82d0*/  FADD.FTZ R175, R201, R175 ;  /* 0x000000afc9af7221 */ /* 0x000fe20000010000 */
[----:B------:R-:W-:Y:S02]  /*82e0*/  F2FP.BF16.F32.PACK_AB R167, R181, R180 ;  /* 0x000000b4b5a7723e */ /* 0x000fe400000010ff */
[----:B------:R-:W-:Y:S01]  /*82f0*/  MOV R168, R211 ;  /* 0x000000d300a87202 */ /* 0x000fe20000000f00 */
[----:B------:R-:W-:Y:S01]  /*8300*/  FADD.FTZ R175, R182, R175 ;  /* 0x000000afb6af7221 */ /* 0x000fe20000010000 */
[----:B------:R-:W-:-:S02]  /*8310*/  LOP3.LUT R166, R167, R166, RZ, 0xc0, !PT ;  /* 0x000000a6a7a67212 */ /* 0x000fc400078ec0ff */
[C---:B------:R-:W-:Y:S01]  /*8320*/  F2FP.BF16.F32.PACK_AB R167, R172.reuse, R182 ;  /* 0x000000b6aca7723e */ /* 0x040fe200000010ff */
[----:B------:R-:W-:-:S03]  /*8330*/  FADD.FTZ R230, R172, R175 ;  /* 0x000000aface67221 */ /* 0x000fc60000010000 */
[----:B------:R-:W-:Y:S02]  /*8340*/  LOP3.LUT R167, R167, R165, RZ, 0xc0, !PT ;  /* 0x000000a5a7a77212 */ /* 0x000fe400078ec0ff */
[----:B------:R-:W-:-:S04]  /*8350*/  F2FP.BF16.F32.PACK_AB R165, R196, R184 ;  /* 0x000000b8c4a5723e */ /* 0x000fc800000010ff */
[----:B------:R-:W-:Y:S02]  /*8360*/  LOP3.LUT R164, R165, R164, RZ, 0xc0, !PT ;  /* 0x000000a4a5a47212 */ /* 0x000fe400078ec0ff */
[----:B------:R-:W-:-:S04]  /*8370*/  F2FP.BF16.F32.PACK_AB R165, R201, R200 ;  /* 0x000000c8c9a5723e */ /* 0x000fc800000010ff */
[----:B------:R-:W-:-:S07]  /*8380*/  LOP3.LUT R165, R165, R207, RZ, 0xc0, !PT ;  /* 0x000000cfa5a57212 */ /* 0x000fce00078ec0ff */
        /* <DEDUP_REMOVED lines=20> */
[----:B------:R-:W1:Y:S01]  /*84d0*/  LDC.64 R4, c[0x0][0x3c0] ;  /* 0x0000f000ff047b82 */ /* 0x000e620000000a00 */
[----:B------:R-:W-:Y:S01]  /*84e0*/  IMAD.U32 R6, RZ, RZ, UR13 ;  /* 0x0000000dff067e24 */ /* 0x000fe2000f8e00ff */
[----:B------:R-:W-:-:S04]  /*84f0*/  DEPBAR.LE SB0, 0x0 ;  /* 0x000080000000791a */ /* 0x000fc80000000000 */
[----:B------:R-:W-:Y:S01]  /*8500*/  VIADD R6, R6, 0xfffffffd ;  /* 0xfffffffd06067836 */ /* 0x000fe20000000000 */
[C---:B------:R-:W-:Y:S01]  /*8510*/  LOP3.LUT R170, R0.reuse, 0x1c0, RZ, 0xc0, !PT ;  /* 0x000001c000aa7812 */ /* 0x040fe200078ec0ff */
[C---:B------:R-:W-:Y:S01]  /*8520*/  IMAD.SHL.U32 R216, R169.reuse, 0x8, RZ ;  /* 0x00000008a9d87824 */ /* 0x040fe200078e00ff */
[----:B------:R-:W-:Y:S01]  /*8530*/  LOP3.LUT R10, R0, 0x200, RZ, 0xc0, !PT ;  /* 0x00000200000a7812 */ /* 0x000fe200078ec0ff */
[----:B------:R-:W-:Y:S01]  /*8540*/  IMAD.SHL.U32 R9, R169, 0x20, RZ ;  /* 0x00000020a9097824 */ /* 0x000fe200078e00ff */
[----:B------:R-:W-:Y:S01]  /*8550*/  SHF.R.U32.HI R8, RZ, 0x1, R169 ;  /* 0x00000001ff087819 */ /* 0x000fe200000116a9 */
[----:B------:R-:W-:Y:S01]  /*8560*/  IMAD.MOV.U32 R168, RZ, RZ, 0x20 ;  /* 0x00000020ffa87424 */ /* 0x000fe200078e00ff */
[----:B------:R-:W-:Y:S01]  /*8570*/  LOP3.LUT R170, R170, 0x38, R216, 0xf8, !PT ;  /* 0x00000038aaaa7812 */ /* 0x000fe200078ef8d8 */
[----:B------:R-:W-:Y:S01]  /*8580*/  IMAD.MOV.U32 R180, RZ, RZ, 0x40 ;  /* 0x00000040ffb47424 */ /* 0x000fe200078e00ff */
[----:B------:R-:W-:Y:S01]  /*8590*/  LOP3.LUT R9, R10, 0x7c00, R9, 0xf8, !PT ;  /* 0x00007c000a097812 */ /* 0x000fe200078ef809 */
[----:B------:R-:W-:Y:S01]  /*85a0*/  UIADD3 UR4, UPT, UPT, UR18, -0x61c88647, URZ ;  /* 0x9e3779b912047890 */ /* 0x000fe2000fffe0ff */
[----:B------:R-:W-:-:S02]  /*85b0*/  LOP3.LUT R8, R170, 0x8, R8, 0x78, !PT ;  /* 0x00000008aa087812 */ /* 0x000fc400078e7808 */
[----:B------:R-:W-:Y:S02]  /*85c0*/  LOP3.LUT R207, R0, 0x400, RZ, 0xc0, !PT ;  /* 0x0000040000cf7812 */ /* 0x000fe400078ec0ff */
[----:B------:R-:W-:Y:S02]  /*85d0*/  LOP3.LUT R9, R9, R8, RZ, 0xfc, !PT ;  /* 0x0000000809097212 */ /* 0x000fe400078efcff */
[----:B------:R-:W-:Y:S01]  /*85e0*/  SEL R168, R168, 0xffffffe0, !P0 ;  /* 0xffffffe0a8a87807 */ /* 0x000fe20004000000 */
        /* <DEDUP_REMOVED lines=11> */
[----:B------:R-:W-:Y:S01]  /*86a0*/  LEA.HI.X R15, R12, R223, R6, 0x6, P2 ;  /* 0x000000df0c0f7211 */ /* 0x000fe200010f3406 */
[----:B------:R-:W-:Y:S01]  /*86b0*/  IMAD.IADD R219, R168, 0x1, R218 ;  /* 0x00000001a8db7824 */ /* 0x000fe200078e02da */
[----:B------:R-:W-:Y:S02]  /*86c0*/  LEA.HI.X R11, R4, R11, R5, 0x4, P1 ;  /* 0x0000000b040b7211 */ /* 0x000fe400008f2405 */
[C---:B------:R-:W-:Y:S02]  /*86d0*/  LEA R10, P1, R7.reuse, R224, 0x1 ;  /* 0x000000e0070a7211 */ /* 0x040fe400078208ff */
[----:B------:R-:W-:Y:S02]  /*86e0*/  LOP3.LUT R4, R170, 0x8, R169, 0x78, !PT ;  /* 0x00000008aa047812 */ /* 0x000fe400078e78a9 */
[----:B------:R-:W-:-:S03]  /*86f0*/  LEA.HI.X R11, R7, R223, R11, 0x1, P1 ;  /* 0x000000df070b7211 */ /* 0x000fc600008f0c0b */
[----:B------:R-:W-:-:S04]  /*8700*/  IMAD R207, R4, 0x2, R207 ;  /* 0x0000000204cf7824 */ /* 0x000fc800078e02cf */
[----:B------:R-:W-:Y:S01]  /*8710*/  VIADD R217, R207, UR5 ;  /* 0x00000005cfd97c36 */ /* 0x000fe20008000000 */
[----:B------:R-:W-:Y:S01]  /*8720*/  @!PT LDS RZ, [RZ] ;  /* 0x00000000fffff984 */ /* 0x000fe20000000800 */
[----:B------:R-:W-:Y:S01]  /*8730*/  @!PT LDS RZ, [RZ] ;  /* 0x00000000fffff984 */ /* 0x000fe20000000800 */
[----:B------:R-:W-:Y:S01]  /*8740*/  @!PT LDS RZ, [RZ] ;  /* 0x00000000fffff984 */ /* 0x000fe20000000800 */
[----:B------:R-:W-:Y:S03]  /*8750*/  LDGSTS.E.BYPASS.LTC128B.128 [R232+0xa000], desc[UR16][R14.64] ;  /* 0x0a0000000ee87fae */ /* 0x000fe6000b981a10 */
[C---:B------:R-:W-:Y:S01]  /*8760*/  IMAD.IADD R205, R217.reuse, 0x1, R168 ;  /* 0x00000001d9cd7824 */ /* 0x040fe200078e02a8 */
[----:B------:R1:W-:Y:S01]  /*8770*/  LDGSTS.E.BYPASS.LTC128B.128 [R232+0xb000], desc[UR16][R14.64+0x80] ;  /* 0x0b0000800ee87fae */ /* 0x0003e2000b981a10 */
[----:B------:R-:W-:-:S03]  /*8780*/  IMAD.IADD R217, R217, 0x1, R180 ;  /* 0x00000001d9d97824 */ /* 0x000fc600078e02b4 */
[----:B------:R-:W-:Y:S01]  /*8790*/  LDGSTS.E.BYPASS.LTC128B.128 [R232+0xa800], desc[UR16][R10.64] ;  /* 0x0a8000000ae87fae */ /* 0x000fe2000b981a10 */
[----:B------:R-:W-:-:S03]  /*87a0*/  IMAD.IADD R168, R168, 0x1, R217 ;  /* 0x00000001a8a87824 */ /* 0x000fc600078e02d9 */
[----:B------:R2:W-:Y:S04]  /*87b0*/  LDGSTS.E.BYPASS.LTC128B.128 [R232+0xb800], desc[UR16][R10.64+0x80] ;  /* 0x0b8000800ae87fae */ /* 0x0005e8000b981a10 */
[----:B------:R-:W-:Y:S04]  /*87c0*/  LDSM.16.M88.4 R192, [R206] ;  /* 0x00000000cec0783b */ /* 0x000fe80000000200 */
[----:B------:R-:W3:Y:S04]  /*87d0*/  LDSM.16.M88.4 R24, [R207+UR5+0x8000] ;  /* 0x00800005cf18783b */ /* 0x000ee80008000200 */
[----:B------:R-:W4:Y:S04]  /*87e0*/  LDSM.16.M88.4 R16, [R206+0x2000] ;  /* 0x00200000ce10783b */ /* 0x000f280000000200 */
[----:B------:R-:W5:Y:S04]  /*87f0*/  LDSM.16.M88.4 R172, [R207+UR5+0x8800] ;  /* 0x00880005cfac783b */ /* 0x000f680008000200 */
[----:B-1----:R-:W-:Y:S04]  /*8800*/  LDSM.16.M88.4 R12, [R205+0x8000] ;  /* 0x00800000cd0c783b */ /* 0x002fe80000000200 */
[----:B------:R-:W1:Y:S04]  /*8810*/  LDSM.16.M88.4 R188, [R204+0x2000] ;  /* 0x00200000ccbc783b */ /* 0x000e680000000200 */
[----:B------:R-:W1:Y:S04]  /*8820*/  LDSM.16.M88.4 R4, [R204] ;  /* 0x00000000cc04783b */ /* 0x000e680000000200 */
[----:B--2---:R-:W2:Y:S04]  /*8830*/  LDSM.16.M88.4 R8, [R205+0x8800] ;  /* 0x00880000cd08783b */ /* 0x004ea80000000200 */
[----:B------:R-:W-:Y:S04]  /*8840*/  LDSM.16.M88.4 R184, [R218+0x2000] ;  /* 0x00200000dab8783b */ /* 0x000fe80000000200 */
[----:B------:R-:W2:Y:S04]  /*8850*/  LDSM.16.M88.4 R180, [R217+0x8000] ;  /* 0x00800000d9b4783b */ /* 0x000ea80000000200 */
[----:B------:R-:W-:Y:S01]  /*8860*/  LDSM.16.M88.4 R200, [R168+0x8800] ;  /* 0x00880000a8c8783b */ /* 0x000fe20000000200 */
[-C--:B---3--:R-:W-:Y:S03]  /*8870*/  HMMA.16816.F32.BF16 R164, R192, R24.reuse, RZ ;  /* 0x00000018c0a4723c */ /* 0x088fe600000418ff */
[----:B------:R-:W0:Y:S05]  /*8880*/  LDGDEPBAR ;  /* 0x00000000000079af */ /* 0x000e2a0000000000 */
[C---:B----4-:R-:W-:Y:S08]  /*8890*/  HMMA.16816.F32.BF16 R32, R16.reuse, R24, RZ ;  /* 0x000000181020723c */ /* 0x050ff000000418ff */
[-C--:B------:R-:W-:Y:S08]  /*88a0*/  HMMA.16816.F32.BF16 R28, R16, R26.reuse, RZ ;  /* 0x0000001a101c723c */ /* 0x080ff000000418ff */
[----:B------:R-:W-:Y:S08]  /*88b0*/  HMMA.16816.F32.BF16 R24, R192, R26, RZ ;  /* 0x0000001ac018723c */ /* 0x000ff000000418ff */
[-C--:B-----5:R-:W-:Y:S08]  /*88c0*/  HMMA.16816.F32.BF16 R20, R16, R172.reuse, RZ ;  /* 0x000000ac1014723c */ /* 0x0a0ff000000418ff */
[----:B------:R-:W-:Y:S08]  /*88d0*/  HMMA.16816.F32.BF16 R196, R192, R172, RZ ;  /* 0x000000acc0c4723c */ /* 0x000ff000000418ff */
[-C--:B------:R-:W-:Y:S08]  /*88e0*/  HMMA.16816.F32.BF16 R16, R16, R174.reuse, RZ ;  /* 0x000000ae1010723c */ /* 0x080ff000000418ff */
[----:B------:R-:W-:Y:S01]  /*88f0*/  HMMA.16816.F32.BF16 R192, R192, R174, RZ ;  /* 0x000000aec0c0723c */ /* 0x000fe200000418ff */
[----:B------:R-:W3:Y:S07]  /*8900*/  LDSM.16.M88.4 R172, [R217+0x8800] ;  /* 0x00880000d9ac783b */ /* 0x000eee0000000200 */
[C---:B-1----:R-:W-:Y:S08]  /*8910*/  HMMA.16816.F32.BF16 R32, R188.reuse, R12, R32 ;  /* 0x0000000cbc20723c */ /* 0x042ff00000041820 */
[----:B------:R-:W-:Y:S08]  /*8920*/  HMMA.16816.F32.BF16 R28, R188, R14, R28 ;  /* 0x0000000ebc1c723c */ /* 0x000ff0000004181c */
[C---:B------:R-:W-:Y:S08]  /*8930*/  HMMA.16816.F32.BF16 R164, R4.reuse, R12, R164 ;  /* 0x0000000c04a4723c */ /* 0x040ff000000418a4 */
[----:B------:R-:W-:Y:S01]  /*8940*/  HMMA.16816.F32.BF16 R24, R4, R14, R24 ;  /* 0x0000000e0418723c */ /* 0x000fe20000041818 */
[----:B------:R-:W1:Y:S07]  /*8950*/  LDSM.16.M88.4 R12, [R218] ;  /* 0x00000000da0c783b */ /* 0x000e6e0000000200 */
[C---:B--2---:R-:W-:Y:S08]  /*8960*/  HMMA.16816.F32.BF16 R20, R188.reuse, R8, R20 ;  /* 0x00000008bc14723c */ /* 0x044ff00000041814 */
[----:B------:R-:W-:Y:S01]  /*8970*/  HMMA.16816.F32.BF16 R16, R188, R10, R16 ;  /* 0x0000000abc10723c */ /* 0x000fe20000041810 */
[----:B------:R-:W-:Y:S07]  /*8980*/  LDSM.16.M88.4 R188, [R219] ;  /* 0x00000000dbbc783b */ /* 0x000fee0000000200 */
[C---:B------:R-:W-:Y:S08]  /*8990*/  HMMA.16816.F32.BF16 R196, R4.reuse, R8, R196 ;  /* 0x0000000804c4723c */ /* 0x040ff000000418c4 */
[----:B------:R-:W-:Y:S01]  /*89a0*/  HMMA.16816.F32.BF16 R192, R4, R10, R192 ;  /* 0x0000000a04c0723c */ /* 0x000fe200000418c0 */
[----:B------:R-:W-:Y:S04]  /*89b0*/  LDSM.16.M88.4 R8, [R219+0x2000] ;  /* 0x00200000db08783b */ /* 0x000fe80000000200 */
[----:B------:R-:W2:Y:S03]  /*89c0*/  LDSM.16.M88.4 R4, [R168+0x8000] ;  /* 0x00800000a804783b */ /* 0x000ea60000000200 */
[C---:B------:R-:W-:Y:S08]  /*89d0*/  HMMA.16816.F32.BF16 R32, R184.reuse, R180, R32 ;  /* 0x000000b4b820723c */ /* 0x040ff00000041820 */
[C---:B---3--:R-:W-:Y:S08]  /*89e0*/  HMMA.16816.F32.BF16 R20, R184.reuse, R172, R20 ;  /* 0x000000acb814723c */ /* 0x048ff00000041814 */
[C---:B------:R-:W-:Y:S08]  /*89f0*/  HMMA.16816.F32.BF16 R28, R184.reuse, R182, R28 ;  /* 0x000000b6b81c723c */ /* 0x040ff0000004181c */
[----:B------:R-:W-:Y:S01]  /*8a00*/  HMMA.16816.F32.BF16 R16, R184, R174, R16 ;  /* 0x000000aeb810723c */ /* 0x000fe20000041810 */
[----:B------:R-:W-:Y:S07]  /*8a10*/  LDSM.16.M88.4 R184, [R206+0x6000] ;  /* 0x00600000ceb8783b */ /* 0x000fee0000000200 */
[C---:B-1----:R-:W-:Y:S08]  /*8a20*/  HMMA.16816.F32.BF16 R164, R12.reuse, R180, R164 ;  /* 0x000000b40ca4723c */ /* 0x042ff000000418a4 */
[C---:B------:R-:W-:Y:S01]  /*8a30*/  HMMA.16816.F32.BF16 R24, R12.reuse, R182, R24 ;  /* 0x000000b60c18723c */ /* 0x040fe20000041818 */
[----:B------:R-:W1:Y:S07]  /*8a40*/  LDSM.16.M88.4 R180, [R207+UR5+0x9000] ;  /* 0x00900005cfb4783b */ /* 0x000e6e0008000200 */
[C---:B------:R-:W-:Y:S08]  /*8a50*/  HMMA.16816.F32.BF16 R196, R12.reuse, R172, R196 ;  /* 0x000000ac0cc4723c */ /* 0x040ff000000418c4 */
[----:B------:R-:W-:Y:S01]  /*8a60*/  HMMA.16816.F32.BF16 R192, R12, R174, R192 ;  /* 0x000000ae0cc0723c */ /* 0x000fe200000418c0 */
[----:B------:R-:W3:Y:S01]  /*8a70*/  LDSM.16.M88.4 R172, [R207+UR5+0x9800] ;  /* 0x00980005cfac783b */ /* 0x000ee20008000200 */
[----:B------:R-:W-:-:S03]  /*8a80*/  UIADD3 UR5, UPT, UPT, UR18, 0x3c6ef372, URZ ;  /* 0x3c6ef37212057890 */ /* 0x000fc6000fffe0ff */
[----:B------:R-:W4:Y:S03]  /*8a90*/  LDSM.16.M88.4 R12, [R206+0x4000] ;  /* 0x00400000ce0c783b */ /* 0x000f260000000200 */
[C---:B--2---:R-:W-:Y:S08]  /*8aa0*/  HMMA.16816.F32.BF16 R32, R8.reuse, R4, R32 ;  /* 0x000000040820723c */ /* 0x044ff00000041820 */
[C---:B------:R-:W-:Y:S08]  /*8ab0*/  HMMA.16816.F32.BF16 R28, R8.reuse, R6, R28 ;  /* 0x00000006081c723c */ /* 0x040ff0000004181c */
[C---:B------:R-:W-:Y:S08]  /*8ac0*/  HMMA.16816.F32.BF16 R20, R8.reuse, R200, R20 ;  /* 0x000000c80814723c */ /* 0x040ff00000041814 */
[----:B------:R-:W-:Y:S01]  /*8ad0*/  HMMA.16816.F32.BF16 R16, R8, R202, R16 ;  /* 0x000000ca0810723c */ /* 0x000fe20000041810 */
[----:B------:R-:W-:Y:S07]  /*8ae0*/  LDSM.16.M88.4 R8, [R205+0x9000] ;  /* 0x00900000cd08783b */ /* 0x000fee0000000200 */
[C---:B------:R-:W-:Y:S08]  /*8af0*/  HMMA.16816.F32.BF16 R164, R188.reuse, R4, R164 ;  /* 0x00000004bca4723c */ /* 0x040ff000000418a4 */
[C---:B------:R-:W-:Y:S01]  /*8b00*/  HMMA.16816.F32.BF16 R24, R188.reuse, R6, R24 ;  /* 0x00000006bc18723c */ /* 0x040fe20000041818 */
[----:B------:R-:W2:Y:S07]  /*8b10*/  LDSM.16.M88.4 R4, [R204+0x6000] ;  /* 0x00600000cc04783b */ /* 0x000eae0000000200 */
[C---:B------:R-:W-:Y:S08]  /*8b20*/  HMMA.16816.F32.BF16 R196, R188.reuse, R200, R196 ;  /* 0x000000c8bcc4723c */ /* 0x040ff000000418c4 */
[----:B------:R-:W-:Y:S01]  /*8b30*/  HMMA.16816.F32.BF16 R192, R188, R202, R192 ;  /* 0x000000cabcc0723c */ /* 0x000fe200000418c0 */
[----:B------:R-:W5:Y:S04]  /*8b40*/  LDSM.16.M88.4 R200, [R205+0x9800] ;  /* 0x00980000cdc8783b */ /* 0x000f680000000200 */
[----:B------:R-:W5:Y:S03]  /*8b50*/  LDSM.16.M88.4 R204, [R204+0x4000] ;  /* 0x00400000cccc783b */ /* 0x000f660000000200 */
[C---:B-1----:R-:W-:Y:S01]  /*8b60*/  HMMA.16816.F32.BF16 R32, R184.reuse, R180, R32 ;  /* 0x000000b4b820723c */ /* 0x042fe20000041820 */
[----:B------:R-:W-:Y:S07]  /*8b70*/  LDSM.16.M88.4 R188, [R218+0x4000] ;  /* 0x00400000dabc783b */ /* 0x000fee0000000200 */
[C---:B------:R-:W-:Y:S08]  /*8b80*/  HMMA.16816.F32.BF16 R28, R184.reuse, R182, R28 ;  /* 0x000000b6b81c723c */ /* 0x040ff0000004181c */
[C---:B---3--:R-:W-:Y:S08]  /*8b90*/  HMMA.16816.F32.BF16 R20, R184.reuse, R172, R20 ;  /* 0x000000acb814723c */ /* 0x048ff00000041814 */
[----:B------:R-:W-:Y:S01]  /*8ba0*/  HMMA.16816.F32.BF16 R16, R184, R174, R16 ;  /* 0x000000aeb810723c */ /* 0x000fe20000041810 */
[----:B------:R-:W-:Y:S07]  /*8bb0*/  LDSM.16.M88.4 R184, [R218+0x6000] ;  /* 0x00600000dab8783b */ /* 0x000fee0000000200 */
[C---:B----4-:R-:W-:Y:S08]  /*8bc0*/  HMMA.16816.F32.BF16 R164, R12.reuse, R180, R164 ;  /* 0x000000b40ca4723c */ /* 0x050ff000000418a4 */
[C---:B------:R-:W-:Y:S01]  /*8bd0*/  HMMA.16816.F32.BF16 R24, R12.reuse, R182, R24 ;  /* 0x000000b60c18723c */ /* 0x040fe20000041818 */
[----:B------:R-:W1:Y:S07]  /*8be0*/  LDSM.16.M88.4 R180, [R217+0x9000] ;  /* 0x00900000d9b4783b */ /* 0x000e6e0000000200 */
[C---:B------:R-:W-:Y:S08]  /*8bf0*/  HMMA.16816.F32.BF16 R196, R12.reuse, R172, R196 ;  /* 0x000000ac0cc4723c */ /* 0x040ff000000418c4 */
[----:B------:R-:W-:Y:S01]  /*8c00*/  HMMA.16816.F32.BF16 R192, R12, R174, R192 ;  /* 0x000000ae0cc0723c */ /* 0x000fe200000418c0 */
[----:B------:R-:W3:Y:S04]  /*8c10*/  LDSM.16.M88.4 R172, [R217+0x9800] ;  /* 0x00980000d9ac783b */ /* 0x000ee80000000200 */
[----:B------:R-:W-:Y:S03]  /*8c20*/  LDSM.16.M88.4 R12, [R219+0x4000] ;  /* 0x00400000db0c783b */ /* 0x000fe60000000200 */
[C---:B--2---:R-:W-:Y:S08]  /*8c30*/  HMMA.16816.F32.BF16 R32, R4.reuse, R8, R32 ;  /* 0x000000080420723c */ /* 0x044ff00000041820 */
[C---:B------:R-:W-:Y:S08]  /*8c40*/  HMMA.16816.F32.BF16 R28, R4.reuse, R10, R28 ;  /* 0x0000000a041c723c */ /* 0x040ff0000004181c */
[C---:B-----5:R-:W-:Y:S08]  /*8c50*/  HMMA.16816.F32.BF16 R20, R4.reuse, R200, R20 ;  /* 0x000000c80414723c */ /* 0x060ff00000041814 */
[----:B------:R-:W-:Y:S01]  /*8c60*/  HMMA.16816.F32.BF16 R16, R4, R202, R16 ;  /* 0x000000ca0410723c */ /* 0x000fe20000041810 */
[----:B------:R-:W-:Y:S07]  /*8c70*/  LDSM.16.M88.4 R4, [R168+0x9000] ;  /* 0x00900000a804783b */ /* 0x000fee0000000200 */
[C---:B------:R-:W-:Y:S08]  /*8c80*/  HMMA.16816.F32.BF16 R164, R204.reuse, R8, R164 ;  /* 0x00000008cca4723c */ /* 0x040ff000000418a4 */
[C---:B------:R-:W-:Y:S01]  /*8c90*/  HMMA.16816.F32.BF16 R24, R204.reuse, R10, R24 ;  /* 0x0000000acc18723c */ /* 0x040fe20000041818 */
[----:B------:R-:W2:Y:S07]  /*8ca0*/  LDSM.16.M88.4 R8, [R219+0x6000] ;  /* 0x00600000db08783b */ /* 0x000eae0000000200 */
[----:B------:R-:W-:Y:S08]  /*8cb0*/  HMMA.16816.F32.BF16 R196, R204, R200, R196 ;  /* 0x000000c8ccc4723c */ /* 0x000ff000000418c4 */
[-C--:B-1----:R-:W-:Y:S08]  /*8cc0*/  HMMA.16816.F32.BF16 R32, R184, R180.reuse, R32 ;  /* 0x000000b4b820723c */ /* 0x082ff00000041820 */
[----:B------:R-:W-:Y:S08]  /*8cd0*/  HMMA.16816.F32.BF16 R164, R188, R180, R164 ;  /* 0x000000b4bca4723c */ /* 0x000ff000000418a4 */
[-C--:B------:R-:W-:Y:S08]  /*8ce0*/  HMMA.16816.F32.BF16 R28, R184, R182.reuse, R28 ;  /* 0x000000b6b81c723c */ /* 0x080ff0000004181c */
[----:B------:R-:W-:Y:S01]  /*8cf0*/  HMMA.16816.F32.BF16 R24, R188, R182, R24 ;  /* 0x000000b6bc18723c */ /* 0x000fe20000041818 */
[----:B------:R1:W4:Y:S01]  /*8d00*/  LDSM.16.M88.4 R180, [R168+0x9800] ;  /* 0x00980000a8b4783b */ /* 0x0003220000000200 */
[----:B------:R-:W-:-:S06]  /*8d10*/  DEPBAR.LE SB0, 0x0 ;  /* 0x000080000000791a */ /* 0x000fcc0000000000 */
[-C--:B---3--:R-:W-:Y:S08]  /*8d20*/  HMMA.16816.F32.BF16 R20, R184, R172.reuse, R20 ;  /* 0x000000acb814723c */ /* 0x088ff00000041814 */
[----:B------:R-:W-:Y:S01]  /*8d30*/  HMMA.16816.F32.BF16 R196, R188, R172, R196 ;  /* 0x000000acbcc4723c */ /* 0x000fe200000418c4 */
[----:B------:R-:W-:Y:S02]  /*8d40*/  IMAD.SHL.U32 R172, R169, 0x2, RZ ;  /* 0x00000002a9ac7824 */ /* 0x000fe400078e00ff */
[----:B------:R-:W-:-:S03]  /*8d50*/  IMAD.U32 R173, RZ, RZ, UR14 ;  /* 0x0000000effad7e24 */ /* 0x000fc6000f8e00ff */
[----:B------:R-:W-:Y:S02]  /*8d60*/  LOP3.LUT R172, R172, 0x6, RZ, 0xc0, !PT ;  /* 0x00000006acac7812 */ /* 0x000fe400078ec0ff */
[----:B--2---:R-:W-:Y:S01]  /*8d70*/  HMMA.16816.F32.BF16 R32, R8, R4, R32 ;  /* 0x000000040820723c */ /* 0x004fe20000041820 */
[----:B-1----:R-:W-:-:S04]  /*8d80*/  IMAD.U32 R168, RZ, RZ, UR13 ;  /* 0x0000000dffa87e24 */ /* 0x002fc8000f8e00ff */
[----:B------:R-:W-:Y:S01]  /*8d90*/  IMAD R168, R168, 0x20, R172 ;  /* 0x00000020a8a87824 */ /* 0x000fe200078e02ac */
[----:B------:R-:W-:Y:S02]  /*8da0*/  SHF.R.U32.HI R172, RZ, 0x5, R169 ;  /* 0x00000005ffac7819 */ /* 0x000fe400000116a9 */
[----:B------:R-:W-:Y:S03]  /*8db0*/  HMMA.16816.F32.BF16 R192, R204, R202, R192 ;  /* 0x000000caccc0723c */ /* 0x000fe600000418c0 */
[----:B------:R-:W-:Y:S02]  /*8dc0*/  IMAD R173, R173, 0x8, R172 ;  /* 0x00000008adad7824 */ /* 0x000fe400078e02ac */
[----:B------:R-:W-:Y:S02]  /*8dd0*/  VIADD R172, R168, 0xffffffa8 ;  /* 0xffffffa8a8ac7836 */ /* 0x000fe40000000000 */
[----:B------:R-:W-:Y:S01]  /*8de0*/  IMAD R173, R173, -0x326172a9, RZ ;  /* 0xcd9e8d57adad7824 */ /* 0x000fe200078e02ff */
[----:B------:R-:W-:Y:S01]  /*8df0*/  HMMA.16816.F32.BF16 R164, R12, R4, R164 ;  /* 0x000000040ca4723c */ /* 0x000fe200000418a4 */
[----:B------:R-:W-:-:S02]  /*8e00*/  IMAD.U32 R4, RZ, RZ, UR13 ;  /* 0x0000000dff047e24 */ /* 0x000fc4000f8e00ff */
[----:B------:R-:W-:-:S03]  /*8e10*/  VIADD R5, R168, 0xffffffa0 ;  /* 0xffffffa0a8057836 */ /* 0x000fc60000000000 */
[----:B------:R-:W-:Y:S01]  /*8e20*/  ISETP.NE.AND P5, PT, R4, 0x3, PT ;  /* 0x000000030400780c */ /* 0x000fe20003fa5270 */
[----:B------:R-:W-:Y:S01]  /*8e30*/  VIADD R4, R168, 0xffffffa1 ;  /* 0xffffffa1a8047836 */ /* 0x000fe20000000000 */
[----:B------:R-:W-:Y:S01]  /*8e40*/  HMMA.16816.F32.BF16 R24, R12, R6, R24 ;  /* 0x000000060c18723c */ /* 0x000fe20000041818 */
[C---:B------:R-:W-:Y:S02]  /*8e50*/  ISETP.GE.AND P2, PT, R5.reuse, R171, PT ;  /* 0x000000ab0500720c */ /* 0x040fe40003f46270 */
[C---:B------:R-:W-:Y:S02]  /*8e60*/  ISETP.GE.AND P1, PT, R5.reuse, R212, PT ;  /* 0x000000d40500720c */ /* 0x040fe40003f26270 */
[----:B------:R-:W-:Y:S02]  /*8e70*/  FSEL R34, R34, -INF , !P2 ;  /* 0xff80000022227808 */ /* 0x000fe40005000000 */
[-C--:B------:R-:W-:Y:S01]  /*8e80*/  ISETP.GE.AND P2, PT, R4, R214.reuse, PT ;  /* 0x000000d60400720c */ /* 0x080fe20003f46270 */
[----:B------:R-:W-:Y:S01]  /*8e90*/  HMMA.16816.F32.BF16 R16, R184, R174, R16 ;  /* 0x000000aeb810723c */ /* 0x000fe20000041810 */
[----:B------:R-:W-:-:S02]  /*8ea0*/  ISETP.GE.AND P3, PT, R5, R214, PT ;  /* 0x000000d60500720c */ /* 0x000fc40003f66270 */
[----:B------:R-:W-:Y:S02]  /*8eb0*/  FSEL R32, R32, -INF , !P1 ;  /* 0xff80000020207808 */ /* 0x000fe40004800000 */
[----:B------:R-:W-:Y:S02]  /*8ec0*/  ISETP.GE.AND P4, PT, R5, R213, PT ;  /* 0x000000d50500720c */ /* 0x000fe40003f86270 */
[----:B------:R-:W-:Y:S01]  /*8ed0*/  FSEL R164, R164, -INF , !P3 ;  /* 0xff800000a4a47808 */ /* 0x000fe20005800000 */
[----:B------:R-:W-:Y:S01]  /*8ee0*/  HMMA.16816.F32.BF16 R28, R8, R6, R28 ;  /* 0x00000006081c723c */ /* 0x000fe2000004181c */
[----:B------:R-:W-:Y:S01]  /*8ef0*/  FSEL R6, R165, -INF , !P2 ;  /* 0xff800000a5067808 */ /* 0x000fe20005000000 */
[----:B------:R-:W-:Y:S01]  /*8f00*/  VIADD R7, R168, 0xffffffa9 ;  /* 0xffffffa9a8077836 */ /* 0x000fe20000000000 */
[----:B------:R-:W-:Y:S02]  /*8f10*/  ISETP.GE.AND P1, PT, R4, R171, PT ;  /* 0x000000ab0400720c */ /* 0x000fe40003f26270 */
[----:B------:R-:W-:-:S02]  /*8f20*/  ISETP.GE.AND P2, PT, R172, R214, PT ;  /* 0x000000d6ac00720c */ /* 0x000fc40003f46270 */
[-C--:B------:R-:W-:Y:S01]  /*8f30*/  ISETP.GE.AND P3, PT, R4, R212.reuse, PT ;  /* 0x000000d40400720c */ /* 0x080fe20003f66270 */
[----:B------:R-:W-:Y:S01]  /*8f40*/  HMMA.16816.F32.BF16 R192, R188, R174, R192 ;  /* 0x000000aebcc0723c */ /* 0x000fe200000418c0 */
[----:B------:R-:W-:Y:S02]  /*8f50*/  FSEL R35, R35, -INF , !P1 ;  /* 0xff80000023237808 */ /* 0x000fe40004800000 */
[----:B------:R-:W-:Y:S02]  /*8f60*/  FSEL R5, R166, -INF , !P4 ;  /* 0xff800000a6057808 */ /* 0x000fe40006000000 */
[----:B------:R-:W-:Y:S02]  /*8f70*/  FSEL R24, R24, -INF , !P2 ;  /* 0xff80000018187808 */ /* 0x000fe40005000000 */
[----:B------:R-:W-:Y:S01]  /*8f80*/  FSEL R33, R33, -INF , !P3 ;  /* 0xff80000021217808 */ /* 0x000fe20005800000 */
[----:B----4-:R-:W-:Y:S01]  /*8f90*/  HMMA.16816.F32.BF16 R196, R12, R180, R196 ;  /* 0x000000b40cc4723c */ /* 0x010fe200000418c4 */
[----:B------:R-:W-:Y:S01]  /*8fa0*/  BAR.SYNC.DEFER_BLOCKING 0x0 ;  /* 0x0000000000007b1d */ /* 0x000fe20000010000 */
[----:B------:R-:W-:-:S02]  /*8fb0*/  ISETP.GE.AND P4, PT, R172, R212, PT ;  /* 0x000000d4ac00720c */ /* 0x000fc40003f86270 */
[----:B------:R-:W-:Y:S02]  /*8fc0*/  ISETP.GE.AND P1, PT, R172, R171, PT ;  /* 0x000000abac00720c */ /* 0x000fe40003f26270 */
[----:B------:R-:W-:Y:S02]  /*8fd0*/  ISETP.GE.AND P2, PT, R7, R212, PT ;  /* 0x000000d40700720c */ /* 0x000fe40003f46270 */
[----:B------:R-:W-:Y:S01]  /*8fe0*/  ISETP.GE.AND P3, PT, R4, R213, PT ;  /* 0x000000d50400720c */ /* 0x000fe20003f66270 */
[----:B------:R-:W-:Y:S01]  /*8ff0*/  HMMA.16816.F32.BF16 R20, R8, R180, R20 ;  /* 0x000000b40814723c */ /* 0x000fe20000041814 */
[----:B------:R-:W-:Y:S02]  /*9000*/  FSEL R28, R28, -INF , !P4 ;  /* 0xff8000001c1c7808 */ /* 0x000fe40006000000 */
[----:B------:R-:W-:Y:S02]  /*9010*/  FSEL R30, R30, -INF , !P1 ;  /* 0xff8000001e1e7808 */ /* 0x000fe40004800000 */
[----:B------:R-:W-:-:S02]  /*9020*/  FSEL R29, R29, -INF , !P2 ;  /* 0xff8000001d1d7808 */ /* 0x000fc40005000000 */
[----:B------:R-:W-:Y:S01]  /*9030*/  FSEL R4, R167, -INF , !P3 ;  /* 0xff800000a7047808 */ /* 0x000fe20005800000 */
[-C--:B------:R-:W-:Y:S01]  /*9040*/  HMMA.16816.F32.BF16 R16, R8, R182.reuse, R16 ;  /* 0x000000b60810723c */ /* 0x080fe20000041810 */
[C---:B------:R-:W-:Y:S01]  /*9050*/  ISETP.GE.AND P4, PT, R7.reuse, R214, PT ;  /* 0x000000d60700720c */ /* 0x040fe20003f86270 */
[----:B------:R-:W-:Y:S01]  /*9060*/  IMAD.U32 R8, RZ, RZ, UR13 ;  /* 0x0000000dff087e24 */ /* 0x000fe2000f8e00ff */
[C---:B------:R-:W-:Y:S02]  /*9070*/  ISETP.GE.AND P1, PT, R7.reuse, R171, PT ;  /* 0x000000ab0700720c */ /* 0x040fe40003f26270 */
[-C--:B------:R-:W-:Y:S01]  /*9080*/  ISETP.GE.AND P2, PT, R7, R213.reuse, PT ;  /* 0x000000d50700720c */ /* 0x080fe20003f46270 */
[----:B------:R-:W-:Y:S01]  /*9090*/  VIADD R7, R168, 0xffffffb0 ;  /* 0xffffffb0a8077836 */ /* 0x000fe20000000000 */
[----:B------:R-:W-:Y:S01]  /*90a0*/  ISETP.GE.AND P3, PT, R172, R213, PT ;  /* 0x000000d5ac00720c */ /* 0x000fe20003f66270 */
[----:B------:R-:W-:Y:S01]  /*90b0*/  VIADD R8, R8, 0xfffffffd ;  /* 0xfffffffd08087836 */ /* 0x000fe20000000000 */
[----:B------:R-:W-:Y:S01]  /*90c0*/  FSEL R31, R31, -INF , !P1 ;  /* 0xff8000001f1f7808 */ /* 0x000fe20004800000 */
[----:B------:R-:W-:Y:S01]  /*90d0*/  HMMA.16816.F32.BF16 R192, R12, R182, R192 ;  /* 0x000000b60cc0723c */ /* 0x000fe200000418c0 */
[----:B------:R-:W-:-:S02]  /*90e0*/  FSEL R26, R26, -INF , !P3 ;  /* 0xff8000001a1a7808 */ /* 0x000fc40005800000 */
[----:B------:R-:W-:Y:S02]  /*90f0*/  FSEL R25, R25, -INF , !P4 ;  /* 0xff80000019197808 */ /* 0x000fe40006000000 */
[----:B------:R-:W-:Y:S02]  /*9100*/  FSEL R27, R27, -INF , !P2 ;  /* 0xff8000001b1b7808 */ /* 0x000fe40005000000 */
[C---:B------:R-:W-:Y:S02]  /*9110*/  ISETP.GE.AND P1, PT, R7.reuse, R214, PT ;  /* 0x000000d60700720c */ /* 0x040fe40003f26270 */
[C---:B------:R-:W-:Y:S02]  /*9120*/  ISETP.GE.AND P4, PT, R7.reuse, R213, PT ;  /* 0x000000d50700720c */ /* 0x040fe40003f86270 */
[C---:B------:R-:W-:Y:S02]  /*9130*/  ISETP.GE.AND P3, PT, R7.reuse, R212, PT ;  /* 0x000000d40700720c */ /* 0x040fe40003f66270 */
[----:B------:R-:W-:Y:S01]  /*9140*/  ISETP.GE.AND P2, PT, R7, R171, PT ;  /* 0x000000ab0700720c */ /* 0x000fe20003f46270 */
[----:B------:R-:W-:Y:S01]  /*9150*/  VIADD R7, R168, 0xffffffb1 ;  /* 0xffffffb1a8077836 */ /* 0x000fe20000000000 */
[----:B------:R-:W-:-:S02]  /*9160*/  LOP3.LUT R8, R8, UR19, R179, 0x96, !PT ;  /* 0x0000001308087c12 */ /* 0x000fc4000f8e96b3 */
[----:B------:R-:W-:Y:S02]  /*9170*/  FSEL R196, R196, -INF , !P1 ;  /* 0xff800000c4c47808 */ /* 0x000fe40004800000 */
[----:B------:R-:W-:Y:S01]  /*9180*/  ISETP.GE.AND P1, PT, R7, R214, PT ;  /* 0x000000d60700720c */ /* 0x000fe20003f26270 */
[----:B------:R-:W-:Y:S01]  /*9190*/  IMAD.WIDE.U32 R8, R8, -0x326172a9, RZ ;  /* 0xcd9e8d5708087825 */ /* 0x000fe200078e00ff */
[----:B------:R-:W-:Y:S02]  /*91a0*/  FSEL R198, R198, -INF , !P4 ;  /* 0xff800000c6c67808 */ /* 0x000fe40006000000 */
[----:B------:R-:W-:Y:S02]  /*91b0*/  FSEL R172, R20, -INF , !P3 ;  /* 0xff80000014ac7808 */ /* 0x000fe40005800000 */
[----:B------:R-:W-:Y:S02]  /*91c0*/  FSEL R197, R197, -INF , !P1 ;  /* 0xff800000c5c57808 */ /* 0x000fe40004800000 */
[----:B------:R-:W-:-:S02]  /*91d0*/  ISETP.GE.AND P4, PT, R7, R213, PT ;  /* 0x000000d50700720c */ /* 0x000fc40003f86270 */
[C---:B------:R-:W-:Y:S02]  /*91e0*/  ISETP.GE.AND P3, PT, R7.reuse, R212, PT ;  /* 0x000000d40700720c */ /* 0x040fe40003f66270 */
[----:B------:R-:W-:Y:S01]  /*91f0*/  ISETP.GE.AND P1, PT, R7, R171, PT ;  /* 0x000000ab0700720c */ /* 0x000fe20003f26270 */
[C---:B------:R-:W-:Y:S01]  /*9200*/  VIADD R7, R168.reuse, 0xffffffb8 ;  /* 0xffffffb8a8077836 */ /* 0x040fe20000000000 */
[----:B------:R-:W-:Y:S01]  /*9210*/  LOP3.LUT R220, R173, UR4, R9, 0x96, !PT ;  /* 0x00000004addc7c12 */ /* 0x000fe2000f8e9609 */
[----:B------:R-:W-:Y:S01]  /*9220*/  VIADD R168, R168, 0xffffffb9 ;  /* 0xffffffb9a8a87836 */ /* 0x000fe20000000000 */
[----:B------:R-:W-:Y:S02]  /*9230*/  FSEL R222, R23, -INF , !P1 ;  /* 0xff80000017de7808 */ /* 0x000fe40004800000 */
[----:B------:R-:W-:Y:S01]  /*9240*/  ISETP.GE.AND P1, PT, R7, R214, PT ;  /* 0x000000d60700720c */ /* 0x000fe20003f26270 */
[----:B------:R-:W-:Y:S01]  /*9250*/  IMAD.WIDE.U32 R220, R220, -0x2daee0ad, RZ ;  /* 0xd2511f53dcdc7825 */ /* 0x000fe200078e00ff */
[----:B------:R-:W-:-:S02]  /*9260*/  FSEL R199, R199, -INF , !P4 ;  /* 0xff800000c7c77808 */ /* 0x000fc40006000000 */
[----:B------:R-:W-:Y:S02]  /*9270*/  FSEL R245, R21, -INF , !P3 ;  /* 0xff80000015f57808 */ /* 0x000fe40005800000 */
[----:B------:R-:W-:Y:S02]  /*9280*/  FSEL R233, R22, -INF , !P2 ;  /* 0xff80000016e97808 */ /* 0x000fe40005000000 */
[C---:B------:R-:W-:Y:S02]  /*9290*/  ISETP.GE.AND P4, PT, R7.reuse, R213, PT ;  /* 0x000000d50700720c */ /* 0x040fe40003f86270 */
[----:B------:R-:W-:Y:S02]  /*92a0*/  ISETP.GE.AND P3, PT, R7, R212, PT ;  /* 0x000000d40700720c */ /* 0x000fe40003f66270 */
[----:B------:R-:W-:Y:S02]  /*92b0*/  LOP3.LUT R242, R8, UR5, R239, 0x96, !PT ;  /* 0x0000000508f27c12 */ /* 0x000fe4000f8e96ef */
[----:B------:R-:W-:-:S02]  /*92c0*/  FSEL R192, R192, -INF , !P1 ;  /* 0xff800000c0c07808 */ /* 0x000fc40004800000 */
[----:B------:R-:W-:Y:S01]  /*92d0*/  ISETP.GE.AND P2, PT, R7, R171, PT ;  /* 0x000000ab0700720c */ /* 0x000fe20003f46270 */
[----:B------:R-:W-:Y:S01]  /*92e0*/  IMAD.WIDE.U32 R242, R242, -0x2daee0ad, RZ ;  /* 0xd2511f53f2f27825 */ /* 0x000fe200078e00ff */
[----:B------:R-:W-:Y:S02]  /*92f0*/  LOP3.LUT R250, R8, UR5, R235, 0x96, !PT ;  /* 0x0000000508fa7c12 */ /* 0x000fe4000f8e96eb */
[----:B------:R-:W-:Y:S02]  /*9300*/  ISETP.GE.AND P1, PT, R168, R214, PT ;  /* 0x000000d6a800720c */ /* 0x000fe40003f26270 */
[----:B------:R-:W-:Y:S02]  /*9310*/  LOP3.LUT R7, R176, UR4, R9, 0x96, !PT ;  /* 0x00000004b0077c12 */ /* 0x000fe4000f8e9609 */
[----:B------:R-:W-:Y:S02]  /*9320*/  LOP3.LUT R8, R240, UR24, R221, 0x96, !PT ;  /* 0x00000018f0087c12 */ /* 0x000fe4000f8e96dd */
[----:B------:R-:W-:-:S02]  /*9330*/  FSEL R194, R194, -INF , !P4 ;  /* 0xff800000c2c27808 */ /* 0x000fc40006000000 */
[----:B------:R-:W-:Y:S02]  /*9340*/  FSEL R244, R16, -INF , !P3 ;  /* 0xff80000010f47808 */ /* 0x000fe40005800000 */
[C---:B------:R-:W-:Y:S02]  /*9350*/  ISETP.GE.AND P4, PT, R168.reuse, R213, PT ;  /* 0x000000d5a800720c */ /* 0x040fe40003f86270 */
[----:B------:R-:W-:Y:S02]  /*9360*/  ISETP.GE.AND P3, PT, R168, R212, PT ;  /* 0x000000d4a800720c */ /* 0x000fe40003f66270 */
[----:B------:R-:W-:Y:S01]  /*9370*/  FSEL R193, R193, -INF , !P1 ;  /* 0xff800000c1c17808 */ /* 0x000fe20004800000 */
[----:B------:R-:W-:Y:S10]  /*9380*/  @!P5 BRA `(.L_x_1114) ;  /* 0x000000000050d947 */ /* 0x000ff40003800000 */
[----:B------:R-:W-:-:S04]  /*9390*/  IMAD.U32 R9, RZ, RZ, UR13 ;  /* 0x0000000dff097e24 */ /* 0x000fc8000f8e00ff */
[----:B------:R-:W-:-:S04]  /*93a0*/  VIADD R9, R9, 0xfffffffc ;  /* 0xfffffffc09097836 */ /* 0x000fc80000000000 */
[----:B------:R-:W-:-:S04]  /*93b0*/  IMAD.WIDE.U32 R12, R9, R2, RZ ;  /* 0x00000002090c7225 */ /* 0x000fc800078e00ff */
[----:B------:R-:W-:Y:S02]  /*93c0*/  IMAD R9, R9, R3, R13 ;  /* 0x0000000309097224 */ /* 0x000fe400078e020d */
[----:B------:R-:W-:-:S03]  /*93d0*/  IMAD.SHL.U32 R11, R12, 0x20, RZ ;  /* 0x000000200c0b7824 */ /* 0x000fc600078e00ff */
[----:B------:R-:W-:Y:S02]  /*93e0*/  SHF.L.U64.HI R10, R12, 0x5, R9 ;  /* 0x000000050c0a7819 */ /* 0x000fe40000010209 */
[----:B------:R-:W-:-:S04]  /*93f0*/  LEA R11, P1, R2, R11, 0x4 ;  /* 0x0000000b020b7211 */ /* 0x000fc800078220ff */
[----:B------:R-:W-:Y:S02]  /*9400*/  LEA.HI.X R10, R2, R10, R3, 0x4, P1 ;  /* 0x0000000a020a7211 */ /* 0x000fe400008f2403 */
[----:B------:R-:W-:-:S04]  /*9410*/  LEA R14, P1, R12, R226, 0x6 ;  /* 0x000000e20c0e7211 */ /* 0x000fc800078230ff */
[----:B------:R-:W-:Y:S02]  /*9420*/  LEA.HI.X R15, R12, R225, R9, 0x6, P1 ;  /* 0x000000e10c0f7211 */ /* 0x000fe400008f3409 */
[----:B------:R-:W-:-:S03]  /*9430*/  LEA R12, P1, R11, R226, 0x1 ;  /* 0x000000e20b0c7211 */ /* 0x000fc600078208ff */
[----:B------:R-:W-:Y:S01]  /*9440*/  @!PT LDS RZ, [RZ] ;  /* 0x00000000fffff984 */ /* 0x000fe20000000800 */
[----:B------:R-:W-:Y:S01]  /*9450*/  @!PT LDS RZ, [RZ] ;  /* 0x00000000fffff984 */ /* 0x000fe20000000800 */
[----:B------:R-:W-:Y:S01]  /*9460*/  @!PT LDS RZ, [RZ] ;  /* 0x00000000fffff984 */ /* 0x000fe20000000800 */
[----:B------:R1:W-:Y:S01]  /*9470*/  LDGSTS.E.BYPASS.LTC128B.128 [R232+0x8000], desc[UR16][R14.64] ;  /* 0x080000000ee87fae */ /* 0x0003e2000b981a10 */
[----:B------:R-:W-:-:S03]  /*9480*/  LEA.HI.X R13, R11, R225, R10, 0x1, P1 ;  /* 0x000000e10b0d7211 */ /* 0x000fc600008f0c0a */
[----:B------:R1:W-:Y:S04]  /*9490*/  LDGSTS.E.BYPASS.LTC128B.128 [R232+0x9000], desc[UR16][R14.64+0x80] ;  /* 0x090000800ee87fae */ /* 0x0003e8000b981a10 */
[----:B------:R1:W-:Y:S04]  /*94a0*/  LDGSTS.E.BYPASS.LTC128B.128 [R232+0x8800], desc[UR16][R12.64] ;  /* 0x088000000ce87fae */ /* 0x0003e8000b981a10 */
[----:B------:R1:W-:Y:S04]  /*94b0*/  LDGSTS.E.BYPASS.LTC128B.128 [R232+0x9800], desc[UR16][R12.64+0x80] ;  /* 0x098000800ce87fae */ /* 0x0003e8000b981a10 */
[----:B------:R-:W0:Y:S02]  /*94c0*/  LDGDEPBAR ;  /* 0x00000000000079af */ /* 0x000e240000000000 */
.L_x_1114:
[----:B------:R-:W-:Y:S01]  /*94d0*/  FMNMX3.FTZ R10, R211, R164, R6, !PT ;  /* 0x000000a4d30a7276 */ /* 0x000fe20007810006 */
[----:B------:R-:W-:Y:S01]  /*94e0*/  IMAD.WIDE.U32 R248, R7, -0x2daee0ad, RZ ;  /* 0xd2511f5307f87825 */ /* 0x000fe200078e00ff */
[----:B------:R-:W-:Y:S01]  /*94f0*/  LOP3.LUT R220, R220, UR22, R243, 0x96, !PT ;  /* 0x00000016dcdc7c12 */ /* 0x000fe2000f8e96f3 */
[----:B------:R-:W2:Y:S01]  /*9500*/  LDCU UR4, c[0x0][0x45c] ;  /* 0x00008b80ff0477ac */ /* 0x000ea20008000800 */
[----:B------:R-:W-:Y:S01]  /*9510*/  FMNMX3.FTZ R10, R10, R24, R25, !PT ;  /* 0x000000180a0a7276 */ /* 0x000fe20007810019 */
[----:B------:R-:W-:Y:S01]  /*9520*/  IMAD.WIDE.U32 R250, R250, -0x2daee0ad, RZ ;  /* 0xd2511f53fafa7825 */ /* 0x000fe200078e00ff */
[----:B------:R-:W-:Y:S01]  /*9530*/  FMNMX3.FTZ R21, R210, R5, R4, !PT ;  /* 0x00000005d2157276 */ /* 0x000fe20007810004 */
[----:B------:R-:W3:Y:S01]  /*9540*/  S2UR UR6, SR_CgaCtaId ;  /* 0x00000000000679c3 */ /* 0x000ee20000008800 */
[----:B------:R-:W-:Y:S01]  /*9550*/  FMNMX3.FTZ R10, R10, R196, R197, !PT ;  /* 0x000000c40a0a7276 */ /* 0x000fe200078100c5 */
[----:B------:R-:W-:Y:S01]  /*9560*/  IMAD.WIDE.U32 R218, R8, -0x326172a9, RZ ;  /* 0xcd9e8d5708da7825 */ /* 0x000fe200078e00ff */
[----:B------:R-:W-:Y:S01]  /*9570*/  LOP3.LUT R8, R236, UR24, R249, 0x96, !PT ;  /* 0x00000018ec087c12 */ /* 0x000fe2000f8e96f9 */
[----:B------:R-:W-:Y:S01]  /*9580*/  UMOV UR5, 0x400 ;  /* 0x0000040000057882 */ /* 0x000fe20000000000 */
[----:B------:R-:W-:Y:S01]  /*9590*/  LOP3.LUT R248, R248, UR22, R251, 0x96, !PT ;  /* 0x00000016f8f87c12 */ /* 0x000fe2000f8e96fb */
[----:B------:R-:W-:Y:S01]  /*95a0*/  IMAD.WIDE.U32 R220, R220, -0x326172a9, RZ ;  /* 0xcd9e8d57dcdc7825 */ /* 0x000fe200078e00ff */
[----:B------:R-:W-:-:S02]  /*95b0*/  FMNMX3.FTZ R21, R21, R26, R27, !PT ;  /* 0x0000001a15157276 */ /* 0x000fc4000781001b */
[----:B------:R-:W-:Y:S01]  /*95c0*/  LOP3.LUT R7, R238, UR23, R219, 0x96, !PT ;  /* 0x00000017ee077c12 */ /* 0x000fe2000f8e96db */
[----:B------:R-:W-:Y:S01]  /*95d0*/  IMAD.WIDE.U32 R8, R8, -0x326172a9, RZ ;  /* 0xcd9e8d5708087825 */ /* 0x000fe200078e00ff */
[----:B------:R-:W-:Y:S02]  /*95e0*/  LOP3.LUT R218, R218, UR21, R221, 0x96, !PT ;  /* 0x00000015dada7c12 */ /* 0x000fe4000f8e96dd */
[----:B------:R-:W-:Y:S01]  /*95f0*/  FMNMX3.FTZ R10, R10, R192, R193, !PT ;  /* 0x000000c00a0a7276 */ /* 0x000fe200078100c1 */
[----:B------:R-:W-:Y:S01]  /*9600*/  IMAD.WIDE.U32 R248, R248, -0x326172a9, RZ ;  /* 0xcd9e8d57f8f87825 */ /* 0x000fe200078e00ff */
[----:B------:R-:W-:Y:S02]  /*9610*/  FMNMX3.FTZ R11, R208, R34, R35, !PT ;  /* 0x00000022d00b7276 */ /* 0x000fe40007810023 */
[----:B------:R-:W-:Y:S01]  /*9620*/  ISETP.GE.AND P1, PT, R168, R171, PT ;  /* 0x000000aba800720c */ /* 0x000fe20003f26270 */
[----:B-1----:R-:W-:Y:S01]  /*9630*/  IMAD.WIDE.U32 R12, R7, -0x2daee0ad, RZ ;  /* 0xd2511f53070c7825 */ /* 0x002fe200078e00ff */
[----:B------:R-:W-:-:S02]  /*9640*/  FSEL R195, R195, -INF , !P4 ;  /* 0xff800000c3c37808 */ /* 0x000fc40006000000 */
[----:B------:R-:W-:Y:S01]  /*9650*/  FMNMX3.FTZ R21, R21, R198, R199, !PT ;  /* 0x000000c615157276 */ /* 0x000fe200078100c7 */
[----:B------:R-:W-:Y:S01]  /*9660*/  IMAD.WIDE.U32 R218, R218, -0x2daee0ad, RZ ;  /* 0xd2511f53dada7825 */ /* 0x000fe200078e00ff */
[----:B------:R-:W-:Y:S01]  /*9670*/  LOP3.LUT R246, R8, UR21, R249, 0x96, !PT ;  /* 0x0000001508f67c12 */ /* 0x000fe2000f8e96f9 */
[----:B---3--:R-:W-:Y:S01]  /*9680*/  ULEA UR5, UR6, UR5, 0x18 ;  /* 0x0000000506057291 */ /* 0x008fe2000f8ec0ff */
[----:B------:R-:W-:Y:S01]  /*9690*/  FMNMX3.FTZ R11, R11, R30, R31, !PT ;  /* 0x0000001e0b0b7276 */ /* 0x000fe2000781001f */
[----:B------:R-:W1:Y:S01]  /*96a0*/  SHFL.BFLY PT, R8, R10, 0x2, 0x1f ;  /* 0x0c401f000a087f89 */ /* 0x000e6200000e0000 */
[----:B------:R-:W-:Y:S01]  /*96b0*/  LOP3.LUT R9, R234, UR23, R9, 0x96, !PT ;  /* 0x00000017ea097c12 */ /* 0x000fe2000f8e9609 */
[----:B------:R-:W-:Y:S01]  /*96c0*/  IMAD.WIDE.U32 R246, R246, -0x2daee0ad, RZ ;  /* 0xd2511f53f6f67825 */ /* 0x000fe200078e00ff */
[----:B------:R-:W-:Y:S02]  /*96d0*/  FSEL R217, R19, -INF , !P1 ;  /* 0xff80000013d97808 */ /* 0x000fe40004800000 */
[----:B------:R-:W-:-:S02]  /*96e0*/  FMNMX3.FTZ R21, R21, R194, R195, !PT ;  /* 0x000000c215157276 */ /* 0x000fc400078100c3 */
[----:B------:R-:W-:Y:S02]  /*96f0*/  FSEL R173, R18, -INF , !P2 ;  /* 0xff80000012ad7808 */ /* 0x000fe40005000000 */
[----:B------:R-:W-:Y:S01]  /*9700*/  FMNMX3.FTZ R19, R11, R233, R222, !PT ;  /* 0x000000e90b137276 */ /* 0x000fe200078100de */
[----:B------:R-:W3:Y:S01]  /*9710*/  SHFL.BFLY PT, R15, R21, 0x2, 0x1f ;  /* 0x0c401f00150f7f89 */ /* 0x000ee200000e0000 */
[----:B------:R-:W-:Y:S02]  /*9720*/  FMNMX3.FTZ R20, R209, R32, R33, !PT ;  /* 0x00000020d1147276 */ /* 0x000fe40007810021 */
[----:B------:R-:W-:Y:S02]  /*9730*/  LOP3.LUT R242, R242, UR20, R13, 0x96, !PT ;  /* 0x00000014f2f27c12 */ /* 0x000fe4000f8e960d */
[----:B------:R-:W-:Y:S01]  /*9740*/  LOP3.LUT R7, R12, UR10, R219, 0x96, !PT ;  /* 0x0000000a0c077c12 */ /* 0x000fe2000f8e96db */
[----:B------:R-:W-:Y:S01]  /*9750*/  IMAD.WIDE.U32 R12, R9, -0x2daee0ad, RZ ;  /* 0xd2511f53090c7825 */ /* 0x000fe200078e00ff */
[----:B------:R-:W-:-:S02]  /*9760*/  FMNMX3.FTZ R19, R19, R173, R217, !PT ;  /* 0x000000ad13137276 */ /* 0x000fc400078100d9 */
[----:B------:R-:W-:Y:S01]  /*9770*/  FMNMX3.FTZ R20, R20, R28, R29, !PT ;  /* 0x0000001c14147276 */ /* 0x000fe2000781001d */
[----:B------:R-:W-:Y:S01]  /*9780*/  IMAD.WIDE.U32 R242, R242, -0x326172a9, RZ ;  /* 0xcd9e8d57f2f27825 */ /* 0x000fe200078e00ff */
[----:B------:R-:W-:Y:S02]  /*9790*/  LOP3.LUT R250, R250, UR20, R13, 0x96, !PT ;  /* 0x00000014fafa7c12 */ /* 0x000fe4000f8e960d */
[----:B------:R-:W-:Y:S01]  /*97a0*/  FSEL R219, R17, -INF , !P3 ;  /* 0xff80000011db7808 */ /* 0x000fe20005800000 */
[----:B------:R-:W4:Y:S01]  /*97b0*/  SHFL.BFLY PT, R13, R19, 0x2, 0x1f ;  /* 0x0c401f00130d7f89 */ /* 0x000f2200000e0000 */
[----:B------:R-:W-:Y:S01]  /*97c0*/  FMNMX3.FTZ R20, R20, R172, R245, !PT ;  /* 0x000000ac14147276 */ /* 0x000fe200078100f5 */
[----:B------:R-:W-:Y:S01]  /*97d0*/  IMAD.WIDE.U32 R250, R250, -0x326172a9, RZ ;  /* 0xcd9e8d57fafa7825 */ /* 0x000fe200078e00ff */
[----:B-1----:R-:W-:Y:S02]  /*97e0*/  FMNMX.FTZ R8, R10, R8, !PT ;  /* 0x000000080a087209 */ /* 0x002fe40007810000 */
[----:B------:R-:W-:Y:S01]  /*97f0*/  FMNMX3.FTZ R20, R20, R244, R219, !PT ;  /* 0x000000f414147276 */ /* 0x000fe200078100db */
[----:B------:R-:W-:Y:S01]  /*9800*/  IMAD.WIDE.U32 R10, R7, -0x326172a9, RZ ;  /* 0xcd9e8d57070a7825 */ /* 0x000fe200078e00ff */
[----:B------:R-:W-:Y:S01]  /*9810*/  LOP3.LUT R9, R12, UR10, R247, 0x96, !PT ;  /* 0x0000000a0c097c12 */ /* 0x000fe2000f8e96f7 */
[----:B------:R-:W-:Y:S01]  /*9820*/  SHFL.BFLY PT, R168, R8, 0x1, 0x1f ;  /* 0x0c201f0008a87f89 */ /* 0x000fe200000e0000 */
[----:B------:R-:W-:-:S02]  /*9830*/  LEA R175, R215, UR5, 0x1 ;  /* 0x00000005d7af7c11 */ /* 0x000fc4000f8e08ff */
[----:B---3--:R-:W-:Y:S01]  /*9840*/  FMNMX.FTZ R15, R21, R15, !PT ;  /* 0x0000000f150f7209 */ /* 0x008fe20007810000 */
[----:B------:R-:W1:Y:S01]  /*9850*/  SHFL.BFLY PT, R14, R20, 0x2, 0x1f ;  /* 0x0c401f00140e7f89 */ /* 0x000e6200000e0000 */
[----:B------:R-:W-:Y:S01]  /*9860*/  IMAD.WIDE.U32 R166, R9, -0x326172a9, RZ ;  /* 0xcd9e8d5709a67825 */ /* 0x000fe200078e00ff */
[----:B------:R-:W-:Y:S02]  /*9870*/  MOV R18, R10 ;  /* 0x0000000a00127202 */ /* 0x000fe40000000f00 */
[----:B------:R-:W-:Y:S02]  /*9880*/  PRMT R7, R10, 0x7771, RZ ;  /* 0x000077710a077816 */ /* 0x000fe400000000ff */
[----:B------:R-:W-:Y:S02]  /*9890*/  LOP3.LUT R9, R250, UR9, R167, 0x96, !PT ;  /* 0x00000009fa097c12 */ /* 0x000fe4000f8e96a7 */
[----:B------:R-:W3:Y:S01]  /*98a0*/  SHFL.BFLY PT, R167, R15, 0x1, 0x1f ;  /* 0x0c201f000fa77f89 */ /* 0x000ee200000e0000 */
[----:B------:R-:W-:-:S02]  /*98b0*/  LOP3.LUT R18, R18, 0xff, RZ, 0xc0, !PT ;  /* 0x000000ff12127812 */ /* 0x000fc400078ec0ff */
[C---:B------:R-:W-:Y:S02]  /*98c0*/  PRMT R23, R10.reuse, 0x7773, RZ ;  /* 0x000077730a177816 */ /* 0x040fe400000000ff */
[----:B----4-:R-:W-:Y:S02]  /*98d0*/  FMNMX.FTZ R13, R19, R13, !PT ;  /* 0x0000000d130d7209 */ /* 0x010fe40007810000 */
[----:B------:R-:W-:Y:S02]  /*98e0*/  PRMT R17, R10, 0x7772, RZ ;  /* 0x000077720a117816 */ /* 0x000fe400000000ff */
[C---:B------:R-:W-:Y:S01]  /*98f0*/  PRMT R22, R166.reuse, 0x7773, RZ ;  /* 0x00007773a6167816 */ /* 0x040fe200000000ff */
[----:B------:R-:W4:Y:S01]  /*9900*/  SHFL.BFLY PT, R165, R13, 0x1, 0x1f ;  /* 0x0c201f000da57f89 */ /* 0x000f2200000e0000 */
[----:B------:R-:W-:Y:S02]  /*9910*/  PRMT R12, R166, 0x7772, RZ ;  /* 0x00007772a60c7816 */ /* 0x000fe400000000ff */
[----:B------:R-:W-:-:S02]  /*9920*/  MOV R16, R166 ;  /* 0x000000a600107202 */ /* 0x000fc40000000f00 */
[----:B------:R-:W-:Y:S02]  /*9930*/  PRMT R10, R166, 0x7771, RZ ;  /* 0x00007771a60a7816 */ /* 0x000fe400000000ff */
[----:B-1----:R-:W-:Y:S02]  /*9940*/  FMNMX.FTZ R14, R20, R14, !PT ;  /* 0x0000000e140e7209 */ /* 0x002fe40007810000 */
[----:B------:R-:W-:Y:S02]  /*9950*/  PRMT R7, R18, 0x5410, R7 ;  /* 0x0000541012077816 */ /* 0x000fe40000000007 */
[C---:B------:R-:W-:Y:S01]  /*9960*/  PRMT R18, R9.reuse, 0x7632, R18 ;  /* 0x0000763209127816 */ /* 0x040fe20000000012 */
[----:B------:R-:W1:Y:S01]  /*9970*/  SHFL.BFLY PT, R166, R14, 0x1, 0x1f ;  /* 0x0c201f000ea67f89 */ /* 0x000e6200000e0000 */
[----:B------:R-:W-:Y:S02]  /*9980*/  FMNMX.FTZ R168, R8, R168, !PT ;  /* 0x000000a808a87209 */ /* 0x000fe40007810000 */
[----:B------:R-:W-:-:S02]  /*9990*/  LOP3.LUT R8, R9, 0xffff, RZ, 0xc0, !PT ;  /* 0x0000ffff09087812 */ /* 0x000fc400078ec0ff */
[----:B------:R-:W-:Y:S01]  /*99a0*/  LOP3.LUT R19, R9, 0xff, RZ, 0xc0, !PT ;  /* 0x000000ff09137812 */ /* 0x000fe200078ec0ff */
[----:B--2---:R-:W-:Y:S01]  /*99b0*/  FMUL.FTZ R203, R168, UR4 ;  /* 0x00000004a8cb7c20 */ /* 0x004fe20008410000 */
[----:B------:R-:W-:Y:S02]  /*99c0*/  LOP3.LUT R18, R18, 0xff, RZ, 0xc0, !PT ;  /* 0x000000ff12127812 */ /* 0x000fe400078ec0ff */
[----:B------:R-:W-:Y:S02]  /*99d0*/  SHF.R.U32.HI R9, RZ, 0x18, R9 ;  /* 0x00000018ff097819 */ /* 0x000fe40000011609 */
[----:B------:R-:W-:Y:S02]  /*99e0*/  FSETP.NEU.FTZ.AND P1, PT, R168, -INF , PT ;  /* 0xff800000a800780b */ /* 0x000fe40003f3d000 */
[----:B------:R-:W-:Y:S02]  /*99f0*/  LOP3.LUT R11, R242, UR9, R11, 0x96, !PT ;  /* 0x00000009f20b7c12 */ /* 0x000fe4000f8e960b */
[----:B---3--:R-:W-:-:S02]  /*9a00*/  FMNMX.FTZ R167, R15, R167, !PT ;  /* 0x000000a70fa77209 */ /* 0x008fc40007810000 */
[----:B------:R-:W-:Y:S02]  /*9a10*/  PRMT R9, R18, 0x5410, R9 ;  /* 0x0000541012097816 */ /* 0x000fe40000000009 */
[----:B------:R-:W-:Y:S01]  /*9a20*/  FSEL R15, R168, RZ, P1 ;  /* 0x000000ffa80f7208 */ /* 0x000fe20000800000 */
[----:B------:R-:W2:Y:S01]  /*9a30*/  LDC R18, c[0x0][0x4f8] ;  /* 0x00013e00ff127b82 */ /* 0x000ea20000000800 */
[----:B------:R-:W-:Y:S02]  /*9a40*/  LOP3.LUT R16, R16, 0xff, RZ, 0xc0, !PT ;  /* 0x000000ff10107812 */ /* 0x000fe400078ec0ff */
[----:B------:R-:W-:Y:S02]  /*9a50*/  PRMT R20, R11, 0x7632, R20 ;  /* 0x000076320b147816 */ /* 0x000fe40000000014 */
[----:B----4-:R-:W-:Y:S01]  /*9a60*/  FMNMX.FTZ R165, R13, R165, !PT ;  /* 0x000000a50da57209 */ /* 0x010fe20007810000 */
[----:B------:R-:W-:Y:S01]  /*9a70*/  FADD.FTZ R13, R211, -R15 ;  /* 0x8000000fd30d7221 */ /* 0x000fe20000010000 */
[----:B------:R-:W-:Y:S01]  /*9a80*/  PRMT R10, R16, 0x5410, R10 ;  /* 0x00005410100a7816 */ /* 0x000fe2000000000a */
[----:B------:R-:W-:Y:S01]  /*9a90*/  FMUL.FTZ R211, R167, UR4 ;  /* 0x00000004a7d37c20 */ /* 0x000fe20008410000 */
[----:B------:R-:W-:Y:S01]  /*9aa0*/  LOP3.LUT R16, R11, 0xffff, RZ, 0xc0, !PT ;  /* 0x0000ffff0b107812 */ /* 0x000fe200078ec0ff */
[----:B------:R-:W-:Y:S01]  /*9ab0*/  FMUL.FTZ R207, R13, UR4 ;  /* 0x000000040dcf7c20 */ /* 0x000fe20008410000 */
[----:B------:R-:W-:-:S02]  /*9ac0*/  LOP3.LUT R21, R11, 0xff, RZ, 0xc0, !PT ;  /* 0x000000ff0b157812 */ /* 0x000fc400078ec0ff */
[----:B------:R-:W-:Y:S02]  /*9ad0*/  SHF.R.U32.HI R11, RZ, 0x18, R11 ;  /* 0x00000018ff0b7819 */ /* 0x000fe4000001160b */
[----:B------:R-:W-:Y:S01]  /*9ae0*/  LOP3.LUT R20, R20, 0xff, RZ, 0xc0, !PT ;  /* 0x000000ff14147812 */ /* 0x000fe200078ec0ff */
[----:B------:R-:W-:Y:S01]  /*9af0*/  MUFU.EX2 R207, R207 ;  /* 0x000000cf00cf7308 */ /* 0x000fe20000000800 */
[----:B------:R-:W-:Y:S02]  /*9b00*/  FSETP.NEU.FTZ.AND P3, PT, R167, -INF , PT ;  /* 0xff800000a700780b */ /* 0x000fe40003f7d000 */
[----:B------:R-:W-:Y:S02]  /*9b10*/  PRMT R11, R20, 0x5410, R11 ;  /* 0x00005410140b7816 */ /* 0x000fe4000000000b */
[----:B------:R-:W-:Y:S02]  /*9b20*/  FSEL R203, R203, RZ, P1 ;  /* 0x000000ffcbcb7208 */ /* 0x000fe40000800000 */
[----:B------:R-:W-:-:S02]  /*9b30*/  FSEL R211, R211, RZ, P3 ;  /* 0x000000ffd3d37208 */ /* 0x000fc40001800000 */
[----:B------:R-:W-:Y:S01]  /*9b40*/  FSEL R20, R167, RZ, P3 ;  /* 0x000000ffa7147208 */ /* 0x000fe20001800000 */
[----:B------:R-:W-:Y:S01]  /*9b50*/  FFMA.FTZ R181, R164, UR4, -R203 ;  /* 0x00000004a4b57c23 */ /* 0x000fe200080108cb */
[----:B-1----:R-:W-:Y:S01]  /*9b60*/  FMNMX.FTZ R166, R14, R166, !PT ;  /* 0x000000a60ea67209 */ /* 0x002fe20007810000 */
[--C-:B------:R-:W-:Y:S01]  /*9b70*/  FFMA.FTZ R200, R26, UR4, -R211.reuse ;  /* 0x000000041ac87c23 */ /* 0x100fe200080108d3 */
[----:B------:R-:W-:Y:S01]  /*9b80*/  FFMA.FTZ R191, R27, UR4, -R211 ;  /* 0x000000041bbf7c23 */ /* 0x000fe200080108d3 */
[--C-:B------:R-:W-:Y:S01]  /*9b90*/  FFMA.FTZ R164, R24, UR4, -R203.reuse ;  /* 0x0000000418a47c23 */ /* 0x100fe200080108cb */
[--C-:B------:R-:W-:Y:S01]  /*9ba0*/  FFMA.FTZ R182, R25, UR4, -R203.reuse ;  /* 0x0000000419b67c23 */ /* 0x100fe200080108cb */
[----:B------:R-:W-:Y:S01]  /*9bb0*/  FADD.FTZ R20, R210, -R20 ;  /* 0x80000014d2147221 */ /* 0x000fe20000010000 */
[C---:B------:R-:W-:Y:S01]  /*9bc0*/  FMUL.FTZ R210, R166.reuse, UR4 ;  /* 0x00000004a6d27c20 */ /* 0x040fe20008410000 */
[----:B------:R-:W-:Y:S01]  /*9bd0*/  FSETP.NEU.FTZ.AND P2, PT, R166, -INF , PT ;  /* 0xff800000a600780b */ /* 0x000fe20003f5d000 */
[----:B------:R-:W-:Y:S01]  /*9be0*/  FFMA.FTZ R180, R6, UR4, -R203 ;  /* 0x0000000406b47c23 */ /* 0x000fe200080108cb */
[----:B------:R-:W-:Y:S01]  /*9bf0*/  FSETP.NEU.FTZ.AND P1, PT, R165, -INF , PT ;  /* 0xff800000a500780b */ /* 0x000fe20003f3d000 */
[----:B------:R-:W-:Y:S01]  /*9c00*/  MUFU.EX2 R200, R200 ;  /* 0x000000c800c87308 */ /* 0x000fe20000000800 */
[----:B------:R-:W-:Y:S01]  /*9c10*/  FSEL R14, R166, RZ, P2 ;  /* 0x000000ffa60e7208 */ /* 0x000fe20001000000 */
[----:B------:R-:W-:Y:S01]  /*9c20*/  FFMA.FTZ R202, R5, UR4, -R211 ;  /* 0x0000000405ca7c23 */ /* 0x000fe200080108d3 */
[----:B------:R-:W-:Y:S01]  /*9c30*/  FSEL R15, R165, RZ, P1 ;  /* 0x000000ffa50f7208 */ /* 0x000fe20000800000 */
[----:B------:R-:W1:Y:S01]  /*9c40*/  MUFU.EX2 R191, R191 ;  /* 0x000000bf00bf7308 */ /* 0x000e620000000800 */
[----:B------:R-:W-:Y:S01]  /*9c50*/  FSEL R210, R210, RZ, P2 ;  /* 0x000000ffd2d27208 */ /* 0x000fe20001000000 */
[----:B------:R-:W-:Y:S01]  /*9c60*/  FADD.FTZ R14, R209, -R14 ;  /* 0x8000000ed10e7221 */ /* 0x000fe20000010000 */
[----:B--2---:R-:W-:Y:S01]  /*9c70*/  LOP3.LUT R18, R18, 0xff, RZ, 0xc0, !PT ;  /* 0x000000ff12127812 */ /* 0x004fe200078ec0ff */
[----:B------:R-:W-:Y:S01]  /*9c80*/  MUFU.EX2 R164, R164 ;  /* 0x000000a400a47308 */ /* 0x000fe20000000800 */
[----:B------:R-:W-:Y:S01]  /*9c90*/  PRMT R17, R17, 0x5410, R23 ;  /* 0x0000541011117816 */ /* 0x000fe20000000017 */
[----:B------:R-:W-:Y:S01]  /*9ca0*/  FADD.FTZ R15, R208, -R15 ;  /* 0x8000000fd00f7221 */ /* 0x000fe20000010000 */
[--C-:B------:R-:W-:Y:S01]  /*9cb0*/  FFMA.FTZ R188, R28, UR4, -R210.reuse ;  /* 0x000000041cbc7c23 */ /* 0x100fe200080108d2 */
[----:B------:R-:W2:Y:S01]  /*9cc0*/  MUFU.EX2 R182, R182 ;  /* 0x000000b600b67308 */ /* 0x000ea20000000800 */
[----:B------:R-:W-:Y:S01]  /*9cd0*/  FFMA.FTZ R187, R29, UR4, -R210 ;  /* 0x000000041dbb7c23 */ /* 0x000fe200080108d2 */
[----:B------:R-:W-:Y:S01]  /*9ce0*/  LEA R208, R18, R18, 0x10 ;  /* 0x0000001212d07211 */ /* 0x000fe200078e80ff */
[----:B------:R-:W-:Y:S01]  /*9cf0*/  FMUL.FTZ R209, R165, UR4 ;  /* 0x00000004a5d17c20 */ /* 0x000fe20008410000 */
[----:B------:R-:W-:Y:S01]  /*9d00*/  MUFU.EX2 R181, R181 ;  /* 0x000000b500b57308 */ /* 0x000fe20000000800 */
[----:B------:R-:W-:Y:S01]  /*9d10*/  LOP3.LUT R17, R17, 0xff00ff, RZ, 0xc0, !PT ;  /* 0x00ff00ff11117812 */ /* 0x000fe200078ec0ff */
[----:B------:R-:W-:Y:S01]  /*9d20*/  FFMA.FTZ R201, R4, UR4, -R211 ;  /* 0x0000000404c97c23 */ /* 0x000fe200080108d3 */
[----:B------:R-:W-:Y:S01]  /*9d30*/  SHF.R.U32.HI R16, RZ, 0x8, R16 ;  /* 0x00000008ff107819 */ /* 0x000fe20000011610 */
[----:B------:R-:W3:Y:S01]  /*9d40*/  MUFU.EX2 R180, R180 ;  /* 0x000000b400b47308 */ /* 0x000ee20000000800 */
[--C-:B------:R-:W-:Y:S01]  /*9d50*/  FFMA.FTZ R190, R32, UR4, -R210.reuse ;  /* 0x0000000420be7c23 */ /* 0x100fe200080108d2 */
[--C-:B------:R-:W-:Y:S01]  /*9d60*/  HSET2.LE.AND R6, R7, R208.reuse, PT ;  /* 0x000000d007067233 */ /* 0x100fe20003803000 */
[----:B------:R-:W-:Y:S01]  /*9d70*/  FFMA.FTZ R189, R33, UR4, -R210 ;  /* 0x0000000421bd7c23 */ /* 0x000fe200080108d2 */
[----:B------:R-:W-:Y:S01]  /*9d80*/  FSEL R209, R209, RZ, P1 ;  /* 0x000000ffd1d17208 */ /* 0x000fe20000800000 */
[----:B------:R-:W-:Y:S01]  /*9d90*/  MUFU.EX2 R188, R188 ;  /* 0x000000bc00bc7308 */ /* 0x000fe20000000800 */
[--C-:B------:R-:W-:Y:S01]  /*9da0*/  HSET2.LE.AND R7, R17, R208.reuse, PT ;  /* 0x000000d011077233 */ /* 0x100fe20003803000 */
[----:B------:R-:W-:Y:S01]  /*9db0*/  FMUL.FTZ R14, R14, UR4 ;  /* 0x000000040e0e7c20 */ /* 0x000fe20008410000 */
[----:B------:R-:W-:Y:S01]  /*9dc0*/  PRMT R16, R21, 0x5410, R16 ;  /* 0x0000541015107816 */ /* 0x000fe20000000010 */
[----:B------:R-:W4:Y:S01]  /*9dd0*/  MUFU.EX2 R187, R187 ;  /* 0x000000bb00bb7308 */ /* 0x000f220000000800 */
[----:B-1----:R-:W-:Y:S01]  /*9de0*/  F2FP.BF16.F32.PACK_AB R4, R191, R200 ;  /* 0x000000c8bf04723e */ /* 0x002fe200000010ff */
[--C-:B------:R-:W-:Y:S01]  /*9df0*/  FFMA.FTZ R186, R34, UR4, -R209.reuse ;  /* 0x0000000422ba7c23 */ /* 0x100fe200080108d1 */
[----:B--2---:R-:W-:Y:S01]  /*9e00*/  F2FP.BF16.F32.PACK_AB R5, R182, R164 ;  /* 0x000000a4b605723e */ /* 0x004fe200000010ff */
[--C-:B------:R-:W-:Y:S01]  /*9e10*/  FFMA.FTZ R184, R30, UR4, -R209.reuse ;  /* 0x000000041eb87c23 */ /* 0x100fe200080108d1 */
[--C-:B------:R-:W-:Y:S01]  /*9e20*/  FFMA.FTZ R183, R31, UR4, -R209.reuse ;  /* 0x000000041fb77c23 */ /* 0x100fe200080108d1 */
[----:B------:R-:W-:Y:S01]  /*9e30*/  FFMA.FTZ R185, R35, UR4, -R209 ;  /* 0x0000000423b97c23 */ /* 0x000fe200080108d1 */
[----:B------:R-:W-:Y:S01]  /*9e40*/  MUFU.EX2 R202, R202 ;  /* 0x000000ca00ca7308 */ /* 0x000fe20000000800 */
[----:B------:R-:W-:Y:S01]  /*9e50*/  LOP3.LUT R7, R4, R7, RZ, 0xc0, !PT ;  /* 0x0000000704077212 */ /* 0x000fe200078ec0ff */
[----:B------:R-:W-:Y:S01]  /*9e60*/  FMUL.FTZ R15, R15, UR4 ;  /* 0x000000040f0f7c20 */ /* 0x000fe20008410000 */
[----:B------:R-:W-:Y:S01]  /*9e70*/  LOP3.LUT R6, R5, R6, RZ, 0xc0, !PT ;  /* 0x0000000605067212 */ /* 0x000fe200078ec0ff */
[----:B------:R-:W1:Y:S01]  /*9e80*/  MUFU.EX2 R201, R201 ;  /* 0x000000c900c97308 */ /* 0x000e620000000800 */
[--C-:B------:R-:W-:Y:S01]  /*9e90*/  HSET2.LE.AND R4, R16, R208.reuse, PT ;  /* 0x000000d010047233 */ /* 0x100fe20003803000 */
[----:B------:R-:W-:Y:S01]  /*9ea0*/  FMUL.FTZ R20, R20, UR4 ;  /* 0x0000000414147c20 */ /* 0x000fe20008410000 */
[----:B---3--:R-:W-:Y:S01]  /*9eb0*/  F2FP.BF16.F32.PACK_AB R5, R180, R181 ;  /* 0x000000b5b405723e */ /* 0x008fe200000010ff */
[----:B------:R-:W-:Y:S01]  /*9ec0*/  MUFU.EX2 R190, R190 ;  /* 0x000000be00be7308 */ /* 0x000fe20000000800 */
[----:B------:R-:W-:Y:S01]  /*9ed0*/  PRMT R12, R12, 0x5410, R22 ;  /* 0x000054100c0c7816 */ /* 0x000fe20000000016 */
[-C--:B------:R-:W-:Y:S01]  /*9ee0*/  FMUL.FTZ R160, R160, R207.reuse ;  /* 0x000000cfa0a07220 */ /* 0x080fe20000410000 */
[----:B------:R-:W-:Y:S01]  /*9ef0*/  SHF.R.U32.HI R8, RZ, 0x8, R8 ;  /* 0x00000008ff087819 */ /* 0x000fe20000011608 */
[----:B------:R-:W2:Y:S01]  /*9f00*/  MUFU.EX2 R189, R189 ;  /* 0x000000bd00bd7308 */ /* 0x000ea20000000800 */
[----:B------:R-:W-:Y:S01]  /*9f10*/  LOP3.LUT R4, R5, R4, RZ, 0xc0, !PT ;  /* 0x0000000405047212 */ /* 0x000fe200078ec0ff */
[-C--:B------:R-:W-:Y:S01]  /*9f20*/  FMUL.FTZ R161, R161, R207.reuse ;  /* 0x000000cfa1a17220 */ /* 0x080fe20000410000 */
[--C-:B------:R-:W-:Y:S01]  /*9f30*/  HSET2.LE.AND R10, R10, R208.reuse, PT ;  /* 0x000000d00a0a7233 */ /* 0x100fe20003803000 */
[----:B------:R-:W-:Y:S01]  /*9f40*/  MUFU.EX2 R186, R186 ;  /* 0x000000ba00ba7308 */ /* 0x000fe20000000800 */
[--C-:B------:R-:W-:Y:S01]  /*9f50*/  HSET2.LE.AND R5, R11, R208.reuse, PT ;  /* 0x000000d00b057233 */ /* 0x100fe20003803000 */
[-C--:B------:R-:W-:Y:S01]  /*9f60*/  FMUL.FTZ R148, R148, R207.reuse ;  /* 0x000000cf94947220 */ /* 0x080fe20000410000 */
[----:B------:R-:W-:Y:S01]  /*9f70*/  PRMT R8, R19, 0x5410, R8 ;  /* 0x0000541013087816 */ /* 0x000fe20000000008 */
[----:B------:R-:W-:Y:S01]  /*9f80*/  MUFU.EX2 R184, R184 ;  /* 0x000000b800b87308 */ /* 0x000fe20000000800 */
[----:B------:R-:W-:Y:S01]  /*9f90*/  LOP3.LUT R12, R12, 0xff00ff, RZ, 0xc0, !PT ;  /* 0x00ff00ff0c0c7812 */ /* 0x000fe200078ec0ff */
[----:B------:R-:W3:Y:S01]  /*9fa0*/  LDSM.16.MT88.4 R16, [R175+0xa000] ;  /* 0x00a00000af10783b */ /* 0x000ee20000004200 */
[----:B----4-:R-:W-:Y:S01]  /*9fb0*/  F2FP.BF16.F32.PACK_AB R11, R187, R188 ;  /* 0x000000bcbb0b723e */ /* 0x010fe200000010ff */
[----:B------:R-:W4:Y:S01]  /*9fc0*/  MUFU.EX2 R183, R183 ;  /* 0x000000b700b77308 */ /* 0x000f220000000800 */
[----:B------:R-:W-:Y:S01]  /*9fd0*/  MOV R242, 0x20 ;  /* 0x0000002000f27802 */ /* 0x000fe20000000f00 */
[-C--:B------:R-:W-:Y:S01]  /*9fe0*/  FMUL.FTZ R149, R149, R207.reuse ;  /* 0x000000cf95957220 */ /* 0x080fe20000410000 */
[----:B------:R-:W-:Y:S01]  /*9ff0*/  LOP3.LUT R10, R11, R10, RZ, 0xc0, !PT ;  /* 0x0000000a0b0a7212 */ /* 0x000fe200078ec0ff */
[----:B------:R-:W-:Y:S01]  /*a000*/  MUFU.EX2 R185, R185 ;  /* 0x000000b900b97308 */ /* 0x000fe20000000800 */
[--C-:B------:R-:W-:Y:S01]  /*a010*/  HSET2.LE.AND R11, R12, R208.reuse, PT ;  /* 0x000000d00c0b7233 */ /* 0x100fe20003803000 */
[-C--:B------:R-:W-:Y:S01]  /*a020*/  FMUL.FTZ R36, R36, R207.reuse ;  /* 0x000000cf24247220 */ /* 0x080fe20000410000 */
[--C-:B------:R-:W-:Y:S01]  /*a030*/  HSET2.LE.AND R8, R8, R208.reuse, PT ;  /* 0x000000d008087233 */ /* 0x100fe20003803000 */
[----:B------:R-:W5:Y:S01]  /*a040*/  MUFU.EX2 R205, R14 ;  /* 0x0000000e00cd7308 */ /* 0x000f620000000800 */
[----:B-1----:R-:W-:Y:S01]  /*a050*/  F2FP.BF16.F32.PACK_AB R13, R201, R202 ;  /* 0x000000cac90d723e */ /* 0x002fe200000010ff */
[-C--:B------:R-:W-:Y:S01]  /*a060*/  FMUL.FTZ R37, R37, R207.reuse ;  /* 0x000000cf25257220 */ /* 0x080fe20000410000 */
[----:B--2---:R-:W-:Y:S01]  /*a070*/  F2FP.BF16.F32.PACK_AB R12, R189, R190 ;  /* 0x000000bebd0c723e */ /* 0x004fe200000010ff */
[----:B------:R-:W1:Y:S01]  /*a080*/  MUFU.EX2 R204, R15 ;  /* 0x0000000f00cc7308 */ /* 0x000e620000000800 */
[----:B------:R-:W-:Y:S01]  /*a090*/  SEL R242, R242, 0xffffffe0, !P0 ;  /* 0xffffffe0f2f27807 */ /* 0x000fe20004000000 */
[----:B------:R-:W-:Y:S01]  /*a0a0*/  FMUL.FTZ R48, R48, R207 ;  /* 0x000000cf30307220 */ /* 0x000fe20000410000 */
[----:B------:R-:W-:Y:S01]  /*a0b0*/  LOP3.LUT R5, R13, R5, RZ, 0xc0, !PT ;  /* 0x000000050d057212 */ /* 0x000fe200078ec0ff */
[----:B------:R-:W2:Y:S01]  /*a0c0*/  MUFU.EX2 R206, R20 ;  /* 0x0000001400ce7308 */ /* 0x000ea20000000800 */
[----:B------:R-:W-:Y:S01]  /*a0d0*/  LOP3.LUT R8, R12, R8, RZ, 0xc0, !PT ;  /* 0x000000080c087212 */ /* 0x000fe200078ec0ff */
[----:B------:R-:W-:Y:S01]  /*a0e0*/  FMUL.FTZ R49, R49, R207 ;  /* 0x000000cf31317220 */ /* 0x000fe20000410000 */
[----:B----4-:R-:W-:Y:S01]  /*a0f0*/  F2FP.BF16.F32.PACK_AB R13, R183, R184 ;  /* 0x000000b8b70d723e */ /* 0x010fe200000010ff */
[----:B------:R-:W-:Y:S01]  /*a100*/  LDSM.16.MT88.4 R24, [R175+0xb000] ;  /* 0x00b00000af18783b */ /* 0x000fe20000004200 */
[----:B------:R-:W-:Y:S01]  /*a110*/  HSET2.LE.AND R9, R9, R208, PT ;  /* 0x000000d009097233 */ /* 0x000fe20003803000 */
[-C--:B-----5:R-:W-:Y:S01]  /*a120*/  FMUL.FTZ R156, R156, R205.reuse ;  /* 0x000000cd9c9c7220 */ /* 0x0a0fe20000410000 */
[----:B------:R-:W-:Y:S01]  /*a130*/  F2FP.BF16.F32.PACK_AB R12, R185, R186 ;  /* 0x000000bab90c723e */ /* 0x000fe200000010ff */
[----:B------:R-:W-:Y:S01]  /*a140*/  FMUL.FTZ R157, R157, R205 ;  /* 0x000000cd9d9d7220 */ /* 0x000fe20000410000 */
[----:B------:R-:W-:Y:S01]  /*a150*/  IADD3 R174, PT, PT, R175, R242, RZ ;  /* 0x000000f2afae7210 */ /* 0x000fe20007ffe0ff */
[-C--:B-1----:R-:W-:Y:S01]  /*a160*/  FMUL.FTZ R158, R158, R204.reuse ;  /* 0x000000cc9e9e7220 */ /* 0x082fe20000410000 */
[----:B------:R-:W-:Y:S01]  /*a170*/  LOP3.LUT R11, R13, R11, RZ, 0xc0, !PT ;  /* 0x0000000b0d0b7212 */ /* 0x000fe200078ec0ff */
[----:B------:R-:W-:Y:S01]  /*a180*/  FMUL.FTZ R159, R159, R204 ;  /* 0x000000cc9f9f7220 */ /* 0x000fe20000410000 */
[----:B------:R-:W-:Y:S01]  /*a190*/  LOP3.LUT R9, R12, R9, RZ, 0xc0, !PT ;  /* 0x000000090c097212 */ /* 0x000fe200078ec0ff */
[-C--:B--2---:R-:W-:Y:S01]  /*a1a0*/  FMUL.FTZ R162, R162, R206.reuse ;  /* 0x000000cea2a27220 */ /* 0x084fe20000410000 */
[----:B------:R-:W1:Y:S01]  /*a1b0*/  LDSM.16.MT88.4 R12, [R174+0xa000] ;  /* 0x00a00000ae0c783b */ /* 0x000e620000004200 */
[----:B------:R-:W-:Y:S01]  /*a1c0*/  FMUL.FTZ R163, R163, R206 ;  /* 0x000000cea3a37220 */ /* 0x000fe20000410000 */
[----:B------:R-:W-:Y:S01]  /*a1d0*/  IADD3 R221, PT, PT, R175, 0xa040, RZ ;  /* 0x0000a040afdd7810 */ /* 0x000fe20007ffe0ff */
[-C--:B------:R-:W-:Y:S01]  /*a1e0*/  FMUL.FTZ R152, R152, R205.reuse ;  /* 0x000000cd98987220 */ /* 0x080fe20000410000 */
[-C--:B------:R-:W-:Y:S01]  /*a1f0*/  FMUL.FTZ R153, R153, R205.reuse ;  /* 0x000000cd99997220 */ /* 0x080fe20000410000 */
[-C--:B------:R-:W-:Y:S01]  /*a200*/  FMUL.FTZ R154, R154, R204.reuse ;  /* 0x000000cc9a9a7220 */ /* 0x080fe20000410000 */
[----:B------:R-:W-:Y:S01]  /*a210*/  FMUL.FTZ R155, R155, R204 ;  /* 0x000000cc9b9b7220 */ /* 0x000fe20000410000 */
[-C--:B---3--:R-:W-:Y:S01]  /*a220*/  HMMA.16816.F32.BF16 R156, R8, R16.reuse, R156 ;  /* 0x00000010089c723c */ /* 0x088fe2000004189c */
[-C--:B------:R-:W-:Y:S01]  /*a230*/  FMUL.FTZ R150, R150, R206.reuse ;  /* 0x000000ce96967220 */ /* 0x080fe20000410000 */
[-C--:B------:R-:W-:Y:S01]  /*a240*/  FMUL.FTZ R151, R151, R206.reuse ;  /* 0x000000ce97977220 */ /* 0x080fe20000410000 */
[-C--:B------:R-:W-:Y:S01]  /*a250*/  FMUL.FTZ R38, R38, R206.reuse ;  /* 0x000000ce26267220 */ /* 0x080fe20000410000 */
[----:B------:R-:W-:Y:S01]  /*a260*/  FMUL.FTZ R39, R39, R206 ;  /* 0x000000ce27277220 */ /* 0x000fe20000410000 */
[-C--:B------:R-:W-:Y:S01]  /*a270*/  FMUL.FTZ R40, R40, R205.reuse ;  /* 0x000000cd28287220 */ /* 0x080fe20000410000 */
[-C--:B------:R-:W-:Y:S01]  /*a280*/  FMUL.FTZ R41, R41, R205.reuse ;  /* 0x000000cd29297220 */ /* 0x080fe20000410000 */
[-C--:B------:R-:W-:Y:S01]  /*a290*/  FMUL.FTZ R42, R42, R204.reuse ;  /* 0x000000cc2a2a7220 */ /* 0x080fe20000410000 */
[----:B------:R-:W-:Y:S01]  /*a2a0*/  HMMA.16816.F32.BF16 R160, R4, R16, R160 ;  /* 0x0000001004a0723c */ /* 0x000fe200000418a0 */
[----:B------:R-:W-:Y:S01]  /*a2b0*/  IADD3 R16, PT, PT, R175, 0xa000, RZ ;  /* 0x0000a000af107810 */ /* 0x000fe20007ffe0ff */
[-C--:B------:R-:W-:Y:S01]  /*a2c0*/  FMUL.FTZ R43, R43, R204.reuse ;  /* 0x000000cc2b2b7220 */ /* 0x080fe20000410000 */
[-C--:B------:R-:W-:Y:S01]  /*a2d0*/  FMUL.FTZ R44, R44, R205.reuse ;  /* 0x000000cd2c2c7220 */ /* 0x080fe20000410000 */
[----:B------:R-:W-:Y:S01]  /*a2e0*/  FMUL.FTZ R45, R45, R205 ;  /* 0x000000cd2d2d7220 */ /* 0x000fe20000410000 */
[----:B------:R-:W-:Y:S01]  /*a2f0*/  @P6 IADD3 R221, PT, PT, R16, -0x40, RZ ;  /* 0xffffffc010dd6810 */ /* 0x000fe20007ffe0ff */
        /* <DEDUP_REMOVED lines=18> */
[----:B------:R-:W5:Y:S01]  /*a420*/  LDSM.16.MT88.4 R16, [R221+0x1000] ;  /* 0x00100000dd10783b */ /* 0x000f620000004200 */
        /* <DEDUP_REMOVED lines=51> */
[C---:B--2---:R-:W-:Y:S01]  /*a760*/  HMMA.16816.F32.BF16 R56, R8.reuse, R32, R56 ;  /* 0x000000200838723c */ /* 0x044fe20000041838 */
[----:B------:R-:W-:Y:S01]  /*a770*/  PRMT R247, R248, 0x7773, RZ ;  /* 0x00007773f8f77816 */ /* 0x000fe200000000ff */
[----:B------:R-:W-:Y:S01]  /*a780*/  FFMA.FTZ R172, R172, UR4, -R210 ;  /* 0x00000004acac7c23 */ /* 0x000fe200080108d2 */
        /* <DEDUP_REMOVED lines=50> */
[----:B------:R-:W-:Y:S01]  /*aab0*/  FFMA.FTZ R217, R217, UR4, -R209 ;  /* 0x00000004d9d97c23 */ /* 0x000fe200080108d1 */
[----:B------:R-:W-:Y:S01]  /*aac0*/  LOP3.LUT R220, R220, UR11, R243, 0x96, !PT ;  /* 0x0000000bdcdc7c12 */ /* 0x000fe2000f8e96f3 */
[--C-:B------:R-:W-:Y:S01]  /*aad0*/  FFMA.FTZ R197, R197, UR4, -R203.reuse ;  /* 0x00000004c5c57c23 */ /* 0x100fe200080108cb */
[C---:B------:R-:W-:Y:S01]  /*aae0*/  HMMA.16816.F32.BF16 R108, R8.reuse, R22, R108 ;  /* 0x00000016086c723c */ /* 0x040fe2000004186c */
[--C-:B------:R-:W-:Y:S01]  /*aaf0*/  FFMA.FTZ R192, R192, UR4, -R203.reuse ;  /* 0x00000004c0c07c23 */ /* 0x100fe200080108cb */
[--C-:B------:R-:W-:Y:S01]  /*ab00*/  FFMA.FTZ R196, R196, UR4, -R203.reuse ;  /* 0x00000004c4c47c23 */ /* 0x100fe200080108cb */
[----:B------:R-:W-:Y:S01]  /*ab10*/  MUFU.EX2 R217, R217 ;  /* 0x000000d900d97308 */ /* 0x000fe20000000800 */
[----:B------:R-:W-:Y:S01]  /*ab20*/  FFMA.FTZ R203, R193, UR4, -R203 ;  /* 0x00000004c1cb7c23 */ /* 0x000fe200080108cb */
[--C-:B------:R-:W-:Y:S01]  /*ab30*/  FFMA.FTZ R195, R195, UR4, -R211.reuse ;  /* 0x00000004c3c37c23 */ /* 0x100fe200080108d3 */
[----:B------:R-:W-:Y:S01]  /*ab40*/  FFMA.FTZ R198, R198, UR4, -R211 ;  /* 0x00000004c6c67c23 */ /* 0x000fe200080108d3 */
[----:B------:R2:W-:Y:S01]  /*ab50*/  MUFU.EX2 R193, R197 ;  /* 0x000000c500c17308 */ /* 0x0005e20000000800 */
[C---:B-----5:R-:W-:Y:S01]  /*ab60*/  HMMA.16816.F32.BF16 R120, R8.reuse, R16, R120 ;  /* 0x000000100878723c */ /* 0x060fe20000041878 */
[----:B------:R-:W-:Y:S01]  /*ab70*/  FFMA.FTZ R181, R231, R207, R181 ;  /* 0x000000cfe7b57223 */ /* 0x000fe200000100b5 */
[----:B------:R-:W-:Y:S01]  /*ab80*/  FFMA.FTZ R202, R230, R206, R202 ;  /* 0x000000cee6ca7223 */ /* 0x000fe200000100ca */
[----:B------:R-:W-:Y:S01]  /*ab90*/  MUFU.EX2 R192, R192 ;  /* 0x000000c000c07308 */ /* 0x000fe20000000800 */
[----:B------:R-:W-:Y:S01]  /*aba0*/  FFMA.FTZ R190, R229, R205, R190 ;  /* 0x000000cde5be7223 */ /* 0x000fe200000100be */
[----:B------:R-:W-:Y:S01]  /*abb0*/  FFMA.FTZ R186, R228, R204, R186 ;  /* 0x000000cce4ba7223 */ /* 0x000fe200000100ba */
[----:B------:R-:W-:Y:S01]  /*abc0*/  FADD.FTZ R181, R180, R181 ;  /* 0x000000b5b4b57221 */ /* 0x000fe20000010000 */
[----:B------:R-:W-:Y:S01]  /*abd0*/  MUFU.EX2 R195, R195 ;  /* 0x000000c300c37308 */ /* 0x000fe20000000800 */
[C---:B------:R-:W-:Y:S01]  /*abe0*/  HMMA.16816.F32.BF16 R124, R8.reuse, R18, R124 ;  /* 0x00000012087c723c */ /* 0x040fe2000004187c */
[----:B------:R-:W-:Y:S01]  /*abf0*/  FADD.FTZ R202, R201, R202 ;  /* 0x000000cac9ca7221 */ /* 0x000fe20000010000 */
[----:B------:R-:W-:Y:S01]  /*ac00*/  FADD.FTZ R190, R189, R190 ;  /* 0x000000bebdbe7221 */ /* 0x000fe20000010000 */
[----:B------:R-:W3:Y:S01]  /*ac10*/  MUFU.EX2 R196, R196 ;  /* 0x000000c400c47308 */ /* 0x000ee20000000800 */
[----:B------:R-:W-:Y:S01]  /*ac20*/  FADD.FTZ R186, R185, R186 ;  /* 0x000000bab9ba7221 */ /* 0x000fe20000010000 */
[--C-:B--2---:R-:W-:Y:S01]  /*ac30*/  FFMA.FTZ R197, R194, UR4, -R211.reuse ;  /* 0x00000004c2c57c23 */ /* 0x104fe200080108d3 */
[----:B------:R-:W-:Y:S01]  /*ac40*/  FFMA.FTZ R211, R199, UR4, -R211 ;  /* 0x00000004c7d37c23 */ /* 0x000fe200080108d3 */
[----:B------:R-:W-:Y:S01]  /*ac50*/  MUFU.EX2 R194, R203 ;  /* 0x000000cb00c27308 */ /* 0x000fe20000000800 */
[C---:B-1----:R-:W-:Y:S01]  /*ac60*/  HMMA.16816.F32.BF16 R128, R8.reuse, R12, R128 ;  /* 0x0000000c0880723c */ /* 0x042fe20000041880 */
[----:B------:R-:W-:Y:S01]  /*ac70*/  FADD.FTZ R181, R164, R181 ;  /* 0x000000b5a4b57221 */ /* 0x000fe20000010000 */
[----:B------:R-:W-:Y:S01]  /*ac80*/  FADD.FTZ R202, R200, R202 ;  /* 0x000000cac8ca7221 */ /* 0x000fe20000010000 */
[----:B------:R-:W-:Y:S01]  /*ac90*/  MUFU.EX2 R197, R197 ;  /* 0x000000c500c57308 */ /* 0x000fe20000000800 */
[----:B------:R-:W-:Y:S01]  /*aca0*/  FADD.FTZ R190, R188, R190 ;  /* 0x000000bebcbe7221 */ /* 0x000fe20000010000 */
[----:B------:R-:W-:Y:S01]  /*acb0*/  FADD.FTZ R186, R184, R186 ;  /* 0x000000bab8ba7221 */ /* 0x000fe20000010000 */
[----:B------:R-:W-:Y:S01]  /*acc0*/  FADD.FTZ R181, R182, R181 ;  /* 0x000000b5b6b57221 */ /* 0x000fe20000010000 */
[----:B------:R-:W1:Y:S01]  /*acd0*/  MUFU.EX2 R199, R198 ;  /* 0x000000c600c77308 */ /* 0x000e620000000800 */
[----:B------:R-:W-:Y:S01]  /*ace0*/  HMMA.16816.F32.BF16 R136, R8, R14, R136 ;  /* 0x0000000e0888723c */ /* 0x000fe20000041888 */
[----:B------:R-:W-:Y:S01]  /*acf0*/  MOV R8, R248 ;  /* 0x000000f800087202 */ /* 0x000fe20000000f00 */
[----:B------:R-:W-:Y:S01]  /*ad00*/  FADD.FTZ R202, R191, R202 ;  /* 0x000000cabfca7221 */ /* 0x000fe20000010000 */
[----:B------:R-:W-:Y:S01]  /*ad10*/  LOP3.LUT R10, R246, UR8, R249, 0x96, !PT ;  /* 0x00000008f60a7c12 */ /* 0x000fe2000f8e96f9 */
[----:B------:R-:W-:Y:S01]  /*ad20*/  MUFU.EX2 R198, R211 ;  /* 0x000000d300c67308 */ /* 0x000fe20000000800 */
[C---:B------:R-:W-:Y:S01]  /*ad30*/  PRMT R11, R248.reuse, 0x7772, RZ ;  /* 0x00007772f80b7816 */ /* 0x040fe200000000ff */
[----:B------:R-:W-:Y:S01]  /*ad40*/  FADD.FTZ R190, R187, R190 ;  /* 0x000000bebbbe7221 */ /* 0x000fe20000010000 */
[----:B------:R-:W-:Y:S01]  /*ad50*/  PRMT R9, R248, 0x7771, RZ ;  /* 0x00007771f8097816 */ /* 0x000fe200000000ff */
[C---:B------:R-:W-:Y:S01]  /*ad60*/  HMMA.16816.F32.BF16 R116, R4.reuse, R16, R116 ;  /* 0x000000100474723c */ /* 0x040fe20000041874 */
[----:B------:R-:W-:Y:S01]  /*ad70*/  LOP3.LUT R8, R8, 0xff, RZ, 0xc0, !PT ;  /* 0x000000ff08087812 */ /* 0x000fe200078ec0ff */
[----:B------:R-:W-:Y:S01]  /*ad80*/  FFMA.FTZ R17, R245, UR4, -R210 ;  /* 0x00000004f5117c23 */ /* 0x000fe200080108d2 */
[C---:B------:R-:W-:Y:S01]  /*ad90*/  LOP3.LUT R16, R10.reuse, 0xffff, RZ, 0xc0, !PT ;  /* 0x0000ffff0a107812 */ /* 0x040fe200078ec0ff */
[----:B------:R-:W2:Y:S01]  /*ada0*/  MUFU.EX2 R245, R172 ;  /* 0x000000ac00f57308 */ /* 0x000ea20000000800 */
[----:B------:R-:W-:Y:S01]  /*adb0*/  PRMT R247, R11, 0x5410, R247 ;  /* 0x000054100bf77816 */ /* 0x000fe200000000f7 */
[----:B------:R-:W-:Y:S01]  /*adc0*/  FADD.FTZ R186, R183, R186 ;  /* 0x000000bab7ba7221 */ /* 0x000fe20000010000 */
[----:B------:R-:W-:Y:S01]  /*add0*/  PRMT R11, R10, 0x7632, R11 ;  /* 0x000076320a0b7816 */ /* 0x000fe2000000000b */
[C---:B------:R-:W-:Y:S01]  /*ade0*/  HMMA.16816.F32.BF16 R52, R4.reuse, R32, R52 ;  /* 0x000000200434723c */ /* 0x040fe20000041834 */
[----:B------:R-:W-:Y:S01]  /*adf0*/  PRMT R246, R8, 0x5410, R9 ;  /* 0x0000541008f67816 */ /* 0x000fe20000000009 */
[----:B---3--:R-:W-:Y:S01]  /*ae00*/  FADD.FTZ R181, R196, R181 ;  /* 0x000000b5c4b57221 */ /* 0x008fe20000010000 */
[----:B------:R-:W-:Y:S01]  /*ae10*/  LOP3.LUT R9, R10, 0xff, RZ, 0xc0, !PT ;  /* 0x000000ff0a097812 */ /* 0x000fe200078ec0ff */
[----:B-1----:R-:W-:Y:S01]  /*ae20*/  FADD.FTZ R202, R199, R202 ;  /* 0x000000cac7ca7221 */ /* 0x002fe20000010000 */
[----:B------:R-:W-:Y:S01]  /*ae30*/  SHF.R.U32.HI R16, RZ, 0x8, R16 ;  /* 0x00000008ff107819 */ /* 0x000fe20000011610 */
[----:B------:R-:W-:Y:S01]  /*ae40*/  FADD.FTZ R181, R193, R181 ;  /* 0x000000b5c1b57221 */ /* 0x000fe20000010000 */
[----:B------:R-:W-:Y:S01]  /*ae50*/  SHF.R.U32.HI R8, RZ, 0x18, R10 ;  /* 0x00000018ff087819 */ /* 0x000fe2000001160a */
[C---:B------:R-:W-:Y:S01]  /*ae60*/  HMMA.16816.F32.BF16 R64, R4.reuse, R34, R64 ;  /* 0x000000220440723c */ /* 0x040fe20000041840 */
[----:B------:R-:W-:Y:S01]  /*ae70*/  LOP3.LUT R10, R11, 0xff, RZ, 0xc0, !PT ;  /* 0x000000ff0b0a7812 */ /* 0x000fe200078ec0ff */
[--C-:B------:R-:W-:Y:S01]  /*ae80*/  FFMA.FTZ R11, R233, UR4, -R209.reuse ;  /* 0x00000004e90b7c23 */ /* 0x100fe200080108d1 */
[----:B------:R-:W-:Y:S01]  /*ae90*/  PRMT R9, R9, 0x5410, R16 ;  /* 0x0000541009097816 */ /* 0x000fe20000000010 */
[--C-:B------:R-:W-:Y:S01]  /*aea0*/  FFMA.FTZ R16, R222, UR4, -R209.reuse ;  /* 0x00000004de107c23 */ /* 0x100fe200080108d1 */
[----:B------:R-:W-:Y:S01]  /*aeb0*/  PRMT R8, R10, 0x5410, R8 ;  /* 0x000054100a087816 */ /* 0x000fe20000000008 */
[--C-:B------:R-:W-:Y:S01]  /*aec0*/  FFMA.FTZ R10, R244, UR4, -R210.reuse ;  /* 0x00000004f40a7c23 */ /* 0x100fe200080108d2 */
[----:B------:R-:W-:Y:S01]  /*aed0*/  FFMA.FTZ R244, R219, UR4, -R210 ;  /* 0x00000004dbf47c23 */ /* 0x000fe200080108d2 */
[----:B------:R-:W1:Y:S01]  /*aee0*/  MUFU.EX2 R233, R17 ;  /* 0x0000001100e97308 */ /* 0x000e620000000800 */
[--C-:B------:R-:W-:Y:S01]  /*aef0*/  HSET2.LE.AND R9, R9, R208.reuse, PT ;  /* 0x000000d009097233 */ /* 0x100fe20003803000 */
[----:B------:R-:W-:Y:S01]  /*af00*/  FFMA.FTZ R219, R173, UR4, -R209 ;  /* 0x00000004addb7c23 */ /* 0x000fe200080108d1 */
[----:B------:R-:W-:Y:S01]  /*af10*/  HSET2.LE.AND R8, R8, R208, PT ;  /* 0x000000d008087233 */ /* 0x000fe20003803000 */
[----:B------:R-:W3:Y:S01]  /*af20*/  MUFU.EX2 R222, R11 ;  /* 0x0000000b00de7308 */ /* 0x000ee20000000800 */
[C---:B------:R-:W-:Y:S01]  /*af30*/  HMMA.16816.F32.BF16 R68, R4.reuse, R28, R68 ;  /* 0x0000001c0444723c */ /* 0x040fe20000041844 */
[----:B------:R-:W4:Y:S01]  /*af40*/  LDSM.16.MT88.4 R32, [R175+0xa800] ;  /* 0x00a80000af20783b */ /* 0x000f220000004200 */
[----:B------:R-:W-:Y:S01]  /*af50*/  LOP3.LUT R247, R247, 0xff00ff, RZ, 0xc0, !PT ;  /* 0x00ff00fff7f77812 */ /* 0x000fe200078ec0ff */
[----:B------:R-:W5:Y:S01]  /*af60*/  MUFU.EX2 R210, R16 ;  /* 0x0000001000d27308 */ /* 0x000f620000000800 */
[----:B--2---:R-:W-:Y:S01]  /*af70*/  FADD.FTZ R190, R245, R190 ;  /* 0x000000bef5be7221 */ /* 0x004fe20000010000 */
[----:B------:R-:W-:Y:S01]  /*af80*/  FADD.FTZ R202, R198, R202 ;  /* 0x000000cac6ca7221 */ /* 0x000fe20000010000 */
[----:B------:R-:W-:Y:S01]  /*af90*/  FADD.FTZ R181, R192, R181 ;  /* 0x000000b5c0b57221 */ /* 0x000fe20000010000 */
[----:B------:R-:W2:Y:S01]  /*afa0*/  MUFU.EX2 R209, R10 ;  /* 0x0000000a00d17308 */ /* 0x000ea20000000800 */
[C---:B------:R-:W-:Y:S01]  /*afb0*/  HMMA.16816.F32.BF16 R80, R4.reuse, R30, R80 ;  /* 0x0000001e0450723c */ /* 0x040fe20000041850 */
[C---:B-1----:R-:W-:Y:S01]  /*afc0*/  F2FP.BF16.F32.PACK_AB R172, R233.reuse, R245 ;  /* 0x000000f5e9ac723e */ /* 0x042fe200000010ff */
[----:B------:R1:W-:Y:S01]  /*afd0*/  LDSM.16.MT88.4 R28, [R175+0xb800] ;  /* 0x00b80000af1c783b */ /* 0x0003e20000004200 */
[----:B------:R-:W2:Y:S01]  /*afe0*/  MUFU.EX2 R244, R244 ;  /* 0x000000f400f47308 */ /* 0x000ea20000000800 */
[----:B------:R-:W-:Y:S01]  /*aff0*/  FADD.FTZ R190, R233, R190 ;  /* 0x000000bee9be7221 */ /* 0x000fe20000010000 */
[----:B------:R-:W-:Y:S01]  /*b000*/  LOP3.LUT R172, R172, R9, RZ, 0xc0, !PT ;  /* 0x00000009acac7212 */ /* 0x000fe200078ec0ff */
[----:B---3--:R-:W-:Y:S01]  /*b010*/  FADD.FTZ R186, R222, R186 ;  /* 0x000000badeba7221 */ /* 0x008fe20000010000 */
[----:B------:R-:W3:Y:S01]  /*b020*/  MUFU.EX2 R219, R219 ;  /* 0x000000db00db7308 */ /* 0x000ee20000000800 */
[C---:B------:R-:W-:Y:S01]  /*b030*/  HMMA.16816.F32.BF16 R84, R4.reuse, R24, R84 ;  /* 0x000000180454723c */ /* 0x040fe20000041854 */
[C---:B-----5:R-:W-:Y:S01]  /*b040*/  F2FP.BF16.F32.PACK_AB R173, R210.reuse, R222 ;  /* 0x000000ded2ad723e */ /* 0x060fe200000010ff */
[----:B------:R-:W-:Y:S01]  /*b050*/  FADD.FTZ R186, R210, R186 ;  /* 0x000000bad2ba7221 */ /* 0x000fe20000010000 */
[----:B------:R-:W-:Y:S01]  /*b060*/  FADD.FTZ R202, R197, R202 ;  /* 0x000000cac5ca7221 */ /* 0x000fe20000010000 */
[----:B------:R-:W-:Y:S01]  /*b070*/  FADD.FTZ R231, R194, R181 ;  /* 0x000000b5c2e77221 */ /* 0x000fe20000010000 */
[----:B------:R-:W-:Y:S01]  /*b080*/  LOP3.LUT R173, R173, R8, RZ, 0xc0, !PT ;  /* 0x00000008adad7212 */ /* 0x000fe200078ec0ff */
[----:B--2---:R-:W-:Y:S01]  /*b090*/  FADD.FTZ R190, R209, R190 ;  /* 0x000000bed1be7221 */ /* 0x004fe20000010000 */
[----:B------:R-:W-:Y:S01]  /*b0a0*/  LDSM.16.MT88.4 R8, [R242+0x800] ;  /* 0x00080000f208783b */ /* 0x000fe20000004200 */
[----:B------:R-:W-:Y:S01]  /*b0b0*/  HMMA.16816.F32.BF16 R96, R4, R26, R96 ;  /* 0x0000001a0460723c */ /* 0x000fe20000041860 */
[----:B------:R-:W-:Y:S01]  /*b0c0*/  FADD.FTZ R230, R195, R202 ;  /* 0x000000cac3e67221 */ /* 0x000fe20000010000 */
[----:B------:R-:W-:Y:S01]  /*b0d0*/  FADD.FTZ R229, R244, R190 ;  /* 0x000000bef4e57221 */ /* 0x000fe20000010000 */
[----:B------:R-:W2:Y:S01]  /*b0e0*/  LDSM.16.MT88.4 R24, [R174+0xa800] ;  /* 0x00a80000ae18783b */ /* 0x000ea20000004200 */
[----:B---3--:R-:W-:-:S04]  /*b0f0*/  FADD.FTZ R186, R219, R186 ;  /* 0x000000badbba7221 */ /* 0x008fc80000010000 */
[----:B------:R-:W-:Y:S01]  /*b100*/  HMMA.16816.F32.BF16 R100, R4, R20, R100 ;  /* 0x000000140464723c */ /* 0x000fe20000041864 */
[----:B-1----:R-:W-:Y:S01]  /*b110*/  F2FP.BF16.F32.PACK_AB R175, R244, R209 ;  /* 0x000000d1f4af723e */ /* 0x002fe200000010ff */
[----:B------:R-:W-:-:S06]  /*b120*/  FADD.FTZ R228, R217, R186 ;  /* 0x000000bad9e47221 */ /* 0x000fcc0000010000 */
[C---:B------:R-:W-:Y:S01]  /*b130*/  HMMA.16816.F32.BF16 R112, R4.reuse, R22, R112 ;  /* 0x000000160470723c */ /* 0x040fe20000041870 */
[----:B------:R1:W-:Y:S07]  /*b140*/  LDSM.16.MT88.4 R20, [R174+0xb800] ;  /* 0x00b80000ae14783b */ /* 0x0003ee0000004200 */
[C---:B------:R-:W-:Y:S01]  /*b150*/  HMMA.16816.F32.BF16 R144, R4.reuse, R18, R144 ;  /* 0x000000120490723c */ /* 0x040fe20000041890 */
[----:B------:R-:W3:Y:S07]  /*b160*/  LDSM.16.MT88.4 R16, [R221+0x800] ;  /* 0x00080000dd10783b */ /* 0x000eee0000004200 */
[C---:B------:R-:W-:Y:S08]  /*b170*/  HMMA.16816.F32.BF16 R140, R4.reuse, R12, R140 ;  /* 0x0000000c048c723c */ /* 0x040ff0000004188c */
[----:B------:R-:W-:Y:S01]  /*b180*/  HMMA.16816.F32.BF16 R4, R4, R14, R132 ;  /* 0x0000000e0404723c */ /* 0x000fe20000041884 */
[----:B------:R5:W3:Y:S01]  /*b190*/  LDSM.16.MT88.4 R12, [R221+0x1800] ;  /* 0x00180000dd0c783b */ /* 0x000ae20000004200 */
[----:B-1----:R-:W-:-:S03]  /*b1a0*/  HSET2.LE.AND R174, R246, R208, PT ;  /* 0x000000d0f6ae7233 */ /* 0x002fc60003803000 */
[----:B------:R-:W1:Y:S02]  /*b1b0*/  LDSM.16.MT88.4 R132, [R242+0x1800] ;  /* 0x00180000f284783b */ /* 0x000e640000004200 */
[----:B------:R-:W-:Y:S02]  /*b1c0*/  LOP3.LUT R174, R175, R174, RZ, 0xc0, !PT ;  /* 0x000000aeafae7212 */ /* 0x000fe400078ec0ff */
[----:B------:R-:W-:Y:S02]  /*b1d0*/  HSET2.LE.AND R175, R247, R208, PT ;  /* 0x000000d0f7af7233 */ /* 0x000fe40003803000 */
[----:B-----5:R-:W-:-:S04]  /*b1e0*/  F2FP.BF16.F32.PACK_AB R221, R217, R219 ;  /* 0x000000dbd9dd723e */ /* 0x020fc800000010ff */
[----:B------:R-:W-:Y:S01]  /*b1f0*/  LOP3.LUT R175, R221, R175, RZ, 0xc0, !PT ;  /* 0x000000afddaf7212 */ /* 0x000fe200078ec0ff */
[----:B------:R-:W-:-:S06]  /*b200*/  IMAD.WIDE.U32 R220, R220, -0x2daee0ad, RZ ;  /* 0xd2511f53dcdc7825 */ /* 0x000fcc00078e00ff */
[C---:B----4-:R-:W-:Y:S08]  /*b210*/  HMMA.16816.F32.BF16 R156, R172.reuse, R32, R156 ;  /* 0x00000020ac9c723c */ /* 0x050ff0000004189c */
[C---:B------:R-:W-:Y:S08]  /*b220*/  HMMA.16816.F32.BF16 R152, R172.reuse, R34, R152 ;  /* 0x00000022ac98723c */ /* 0x040ff00000041898 */
[C---:B--2---:R-:W-:Y:S08]  /*b230*/  HMMA.16816.F32.BF16 R40, R172.reuse, R24, R40 ;  /* 0x00000018ac28723c */ /* 0x044ff00000041828 */
        /* <DEDUP_REMOVED lines=14> */
[----:B------:R-:W-:Y:S02]  /*b320*/  PRMT R173, R220, 0x7771, RZ ;  /* 0x00007771dcad7816 */ /* 0x000fe400000000ff */
[----:B------:R-:W-:Y:S02]  /*b330*/  LOP3.LUT R172, R172, 0xff, RZ, 0xc0, !PT ;  /* 0x000000ffacac7812 */ /* 0x000fe400078ec0ff */
[----:B------:R-:W-:Y:S02]  /*b340*/  LOP3.LUT R175, R218, UR8, R221, 0x96, !PT ;  /* 0x00000008daaf7c12 */ /* 0x000fe4000f8e96dd */
[C---:B------:R-:W-:Y:S02]  /*b350*/  PRMT R218, R220.reuse, 0x7773, RZ ;  /* 0x00007773dcda7816 */ /* 0x040fe400000000ff */
[----:B------:R-:W-:Y:S02]  /*b360*/  PRMT R174, R220, 0x7772, RZ ;  /* 0x00007772dcae7816 */ /* 0x000fe400000000ff */
[----:B------:R-:W-:-:S02]  /*b370*/  PRMT R173, R172, 0x5410, R173 ;  /* 0x00005410acad7816 */ /* 0x000fc400000000ad */
[C---:B------:R-:W-:Y:S02]  /*b380*/  LOP3.LUT R172, R175.reuse, 0xffff, RZ, 0xc0, !PT ;  /* 0x0000ffffafac7812 */ /* 0x040fe400078ec0ff */
[----:B------:R-:W-:Y:S02]  /*b390*/  PRMT R174, R174, 0x5410, R218 ;  /* 0x00005410aeae7816 */ /* 0x000fe400000000da */
[----:B------:R-:W-:Y:S02]  /*b3a0*/  SHF.R.U32.HI R172, RZ, 0x8, R172 ;  /* 0x00000008ffac7819 */ /* 0x000fe400000116ac */
[----:B------:R-:W-:Y:S02]  /*b3b0*/  LOP3.LUT R218, R175, 0xff, RZ, 0xc0, !PT ;  /* 0x000000ffafda7812 */ /* 0x000fe400078ec0ff */
[----:B------:R-:W-:Y:S02]  /*b3c0*/  LOP3.LUT R203, R174, 0xff00ff, RZ, 0xc0, !PT ;  /* 0x00ff00ffaecb7812 */ /* 0x000fe400078ec0ff */
[----:B------:R-:W-:-:S02]  /*b3d0*/  PRMT R172, R218, 0x5410, R172 ;  /* 0x00005410daac7816 */ /* 0x000fc400000000ac */
[----:B------:R-:W-:Y:S02]  /*b3e0*/  PRMT R218, R175, 0x7632, R218 ;  /* 0x00007632afda7816 */ /* 0x000fe400000000da */
[----:B------:R-:W-:Y:S02]  /*b3f0*/  SHF.R.U32.HI R175, RZ, 0x18, R175 ;  /* 0x00000018ffaf7819 */ /* 0x000fe400000116af */
[----:B------:R-:W-:Y:S02]  /*b400*/  LOP3.LUT R218, R218, 0xff, RZ, 0xc0, !PT ;  /* 0x000000ffdada7812 */ /* 0x000fe400078ec0ff */
[--C-:B------:R-:W-:Y:S02]  /*b410*/  HSET2.LE.AND R174, R173, R208.reuse, PT ;  /* 0x000000d0adae7233 */ /* 0x100fe40003803000 */
[----:B------:R-:W-:Y:S02]  /*b420*/  PRMT R175, R218, 0x5410, R175 ;  /* 0x00005410daaf7816 */ /* 0x000fe400000000af */
[----:B------:R-:W-:-:S02]  /*b430*/  HSET2.LE.AND R173, R203, R208, PT ;  /* 0x000000d0cbad7233 */ /* 0x000fc40003803000 */
[--C-:B------:R-:W-:Y:S02]  /*b440*/  HSET2.LE.AND R172, R172, R208.reuse, PT ;  /* 0x000000d0acac7233 */ /* 0x100fe40003803000 */
[----:B------:R-:W-:Y:S02]  /*b450*/  HSET2.LE.AND R208, R175, R208, PT ;  /* 0x000000d0afd07233 */ /* 0x000fe40003803000 */
[----:B------:R-:W-:-:S04]  /*b460*/  F2FP.BF16.F32.PACK_AB R175, R194, R192 ;  /* 0x000000c0c2af723e */ /* 0x000fc800000010ff */
[----:B------:R-:W-:Y:S02]  /*b470*/  LOP3.LUT R174, R175, R174, RZ, 0xc0, !PT ;  /* 0x000000aeafae7212 */ /* 0x000fe400078ec0ff */
[----:B------:R-:W-:-:S04]  /*b480*/  F2FP.BF16.F32.PACK_AB R175, R195, R197 ;  /* 0x000000c5c3af723e */ /* 0x000fc800000010ff */
        /* <DEDUP_REMOVED lines=27> */
[C---:B------:R-:W-:Y:S01]  /*b640*/  LOP3.LUT R170, R0.reuse, 0x1c0, RZ, 0xc0, !PT ;  /* 0x000001c000aa7812 */ /* 0x040fe200078ec0ff */
[----:B------:R-:W-:Y:S01]  /*b650*/  IMAD.SHL.U32 R8, R169, 0x20, RZ ;  /* 0x00000020a9087824 */ /* 0x000fe200078e00ff */
[----:B------:R-:W-:Y:S01]  /*b660*/  LOP3.LUT R9, R0, 0x200, RZ, 0xc0, !PT ;  /* 0x0000020000097812 */ /* 0x000fe200078ec0ff */
[----:B------:R-:W-:Y:S01]  /*b670*/  IMAD.MOV.U32 R164, RZ, RZ, 0x20 ;  /* 0x00000020ffa47424 */ /* 0x000fe200078e00ff */
[----:B------:R-:W-:Y:S01]  /*b680*/  LOP3.LUT R170, R170, 0x38, R216, 0xf8, !PT ;  /* 0x00000038aaaa7812 */ /* 0x000fe200078ef8d8 */
[----:B------:R-:W-:Y:S01]  /*b690*/  IMAD.MOV.U32 R216, RZ, RZ, 0x40 ;  /* 0x00000040ffd87424 */ /* 0x000fe200078e00ff */
[----:B------:R-:W-:Y:S01]  /*b6a0*/  SHF.R.U32.HI R11, RZ, 0x1, R169 ;  /* 0x00000001ff0b7819 */ /* 0x000fe200000116a9 */
[----:B------:R-:W-:Y:S01]  /*b6b0*/  UIADD3 UR4, UPT, UPT, UR18, 0x3c6ef372, URZ ;  /* 0x3c6ef37212047890 */ /* 0x000fe2000fffe0ff */
[----:B------:R-:W-:Y:S02]  /*b6c0*/  LOP3.LUT R8, R9, 0x7c00, R8, 0xf8, !PT ;  /* 0x00007c0009087812 */ /* 0x000fe400078ef808 */
        /* <DEDUP_REMOVED lines=15> */
[-C--:B------:R-:W-:Y:S01]  /*b7c0*/  LEA.HI.X R17, R12, R223.reuse, R6, 0x6, P2 ;  /* 0x000000df0c117211 */ /* 0x080fe200010f3406 */
        /* <DEDUP_REMOVED lines=19> */
[----:B------:R-:W4:Y:S04]  /*b900*/  LDSM.16.M88.4 R180, [R211+UR5+0x8800] ;  /* 0x00880005d3b4783b */ /* 0x000f280008000200 */
[----:B------:R-:W-:Y:S04]  /*b910*/  LDSM.16.M88.4 R192, [R208+0x2000] ;  /* 0x00200000d0c0783b */ /* 0x000fe80000000200 */
[----:B-1----:R-:W1:Y:S04]  /*b920*/  LDSM.16.M88.4 R16, [R210+0x2000] ;  /* 0x00200000d210783b */ /* 0x002e680000000200 */
[----:B------:R-:W-:Y:S04]  /*b930*/  LDSM.16.M88.4 R4, [R208] ;  /* 0x00000000d004783b */ /* 0x000fe80000000200 */
[----:B--2---:R-:W2:Y:S04]  /*b940*/  LDSM.16.M88.4 R12, [R209+0x8000] ;  /* 0x00800000d10c783b */ /* 0x004ea80000000200 */
[----:B------:R-:W5:Y:S04]  /*b950*/  LDSM.16.M88.4 R8, [R209+0x8800] ;  /* 0x00880000d108783b */ /* 0x000f680000000200 */
[----:B------:R-:W-:Y:S04]  /*b960*/  LDSM.16.M88.4 R188, [R218+0x2000] ;  /* 0x00200000dabc783b */ /* 0x000fe80000000200 */
[----:B------:R-:W5:Y:S04]  /*b970*/  LDSM.16.M88.4 R184, [R217+0x8000] ;  /* 0x00800000d9b8783b */ /* 0x000f680000000200 */
[----:B------:R-:W-:Y:S01]  /*b980*/  LDSM.16.M88.4 R204, [R164+0x8800] ;  /* 0x00880000a4cc783b */ /* 0x000fe20000000200 */
[C---:B---3--:R-:W-:Y:S03]  /*b990*/  HMMA.16816.F32.BF16 R172, R196.reuse, R24, RZ ;  /* 0x00000018c4ac723c */ /* 0x048fe600000418ff */
[----:B------:R-:W0:Y:S05]  /*b9a0*/  LDGDEPBAR ;  /* 0x00000000000079af */ /* 0x000e2a0000000000 */
[----:B----4-:R-:W-:Y:S08]  /*b9b0*/  HMMA.16816.F32.BF16 R200, R196, R180, RZ ;  /* 0x000000b4c4c8723c */ /* 0x010ff000000418ff */
[C---:B-1----:R-:W-:Y:S08]  /*b9c0*/  HMMA.16816.F32.BF16 R32, R16.reuse, R24, RZ ;  /* 0x000000181020723c */ /* 0x042ff000000418ff */
[-C--:B------:R-:W-:Y:S08]  /*b9d0*/  HMMA.16816.F32.BF16 R28, R16, R26.reuse, RZ ;  /* 0x0000001a101c723c */ /* 0x080ff000000418ff */
[----:B------:R-:W-:Y:S08]  /*b9e0*/  HMMA.16816.F32.BF16 R24, R196, R26, RZ ;  /* 0x0000001ac418723c */ /* 0x000ff000000418ff */
[C---:B------:R-:W-:Y:S08]  /*b9f0*/  HMMA.16816.F32.BF16 R20, R16.reuse, R180, RZ ;  /* 0x000000b41014723c */ /* 0x040ff000000418ff */
[-C--:B------:R-:W-:Y:S08]  /*ba00*/  HMMA.16816.F32.BF16 R16, R16, R182.reuse, RZ ;  /* 0x000000b61010723c */ /* 0x080ff000000418ff */
[----:B------:R-:W-:Y:S01]  /*ba10*/  HMMA.16816.F32.BF16 R196, R196, R182, RZ ;  /* 0x000000b6c4c4723c */ /* 0x000fe200000418ff */
[----:B------:R-:W1:Y:S07]  /*ba20*/  LDSM.16.M88.4 R180, [R217+0x8800] ;  /* 0x00880000d9b4783b */ /* 0x000e6e0000000200 */
[C---:B--2---:R-:W-:Y:S08]  /*ba30*/  HMMA.16816.F32.BF16 R32, R192.reuse, R12, R32 ;  /* 0x0000000cc020723c */ /* 0x044ff00000041820 */
[----:B------:R-:W-:Y:S08]  /*ba40*/  HMMA.16816.F32.BF16 R28, R192, R14, R28 ;  /* 0x0000000ec01c723c */ /* 0x000ff0000004181c */
[C---:B------:R-:W-:Y:S08]  /*ba50*/  HMMA.16816.F32.BF16 R172, R4.reuse, R12, R172 ;  /* 0x0000000c04ac723c */ /* 0x040ff000000418ac */
[----:B------:R-:W-:Y:S01]  /*ba60*/  HMMA.16816.F32.BF16 R24, R4, R14, R24 ;  /* 0x0000000e0418723c */ /* 0x000fe20000041818 */
[----:B------:R-:W2:Y:S07]  /*ba70*/  LDSM.16.M88.4 R12, [R218] ;  /* 0x00000000da0c783b */ /* 0x000eae0000000200 */
[C---:B-----5:R-:W-:Y:S08]  /*ba80*/  HMMA.16816.F32.BF16 R20, R192.reuse, R8, R20 ;  /* 0x00000008c014723c */ /* 0x060ff00000041814 */
[----:B------:R-:W-:Y:S01]  /*ba90*/  HMMA.16816.F32.BF16 R16, R192, R10, R16 ;  /* 0x0000000ac010723c */ /* 0x000fe20000041810 */
[----:B------:R-:W-:Y:S07]  /*baa0*/  LDSM.16.M88.4 R192, [R219] ;  /* 0x00000000dbc0783b */ /* 0x000fee0000000200 */
[C---:B------:R-:W-:Y:S08]  /*bab0*/  HMMA.16816.F32.BF16 R200, R4.reuse, R8, R200 ;  /* 0x0000000804c8723c */ /* 0x040ff000000418c8 */
[----:B------:R-:W-:Y:S01]  /*bac0*/  HMMA.16816.F32.BF16 R196, R4, R10, R196 ;  /* 0x0000000a04c4723c */ /* 0x000fe200000418c4 */
[----:B------:R-:W-:Y:S04]  /*bad0*/  LDSM.16.M88.4 R8, [R219+0x2000] ;  /* 0x00200000db08783b */ /* 0x000fe80000000200 */
[----:B------:R-:W3:Y:S03]  /*bae0*/  LDSM.16.M88.4 R4, [R164+0x8000] ;  /* 0x00800000a404783b */ /* 0x000ee60000000200 */
[C---:B------:R-:W-:Y:S08]  /*baf0*/  HMMA.16816.F32.BF16 R32, R188.reuse, R184, R32 ;  /* 0x000000b8bc20723c */ /* 0x040ff00000041820 */
[C---:B-1----:R-:W-:Y:S08]  /*bb00*/  HMMA.16816.F32.BF16 R20, R188.reuse, R180, R20 ;  /* 0x000000b4bc14723c */ /* 0x042ff00000041814 */
[C---:B------:R-:W-:Y:S08]  /*bb10*/  HMMA.16816.F32.BF16 R28, R188.reuse, R186, R28 ;  /* 0x000000babc1c723c */ /* 0x040ff0000004181c */
[----:B------:R-:W-:Y:S01]  /*bb20*/  HMMA.16816.F32.BF16 R16, R188, R182, R16 ;  /* 0x000000b6bc10723c */ /* 0x000fe20000041810 */
[----:B------:R-:W-:Y:S07]  /*bb30*/  LDSM.16.M88.4 R188, [R210+0x6000] ;  /* 0x00600000d2bc783b */ /* 0x000fee0000000200 */
[C---:B--2---:R-:W-:Y:S08]  /*bb40*/  HMMA.16816.F32.BF16 R172, R12.reuse, R184, R172 ;  /* 0x000000b80cac723c */ /* 0x044ff000000418ac */
[C---:B------:R-:W-:Y:S01]  /*bb50*/  HMMA.16816.F32.BF16 R24, R12.reuse, R186, R24 ;  /* 0x000000ba0c18723c */ /* 0x040fe20000041818 */
[----:B------:R-:W1:Y:S07]  /*bb60*/  LDSM.16.M88.4 R184, [R211+UR5+0x9000] ;  /* 0x00900005d3b8783b */ /* 0x000e6e0008000200 */
[C---:B------:R-:W-:Y:S08]  /*bb70*/  HMMA.16816.F32.BF16 R200, R12.reuse, R180, R200 ;  /* 0x000000b40cc8723c */ /* 0x040ff000000418c8 */
[----:B------:R-:W-:Y:S01]  /*bb80*/  HMMA.16816.F32.BF16 R196, R12, R182, R196 ;  /* 0x000000b60cc4723c */ /* 0x000fe200000418c4 */
[----:B------:R-:W2:Y:S01]  /*bb90*/  LDSM.16.M88.4 R180, [R211+UR5+0x9800] ;  /* 0x00980005d3b4783b */ /* 0x000ea20008000200 */
[----:B------:R-:W-:-:S03]  /*bba0*/  UIADD3 UR5, UPT, UPT, UR18, -0x61c88647, URZ ;  /* 0x9e3779b912057890 */ /* 0x000fc6000fffe0ff */
[----:B------:R-:W4:Y:S03]  /*bbb0*/  LDSM.16.M88.4 R12, [R210+0x4000] ;  /* 0x00400000d20c783b */ /* 0x000f260000000200 */
[C---:B---3--:R-:W-:Y:S08]  /*bbc0*/  HMMA.16816.F32.BF16 R32, R8.reuse, R4, R32 ;  /* 0x000000040820723c */ /* 0x048ff00000041820 */
[C---:B------:R-:W-:Y:S08]  /*bbd0*/  HMMA.16816.F32.BF16 R28, R8.reuse, R6, R28 ;  /* 0x00000006081c723c */ /* 0x040ff0000004181c */
[C---:B------:R-:W-:Y:S08]  /*bbe0*/  HMMA.16816.F32.BF16 R20, R8.reuse, R204, R20 ;  /* 0x000000cc0814723c */ /* 0x040ff00000041814 */
[----:B------:R-:W-:Y:S01]  /*bbf0*/  HMMA.16816.F32.BF16 R16, R8, R206, R16 ;  /* 0x000000ce0810723c */ /* 0x000fe20000041810 */
[----:B------:R-:W-:Y:S07]  /*bc00*/  LDSM.16.M88.4 R8, [R209+0x9000] ;  /* 0x00900000d108783b */ /* 0x000fee0000000200 */
[C---:B------:R-:W-:Y:S08]  /*bc10*/  HMMA.16816.F32.BF16 R172, R192.reuse, R4, R172 ;  /* 0x00000004c0ac723c */ /* 0x040ff000000418ac */
[C---:B------:R-:W-:Y:S01]  /*bc20*/  HMMA.16816.F32.BF16 R24, R192.reuse, R6, R24 ;  /* 0x00000006c018723c */ /* 0x040fe20000041818 */
[----:B------:R-:W3:Y:S07]  /*bc30*/  LDSM.16.M88.4 R4, [R208+0x6000] ;  /* 0x00600000d004783b */ /* 0x000eee0000000200 */
[C---:B------:R-:W-:Y:S08]  /*bc40*/  HMMA.16816.F32.BF16 R200, R192.reuse, R204, R200 ;  /* 0x000000ccc0c8723c */ /* 0x040ff000000418c8 */
[----:B------:R-:W-:Y:S01]  /*bc50*/  HMMA.16816.F32.BF16 R196, R192, R206, R196 ;  /* 0x000000cec0c4723c */ /* 0x000fe200000418c4 */
[----:B------:R-:W5:Y:S04]  /*bc60*/  LDSM.16.M88.4 R204, [R209+0x9800] ;  /* 0x00980000d1cc783b */ /* 0x000f680000000200 */
[----:B------:R-:W5:Y:S03]  /*bc70*/  LDSM.16.M88.4 R208, [R208+0x4000] ;  /* 0x00400000d0d0783b */ /* 0x000f660000000200 */
[C---:B-1----:R-:W-:Y:S01]  /*bc80*/  HMMA.16816.F32.BF16 R32, R188.reuse, R184, R32 ;  /* 0x000000b8bc20723c */ /* 0x042fe20000041820 */
[----:B------:R-:W-:Y:S07]  /*bc90*/  LDSM.16.M88.4 R192, [R218+0x4000] ;  /* 0x00400000dac0783b */ /* 0x000fee0000000200 */
[C---:B------:R-:W-:Y:S08]  /*bca0*/  HMMA.16816.F32.BF16 R28, R188.reuse, R186, R28 ;  /* 0x000000babc1c723c */ /* 0x040ff0000004181c */
[C---:B--2---:R-:W-:Y:S08]  /*bcb0*/  HMMA.16816.F32.BF16 R20, R188.reuse, R180, R20 ;  /* 0x000000b4bc14723c */ /* 0x044ff00000041814 */
[----:B------:R-:W-:Y:S01]  /*bcc0*/  HMMA.16816.F32.BF16 R16, R188, R182, R16 ;  /* 0x000000b6bc10723c */ /* 0x000fe20000041810 */
[----:B------:R-:W-:Y:S07]  /*bcd0*/  LDSM.16.M88.4 R188, [R218+0x6000] ;  /* 0x00600000dabc783b */ /* 0x000fee0000000200 */
[C---:B----4-:R-:W-:Y:S08]  /*bce0*/  HMMA.16816.F32.BF16 R172, R12.reuse, R184, R172 ;  /* 0x000000b80cac723c */ /* 0x050ff000000418ac */
[C---:B------:R-:W-:Y:S01]  /*bcf0*/  HMMA.16816.F32.BF16 R24, R12.reuse, R186, R24 ;  /* 0x000000ba0c18723c */ /* 0x040fe20000041818 */
[----:B------:R-:W1:Y:S07]  /*bd00*/  LDSM.16.M88.4 R184, [R217+0x9000] ;  /* 0x00900000d9b8783b */ /* 0x000e6e0000000200 */
[C---:B------:R-:W-:Y:S08]  /*bd10*/  HMMA.16816.F32.BF16 R200, R12.reuse, R180, R200 ;  /* 0x000000b40cc8723c */ /* 0x040ff000000418c8 */
[----:B------:R-:W-:Y:S01]  /*bd20*/  HMMA.16816.F32.BF16 R196, R12, R182, R196 ;  /* 0x000000b60cc4723c */ /* 0x000fe200000418c4 */
[----:B------:R-:W2:Y:S04]  /*bd30*/  LDSM.16.M88.4 R180, [R217+0x9800] ;  /* 0x00980000d9b4783b */ /* 0x000ea80000000200 */
[----:B------:R-:W-:Y:S03]  /*bd40*/  LDSM.16.M88.4 R12, [R219+0x4000] ;  /* 0x00400000db0c783b */ /* 0x000fe60000000200 */
[C---:B---3--:R-:W-:Y:S08]  /*bd50*/  HMMA.16816.F32.BF16 R32, R4.reuse, R8, R32 ;  /* 0x000000080420723c */ /* 0x048ff00000041820 */
[C---:B------:R-:W-:Y:S08]  /*bd60*/  HMMA.16816.F32.BF16 R28, R4.reuse, R10, R28 ;  /* 0x0000000a041c723c */ /* 0x040ff0000004181c */
[C---:B-----5:R-:W-:Y:S08]  /*bd70*/  HMMA.16816.F32.BF16 R20, R4.reuse, R204, R20 ;  /* 0x000000cc0414723c */ /* 0x060ff00000041814 */
[----:B------:R-:W-:Y:S01]  /*bd80*/  HMMA.16816.F32.BF16 R16, R4, R206, R16 ;  /* 0x000000ce0410723c */ /* 0x000fe20000041810 */
[----:B------:R-:W-:Y:S07]  /*bd90*/  LDSM.16.M88.4 R4, [R164+0x9000] ;  /* 0x00900000a404783b */ /* 0x000fee0000000200 */
[C---:B------:R-:W-:Y:S08]  /*bda0*/  HMMA.16816.F32.BF16 R172, R208.reuse, R8, R172 ;  /* 0x00000008d0ac723c */ /* 0x040ff000000418ac */
[C---:B------:R-:W-:Y:S01]  /*bdb0*/  HMMA.16816.F32.BF16 R24, R208.reuse, R10, R24 ;  /* 0x0000000ad018723c */ /* 0x040fe20000041818 */
[----:B------:R-:W3:Y:S07]  /*bdc0*/  LDSM.16.M88.4 R8, [R219+0x6000] ;  /* 0x00600000db08783b */ /* 0x000eee0000000200 */
[----:B------:R-:W-:Y:S08]  /*bdd0*/  HMMA.16816.F32.BF16 R200, R208, R204, R200 ;  /* 0x000000ccd0c8723c */ /* 0x000ff000000418c8 */
[-C--:B-1----:R-:W-:Y:S08]  /*bde0*/  HMMA.16816.F32.BF16 R32, R188, R184.reuse, R32 ;  /* 0x000000b8bc20723c */ /* 0x082ff00000041820 */
[----:B------:R-:W-:Y:S08]  /*bdf0*/  HMMA.16816.F32.BF16 R172, R192, R184, R172 ;  /* 0x000000b8c0ac723c */ /* 0x000ff000000418ac */
[-C--:B------:R-:W-:Y:S08]  /*be00*/  HMMA.16816.F32.BF16 R28, R188, R186.reuse, R28 ;  /* 0x000000babc1c723c */ /* 0x080ff0000004181c */
[----:B------:R-:W-:Y:S01]  /*be10*/  HMMA.16816.F32.BF16 R24, R192, R186, R24 ;  /* 0x000000bac018723c */ /* 0x000fe20000041818 */
[----:B------:R1:W4:Y:S01]  /*be20*/  LDSM.16.M88.4 R184, [R164+0x9800] ;  /* 0x00980000a4b8783b */ /* 0x0003220000000200 */
[----:B------:R-:W-:-:S06]  /*be30*/  DEPBAR.LE SB0, 0x0 ;  /* 0x000080000000791a */ /* 0x000fcc0000000000 */
[-C--:B--2---:R-:W-:Y:S08]  /*be40*/  HMMA.16816.F32.BF16 R20, R188, R180.reuse, R20 ;  /* 0x000000b4bc14723c */ /* 0x084ff00000041814 */
[----:B------:R-:W-:Y:S01]  /*be50*/  HMMA.16816.F32.BF16 R200, R192, R180, R200 ;  /* 0x000000b4c0c8723c */ /* 0x000fe200000418c8 */
[----:B------:R-:W-:Y:S01]  /*be60*/  IMAD.SHL.U32 R180, R169, 0x2, RZ ;  /* 0x00000002a9b47824 */ /* 0x000fe200078e00ff */
[----:B------:R-:W-:-:S04]  /*be70*/  SHF.R.U32.HI R181, RZ, 0x5, R169 ;  /* 0x00000005ffb57819 */ /* 0x000fc800000116a9 */
[----:B------:R-:W-:Y:S02]  /*be80*/  LOP3.LUT R180, R180, 0x6, RZ, 0xc0, !PT ;  /* 0x00000006b4b47812 */ /* 0x000fe400078ec0ff */
[----:B---3--:R-:W-:Y:S01]  /*be90*/  HMMA.16816.F32.BF16 R32, R8, R4, R32 ;  /* 0x000000040820723c */ /* 0x008fe20000041820 */
[----:B-1----:R-:W-:-:S05]  /*bea0*/  IMAD.U32 R164, RZ, RZ, UR13 ;  /* 0x0000000dffa47e24 */ /* 0x002fca000f8e00ff */
[C---:B------:R-:W-:Y:S02]  /*beb0*/  ISETP.GE.U32.AND P5, PT, R164.reuse, 0x5, PT ;  /* 0x00000005a400780c */ /* 0x040fe40003fa6070 */
[----:B------:R-:W-:Y:S08]  /*bec0*/  HMMA.16816.F32.BF16 R196, R208, R206, R196 ;  /* 0x000000ced0c4723c */ /* 0x000ff000000418c4 */
[----:B------:R-:W-:Y:S01]  /*bed0*/  HMMA.16816.F32.BF16 R172, R12, R4, R172 ;  /* 0x000000040cac723c */ /* 0x000fe200000418ac */
[----:B------:R-:W-:-:S02]  /*bee0*/  IMAD R4, R164, 0x20, R180 ;  /* 0x00000020a4047824 */ /* 0x000fc400078e02b4 */
[----:B------:R-:W-:Y:S02]  /*bef0*/  IMAD.U32 R5, RZ, RZ, UR14 ;  /* 0x0000000eff057e24 */ /* 0x000fe4000f8e00ff */
[C---:B------:R-:W-:Y:S02]  /*bf00*/  VIADD R180, R4.reuse, 0xffffff80 ;  /* 0xffffff8004b47836 */ /* 0x040fe40000000000 */
[----:B------:R-:W-:Y:S01]  /*bf10*/  VIADD R164, R4, 0xffffff81 ;  /* 0xffffff8104a47836 */ /* 0x000fe20000000000 */
[-C--:B------:R-:W-:Y:S01]  /*bf20*/  HMMA.16816.F32.BF16 R24, R12, R6.reuse, R24 ;  /* 0x000000060c18723c */ /* 0x080fe20000041818 */
[----:B------:R-:W-:Y:S01]  /*bf30*/  IMAD R5, R5, 0x8, R181 ;  /* 0x0000000805057824 */ /* 0x000fe200078e02b5 */
[C---:B------:R-:W-:Y:S02]  /*bf40*/  ISETP.GE.AND P2, PT, R180.reuse, R171, PT ;  /* 0x000000abb400720c */ /* 0x040fe40003f46270 */
[----:B------:R-:W-:Y:S01]  /*bf50*/  ISETP.GE.AND P3, PT, R180, R214, PT ;  /* 0x000000d6b400720c */ /* 0x000fe20003f66270 */
[----:B------:R-:W-:Y:S01]  /*bf60*/  IMAD R218, R5, -0x326172a9, RZ ;  /* 0xcd9e8d5705da7824 */ /* 0x000fe200078e02ff */
[----:B------:R-:W-:Y:S01]  /*bf70*/  FSEL R34, R34, -INF , !P2 ;  /* 0xff80000022227808 */ /* 0x000fe20005000000 */
[----:B------:R-:W-:Y:S01]  /*bf80*/  VIADD R5, R4, 0xffffff99 ;  /* 0xffffff9904057836 */ /* 0x000fe20000000000 */
[----:B------:R-:W-:Y:S01]  /*bf90*/  HMMA.16816.F32.BF16 R28, R8, R6, R28 ;  /* 0x00000006081c723c */ /* 0x000fe2000004181c */
[----:B------:R-:W-:Y:S01]  /*bfa0*/  ISETP.GE.AND P1, PT, R180, R212, PT ;  /* 0x000000d4b400720c */ /* 0x000fe20003f26270 */
[----:B------:R-:W-:Y:S01]  /*bfb0*/  VIADD R7, R4, 0xffffff88 ;  /* 0xffffff8804077836 */ /* 0x000fe20000000000 */
[----:B------:R-:W-:Y:S01]  /*bfc0*/  ISETP.GE.AND P2, PT, R164, R214, PT ;  /* 0x000000d6a400720c */ /* 0x000fe20003f46270 */
[----:B------:R-:W-:Y:S01]  /*bfd0*/  VIADD R6, R4, 0xffffff89 ;  /* 0xffffff8904067836 */ /* 0x000fe20000000000 */
[----:B------:R-:W-:-:S02]  /*bfe0*/  FSEL R172, R172, -INF , !P3 ;  /* 0xff800000acac7808 */ /* 0x000fc40005800000 */
[----:B------:R-:W-:Y:S01]  /*bff0*/  ISETP.GE.AND P3, PT, R164, R212, PT ;  /* 0x000000d4a400720c */ /* 0x000fe20003f66270 */
[-C--:B------:R-:W-:Y:S01]  /*c000*/  HMMA.16816.F32.BF16 R196, R192, R182.reuse, R196 ;  /* 0x000000b6c0c4723c */ /* 0x080fe200000418c4 */
[----:B------:R-:W-:Y:S02]  /*c010*/  FSEL R32, R32, -INF , !P1 ;  /* 0xff80000020207808 */ /* 0x000fe40004800000 */
[----:B------:R-:W-:Y:S02]  /*c020*/  FSEL R173, R173, -INF , !P2 ;  /* 0xff800000adad7808 */ /* 0x000fe40005000000 */
[----:B------:R-:W-:Y:S02]  /*c030*/  ISETP.GE.AND P4, PT, R180, R213, PT ;  /* 0x000000d5b400720c */ /* 0x000fe40003f86270 */
[----:B------:R-:W-:Y:S01]  /*c040*/  ISETP.GE.AND P1, PT, R164, R171, PT ;  /* 0x000000aba400720c */ /* 0x000fe20003f26270 */
[----:B------:R-:W-:Y:S01]  /*c050*/  HMMA.16816.F32.BF16 R16, R188, R182, R16 ;  /* 0x000000b6bc10723c */ /* 0x000fe20000041810 */
[----:B------:R-:W-:-:S02]  /*c060*/  ISETP.GE.AND P2, PT, R7, R214, PT ;  /* 0x000000d60700720c */ /* 0x000fc40003f46270 */
[----:B------:R-:W-:Y:S02]  /*c070*/  FSEL R33, R33, -INF , !P3 ;  /* 0xff80000021217808 */ /* 0x000fe40005800000 */
[----:B------:R-:W-:Y:S02]  /*c080*/  ISETP.GE.AND P3, PT, R164, R213, PT ;  /* 0x000000d5a400720c */ /* 0x000fe40003f66270 */
[----:B------:R-:W-:Y:S01]  /*c090*/  FSEL R35, R35, -INF , !P1 ;  /* 0xff80000023237808 */ /* 0x000fe20004800000 */
[----:B----4-:R-:W-:Y:S01]  /*c0a0*/  HMMA.16816.F32.BF16 R200, R12, R184, R200 ;  /* 0x000000b80cc8723c */ /* 0x010fe200000418c8 */
[----:B------:R-:W-:Y:S02]  /*c0b0*/  FSEL R174, R174, -INF , !P4 ;  /* 0xff800000aeae7808 */ /* 0x000fe40006000000 */
[----:B------:R-:W-:Y:S01]  /*c0c0*/  FSEL R24, R24, -INF , !P2 ;  /* 0xff80000018187808 */ /* 0x000fe20005000000 */
[----:B------:R-:W-:Y:S01]  /*c0d0*/  BAR.SYNC.DEFER_BLOCKING 0x0 ;  /* 0x0000000000007b1d */ /* 0x000fe20000010000 */
[----:B------:R-:W-:-:S02]  /*c0e0*/  ISETP.GE.AND P4, PT, R7, R212, PT ;  /* 0x000000d40700720c */ /* 0x000fc40003f86270 */
[----:B------:R-:W-:Y:S01]  /*c0f0*/  ISETP.GE.AND P1, PT, R7, R171, PT ;  /* 0x000000ab0700720c */ /* 0x000fe20003f26270 */
[----:B------:R-:W-:Y:S01]  /*c100*/  HMMA.16816.F32.BF16 R20, R8, R184, R20 ;  /* 0x000000b80814723c */ /* 0x000fe20000041814 */
[----:B------:R-:W-:Y:S02]  /*c110*/  ISETP.GE.AND P2, PT, R6, R212, PT ;  /* 0x000000d40600720c */ /* 0x000fe40003f46270 */
[----:B------:R-:W-:Y:S02]  /*c120*/  FSEL R175, R175, -INF , !P3 ;  /* 0xff800000afaf7808 */ /* 0x000fe40005800000 */
[----:B------:R-:W-:Y:S01]  /*c130*/  ISETP.GE.AND P3, PT, R7, R213, PT ;  /* 0x000000d50700720c */ /* 0x000fe20003f66270 */
[----:B------:R-:W-:Y:S01]  /*c140*/  IMAD.U32 R7, RZ, RZ, UR13 ;  /* 0x0000000dff077e24 */ /* 0x000fe2000f8e00ff */
[----:B------:R-:W-:Y:S01]  /*c150*/  FSEL R28, R28, -INF , !P4 ;  /* 0xff8000001c1c7808 */ /* 0x000fe20006000000 */
[----:B------:R-:W-:Y:S01]  /*c160*/  HMMA.16816.F32.BF16 R196, R12, R186, R196 ;  /* 0x000000ba0cc4723c */ /* 0x000fe200000418c4 */
[----:B------:R-:W-:Y:S01]  /*c170*/  FSEL R30, R30, -INF , !P1 ;  /* 0xff8000001e1e7808 */ /* 0x000fe20004800000 */
[----:B------:R-:W-:Y:S01]  /*c180*/  VIADD R7, R7, 0xfffffffc ;  /* 0xfffffffc07077836 */ /* 0x000fe20000000000 */
[----:B------:R-:W-:-:S02]  /*c190*/  FSEL R29, R29, -INF , !P2 ;  /* 0xff8000001d1d7808 */ /* 0x000fc40005000000 */
[C---:B------:R-:W-:Y:S02]  /*c1a0*/  ISETP.GE.AND P4, PT, R6.reuse, R214, PT ;  /* 0x000000d60600720c */ /* 0x040fe40003f86270 */
[C---:B------:R-:W-:Y:S01]  /*c1b0*/  ISETP.GE.AND P1, PT, R6.reuse, R171, PT ;  /* 0x000000ab0600720c */ /* 0x040fe20003f26270 */
[----:B------:R-:W-:Y:S01]  /*c1c0*/  HMMA.16816.F32.BF16 R16, R8, R186, R16 ;  /* 0x000000ba0810723c */ /* 0x000fe20000041810 */
[----:B------:R-:W-:Y:S01]  /*c1d0*/  ISETP.GE.AND P2, PT, R6, R213, PT ;  /* 0x000000d50600720c */ /* 0x000fe20003f46270 */
[----:B------:R-:W-:Y:S01]  /*c1e0*/  VIADD R6, R4, 0xffffff90 ;  /* 0xffffff9004067836 */ /* 0x000fe20000000000 */
[----:B------:R-:W-:Y:S02]  /*c1f0*/  FSEL R31, R31, -INF , !P1 ;  /* 0xff8000001f1f7808 */ /* 0x000fe40004800000 */
[----:B------:R-:W-:Y:S02]  /*c200*/  FSEL R26, R26, -INF , !P3 ;  /* 0xff8000001a1a7808 */ /* 0x000fe40005800000 */
[----:B------:R-:W-:-:S02]  /*c210*/  FSEL R25, R25, -INF , !P4 ;  /* 0xff80000019197808 */ /* 0x000fc40006000000 */
        /* <DEDUP_REMOVED lines=16> */
[----:B------:R-:W-:Y:S01]  /*c320*/  VIADD R6, R4, 0xffffff98 ;  /* 0xffffff9804067836 */ /* 0x000fe20000000000 */
[----:B------:R-:W-:Y:S02]  /*c330*/  LOP3.LUT R218, R218, UR5, R251, 0x96, !PT ;  /* 0x00000005dada7c12 */ /* 0x000fe4000f8e96fb */
        /* <DEDUP_REMOVED lines=12> */
[----:B------:R-:W-:Y:S02]  /*c400*/  ISETP.GE.AND P1, PT, R5, R214, PT ;  /* 0x000000d60500720c */ /* 0x000fe40003f26270 */
[----:B------:R-:W-:Y:S02]  /*c410*/  LOP3.LUT R4, R176, UR5, R251, 0x96, !PT ;  /* 0x00000005b0047c12 */ /* 0x000fe4000f8e96fb */
        /* <DEDUP_REMOVED lines=28> */
.L_x_1115:
[----:B------:R-:W-:Y:S01]  /*c5e0*/  LOP3.LUT R218, R218, UR22, R221, 0x96, !PT ;  /* 0x00000016dada7c12 */ /* 0x000fe2000f8e96dd */
[----:B------:R-:W-:Y:S01]  /*c5f0*/  IMAD.WIDE.U32 R250, R250, -0x2daee0ad, RZ ;  /* 0xd2511f53fafa7825 */ /* 0x000fe200078e00ff */
[----:B------:R-:W-:Y:S01]  /*c600*/  ISETP.GE.AND P1, PT, R5, R171, PT ;  /* 0x000000ab0500720c */ /* 0x000fe20003f26270 */
        /* <DEDUP_REMOVED lines=11> */
[----:B------:R-:W-:-:S02]  /*c6c0*/  LOP3.LUT R4, R238, UR23, R207, 0x96, !PT ;  /* 0x00000017ee047c12 */ /* 0x000fc4000f8e96cf */
[----:B------:R-:W-:Y:S01]  /*c6d0*/  FMNMX3.FTZ R7, R7, R200, R201, !PT ;  /* 0x000000c807077276 */ /* 0x000fe200078100c9 */
[----:B------:R-:W-:Y:S01]  /*c6e0*/  IMAD.WIDE.U32 R246, R5, -0x326172a9, RZ ;  /* 0xcd9e8d5705f67825 */ /* 0x000fe200078e00ff */
[----:B------:R-:W-:Y:S02]  /*c6f0*/  LOP3.LUT R206, R206, UR21, R219, 0x96, !PT ;  /* 0x00000015cece7c12 */ /* 0x000fe4000f8e96db */
[----:B------:R-:W-:Y:S01]  /*c700*/  FMNMX3.FTZ R16, R165, R34, R35, !PT ;  /* 0x00000022a5107276 */ /* 0x000fe20007810023 */
[----:B------:R-:W-:Y:S01]  /*c710*/  IMAD.WIDE.U32 R4, R4, -0x2daee0ad, RZ ;  /* 0xd2511f5304047825 */ /* 0x000fe200078e00ff */
[----:B------:R-:W-:Y:S02]  /*c720*/  FMNMX3.FTZ R7, R7, R196, R197, !PT ;  /* 0x000000c407077276 */ /* 0x000fe400078100c5 */
[----:B------:R-:W-:Y:S01]  /*c730*/  FSEL R199, R199, -INF , !P4 ;  /* 0xff800000c7c77808 */ /* 0x000fe20006000000 */
[----:B------:R-:W-:Y:S01]  /*c740*/  IMAD.WIDE.U32 R206, R206, -0x2daee0ad, RZ ;  /* 0xd2511f53cece7825 */ /* 0x000fe200078e00ff */
[----:B------:R-:W-:-:S02]  /*c750*/  LOP3.LUT R220, R220, UR20, R5, 0x96, !PT ;  /* 0x00000014dcdc7c12 */ /* 0x000fc4000f8e9605 */
[----:B------:R-:W-:Y:S01]  /*c760*/  FMNMX3.FTZ R8, R166, R32, R33, !PT ;  /* 0x00000020a6087276 */ /* 0x000fe20007810021 */
[----:B------:R-:W-:Y:S01]  /*c770*/  IMAD.WIDE.U32 R248, R248, -0x326172a9, RZ ;  /* 0xcd9e8d57f8f87825 */ /* 0x000fe200078e00ff */
[----:B------:R-:W-:Y:S01]  /*c780*/  LOP3.LUT R5, R4, UR10, R207, 0x96, !PT ;  /* 0x0000000a04057c12 */ /* 0x000fe2000f8e96cf */
[----:B---3--:R-:W-:Y:S01]  /*c790*/  ULEA UR5, UR6, UR5, 0x18 ;  /* 0x0000000506057291 */ /* 0x008fe2000f8ec0ff */
[----:B------:R-:W-:Y:S01]  /*c7a0*/  FSEL R207, R18, -INF , !P2 ;  /* 0xff80000012cf7808 */ /* 0x000fe20005000000 */
[----:B------:R-:W3:Y:S01]  /*c7b0*/  SHFL.BFLY PT, R4, R7, 0x2, 0x1f ;  /* 0x0c401f0007047f89 */ /* 0x000ee200000e0000 */
[----:B------:R-:W-:Y:S01]  /*c7c0*/  FMNMX3.FTZ R18, R9, R26, R27, !PT ;  /* 0x0000001a09127276 */ /* 0x000fe2000781001b */
[----:B------:R-:W-:Y:S01]  /*c7d0*/  IMAD.WIDE.U32 R220, R220, -0x326172a9, RZ ;  /* 0xcd9e8d57dcdc7825 */ /* 0x000fe200078e00ff */
[----:B------:R-:W-:Y:S02]  /*c7e0*/  FMNMX3.FTZ R16, R16, R30, R31, !PT ;  /* 0x0000001e10107276 */ /* 0x000fe4000781001f */
[----:B------:R-:W-:-:S02]  /*c7f0*/  FMNMX3.FTZ R18, R18, R202, R203, !PT ;  /* 0x000000ca12127276 */ /* 0x000fc400078100cb */
[----:B------:R-:W-:Y:S02]  /*c800*/  FSEL R244, R17, -INF , !P3 ;  /* 0xff80000011f47808 */ /* 0x000fe40005800000 */
[----:B------:R-:W-:Y:S02]  /*c810*/  FMNMX3.FTZ R18, R18, R198, R199, !PT ;  /* 0x000000c612127276 */ /* 0x000fe400078100c7 */
[----:B------:R-:W-:Y:S02]  /*c820*/  FMNMX3.FTZ R17, R8, R28, R29, !PT ;  /* 0x0000001c08117276 */ /* 0x000fe4000781001d */
[----:B------:R-:W-:Y:S01]  /*c830*/  FSEL R219, R19, -INF , !P1 ;  /* 0xff80000013db7808 */ /* 0x000fe20004800000 */
[----:B------:R-:W4:Y:S01]  /*c840*/  SHFL.BFLY PT, R14, R18, 0x2, 0x1f ;  /* 0x0c401f00120e7f89 */ /* 0x000f2200000e0000 */
[----:B------:R-:W-:Y:S02]  /*c850*/  FMNMX3.FTZ R16, R16, R233, R222, !PT ;  /* 0x000000e910107276 */ /* 0x000fe400078100de */
[----:B------:R-:W-:-:S02]  /*c860*/  FMNMX3.FTZ R17, R17, R164, R243, !PT ;  /* 0x000000a411117276 */ /* 0x000fc400078100f3 */
[----:B------:R-:W-:Y:S02]  /*c870*/  FMNMX3.FTZ R16, R16, R207, R219, !PT ;  /* 0x000000cf10107276 */ /* 0x000fe400078100db */
[----:B------:R-:W-:Y:S02]  /*c880*/  FMNMX3.FTZ R17, R17, R242, R244, !PT ;  /* 0x000000f211117276 */ /* 0x000fe400078100f4 */
[----:B------:R-:W-:Y:S01]  /*c890*/  LOP3.LUT R6, R234, UR23, R247, 0x96, !PT ;  /* 0x00000017ea067c12 */ /* 0x000fe2000f8e96f7 */
[----:B-1----:R-:W1:Y:S01]  /*c8a0*/  SHFL.BFLY PT, R12, R16, 0x2, 0x1f ;  /* 0x0c401f00100c7f89 */ /* 0x002e6200000e0000 */
[----:B------:R-:W-:Y:S02]  /*c8b0*/  LOP3.LUT R246, R246, UR21, R249, 0x96, !PT ;  /* 0x00000015f6f67c12 */ /* 0x000fe4000f8e96f9 */
[----:B---3--:R-:W-:Y:S01]  /*c8c0*/  FMNMX.FTZ R4, R7, R4, !PT ;  /* 0x0000000407047209 */ /* 0x008fe20007810000 */
[----:B------:R-:W3:Y:S01]  /*c8d0*/  SHFL.BFLY PT, R13, R17, 0x2, 0x1f ;  /* 0x0c401f00110d7f89 */ /* 0x000ee200000e0000 */
[----:B------:R-:W-:Y:S01]  /*c8e0*/  IMAD.WIDE.U32 R8, R6, -0x2daee0ad, RZ ;  /* 0xd2511f5306087825 */ /* 0x000fe200078e00ff */
[----:B------:R-:W-:-:S02]  /*c8f0*/  LEA R208, R215, UR5, 0x1 ;  /* 0x00000005d7d07c11 */ /* 0x000fc4000f8e08ff */
[----:B------:R-:W5:Y:S01]  /*c900*/  SHFL.BFLY PT, R217, R4, 0x1, 0x1f ;  /* 0x0c201f0004d97f89 */ /* 0x000f6200000e0000 */
[----:B------:R-:W-:Y:S01]  /*c910*/  IMAD.WIDE.U32 R246, R246, -0x2daee0ad, RZ ;  /* 0xd2511f53f6f67825 */ /* 0x000fe200078e00ff */
[----:B------:R-:W-:Y:S02]  /*c920*/  LOP3.LUT R250, R250, UR20, R9, 0x96, !PT ;  /* 0x00000014fafa7c12 */ /* 0x000fe4000f8e9609 */
[----:B------:R-:W-:Y:S02]  /*c930*/  IADD3 R215, PT, PT, R208, 0xa040, RZ ;  /* 0x0000a040d0d77810 */ /* 0x000fe40007ffe0ff */
[----:B------:R-:W-:Y:S01]  /*c940*/  LOP3.LUT R6, R8, UR10, R247, 0x96, !PT ;  /* 0x0000000a08067c12 */ /* 0x000fe2000f8e96f7 */
[----:B------:R-:W-:Y:S01]  /*c950*/  IMAD.WIDE.U32 R8, R5, -0x326172a9, RZ ;  /* 0xcd9e8d5705087825 */ /* 0x000fe200078e00ff */
[----:B----4-:R-:W-:Y:S02]  /*c960*/  FMNMX.FTZ R14, R18, R14, !PT ;  /* 0x0000000e120e7209 */ /* 0x010fe40007810000 */
[----:B------:R-:W-:Y:S01]  /*c970*/  LOP3.LUT R218, R218, UR11, R221, 0x96, !PT ;  /* 0x0000000bdada7c12 */ /* 0x000fe2000f8e96dd */
[----:B------:R-:W-:Y:S01]  /*c980*/  IMAD.WIDE.U32 R22, R6, -0x326172a9, RZ ;  /* 0xcd9e8d5706167825 */ /* 0x000fe200078e00ff */
[----:B------:R-:W-:Y:S01]  /*c990*/  MOV R15, R8 ;  /* 0x00000008000f7202 */ /* 0x000fe20000000f00 */
[----:B------:R-:W4:Y:S01]  /*c9a0*/  SHFL.BFLY PT, R211, R14, 0x1, 0x1f ;  /* 0x0c201f000ed37f89 */ /* 0x000f2200000e0000 */
[----:B------:R-:W-:Y:S01]  /*c9b0*/  PRMT R6, R8, 0x7771, RZ ;  /* 0x0000777108067816 */ /* 0x000fe200000000ff */
[----:B------:R-:W-:Y:S01]  /*c9c0*/  IMAD.WIDE.U32 R250, R250, -0x326172a9, RZ ;  /* 0xcd9e8d57fafa7825 */ /* 0x000fe200078e00ff */
[----:B-1----:R-:W-:-:S02]  /*c9d0*/  FMNMX.FTZ R12, R16, R12, !PT ;  /* 0x0000000c100c7209 */ /* 0x002fc40007810000 */
[C---:B------:R-:W-:Y:S02]  /*c9e0*/  PRMT R20, R8.reuse, 0x7773, RZ ;  /* 0x0000777308147816 */ /* 0x040fe400000000ff */
[----:B------:R-:W-:Y:S01]  /*c9f0*/  PRMT R7, R8, 0x7772, RZ ;  /* 0x0000777208077816 */ /* 0x000fe200000000ff */
[----:B------:R-:W1:Y:S01]  /*ca00*/  SHFL.BFLY PT, R209, R12, 0x1, 0x1f ;  /* 0x0c201f000cd17f89 */ /* 0x000e6200000e0000 */
[----:B------:R-:W-:Y:S02]  /*ca10*/  MOV R8, R22 ;  /* 0x0000001600087202 */ /* 0x000fe40000000f00 */
[----:B---3--:R-:W-:Y:S02]  /*ca20*/  FMNMX.FTZ R13, R17, R13, !PT ;  /* 0x0000000d110d7209 */ /* 0x008fe40007810000 */
[----:B------:R-:W-:Y:S02]  /*ca30*/  LOP3.LUT R10, R220, UR9, R9, 0x96, !PT ;  /* 0x00000009dc0a7c12 */ /* 0x000fe4000f8e9609 */
[----:B------:R-:W-:Y:S01]  /*ca40*/  PRMT R5, R22, 0x7771, RZ ;  /* 0x0000777116057816 */ /* 0x000fe200000000ff */
[----:B------:R-:W3:Y:S01]  /*ca50*/  SHFL.BFLY PT, R210, R13, 0x1, 0x1f ;  /* 0x0c201f000dd27f89 */ /* 0x000ee200000e0000 */
[----:B------:R-:W-:-:S02]  /*ca60*/  LOP3.LUT R8, R8, 0xff, RZ, 0xc0, !PT ;  /* 0x000000ff08087812 */ /* 0x000fc400078ec0ff */
[----:B------:R-:W-:Y:S02]  /*ca70*/  LOP3.LUT R9, R250, UR9, R23, 0x96, !PT ;  /* 0x00000009fa097c12 */ /* 0x000fe4000f8e9617 */
[----:B------:R-:W-:Y:S02]  /*ca80*/  PRMT R5, R8, 0x5410, R5 ;  /* 0x0000541008057816 */ /* 0x000fe40000000005 */
[C---:B------:R-:W-:Y:S02]  /*ca90*/  LOP3.LUT R8, R9.reuse, 0xffff, RZ, 0xc0, !PT ;  /* 0x0000ffff09087812 */ /* 0x040fe400078ec0ff */
[----:B------:R-:W-:Y:S02]  /*caa0*/  LOP3.LUT R16, R9, 0xff, RZ, 0xc0, !PT ;  /* 0x000000ff09107812 */ /* 0x000fe400078ec0ff */
[----:B------:R-:W-:Y:S02]  /*cab0*/  SHF.R.U32.HI R8, RZ, 0x8, R8 ;  /* 0x00000008ff087819 */ /* 0x000fe40000011608 */
[----:B------:R-:W-:-:S02]  /*cac0*/  LOP3.LUT R15, R15, 0xff, RZ, 0xc0, !PT ;  /* 0x000000ff0f0f7812 */ /* 0x000fc400078ec0ff */
[----:B-----5:R-:W-:Y:S02]  /*cad0*/  FMNMX.FTZ R217, R4, R217, !PT ;  /* 0x000000d904d97209 */ /* 0x020fe40007810000 */
[----:B------:R-:W-:Y:S02]  /*cae0*/  PRMT R8, R16, 0x5410, R8 ;  /* 0x0000541010087816 */ /* 0x000fe40000000008 */
[----:B------:R-:W-:Y:S01]  /*caf0*/  PRMT R6, R15, 0x5410, R6 ;  /* 0x000054100f067816 */ /* 0x000fe20000000006 */
[----:B------:R-:W5:Y:S01]  /*cb00*/  LDC R16, c[0x0][0x4f8] ;  /* 0x00013e00ff107b82 */ /* 0x000f620000000800 */
[----:B------:R-:W-:Y:S01]  /*cb10*/  PRMT R15, R9, 0x7632, R15 ;  /* 0x00007632090f7816 */ /* 0x000fe2000000000f */
[C---:B--2---:R-:W-:Y:S01]  /*cb20*/  FMUL.FTZ R187, R217.reuse, UR4 ;  /* 0x00000004d9bb7c20 */ /* 0x044fe20008410000 */
[----:B----4-:R-:W-:Y:S02]  /*cb30*/  FMNMX.FTZ R211, R14, R211, !PT ;  /* 0x000000d30ed37209 */ /* 0x010fe40007810000 */
[----:B------:R-:W-:-:S02]  /*cb40*/  FSETP.NEU.FTZ.AND P1, PT, R217, -INF , PT ;  /* 0xff800000d900780b */ /* 0x000fc40003f3d000 */
[----:B------:R-:W-:Y:S01]  /*cb50*/  SHF.R.U32.HI R9, RZ, 0x18, R9 ;  /* 0x00000018ff097819 */ /* 0x000fe20000011609 */
[----:B------:R-:W-:Y:S01]  /*cb60*/  FMUL.FTZ R192, R211, UR4 ;  /* 0x00000004d3c07c20 */ /* 0x000fe20008410000 */
[----:B------:R-:W-:Y:S02]  /*cb70*/  LOP3.LUT R15, R15, 0xff, RZ, 0xc0, !PT ;  /* 0x000000ff0f0f7812 */ /* 0x000fe400078ec0ff */
[----:B------:R-:W-:Y:S02]  /*cb80*/  FSETP.NEU.FTZ.AND P3, PT, R211, -INF , PT ;  /* 0xff800000d300780b */ /* 0x000fe40003f7d000 */
[----:B-1----:R-:W-:Y:S02]  /*cb90*/  FMNMX.FTZ R209, R12, R209, !PT ;  /* 0x000000d10cd17209 */ /* 0x002fe40007810000 */
[----:B------:R-:W-:Y:S02]  /*cba0*/  FSEL R187, R187, RZ, P1 ;  /* 0x000000ffbbbb7208 */ /* 0x000fe40000800000 */
[----:B------:R-:W-:-:S02]  /*cbb0*/  PRMT R9, R15, 0x5410, R9 ;  /* 0x000054100f097816 */ /* 0x000fc40000000009 */
[----:B------:R-:W-:Y:S01]  /*cbc0*/  FSEL R14, R217, RZ, P1 ;  /* 0x000000ffd90e7208 */ /* 0x000fe20000800000 */
[--C-:B------:R-:W-:Y:S01]  /*cbd0*/  FFMA.FTZ R25, R25, UR4, -R187.reuse ;  /* 0x0000000419197c23 */ /* 0x100fe200080108bb */
[----:B------:R-:W-:Y:S01]  /*cbe0*/  FSEL R15, R211, RZ, P3 ;  /* 0x000000ffd30f7208 */ /* 0x000fe20001800000 */
[--C-:B------:R-:W-:Y:S01]  /*cbf0*/  FFMA.FTZ R196, R196, UR4, -R187.reuse ;  /* 0x00000004c4c47c23 */ /* 0x100fe200080108bb */
[----:B---3--:R-:W-:Y:S01]  /*cc00*/  FMNMX.FTZ R210, R13, R210, !PT ;  /* 0x000000d20dd27209 */ /* 0x008fe20007810000 */
[--C-:B------:R-:W-:Y:S01]  /*cc10*/  FFMA.FTZ R13, R172, UR4, -R187.reuse ;  /* 0x00000004ac0d7c23 */ /* 0x100fe200080108bb */
[----:B------:R-:W-:Y:S01]  /*cc20*/  FSETP.NEU.FTZ.AND P1, PT, R209, -INF , PT ;  /* 0xff800000d100780b */ /* 0x000fe20003f3d000 */
[----:B------:R-:W-:Y:S01]  /*cc30*/  FADD.FTZ R12, R168, -R14 ;  /* 0x8000000ea80c7221 */ /* 0x000fe20000010000 */
[----:B------:R-:W-:Y:S01]  /*cc40*/  FSEL R192, R192, RZ, P3 ;  /* 0x000000ffc0c07208 */ /* 0x000fe20001800000 */
[----:B------:R-:W-:Y:S01]  /*cc50*/  FFMA.FTZ R172, R173, UR4, -R187 ;  /* 0x00000004adac7c23 */ /* 0x000fe200080108bb */
[----:B------:R-:W-:Y:S01]  /*cc60*/  FSEL R14, R209, RZ, P1 ;  /* 0x000000ffd10e7208 */ /* 0x000fe20000800000 */
[----:B------:R-:W-:Y:S01]  /*cc70*/  FADD.FTZ R15, R167, -R15 ;  /* 0x8000000fa70f7221 */ /* 0x000fe20000010000 */
[C---:B------:R-:W-:Y:S01]  /*cc80*/  FMUL.FTZ R167, R210.reuse, UR4 ;  /* 0x00000004d2a77c20 */ /* 0x040fe20008410000 */
[----:B------:R-:W-:Y:S01]  /*cc90*/  FSETP.NEU.FTZ.AND P2, PT, R210, -INF , PT ;  /* 0xff800000d200780b */ /* 0x000fe20003f5d000 */
[----:B------:R-:W-:Y:S01]  /*cca0*/  FFMA.FTZ R168, R24, UR4, -R187 ;  /* 0x0000000418a87c23 */ /* 0x000fe200080108bb */
[--C-:B------:R-:W-:Y:S01]  /*ccb0*/  FFMA.FTZ R184, R26, UR4, -R192.reuse ;  /* 0x000000041ab87c23 */ /* 0x100fe200080108c0 */
[----:B------:R-:W-:Y:S01]  /*ccc0*/  FFMA.FTZ R183, R27, UR4, -R192 ;  /* 0x000000041bb77c23 */ /* 0x000fe200080108c0 */
[----:B------:R-:W-:Y:S01]  /*ccd0*/  LOP3.LUT R4, R10, 0xffff, RZ, 0xc0, !PT ;  /* 0x0000ffff0a047812 */ /* 0x000fe200078ec0ff */
[----:B------:R-:W-:Y:S01]  /*cce0*/  MUFU.EX2 R173, R13 ;  /* 0x0000000d00ad7308 */ /* 0x000fe20000000800 */
[----:B------:R-:W-:Y:S01]  /*ccf0*/  FADD.FTZ R14, R165, -R14 ;  /* 0x8000000ea50e7221 */ /* 0x000fe20000010000 */
[--C-:B------:R-:W-:Y:S01]  /*cd00*/  FFMA.FTZ R186, R174, UR4, -R192.reuse ;  /* 0x00000004aeba7c23 */ /* 0x100fe200080108c0 */
[----:B------:R-:W-:Y:S01]  /*cd10*/  FSEL R167, R167, RZ, P2 ;  /* 0x000000ffa7a77208 */ /* 0x000fe20001000000 */
[----:B------:R-:W1:Y:S01]  /*cd20*/  MUFU.EX2 R172, R172 ;  /* 0x000000ac00ac7308 */ /* 0x000e620000000800 */
[----:B------:R-:W-:Y:S01]  /*cd30*/  FFMA.FTZ R185, R175, UR4, -R192 ;  /* 0x00000004afb97c23 */ /* 0x000fe200080108c0 */
[----:B------:R-:W-:Y:S01]  /*cd40*/  FMUL.FTZ R165, R209, UR4 ;  /* 0x00000004d1a57c20 */ /* 0x000fe20008410000 */
[----:B------:R-:W-:Y:S01]  /*cd50*/  LOP3.LUT R18, R10, 0xff, RZ, 0xc0, !PT ;  /* 0x000000ff0a127812 */ /* 0x000fe200078ec0ff */
[----:B------:R-:W-:Y:S01]  /*cd60*/  MUFU.EX2 R168, R168 ;  /* 0x000000a800a87308 */ /* 0x000fe20000000800 */
[----:B------:R-:W-:Y:S01]  /*cd70*/  SHF.R.U32.HI R4, RZ, 0x8, R4 ;  /* 0x00000008ff047819 */ /* 0x000fe20000011604 */
[--C-:B------:R-:W-:Y:S01]  /*cd80*/  FFMA.FTZ R182, R32, UR4, -R167.reuse ;  /* 0x0000000420b67c23 */ /* 0x100fe200080108a7 */
[----:B-----5:R-:W-:Y:S01]  /*cd90*/  LOP3.LUT R16, R16, 0xff, RZ, 0xc0, !PT ;  /* 0x000000ff10107812 */ /* 0x020fe200078ec0ff */
[----:B------:R-:W2:Y:S01]  /*cda0*/  MUFU.EX2 R174, R25 ;  /* 0x0000001900ae7308 */ /* 0x000ea20000000800 */
[----:B------:R-:W-:Y:S01]  /*cdb0*/  FFMA.FTZ R181, R33, UR4, -R167 ;  /* 0x0000000421b57c23 */ /* 0x000fe200080108a7 */
[----:B------:R-:W-:Y:S01]  /*cdc0*/  FSEL R165, R165, RZ, P1 ;  /* 0x000000ffa5a57208 */ /* 0x000fe20000800000 */
[----:B------:R-:W-:Y:S01]  /*cdd0*/  FMUL.FTZ R204, R12, UR4 ;  /* 0x000000040ccc7c20 */ /* 0x000fe20008410000 */
[----:B------:R-:W-:Y:S01]  /*cde0*/  MUFU.EX2 R184, R184 ;  /* 0x000000b800b87308 */ /* 0x000fe20000000800 */
[----:B------:R-:W-:Y:S01]  /*cdf0*/  PRMT R17, R10, 0x7632, R17 ;  /* 0x000076320a117816 */ /* 0x000fe20000000011 */
[----:B------:R-:W-:Y:S01]  /*ce00*/  FMUL.FTZ R15, R15, UR4 ;  /* 0x000000040f0f7c20 */ /* 0x000fe20008410000 */
[----:B------:R-:W-:Y:S01]  /*ce10*/  PRMT R4, R18, 0x5410, R4 ;  /* 0x0000541012047816 */ /* 0x000fe20000000004 */
[----:B------:R-:W3:Y:S01]  /*ce20*/  MUFU.EX2 R183, R183 ;  /* 0x000000b700b77308 */ /* 0x000ee20000000800 */
[----:B------:R-:W-:Y:S01]  /*ce30*/  LEA R205, R16, R16, 0x10 ;  /* 0x0000001010cd7211 */ /* 0x000fe200078e80ff */
[--C-:B------:R-:W-:Y:S01]  /*ce40*/  FFMA.FTZ R191, R34, UR4, -R165.reuse ;  /* 0x0000000422bf7c23 */ /* 0x100fe200080108a5 */
[----:B------:R-:W-:Y:S01]  /*ce50*/  PRMT R7, R7, 0x5410, R20 ;  /* 0x0000541007077816 */ /* 0x000fe20000000014 */
[----:B------:R-:W-:Y:S01]  /*ce60*/  MUFU.EX2 R186, R186 ;  /* 0x000000ba00ba7308 */ /* 0x000fe20000000800 */
[----:B------:R-:W-:Y:S01]  /*ce70*/  SHF.R.U32.HI R10, RZ, 0x18, R10 ;  /* 0x00000018ff0a7819 */ /* 0x000fe2000001160a */
[--C-:B------:R-:W-:Y:S01]  /*ce80*/  FFMA.FTZ R189, R30, UR4, -R165.reuse ;  /* 0x000000041ebd7c23 */ /* 0x100fe200080108a5 */
[----:B------:R-:W-:Y:S01]  /*ce90*/  LOP3.LUT R17, R17, 0xff, RZ, 0xc0, !PT ;  /* 0x000000ff11117812 */ /* 0x000fe200078ec0ff */
[----:B------:R-:W4:Y:S01]  /*cea0*/  MUFU.EX2 R185, R185 ;  /* 0x000000b900b97308 */ /* 0x000f220000000800 */
[--C-:B------:R-:W-:Y:S01]  /*ceb0*/  FFMA.FTZ R188, R31, UR4, -R165.reuse ;  /* 0x000000041fbc7c23 */ /* 0x100fe200080108a5 */
[----:B------:R-:W-:Y:S01]  /*cec0*/  FFMA.FTZ R190, R35, UR4, -R165 ;  /* 0x0000000423be7c23 */ /* 0x000fe200080108a5 */
[----:B------:R-:W-:Y:S01]  /*ced0*/  LOP3.LUT R7, R7, 0xff00ff, RZ, 0xc0, !PT ;  /* 0x00ff00ff07077812 */ /* 0x000fe200078ec0ff */
[----:B------:R-:W-:Y:S01]  /*cee0*/  MUFU.EX2 R182, R182 ;  /* 0x000000b600b67308 */ /* 0x000fe20000000800 */
[--C-:B------:R-:W-:Y:S01]  /*cef0*/  HSET2.LE.AND R4, R4, R205.reuse, PT ;  /* 0x000000cd04047233 */ /* 0x100fe20003803000 */
[----:B------:R-:W-:Y:S01]  /*cf00*/  FMUL.FTZ R14, R14, UR4 ;  /* 0x000000040e0e7c20 */ /* 0x000fe20008410000 */
[----:B-1----:R-:W-:Y:S01]  /*cf10*/  F2FP.BF16.F32.PACK_AB R20, R172, R173 ;  /* 0x000000adac14723e */ /* 0x002fe200000010ff */
[----:B------:R-:W-:Y:S01]  /*cf20*/  MUFU.EX2 R181, R181 ;  /* 0x000000b500b57308 */ /* 0x000fe20000000800 */
[----:B------:R-:W-:Y:S01]  /*cf30*/  PRMT R10, R17, 0x5410, R10 ;  /* 0x00005410110a7816 */ /* 0x000fe2000000000a */
[--C-:B------:R-:W-:Y:S01]  /*cf40*/  FFMA.FTZ R180, R28, UR4, -R167.reuse ;  /* 0x000000041cb47c23 */ /* 0x100fe200080108a7 */
[----:B------:R-:W-:Y:S01]  /*cf50*/  FSEL R13, R210, RZ, P2 ;  /* 0x000000ffd20d7208 */ /* 0x000fe20001000000 */
[----:B------:R-:W-:Y:S01]  /*cf60*/  MUFU.EX2 R191, R191 ;  /* 0x000000bf00bf7308 */ /* 0x000fe20000000800 */
[C---:B------:R-:W-:Y:S01]  /*cf70*/  PRMT R19, R22.reuse, 0x7773, RZ ;  /* 0x0000777316137816 */ /* 0x040fe200000000ff */
[----:B------:R-:W-:Y:S01]  /*cf80*/  FFMA.FTZ R175, R29, UR4, -R167 ;  /* 0x000000041daf7c23 */ /* 0x000fe200080108a7 */
[----:B------:R-:W-:Y:S01]  /*cf90*/  PRMT R11, R22, 0x7772, RZ ;  /* 0x00007772160b7816 */ /* 0x000fe200000000ff */
[----:B------:R-:W-:Y:S01]  /*cfa0*/  MUFU.EX2 R189, R189 ;  /* 0x000000bd00bd7308 */ /* 0x000fe20000000800 */
[--C-:B------:R-:W-:Y:S01]  /*cfb0*/  HSET2.LE.AND R6, R6, R205.reuse, PT ;  /* 0x000000cd06067233 */ /* 0x100fe20003803000 */
[----:B------:R-:W-:Y:S01]  /*cfc0*/  FADD.FTZ R13, R166, -R13 ;  /* 0x8000000da60d7221 */ /* 0x000fe20000010000 */
[--C-:B------:R-:W-:Y:S01]  /*cfd0*/  HSET2.LE.AND R7, R7, R205.reuse, PT ;  /* 0x000000cd07077233 */ /* 0x100fe20003803000 */
[----:B------:R-:W-:Y:S01]  /*cfe0*/  MUFU.EX2 R188, R188 ;  /* 0x000000bc00bc7308 */ /* 0x000fe20000000800 */
[----:B--2---:R-:W-:Y:S01]  /*cff0*/  F2FP.BF16.F32.PACK_AB R17, R174, R168 ;  /* 0x000000a8ae11723e */ /* 0x004fe200000010ff */
[----:B------:R-:W-:Y:S01]  /*d000*/  FMUL.FTZ R13, R13, UR4 ;  /* 0x000000040d0d7c20 */ /* 0x000fe20008410000 */
[----:B---3--:R-:W-:Y:S01]  /*d010*/  F2FP.BF16.F32.PACK_AB R16, R183, R184 ;  /* 0x000000b8b710723e */ /* 0x008fe200000010ff */
[----:B------:R-:W-:Y:S01]  /*d020*/  MUFU.EX2 R190, R190 ;  /* 0x000000be00be7308 */ /* 0x000fe20000000800 */
[----:B------:R-:W-:Y:S01]  /*d030*/  LOP3.LUT R4, R20, R4, RZ, 0xc0, !PT ;  /* 0x0000000414047212 */ /* 0x000fe200078ec0ff */
[----:B------:R-:W-:Y:S01]  /*d040*/  LDSM.16.MT88.4 R24, [R208+0xb000] ;  /* 0x00b00000d018783b */ /* 0x000fe20000004200 */
[--C-:B------:R-:W-:Y:S01]  /*d050*/  HSET2.LE.AND R20, R5, R205.reuse, PT ;  /* 0x000000cd05147233 */ /* 0x100fe20003803000 */
[----:B------:R-:W1:Y:S01]  /*d060*/  MUFU.EX2 R194, R13 ;  /* 0x0000000d00c27308 */ /* 0x000e620000000800 */
[--C-:B------:R-:W-:Y:S01]  /*d070*/  HSET2.LE.AND R5, R10, R205.reuse, PT ;  /* 0x000000cd0a057233 */ /* 0x100fe20003803000 */
[----:B------:R-:W-:Y:S01]  /*d080*/  FFMA.FTZ R164, R164, UR4, -R167 ;  /* 0x00000004a4a47c23 */ /* 0x000fe200080108a7 */
[----:B----4-:R-:W-:Y:S01]  /*d090*/  F2FP.BF16.F32.PACK_AB R12, R185, R186 ;  /* 0x000000bab90c723e */ /* 0x010fe200000010ff */
[----:B------:R-:W2:Y:S01]  /*d0a0*/  MUFU.EX2 R195, R15 ;  /* 0x0000000f00c37308 */ /* 0x000ea20000000800 */
[----:B------:R-:W-:Y:S01]  /*d0b0*/  PRMT R11, R11, 0x5410, R19 ;  /* 0x000054100b0b7816 */ /* 0x000fe20000000013 */
[----:B------:R-:W-:Y:S01]  /*d0c0*/  FFMA.FTZ R245, R244, UR4, -R167 ;  /* 0x00000004f4f57c23 */ /* 0x000fe200080108a7 */
[----:B------:R-:W-:Y:S01]  /*d0d0*/  LOP3.LUT R6, R17, R6, RZ, 0xc0, !PT ;  /* 0x0000000611067212 */ /* 0x000fe200078ec0ff */
[----:B------:R-:W3:Y:S01]  /*d0e0*/  MUFU.EX2 R193, R14 ;  /* 0x0000000e00c17308 */ /* 0x000ee20000000800 */
[----:B------:R-:W-:Y:S01]  /*d0f0*/  LOP3.LUT R7, R16, R7, RZ, 0xc0, !PT ;  /* 0x0000000710077212 */ /* 0x000fe200078ec0ff */
[----:B------:R-:W-:Y:S01]  /*d100*/  FFMA.FTZ R244, R207, UR4, -R165 ;  /* 0x00000004cff47c23 */ /* 0x000fe200080108a5 */
[----:B------:R-:W4:Y:S01]  /*d110*/  LDSM.16.MT88.4 R16, [R208+0xa000] ;  /* 0x00a00000d010783b */ /* 0x000f220000004200 */
[----:B------:R-:W-:Y:S01]  /*d120*/  MOV R220, 0x20 ;  /* 0x0000002000dc7802 */ /* 0x000fe20000000f00 */
[----:B------:R-:W-:Y:S01]  /*d130*/  MUFU.EX2 R180, R180 ;  /* 0x000000b400b47308 */ /* 0x000fe20000000800 */
[----:B------:R-:W-:Y:S01]  /*d140*/  LOP3.LUT R5, R12, R5, RZ, 0xc0, !PT ;  /* 0x000000050c057212 */ /* 0x000fe200078ec0ff */
[----:B-1----:R-:W-:Y:S01]  /*d150*/  FMUL.FTZ R156, R156, R194 ;  /* 0x000000c29c9c7220 */ /* 0x002fe20000410000 */
[--C-:B------:R-:W-:Y:S01]  /*d160*/  HSET2.LE.AND R8, R8, R205.reuse, PT ;  /* 0x000000cd08087233 */ /* 0x100fe20003803000 */
[----:B------:R-:W-:Y:S01]  /*d170*/  MUFU.EX2 R175, R175 ;  /* 0x000000af00af7308 */ /* 0x000fe20000000800 */
[----:B------:R-:W-:Y:S01]  /*d180*/  LOP3.LUT R11, R11, 0xff00ff, RZ, 0xc0, !PT ;  /* 0x00ff00ff0b0b7812 */ /* 0x000fe200078ec0ff */
[-C--:B--2---:R-:W-:Y:S01]  /*d190*/  FMUL.FTZ R162, R162, R195.reuse ;  /* 0x000000c3a2a27220 */ /* 0x084fe20000410000 */
[----:B------:R-:W-:Y:S01]  /*d1a0*/  F2FP.BF16.F32.PACK_AB R12, R181, R182 ;  /* 0x000000b6b50c723e */ /* 0x000fe200000010ff */
[----:B------:R-:W1:Y:S01]  /*d1b0*/  MUFU.EX2 R204, R204 ;  /* 0x000000cc00cc7308 */ /* 0x000e620000000800 */
[----:B------:R-:W-:Y:S01]  /*d1c0*/  SEL R220, R220, 0xffffffe0, !P0 ;  /* 0xffffffe0dcdc7807 */ /* 0x000fe20004000000 */
[----:B------:R-:W-:Y:S01]  /*d1d0*/  FMUL.FTZ R163, R163, R195 ;  /* 0x000000c3a3a37220 */ /* 0x000fe20000410000 */
[----:B------:R-:W-:Y:S01]  /*d1e0*/  LOP3.LUT R8, R12, R8, RZ, 0xc0, !PT ;  /* 0x000000080c087212 */ /* 0x000fe200078ec0ff */
[-C--:B------:R-:W-:Y:S01]  /*d1f0*/  FMUL.FTZ R157, R157, R194.reuse ;  /* 0x000000c29d9d7220 */ /* 0x080fe20000410000 */
[--C-:B------:R-:W-:Y:S01]  /*d200*/  HSET2.LE.AND R11, R11, R205.reuse, PT ;  /* 0x000000cd0b0b7233 */ /* 0x100fe20003803000 */
[----:B---3--:R-:W-:Y:S01]  /*d210*/  FMUL.FTZ R158, R158, R193 ;  /* 0x000000c19e9e7220 */ /* 0x008fe20000410000 */
[----:B------:R-:W-:Y:S01]  /*d220*/  F2FP.BF16.F32.PACK_AB R13, R188, R189 ;  /* 0x000000bdbc0d723e */ /* 0x000fe200000010ff */
[----:B------:R-:W-:Y:S01]  /*d230*/  FMUL.FTZ R159, R159, R193 ;  /* 0x000000c19f9f7220 */ /* 0x000fe20000410000 */
[----:B------:R-:W-:Y:S01]  /*d240*/  HSET2.LE.AND R9, R9, R205, PT ;  /* 0x000000cd09097233 */ /* 0x000fe20003803000 */
[-C--:B------:R-:W-:Y:S01]  /*d250*/  FMUL.FTZ R152, R152, R194.reuse ;  /* 0x000000c298987220 */ /* 0x080fe20000410000 */
[----:B------:R-:W-:Y:S01]  /*d260*/  F2FP.BF16.F32.PACK_AB R12, R190, R191 ;  /* 0x000000bfbe0c723e */ /* 0x000fe200000010ff */
[----:B------:R-:W-:Y:S01]  /*d270*/  FMUL.FTZ R153, R153, R194 ;  /* 0x000000c299997220 */ /* 0x000fe20000410000 */
[----:B------:R-:W-:Y:S01]  /*d280*/  IADD3 R166, PT, PT, R208, R220, RZ ;  /* 0x000000dcd0a67210 */ /* 0x000fe20007ffe0ff */
[-C--:B-1----:R-:W-:Y:S01]  /*d290*/  FMUL.FTZ R160, R160, R204.reuse ;  /* 0x000000cca0a07220 */ /* 0x082fe20000410000 */
[----:B------:R-:W-:Y:S01]  /*d2a0*/  LOP3.LUT R11, R13, R11, RZ, 0xc0, !PT ;  /* 0x0000000b0d0b7212 */ /* 0x000fe200078ec0ff */
[----:B------:R-:W-:Y:S01]  /*d2b0*/  FMUL.FTZ R161, R161, R204 ;  /* 0x000000cca1a17220 */ /* 0x000fe20000410000 */
[----:B------:R-:W-:Y:S01]  /*d2c0*/  LOP3.LUT R9, R12, R9, RZ, 0xc0, !PT ;  /* 0x000000090c097212 */ /* 0x000fe200078ec0ff */
[-C--:B------:R-:W-:Y:S01]  /*d2d0*/  FMUL.FTZ R154, R154, R193.reuse ;  /* 0x000000c19a9a7220 */ /* 0x080fe20000410000 */
[----:B------:R-:W1:Y:S01]  /*d2e0*/  LDSM.16.MT88.4 R12, [R166+0xa000] ;  /* 0x00a00000a60c783b */ /* 0x000e620000004200 */
[----:B------:R-:W-:Y:S01]  /*d2f0*/  F2FP.BF16.F32.PACK_AB R10, R175, R180 ;  /* 0x000000b4af0a723e */ /* 0x000fe200000010ff */
[----:B------:R-:W-:Y:S01]  /*d300*/  FMUL.FTZ R155, R155, R193 ;  /* 0x000000c19b9b7220 */ /* 0x000fe20000410000 */
[-C--:B------:R-:W-:Y:S01]  /*d310*/  FMUL.FTZ R148, R148, R204.reuse ;  /* 0x000000cc94947220 */ /* 0x080fe20000410000 */
[----:B------:R-:W-:Y:S01]  /*d320*/  FMUL.FTZ R149, R149, R204 ;  /* 0x000000cc95957220 */ /* 0x000fe20000410000 */
[----:B------:R-:W-:Y:S01]  /*d330*/  LOP3.LUT R10, R10, R20, RZ, 0xc0, !PT ;  /* 0x000000140a0a7212 */ /* 0x000fe200078ec0ff */
[-C--:B------:R-:W-:Y:S01]  /*d340*/  FMUL.FTZ R150, R150, R195.reuse ;  /* 0x000000c396967220 */ /* 0x080fe20000410000 */
[-C--:B------:R-:W-:Y:S01]  /*d350*/  FMUL.FTZ R151, R151, R195.reuse ;  /* 0x000000c397977220 */ /* 0x080fe20000410000 */
[-C--:B------:R-:W-:Y:S01]  /*d360*/  FMUL.FTZ R36, R36, R204.reuse ;  /* 0x000000cc24247220 */ /* 0x080fe20000410000 */
[----:B------:R-:W-:Y:S01]  /*d370*/  FMUL.FTZ R37, R37, R204 ;  /* 0x000000cc25257220 */ /* 0x000fe20000410000 */
[-C--:B------:R-:W-:Y:S01]  /*d380*/  FMUL.FTZ R38, R38, R195.reuse ;  /* 0x000000c326267220 */ /* 0x080fe20000410000 */
[-C--:B----4-:R-:W-:Y:S01]  /*d390*/  HMMA.16816.F32.BF16 R160, R4, R16.reuse, R160 ;  /* 0x0000001004a0723c */ /* 0x090fe200000418a0 */
[----:B------:R-:W-:Y:S01]  /*d3a0*/  FMUL.FTZ R39, R39, R195 ;  /* 0x000000c327277220 */ /* 0x000fe20000410000 */
[-C--:B------:R-:W-:Y:S01]  /*d3b0*/  FMUL.FTZ R40, R40, R194.reuse ;  /* 0x000000c228287220 */ /* 0x080fe20000410000 */
[-C--:B------:R-:W-:Y:S01]  /*d3c0*/  FMUL.FTZ R41, R41, R194.reuse ;  /* 0x000000c229297220 */ /* 0x080fe20000410000 */
[-C--:B------:R-:W-:Y:S01]  /*d3d0*/  FMUL.FTZ R42, R42, R193.reuse ;  /* 0x000000c12a2a7220 */ /* 0x080fe20000410000 */
[-C--:B------:R-:W-:Y:S01]  /*d3e0*/  FMUL.FTZ R43, R43, R193.reuse ;  /* 0x000000c12b2b7220 */ /* 0x080fe20000410000 */
[-C--:B------:R-:W-:Y:S01]  /*d3f0*/  FMUL.FTZ R44, R44, R194.reuse ;  /* 0x000000c22c2c7220 */ /* 0x080fe20000410000 */
[----:B------:R-:W-:Y:S01]  /*d400*/  FMUL.FTZ R45, R45, R194 ;  /* 0x000000c22d2d7220 */ /* 0x000fe20000410000 */
[C---:B------:R-:W-:Y:S01]  /*d410*/  HMMA.16816.F32.BF16 R156, R8.reuse, R16, R156 ;  /* 0x00000010089c723c */ /* 0x040fe2000004189c */
[----:B------:R-:W-:Y:S01]  /*d420*/  IADD3 R16, PT, PT, R208, 0xa000, RZ ;  /* 0x0000a000d0107810 */ /* 0x000fe20007ffe0ff */
[-C--:B------:R-:W-:Y:S01]  /*d430*/  FMUL.FTZ R46, R46, R193.reuse ;  /* 0x000000c12e2e7220 */ /* 0x080fe20000410000 */
[----:B------:R-:W-:Y:S01]  /*d440*/  FMUL.FTZ R47, R47, R193 ;  /* 0x000000c12f2f7220 */ /* 0x000fe20000410000 */
[-C--:B------:R-:W-:Y:S01]  /*d450*/  FMUL.FTZ R48, R48, R204.reuse ;  /* 0x000000cc30307220 */ /* 0x080fe20000410000 */
[----:B------:R-:W-:Y:S01]  /*d460*/  @P6 IADD3 R215, PT, PT, R16, -0x40, RZ ;  /* 0xffffffc010d76810 */ /* 0x000fe20007ffe0ff */
        /* <DEDUP_REMOVED lines=64> */
[----:B------:R-:W-:Y:S01]  /*d870*/  IMAD.WIDE.U32 R248, R248, -0x2daee0ad, RZ ;  /* 0xd2511f53f8f87825 */ /* 0x000fe200078e00ff */
[C---:B--2---:R-:W-:Y:S03]  /*d880*/  HMMA.16816.F32.BF16 R56, R8.reuse, R28, R56 ;  /* 0x0000001c0838723c */ /* 0x044fe60000041838 */
[-C--:B------:R-:W-:Y:S01]  /*d890*/  FMUL.FTZ R116, R116, R204.reuse ;  /* 0x000000cc74747220 */ /* 0x080fe20000410000 */
[-C--:B------:R-:W-:Y:S01]  /*d8a0*/  FMUL.FTZ R117, R117, R204.reuse ;  /* 0x000000cc75757220 */ /* 0x080fe20000410000 */
[-C--:B------:R-:W-:Y:S01]  /*d8b0*/  FMUL.FTZ R118, R118, R195.reuse ;  /* 0x000000c376767220 */ /* 0x080fe20000410000 */
[-C--:B------:R-:W-:Y:S01]  /*d8c0*/  FMUL.FTZ R119, R119, R195.reuse ;  /* 0x000000c377777220 */ /* 0x080fe20000410000 */
[----:B------:R-:W-:Y:S01]  /*d8d0*/  PRMT R247, R248, 0x7772, RZ ;  /* 0x00007772f8f77816 */ /* 0x000fe200000000ff */
        /* <DEDUP_REMOVED lines=51> */
[----:B------:R-:W-:Y:S01]  /*dc10*/  FFMA.FTZ R219, R219, UR4, -R165 ;  /* 0x00000004dbdb7c23 */ /* 0x000fe200080108a5 */
[----:B------:R-:W-:Y:S01]  /*dc20*/  MUFU.EX2 R245, R245 ;  /* 0x000000f500f57308 */ /* 0x000fe20000000800 */
[----:B------:R-:W-:Y:S01]  /*dc30*/  FFMA.FTZ R200, R200, UR4, -R187 ;  /* 0x00000004c8c87c23 */ /* 0x000fe200080108bb */
[--C-:B------:R-:W-:Y:S01]  /*dc40*/  FFMA.FTZ R198, R198, UR4, -R192.reuse ;  /* 0x00000004c6c67c23 */ /* 0x100fe200080108c0 */
[--C-:B------:R-:W-:Y:S01]  /*dc50*/  FFMA.FTZ R199, R199, UR4, -R192.reuse ;  /* 0x00000004c7c77c23 */ /* 0x100fe200080108c0 */
[----:B------:R-:W-:Y:S01]  /*dc60*/  MUFU.EX2 R244, R244 ;  /* 0x000000f400f47308 */ /* 0x000fe20000000800 */
[----:B------:R-:W-:Y:S01]  /*dc70*/  FFMA.FTZ R202, R202, UR4, -R192 ;  /* 0x00000004caca7c23 */ /* 0x000fe200080108c0 */
[C---:B-1----:R-:W-:Y:S01]  /*dc80*/  HMMA.16816.F32.BF16 R120, R8.reuse, R12, R120 ;  /* 0x0000000c0878723c */ /* 0x042fe20000041878 */
[----:B------:R-:W-:Y:S01]  /*dc90*/  FFMA.FTZ R173, R231, R204, R173 ;  /* 0x000000cce7ad7223 */ /* 0x000fe200000100ad */
[----:B------:R-:W-:Y:S01]  /*dca0*/  MUFU.EX2 R219, R219 ;  /* 0x000000db00db7308 */ /* 0x000fe20000000800 */
[----:B------:R-:W-:Y:S01]  /*dcb0*/  FFMA.FTZ R186, R230, R195, R186 ;  /* 0x000000c3e6ba7223 */ /* 0x000fe200000100ba */
[----:B------:R-:W-:Y:S01]  /*dcc0*/  FFMA.FTZ R182, R229, R194, R182 ;  /* 0x000000c2e5b67223 */ /* 0x000fe200000100b6 */
[----:B------:R-:W-:Y:S01]  /*dcd0*/  FFMA.FTZ R191, R228, R193, R191 ;  /* 0x000000c1e4bf7223 */ /* 0x000fe200000100bf */
[----:B------:R-:W-:Y:S01]  /*dce0*/  MUFU.EX2 R198, R198 ;  /* 0x000000c600c67308 */ /* 0x000fe20000000800 */
[----:B------:R-:W-:Y:S01]  /*dcf0*/  FADD.FTZ R173, R172, R173 ;  /* 0x000000adacad7221 */ /* 0x000fe20000010000 */
[C---:B------:R-:W-:Y:S01]  /*dd00*/  HMMA.16816.F32.BF16 R124, R8.reuse, R14, R124 ;  /* 0x0000000e087c723c */ /* 0x040fe2000004187c */
[----:B------:R-:W-:Y:S01]  /*dd10*/  FADD.FTZ R186, R185, R186 ;  /* 0x000000bab9ba7221 */ /* 0x000fe20000010000 */
[----:B------:R-:W1:Y:S01]  /*dd20*/  MUFU.EX2 R200, R200 ;  /* 0x000000c800c87308 */ /* 0x000e620000000800 */
        /* <DEDUP_REMOVED lines=11> */
[----:B------:R-:W-:-:S02]  /*dde0*/  MOV R168, R217 ;  /* 0x000000d900a87202 */ /* 0x000fc40000000f00 */
[----:B------:R-:W-:Y:S01]  /*ddf0*/  HMMA.16816.F32.BF16 R136, R8, R34, R136 ;  /* 0x000000220888723c */ /* 0x000fe20000041888 */
[----:B------:R-:W-:Y:S01]  /*de00*/  MOV R10, R248 ;  /* 0x000000f8000a7202 */ /* 0x000fe20000000f00 */
[----:B-1----:R-:W-:Y:S01]  /*de10*/  FADD.FTZ R173, R200, R173 ;  /* 0x000000adc8ad7221 */ /* 0x002fe20000010000 */
[----:B------:R-:W-:Y:S02]  /*de20*/  PRMT R8, R248, 0x7771, RZ ;  /* 0x00007771f8087816 */ /* 0x000fe400000000ff */
[----:B------:R-:W-:Y:S02]  /*de30*/  LOP3.LUT R11, R10, 0xff, RZ, 0xc0, !PT ;  /* 0x000000ff0a0b7812 */ /* 0x000fe400078ec0ff */
[----:B------:R-:W-:Y:S01]  /*de40*/  LOP3.LUT R10, R246, UR8, R249, 0x96, !PT ;  /* 0x00000008f60a7c12 */ /* 0x000fe2000f8e96f9 */
[----:B------:R-:W-:Y:S01]  /*de50*/  HMMA.16816.F32.BF16 R116, R4, R12, R116 ;  /* 0x0000000c0474723c */ /* 0x000fe20000041874 */
[----:B------:R-:W-:Y:S01]  /*de60*/  PRMT R9, R248, 0x7773, RZ ;  /* 0x00007773f8097816 */ /* 0x000fe200000000ff */
[----:B------:R-:W-:Y:S01]  /*de70*/  FFMA.FTZ R13, R243, UR4, -R167 ;  /* 0x00000004f30d7c23 */ /* 0x000fe200080108a7 */
[----:B------:R-:W-:Y:S01]  /*de80*/  LOP3.LUT R12, R10, 0xffff, RZ, 0xc0, !PT ;  /* 0x0000ffff0a0c7812 */ /* 0x000fe200078ec0ff */
[----:B------:R-:W1:Y:S01]  /*de90*/  MUFU.EX2 R243, R164 ;  /* 0x000000a400f37308 */ /* 0x000e620000000800 */
[----:B------:R-:W-:-:S02]  /*dea0*/  PRMT R246, R11, 0x5410, R8 ;  /* 0x000054100bf67816 */ /* 0x000fc40000000008 */
[----:B------:R-:W-:Y:S01]  /*deb0*/  PRMT R247, R247, 0x5410, R9 ;  /* 0x00005410f7f77816 */ /* 0x000fe20000000009 */
[C---:B------:R-:W-:Y:S01]  /*dec0*/  HMMA.16816.F32.BF16 R52, R4.reuse, R28, R52 ;  /* 0x0000001c0434723c */ /* 0x040fe20000041834 */
[C---:B------:R-:W-:Y:S02]  /*ded0*/  PRMT R11, R10.reuse, 0x7632, R11 ;  /* 0x000076320a0b7816 */ /* 0x040fe4000000000b */
[----:B------:R-:W-:Y:S02]  /*dee0*/  LOP3.LUT R9, R10, 0xff, RZ, 0xc0, !PT ;  /* 0x000000ff0a097812 */ /* 0x000fe400078ec0ff */
[----:B------:R-:W-:Y:S02]  /*def0*/  SHF.R.U32.HI R12, RZ, 0x8, R12 ;  /* 0x00000008ff0c7819 */ /* 0x000fe4000001160c */
[----:B------:R-:W-:Y:S01]  /*df00*/  SHF.R.U32.HI R8, RZ, 0x18, R10 ;  /* 0x00000018ff087819 */ /* 0x000fe2000001160a */
[C---:B------:R-:W-:Y:S01]  /*df10*/  HMMA.16816.F32.BF16 R64, R4.reuse, R30, R64 ;  /* 0x0000001e0440723c */ /* 0x040fe20000041840 */
[----:B------:R-:W-:Y:S01]  /*df20*/  LOP3.LUT R10, R11, 0xff, RZ, 0xc0, !PT ;  /* 0x000000ff0b0a7812 */ /* 0x000fe200078ec0ff */
[--C-:B------:R-:W-:Y:S01]  /*df30*/  FFMA.FTZ R11, R233, UR4, -R165.reuse ;  /* 0x00000004e90b7c23 */ /* 0x100fe200080108a5 */
[----:B------:R-:W-:Y:S01]  /*df40*/  PRMT R9, R9, 0x5410, R12 ;  /* 0x0000541009097816 */ /* 0x000fe2000000000c */
[----:B------:R-:W-:Y:S01]  /*df50*/  FFMA.FTZ R12, R222, UR4, -R165 ;  /* 0x00000004de0c7c23 */ /* 0x000fe200080108a5 */
[----:B------:R-:W-:Y:S01]  /*df60*/  PRMT R8, R10, 0x5410, R8 ;  /* 0x000054100a087816 */ /* 0x000fe20000000008 */
[----:B------:R-:W-:Y:S01]  /*df70*/  FFMA.FTZ R10, R242, UR4, -R167 ;  /* 0x00000004f20a7c23 */ /* 0x000fe200080108a7 */
[----:B------:R-:W2:Y:S01]  /*df80*/  MUFU.EX2 R233, R13 ;  /* 0x0000000d00e97308 */ /* 0x000ea20000000800 */
[--C-:B------:R-:W-:Y:S01]  /*df90*/  HSET2.LE.AND R9, R9, R205.reuse, PT ;  /* 0x000000cd09097233 */ /* 0x100fe20003803000 */
[C---:B------:R-:W-:Y:S01]  /*dfa0*/  HMMA.16816.F32.BF16 R68, R4.reuse, R20, R68 ;  /* 0x000000140444723c */ /* 0x040fe20000041844 */
[----:B------:R-:W-:Y:S01]  /*dfb0*/  HSET2.LE.AND R8, R8, R205, PT ;  /* 0x000000cd08087233 */ /* 0x000fe20003803000 */
[----:B------:R-:W3:Y:S01]  /*dfc0*/  MUFU.EX2 R222, R11 ;  /* 0x0000000b00de7308 */ /* 0x000ee20000000800 */
[----:B------:R-:W-:Y:S01]  /*dfd0*/  LDSM.16.MT88.4 R28, [R166+0xb800] ;  /* 0x00b80000a61c783b */ /* 0x000fe20000004200 */
[----:B------:R-:W-:Y:S01]  /*dfe0*/  LOP3.LUT R247, R247, 0xff00ff, RZ, 0xc0, !PT ;  /* 0x00ff00fff7f77812 */ /* 0x000fe200078ec0ff */
[----:B-1----:R-:W-:Y:S01]  /*dff0*/  FADD.FTZ R182, R243, R182 ;  /* 0x000000b6f3b67221 */ /* 0x002fe20000010000 */
[----:B------:R-:W1:Y:S02]  /*e000*/  MUFU.EX2 R242, R12 ;  /* 0x0000000c00f27308 */ /* 0x000e640000000800 */
[----:B------:R-:W-:Y:S01]  /*e010*/  HMMA.16816.F32.BF16 R80, R4, R22, R80 ;  /* 0x000000160450723c */ /* 0x000fe20000041850 */
[----:B------:R-:W-:Y:S01]  /*e020*/  LDSM.16.MT88.4 R20, [R215+0x1800] ;  /* 0x00180000d714783b */ /* 0x000fe20000004200 */
[----:B------:R-:W4:Y:S01]  /*e030*/  MUFU.EX2 R207, R10 ;  /* 0x0000000a00cf7308 */ /* 0x000f220000000800 */
[C---:B--2---:R-:W-:Y:S01]  /*e040*/  F2FP.BF16.F32.PACK_AB R164, R233.reuse, R243 ;  /* 0x000000f3e9a4723e */ /* 0x044fe200000010ff */
[----:B------:R-:W-:-:S04]  /*e050*/  FADD.FTZ R182, R233, R182 ;  /* 0x000000b6e9b67221 */ /* 0x000fc80000010000 */
[----:B------:R-:W-:Y:S01]  /*e060*/  HMMA.16816.F32.BF16 R84, R4, R24, R84 ;  /* 0x000000180454723c */ /* 0x000fe20000041854 */
[----:B------:R-:W-:Y:S01]  /*e070*/  LOP3.LUT R164, R164, R9, RZ, 0xc0, !PT ;  /* 0x00000009a4a47212 */ /* 0x000fe200078ec0ff */
[----:B---3--:R-:W-:Y:S01]  /*e080*/  FADD.FTZ R191, R222, R191 ;  /* 0x000000bfdebf7221 */ /* 0x008fe20000010000 */
[----:B-1----:R-:W-:-:S03]  /*e090*/  F2FP.BF16.F32.PACK_AB R165, R242, R222 ;  /* 0x000000def2a5723e */ /* 0x002fc600000010ff */
[----:B------:R-:W-:Y:S02]  /*e0a0*/  FADD.FTZ R191, R242, R191 ;  /* 0x000000bff2bf7221 */ /* 0x000fe40000010000 */
[C---:B------:R-:W-:Y:S01]  /*e0b0*/  HMMA.16816.F32.BF16 R96, R4.reuse, R26, R96 ;  /* 0x0000001a0460723c */ /* 0x040fe20000041860 */
[----:B------:R-:W-:Y:S01]  /*e0c0*/  LOP3.LUT R165, R165, R8, RZ, 0xc0, !PT ;  /* 0x00000008a5a57212 */ /* 0x000fe200078ec0ff */
[----:B------:R1:W-:Y:S01]  /*e0d0*/  LDSM.16.MT88.4 R24, [R215+0x800] ;  /* 0x00080000d718783b */ /* 0x0003e20000004200 */
[----:B----4-:R-:W-:Y:S01]  /*e0e0*/  F2FP.BF16.F32.PACK_AB R167, R245, R207 ;  /* 0x000000cff5a7723e */ /* 0x010fe200000010ff */
[----:B------:R-:W-:Y:S01]  /*e0f0*/  FADD.FTZ R182, R207, R182 ;  /* 0x000000b6cfb67221 */ /* 0x000fe20000010000 */
[----:B------:R-:W-:Y:S01]  /*e100*/  FADD.FTZ R191, R244, R191 ;  /* 0x000000bff4bf7221 */ /* 0x000fe20000010000 */
[----:B------:R-:W-:Y:S02]  /*e110*/  LDSM.16.MT88.4 R8, [R208+0xb800] ;  /* 0x00b80000d008783b */ /* 0x000fe40000004200 */
[----:B------:R-:W-:Y:S01]  /*e120*/  HMMA.16816.F32.BF16 R100, R4, R16, R100 ;  /* 0x000000100464723c */ /* 0x000fe20000041864 */
[----:B------:R-:W-:Y:S01]  /*e130*/  FADD.FTZ R229, R245, R182 ;  /* 0x000000b6f5e57221 */ /* 0x000fe20000010000 */
[----:B------:R-:W-:-:S06]  /*e140*/  FADD.FTZ R228, R219, R191 ;  /* 0x000000bfdbe47221 */ /* 0x000fcc0000010000 */
[C---:B------:R-:W-:Y:S01]  /*e150*/  HMMA.16816.F32.BF16 R112, R4.reuse, R18, R112 ;  /* 0x000000120470723c */ /* 0x040fe20000041870 */
[----:B------:R-:W2:Y:S07]  /*e160*/  LDSM.16.MT88.4 R16, [R208+0xa800] ;  /* 0x00a80000d010783b */ /* 0x000eae0000004200 */
[----:B------:R-:W-:Y:S01]  /*e170*/  HMMA.16816.F32.BF16 R144, R4, R14, R144 ;  /* 0x0000000e0490723c */ /* 0x000fe20000041890 */
[----:B------:R-:W-:Y:S01]  /*e180*/  LDSM.16.MT88.4 R12, [R220+0x800] ;  /* 0x00080000dc0c783b */ /* 0x000fe20000004200 */
[----:B-1----:R-:W-:-:S06]  /*e190*/  F2FP.BF16.F32.PACK_AB R215, R219, R244 ;  /* 0x000000f4dbd7723e */ /* 0x002fcc00000010ff */
[C---:B------:R-:W-:Y:S08]  /*e1a0*/  HMMA.16816.F32.BF16 R140, R4.reuse, R32, R140 ;  /* 0x00000020048c723c */ /* 0x040ff0000004188c */
[----:B------:R-:W-:Y:S01]  /*e1b0*/  HMMA.16816.F32.BF16 R4, R4, R34, R132 ;  /* 0x000000220404723c */ /* 0x000fe20000041884 */
[----:B------:R1:W3:Y:S04]  /*e1c0*/  LDSM.16.MT88.4 R32, [R166+0xa800] ;  /* 0x00a80000a620783b */ /* 0x0002e80000004200 */
[----:B------:R-:W4:Y:S01]  /*e1d0*/  LDSM.16.MT88.4 R132, [R220+0x1800] ;  /* 0x00180000dc84783b */ /* 0x000f220000004200 */
[----:B-1----:R-:W-:-:S05]  /*e1e0*/  HSET2.LE.AND R166, R246, R205, PT ;  /* 0x000000cdf6a67233 */ /* 0x002fca0003803000 */
[----:B------:R-:W-:Y:S02]  /*e1f0*/  LOP3.LUT R166, R167, R166, RZ, 0xc0, !PT ;  /* 0x000000a6a7a67212 */ /* 0x000fe400078ec0ff */
[----:B------:R-:W-:-:S05]  /*e200*/  HSET2.LE.AND R167, R247, R205, PT ;  /* 0x000000cdf7a77233 */ /* 0x000fca0003803000 */
[----:B------:R-:W-:Y:S01]  /*e210*/  LOP3.LUT R167, R215, R167, RZ, 0xc0, !PT ;  /* 0x000000a7d7a77212 */ /* 0x000fe200078ec0ff */
[--C-:B------:R-:W-:Y:S01]  /*e220*/  FFMA.FTZ R215, R201, UR4, -R187.reuse ;  /* 0x00000004c9d77c23 */ /* 0x100fe200080108bb */
[----:B------:R-:W-:Y:S02]  /*e230*/  FFMA.FTZ R201, R197, UR4, -R187 ;  /* 0x00000004c5c97c23 */ /* 0x000fe400080108bb */
[----:B------:R-:W-:Y:S03]  /*e240*/  MUFU.EX2 R187, R196 ;  /* 0x000000c400bb7308 */ /* 0x000fe60000000800 */
[C---:B--2---:R-:W-:Y:S01]  /*e250*/  HMMA.16816.F32.BF16 R156, R164.reuse, R16, R156 ;  /* 0x00000010a49c723c */ /* 0x044fe2000004189c */
[----:B------:R1:W-:Y:S04]  /*e260*/  MUFU.EX2 R196, R201 ;  /* 0x000000c900c47308 */ /* 0x0003e80000000800 */
[----:B------:R-:W2:Y:S03]  /*e270*/  MUFU.EX2 R197, R215 ;  /* 0x000000d700c57308 */ /* 0x000ea60000000800 */
[----:B------:R-:W-:Y:S01]  /*e280*/  HMMA.16816.F32.BF16 R152, R164, R18, R152 ;  /* 0x00000012a498723c */ /* 0x000fe20000041898 */
[----:B-1----:R-:W-:-:S07]  /*e290*/  FFMA.FTZ R201, R203, UR4, -R192 ;  /* 0x00000004cbc97c23 */ /* 0x002fce00080108c0 */
[----:B---3--:R-:W-:Y:S01]  /*e2a0*/  HMMA.16816.F32.BF16 R40, R164, R32, R40 ;  /* 0x00000020a428723c */ /* 0x008fe20000041828 */
[----:B------:R-:W-:Y:S01]  /*e2b0*/  MUFU.EX2 R192, R199 ;  /* 0x000000c700c07308 */ /* 0x000fe20000000800 */
[----:B--2---:R-:W-:-:S03]  /*e2c0*/  FADD.FTZ R173, R197, R173 ;  /* 0x000000adc5ad7221 */ /* 0x004fc60000010000 */
[----:B------:R-:W1:Y:S01]  /*e2d0*/  MUFU.EX2 R199, R202 ;  /* 0x000000ca00c77308 */ /* 0x000e620000000800 */
[----:B------:R-:W-:Y:S02]  /*e2e0*/  FADD.FTZ R173, R187, R173 ;  /* 0x000000adbbad7221 */ /* 0x000fe40000010000 */
[----:B------:R-:W-:Y:S01]  /*e2f0*/  HMMA.16816.F32.BF16 R44, R164, R34, R44 ;  /* 0x00000022a42c723c */ /* 0x000fe2000004182c */
[----:B------:R-:W2:Y:S01]  /*e300*/  MUFU.EX2 R201, R201 ;  /* 0x000000c900c97308 */ /* 0x000ea20000000800 */
[----:B------:R-:W-:-:S06]  /*e310*/  FADD.FTZ R231, R196, R173 ;  /* 0x000000adc4e77221 */ /* 0x000fcc0000010000 */
[----:B------:R-:W-:Y:S01]  /*e320*/  HMMA.16816.F32.BF16 R56, R164, R24, R56 ;  /* 0x00000018a438723c */ /* 0x000fe20000041838 */
[----:B-1----:R-:W-:-:S04]  /*e330*/  FADD.FTZ R186, R199, R186 ;  /* 0x000000bac7ba7221 */ /* 0x002fc80000010000 */
[----:B--2---:R-:W-:-:S03]  /*e340*/  FADD.FTZ R186, R201, R186 ;  /* 0x000000bac9ba7221 */ /* 0x004fc60000010000 */
        /* <DEDUP_REMOVED lines=24> */
[----:B------:R-:W-:Y:S02]  /*e4d0*/  LOP3.LUT R206, R167, 0xff, RZ, 0xc0, !PT ;  /* 0x000000ffa7ce7812 */ /* 0x000fe400078ec0ff */
[----:B------:R-:W-:-:S02]  /*e4e0*/  LOP3.LUT R203, R166, 0xff00ff, RZ, 0xc0, !PT ;  /* 0x00ff00ffa6cb7812 */ /* 0x000fc400078ec0ff */
[----:B------:R-:W-:Y:S02]  /*e4f0*/  PRMT R164, R206, 0x5410, R164 ;  /* 0x00005410cea47816 */ /* 0x000fe400000000a4 */
[----:B------:R-:W-:Y:S02]  /*e500*/  PRMT R206, R167, 0x7632, R206 ;  /* 0x00007632a7ce7816 */ /* 0x000fe400000000ce */
[----:B------:R-:W-:Y:S02]  /*e510*/  SHF.R.U32.HI R167, RZ, 0x18, R167 ;  /* 0x00000018ffa77819 */ /* 0x000fe400000116a7 */
[----:B------:R-:W-:Y:S02]  /*e520*/  LOP3.LUT R206, R206, 0xff, RZ, 0xc0, !PT ;  /* 0x000000ffcece7812 */ /* 0x000fe400078ec0ff */
[----:B------:R-:W-:Y:S02]  /*e530*/  HSET2.LE.AND R166, R165, R205, PT ;  /* 0x000000cda5a67233 */ /* 0x000fe40003803000 */
[----:B------:R-:W-:-:S02]  /*e540*/  PRMT R167, R206, 0x5410, R167 ;  /* 0x00005410cea77816 */ /* 0x000fc400000000a7 */
[--C-:B------:R-:W-:Y:S02]  /*e550*/  HSET2.LE.AND R165, R203, R205.reuse, PT ;  /* 0x000000cdcba57233 */ /* 0x100fe40003803000 */
        /* <DEDUP_REMOVED lines=36> */
[C---:B------:R-:W-:Y:S01]  /*e7a0*/  LOP3.LUT R9, R0.reuse, 0x200, RZ, 0xc0, !PT ;  /* 0x0000020000097812 */ /* 0x040fe200078ec0ff */
[----:B------:R-:W-:Y:S01]  /*e7b0*/  IMAD.SHL.U32 R8, R169, 0x20, RZ ;  /* 0x00000020a9087824 */ /* 0x000fe200078e00ff */
[----:B------:R-:W-:Y:S01]  /*e7c0*/  LOP3.LUT R206, R0, 0x400, RZ, 0xc0, !PT ;  /* 0x0000040000ce7812 */ /* 0x000fe200078ec0ff */
[----:B------:R-:W-:Y:S01]  /*e7d0*/  IMAD.MOV.U32 R200, RZ, RZ, 0x20 ;  /* 0x00000020ffc87424 */ /* 0x000fe200078e00ff */
[----:B------:R-:W-:Y:S01]  /*e7e0*/  LOP3.LUT R170, R170, 0x38, R11, 0xf8, !PT ;  /* 0x00000038aaaa7812 */ /* 0x000fe200078ef80b */
[----:B------:R-:W-:Y:S01]  /*e7f0*/  UIADD3 UR6, UPT, UPT, UR18, -0x61c88647, URZ ;  /* 0x9e3779b912067890 */ /* 0x000fe2000fffe0ff */
[----:B------:R-:W-:Y:S01]  /*e800*/  SHF.R.U32.HI R11, RZ, 0x1, R169 ;  /* 0x00000001ff0b7819 */ /* 0x000fe200000116a9 */
[----:B------:R-:W-:Y:S01]  /*e810*/  UIADD3 UR4, UPT, UPT, UR18, 0x3c6ef372, URZ ;  /* 0x3c6ef37212047890 */ /* 0x000fe2000fffe0ff */
[----:B------:R-:W-:-:S02]  /*e820*/  LOP3.LUT R8, R9, 0x7c00, R8, 0xf8, !PT ;  /* 0x00007c0009087812 */ /* 0x000fc400078ef808 */
[----:B------:R-:W-:Y:S02]  /*e830*/  LOP3.LUT R11, R170, 0x8, R11, 0x78, !PT ;  /* 0x00000008aa0b7812 */ /* 0x000fe400078e780b */
[----:B------:R-:W-:Y:S02]  /*e840*/  SEL R200, R200, 0xffffffe0, !P0 ;  /* 0xffffffe0c8c87807 */ /* 0x000fe40004000000 */
[----:B------:R-:W-:Y:S01]  /*e850*/  LOP3.LUT R8, R8, R11, RZ, 0xfc, !PT ;  /* 0x0000000b08087212 */ /* 0x000fe200078efcff */
[----:B-1----:R-:W-:Y:S01]  /*e860*/  IMAD.WIDE.U32 R12, R6, R4, RZ ;  /* 0x00000004060c7225 */ /* 0x002fe200078e00ff */
[----:B------:R-:W-:Y:S02]  /*e870*/  SEL R216, R216, 0xffffffc0, !P6 ;  /* 0xffffffc0d8d87807 */ /* 0x000fe40007000000 */
[----:B------:R-:W-:Y:S01]  /*e880*/  LEA R205, R8, UR5, 0x1 ;  /* 0x0000000508cd7c11 */ /* 0x000fe2000f8e08ff */
[----:B------:R-:W-:Y:S01]  /*e890*/  IMAD R6, R6, R5, R13 ;  /* 0x0000000506067224 */ /* 0x000fe200078e020d */
[----:B------:R-:W-:Y:S01]  /*e8a0*/  BAR.SYNC.DEFER_BLOCKING 0x0 ;  /* 0x0000000000007b1d */ /* 0x000fe20000010000 */
[C---:B------:R-:W-:Y:S01]  /*e8b0*/  IMAD.SHL.U32 R7, R12.reuse, 0x20, RZ ;  /* 0x000000200c077824 */ /* 0x040fe200078e00ff */
[----:B------:R-:W-:Y:S01]  /*e8c0*/  LEA R16, P2, R12, R224, 0x6 ;  /* 0x000000e00c107211 */ /* 0x000fe200078430ff */
[--C-:B------:R-:W-:Y:S01]  /*e8d0*/  IMAD.IADD R219, R200, 0x1, R205.reuse ;  /* 0x00000001c8db7824 */ /* 0x100fe200078e02cd */
        /* <DEDUP_REMOVED lines=21> */
[----:B------:R-:W-:Y:S04]  /*ea30*/  LDSM.16.M88.4 R8, [R206+UR5+0x8000] ;  /* 0x00800005ce08783b */ /* 0x000fe80008000200 */
[----:B------:R-:W3:Y:S04]  /*ea40*/  LDSM.16.M88.4 R164, [R205+0x2000] ;  /* 0x00200000cda4783b */ /* 0x000ee80000000200 */
[----:B------:R-:W4:Y:S04]  /*ea50*/  LDSM.16.M88.4 R188, [R206+UR5+0x8800] ;  /* 0x00880005cebc783b */ /* 0x000f280008000200 */
[----:B------:R-:W2:Y:S04]  /*ea60*/  LDSM.16.M88.4 R32, [R205] ;  /* 0x00000000cd20783b */ /* 0x000ea80000000200 */
[----:B------:R-:W-:Y:S04]  /*ea70*/  LDSM.16.M88.4 R24, [R204+0x8000] ;  /* 0x00800000cc18783b */ /* 0x000fe80000000200 */
[----:B------:R-:W5:Y:S04]  /*ea80*/  LDSM.16.M88.4 R28, [R219+0x2000] ;  /* 0x00200000db1c783b */ /* 0x000f680000000200 */
[----:B------:R-:W5:Y:S04]  /*ea90*/  LDSM.16.M88.4 R20, [R204+0x8800] ;  /* 0x00880000cc14783b */ /* 0x000f680000000200 */
[----:B-1----:R-:W1:Y:S04]  /*eaa0*/  LDSM.16.M88.4 R16, [R219] ;  /* 0x00000000db10783b */ /* 0x002e680000000200 */
[----:B------:R-:W-:Y:S04]  /*eab0*/  LDSM.16.M88.4 R196, [R215+0x2000] ;  /* 0x00200000d7c4783b */ /* 0x000fe80000000200 */
[----:B------:R-:W1:Y:S04]  /*eac0*/  LDSM.16.M88.4 R192, [R218+0x8000] ;  /* 0x00800000dac0783b */ /* 0x000e680000000200 */
[----:B------:R-:W-:Y:S01]  /*ead0*/  LDSM.16.M88.4 R200, [R216+0x8800] ;  /* 0x00880000d8c8783b */ /* 0x000fe20000000200 */
[C---:B---3--:R-:W-:Y:S03]  /*eae0*/  HMMA.16816.F32.BF16 R184, R164.reuse, R8, RZ ;  /* 0x00000008a4b8723c */ /* 0x048fe600000418ff */
[----:B------:R-:W0:Y:S05]  /*eaf0*/  LDGDEPBAR ;  /* 0x00000000000079af */ /* 0x000e2a0000000000 */
[C---:B----4-:R-:W-:Y:S08]  /*eb00*/  HMMA.16816.F32.BF16 R172, R164.reuse, R188, RZ ;  /* 0x000000bca4ac723c */ /* 0x050ff000000418ff */
[C---:B------:R-:W-:Y:S08]  /*eb10*/  HMMA.16816.F32.BF16 R180, R164.reuse, R10, RZ ;  /* 0x0000000aa4b4723c */ /* 0x040ff000000418ff */
[----:B------:R-:W-:Y:S08]  /*eb20*/  HMMA.16816.F32.BF16 R164, R164, R190, RZ ;  /* 0x000000bea4a4723c */ /* 0x000ff000000418ff */
[C---:B--2---:R-:W-:Y:S08]  /*eb30*/  HMMA.16816.F32.BF16 R12, R32.reuse, R8, RZ ;  /* 0x00000008200c723c */ /* 0x044ff000000418ff */
[C---:B------:R-:W-:Y:S08]  /*eb40*/  HMMA.16816.F32.BF16 R8, R32.reuse, R10, RZ ;  /* 0x0000000a2008723c */ /* 0x040ff000000418ff */
[C---:B------:R-:W-:Y:S08]  /*eb50*/  HMMA.16816.F32.BF16 R4, R32.reuse, R188, RZ ;  /* 0x000000bc2004723c */ /* 0x040ff000000418ff */
[----:B------:R-:W-:Y:S01]  /*eb60*/  HMMA.16816.F32.BF16 R32, R32, R190, RZ ;  /* 0x000000be2020723c */ /* 0x000fe200000418ff */
[----:B------:R-:W-:Y:S07]  /*eb70*/  LDSM.16.M88.4 R188, [R218+0x8800] ;  /* 0x00880000dabc783b */ /* 0x000fee0000000200 */
[C---:B-----5:R-:W-:Y:S08]  /*eb80*/  HMMA.16816.F32.BF16 R184, R28.reuse, R24, R184 ;  /* 0x000000181cb8723c */ /* 0x060ff000000418b8 */
[C---:B------:R-:W-:Y:S08]  /*eb90*/  HMMA.16816.F32.BF16 R172, R28.reuse, R20, R172 ;  /* 0x000000141cac723c */ /* 0x040ff000000418ac */
[C---:B------:R-:W-:Y:S08]  /*eba0*/  HMMA.16816.F32.BF16 R180, R28.reuse, R26, R180 ;  /* 0x0000001a1cb4723c */ /* 0x040ff000000418b4 */
[----:B------:R-:W-:Y:S01]  /*ebb0*/  HMMA.16816.F32.BF16 R164, R28, R22, R164 ;  /* 0x000000161ca4723c */ /* 0x000fe200000418a4 */
[----:B------:R-:W2:Y:S07]  /*ebc0*/  LDSM.16.M88.4 R28, [R215] ;  /* 0x00000000d71c783b */ /* 0x000eae0000000200 */
[C---:B-1----:R-:W-:Y:S08]  /*ebd0*/  HMMA.16816.F32.BF16 R12, R16.reuse, R24, R12 ;  /* 0x00000018100c723c */ /* 0x042ff0000004180c */
[C---:B------:R-:W-:Y:S08]  /*ebe0*/  HMMA.16816.F32.BF16 R4, R16.reuse, R20, R4 ;  /* 0x000000141004723c */ /* 0x040ff00000041804 */
[C---:B------:R-:W-:Y:S01]  /*ebf0*/  HMMA.16816.F32.BF16 R8, R16.reuse, R26, R8 ;  /* 0x0000001a1008723c */ /* 0x040fe20000041808 */
[----:B------:R-:W-:Y:S07]  /*ec00*/  LDSM.16.M88.4 R24, [R168] ;  /* 0x00000000a818783b */ /* 0x000fee0000000200 */
[----:B------:R-:W-:Y:S01]  /*ec10*/  HMMA.16816.F32.BF16 R32, R16, R22, R32 ;  /* 0x000000161020723c */ /* 0x000fe20000041820 */
[----:B------:R-:W-:Y:S04]  /*ec20*/  LDSM.16.M88.4 R20, [R168+0x2000] ;  /* 0x00200000a814783b */ /* 0x000fe80000000200 */
[----:B------:R-:W1:Y:S03]  /*ec30*/  LDSM.16.M88.4 R16, [R216+0x8000] ;  /* 0x00800000d810783b */ /* 0x000e660000000200 */
[C---:B------:R-:W-:Y:S08]  /*ec40*/  HMMA.16816.F32.BF16 R184, R196.reuse, R192, R184 ;  /* 0x000000c0c4b8723c */ /* 0x040ff000000418b8 */
[----:B------:R-:W-:Y:S08]  /*ec50*/  HMMA.16816.F32.BF16 R180, R196, R194, R180 ;  /* 0x000000c2c4b4723c */ /* 0x000ff000000418b4 */
[C---:B--2---:R-:W-:Y:S08]  /*ec60*/  HMMA.16816.F32.BF16 R12, R28.reuse, R192, R12 ;  /* 0x000000c01c0c723c */ /* 0x044ff0000004180c */
[----:B------:R-:W-:Y:S01]  /*ec70*/  HMMA.16816.F32.BF16 R8, R28, R194, R8 ;  /* 0x000000c21c08723c */ /* 0x000fe20000041808 */
[----:B------:R-:W-:Y:S07]  /*ec80*/  LDSM.16.M88.4 R192, [R206+UR5+0x9000] ;  /* 0x00900005cec0783b */ /* 0x000fee0008000200 */
[C---:B------:R-:W-:Y:S08]  /*ec90*/  HMMA.16816.F32.BF16 R172, R196.reuse, R188, R172 ;  /* 0x000000bcc4ac723c */ /* 0x040ff000000418ac */
[----:B------:R-:W-:Y:S01]  /*eca0*/  HMMA.16816.F32.BF16 R164, R196, R190, R164 ;  /* 0x000000bec4a4723c */ /* 0x000fe200000418a4 */
[----:B------:R-:W2:Y:S07]  /*ecb0*/  LDSM.16.M88.4 R196, [R205+0x6000] ;  /* 0x00600000cdc4783b */ /* 0x000eae0000000200 */
[C---:B------:R-:W-:Y:S08]  /*ecc0*/  HMMA.16816.F32.BF16 R4, R28.reuse, R188, R4 ;  /* 0x000000bc1c04723c */ /* 0x040ff00000041804 */
[----:B------:R-:W-:Y:S01]  /*ecd0*/  HMMA.16816.F32.BF16 R32, R28, R190, R32 ;  /* 0x000000be1c20723c */ /* 0x000fe20000041820 */
[----:B------:R-:W3:Y:S04]  /*ece0*/  LDSM.16.M88.4 R188, [R206+UR5+0x9800] ;  /* 0x00980005cebc783b */ /* 0x000ee80008000200 */
[----:B------:R-:W4:Y:S03]  /*ecf0*/  LDSM.16.M88.4 R28, [R205+0x4000] ;  /* 0x00400000cd1c783b */ /* 0x000f260000000200 */
[C---:B-1----:R-:W-:Y:S08]  /*ed00*/  HMMA.16816.F32.BF16 R184, R20.reuse, R16, R184 ;  /* 0x0000001014b8723c */ /* 0x042ff000000418b8 */
[----:B------:R-:W-:Y:S08]  /*ed10*/  HMMA.16816.F32.BF16 R180, R20, R18, R180 ;  /* 0x0000001214b4723c */ /* 0x000ff000000418b4 */
[C---:B------:R-:W-:Y:S08]  /*ed20*/  HMMA.16816.F32.BF16 R12, R24.reuse, R16, R12 ;  /* 0x00000010180c723c */ /* 0x040ff0000004180c */
[----:B------:R-:W-:Y:S01]  /*ed30*/  HMMA.16816.F32.BF16 R8, R24, R18, R8 ;  /* 0x000000121808723c */ /* 0x000fe20000041808 */
[----:B------:R-:W-:Y:S04]  /*ed40*/  LDSM.16.M88.4 R16, [R204+0x9000] ;  /* 0x00900000cc10783b */ /* 0x000fe80000000200 */
[----:B------:R-:W-:Y:S03]  /*ed50*/  LDSM.16.M88.4 R204, [R204+0x9800] ;  /* 0x00980000cccc783b */ /* 0x000fe60000000200 */
[C---:B------:R-:W-:Y:S08]  /*ed60*/  HMMA.16816.F32.BF16 R172, R20.reuse, R200, R172 ;  /* 0x000000c814ac723c */ /* 0x040ff000000418ac */
[----:B------:R-:W-:Y:S01]  /*ed70*/  HMMA.16816.F32.BF16 R164, R20, R202, R164 ;  /* 0x000000ca14a4723c */ /* 0x000fe200000418a4 */
[----:B------:R-:W1:Y:S07]  /*ed80*/  LDSM.16.M88.4 R20, [R219+0x6000] ;  /* 0x00600000db14783b */ /* 0x000e6e0000000200 */
[C---:B------:R-:W-:Y:S08]  /*ed90*/  HMMA.16816.F32.BF16 R4, R24.reuse, R200, R4 ;  /* 0x000000c81804723c */ /* 0x040ff00000041804 */
[----:B------:R-:W-:Y:S01]  /*eda0*/  HMMA.16816.F32.BF16 R32, R24, R202, R32 ;  /* 0x000000ca1820723c */ /* 0x000fe20000041820 */
[----:B------:R-:W5:Y:S04]  /*edb0*/  LDSM.16.M88.4 R24, [R219+0x4000] ;  /* 0x00400000db18783b */ /* 0x000f680000000200 */
        /* <DEDUP_REMOVED lines=8> */
[----:B------:R-:W2:Y:S07]  /*ee40*/  LDSM.16.M88.4 R192, [R218+0x9000] ;  /* 0x00900000dac0783b */ /* 0x000eae0000000200 */
[C---:B------:R-:W-:Y:S08]  /*ee50*/  HMMA.16816.F32.BF16 R4, R28.reuse, R188, R4 ;  /* 0x000000bc1c04723c */ /* 0x040ff00000041804 */
[----:B------:R-:W-:Y:S01]  /*ee60*/  HMMA.16816.F32.BF16 R32, R28, R190, R32 ;  /* 0x000000be1c20723c */ /* 0x000fe20000041820 */
[----:B------:R-:W3:Y:S04]  /*ee70*/  LDSM.16.M88.4 R188, [R218+0x9800] ;  /* 0x00980000dabc783b */ /* 0x000ee80000000200 */
[----:B------:R-:W-:Y:S03]  /*ee80*/  LDSM.16.M88.4 R28, [R168+0x4000] ;  /* 0x00400000a81c783b */ /* 0x000fe60000000200 */
[C---:B-1----:R-:W-:Y:S08]  /*ee90*/  HMMA.16816.F32.BF16 R184, R20.reuse, R16, R184 ;  /* 0x0000001014b8723c */ /* 0x042ff000000418b8 */
[C---:B------:R-:W-:Y:S08]  /*eea0*/  HMMA.16816.F32.BF16 R180, R20.reuse, R18, R180 ;  /* 0x0000001214b4723c */ /* 0x040ff000000418b4 */
[C---:B------:R-:W-:Y:S08]  /*eeb0*/  HMMA.16816.F32.BF16 R172, R20.reuse, R204, R172 ;  /* 0x000000cc14ac723c */ /* 0x040ff000000418ac */
[----:B------:R-:W-:Y:S01]  /*eec0*/  HMMA.16816.F32.BF16 R164, R20, R206, R164 ;  /* 0x000000ce14a4723c */ /* 0x000fe200000418a4 */
[----:B------:R-:W1:Y:S07]  /*eed0*/  LDSM.16.M88.4 R20, [R216+0x9000] ;  /* 0x00900000d814783b */ /* 0x000e6e0000000200 */
[C---:B-----5:R-:W-:Y:S08]  /*eee0*/  HMMA.16816.F32.BF16 R12, R24.reuse, R16, R12 ;  /* 0x00000010180c723c */ /* 0x060ff0000004180c */
[C---:B------:R-:W-:Y:S01]  /*eef0*/  HMMA.16816.F32.BF16 R8, R24.reuse, R18, R8 ;  /* 0x000000121808723c */ /* 0x040fe20000041808 */
[----:B------:R-:W4:Y:S07]  /*ef00*/  LDSM.16.M88.4 R16, [R216+0x9800] ;  /* 0x00980000d810783b */ /* 0x000f2e0000000200 */
[C---:B------:R-:W-:Y:S08]  /*ef10*/  HMMA.16816.F32.BF16 R4, R24.reuse, R204, R4 ;  /* 0x000000cc1804723c */ /* 0x040ff00000041804 */
[----:B------:R-:W-:Y:S01]  /*ef20*/  HMMA.16816.F32.BF16 R32, R24, R206, R32 ;  /* 0x000000ce1820723c */ /* 0x000fe20000041820 */
[----:B------:R5:W4:Y:S01]  /*ef30*/  LDSM.16.M88.4 R24, [R168+0x6000] ;  /* 0x00600000a818783b */ /* 0x000b220000000200 */
[----:B------:R-:W-:-:S06]  /*ef40*/  DEPBAR.LE SB0, 0x0 ;  /* 0x000080000000791a */ /* 0x000fcc0000000000 */
[C---:B--2---:R-:W-:Y:S08]  /*ef50*/  HMMA.16816.F32.BF16 R12, R200.reuse, R192, R12 ;  /* 0x000000c0c80c723c */ /* 0x044ff0000004180c */
[C---:B---3--:R-:W-:Y:S08]  /*ef60*/  HMMA.16816.F32.BF16 R4, R200.reuse, R188, R4 ;  /* 0x000000bcc804723c */ /* 0x048ff00000041804 */
[----:B------:R-:W-:Y:S01]  /*ef70*/  HMMA.16816.F32.BF16 R8, R200, R194, R8 ;  /* 0x000000c2c808723c */ /* 0x000fe20000041808 */
[----:B-----5:R-:W-:-:S05]  /*ef80*/  IMAD.SHL.U32 R168, R169, 0x2, RZ ;  /* 0x00000002a9a87824 */ /* 0x020fca00078e00ff */
[----:B------:R-:W-:Y:S02]  /*ef90*/  LOP3.LUT R168, R168, 0x6, RZ, 0xc0, !PT ;  /* 0x00000006a8a87812 */ /* 0x000fe400078ec0ff */
[----:B------:R-:W-:Y:S08]  /*efa0*/  HMMA.16816.F32.BF16 R32, R200, R190, R32 ;  /* 0x000000bec820723c */ /* 0x000ff00000041820 */
[----:B------:R-:W-:Y:S08]  /*efb0*/  HMMA.16816.F32.BF16 R184, R196, R192, R184 ;  /* 0x000000c0c4b8723c */ /* 0x000ff000000418b8 */
[----:B-1----:R-:W-:Y:S08]  /*efc0*/  HMMA.16816.F32.BF16 R12, R28, R20, R12 ;  /* 0x000000141c0c723c */ /* 0x002ff0000004180c */
[----:B------:R-:W-:Y:S01]  /*efd0*/  HMMA.16816.F32.BF16 R172, R196, R188, R172 ;  /* 0x000000bcc4ac723c */ /* 0x000fe200000418ac */
[----:B------:R-:W-:-:S04]  /*efe0*/  IMAD.U32 R188, RZ, RZ, UR13 ;  /* 0x0000000dffbc7e24 */ /* 0x000fc8000f8e00ff */
[----:B------:R-:W-:-:S03]  /*eff0*/  IMAD R188, R188, 0x20, R168 ;  /* 0x00000020bcbc7824 */ /* 0x000fc600078e02a8 */
[----:B------:R-:W-:Y:S01]  /*f000*/  HMMA.16816.F32.BF16 R180, R196, R194, R180 ;  /* 0x000000c2c4b4723c */ /* 0x000fe200000418b4 */
[C---:B------:R-:W-:Y:S02]  /*f010*/  VIADD R192, R188.reuse, 0xffffff60 ;  /* 0xffffff60bcc07836 */ /* 0x040fe40000000000 */
[C---:B------:R-:W-:Y:S02]  /*f020*/  VIADD R193, R188.reuse, 0xffffff68 ;  /* 0xffffff68bcc17836 */ /* 0x040fe40000000000 */
[----:B------:R-:W-:Y:S01]  /*f030*/  VIADD R168, R188, 0xffffff69 ;  /* 0xffffff69bca87836 */ /* 0x000fe20000000000 */
[C---:B------:R-:W-:Y:S02]  /*f040*/  ISETP.GE.AND P3, PT, R192.reuse, R213, PT ;  /* 0x000000d5c000720c */ /* 0x040fe40003f66270 */
[----:B----4-:R-:W-:Y:S01]  /*f050*/  HMMA.16816.F32.BF16 R4, R28, R16, R4 ;  /* 0x000000101c04723c */ /* 0x010fe20000041804 */
[----:B------:R-:W-:Y:S02]  /*f060*/  ISETP.GE.AND P5, PT, R192, R214, PT ;  /* 0x000000d6c000720c */ /* 0x000fe40003fa6270 */
[----:B------:R-:W-:-:S02]  /*f070*/  FSEL R14, R14, -INF , !P3 ;  /* 0xff8000000e0e7808 */ /* 0x000fc40005800000 */
[----:B------:R-:W-:Y:S02]  /*f080*/  ISETP.GE.AND P3, PT, R168, R214, PT ;  /* 0x000000d6a800720c */ /* 0x000fe40003f66270 */
[----:B------:R-:W-:Y:S01]  /*f090*/  FSEL R12, R12, -INF , !P5 ;  /* 0xff8000000c0c7808 */ /* 0x000fe20006800000 */
[----:B------:R-:W-:Y:S01]  /*f0a0*/  HMMA.16816.F32.BF16 R8, R28, R22, R8 ;  /* 0x000000161c08723c */ /* 0x000fe20000041808 */
[----:B------:R-:W-:Y:S01]  /*f0b0*/  BAR.SYNC.DEFER_BLOCKING 0x0 ;  /* 0x0000000000007b1d */ /* 0x000fe20000010000 */
[----:B------:R-:W-:-:S06]  /*f0c0*/  ISETP.GE.AND P5, PT, R193, R213, PT ;  /* 0x000000d5c100720c */ /* 0x000fcc0003fa6270 */
[----:B------:R-:W-:Y:S01]  /*f0d0*/  HMMA.16816.F32.BF16 R32, R28, R18, R32 ;  /* 0x000000121c20723c */ /* 0x000fe20000041820 */
[----:B------:R-:W-:Y:S01]  /*f0e0*/  SHF.R.U32.HI R30, RZ, 0x5, R169 ;  /* 0x00000005ff1e7819 */ /* 0x000fe200000116a9 */
[----:B------:R-:W-:Y:S02]  /*f0f0*/  IMAD.U32 R28, RZ, RZ, UR14 ;  /* 0x0000000eff1c7e24 */ /* 0x000fe4000f8e00ff */
[----:B------:R-:W-:Y:S02]  /*f100*/  VIADD R31, R188, 0xffffff61 ;  /* 0xffffff61bc1f7836 */ /* 0x000fe40000000000 */
[----:B------:R-:W-:Y:S02]  /*f110*/  IMAD R28, R28, 0x8, R30 ;  /* 0x000000081c1c7824 */ /* 0x000fe400078e021e */
[----:B------:R-:W-:Y:S01]  /*f120*/  HMMA.16816.F32.BF16 R164, R196, R190, R164 ;  /* 0x000000bec4a4723c */ /* 0x000fe200000418a4 */
[C---:B------:R-:W-:Y:S01]  /*f130*/  ISETP.GE.AND P2, PT, R31.reuse, R213, PT ;  /* 0x000000d51f00720c */ /* 0x040fe20003f46270 */
[----:B------:R-:W-:Y:S01]  /*f140*/  VIADD R30, R188, 0xffffff70 ;  /* 0xffffff70bc1e7836 */ /* 0x000fe20000000000 */
[-C--:B------:R-:W-:Y:S01]  /*f150*/  ISETP.GE.AND P4, PT, R31, R214.reuse, PT ;  /* 0x000000d61f00720c */ /* 0x080fe20003f86270 */
[----:B------:R-:W-:Y:S01]  /*f160*/  IMAD.U32 R29, RZ, RZ, UR13 ;  /* 0x0000000dff1d7e24 */ /* 0x000fe2000f8e00ff */
[----:B------:R-:W-:Y:S01]  /*f170*/  FSEL R15, R15, -INF , !P2 ;  /* 0xff8000000f0f7808 */ /* 0x000fe20005000000 */
[----:B------:R-:W-:Y:S01]  /*f180*/  IMAD R28, R28, -0x326172a9, RZ ;  /* 0xcd9e8d571c1c7824 */ /* 0x000fe200078e02ff */
[----:B------:R-:W-:Y:S01]  /*f190*/  ISETP.GE.AND P2, PT, R30, R214, PT ;  /* 0x000000d61e00720c */ /* 0x000fe20003f46270 */
[----:B------:R-:W-:Y:S01]  /*f1a0*/  HMMA.16816.F32.BF16 R184, R24, R20, R184 ;  /* 0x0000001418b8723c */ /* 0x000fe200000418b8 */
[C---:B------:R-:W-:Y:S01]  /*f1b0*/  VIADD R21, R188.reuse, 0xffffff78 ;  /* 0xffffff78bc157836 */ /* 0x040fe20000000000 */
[----:B------:R-:W-:Y:S01]  /*f1c0*/  ISETP.NE.AND P1, PT, R29, 0x5, PT ;  /* 0x000000051d00780c */ /* 0x000fe20003f25270 */
[C---:B------:R-:W-:Y:S01]  /*f1d0*/  VIADD R29, R188.reuse, 0xffffff71 ;  /* 0xffffff71bc1d7836 */ /* 0x040fe20000000000 */
[----:B------:R-:W-:Y:S01]  /*f1e0*/  FSEL R13, R13, -INF , !P4 ;  /* 0xff8000000d0d7808 */ /* 0x000fe20006000000 */
[----:B------:R-:W-:Y:S01]  /*f1f0*/  VIADD R20, R188, 0xffffff79 ;  /* 0xffffff79bc147836 */ /* 0x000fe20000000000 */
[----:B------:R-:W-:-:S02]  /*f200*/  FSEL R188, R4, -INF , !P2 ;  /* 0xff80000004bc7808 */ /* 0x000fc40005000000 */
[C---:B------:R-:W-:Y:S01]  /*f210*/  HMMA.16816.F32.BF16 R172, R24.reuse, R16, R172 ;  /* 0x0000001018ac723c */ /* 0x040fe200000418ac */
[----:B------:R-:W-:Y:S01]  /*f220*/  IMAD.U32 R16, RZ, RZ, UR13 ;  /* 0x0000000dff107e24 */ /* 0x000fe2000f8e00ff */
[-C--:B------:R-:W-:Y:S02]  /*f230*/  ISETP.GE.AND P4, PT, R193, R214.reuse, PT ;  /* 0x000000d6c100720c */ /* 0x080fe40003f86270 */
[-C--:B------:R-:W-:Y:S01]  /*f240*/  ISETP.GE.AND P2, PT, R21, R214.reuse, PT ;  /* 0x000000d61500720c */ /* 0x080fe20003f46270 */
[----:B------:R-:W-:Y:S01]  /*f250*/  VIADD R17, R16, 0xfffffffb ;  /* 0xfffffffb10117836 */ /* 0x000fe20000000000 */
[----:B------:R-:W-:Y:S02]  /*f260*/  FSEL R8, R8, -INF , !P4 ;  /* 0xff80000008087808 */ /* 0x000fe40006000000 */
[----:B------:R-:W-:Y:S01]  /*f270*/  HMMA.16816.F32.BF16 R180, R24, R22, R180 ;  /* 0x0000001618b4723c */ /* 0x000fe200000418b4 */
[----:B------:R-:W-:Y:S02]  /*f280*/  FSEL R190, R32, -INF , !P2 ;  /* 0xff80000020be7808 */ /* 0x000fe40005000000 */
[----:B------:R-:W-:-:S02]  /*f290*/  ISETP.GE.AND P4, PT, R29, R214, PT ;  /* 0x000000d61d00720c */ /* 0x000fc40003f86270 */
[----:B------:R-:W-:Y:S02]  /*f2a0*/  ISETP.GE.AND P2, PT, R192, R212, PT ;  /* 0x000000d4c000720c */ /* 0x000fe40003f46270 */
[----:B------:R-:W-:Y:S01]  /*f2b0*/  FSEL R9, R9, -INF , !P3 ;  /* 0xff80000009097808 */ /* 0x000fe20005800000 */
[----:B------:R-:W-:Y:S01]  /*f2c0*/  HMMA.16816.F32.BF16 R164, R24, R18, R164 ;  /* 0x0000001218a4723c */ /* 0x000fe200000418a4 */
[----:B------:R-:W-:Y:S02]  /*f2d0*/  LOP3.LUT R18, R17, UR19, R179, 0x96, !PT ;  /* 0x0000001311127c12 */ /* 0x000fe4000f8e96b3 */
[----:B------:R-:W-:Y:S02]  /*f2e0*/  ISETP.GE.AND P3, PT, R168, R213, PT ;  /* 0x000000d5a800720c */ /* 0x000fe40003f66270 */
[----:B------:R-:W-:Y:S01]  /*f2f0*/  FSEL R189, R5, -INF , !P4 ;  /* 0xff80000005bd7808 */ /* 0x000fe20006000000 */
[----:B------:R-:W-:Y:S01]  /*f300*/  IMAD.WIDE.U32 R18, R18, -0x326172a9, RZ ;  /* 0xcd9e8d5712127825 */ /* 0x000fe200078e00ff */
[----:B------:R-:W-:-:S02]  /*f310*/  FSEL R4, R184, -INF , !P2 ;  /* 0xff800000b8047808 */ /* 0x000fc40005000000 */
[----:B------:R-:W-:Y:S02]  /*f320*/  ISETP.GE.AND P4, PT, R30, R213, PT ;  /* 0x000000d51e00720c */ /* 0x000fe40003f86270 */
[----:B------:R-:W-:Y:S02]  /*f330*/  ISETP.GE.AND P2, PT, R31, R171, PT ;  /* 0x000000ab1f00720c */ /* 0x000fe40003f46270 */
[----:B------:R-:W-:Y:S02]  /*f340*/  FSEL R11, R11, -INF , !P3 ;  /* 0xff8000000b0b7808 */ /* 0x000fe40005800000 */
[----:B------:R-:W-:Y:S02]  /*f350*/  ISETP.GE.AND P3, PT, R29, R213, PT ;  /* 0x000000d51d00720c */ /* 0x000fe40003f66270 */
[----:B------:R-:W-:Y:S02]  /*f360*/  FSEL R191, R6, -INF , !P4 ;  /* 0xff80000006bf7808 */ /* 0x000fe40006000000 */
[----:B------:R-:W-:-:S02]  /*f370*/  FSEL R5, R187, -INF , !P2 ;  /* 0xff800000bb057808 */ /* 0x000fc40005000000 */
[----:B------:R-:W-:Y:S02]  /*f380*/  ISETP.GE.AND P4, PT, R192, R171, PT ;  /* 0x000000abc000720c */ /* 0x000fe40003f86270 */
[----:B------:R-:W-:Y:S02]  /*f390*/  ISETP.GE.AND P2, PT, R168, R212, PT ;  /* 0x000000d4a800720c */ /* 0x000fe40003f46270 */
[----:B------:R-:W-:Y:S02]  /*f3a0*/  LOP3.LUT R28, R28, UR6, R19, 0x96, !PT ;  /* 0x000000061c1c7c12 */ /* 0x000fe4000f8e9613 */
[----:B------:R-:W-:Y:S02]  /*f3b0*/  LOP3.LUT R220, R18, UR4, R239, 0x96, !PT ;  /* 0x0000000412dc7c12 */ /* 0x000fe4000f8e96ef */
[----:B------:R-:W-:Y:S01]  /*f3c0*/  FSEL R192, R7, -INF , !P3 ;  /* 0xff80000007c07808 */ /* 0x000fe20005800000 */
[----:B------:R-:W-:Y:S01]  /*f3d0*/  IMAD.WIDE.U32 R218, R28, -0x2daee0ad, RZ ;  /* 0xd2511f531cda7825 */ /* 0x000fe200078e00ff */
[----:B------:R-:W-:-:S02]  /*f3e0*/  FSEL R7, R186, -INF , !P4 ;  /* 0xff800000ba077808 */ /* 0x000fc40006000000 */
[----:B------:R-:W-:Y:S01]  /*f3f0*/  FSEL R181, R181, -INF , !P2 ;  /* 0xff800000b5b57808 */ /* 0x000fe20005000000 */
[----:B------:R-:W-:Y:S01]  /*f400*/  IMAD.WIDE.U32 R220, R220, -0x2daee0ad, RZ ;  /* 0xd2511f53dcdc7825 */ /* 0x000fe200078e00ff */
[-C--:B------:R-:W-:Y:S02]  /*f410*/  ISETP.GE.AND P3, PT, R31, R212.reuse, PT ;  /* 0x000000d41f00720c */ /* 0x080fe40003f66270 */
[----:B------:R-:W-:Y:S02]  /*f420*/  ISETP.GE.AND P4, PT, R193, R212, PT ;  /* 0x000000d4c100720c */ /* 0x000fe40003f86270 */
[----:B------:R-:W-:Y:S02]  /*f430*/  ISETP.GE.AND P2, PT, R30, R171, PT ;  /* 0x000000ab1e00720c */ /* 0x000fe40003f46270 */
[----:B------:R-:W-:Y:S02]  /*f440*/  LOP3.LUT R19, R176, UR6, R19, 0x96, !PT ;  /* 0x00000006b0137c12 */ /* 0x000fe4000f8e9613 */
[----:B------:R-:W-:-:S02]  /*f450*/  FSEL R6, R185, -INF , !P3 ;  /* 0xff800000b9067808 */ /* 0x000fc40005800000 */
[----:B------:R-:W-:Y:S01]  /*f460*/  FSEL R180, R180, -INF , !P4 ;  /* 0xff800000b4b47808 */ /* 0x000fe20006000000 */
[----:B------:R-:W-:Y:S01]  /*f470*/  IMAD.WIDE.U32 R250, R19, -0x2daee0ad, RZ ;  /* 0xd2511f5313fa7825 */ /* 0x000fe200078e00ff */
[----:B------:R-:W-:Y:S02]  /*f480*/  FSEL R242, R174, -INF , !P2 ;  /* 0xff800000aef27808 */ /* 0x000fe40005000000 */
[-C--:B------:R-:W-:Y:S02]  /*f490*/  ISETP.GE.AND P3, PT, R193, R171.reuse, PT ;  /* 0x000000abc100720c */ /* 0x080fe40003f66270 */
[----:B------:R-:W-:Y:S02]  /*f4a0*/  ISETP.GE.AND P4, PT, R168, R171, PT ;  /* 0x000000aba800720c */ /* 0x000fe40003f86270 */
[----:B------:R-:W-:Y:S02]  /*f4b0*/  ISETP.GE.AND P2, PT, R20, R212, PT ;  /* 0x000000d41400720c */ /* 0x000fe40003f46270 */
[----:B------:R-:W-:-:S02]  /*f4c0*/  LOP3.LUT R28, R18, UR4, R235, 0x96, !PT ;  /* 0x00000004121c7c12 */ /* 0x000fc4000f8e96eb */
[----:B------:R-:W-:Y:S02]  /*f4d0*/  LOP3.LUT R18, R240, UR24, R219, 0x96, !PT ;  /* 0x00000018f0127c12 */ /* 0x000fe4000f8e96db */
[----:B------:R-:W-:Y:S02]  /*f4e0*/  LOP3.LUT R218, R218, UR22, R221, 0x96, !PT ;  /* 0x00000016dada7c12 */ /* 0x000fe4000f8e96dd */
[----:B------:R-:W-:Y:S02]  /*f4f0*/  FSEL R10, R10, -INF , !P5 ;  /* 0xff8000000a0a7808 */ /* 0x000fe40006800000 */
[----:B------:R-:W-:Y:S01]  /*f500*/  FSEL R16, R182, -INF , !P3 ;  /* 0xff800000b6107808 */ /* 0x000fe20005800000 */
[----:B------:R-:W-:Y:S01]  /*f510*/  IMAD.WIDE.U32 R218, R218, -0x326172a9, RZ ;  /* 0xcd9e8d57dada7825 */ /* 0x000fe200078e00ff */
[----:B------:R-:W-:Y:S02]  /*f520*/  FSEL R17, R183, -INF , !P4 ;  /* 0xff800000b7117808 */ /* 0x000fe40006000000 */
[----:B------:R-:W-:-:S02]  /*f530*/  FSEL R244, R165, -INF , !P2 ;  /* 0xff800000a5f47808 */ /* 0x000fc40005000000 */
[----:B------:R-:W-:Y:S01]  /*f540*/  ISETP.GE.AND P5, PT, R20, R214, PT ;  /* 0x000000d61400720c */ /* 0x000fe20003fa6270 */
[----:B------:R-:W-:Y:S01]  /*f550*/  IMAD.WIDE.U32 R214, R18, -0x326172a9, RZ ;  /* 0xcd9e8d5712d67825 */ /* 0x000fe200078e00ff */
[-C--:B------:R-:W-:Y:S02]  /*f560*/  ISETP.GE.AND P3, PT, R30, R212.reuse, PT ;  /* 0x000000d41e00720c */ /* 0x080fe40003f66270 */
[C---:B------:R-:W-:Y:S02]  /*f570*/  ISETP.GE.AND P4, PT, R29.reuse, R212, PT ;  /* 0x000000d41d00720c */ /* 0x040fe40003f86270 */
[----:B------:R-:W-:Y:S01]  /*f580*/  ISETP.GE.AND P2, PT, R29, R171, PT ;  /* 0x000000ab1d00720c */ /* 0x000fe20003f46270 */
[----:B------:R-:W-:Y:S01]  /*f590*/  IMAD.WIDE.U32 R28, R28, -0x2daee0ad, RZ ;  /* 0xd2511f531c1c7825 */ /* 0x000fe200078e00ff */
[----:B------:R-:W-:Y:S02]  /*f5a0*/  LOP3.LUT R19, R236, UR24, R251, 0x96, !PT ;  /* 0x00000018ec137c12 */ /* 0x000fe4000f8e96fb */
[----:B------:R-:W-:-:S02]  /*f5b0*/  FSEL R243, R172, -INF , !P3 ;  /* 0xff800000acf37808 */ /* 0x000fc40005800000 */
[----:B------:R-:W-:Y:S01]  /*f5c0*/  FSEL R216, R175, -INF , !P2 ;  /* 0xff800000afd87808 */ /* 0x000fe20005000000 */
[----:B------:R-:W-:Y:S01]  /*f5d0*/  IMAD.WIDE.U32 R248, R19, -0x326172a9, RZ ;  /* 0xcd9e8d5713f87825 */ /* 0x000fe200078e00ff */
[C---:B------:R-:W-:Y:S02]  /*f5e0*/  ISETP.GE.AND P3, PT, R21.reuse, R212, PT ;  /* 0x000000d41500720c */ /* 0x040fe40003f66270 */
[----:B------:R-:W-:Y:S02]  /*f5f0*/  ISETP.GE.AND P2, PT, R21, R171, PT ;  /* 0x000000ab1500720c */ /* 0x000fe40003f46270 */
[----:B------:R-:W-:Y:S02]  /*f600*/  LOP3.LUT R250, R250, UR22, R29, 0x96, !PT ;  /* 0x00000016fafa7c12 */ /* 0x000fe4000f8e961d */
[----:B------:R-:W-:Y:S02]  /*f610*/  LOP3.LUT R18, R238, UR23, R215, 0x96, !PT ;  /* 0x00000017ee127c12 */ /* 0x000fe4000f8e96d7 */
[----:B------:R-:W-:Y:S01]  /*f620*/  LOP3.LUT R214, R214, UR21, R219, 0x96, !PT ;  /* 0x00000015d6d67c12 */ /* 0x000fe2000f8e96db */
[----:B------:R-:W-:Y:S01]  /*f630*/  IMAD.WIDE.U32 R250, R250, -0x326172a9, RZ ;  /* 0xcd9e8d57fafa7825 */ /* 0x000fe200078e00ff */
[----:B------:R-:W-:-:S02]  /*f640*/  FMNMX3.FTZ R19, R217, R12, R13, !PT ;  /* 0x0000000cd9137276 */ /* 0x000fc4000781000d */
[----:B------:R-:W-:Y:S01]  /*f650*/  FSEL R245, R173, -INF , !P4 ;  /* 0xff800000adf57808 */ /* 0x000fe20006000000 */
[----:B------:R-:W-:Y:S01]  /*f660*/  IMAD.WIDE.U32 R214, R214, -0x2daee0ad, RZ ;  /* 0xd2511f53d6d67825 */ /* 0x000fe200078e00ff */
[----:B------:R-:W-:Y:S02]  /*f670*/  FSEL R246, R164, -INF , !P3 ;  /* 0xff800000a4f67808 */ /* 0x000fe40005800000 */
[----:B------:R-:W-:Y:S02]  /*f680*/  FSEL R222, R166, -INF , !P2 ;  /* 0xff800000a6de7808 */ /* 0x000fe40005000000 */
[-C--:B------:R-:W-:Y:S02]  /*f690*/  ISETP.GE.AND P4, PT, R21, R213.reuse, PT ;  /* 0x000000d51500720c */ /* 0x080fe40003f86270 */
[C---:B------:R-:W-:Y:S02]  /*f6a0*/  ISETP.GE.AND P3, PT, R20.reuse, R213, PT ;  /* 0x000000d51400720c */ /* 0x040fe40003f66270 */
[----:B------:R-:W-:Y:S01]  /*f6b0*/  ISETP.GE.AND P2, PT, R20, R171, PT ;  /* 0x000000ab1400720c */ /* 0x000fe20003f46270 */
[----:B------:R-:W-:Y:S01]  /*f6c0*/  IMAD.WIDE.U32 R20, R18, -0x2daee0ad, RZ ;  /* 0xd2511f5312147825 */ /* 0x000fe200078e00ff */
[----:B------:R-:W-:-:S02]  /*f6d0*/  FMNMX3.FTZ R19, R19, R8, R9, !PT ;  /* 0x0000000813137276 */ /* 0x000fc40007810009 */
[----:B------:R-:W-:Y:S02]  /*f6e0*/  FSEL R164, R33, -INF , !P5 ;  /* 0xff80000021a47808 */ /* 0x000fe40006800000 */
[----:B------:R-:W-:Y:S02]  /*f6f0*/  FMNMX3.FTZ R19, R19, R188, R189, !PT ;  /* 0x000000bc13137276 */ /* 0x000fe400078100bd */
[----:B------:R-:W-:Y:S02]  /*f700*/  LOP3.LUT R26, R234, UR23, R249, 0x96, !PT ;  /* 0x00000017ea1a7c12 */ /* 0x000fe4000f8e96f9 */
[----:B------:R-:W-:Y:S02]  /*f710*/  LOP3.LUT R248, R248, UR21, R251, 0x96, !PT ;  /* 0x00000015f8f87c12 */ /* 0x000fe4000f8e96fb */
[----:B------:R-:W-:Y:S02]  /*f720*/  LOP3.LUT R220, R220, UR20, R21, 0x96, !PT ;  /* 0x00000014dcdc7c12 */ /* 0x000fe4000f8e9615 */
[----:B------:R-:W-:-:S02]  /*f730*/  LOP3.LUT R18, R20, UR10, R215, 0x96, !PT ;  /* 0x0000000a14127c12 */ /* 0x000fc4000f8e96d7 */
[----:B------:R-:W-:Y:S02]  /*f740*/  FSEL R233, R167, -INF , !P2 ;  /* 0xff800000a7e97808 */ /* 0x000fe40005000000 */
        /* <DEDUP_REMOVED lines=22> */
.L_x_1116:
[----:B------:R-:W-:Y:S01]  /*f8b0*/  FMNMX3.FTZ R24, R210, R4, R6, !PT ;  /* 0x00000004d2187276 */ /* 0x000fe20007810006 */
[----:B------:R-:W2:Y:S01]  /*f8c0*/  SHFL.BFLY PT, R21, R19, 0x2, 0x1f ;  /* 0x0c401f0013157f89 */ /* 0x000ea200000e0000 */
[----:B-1----:R-:W-:Y:S01]  /*f8d0*/  FMNMX3.FTZ R30, R211, R14, R15, !PT ;  /* 0x0000000ed31e7276 */ /* 0x002fe2000781000f */
[----:B------:R-:W-:Y:S01]  /*f8e0*/  IMAD.WIDE.U32 R26, R26, -0x2daee0ad, RZ ;  /* 0xd2511f531a1a7825 */ /* 0x000fe200078e00ff */
[----:B------:R-:W-:Y:S01]  /*f8f0*/  FMNMX3.FTZ R24, R24, R180, R181, !PT ;  /* 0x000000b418187276 */ /* 0x000fe200078100b5 */
[----:B------:R1:W-:Y:S01]  /*f900*/  STL.64 [R1], R176 ;  /* 0x000000b001007387 */ /* 0x0003e20000100a00 */
[----:B------:R-:W-:Y:S01]  /*f910*/  FMNMX3.FTZ R30, R30, R10, R11, !PT ;  /* 0x0000000a1e1e7276 */ /* 0x000fe2000781000b */
[----:B------:R-:W-:Y:S01]  /*f920*/  IMAD.WIDE.U32 R248, R248, -0x2daee0ad, RZ ;  /* 0xd2511f53f8f87825 */ /* 0x000fe200078e00ff */
[----:B------:R-:W-:Y:S01]  /*f930*/  FMNMX3.FTZ R24, R24, R243, R245, !PT ;  /* 0x000000f318187276 */ /* 0x000fe200078100f5 */
[----:B------:R-:W3:Y:S01]  /*f940*/  LDCU UR4, c[0x0][0x45c] ;  /* 0x00008b80ff0477ac */ /* 0x000ee20008000800 */
[----:B------:R-:W-:Y:S01]  /*f950*/  FMNMX3.FTZ R22, R209, R7, R5, !PT ;  /* 0x00000007d1167276 */ /* 0x000fe20007810005 */
[----:B------:R-:W-:Y:S01]  /*f960*/  IMAD.WIDE.U32 R220, R220, -0x326172a9, RZ ;  /* 0xcd9e8d57dcdc7825 */ /* 0x000fe200078e00ff */
[----:B------:R-:W-:-:S02]  /*f970*/  FMNMX3.FTZ R24, R24, R246, R244, !PT ;  /* 0x000000f618187276 */ /* 0x000fc400078100f4 */
[----:B------:R-:W-:Y:S02]  /*f980*/  FSEL R184, R34, -INF , !P4 ;  /* 0xff80000022b87808 */ /* 0x000fe40006000000 */
[----:B------:R-:W-:Y:S01]  /*f990*/  FSEL R194, R35, -INF , !P3 ;  /* 0xff80000023c27808 */ /* 0x000fe20005800000 */
[----:B------:R-:W4:Y:S01]  /*f9a0*/  SHFL.BFLY PT, R3, R24, 0x2, 0x1f ;  /* 0x0c401f0018037f89 */ /* 0x000f2200000e0000 */
[----:B------:R-:W-:Y:S02]  /*f9b0*/  FMNMX3.FTZ R30, R30, R191, R192, !PT ;  /* 0x000000bf1e1e7276 */ /* 0x000fe400078100c0 */
[----:B------:R-:W-:Y:S02]  /*f9c0*/  FMNMX3.FTZ R22, R22, R16, R17, !PT ;  /* 0x0000001016167276 */ /* 0x000fe40007810011 */
[----:B------:R-:W-:Y:S02]  /*f9d0*/  FMNMX3.FTZ R30, R30, R184, R194, !PT ;  /* 0x000000b81e1e7276 */ /* 0x000fe400078100c2 */
[----:B------:R-:W-:-:S02]  /*f9e0*/  FMNMX3.FTZ R22, R22, R242, R216, !PT ;  /* 0x000000f216167276 */ /* 0x000fc400078100d8 */
[----:B------:R-:W-:Y:S02]  /*f9f0*/  LOP3.LUT R23, R28, UR20, R27, 0x96, !PT ;  /* 0x000000141c177c12 */ /* 0x000fe4000f8e961b */
[----:B------:R-:W-:Y:S01]  /*fa00*/  FMNMX3.FTZ R22, R22, R222, R233, !PT ;  /* 0x000000de16167276 */ /* 0x000fe200078100e9 */
[----:B------:R-:W3:Y:S01]  /*fa10*/  SHFL.BFLY PT, R28, R30, 0x2, 0x1f ;  /* 0x0c401f001e1c7f89 */ /* 0x000ee200000e0000 */
[----:B--2---:R-:W-:Y:S02]  /*fa20*/  FMNMX.FTZ R19, R19, R21, !PT ;  /* 0x0000001513137209 */ /* 0x004fe40007810000 */
[----:B------:R-:W-:Y:S01]  /*fa30*/  LOP3.LUT R20, R26, UR10, R249, 0x96, !PT ;  /* 0x0000000a1a147c12 */ /* 0x000fe2000f8e96f9 */
[----:B------:R-:W2:Y:S01]  /*fa40*/  SHFL.BFLY PT, R2, R22, 0x2, 0x1f ;  /* 0x0c401f0016027f89 */ /* 0x000ea200000e0000 */
[----:B------:R-:W-:Y:S01]  /*fa50*/  IMAD.WIDE.U32 R26, R18, -0x326172a9, RZ ;  /* 0xcd9e8d57121a7825 */ /* 0x000fe200078e00ff */
[----:B------:R-:W-:Y:S02]  /*fa60*/  IADD3 R25, PT, PT, R208, 0xa000, RZ ;  /* 0x0000a000d0197810 */ /* 0x000fe40007ffe0ff */
[----:B------:R-:W2:Y:S01]  /*fa70*/  SHFL.BFLY PT, R168, R19, 0x1, 0x1f ;  /* 0x0c201f0013a87f89 */ /* 0x000ea200000e0000 */
[----:B-1----:R-:W-:Y:S01]  /*fa80*/  IMAD.WIDE.U32 R176, R23, -0x326172a9, RZ ;  /* 0xcd9e8d5717b07825 */ /* 0x002fe200078e00ff */
[----:B------:R-:W-:-:S02]  /*fa90*/  LOP3.LUT R23, R220, UR9, R27, 0x96, !PT ;  /* 0x00000009dc177c12 */ /* 0x000fc4000f8e961b */
[----:B----4-:R-:W-:Y:S01]  /*faa0*/  FMNMX.FTZ R3, R24, R3, !PT ;  /* 0x0000000318037209 */ /* 0x010fe20007810000 */
[----:B------:R-:W-:Y:S01]  /*fab0*/  IMAD.WIDE.U32 R34, R20, -0x326172a9, RZ ;  /* 0xcd9e8d5714227825 */ /* 0x000fe200078e00ff */
[----:B------:R-:W-:Y:S02]  /*fac0*/  LOP3.LUT R24, R23, 0xffff, RZ, 0xc0, !PT ;  /* 0x0000ffff17187812 */ /* 0x000fe400078ec0ff */
[----:B------:R-:W-:Y:S01]  /*fad0*/  MOV R29, R26 ;  /* 0x0000001a001d7202 */ /* 0x000fe20000000f00 */
[----:B------:R-:W1:Y:S01]  /*fae0*/  SHFL.BFLY PT, R166, R3, 0x1, 0x1f ;  /* 0x0c201f0003a67f89 */ /* 0x000e6200000e0000 */
[----:B------:R-:W-:Y:S02]  /*faf0*/  MOV R27, R34 ;  /* 0x00000022001b7202 */ /* 0x000fe40000000f00 */
[----:B------:R-:W-:Y:S02]  /*fb00*/  SHF.R.U32.HI R24, RZ, 0x8, R24 ;  /* 0x00000008ff187819 */ /* 0x000fe40000011618 */
[----:B------:R-:W-:-:S02]  /*fb10*/  LOP3.LUT R18, R176, UR9, R35, 0x96, !PT ;  /* 0x00000009b0127c12 */ /* 0x000fc4000f8e9623 */
[----:B---3--:R-:W-:Y:S02]  /*fb20*/  FMNMX.FTZ R28, R30, R28, !PT ;  /* 0x0000001c1e1c7209 */ /* 0x008fe40007810000 */
[----:B------:R-:W-:Y:S02]  /*fb30*/  PRMT R21, R34, 0x7771, RZ ;  /* 0x0000777122157816 */ /* 0x000fe400000000ff */
[----:B--2---:R-:W-:Y:S01]  /*fb40*/  FMNMX.FTZ R2, R22, R2, !PT ;  /* 0x0000000216027209 */ /* 0x004fe20007810000 */
[----:B------:R-:W2:Y:S01]  /*fb50*/  SHFL.BFLY PT, R167, R28, 0x1, 0x1f ;  /* 0x0c201f001ca77f89 */ /* 0x000ea200000e0000 */
[----:B------:R-:W-:Y:S02]  /*fb60*/  LOP3.LUT R22, R23, 0xff, RZ, 0xc0, !PT ;  /* 0x000000ff17167812 */ /* 0x000fe400078ec0ff */
[----:B------:R-:W-:Y:S01]  /*fb70*/  LOP3.LUT R27, R27, 0xff, RZ, 0xc0, !PT ;  /* 0x000000ff1b1b7812 */ /* 0x000fe200078ec0ff */
[----:B------:R-:W3:Y:S01]  /*fb80*/  SHFL.BFLY PT, R165, R2, 0x1, 0x1f ;  /* 0x0c201f0002a57f89 */ /* 0x000ee200000e0000 */
[----:B------:R-:W-:-:S02]  /*fb90*/  PRMT R24, R22, 0x5410, R24 ;  /* 0x0000541016187816 */ /* 0x000fc40000000018 */
[C---:B------:R-:W-:Y:S02]  /*fba0*/  PRMT R22, R18.reuse, 0x7632, R22 ;  /* 0x0000763212167816 */ /* 0x040fe40000000016 */
[----:B------:R-:W-:Y:S02]  /*fbb0*/  FMNMX.FTZ R168, R19, R168, !PT ;  /* 0x000000a813a87209 */ /* 0x000fe40007810000 */
[----:B------:R-:W-:Y:S02]  /*fbc0*/  PRMT R21, R27, 0x5410, R21 ;  /* 0x000054101b157816 */ /* 0x000fe40000000015 */
[----:B------:R-:W-:Y:S01]  /*fbd0*/  LOP3.LUT R19, R18, 0xffff, RZ, 0xc0, !PT ;  /* 0x0000ffff12137812 */ /* 0x000fe200078ec0ff */
[----:B------:R-:W-:Y:S01]  /*fbe0*/  FMUL.FTZ R204, R168, UR4 ;  /* 0x00000004a8cc7c20 */ /* 0x000fe20008410000 */
[----:B------:R-:W-:Y:S02]  /*fbf0*/  LOP3.LUT R27, R18, 0xff, RZ, 0xc0, !PT ;  /* 0x000000ff121b7812 */ /* 0x000fe400078ec0ff */
[----:B------:R-:W-:-:S02]  /*fc00*/  SHF.R.U32.HI R18, RZ, 0x18, R18 ;  /* 0x00000018ff127819 */ /* 0x000fc40000011612 */
[----:B------:R-:W-:Y:S02]  /*fc10*/  LOP3.LUT R22, R22, 0xff, RZ, 0xc0, !PT ;  /* 0x000000ff16167812 */ /* 0x000fe400078ec0ff */
[----:B------:R-:W-:Y:S02]  /*fc20*/  FSETP.NEU.FTZ.AND P1, PT, R168, -INF , PT ;  /* 0xff800000a800780b */ /* 0x000fe40003f3d000 */
[----:B------:R-:W-:Y:S02]  /*fc30*/  PRMT R18, R22, 0x5410, R18 ;  /* 0x0000541016127816 */ /* 0x000fe40000000012 */
[----:B------:R-:W-:Y:S02]  /*fc40*/  FSEL R22, R168, RZ, P1 ;  /* 0x000000ffa8167208 */ /* 0x000fe40000800000 */
[----:B------:R-:W-:Y:S02]  /*fc50*/  SHF.R.U32.HI R19, RZ, 0x8, R19 ;  /* 0x00000008ff137819 */ /* 0x000fe40000011613 */
[----:B-1----:R-:W-:Y:S01]  /*fc60*/  FMNMX.FTZ R166, R3, R166, !PT ;  /* 0x000000a603a67209 */ /* 0x002fe20007810000 */
[----:B------:R-:W-:Y:S01]  /*fc70*/  FADD.FTZ R22, R217, -R22 ;  /* 0x80000016d9167221 */ /* 0x000fe20000010000 */
[----:B------:R-:W-:-:S02]  /*fc80*/  PRMT R19, R27, 0x5410, R19 ;  /* 0x000054101b137816 */ /* 0x000fc40000000013 */
[----:B------:R-:W1:Y:S01]  /*fc90*/  LDC R27, c[0x0][0x4f8] ;  /* 0x00013e00ff1b7b82 */ /* 0x000e620000000800 */
[----:B--2---:R-:W-:Y:S01]  /*fca0*/  FMNMX.FTZ R167, R28, R167, !PT ;  /* 0x000000a71ca77209 */ /* 0x004fe20007810000 */
[C---:B------:R-:W-:Y:S01]  /*fcb0*/  FMUL.FTZ R217, R166.reuse, UR4 ;  /* 0x00000004a6d97c20 */ /* 0x040fe20008410000 */
[----:B------:R-:W-:Y:S01]  /*fcc0*/  FSETP.NEU.FTZ.AND P2, PT, R166, -INF , PT ;  /* 0xff800000a600780b */ /* 0x000fe20003f5d000 */
[----:B------:R-:W-:Y:S01]  /*fcd0*/  FMUL.FTZ R22, R22, UR4 ;  /* 0x0000000416167c20 */ /* 0x000fe20008410000 */
[----:B------:R-:W-:Y:S01]  /*fce0*/  FSEL R204, R204, RZ, P1 ;  /* 0x000000ffcccc7208 */ /* 0x000fe20000800000 */
[----:B------:R-:W-:Y:S01]  /*fcf0*/  FMUL.FTZ R212, R167, UR4 ;  /* 0x00000004a7d47c20 */ /* 0x000fe20008410000 */
[----:B---3--:R-:W-:Y:S02]  /*fd00*/  FMNMX.FTZ R165, R2, R165, !PT ;  /* 0x000000a502a57209 */ /* 0x008fe40007810000 */
[----:B------:R-:W-:Y:S01]  /*fd10*/  FSEL R217, R217, RZ, P2 ;  /* 0x000000ffd9d97208 */ /* 0x000fe20001000000 */
[--C-:B------:R-:W-:Y:S01]  /*fd20*/  FFMA.FTZ R171, R12, UR4, -R204.reuse ;  /* 0x000000040cab7c23 */ /* 0x100fe200080108cc */
[----:B------:R-:W-:Y:S01]  /*fd30*/  FSETP.NEU.FTZ.AND P1, PT, R167, -INF , PT ;  /* 0xff800000a700780b */ /* 0x000fe20003f3d000 */
[----:B------:R-:W-:Y:S01]  /*fd40*/  FMUL.FTZ R215, R165, UR4 ;  /* 0x00000004a5d77c20 */ /* 0x000fe20008410000 */
[--C-:B------:R-:W-:Y:S01]  /*fd50*/  FFMA.FTZ R2, R8, UR4, -R204.reuse ;  /* 0x0000000408027c23 */ /* 0x100fe200080108cc */
[--C-:B------:R-:W-:Y:S01]  /*fd60*/  FFMA.FTZ R200, R180, UR4, -R217.reuse ;  /* 0x00000004b4c87c23 */ /* 0x100fe200080108d9 */
[----:B------:R-:W-:Y:S01]  /*fd70*/  FSEL R12, R167, RZ, P1 ;  /* 0x000000ffa70c7208 */ /* 0x000fe20000800000 */
[--C-:B------:R-:W-:Y:S01]  /*fd80*/  FFMA.FTZ R199, R181, UR4, -R217.reuse ;  /* 0x00000004b5c77c23 */ /* 0x100fe200080108d9 */
[----:B------:R-:W-:Y:S01]  /*fd90*/  FSEL R212, R212, RZ, P1 ;  /* 0x000000ffd4d47208 */ /* 0x000fe20000800000 */
[----:B------:R-:W2:Y:S01]  /*fda0*/  LDSM.16.MT88.4 R180, [R208+0xa000] ;  /* 0x00a00000d0b4783b */ /* 0x000ea20000004200 */
[----:B------:R-:W-:Y:S01]  /*fdb0*/  FSETP.NEU.FTZ.AND P1, PT, R165, -INF , PT ;  /* 0xff800000a500780b */ /* 0x000fe20003f3d000 */
[----:B------:R-:W-:Y:S01]  /*fdc0*/  FFMA.FTZ R193, R9, UR4, -R204 ;  /* 0x0000000409c17c23 */ /* 0x000fe200080108cc */
[----:B------:R-:W-:Y:S01]  /*fdd0*/  FADD.FTZ R9, R211, -R12 ;  /* 0x8000000cd3097221 */ /* 0x000fe20000010000 */
[--C-:B------:R-:W-:Y:S01]  /*fde0*/  FFMA.FTZ R185, R10, UR4, -R212.reuse ;  /* 0x000000040ab97c23 */ /* 0x100fe200080108d4 */
[----:B------:R-:W-:Y:S01]  /*fdf0*/  FFMA.FTZ R203, R11, UR4, -R212 ;  /* 0x000000040bcb7c23 */ /* 0x000fe200080108d4 */
[----:B------:R-:W-:Y:S01]  /*fe00*/  FSEL R215, R215, RZ, P1 ;  /* 0x000000ffd7d77208 */ /* 0x000fe20000800000 */
[----:B------:R-:W-:Y:S01]  /*fe10*/  FFMA.FTZ R3, R13, UR4, -R204 ;  /* 0x000000040d037c23 */ /* 0x000fe200080108cc */
[----:B------:R-:W-:Y:S01]  /*fe20*/  FSEL R8, R166, RZ, P2 ;  /* 0x000000ffa6087208 */ /* 0x000fe20001000000 */
[----:B------:R-:W-:Y:S01]  /*fe30*/  MUFU.EX2 R2, R2 ;  /* 0x0000000200027308 */ /* 0x000fe20000000800 */
[----:B------:R-:W-:Y:S01]  /*fe40*/  FSEL R12, R165, RZ, P1 ;  /* 0x000000ffa50c7208 */ /* 0x000fe20000800000 */
[--C-:B------:R-:W-:Y:S01]  /*fe50*/  FFMA.FTZ R187, R14, UR4, -R212.reuse ;  /* 0x000000040ebb7c23 */ /* 0x100fe200080108d4 */
[----:B------:R-:W-:Y:S01]  /*fe60*/  IADD3 R213, PT, PT, R208, 0xa040, RZ ;  /* 0x0000a040d0d57810 */ /* 0x000fe20007ffe0ff */
[----:B------:R-:W3:Y:S01]  /*fe70*/  MUFU.EX2 R193, R193 ;  /* 0x000000c100c17308 */ /* 0x000ee20000000800 */
[----:B------:R-:W-:Y:S01]  /*fe80*/  @P6 IADD3 R213, PT, PT, R25, -0x40, RZ ;  /* 0xffffffc019d56810 */ /* 0x000fe20007ffe0ff */
[----:B------:R-:W-:Y:S01]  /*fe90*/  FFMA.FTZ R186, R15, UR4, -R212 ;  /* 0x000000040fba7c23 */ /* 0x000fe200080108d4 */
[----:B------:R-:W-:Y:S01]  /*fea0*/  PRMT R25, R26, 0x7771, RZ ;  /* 0x000077711a197816 */ /* 0x000fe200000000ff */
[--C-:B------:R-:W-:Y:S01]  /*feb0*/  FFMA.FTZ R202, R4, UR4, -R217.reuse ;  /* 0x0000000404ca7c23 */ /* 0x100fe200080108d9 */
[----:B------:R-:W-:Y:S01]  /*fec0*/  PRMT R32, R26, 0x7773, RZ ;  /* 0x000077731a207816 */ /* 0x000fe200000000ff */
[----:B------:R-:W-:Y:S01]  /*fed0*/  FFMA.FTZ R201, R6, UR4, -R217 ;  /* 0x0000000406c97c23 */ /* 0x000fe200080108d9 */
[--C-:B------:R-:W-:Y:S01]  /*fee0*/  FFMA.FTZ R198, R7, UR4, -R215.reuse ;  /* 0x0000000407c67c23 */ /* 0x100fe200080108d7 */
[--C-:B------:R-:W-:Y:S01]  /*fef0*/  FFMA.FTZ R197, R5, UR4, -R215.reuse ;  /* 0x0000000405c57c23 */ /* 0x100fe200080108d7 */
[--C-:B------:R-:W-:Y:S01]  /*ff00*/  FFMA.FTZ R196, R16, UR4, -R215.reuse ;  /* 0x0000000410c47c23 */ /* 0x100fe200080108d7 */
[----:B------:R-:W-:Y:S01]  /*ff10*/  FFMA.FTZ R195, R17, UR4, -R215 ;  /* 0x0000000411c37c23 */ /* 0x000fe200080108d7 */
[----:B------:R-:W-:Y:S01]  /*ff20*/  PRMT R26, R26, 0x7772, RZ ;  /* 0x000077721a1a7816 */ /* 0x000fe200000000ff */
[----:B------:R-:W-:Y:S01]  /*ff30*/  MUFU.EX2 R185, R185 ;  /* 0x000000b900b97308 */ /* 0x000fe20000000800 */
[----:B------:R-:W-:Y:S01]  /*ff40*/  LOP3.LUT R29, R29, 0xff, RZ, 0xc0, !PT ;  /* 0x000000ff1d1d7812 */ /* 0x000fe200078ec0ff */
[----:B------:R-:W-:Y:S01]  /*ff50*/  FADD.FTZ R8, R210, -R8 ;  /* 0x80000008d2087221 */ /* 0x000fe20000010000 */
[----:B------:R-:W-:Y:S01]  /*ff60*/  FADD.FTZ R10, R209, -R12 ;  /* 0x8000000cd10a7221 */ /* 0x000fe20000010000 */
[----:B------:R-:W4:Y:S01]  /*ff70*/  MUFU.EX2 R203, R203 ;  /* 0x000000cb00cb7308 */ /* 0x000f220000000800 */
[----:B-1----:R-:W-:Y:S01]  /*ff80*/  LOP3.LUT R27, R27, 0xff, RZ, 0xc0, !PT ;  /* 0x000000ff1b1b7812 */ /* 0x002fe200078ec0ff */
[----:B------:R-:W-:Y:S01]  /*ff90*/  FMUL.FTZ R9, R9, UR4 ;  /* 0x0000000409097c20 */ /* 0x000fe20008410000 */
[----:B------:R-:W-:Y:S01]  /*ffa0*/  PRMT R26, R26, 0x5410, R32 ;  /* 0x000054101a1a7816 */ /* 0x000fe20000000020 */
[----:B------:R-:W-:Y:S01]  /*ffb0*/  MUFU.EX2 R171, R171 ;  /* 0x000000ab00ab7308 */ /* 0x000fe20000000800 */
[----:B------:R-:W-:Y:S01]  /*ffc0*/  PRMT R25, R29, 0x5410, R25 ;  /* 0x000054101d197816 */ /* 0x000fe20000000019 */
[----:B------:R-:W-:Y:S01]  /*ffd0*/  FMUL.FTZ R8, R8, UR4 ;  /* 0x0000000408087c20 */ /* 0x000fe20008410000 */
[C---:B------:R-:W-:Y:S01]  /*ffe0*/  PRMT R31, R34.reuse, 0x7773, RZ ;  /* 0x00007773221f7816 */ /* 0x040fe200000000ff */
[----:B------:R-:W1:Y:S01]  /*fff0*/  MUFU.EX2 R3, R3 ;  /* 0x0000000300037308 */ /* 0x000e620000000800 */
[----:B------:R-:W-:Y:S01]  /*10000*/  PRMT R20, R34, 0x7772, RZ ;  /* 0x0000777222147816 */ /* 0x000fe200000000ff */
[----:B------:R-:W-:Y:S01]  /*10010*/  FMUL.FTZ R10, R10, UR4 ;  /* 0x000000040a0a7c20 */ /* 0x000fe20008410000 */
[----:B------:R-:W-:Y:S01]  /*10020*/  PRMT R29, R23, 0x7632, R29 ;  /* 0x00007632171d7816 */ /* 0x000fe2000000001d */
[----:B------:R-:W-:Y:S01]  /*10030*/  MUFU.EX2 R187, R187 ;  /* 0x000000bb00bb7308 */ /* 0x000fe20000000800 */
[----:B------:R-:W-:Y:S01]  /*10040*/  LEA R210, R27, R27, 0x10 ;  /* 0x0000001b1bd27211 */ /* 0x000fe200078e80ff */
[----:B------:R-:W-:Y:S01]  /*10050*/  LDSM.16.MT88.4 R32, [R208+0xb000] ;  /* 0x00b00000d020783b */ /* 0x000fe20000004200 */
[----:B------:R-:W-:Y:S01]  /*10060*/  LOP3.LUT R11, R26, 0xff00ff, RZ, 0xc0, !PT ;  /* 0x00ff00ff1a0b7812 */ /* 0x000fe200078ec0ff */
[----:B------:R-:W2:Y:S01]  /*10070*/  MUFU.EX2 R186, R186 ;  /* 0x000000ba00ba7308 */ /* 0x000ea20000000800 */
[----:B------:R-:W-:-:S02]  /*10080*/  PRMT R20, R20, 0x5410, R31 ;  /* 0x0000541014147816 */ /* 0x000fc4000000001f */
[----:B------:R-:W-:Y:S01]  /*10090*/  SHF.R.U32.HI R23, RZ, 0x18, R23 ;  /* 0x00000018ff177819 */ /* 0x000fe20000011617 */
[----:B------:R-:W-:Y:S01]  /*100a0*/  MUFU.EX2 R202, R202 ;  /* 0x000000ca00ca7308 */ /* 0x000fe20000000800 */
[----:B------:R-:W-:Y:S02]  /*100b0*/  LOP3.LUT R29, R29, 0xff, RZ, 0xc0, !PT ;  /* 0x000000ff1d1d7812 */ /* 0x000fe400078ec0ff */
[--C-:B------:R-:W-:Y:S01]  /*100c0*/  HSET2.LE.AND R25, R25, R210.reuse, PT ;  /* 0x000000d219197233 */ /* 0x100fe20003803000 */
[----:B------:R-:W-:Y:S01]  /*100d0*/  MUFU.EX2 R201, R201 ;  /* 0x000000c900c97308 */ /* 0x000fe20000000800 */
[----:B------:R-:W-:Y:S02]  /*100e0*/  PRMT R23, R29, 0x5410, R23 ;  /* 0x000054101d177816 */ /* 0x000fe40000000017 */
[----:B---3--:R-:W-:Y:S01]  /*100f0*/  F2FP.BF16.F32.PACK_AB R4, R193, R2 ;  /* 0x00000002c104723e */ /* 0x008fe200000010ff */
[----:B------:R-:W-:Y:S01]  /*10100*/  MUFU.EX2 R200, R200 ;  /* 0x000000c800c87308 */ /* 0x000fe20000000800 */
[----:B------:R-:W-:-:S02]  /*10110*/  HSET2.LE.AND R11, R11, R210, PT ;  /* 0x000000d20b0b7233 */ /* 0x000fc40003803000 */
[----:B------:R-:W-:Y:S01]  /*10120*/  LOP3.LUT R20, R20, 0xff00ff, RZ, 0xc0, !PT ;  /* 0x00ff00ff14147812 */ /* 0x000fe200078ec0ff */
[----:B------:R-:W3:Y:S01]  /*10130*/  MUFU.EX2 R199, R199 ;  /* 0x000000c700c77308 */ /* 0x000ee20000000800 */
[----:B----4-:R-:W-:Y:S02]  /*10140*/  F2FP.BF16.F32.PACK_AB R13, R203, R185 ;  /* 0x000000b9cb0d723e */ /* 0x010fe400000010ff */
[----:B------:R-:W-:Y:S01]  /*10150*/  LOP3.LUT R6, R4, R25, RZ, 0xc0, !PT ;  /* 0x0000001904067212 */ /* 0x000fe200078ec0ff */
[----:B------:R-:W-:Y:S01]  /*10160*/  MUFU.EX2 R198, R198 ;  /* 0x000000c600c67308 */ /* 0x000fe20000000800 */
[--C-:B------:R-:W-:Y:S02]  /*10170*/  HSET2.LE.AND R4, R24, R210.reuse, PT ;  /* 0x000000d218047233 */ /* 0x100fe40003803000 */
[----:B------:R-:W-:Y:S01]  /*10180*/  LOP3.LUT R7, R13, R11, RZ, 0xc0, !PT ;  /* 0x0000000b0d077212 */ /* 0x000fe200078ec0ff */
[----:B------:R-:W4:Y:S01]  /*10190*/  MUFU.EX2 R197, R197 ;  /* 0x000000c500c57308 */ /* 0x000f220000000800 */
[--C-:B------:R-:W-:Y:S01]  /*101a0*/  HSET2.LE.AND R5, R23, R210.reuse, PT ;  /* 0x000000d217057233 */ /* 0x100fe20003803000 */
[----:B------:R-:W-:Y:S01]  /*101b0*/  LDSM.16.MT88.4 R24, [R213+0x1000] ;  /* 0x00100000d518783b */ /* 0x000fe20000004200 */
[--C-:B------:R-:W-:Y:S01]  /*101c0*/  HSET2.LE.AND R21, R21, R210.reuse, PT ;  /* 0x000000d215157233 */ /* 0x100fe20003803000 */
[----:B------:R-:W-:Y:S01]  /*101d0*/  MUFU.EX2 R196, R196 ;  /* 0x000000c400c47308 */ /* 0x000fe20000000800 */
[----:B------:R-:W-:-:S02]  /*101e0*/  HSET2.LE.AND R175, R20, R210, PT ;  /* 0x000000d214af7233 */ /* 0x000fc40003803000 */
[--C-:B------:R-:W-:Y:S01]  /*101f0*/  HSET2.LE.AND R19, R19, R210.reuse, PT ;  /* 0x000000d213137233 */ /* 0x100fe20003803000 */
[----:B------:R-:W-:Y:S01]  /*10200*/  MUFU.EX2 R195, R195 ;  /* 0x000000c300c37308 */ /* 0x000fe20000000800 */
[----:B------:R-:W-:Y:S02]  /*10210*/  HSET2.LE.AND R18, R18, R210, PT ;  /* 0x000000d212127233 */ /* 0x000fe40003803000 */
[----:B-1----:R-:W-:Y:S01]  /*10220*/  F2FP.BF16.F32.PACK_AB R12, R3, R171 ;  /* 0x000000ab030c723e */ /* 0x002fe200000010ff */
[----:B------:R-:W1:Y:S01]  /*10230*/  MUFU.EX2 R209, R22 ;  /* 0x0000001600d17308 */ /* 0x000e620000000800 */
[----:B--2---:R-:W-:Y:S02]  /*10240*/  F2FP.BF16.F32.PACK_AB R11, R186, R187 ;  /* 0x000000bbba0b723e */ /* 0x004fe400000010ff */
[----:B---3--:R-:W-:Y:S01]  /*10250*/  F2FP.BF16.F32.PACK_AB R174, R199, R200 ;  /* 0x000000c8c7ae723e */ /* 0x008fe200000010ff */
[----:B------:R-:W2:Y:S01]  /*10260*/  MUFU.EX2 R207, R9 ;  /* 0x0000000900cf7308 */ /* 0x000ea20000000800 */
[----:B------:R-:W-:-:S02]  /*10270*/  F2FP.BF16.F32.PACK_AB R172, R201, R202 ;  /* 0x000000cac9ac723e */ /* 0x000fc400000010ff */
[----:B----4-:R-:W-:Y:S01]  /*10280*/  F2FP.BF16.F32.PACK_AB R173, R197, R198 ;  /* 0x000000c6c5ad723e */ /* 0x010fe200000010ff */
[----:B------:R3:W4:Y:S01]  /*10290*/  MUFU.EX2 R206, R8 ;  /* 0x0000000800ce7308 */ /* 0x0007220000000800 */
[----:B------:R-:W-:Y:S02]  /*102a0*/  LOP3.LUT R4, R12, R4, RZ, 0xc0, !PT ;  /* 0x000000040c047212 */ /* 0x000fe400078ec0ff */
[----:B------:R-:W-:Y:S01]  /*102b0*/  MOV R16, 0x20 ;  /* 0x0000002000107802 */ /* 0x000fe20000000f00 */
[----:B------:R-:W4:Y:S01]  /*102c0*/  MUFU.EX2 R205, R10 ;  /* 0x0000000a00cd7308 */ /* 0x000f220000000800 */
[----:B------:R-:W-:Y:S01]  /*102d0*/  LOP3.LUT R5, R11, R5, RZ, 0xc0, !PT ;  /* 0x000000050b057212 */ /* 0x000fe200078ec0ff */
[----:B-1----:R-:W-:Y:S01]  /*102e0*/  FMUL.FTZ R160, R160, R209 ;  /* 0x000000d1a0a07220 */ /* 0x002fe20000410000 */
[----:B------:R-:W-:Y:S01]  /*102f0*/  LOP3.LUT R174, R174, R21, RZ, 0xc0, !PT ;  /* 0x00000015aeae7212 */ /* 0x000fe200078ec0ff */
[----:B------:R-:W-:Y:S01]  /*10300*/  FMUL.FTZ R161, R161, R209 ;  /* 0x000000d1a1a17220 */ /* 0x000fe20000410000 */
[----:B------:R-:W-:Y:S01]  /*10310*/  LOP3.LUT R172, R172, R19, RZ, 0xc0, !PT ;  /* 0x00000013acac7212 */ /* 0x000fe200078ec0ff */
[-C--:B--2---:R-:W-:Y:S01]  /*10320*/  FMUL.FTZ R162, R162, R207.reuse ;  /* 0x000000cfa2a27220 */ /* 0x084fe20000410000 */
[----:B------:R-:W-:Y:S01]  /*10330*/  FMUL.FTZ R163, R163, R207 ;  /* 0x000000cfa3a37220 */ /* 0x000fe20000410000 */
[----:B------:R-:W-:-:S02]  /*10340*/  LOP3.LUT R173, R173, R18, RZ, 0xc0, !PT ;  /* 0x00000012adad7212 */ /* 0x000fc400078ec0ff */
[----:B---3--:R-:W-:Y:S01]  /*10350*/  F2FP.BF16.F32.PACK_AB R8, R195, R196 ;  /* 0x000000c4c308723e */ /* 0x008fe200000010ff */
[-C--:B----4-:R-:W-:Y:S01]  /*10360*/  FMUL.FTZ R156, R156, R206.reuse ;  /* 0x000000ce9c9c7220 */ /* 0x090fe20000410000 */
[----:B------:R-:W-:Y:S01]  /*10370*/  FMUL.FTZ R157, R157, R206 ;  /* 0x000000ce9d9d7220 */ /* 0x000fe20000410000 */
[----:B------:R-:W-:Y:S01]  /*10380*/  SEL R16, R16, 0xffffffe0, !P0 ;  /* 0xffffffe010107807 */ /* 0x000fe20004000000 */
[----:B------:R-:W-:Y:S01]  /*10390*/  FMUL.FTZ R158, R158, R205 ;  /* 0x000000cd9e9e7220 */ /* 0x000fe20000410000 */
[----:B------:R-:W-:Y:S01]  /*103a0*/  LOP3.LUT R175, R8, R175, RZ, 0xc0, !PT ;  /* 0x000000af08af7212 */ /* 0x000fe200078ec0ff */
[-C--:B------:R-:W-:Y:S01]  /*103b0*/  FMUL.FTZ R159, R159, R205.reuse ;  /* 0x000000cd9f9f7220 */ /* 0x080fe20000410000 */
[-C--:B------:R-:W-:Y:S01]  /*103c0*/  HMMA.16816.F32.BF16 R160, R4, R180.reuse, R160 ;  /* 0x000000b404a0723c */ /* 0x080fe200000418a0 */
[----:B------:R-:W-:Y:S01]  /*103d0*/  IADD3 R211, PT, PT, R208, R16, RZ ;  /* 0x00000010d0d37210 */ /* 0x000fe20007ffe0ff */
[----:B------:R-:W-:Y:S01]  /*103e0*/  LDSM.16.MT88.4 R8, [R213] ;  /* 0x00000000d508783b */ /* 0x000fe20000004200 */
[-C--:B------:R-:W-:Y:S01]  /*103f0*/  FMUL.FTZ R152, R152, R206.reuse ;  /* 0x000000ce98987220 */ /* 0x080fe20000410000 */
[-C--:B------:R-:W-:Y:S01]  /*10400*/  FMUL.FTZ R153, R153, R206.reuse ;  /* 0x000000ce99997220 */ /* 0x080fe20000410000 */
[-C--:B------:R-:W-:Y:S01]  /*10410*/  FMUL.FTZ R154, R154, R205.reuse ;  /* 0x000000cd9a9a7220 */ /* 0x080fe20000410000 */
[----:B------:R-:W1:Y:S01]  /*10420*/  LDSM.16.MT88.4 R12, [R211+0xa000] ;  /* 0x00a00000d30c783b */ /* 0x000e620000004200 */
[----:B------:R-:W-:Y:S01]  /*10430*/  FMUL.FTZ R155, R155, R205 ;  /* 0x000000cd9b9b7220 */ /* 0x000fe20000410000 */
[C---:B------:R-:W-:Y:S01]  /*10440*/  HMMA.16816.F32.BF16 R156, R172.reuse, R180, R156 ;  /* 0x000000b4ac9c723c */ /* 0x040fe2000004189c */
[----:B------:R-:W-:Y:S01]  /*10450*/  IADD3 R180, PT, PT, R16, R213, RZ ;  /* 0x000000d510b47210 */ /* 0x000fe20007ffe0ff */
[----:B------:R-:W-:Y:S01]  /*10460*/  LDSM.16.MT88.4 R28, [R211+0xb000] ;  /* 0x00b00000d31c783b */ /* 0x000fe20000004200 */
[-C--:B------:R-:W-:Y:S01]  /*10470*/  FMUL.FTZ R40, R40, R206.reuse ;  /* 0x000000ce28287220 */ /* 0x080fe20000410000 */
[-C--:B------:R-:W-:Y:S01]  /*10480*/  FMUL.FTZ R41, R41, R206.reuse ;  /* 0x000000ce29297220 */ /* 0x080fe20000410000 */
[-C--:B------:R-:W-:Y:S01]  /*10490*/  FMUL.FTZ R44, R44, R206.reuse ;  /* 0x000000ce2c2c7220 */ /* 0x080fe20000410000 */
[----:B------:R-:W2:Y:S01]  /*104a0*/  LDSM.16.MT88.4 R16, [R180] ;  /* 0x00000000b410783b */ /* 0x000ea20000004200 */
[-C--:B------:R-:W-:Y:S01]  /*104b0*/  FMUL.FTZ R42, R42, R205.reuse ;  /* 0x000000cd2a2a7220 */ /* 0x080fe20000410000 */
[-C--:B------:R-:W-:Y:S01]  /*104c0*/  FMUL.FTZ R43, R43, R205.reuse ;  /* 0x000000cd2b2b7220 */ /* 0x080fe20000410000 */
[-C--:B------:R-:W-:Y:S01]  /*104d0*/  FMUL.FTZ R45, R45, R206.reuse ;  /* 0x000000ce2d2d7220 */ /* 0x080fe20000410000 */
        /* <DEDUP_REMOVED lines=52> */
[C---:B-1----:R-:W-:Y:S08]  /*10820*/  HMMA.16816.F32.BF16 R40, R172.reuse, R12, R40 ;  /* 0x0000000cac28723c */ /* 0x042ff00000041828 */
        /* <DEDUP_REMOVED lines=12> */
[----:B------:R-:W-:Y:S01]  /*108f0*/  HMMA.16816.F32.BF16 R136, R172, R22, R136 ;  /* 0x00000016ac88723c */ /* 0x000fe20000041888 */
[----:B------:R-:W-:-:S02]  /*10900*/  MOV R174, R176 ;  /* 0x000000b000ae7202 */ /* 0x000fc40000000f00 */
[----:B------:R-:W-:Y:S02]  /*10910*/  MOV R175, R177 ;  /* 0x000000b100af7202 */ /* 0x000fe40000000f00 */
[----:B------:R1:W5:Y:S01]  /*10920*/  LDL.LU.64 R176, [R1] ;  /* 0x0000000001b07983 */ /* 0x0003620000300a00 */
[-C--:B------:R-:W-:Y:S01]  /*10930*/  FMUL.FTZ R148, R148, R209.reuse ;  /* 0x000000d194947220 */ /* 0x080fe20000410000 */
[----:B------:R-:W-:Y:S01]  /*10940*/  FMUL.FTZ R149, R149, R209 ;  /* 0x000000d195957220 */ /* 0x000fe20000410000 */
[-C--:B------:R-:W-:Y:S01]  /*10950*/  FMUL.FTZ R150, R150, R207.reuse ;  /* 0x000000cf96967220 */ /* 0x080fe20000410000 */
[----:B------:R-:W-:Y:S01]  /*10960*/  FMUL.FTZ R151, R151, R207 ;  /* 0x000000cf97977220 */ /* 0x000fe20000410000 */
[----:B------:R-:W-:Y:S01]  /*10970*/  LOP3.LUT R250, R250, UR11, R175, 0x96, !PT ;  /* 0x0000000bfafa7c12 */ /* 0x000fe2000f8e96af */
[-C--:B------:R-:W-:Y:S01]  /*10980*/  FMUL.FTZ R64, R64, R209.reuse ;  /* 0x000000d140407220 */ /* 0x080fe20000410000 */
[----:B------:R-:W-:Y:S01]  /*10990*/  FMUL.FTZ R65, R65, R209 ;  /* 0x000000d141417220 */ /* 0x000fe20000410000 */
[-C--:B------:R-:W-:Y:S01]  /*109a0*/  FMUL.FTZ R66, R66, R207.reuse ;  /* 0x000000cf42427220 */ /* 0x080fe20000410000 */
[----:B------:R-:W-:Y:S01]  /*109b0*/  FMUL.FTZ R67, R67, R207 ;  /* 0x000000cf43437220 */ /* 0x000fe20000410000 */
[----:B------:R-:W-:Y:S01]  /*109c0*/  IMAD.WIDE.U32 R250, R250, -0x2daee0ad, RZ ;  /* 0xd2511f53fafa7825 */ /* 0x000fe200078e00ff */
[C---:B------:R-:W-:Y:S03]  /*109d0*/  HMMA.16816.F32.BF16 R148, R4.reuse, R182, R148 ;  /* 0x000000b60494723c */ /* 0x040fe60000041894 */
[-C--:B------:R-:W-:Y:S01]  /*109e0*/  FMUL.FTZ R36, R36, R209.reuse ;  /* 0x000000d124247220 */ /* 0x080fe20000410000 */
[----:B------:R-:W-:Y:S01]  /*109f0*/  FMUL.FTZ R37, R37, R209 ;  /* 0x000000d125257220 */ /* 0x000fe20000410000 */
[-C--:B------:R-:W-:Y:S01]  /*10a00*/  FMUL.FTZ R38, R38, R207.reuse ;  /* 0x000000cf26267220 */ /* 0x080fe20000410000 */
[----:B------:R-:W-:Y:S01]  /*10a10*/  FMUL.FTZ R39, R39, R207 ;  /* 0x000000cf27277220 */ /* 0x000fe20000410000 */
[--C-:B------:R-:W-:Y:S01]  /*10a20*/  FFMA.FTZ R182, R243, UR4, -R217.reuse ;  /* 0x00000004f3b67c23 */ /* 0x100fe200080108d9 */
[--C-:B------:R-:W-:Y:S01]  /*10a30*/  FFMA.FTZ R181, R245, UR4, -R217.reuse ;  /* 0x00000004f5b57c23 */ /* 0x100fe200080108d9 */
[--C-:B------:R-:W-:Y:S01]  /*10a40*/  FFMA.FTZ R183, R246, UR4, -R217.reuse ;  /* 0x00000004f6b77c23 */ /* 0x100fe200080108d9 */
[----:B------:R-:W-:Y:S01]  /*10a50*/  FFMA.FTZ R217, R244, UR4, -R217 ;  /* 0x00000004f4d97c23 */ /* 0x000fe200080108d9 */
        /* <DEDUP_REMOVED lines=50> */
[----:B------:R-:W-:Y:S01]  /*10d80*/  MOV R11, R250 ;  /* 0x000000fa000b7202 */ /* 0x000fe20000000f00 */
[--C-:B------:R-:W-:Y:S01]  /*10d90*/  FFMA.FTZ R242, R242, UR4, -R215.reuse ;  /* 0x00000004f2f27c23 */ /* 0x100fe200080108d7 */
[--C-:B------:R-:W-:Y:S01]  /*10da0*/  FFMA.FTZ R220, R216, UR4, -R215.reuse ;  /* 0x00000004d8dc7c23 */ /* 0x100fe200080108d7 */
[--C-:B------:R-:W-:Y:S01]  /*10db0*/  FFMA.FTZ R219, R222, UR4, -R215.reuse ;  /* 0x00000004dedb7c23 */ /* 0x100fe200080108d7 */
[----:B------:R-:W-:Y:S01]  /*10dc0*/  MUFU.EX2 R182, R182 ;  /* 0x000000b600b67308 */ /* 0x000fe20000000800 */
[----:B------:R-:W-:Y:S01]  /*10dd0*/  FFMA.FTZ R215, R233, UR4, -R215 ;  /* 0x00000004e9d77c23 */ /* 0x000fe200080108d7 */
[----:B------:R-:W-:Y:S01]  /*10de0*/  PRMT R10, R250, 0x7773, RZ ;  /* 0x00007773fa0a7816 */ /* 0x000fe200000000ff */
[C---:B------:R-:W-:Y:S01]  /*10df0*/  HMMA.16816.F32.BF16 R36, R4.reuse, R12, R36 ;  /* 0x0000000c0424723c */ /* 0x040fe20000041824 */
[----:B------:R-:W-:Y:S01]  /*10e00*/  LOP3.LUT R12, R248, 0xffff, RZ, 0xc0, !PT ;  /* 0x0000fffff80c7812 */ /* 0x000fe200078ec0ff */
[----:B------:R-:W2:Y:S01]  /*10e10*/  MUFU.EX2 R181, R181 ;  /* 0x000000b500b57308 */ /* 0x000ea20000000800 */
[----:B------:R-:W-:Y:S01]  /*10e20*/  FFMA.FTZ R189, R189, UR4, -R204 ;  /* 0x00000004bdbd7c23 */ /* 0x000fe200080108cc */
[--C-:B------:R-:W-:Y:S01]  /*10e30*/  FFMA.FTZ R191, R191, UR4, -R212.reuse ;  /* 0x00000004bfbf7c23 */ /* 0x100fe200080108d4 */
[----:B------:R-:W-:Y:S01]  /*10e40*/  FFMA.FTZ R192, R192, UR4, -R212 ;  /* 0x00000004c0c07c23 */ /* 0x000fe200080108d4 */
[----:B------:R-:W-:Y:S01]  /*10e50*/  MUFU.EX2 R183, R183 ;  /* 0x000000b700b77308 */ /* 0x000fe20000000800 */
[----:B------:R-:W-:Y:S01]  /*10e60*/  FFMA.FTZ R171, R231, R209, R171 ;  /* 0x000000d1e7ab7223 */ /* 0x000fe200000100ab */
[C---:B------:R-:W-:Y:S01]  /*10e70*/  HMMA.16816.F32.BF16 R116, R4.reuse, R24, R116 ;  /* 0x000000180474723c */ /* 0x040fe20000041874 */
[----:B------:R-:W-:Y:S01]  /*10e80*/  LOP3.LUT R24, R11, 0xff, RZ, 0xc0, !PT ;  /* 0x000000ff0b187812 */ /* 0x000fe200078ec0ff */
[----:B------:R-:W3:Y:S01]  /*10e90*/  MUFU.EX2 R217, R217 ;  /* 0x000000d900d97308 */ /* 0x000ee20000000800 */
[----:B------:R-:W-:Y:S01]  /*10ea0*/  LOP3.LUT R25, R248, 0xff, RZ, 0xc0, !PT ;  /* 0x000000fff8197812 */ /* 0x000fe200078ec0ff */
[----:B------:R-:W-:Y:S01]  /*10eb0*/  FFMA.FTZ R187, R230, R207, R187 ;  /* 0x000000cfe6bb7223 */ /* 0x000fe200000100bb */
[----:B------:R-:W-:Y:S01]  /*10ec0*/  SHF.R.U32.HI R11, RZ, 0x8, R12 ;  /* 0x00000008ff0b7819 */ /* 0x000fe2000001160c */
[----:B------:R-:W-:Y:S01]  /*10ed0*/  MUFU.EX2 R216, R242 ;  /* 0x000000f200d87308 */ /* 0x000fe20000000800 */
[----:B------:R-:W-:Y:S01]  /*10ee0*/  FFMA.FTZ R202, R229, R206, R202 ;  /* 0x000000cee5ca7223 */ /* 0x000fe200000100ca */
[C---:B------:R-:W-:Y:S01]  /*10ef0*/  HMMA.16816.F32.BF16 R48, R4.reuse, R14, R48 ;  /* 0x0000000e0430723c */ /* 0x040fe20000041830 */
[----:B------:R-:W-:Y:S01]  /*10f00*/  PRMT R25, R25, 0x5410, R11 ;  /* 0x0000541019197816 */ /* 0x000fe2000000000b */
[----:B------:R-:W-:Y:S01]  /*10f10*/  MUFU.EX2 R220, R220 ;  /* 0x000000dc00dc7308 */ /* 0x000fe20000000800 */
[----:B--2---:R-:W-:Y:S01]  /*10f20*/  F2FP.BF16.F32.PACK_AB R172, R181, R182 ;  /* 0x000000b6b5ac723e */ /* 0x004fe200000010ff */
[----:B------:R-:W-:Y:S01]  /*10f30*/  LDSM.16.MT88.4 R12, [R213+0x800] ;  /* 0x00080000d50c783b */ /* 0x000fe20000004200 */
[----:B------:R-:W-:Y:S01]  /*10f40*/  FFMA.FTZ R198, R228, R205, R198 ;  /* 0x000000cde4c67223 */ /* 0x000fe200000100c6 */
[----:B------:R-:W-:Y:S01]  /*10f50*/  MUFU.EX2 R219, R219 ;  /* 0x000000db00db7308 */ /* 0x000fe20000000800 */
[--C-:B------:R-:W-:Y:S01]  /*10f60*/  HSET2.LE.AND R25, R25, R210.reuse, PT ;  /* 0x000000d219197233 */ /* 0x100fe20003803000 */
[C---:B------:R-:W-:Y:S01]  /*10f70*/  HMMA.16816.F32.BF16 R52, R4.reuse, R8, R52 ;  /* 0x000000080434723c */ /* 0x040fe20000041834 */
[C---:B------:R-:W-:Y:S01]  /*10f80*/  PRMT R9, R250.reuse, 0x7771, RZ ;  /* 0x00007771fa097816 */ /* 0x040fe200000000ff */
[----:B------:R-:W2:Y:S01]  /*10f90*/  MUFU.EX2 R215, R215 ;  /* 0x000000d700d77308 */ /* 0x000ea20000000800 */
[----:B------:R-:W-:Y:S01]  /*10fa0*/  PRMT R8, R250, 0x7772, RZ ;  /* 0x00007772fa087816 */ /* 0x000fe200000000ff */
[----:B------:R-:W-:Y:S01]  /*10fb0*/  FADD.FTZ R171, R3, R171 ;  /* 0x000000ab03ab7221 */ /* 0x000fe20000010000 */
[----:B------:R-:W-:Y:S01]  /*10fc0*/  PRMT R24, R24, 0x5410, R9 ;  /* 0x0000541018187816 */ /* 0x000fe20000000009 */
[----:B------:R-:W4:Y:S01]  /*10fd0*/  MUFU.EX2 R191, R191 ;  /* 0x000000bf00bf7308 */ /* 0x000f220000000800 */
[----:B------:R-:W-:Y:S01]  /*10fe0*/  PRMT R8, R8, 0x5410, R10 ;  /* 0x0000541008087816 */ /* 0x000fe2000000000a */
[C---:B------:R-:W-:Y:S01]  /*10ff0*/  HMMA.16816.F32.BF16 R68, R4.reuse, R16, R68 ;  /* 0x000000100444723c */ /* 0x040fe20000041844 */
[----:B---3--:R-:W-:Y:S01]  /*11000*/  F2FP.BF16.F32.PACK_AB R174, R217, R183 ;  /* 0x000000b7d9ae723e */ /* 0x008fe200000010ff */
[----:B------:R-:W3:Y:S01]  /*11010*/  MUFU.EX2 R192, R192 ;  /* 0x000000c000c07308 */ /* 0x000ee20000000800 */
[----:B------:R-:W-:Y:S01]  /*11020*/  HSET2.LE.AND R24, R24, R210, PT ;  /* 0x000000d218187233 */ /* 0x000fe20003803000 */
[----:B------:R-:W-:Y:S01]  /*11030*/  FADD.FTZ R187, R186, R187 ;  /* 0x000000bbbabb7221 */ /* 0x000fe20000010000 */
[----:B------:R-:W-:Y:S01]  /*11040*/  LOP3.LUT R172, R172, R25, RZ, 0xc0, !PT ;  /* 0x00000019acac7212 */ /* 0x000fe200078ec0ff */
[----:B------:R-:W-:Y:S01]  /*11050*/  FADD.FTZ R202, R201, R202 ;  /* 0x000000cac9ca7221 */ /* 0x000fe20000010000 */
[----:B------:R-:W-:Y:S01]  /*11060*/  FADD.FTZ R198, R197, R198 ;  /* 0x000000c6c5c67221 */ /* 0x000fe20000010000 */
[C---:B------:R-:W-:Y:S01]  /*11070*/  HMMA.16816.F32.BF16 R80, R4.reuse, R18, R80 ;  /* 0x000000120450723c */ /* 0x040fe20000041850 */
[----:B------:R-:W-:Y:S01]  /*11080*/  LOP3.LUT R174, R174, R24, RZ, 0xc0, !PT ;  /* 0x00000018aeae7212 */ /* 0x000fe200078ec0ff */
[----:B------:R-:W-:Y:S01]  /*11090*/  LDSM.16.MT88.4 R16, [R211+0xa800] ;  /* 0x00a80000d310783b */ /* 0x000fe20000004200 */
[----:B--2---:R-:W-:Y:S01]  /*110a0*/  F2FP.BF16.F32.PACK_AB R175, R215, R219 ;  /* 0x000000dbd7af723e */ /* 0x004fe200000010ff */
        /* <DEDUP_REMOVED lines=9> */
[----:B------:R-:W-:Y:S01]  /*11140*/  UIADD3 UR25, UPT, UPT, UR13, -0x6, URZ ;  /* 0xfffffffa0d197890 */ /* 0x000fe2000fffe0ff */
[----:B----4-:R-:W-:Y:S01]  /*11150*/  FADD.FTZ R187, R191, R187 ;  /* 0x000000bbbfbb7221 */ /* 0x010fe20000010000 */
[----:B------:R-:W-:Y:S01]  /*11160*/  FADD.FTZ R202, R182, R202 ;  /* 0x000000cab6ca7221 */ /* 0x000fe20000010000 */
[----:B------:R-:W-:Y:S01]  /*11170*/  HMMA.16816.F32.BF16 R96, R4, R34, R96 ;  /* 0x000000220460723c */ /* 0x000fe20000041860 */
[----:B------:R-:W2:Y:S01]  /*11180*/  LDSM.16.MT88.4 R32, [R208+0xa800] ;  /* 0x00a80000d020783b */ /* 0x000ea20000004200 */
[----:B------:R-:W-:Y:S01]  /*11190*/  FADD.FTZ R198, R216, R198 ;  /* 0x000000c6d8c67221 */ /* 0x000fe20000010000 */
[----:B---3--:R-:W-:Y:S01]  /*111a0*/  FADD.FTZ R187, R192, R187 ;  /* 0x000000bbc0bb7221 */ /* 0x008fe20000010000 */
[----:B------:R-:W-:-:S02]  /*111b0*/  FADD.FTZ R202, R181, R202 ;  /* 0x000000cab5ca7221 */ /* 0x000fc40000010000 */
[----:B------:R-:W-:Y:S02]  /*111c0*/  FADD.FTZ R198, R220, R198 ;  /* 0x000000c6dcc67221 */ /* 0x000fe40000010000 */
[----:B------:R-:W-:Y:S01]  /*111d0*/  HMMA.16816.F32.BF16 R100, R4, R28, R100 ;  /* 0x0000001c0464723c */ /* 0x000fe20000041864 */
[----:B------:R-:W-:Y:S01]  /*111e0*/  FADD.FTZ R202, R183, R202 ;  /* 0x000000cab7ca7221 */ /* 0x000fe20000010000 */
[----:B------:R-:W-:-:S03]  /*111f0*/  FADD.FTZ R198, R219, R198 ;  /* 0x000000c6dbc67221 */ /* 0x000fc60000010000 */
[----:B------:R-:W-:Y:S01]  /*11200*/  FADD.FTZ R229, R217, R202 ;  /* 0x000000cad9e57221 */ /* 0x000fe20000010000 */
[----:B------:R-:W-:Y:S02]  /*11210*/  FADD.FTZ R228, R215, R198 ;  /* 0x000000c6d7e47221 */ /* 0x000fe40000010000 */
[C---:B------:R-:W-:Y:S01]  /*11220*/  HMMA.16816.F32.BF16 R112, R4.reuse, R30, R112 ;  /* 0x0000001e0470723c */ /* 0x040fe20000041870 */
[----:B------:R3:W-:Y:S07]  /*11230*/  LDSM.16.MT88.4 R28, [R208+0xb800] ;  /* 0x00b80000d01c783b */ /* 0x0007ee0000004200 */
[C---:B------:R-:W-:Y:S01]  /*11240*/  HMMA.16816.F32.BF16 R144, R4.reuse, R26, R144 ;  /* 0x0000001a0490723c */ /* 0x040fe20000041890 */
[----:B------:R4:W-:Y:S07]  /*11250*/  LDSM.16.MT88.4 R24, [R211+0xb800] ;  /* 0x00b80000d318783b */ /* 0x0009ee0000004200 */
[----:B------:R-:W-:Y:S01]  /*11260*/  HMMA.16816.F32.BF16 R140, R4, R20, R140 ;  /* 0x00000014048c723c */ /* 0x000fe2000004188c */
[----:B------:R-:W-:-:S02]  /*11270*/  PRMT R21, R248, 0x7632, R21 ;  /* 0x00007632f8157816 */ /* 0x000fc40000000015 */
[----:B------:R-:W-:Y:S02]  /*11280*/  SHF.R.U32.HI R248, RZ, 0x18, R248 ;  /* 0x00000018fff87819 */ /* 0x000fe400000116f8 */
[----:B------:R-:W-:Y:S02]  /*11290*/  LOP3.LUT R21, R21, 0xff, RZ, 0xc0, !PT ;  /* 0x000000ff15157812 */ /* 0x000fe400078ec0ff */
[----:B------:R-:W-:Y:S01]  /*112a0*/  LOP3.LUT R20, R8, 0xff00ff, RZ, 0xc0, !PT ;  /* 0x00ff00ff08147812 */ /* 0x000fe200078ec0ff */
[----:B------:R-:W-:Y:S01]  /*112b0*/  HMMA.16816.F32.BF16 R4, R4, R22, R132 ;  /* 0x000000160404723c */ /* 0x000fe20000041884 */
[----:B------:R-:W-:Y:S01]  /*112c0*/  LOP3.LUT R134, R218, UR11, R221, 0x96, !PT ;  /* 0x0000000bda867c12 */ /* 0x000fe2000f8e96dd */
[----:B------:R-:W1:Y:S01]  /*112d0*/  LDSM.16.MT88.4 R8, [R180+0x800] ;  /* 0x00080000b408783b */ /* 0x000e620000004200 */
[----:B------:R-:W-:Y:S02]  /*112e0*/  PRMT R248, R21, 0x5410, R248 ;  /* 0x0000541015f87816 */ /* 0x000fe400000000f8 */
[----:B------:R-:W-:Y:S01]  /*112f0*/  HSET2.LE.AND R20, R20, R210, PT ;  /* 0x000000d214147233 */ /* 0x000fe20003803000 */
[----:B------:R-:W-:Y:S01]  /*11300*/  IMAD.WIDE.U32 R134, R134, -0x2daee0ad, RZ ;  /* 0xd2511f5386867825 */ /* 0x000fe200078e00ff */
[----:B------:R-:W-:-:S02]  /*11310*/  F2FP.BF16.F32.PACK_AB R21, R220, R216 ;  /* 0x000000d8dc15723e */ /* 0x000fc400000010ff */
[----:B------:R-:W-:Y:S02]  /*11320*/  HSET2.LE.AND R173, R248, R210, PT ;  /* 0x000000d2f8ad7233 */ /* 0x000fe40003803000 */
[----:B------:R-:W-:Y:S02]  /*11330*/  MOV R133, R134 ;  /* 0x0000008600857202 */ /* 0x000fe40000000f00 */
[C---:B------:R-:W-:Y:S02]  /*11340*/  PRMT R132, R134.reuse, 0x7773, RZ ;  /* 0x0000777386847816 */ /* 0x040fe400000000ff */
[----:B------:R-:W-:Y:S02]  /*11350*/  LOP3.LUT R133, R133, 0xff, RZ, 0xc0, !PT ;  /* 0x000000ff85857812 */ /* 0x000fe400078ec0ff */
[C---:B---3--:R-:W-:Y:S02]  /*11360*/  PRMT R208, R134.reuse, 0x7771, RZ ;  /* 0x0000777186d07816 */ /* 0x048fe400000000ff */
[----:B----4-:R-:W-:-:S02]  /*11370*/  PRMT R211, R134, 0x7772, RZ ;  /* 0x0000777286d37816 */ /* 0x010fc400000000ff */
[----:B------:R-:W-:Y:S02]  /*11380*/  LOP3.LUT R173, R21, R173, RZ, 0xc0, !PT ;  /* 0x000000ad15ad7212 */ /* 0x000fe400078ec0ff */
[----:B------:R-:W-:Y:S02]  /*11390*/  LOP3.LUT R175, R175, R20, RZ, 0xc0, !PT ;  /* 0x00000014afaf7212 */ /* 0x000fe400078ec0ff */
[----:B------:R-:W-:Y:S01]  /*113a0*/  LOP3.LUT R214, R214, UR8, R135, 0x96, !PT ;  /* 0x00000008d6d67c12 */ /* 0x000fe2000f8e9687 */
[----:B------:R-:W3:Y:S01]  /*113b0*/  LDSM.16.MT88.4 R20, [R213+0x1800] ;  /* 0x00180000d514783b */ /* 0x000ee20000004200 */
[----:B------:R-:W-:Y:S02]  /*113c0*/  PRMT R211, R211, 0x5410, R132 ;  /* 0x00005410d3d37816 */ /* 0x000fe40000000084 */
[----:B------:R-:W-:Y:S01]  /*113d0*/  PRMT R208, R133, 0x5410, R208 ;  /* 0x0000541085d07816 */ /* 0x000fe200000000d0 */
[----:B--2---:R-:W-:Y:S01]  /*113e0*/  HMMA.16816.F32.BF16 R156, R172, R32, R156 ;  /* 0x00000020ac9c723c */ /* 0x004fe2000004189c */
[----:B------:R2:W4:Y:S01]  /*113f0*/  LDSM.16.MT88.4 R132, [R180+0x1800] ;  /* 0x00180000b484783b */ /* 0x0005220000004200 */
[----:B------:R-:W-:-:S02]  /*11400*/  LOP3.LUT R211, R211, 0xff00ff, RZ, 0xc0, !PT ;  /* 0x00ff00ffd3d37812 */ /* 0x000fc400078ec0ff */
[----:B------:R-:W-:-:S04]  /*11410*/  HSET2.LE.AND R208, R208, R210, PT ;  /* 0x000000d2d0d07233 */ /* 0x000fc80003803000 */
[C---:B------:R-:W-:Y:S08]  /*11420*/  HMMA.16816.F32.BF16 R152, R172.reuse, R34, R152 ;  /* 0x00000022ac98723c */ /* 0x040ff00000041898 */
[C---:B------:R-:W-:Y:S01]  /*11430*/  HMMA.16816.F32.BF16 R40, R172.reuse, R16, R40 ;  /* 0x00000010ac28723c */ /* 0x040fe20000041828 */
[--C-:B--2---:R-:W-:Y:S01]  /*11440*/  FFMA.FTZ R180, R188, UR4, -R204.reuse ;  /* 0x00000004bcb47c23 */ /* 0x104fe200080108cc */
[--C-:B------:R-:W-:Y:S01]  /*11450*/  FFMA.FTZ R188, R190, UR4, -R204.reuse ;  /* 0x00000004bebc7c23 */ /* 0x100fe200080108cc */
[----:B------:R-:W-:Y:S01]  /*11460*/  FFMA.FTZ R204, R164, UR4, -R204 ;  /* 0x00000004a4cc7c23 */ /* 0x000fe200080108cc */
[--C-:B------:R-:W-:Y:S01]  /*11470*/  FFMA.FTZ R190, R184, UR4, -R212.reuse ;  /* 0x00000004b8be7c23 */ /* 0x100fe200080108d4 */
[----:B------:R2:W-:Y:S03]  /*11480*/  MUFU.EX2 R164, R189 ;  /* 0x000000bd00a47308 */ /* 0x0005e60000000800 */
[C---:B------:R-:W-:Y:S01]  /*11490*/  HMMA.16816.F32.BF16 R44, R172.reuse, R18, R44 ;  /* 0x00000012ac2c723c */ /* 0x040fe2000004182c */
[----:B------:R1:W-:Y:S04]  /*114a0*/  MUFU.EX2 R184, R204 ;  /* 0x000000cc00b87308 */ /* 0x0003e80000000800 */
[----:B------:R-:W3:Y:S03]  /*114b0*/  MUFU.EX2 R180, R180 ;  /* 0x000000b400b47308 */ /* 0x000ee60000000800 */
[----:B------:R-:W-:Y:S01]  /*114c0*/  HMMA.16816.F32.BF16 R56, R172, R12, R56 ;  /* 0x0000000cac38723c */ /* 0x000fe20000041838 */
[----:B------:R-:W4:Y:S01]  /*114d0*/  MUFU.EX2 R188, R188 ;  /* 0x000000bc00bc7308 */ /* 0x000f220000000800 */
[----:B--2---:R-:W-:Y:S01]  /*114e0*/  FFMA.FTZ R189, R194, UR4, -R212 ;  /* 0x00000004c2bd7c23 */ /* 0x004fe200080108d4 */
[----:B------:R-:W-:-:S02]  /*114f0*/  LOP3.LUT R194, R214, 0xffff, RZ, 0xc0, !PT ;  /* 0x0000ffffd6c27812 */ /* 0x000fc400078ec0ff */
[----:B------:R-:W2:Y:S03]  /*11500*/  MUFU.EX2 R190, R190 ;  /* 0x000000be00be7308 */ /* 0x000ea60000000800 */
[C---:B------:R-:W-:Y:S01]  /*11510*/  HMMA.16816.F32.BF16 R60, R172.reuse, R14, R60 ;  /* 0x0000000eac3c723c */ /* 0x040fe2000004183c */
[----:B-1----:R-:W-:Y:S02]  /*11520*/  LOP3.LUT R204, R214, 0xff, RZ, 0xc0, !PT ;  /* 0x000000ffd6cc7812 */ /* 0x002fe400078ec0ff */
[----:B------:R-:W-:Y:S01]  /*11530*/  SHF.R.U32.HI R194, RZ, 0x8, R194 ;  /* 0x00000008ffc27819 */ /* 0x000fe200000116c2 */
[----:B------:R-:W1:Y:S01]  /*11540*/  MUFU.EX2 R189, R189 ;  /* 0x000000bd00bd7308 */ /* 0x000e620000000800 */
[----:B---3--:R-:W-:Y:S02]  /*11550*/  FADD.FTZ R171, R180, R171 ;  /* 0x000000abb4ab7221 */ /* 0x008fe40000010000 */
[----:B------:R-:W-:Y:S01]  /*11560*/  PRMT R194, R204, 0x5410, R194 ;  /* 0x00005410ccc27816 */ /* 0x000fe200000000c2 */
[----:B------:R-:W-:Y:S01]  /*11570*/  HMMA.16816.F32.BF16 R72, R172, R8, R72 ;  /* 0x00000008ac48723c */ /* 0x000fe20000041848 */
[----:B------:R-:W-:Y:S01]  /*11580*/  PRMT R204, R214, 0x7632, R204 ;  /* 0x00007632d6cc7816 */ /* 0x000fe200000000cc */
[----:B------:R-:W-:Y:S01]  /*11590*/  FADD.FTZ R171, R164, R171 ;  /* 0x000000aba4ab7221 */ /* 0x000fe20000010000 */
[----:B------:R-:W-:-:S02]  /*115a0*/  SHF.R.U32.HI R214, RZ, 0x18, R214 ;  /* 0x00000018ffd67819 */ /* 0x000fc400000116d6 */
[----:B------:R-:W-:Y:S01]  /*115b0*/  LOP3.LUT R204, R204, 0xff, RZ, 0xc0, !PT ;  /* 0x000000ffcccc7812 */ /* 0x000fe200078ec0ff */
[----:B----4-:R-:W-:Y:S01]  /*115c0*/  FADD.FTZ R171, R188, R171 ;  /* 0x000000abbcab7221 */ /* 0x010fe20000010000 */
[--C-:B------:R-:W-:Y:S01]  /*115d0*/  HSET2.LE.AND R194, R194, R210.reuse, PT ;  /* 0x000000d2c2c27233 */ /* 0x100fe20003803000 */
[C---:B------:R-:W-:Y:S01]  /*115e0*/  HMMA.16816.F32.BF16 R76, R172.reuse, R10, R76 ;  /* 0x0000000aac4c723c */ /* 0x040fe2000004184c */
[----:B------:R-:W-:Y:S01]  /*115f0*/  PRMT R214, R204, 0x5410, R214 ;  /* 0x00005410ccd67816 */ /* 0x000fe200000000d6 */
[----:B--2---:R-:W-:Y:S01]  /*11600*/  FADD.FTZ R187, R190, R187 ;  /* 0x000000bbbebb7221 */ /* 0x004fe20000010000 */
[--C-:B------:R-:W-:Y:S01]  /*11610*/  HSET2.LE.AND R204, R211, R210.reuse, PT ;  /* 0x000000d2d3cc7233 */ /* 0x100fe20003803000 */
[C---:B------:R-:W-:Y:S02]  /*11620*/  FADD.FTZ R231, R184.reuse, R171 ;  /* 0x000000abb8e77221 */ /* 0x040fe40000010000 */
[----:B------:R-:W-:Y:S01]  /*11630*/  HSET2.LE.AND R210, R214, R210, PT ;  /* 0x000000d2d6d27233 */ /* 0x000fe20003803000 */
[----:B-1----:R-:W-:Y:S01]  /*11640*/  FADD.FTZ R230, R189, R187 ;  /* 0x000000bbbde67221 */ /* 0x002fe20000010000 */
        /* <DEDUP_REMOVED lines=11> */
[----:B------:R-:W-:Y:S02]  /*11700*/  F2FP.BF16.F32.PACK_AB R173, R192, R191 ;  /* 0x000000bfc0ad723e */ /* 0x000fe400000010ff */
[----:B------:R-:W-:Y:S02]  /*11710*/  LOP3.LUT R174, R174, R208, RZ, 0xc0, !PT ;  /* 0x000000d0aeae7212 */ /* 0x000fe400078ec0ff */
[----:B------:R-:W-:Y:S02]  /*11720*/  LOP3.LUT R175, R175, R204, RZ, 0xc0, !PT ;  /* 0x000000ccafaf7212 */ /* 0x000fe400078ec0ff */
[----:B------:R-:W-:-:S02]  /*11730*/  LOP3.LUT R172, R172, R194, RZ, 0xc0, !PT ;  /* 0x000000c2acac7212 */ /* 0x000fc400078ec0ff */
        /* <DEDUP_REMOVED lines=18> */
.L_x_1112:
[----:B------:R-:W-:-:S09]  /*11860*/  UISETP.GE.AND UP0, UPT, UR25, URZ, UPT ;  /* 0x000000ff1900728c */ /* 0x000fd2000bf06270 */
[----:B------:R-:W-:Y:S05]  /*11870*/  BRA.U !UP0, `(.L_x_1117) ;  /* 0x0000002d086c7547 */ /* 0x000fea000b800000 */
[----:B------:R-:W1:Y:S01]  /*11880*/  LDC R5, c[0x0][0x4f8] ;  /* 0x00013e00ff057b82 */ /* 0x000e620000000800 */
[--C-:B------:R-:W-:Y:S01]  /*11890*/  SHF.R.U32.HI R2, RZ, 0x5, R169.reuse ;  /* 0x00000005ff027819 */ /* 0x100fe200000116a9 */
[----:B------:R-:W-:Y:S01]  /*118a0*/  IMAD.U32 R4, RZ, RZ, UR14 ;  /* 0x0000000eff047e24 */ /* 0x000fe2000f8e00ff */
[C---:B------:R-:W-:Y:S01]  /*118b0*/  LOP3.LUT R6, R0.reuse, 0x200, RZ, 0xc0, !PT ;  /* 0x0000020000067812 */ /* 0x040fe200078ec0ff */
[----:B------:R-:W-:Y:S01]  /*118c0*/  IMAD.SHL.U32 R3, R169, 0x20, RZ ;  /* 0x00000020a9037824 */ /* 0x000fe200078e00ff */
[----:B------:R-:W-:Y:S01]  /*118d0*/  LOP3.LUT R222, R0, 0x400, RZ, 0xc0, !PT ;  /* 0x0000040000de7812 */ /* 0x000fe200078ec0ff */
[----:B------:R-:W-:Y:S01]  /*118e0*/  IMAD R4, R4, 0x8, R2 ;  /* 0x0000000804047824 */ /* 0x000fe200078e0202 */
[--C-:B------:R-:W-:Y:S01]  /*118f0*/  SHF.R.U32.HI R2, RZ, 0x1, R169.reuse ;  /* 0x00000001ff027819 */ /* 0x100fe200000116a9 */
[----:B------:R-:W2:Y:S01]  /*11900*/  LDCU.64 UR6, c[0x0][0x3c0] ;  /* 0x00007800ff0677ac */ /* 0x000ea20008000a00 */
[----:B------:R-:W-:Y:S01]  /*11910*/  LOP3.LUT R169, R170, 0x8, R169, 0x78, !PT ;  /* 0x00000008aaa97812 */ /* 0x000fe200078e78a9 */
[----:B------:R-:W-:Y:S01]  /*11920*/  IMAD.MOV.U32 R220, RZ, RZ, 0x20 ;  /* 0x00000020ffdc7424 */ /* 0x000fe200078e00ff */
[----:B------:R-:W-:Y:S01]  /*11930*/  LOP3.LUT R3, R6, 0x7c00, R3, 0xf8, !PT ;  /* 0x00007c0006037812 */ /* 0x000fe200078ef803 */
[----:B------:R-:W-:Y:S01]  /*11940*/  UIADD3 UR13, UPT, UPT, UR18, -0x61c88647, URZ ;  /* 0x9e3779b9120d7890 */ /* 0x000fe2000fffe0ff */
[----:B------:R-:W-:Y:S01]  /*11950*/  LOP3.LUT R2, R170, 0x8, R2, 0x78, !PT ;  /* 0x00000008aa027812 */ /* 0x000fe200078e7802 */
[----:B------:R-:W-:Y:S01]  /*11960*/  IMAD R222, R169, 0x2, R222 ;  /* 0x00000002a9de7824 */ /* 0x000fe200078e02de */
[----:B------:R-:W-:Y:S01]  /*11970*/  MOV R218, 0x40 ;  /* 0x0000004000da7802 */ /* 0x000fe20000000f00 */
[----:B------:R-:W-:Y:S01]  /*11980*/  UIADD3 UR18, UPT, UPT, UR18, 0x3c6ef372, URZ ;  /* 0x3c6ef37212127890 */ /* 0x000fe2000fffe0ff */
[----:B------:R-:W-:Y:S01]  /*11990*/  LOP3.LUT R219, R3, R2, RZ, 0xfc, !PT ;  /* 0x0000000203db7212 */ /* 0x000fe200078efcff */
[----:B------:R-:W-:Y:S01]  /*119a0*/  VIADD R222, R222, UR5 ;  /* 0x00000005dede7c36 */ /* 0x000fe20008000000 */
[----:B------:R-:W-:Y:S01]  /*119b0*/  LOP3.LUT R217, R2, 0x200, R0, 0xf8, !PT ;  /* 0x0000020002d97812 */ /* 0x000fe200078ef800 */
[----:B------:R-:W-:Y:S01]  /*119c0*/  IMAD R4, R4, -0x326172a9, RZ ;  /* 0xcd9e8d5704047824 */ /* 0x000fe200078e02ff */
[----:B------:R-:W-:Y:S01]  /*119d0*/  SEL R218, R218, 0xffffffc0, !P6 ;  /* 0xffffffc0dada7807 */ /* 0x000fe20007000000 */
[----:B------:R-:W-:Y:S01]  /*119e0*/  IMAD.MOV.U32 R2, RZ, RZ, R165 ;  /* 0x000000ffff027224 */ /* 0x000fe200078e00a5 */
[----:B------:R-:W-:Y:S01]  /*119f0*/  LEA R219, R219, UR5, 0x1 ;  /* 0x00000005dbdb7c11 */ /* 0x000fe2000f8e08ff */
[----:B------:R-:W-:Y:S01]  /*11a00*/  IMAD.MOV.U32 R0, RZ, RZ, R166 ;  /* 0x000000ffff007224 */ /* 0x000fe200078e00a6 */
[----:B------:R-:W-:Y:S01]  /*11a10*/  SEL R220, R220, 0xffffffe0, !P0 ;  /* 0xffffffe0dcdc7807 */ /* 0x000fe20004000000 */
[----:B------:R-:W-:Y:S01]  /*11a20*/  IMAD.MOV.U32 R164, RZ, RZ, R167 ;  /* 0x000000ffffa47224 */ /* 0x000fe200078e00a7 */
[----:B-1----:R-:W-:Y:S01]  /*11a30*/  LOP3.LUT R5, R5, 0xff, RZ, 0xc0, !PT ;  /* 0x000000ff05057812 */ /* 0x002fe200078ec0ff */
[----:B------:R-:W-:Y:S01]  /*11a40*/  IMAD.MOV.U32 R3, RZ, RZ, R168 ;  /* 0x000000ffff037224 */ /* 0x000fe200078e00a8 */
[----:B------:R-:W-:Y:S01]  /*11a50*/  LEA R217, R217, UR5, 0x1 ;  /* 0x00000005d9d97c11 */ /* 0x000fe2000f8e08ff */
[C-C-:B------:R-:W-:Y:S01]  /*11a60*/  IMAD.IADD R213, R222.reuse, 0x1, R220.reuse ;  /* 0x00000001ded57824 */ /* 0x140fe200078e02dc */
[----:B------:R-:W-:Y:S01]  /*11a70*/  IADD3 R221, PT, PT, R222, R218, RZ ;  /* 0x000000dadedd7210 */ /* 0x000fe20007ffe0ff */
[----:B------:R-:W-:Y:S01]  /*11a80*/  IMAD.IADD R218, R218, 0x1, R219 ;  /* 0x00000001dada7824 */ /* 0x000fe200078e02db */
[----:B------:R-:W-:Y:S01]  /*11a90*/  LOP3.LUT R242, R179, UR19, RZ, 0x3c, !PT ;  /* 0x00000013b3f27c12 */ /* 0x000fe2000f8e3cff */
[----:B------:R-:W-:Y:S01]  /*11aa0*/  IMAD R245, R5, 0x10000, R5 ;  /* 0x0001000005f57824 */ /* 0x000fe200078e0205 */
[----:B-----5:R-:W-:Y:S01]  /*11ab0*/  LOP3.LUT R233, R176, UR13, RZ, 0x3c, !PT ;  /* 0x0000000db0e97c12 */ /* 0x020fe2000f8e3cff */
[----:B------:R-:W-:Y:S01]  /*11ac0*/  VIADD R248, R217, 0xa000 ;  /* 0x0000a000d9f87836 */ /* 0x000fe20000000000 */
[----:B------:R-:W-:Y:S01]  /*11ad0*/  LOP3.LUT R244, R239, UR18, RZ, 0x3c, !PT ;  /* 0x00000012eff47c12 */ /* 0x000fe2000f8e3cff */
[----:B------:R-:W-:Y:S01]  /*11ae0*/  IMAD.IADD R216, R217, 0x1, R220 ;  /* 0x00000001d9d87824 */ /* 0x000fe200078e02dc */
[----:B------:R-:W-:Y:S01]  /*11af0*/  LOP3.LUT R243, R235, UR18, RZ, 0x3c, !PT ;  /* 0x00000012ebf37c12 */ /* 0x000fe2000f8e3cff */
[----:B------:R-:W-:Y:S01]  /*11b00*/  IMAD.IADD R215, R220, 0x1, R221 ;  /* 0x00000001dcd77824 */ /* 0x000fe200078e02dd */
[----:B------:R-:W-:Y:S01]  /*11b10*/  LOP3.LUT R246, R4, UR13, RZ, 0x3c, !PT ;  /* 0x0000000d04f67c12 */ /* 0x000fe2000f8e3cff */
[C---:B------:R-:W-:Y:S01]  /*11b20*/  IMAD.IADD R212, R220.reuse, 0x1, R219 ;  /* 0x00000001dcd47824 */ /* 0x040fe200078e02db */
[----:B------:R-:W-:Y:S01]  /*11b30*/  IADD3 R247, PT, PT, R217, 0xa040, RZ ;  /* 0x0000a040d9f77810 */ /* 0x000fe20007ffe0ff */
[----:B------:R-:W-:Y:S01]  /*11b40*/  IMAD.IADD R214, R220, 0x1, R218 ;  /* 0x00000001dcd67824 */ /* 0x000fe200078e02da */
[----:B--2---:R-:W-:-:S02]  /*11b50*/  USHF.L.U64.HI UR14, UR6, 0x4, UR7 ;  /* 0x00000004060e7899 */ /* 0x004fc40008010207 */
[----:B------:R-:W-:Y:S01]  /*11b60*/  USHF.L.U32 UR15, UR6, 0x4, URZ ;  /* 0x00000004060f7899 */ /* 0x000fe200080006ff */
[----:B------:R-:W1:Y:S01]  /*11b70*/  LDCU UR4, c[0x0][0x45c] ;  /* 0x00008b80ff0477ac */ /* 0x000e620008000800 */
[----:B------:R-:W2:Y:S01]  /*11b80*/  LDCU.64 UR6, c[0x0][0x3c0] ;  /* 0x00007800ff0677ac */ /* 0x000ea20008000a00 */
[----:B------:R-:W-:Y:S09]  /*11b90*/  BRA `(.L_x_1118) ;  /* 0x0000000000547947 */ /* 0x000ff20003800000 */
.L_x_1120:
[----:B------:R-:W1:Y:S01]  /*11ba0*/  LDC.64 R166, c[0x0][0x3b8] ;  /* 0x0000ee00ffa67b82 */ /* 0x000e620000000a00 */
[----:B------:R-:W-:Y:S06]  /*11bb0*/  UIADD3 UR5, UPT, UPT, UR25, -0x1, URZ ;  /* 0xffffffff19057890 */ /* 0x000fec000fffe0ff */
[----:B-1----:R-:W-:Y:S04]  /*11bc0*/  IMAD.WIDE.U32 R174, R166, UR5, RZ ;  /* 0x00000005a6ae7c25 */ /* 0x002fe8000f8e00ff */
[----:B------:R-:W-:Y:S01]  /*11bd0*/  IMAD R170, R167, UR5, R175 ;  /* 0x00000005a7aa7c24 */ /* 0x000fe2000f8e02af */
[C---:B------:R-:W-:Y:S01]  /*11be0*/  LEA R176, P1, R174.reuse, R226, 0x6 ;  /* 0x000000e2aeb07211 */ /* 0x040fe200078230ff */
[C---:B------:R-:W-:Y:S03]  /*11bf0*/  IMAD.SHL.U32 R172, R174.reuse, 0x20, RZ ;  /* 0x00000020aeac7824 */ /* 0x040fe600078e00ff */
        /* <DEDUP_REMOVED lines=15> */
.L_x_1118:
[----:B------:R-:W-:Y:S04]  /*11cf0*/  DEPBAR.LE SB0, 0x0 ;  /* 0x000080000000791a */ /* 0x000fe80000000000 */
[----:B------:R-:W-:Y:S01]  /*11d00*/  BAR.SYNC.DEFER_BLOCKING 0x0 ;  /* 0x0000000000007b1d */ /* 0x000fe20000010000 */
[----:B--2---:R-:W-:Y:S01]  /*11d10*/  UIMAD.WIDE.U32 UR26, UR25, UR6, URZ ;  /* 0x00000006191a72a5 */ /* 0x004fe2000f8e00ff */
[----:B------:R-:W-:Y:S03]  /*11d20*/  LOP3.LUT R165, R242, UR25, RZ, 0x3c, !PT ;  /* 0x00000019f2a57c12 */ /* 0x000fe6000f8e3cff */
[----:B------:R-:W-:Y:S02]  /*11d30*/  UIMAD UR5, UR25, UR7, UR27 ;  /* 0x00000007190572a4 */ /* 0x000fe4000f8e021b */
[----:B------:R-:W-:Y:S01]  /*11d40*/  IMAD.U32 R5, RZ, RZ, UR26 ;  /* 0x0000001aff057e24 */ /* 0x000fe2000f8e00ff */
[----:B------:R-:W-:Y:S01]  /*11d50*/  ULEA UR18, UP0, UR26, UR15, 0x5 ;  /* 0x0000000f1a127291 */ /* 0x000fe2000f8028ff */
[----:B------:R-:W-:Y:S02]  /*11d60*/  IMAD.U32 R7, RZ, RZ, UR26 ;  /* 0x0000001aff077e24 */ /* 0x000fe4000f8e00ff */
[----:B------:R-:W-:Y:S01]  /*11d70*/  IMAD.U32 R6, RZ, RZ, UR5 ;  /* 0x00000005ff067e24 */ /* 0x000fe2000f8e00ff */
[-C--:B------:R-:W-:Y:S01]  /*11d80*/  LEA R8, P1, R5, R224.reuse, 0x6 ;  /* 0x000000e005087211 */ /* 0x080fe200078230ff */
[----:B------:R-:W-:Y:S01]  /*11d90*/  ULEA.HI.X UR13, UR26, UR14, UR5, 0x5, UP0 ;  /* 0x0000000e1a0d7291 */ /* 0x000fe200080f2c05 */
[----:B------:R-:W-:Y:S01]  /*11da0*/  IMAD.U32 R4, RZ, RZ, UR18 ;  /* 0x00000012ff047e24 */ /* 0x000fe2000f8e00ff */
[----:B------:R-:W-:Y:S01]  /*11db0*/  UISETP.NE.AND UP0, UPT, UR25, URZ, UPT ;  /* 0x000000ff1900728c */ /* 0x000fe2000bf05270 */
[-C--:B------:R-:W-:Y:S01]  /*11dc0*/  LEA.HI.X R9, R7, R223.reuse, R6, 0x6, P1 ;  /* 0x000000df07097211 */ /* 0x080fe200008f3406 */
[----:B------:R-:W-:Y:S02]  /*11dd0*/  IMAD.U32 R5, RZ, RZ, UR18 ;  /* 0x00000012ff057e24 */ /* 0x000fe4000f8e00ff */
[----:B------:R-:W-:Y:S01]  /*11de0*/  LEA R10, P0, R4, R224, 0x1 ;  /* 0x000000e0040a7211 */ /* 0x000fe200078008ff */
[----:B------:R-:W-:Y:S02]  /*11df0*/  IMAD.U32 R4, RZ, RZ, UR13 ;  /* 0x0000000dff047e24 */ /* 0x000fe4000f8e00ff */
[----:B------:R-:W-:Y:S01]  /*11e00*/  IMAD.WIDE.U32 R166, R165, -0x326172a9, RZ ;  /* 0xcd9e8d57a5a67825 */ /* 0x000fe200078e00ff */
[----:B------:R-:W-:Y:S01]  /*11e10*/  @!PT LDS RZ, [RZ] ;  /* 0x00000000fffff984 */ /* 0x000fe20000000800 */
[----:B------:R-:W-:Y:S01]  /*11e20*/  @!PT LDS RZ, [RZ] ;  /* 0x00000000fffff984 */ /* 0x000fe20000000800 */
[----:B------:R-:W-:Y:S01]  /*11e30*/  @!PT LDS RZ, [RZ] ;  /* 0x00000000fffff984 */ /* 0x000fe20000000800 */
[----:B------:R-:W-:Y:S02]  /*11e40*/  LDGSTS.E.BYPASS.LTC128B.128 [R232+0xa000], desc[UR16][R8.64] ;  /* 0x0a00000008e87fae */ /* 0x000fe4000b981a10 */
[----:B------:R-:W-:Y:S02]  /*11e50*/  LEA.HI.X R11, R5, R223, R4, 0x1, P0 ;  /* 0x000000df050b7211 */ /* 0x000fe400000f0c04 */
[----:B------:R-:W-:Y:S02]  /*11e60*/  LOP3.LUT R165, R167, R246, RZ, 0x3c, !PT ;  /* 0x000000f6a7a57212 */ /* 0x000fe400078e3cff */
[----:B------:R-:W-:Y:S06]  /*11e70*/  LDGSTS.E.BYPASS.LTC128B.128 [R232+0xb000], desc[UR16][R8.64+0x80] ;  /* 0x0b00008008e87fae */ /* 0x000fec000b981a10 */
[----:B------:R-:W-:Y:S06]  /*11e80*/  LDGSTS.E.BYPASS.LTC128B.128 [R232+0xa800], desc[UR16][R10.64] ;  /* 0x0a8000000ae87fae */ /* 0x000fec000b981a10 */
[----:B------:R2:W-:Y:S06]  /*11e90*/  LDGSTS.E.BYPASS.LTC128B.128 [R232+0xb800], desc[UR16][R10.64+0x80] ;  /* 0x0b8000800ae87fae */ /* 0x0005ec000b981a10 */
[----:B------:R-:W-:Y:S06]  /*11ea0*/  LDSM.16.M88.4 R32, [R219] ;  /* 0x00000000db20783b */ /* 0x000fec0000000200 */
[----:B------:R-:W3:Y:S06]  /*11eb0*/  LDSM.16.M88.4 R16, [R222+0x8000] ;  /* 0x00800000de10783b */ /* 0x000eec0000000200 */
[----:B------:R-:W2:Y:S06]  /*11ec0*/  LDSM.16.M88.4 R28, [R219+0x2000] ;  /* 0x00200000db1c783b */ /* 0x000eac0000000200 */
[----:B------:R-:W4:Y:S06]  /*11ed0*/  LDSM.16.M88.4 R168, [R222+0x8800] ;  /* 0x00880000dea8783b */ /* 0x000f2c0000000200 */
[----:B------:R-:W0:Y:S06]  /*11ee0*/  LDGDEPBAR ;  /* 0x00000000000079af */ /* 0x000e2c0000000000 */
[----:B------:R-:W-:Y:S06]  /*11ef0*/  LDSM.16.M88.4 R172, [R212] ;  /* 0x00000000d4ac783b */ /* 0x000fec0000000200 */
[----:B------:R-:W5:Y:S06]  /*11f00*/  LDSM.16.M88.4 R176, [R213+0x8000] ;  /* 0x00800000d5b0783b */ /* 0x000f6c0000000200 */
[----:B------:R-:W1:Y:S01]  /*11f10*/  LDSM.16.M88.4 R180, [R212+0x2000] ;  /* 0x00200000d4b4783b */ /* 0x000e620000000200 */
[-C--:B---3--:R-:W-:Y:S05]  /*11f20*/  HMMA.16816.F32.BF16 R4, R32, R16.reuse, RZ ;  /* 0x000000102004723c */ /* 0x088fea00000418ff */
[----:B------:R-:W3:Y:S06]  /*11f30*/  LDSM.16.M88.4 R184, [R213+0x8800] ;  /* 0x00880000d5b8783b */ /* 0x000eec0000000200 */
[----:B------:R-:W-:Y:S01]  /*11f40*/  LDSM.16.M88.4 R188, [R218] ;  /* 0x00000000dabc783b */ /* 0x000fe20000000200 */
[C---:B--2---:R-:W-:Y:S05]  /*11f50*/  HMMA.16816.F32.BF16 R8, R28.reuse, R16, RZ ;  /* 0x000000101c08723c */ /* 0x044fea00000418ff */
[----:B------:R-:W2:Y:S03]  /*11f60*/  LDSM.16.M88.4 R192, [R221+0x8000] ;  /* 0x00800000ddc0783b */ /* 0x000ea60000000200 */
[-C--:B------:R-:W-:Y:S03]  /*11f70*/  HMMA.16816.F32.BF16 R12, R28, R18.reuse, RZ ;  /* 0x000000121c0c723c */ /* 0x080fe600000418ff */
[----:B------:R-:W2:Y:S05]  /*11f80*/  LDSM.16.M88.4 R196, [R218+0x2000] ;  /* 0x00200000dac4783b */ /* 0x000eaa0000000200 */
[C---:B------:R-:W-:Y:S01]  /*11f90*/  HMMA.16816.F32.BF16 R16, R32.reuse, R18, RZ ;  /* 0x000000122010723c */ /* 0x040fe200000418ff */
[----:B------:R-:W2:Y:S06]  /*11fa0*/  LDSM.16.M88.4 R200, [R221+0x8800] ;  /* 0x00880000ddc8783b */ /* 0x000eac0000000200 */
[----:B------:R-:W-:Y:S01]  /*11fb0*/  LDSM.16.M88.4 R204, [R212+0x6000] ;  /* 0x00600000d4cc783b */ /* 0x000fe20000000200 */
[-C--:B----4-:R-:W-:Y:S05]  /*11fc0*/  HMMA.16816.F32.BF16 R20, R32, R168.reuse, RZ ;  /* 0x000000a82014723c */ /* 0x090fea00000418ff */
[----:B------:R-:W-:Y:S03]  /*11fd0*/  LDSM.16.M88.4 R208, [R213+0x9800] ;  /* 0x00980000d5d0783b */ /* 0x000fe60000000200 */
[C---:B------:R-:W-:Y:S08]  /*11fe0*/  HMMA.16816.F32.BF16 R24, R28.reuse, R168, RZ ;  /* 0x000000a81c18723c */ /* 0x040ff000000418ff */
[-C--:B------:R-:W-:Y:S08]  /*11ff0*/  HMMA.16816.F32.BF16 R28, R28, R170.reuse, RZ ;  /* 0x000000aa1c1c723c */ /* 0x080ff000000418ff */
[----:B------:R-:W-:Y:S01]  /*12000*/  HMMA.16816.F32.BF16 R32, R32, R170, RZ ;  /* 0x000000aa2020723c */ /* 0x000fe200000418ff */
[----:B------:R-:W-:Y:S07]  /*12010*/  LDSM.16.M88.4 R168, [R214] ;  /* 0x00000000d6a8783b */ /* 0x000fee0000000200 */
[-C--:B-----5:R-:W-:Y:S08]  /*12020*/  HMMA.16816.F32.BF16 R4, R172, R176.reuse, R4 ;  /* 0x000000b0ac04723c */ /* 0x0a0ff00000041804 */
[C---:B-1----:R-:W-:Y:S08]  /*12030*/  HMMA.16816.F32.BF16 R8, R180.reuse, R176, R8 ;  /* 0x000000b0b408723c */ /* 0x042ff00000041808 */
[-C--:B------:R-:W-:Y:S08]  /*12040*/  HMMA.16816.F32.BF16 R12, R180, R178.reuse, R12 ;  /* 0x000000b2b40c723c */ /* 0x080ff0000004180c */
[C---:B------:R-:W-:Y:S01]  /*12050*/  HMMA.16816.F32.BF16 R16, R172.reuse, R178, R16 ;  /* 0x000000b2ac10723c */ /* 0x040fe20000041810 */
[----:B------:R-:W1:Y:S07]  /*12060*/  LDSM.16.M88.4 R176, [R215+0x8000] ;  /* 0x00800000d7b0783b */ /* 0x000e6e0000000200 */
[-C--:B---3--:R-:W-:Y:S08]  /*12070*/  HMMA.16816.F32.BF16 R20, R172, R184.reuse, R20 ;  /* 0x000000b8ac14723c */ /* 0x088ff00000041814 */
[C---:B------:R-:W-:Y:S08]  /*12080*/  HMMA.16816.F32.BF16 R24, R180.reuse, R184, R24 ;  /* 0x000000b8b418723c */ /* 0x040ff00000041818 */
[-C--:B------:R-:W-:Y:S01]  /*12090*/  HMMA.16816.F32.BF16 R28, R180, R186.reuse, R28 ;  /* 0x000000bab41c723c */ /* 0x080fe2000004181c */
[----:B------:R-:W3:Y:S07]  /*120a0*/  LDSM.16.M88.4 R180, [R214+0x2000] ;  /* 0x00200000d6b4783b */ /* 0x000eee0000000200 */
[----:B------:R-:W-:Y:S01]  /*120b0*/  HMMA.16816.F32.BF16 R32, R172, R186, R32 ;  /* 0x000000baac20723c */ /* 0x000fe20000041820 */
[----:B------:R-:W4:Y:S06]  /*120c0*/  LDSM.16.M88.4 R172, [R215+0x8800] ;  /* 0x00880000d7ac783b */ /* 0x000f2c0000000200 */
[----:B------:R-:W-:Y:S01]  /*120d0*/  LDSM.16.M88.4 R184, [R219+0x4000] ;  /* 0x00400000dbb8783b */ /* 0x000fe20000000200 */
[-C--:B--2---:R-:W-:Y:S08]  /*120e0*/  HMMA.16816.F32.BF16 R4, R188, R192.reuse, R4 ;  /* 0x000000c0bc04723c */ /* 0x084ff00000041804 */
[C---:B------:R-:W-:Y:S08]  /*120f0*/  HMMA.16816.F32.BF16 R8, R196.reuse, R192, R8 ;  /* 0x000000c0c408723c */ /* 0x040ff00000041808 */
[-C--:B------:R-:W-:Y:S08]  /*12100*/  HMMA.16816.F32.BF16 R12, R196, R194.reuse, R12 ;  /* 0x000000c2c40c723c */ /* 0x080ff0000004180c */
[C---:B------:R-:W-:Y:S01]  /*12110*/  HMMA.16816.F32.BF16 R16, R188.reuse, R194, R16 ;  /* 0x000000c2bc10723c */ /* 0x040fe20000041810 */
[----:B------:R-:W2:Y:S07]  /*12120*/  LDSM.16.M88.4 R192, [R222+0x9000] ;  /* 0x00900000dec0783b */ /* 0x000eae0000000200 */
[-C--:B------:R-:W-:Y:S08]  /*12130*/  HMMA.16816.F32.BF16 R20, R188, R200.reuse, R20 ;  /* 0x000000c8bc14723c */ /* 0x080ff00000041814 */
[C---:B------:R-:W-:Y:S08]  /*12140*/  HMMA.16816.F32.BF16 R24, R196.reuse, R200, R24 ;  /* 0x000000c8c418723c */ /* 0x040ff00000041818 */
[-C--:B------:R-:W-:Y:S01]  /*12150*/  HMMA.16816.F32.BF16 R28, R196, R202.reuse, R28 ;  /* 0x000000cac41c723c */ /* 0x080fe2000004181c */
[----:B------:R-:W5:Y:S07]  /*12160*/  LDSM.16.M88.4 R196, [R219+0x6000] ;  /* 0x00600000dbc4783b */ /* 0x000f6e0000000200 */
[----:B------:R-:W-:Y:S01]  /*12170*/  HMMA.16816.F32.BF16 R32, R188, R202, R32 ;  /* 0x000000cabc20723c */ /* 0x000fe20000041820 */
[----:B------:R-:W5:Y:S06]  /*12180*/  LDSM.16.M88.4 R188, [R222+0x9800] ;  /* 0x00980000debc783b */ /* 0x000f6c0000000200 */
[----:B------:R-:W-:Y:S01]  /*12190*/  LDSM.16.M88.4 R200, [R213+0x9000] ;  /* 0x00900000d5c8783b */ /* 0x000fe20000000200 */
[-C--:B-1----:R-:W-:Y:S08]  /*121a0*/  HMMA.16816.F32.BF16 R4, R168, R176.reuse, R4 ;  /* 0x000000b0a804723c */ /* 0x082ff00000041804 */
[C---:B---3--:R-:W-:Y:S08]  /*121b0*/  HMMA.16816.F32.BF16 R8, R180.reuse, R176, R8 ;  /* 0x000000b0b408723c */ /* 0x048ff00000041808 */
[-C--:B------:R-:W-:Y:S08]  /*121c0*/  HMMA.16816.F32.BF16 R12, R180, R178.reuse, R12 ;  /* 0x000000b2b40c723c */ /* 0x080ff0000004180c */
[C---:B------:R-:W-:Y:S01]  /*121d0*/  HMMA.16816.F32.BF16 R16, R168.reuse, R178, R16 ;  /* 0x000000b2a810723c */ /* 0x040fe20000041810 */
[----:B------:R-:W1:Y:S07]  /*121e0*/  LDSM.16.M88.4 R176, [R212+0x4000] ;  /* 0x00400000d4b0783b */ /* 0x000e6e0000000200 */
[-C--:B----4-:R-:W-:Y:S08]  /*121f0*/  HMMA.16816.F32.BF16 R20, R168, R172.reuse, R20 ;  /* 0x000000aca814723c */ /* 0x090ff00000041814 */
[C---:B------:R-:W-:Y:S08]  /*12200*/  HMMA.16816.F32.BF16 R24, R180.reuse, R172, R24 ;  /* 0x000000acb418723c */ /* 0x040ff00000041818 */
[-C--:B------:R-:W-:Y:S01]  /*12210*/  HMMA.16816.F32.BF16 R28, R180, R174.reuse, R28 ;  /* 0x000000aeb41c723c */ /* 0x080fe2000004181c */
[----:B------:R-:W-:Y:S07]  /*12220*/  LDSM.16.M88.4 R180, [R218+0x6000] ;  /* 0x00600000dab4783b */ /* 0x000fee0000000200 */
[----:B------:R-:W-:Y:S01]  /*12230*/  HMMA.16816.F32.BF16 R32, R168, R174, R32 ;  /* 0x000000aea820723c */ /* 0x000fe20000041820 */
[----:B------:R-:W-:Y:S06]  /*12240*/  LDSM.16.M88.4 R168, [R218+0x4000] ;  /* 0x00400000daa8783b */ /* 0x000fec0000000200 */
[----:B------:R-:W3:Y:S01]  /*12250*/  LDSM.16.M88.4 R172, [R221+0x9000] ;  /* 0x00900000ddac783b */ /* 0x000ee20000000200 */
[-C--:B--2---:R-:W-:Y:S08]  /*12260*/  HMMA.16816.F32.BF16 R4, R184, R192.reuse, R4 ;  /* 0x000000c0b804723c */ /* 0x084ff00000041804 */
[C---:B-----5:R-:W-:Y:S08]  /*12270*/  HMMA.16816.F32.BF16 R8, R196.reuse, R192, R8 ;  /* 0x000000c0c408723c */ /* 0x060ff00000041808 */
[-C--:B------:R-:W-:Y:S08]  /*12280*/  HMMA.16816.F32.BF16 R12, R196, R194.reuse, R12 ;  /* 0x000000c2c40c723c */ /* 0x080ff0000004180c */
[C---:B------:R-:W-:Y:S01]  /*12290*/  HMMA.16816.F32.BF16 R16, R184.reuse, R194, R16 ;  /* 0x000000c2b810723c */ /* 0x040fe20000041810 */
[----:B------:R-:W2:Y:S07]  /*122a0*/  LDSM.16.M88.4 R192, [R221+0x9800] ;  /* 0x00980000ddc0783b */ /* 0x000eae0000000200 */
[-C--:B------:R-:W-:Y:S08]  /*122b0*/  HMMA.16816.F32.BF16 R20, R184, R188.reuse, R20 ;  /* 0x000000bcb814723c */ /* 0x080ff00000041814 */
[C---:B------:R-:W-:Y:S08]  /*122c0*/  HMMA.16816.F32.BF16 R24, R196.reuse, R188, R24 ;  /* 0x000000bcc418723c */ /* 0x040ff00000041818 */
[-C--:B------:R-:W-:Y:S01]  /*122d0*/  HMMA.16816.F32.BF16 R28, R196, R190.reuse, R28 ;  /* 0x000000bec41c723c */ /* 0x080fe2000004181c */
[----:B------:R-:W-:Y:S07]  /*122e0*/  LDSM.16.M88.4 R196, [R214+0x6000] ;  /* 0x00600000d6c4783b */ /* 0x000fee0000000200 */
[----:B------:R-:W-:Y:S01]  /*122f0*/  HMMA.16816.F32.BF16 R32, R184, R190, R32 ;  /* 0x000000beb820723c */ /* 0x000fe20000041820 */
[----:B------:R-:W-:Y:S06]  /*12300*/  LDSM.16.M88.4 R184, [R214+0x4000] ;  /* 0x00400000d6b8783b */ /* 0x000fec0000000200 */
[----:B------:R-:W4:Y:S01]  /*12310*/  LDSM.16.M88.4 R188, [R215+0x9000] ;  /* 0x00900000d7bc783b */ /* 0x000f220000000200 */
[-C--:B-1----:R-:W-:Y:S08]  /*12320*/  HMMA.16816.F32.BF16 R4, R176, R200.reuse, R4 ;  /* 0x000000c8b004723c */ /* 0x082ff00000041804 */
[C---:B------:R-:W-:Y:S08]  /*12330*/  HMMA.16816.F32.BF16 R8, R204.reuse, R200, R8 ;  /* 0x000000c8cc08723c */ /* 0x040ff00000041808 */
[-C--:B------:R-:W-:Y:S08]  /*12340*/  HMMA.16816.F32.BF16 R12, R204, R202.reuse, R12 ;  /* 0x000000cacc0c723c */ /* 0x080ff0000004180c */
[C---:B------:R-:W-:Y:S01]  /*12350*/  HMMA.16816.F32.BF16 R16, R176.reuse, R202, R16 ;  /* 0x000000cab010723c */ /* 0x040fe20000041810 */
[----:B------:R-:W1:Y:S01]  /*12360*/  LDSM.16.M88.4 R200, [R215+0x9800] ;  /* 0x00980000d7c8783b */ /* 0x000e620000000200 */
[----:B------:R-:W-:Y:S04]  /*12370*/  DEPBAR.LE SB0, 0x0 ;  /* 0x000080000000791a */ /* 0x000fe80000000000 */
[----:B------:R-:W-:Y:S02]  /*12380*/  BAR.SYNC.DEFER_BLOCKING 0x0 ;  /* 0x0000000000007b1d */ /* 0x000fe40000010000 */
[-C--:B------:R-:W-:Y:S08]  /*12390*/  HMMA.16816.F32.BF16 R20, R176, R208.reuse, R20 ;  /* 0x000000d0b014723c */ /* 0x080ff00000041814 */
[C---:B------:R-:W-:Y:S04]  /*123a0*/  HMMA.16816.F32.BF16 R24, R204.reuse, R208, R24 ;  /* 0x000000d0cc18723c */ /* 0x040fe80000041818 */
[----:B------:R-:W-:Y:S01]  /*123b0*/  IMAD.WIDE.U32 R208, R165, -0x2daee0ad, RZ ;  /* 0xd2511f53a5d07825 */ /* 0x000fe200078e00ff */
[----:B------:R-:W-:Y:S03]  /*123c0*/  LOP3.LUT R165, R167, R233, RZ, 0x3c, !PT ;  /* 0x000000e9a7a57212 */ /* 0x000fe600078e3cff */
[-C--:B------:R-:W-:Y:S03]  /*123d0*/  HMMA.16816.F32.BF16 R28, R204, R210.reuse, R28 ;  /* 0x000000d2cc1c723c */ /* 0x080fe6000004181c */
[----:B------:R-:W-:Y:S02]  /*123e0*/  LOP3.LUT R204, R166, R243, RZ, 0x3c, !PT ;  /* 0x000000f3a6cc7212 */ /* 0x000fe400078e3cff */
[----:B------:R-:W-:Y:S03]  /*123f0*/  LOP3.LUT R206, R240, UR24, R209, 0x96, !PT ;  /* 0x00000018f0ce7c12 */ /* 0x000fe6000f8e96d1 */
[----:B------:R-:W-:Y:S04]  /*12400*/  HMMA.16816.F32.BF16 R32, R176, R210, R32 ;  /* 0x000000d2b020723c */ /* 0x000fe80000041820 */
[----:B------:R-:W-:Y:S01]  /*12410*/  LOP3.LUT R210, R166, R244, RZ, 0x3c, !PT ;  /* 0x000000f4a6d27212 */ /* 0x000fe200078e3cff */
[----:B------:R-:W-:Y:S03]  /*12420*/  IMAD.WIDE.U32 R204, R204, -0x2daee0ad, RZ ;  /* 0xd2511f53cccc7825 */ /* 0x000fe600078e00ff */
[-C--:B---3--:R-:W-:Y:S05]  /*12430*/  HMMA.16816.F32.BF16 R4, R168, R172.reuse, R4 ;  /* 0x000000aca804723c */ /* 0x088fea0000041804 */
[----:B------:R-:W-:Y:S03]  /*12440*/  IMAD.WIDE.U32 R210, R210, -0x2daee0ad, RZ ;  /* 0xd2511f53d2d27825 */ /* 0x000fe600078e00ff */
[C---:B------:R-:W-:Y:S04]  /*12450*/  HMMA.16816.F32.BF16 R8, R180.reuse, R172, R8 ;  /* 0x000000acb408723c */ /* 0x040fe80000041808 */
[----:B------:R-:W-:Y:S01]  /*12460*/  LOP3.LUT R208, R208, UR22, R211, 0x96, !PT ;  /* 0x00000016d0d07c12 */ /* 0x000fe2000f8e96d3 */
[----:B------:R-:W-:Y:S03]  /*12470*/  IMAD.WIDE.U32 R206, R206, -0x326172a9, RZ ;  /* 0xcd9e8d57cece7825 */ /* 0x000fe600078e00ff */
[-C--:B------:R-:W-:Y:S08]  /*12480*/  HMMA.16816.F32.BF16 R12, R180, R174.reuse, R12 ;  /* 0x000000aeb40c723c */ /* 0x080ff0000004180c */
[C---:B------:R-:W-:Y:S08]  /*12490*/  HMMA.16816.F32.BF16 R16, R168.reuse, R174, R16 ;  /* 0x000000aea810723c */ /* 0x040ff00000041810 */
[-C--:B--2---:R-:W-:Y:S08]  /*124a0*/  HMMA.16816.F32.BF16 R20, R168, R192.reuse, R20 ;  /* 0x000000c0a814723c */ /* 0x084ff00000041814 */
[C---:B------:R-:W-:Y:S08]  /*124b0*/  HMMA.16816.F32.BF16 R24, R180.reuse, R192, R24 ;  /* 0x000000c0b418723c */ /* 0x040ff00000041818 */
[-C--:B------:R-:W-:Y:S08]  /*124c0*/  HMMA.16816.F32.BF16 R28, R180, R194.reuse, R28 ;  /* 0x000000c2b41c723c */ /* 0x080ff0000004181c */
[----:B------:R-:W-:Y:S08]  /*124d0*/  HMMA.16816.F32.BF16 R32, R168, R194, R32 ;  /* 0x000000c2a820723c */ /* 0x000ff00000041820 */
[-C--:B----4-:R-:W-:Y:S08]  /*124e0*/  HMMA.16816.F32.BF16 R4, R184, R188.reuse, R4 ;  /* 0x000000bcb804723c */ /* 0x090ff00000041804 */
[C---:B------:R-:W-:Y:S08]  /*124f0*/  HMMA.16816.F32.BF16 R8, R196.reuse, R188, R8 ;  /* 0x000000bcc408723c */ /* 0x040ff00000041808 */
[-C--:B------:R-:W-:Y:S03]  /*12500*/  HMMA.16816.F32.BF16 R12, R196, R190.reuse, R12 ;  /* 0x000000bec40c723c */ /* 0x080fe6000004180c */
[----:B------:R-:W-:Y:S02]  /*12510*/  FMNMX3.FTZ R168, R3, R4, R5, !PT ;  /* 0x0000000403a87276 */ /* 0x000fe40007810005 */
[----:B------:R-:W-:Y:S03]  /*12520*/  FMNMX3.FTZ R169, R164, R6, R7, !PT ;  /* 0x00000006a4a97276 */ /* 0x000fe60007810007 */
[C---:B------:R-:W-:Y:S04]  /*12530*/  HMMA.16816.F32.BF16 R16, R184.reuse, R190, R16 ;  /* 0x000000beb810723c */ /* 0x040fe80000041810 */
[----:B------:R-:W-:Y:S04]  /*12540*/  IMAD.WIDE.U32 R190, R165, -0x2daee0ad, RZ ;  /* 0xd2511f53a5be7825 */ /* 0x000fe800078e00ff */
[-C--:B-1----:R-:W-:Y:S03]  /*12550*/  HMMA.16816.F32.BF16 R20, R184, R200.reuse, R20 ;  /* 0x000000c8b814723c */ /* 0x082fe60000041814 */
[----:B------:R-:W-:Y:S05]  /*12560*/  LOP3.LUT R165, R236, UR24, R191, 0x96, !PT ;  /* 0x00000018eca57c12 */ /* 0x000fea000f8e96bf */
[C---:B------:R-:W-:Y:S04]  /*12570*/  HMMA.16816.F32.BF16 R24, R196.reuse, R200, R24 ;  /* 0x000000c8c418723c */ /* 0x040fe80000041818 */
[----:B------:R-:W-:Y:S02]  /*12580*/  FMNMX3.FTZ R168, R168, R16, R17, !PT ;  /* 0x00000010a8a87276 */ /* 0x000fe40007810011 */
[----:B------:R-:W-:Y:S02]  /*12590*/  FMNMX3.FTZ R169, R169, R18, R19, !PT ;  /* 0x00000012a9a97276 */ /* 0x000fe40007810013 */
[-C--:B------:R-:W-:Y:S03]  /*125a0*/  HMMA.16816.F32.BF16 R28, R196, R202.reuse, R28 ;  /* 0x000000cac41c723c */ /* 0x080fe6000004181c */
[----:B------:R-:W-:Y:S02]  /*125b0*/  FMNMX3.FTZ R168, R168, R20, R21, !PT ;  /* 0x00000014a8a87276 */ /* 0x000fe40007810015 */
[----:B------:R-:W-:Y:S03]  /*125c0*/  FMNMX3.FTZ R169, R169, R22, R23, !PT ;  /* 0x00000016a9a97276 */ /* 0x000fe60007810017 */
[----:B------:R-:W-:Y:S11]  /*125d0*/  HMMA.16816.F32.BF16 R32, R184, R202, R32 ;  /* 0x000000cab820723c */ /* 0x000ff60000041820 */
[----:B------:R-:W-:Y:S08]  /*125e0*/  @!UPT UIADD3 URZ, UPT, UPT, URZ, URZ, URZ ;  /* 0x000000fffffff290 */ /* 0x000ff0000fffe0ff */
[----:B------:R-:W-:Y:S02]  /*125f0*/  FMNMX3.FTZ R168, R168, R32, R33, !PT ;  /* 0x00000020a8a87276 */ /* 0x000fe40007810021 */
[----:B------:R-:W-:Y:S01]  /*12600*/  FMNMX3.FTZ R169, R169, R34, R35, !PT ;  /* 0x00000022a9a97276 */ /* 0x000fe20007810023 */
[----:B------:R-:W-:Y:S06]  /*12610*/  BRA.U.ANY UP0, `(.L_x_1120) ;  /* 0xfffffff500607547 */ /* 0x000fec000b93ffff */
.L_x_1119:
[----:B------:R-:W-:Y:S01]  /*12620*/  IMAD.WIDE.U32 R188, R165, -0x326172a9, RZ ;  /* 0xcd9e8d57a5bc7825 */ /* 0x000fe200078e00ff */
[----:B-1----:R-:W1:Y:S01]  /*12630*/  SHFL.BFLY PT, R167, R169, 0x2, 0x1f ;  /* 0x0c401f00a9a77f89 */ /* 0x002e6200000e0000 */
[----:B------:R-:W-:Y:S01]  /*12640*/  UISETP.NE.AND UP0, UPT, UR25, URZ, UPT ;  /* 0x000000ff1900728c */ /* 0x000fe2000bf05270 */
[----:B------:R-:W-:Y:S01]  /*12650*/  FMNMX3.FTZ R176, R0, R8, R9, !PT ;  /* 0x0000000800b07276 */ /* 0x000fe20007810009 */
[----:B------:R-:W-:Y:S01]  /*12660*/  IMAD.WIDE.U32 R208, R208, -0x326172a9, RZ ;  /* 0xcd9e8d57d0d07825 */ /* 0x000fe200078e00ff */
[----:B------:R-:W-:Y:S04]  /*12670*/  LOP3.LUT R165, R234, UR23, R189, 0x96, !PT ;  /* 0x00000017eaa57c12 */ /* 0x000fe8000f8e96bd */
[----:B------:R-:W2:Y:S01]  /*12680*/  SHFL.BFLY PT, R166, R168, 0x2, 0x1f ;  /* 0x0c401f00a8a67f89 */ /* 0x000ea200000e0000 */
[----:B------:R-:W-:Y:S01]  /*12690*/  LOP3.LUT R190, R190, UR22, R205, 0x96, !PT ;  /* 0x00000016bebe7c12 */ /* 0x000fe2000f8e96cd */
[----:B------:R-:W-:Y:S01]  /*126a0*/  UIADD3 UR25, UPT, UPT, UR25, -0x1, URZ ;  /* 0xffffffff19197890 */ /* 0x000fe2000fffe0ff */
[----:B------:R-:W-:Y:S01]  /*126b0*/  FMNMX3.FTZ R176, R176, R12, R13, !PT ;  /* 0x0000000cb0b07276 */ /* 0x000fe2000781000d */
[----:B------:R-:W-:Y:S01]  /*126c0*/  IMAD.WIDE.U32 R184, R165, -0x2daee0ad, RZ ;  /* 0xd2511f53a5b87825 */ /* 0x000fe200078e00ff */
[----:B------:R-:W-:Y:S02]  /*126d0*/  FMNMX3.FTZ R165, R2, R10, R11, !PT ;  /* 0x0000000a02a57276 */ /* 0x000fe4000781000b */
[----:B------:R-:W-:Y:S01]  /*126e0*/  LOP3.LUT R170, R238, UR23, R207, 0x96, !PT ;  /* 0x00000017eeaa7c12 */ /* 0x000fe2000f8e96cf */
[----:B------:R-:W-:Y:S01]  /*126f0*/  IMAD.WIDE.U32 R190, R190, -0x326172a9, RZ ;  /* 0xcd9e8d57bebe7825 */ /* 0x000fe200078e00ff */
[----:B------:R-:W-:Y:S02]  /*12700*/  FMNMX3.FTZ R165, R165, R14, R15, !PT ;  /* 0x0000000ea5a57276 */ /* 0x000fe4000781000f */
[----:B------:R-:W-:Y:S01]  /*12710*/  LOP3.LUT R206, R206, UR21, R209, 0x96, !PT ;  /* 0x00000015cece7c12 */ /* 0x000fe2000f8e96d1 */
[----:B------:R-:W-:Y:S01]  /*12720*/  IMAD.WIDE.U32 R170, R170, -0x2daee0ad, RZ ;  /* 0xd2511f53aaaa7825 */ /* 0x000fe200078e00ff */
[----:B------:R-:W-:Y:S02]  /*12730*/  FMNMX3.FTZ R176, R176, R24, R25, !PT ;  /* 0x00000018b0b07276 */ /* 0x000fe40007810019 */
[----:B------:R-:W-:Y:S01]  /*12740*/  FMNMX3.FTZ R165, R165, R26, R27, !PT ;  /* 0x0000001aa5a57276 */ /* 0x000fe2000781001b */
[----:B------:R-:W-:Y:S01]  /*12750*/  IMAD.WIDE.U32 R206, R206, -0x2daee0ad, RZ ;  /* 0xd2511f53cece7825 */ /* 0x000fe200078e00ff */
[----:B------:R-:W-:Y:S02]  /*12760*/  LOP3.LUT R188, R188, UR21, R191, 0x96, !PT ;  /* 0x00000015bcbc7c12 */ /* 0x000fe4000f8e96bf */
[----:B------:R-:W-:Y:S02]  /*12770*/  FMNMX3.FTZ R176, R176, R28, R29, !PT ;  /* 0x0000001cb0b07276 */ /* 0x000fe4000781001d */
[----:B------:R-:W-:Y:S01]  /*12780*/  FMNMX3.FTZ R165, R165, R30, R31, !PT ;  /* 0x0000001ea5a57276 */ /* 0x000fe2000781001f */
[----:B------:R-:W-:Y:S01]  /*12790*/  IMAD.WIDE.U32 R188, R188, -0x2daee0ad, RZ ;  /* 0xd2511f53bcbc7825 */ /* 0x000fe200078e00ff */
[----:B------:R-:W-:Y:S01]  /*127a0*/  LOP3.LUT R170, R170, UR10, R207, 0x96, !PT ;  /* 0x0000000aaaaa7c12 */ /* 0x000fe2000f8e96cf */
[----:B------:R-:W3:Y:S01]  /*127b0*/  SHFL.BFLY PT, R179, R176, 0x2, 0x1f ;  /* 0x0c401f00b0b37f89 */ /* 0x000ee200000e0000 */
[----:B------:R-:W-:Y:S02]  /*127c0*/  LOP3.LUT R210, R210, UR20, R171, 0x96, !PT ;  /* 0x00000014d2d27c12 */ /* 0x000fe4000f8e96ab */
[----:B------:R-:W-:Y:S01]  /*127d0*/  LOP3.LUT R184, R184, UR10, R189, 0x96, !PT ;  /* 0x0000000ab8b87c12 */ /* 0x000fe2000f8e96bd */
[----:B------:R-:W-:Y:S01]  /*127e0*/  IMAD.WIDE.U32 R170, R170, -0x326172a9, RZ ;  /* 0xcd9e8d57aaaa7825 */ /* 0x000fe200078e00ff */
[----:B------:R-:W-:Y:S03]  /*127f0*/  LOP3.LUT R204, R204, UR20, R185, 0x96, !PT ;  /* 0x00000014cccc7c12 */ /* 0x000fe6000f8e96b9 */
[----:B------:R-:W-:Y:S01]  /*12800*/  IMAD.WIDE.U32 R184, R184, -0x326172a9, RZ ;  /* 0xcd9e8d57b8b87825 */ /* 0x000fe200078e00ff */
[C---:B------:R-:W-:Y:S02]  /*12810*/  PRMT R180, R170.reuse, 0x7773, RZ ;  /* 0x00007773aab47816 */ /* 0x040fe400000000ff */
[----:B------:R-:W-:Y:S01]  /*12820*/  PRMT R174, R170, 0x7771, RZ ;  /* 0x00007771aaae7816 */ /* 0x000fe200000000ff */
[----:B------:R-:W-:Y:S01]  /*12830*/  IMAD.WIDE.U32 R210, R210, -0x326172a9, RZ ;  /* 0xcd9e8d57d2d27825 */ /* 0x000fe200078e00ff */
[----:B------:R-:W-:Y:S02]  /*12840*/  MOV R172, R170 ;  /* 0x000000aa00ac7202 */ /* 0x000fe40000000f00 */
[----:B------:R-:W-:Y:S01]  /*12850*/  PRMT R175, R170, 0x7772, RZ ;  /* 0x00007772aaaf7816 */ /* 0x000fe200000000ff */
[----:B------:R-:W-:Y:S01]  /*12860*/  IMAD.WIDE.U32 R204, R204, -0x326172a9, RZ ;  /* 0xcd9e8d57cccc7825 */ /* 0x000fe200078e00ff */
[----:B------:R-:W-:Y:S02]  /*12870*/  MOV R177, R184 ;  /* 0x000000b800b17202 */ /* 0x000fe40000000f00 */
[----:B------:R-:W-:Y:S02]  /*12880*/  LOP3.LUT R172, R172, 0xff, RZ, 0xc0, !PT ;  /* 0x000000ffacac7812 */ /* 0x000fe400078ec0ff */
[----:B------:R-:W-:Y:S02]  /*12890*/  LOP3.LUT R173, R210, UR9, R171, 0x96, !PT ;  /* 0x00000009d2ad7c12 */ /* 0x000fe4000f8e96ab */
[----:B------:R-:W-:Y:S02]  /*128a0*/  PRMT R182, R184, 0x7771, RZ ;  /* 0x00007771b8b67816 */ /* 0x000fe400000000ff */
[----:B-1----:R-:W-:Y:S02]  /*128b0*/  FMNMX.FTZ R167, R169, R167, !PT ;  /* 0x000000a7a9a77209 */ /* 0x002fe40007810000 */
[----:B------:R-:W1:Y:S01]  /*128c0*/  SHFL.BFLY PT, R169, R165, 0x2, 0x1f ;  /* 0x0c401f00a5a97f89 */ /* 0x000e6200000e0000 */
[----:B--2---:R-:W-:Y:S02]  /*128d0*/  FMNMX.FTZ R168, R168, R166, !PT ;  /* 0x000000a6a8a87209 */ /* 0x004fe40007810000 */
[----:B------:R-:W-:Y:S05]  /*128e0*/  LOP3.LUT R177, R177, 0xff, RZ, 0xc0, !PT ;  /* 0x000000ffb1b17812 */ /* 0x000fea00078ec0ff */
[----:B------:R-:W2:Y:S01]  /*128f0*/  SHFL.BFLY PT, R166, R167, 0x1, 0x1f ;  /* 0x0c201f00a7a67f89 */ /* 0x000ea200000e0000 */
[----:B------:R-:W-:Y:S02]  /*12900*/  PRMT R174, R172, 0x5410, R174 ;  /* 0x00005410acae7816 */ /* 0x000fe400000000ae */
[----:B------:R-:W-:Y:S05]  /*12910*/  LOP3.LUT R172, R173, 0xffff, RZ, 0xc0, !PT ;  /* 0x0000ffffadac7812 */ /* 0x000fea00078ec0ff */
[----:B------:R-:W4:Y:S01]  /*12920*/  SHFL.BFLY PT, R170, R168, 0x1, 0x1f ;  /* 0x0c201f00a8aa7f89 */ /* 0x000f2200000e0000 */
[----:B------:R-:W-:Y:S02]  /*12930*/  PRMT R182, R177, 0x5410, R182 ;  /* 0x00005410b1b67816 */ /* 0x000fe400000000b6 */
[----:B------:R-:W-:Y:S02]  /*12940*/  LOP3.LUT R177, R173, 0xff, RZ, 0xc0, !PT ;  /* 0x000000ffadb17812 */ /* 0x000fe400078ec0ff */
[----:B------:R-:W-:Y:S02]  /*12950*/  SHF.R.U32.HI R172, RZ, 0x8, R172 ;  /* 0x00000008ffac7819 */ /* 0x000fe400000116ac */
[----:B---3--:R-:W-:Y:S02]  /*12960*/  FMNMX.FTZ R176, R176, R179, !PT ;  /* 0x000000b3b0b07209 */ /* 0x008fe40007810000 */
[----:B------:R-:W-:Y:S02]  /*12970*/  PRMT R172, R177, 0x5410, R172 ;  /* 0x00005410b1ac7816 */ /* 0x000fe400000000ac */
[----:B------:R-:W-:Y:S01]  /*12980*/  LOP3.LUT R171, R204, UR9, R185, 0x96, !PT ;  /* 0x00000009ccab7c12 */ /* 0x000fe2000f8e96b9 */
[----:B------:R-:W3:Y:S01]  /*12990*/  SHFL.BFLY PT, R177, R176, 0x1, 0x1f ;  /* 0x0c201f00b0b17f89 */ /* 0x000ee200000e0000 */
[----:B------:R-:W-:Y:S02]  /*129a0*/  PRMT R175, R175, 0x5410, R180 ;  /* 0x00005410afaf7816 */ /* 0x000fe400000000b4 */
[C---:B------:R-:W-:Y:S02]  /*129b0*/  PRMT R178, R184.reuse, 0x7773, RZ ;  /* 0x00007773b8b27816 */ /* 0x040fe400000000ff */
[----:B-1----:R-:W-:Y:S02]  /*129c0*/  FMNMX.FTZ R169, R165, R169, !PT ;  /* 0x000000a9a5a97209 */ /* 0x002fe40007810000 */
[----:B------:R-:W-:Y:S02]  /*129d0*/  PRMT R183, R184, 0x7772, RZ ;  /* 0x00007772b8b77816 */ /* 0x000fe400000000ff */
[----:B--2---:R-:W-:Y:S01]  /*129e0*/  FMNMX.FTZ R167, R167, R166, !PT ;  /* 0x000000a6a7a77209 */ /* 0x004fe20007810000 */
[----:B------:R-:W1:Y:S01]  /*129f0*/  SHFL.BFLY PT, R165, R169, 0x1, 0x1f ;  /* 0x0c201f00a9a57f89 */ /* 0x000e6200000e0000 */
[----:B------:R-:W-:Y:S02]  /*12a00*/  LOP3.LUT R180, R171, 0xff, RZ, 0xc0, !PT ;  /* 0x000000ffabb47812 */ /* 0x000fe400078ec0ff */
[----:B----4-:R-:W-:Y:S01]  /*12a10*/  FMNMX.FTZ R168, R168, R170, !PT ;  /* 0x000000aaa8a87209 */ /* 0x010fe20007810000 */
[----:B------:R-:W-:Y:S01]  /*12a20*/  FMUL.FTZ R186, R167, UR4 ;  /* 0x00000004a7ba7c20 */ /* 0x000fe20008410000 */
[----:B------:R-:W-:Y:S02]  /*12a30*/  LOP3.LUT R170, R171, 0xffff, RZ, 0xc0, !PT ;  /* 0x0000ffffabaa7812 */ /* 0x000fe400078ec0ff */
[C---:B------:R-:W-:Y:S01]  /*12a40*/  FSETP.NEU.FTZ.AND P0, PT, R168.reuse, -INF , PT ;  /* 0xff800000a800780b */ /* 0x040fe20003f1d000 */
[C---:B------:R-:W-:Y:S01]  /*12a50*/  FMUL.FTZ R187, R168.reuse, UR4 ;  /* 0x00000004a8bb7c20 */ /* 0x040fe20008410000 */
[----:B------:R-:W-:Y:S01]  /*12a60*/  FADD.FTZ R166, -R168, R3 ;  /* 0x00000003a8a67221 */ /* 0x000fe20000010100 */
[----:B------:R-:W-:Y:S01]  /*12a70*/  FADD.FTZ R3, -R167, R164 ;  /* 0x000000a4a7037221 */ /* 0x000fe20000010100 */
[----:B------:R-:W-:Y:S02]  /*12a80*/  PRMT R183, R183, 0x5410, R178 ;  /* 0x00005410b7b77816 */ /* 0x000fe400000000b2 */
[----:B------:R-:W-:Y:S01]  /*12a90*/  FSEL R187, R187, RZ, P0 ;  /* 0x000000ffbbbb7208 */ /* 0x000fe20000000000 */
[----:B------:R-:W-:Y:S01]  /*12aa0*/  FMUL.FTZ R164, R166, UR4 ;  /* 0x00000004a6a47c20 */ /* 0x000fe20008410000 */
[----:B------:R-:W-:Y:S01]  /*12ab0*/  SHF.R.U32.HI R166, RZ, 0x8, R170 ;  /* 0x00000008ffa67819 */ /* 0x000fe200000116aa */
[----:B------:R-:W-:Y:S01]  /*12ac0*/  FMUL.FTZ R3, R3, UR4 ;  /* 0x0000000403037c20 */ /* 0x000fe20008410000 */
[----:B------:R-:W-:Y:S01]  /*12ad0*/  PRMT R178, R173, 0x7632, R178 ;  /* 0x00007632adb27816 */ /* 0x000fe200000000b2 */
[--C-:B------:R-:W-:Y:S01]  /*12ae0*/  FFMA.FTZ R170, R16, UR4, -R187.reuse ;  /* 0x0000000410aa7c23 */ /* 0x100fe200080108bb */
[--C-:B------:R-:W-:Y:S01]  /*12af0*/  FFMA.FTZ R17, R17, UR4, -R187.reuse ;  /* 0x0000000411117c23 */ /* 0x100fe200080108bb */
[----:B------:R-:W-:Y:S01]  /*12b00*/  PRMT R180, R180, 0x5410, R166 ;  /* 0x00005410b4b47816 */ /* 0x000fe200000000a6 */
[--C-:B------:R-:W-:Y:S01]  /*12b10*/  FFMA.FTZ R193, R4, UR4, -R187.reuse ;  /* 0x0000000404c17c23 */ /* 0x100fe200080108bb */
[----:B---3--:R-:W-:Y:S01]  /*12b20*/  FMNMX.FTZ R166, R176, R177, !PT ;  /* 0x000000b1b0a67209 */ /* 0x008fe20007810000 */
[----:B------:R-:W-:Y:S01]  /*12b30*/  FFMA.FTZ R194, R5, UR4, -R187 ;  /* 0x0000000405c27c23 */ /* 0x000fe200080108bb */
[----:B-1----:R-:W-:Y:S01]  /*12b40*/  FMNMX.FTZ R165, R169, R165, !PT ;  /* 0x000000a5a9a57209 */ /* 0x002fe20007810000 */
[----:B------:R-:W-:Y:S01]  /*12b50*/  MUFU.EX2 R170, R170 ;  /* 0x000000aa00aa7308 */ /* 0x000fe20000000800 */
[----:B------:R-:W-:Y:S01]  /*12b60*/  FSETP.NEU.FTZ.AND P0, PT, R167, -INF , PT ;  /* 0xff800000a700780b */ /* 0x000fe20003f1d000 */
[----:B------:R-:W-:Y:S01]  /*12b70*/  FMUL.FTZ R185, R166, UR4 ;  /* 0x00000004a6b97c20 */ /* 0x000fe20008410000 */
[----:B------:R-:W-:Y:S07]  /*12b80*/  LOP3.LUT R178, R178, 0xff, RZ, 0xc0, !PT ;  /* 0x000000ffb2b27812 */ /* 0x000fee00078ec0ff */
[----:B------:R-:W1:Y:S01]  /*12b90*/  MUFU.EX2 R169, R17 ;  /* 0x0000001100a97308 */ /* 0x000e620000000800 */
[----:B------:R-:W-:Y:S01]  /*12ba0*/  SHF.R.U32.HI R173, RZ, 0x18, R173 ;  /* 0x00000018ffad7819 */ /* 0x000fe200000116ad */
[C---:B------:R-:W-:Y:S01]  /*12bb0*/  FMUL.FTZ R184, R165.reuse, UR4 ;  /* 0x00000004a5b87c20 */ /* 0x040fe20008410000 */
[----:B------:R-:W-:Y:S07]  /*12bc0*/  FSEL R186, R186, RZ, P0 ;  /* 0x000000ffbaba7208 */ /* 0x000fee0000000000 */
[----:B------:R-:W-:Y:S01]  /*12bd0*/  MUFU.EX2 R193, R193 ;  /* 0x000000c100c17308 */ /* 0x000fe20000000800 */
[----:B------:R-:W-:Y:S02]  /*12be0*/  FSETP.NEU.FTZ.AND P0, PT, R165, -INF , PT ;  /* 0xff800000a500780b */ /* 0x000fe40003f1d000 */
[----:B------:R-:W-:Y:S07]  /*12bf0*/  FSETP.NEU.FTZ.AND P1, PT, R166, -INF , PT ;  /* 0xff800000a600780b */ /* 0x000fee0003f3d000 */
[----:B------:R-:W2:Y:S01]  /*12c00*/  MUFU.EX2 R194, R194 ;  /* 0x000000c200c27308 */ /* 0x000ea20000000800 */
[----:B------:R-:W-:Y:S01]  /*12c10*/  PRMT R173, R178, 0x5410, R173 ;  /* 0x00005410b2ad7816 */ /* 0x000fe200000000ad */
[--C-:B------:R-:W-:Y:S01]  /*12c20*/  FFMA.FTZ R192, R19, UR4, -R186.reuse ;  /* 0x0000000413c07c23 */ /* 0x100fe200080108ba */
[----:B------:R-:W3:Y:S01]  /*12c30*/  LDSM.16.MT88.4 R176, [R217+0xa000] ;  /* 0x00a00000d9b0783b */ /* 0x000ee20000004200 */
[----:B------:R-:W-:Y:S01]  /*12c40*/  FSEL R184, R184, RZ, P0 ;  /* 0x000000ffb8b87208 */ /* 0x000fe20000000000 */
[--C-:B------:R-:W-:Y:S01]  /*12c50*/  FFMA.FTZ R18, R18, UR4, -R186.reuse ;  /* 0x0000000412127c23 */ /* 0x100fe200080108ba */
[----:B------:R-:W-:Y:S01]  /*12c60*/  FSEL R185, R185, RZ, P1 ;  /* 0x000000ffb9b97208 */ /* 0x000fe20000800000 */
[----:B------:R-:W-:Y:S01]  /*12c70*/  FFMA.FTZ R195, R6, UR4, -R186 ;  /* 0x0000000406c37c23 */ /* 0x000fe200080108ba */
[----:B------:R-:W-:Y:S01]  /*12c80*/  PRMT R16, R171, 0x7632, R16 ;  /* 0x00007632ab107816 */ /* 0x000fe20000000010 */
[--C-:B------:R-:W-:Y:S01]  /*12c90*/  FFMA.FTZ R200, R14, UR4, -R184.reuse ;  /* 0x000000040ec87c23 */ /* 0x100fe200080108b8 */
[----:B------:R-:W-:Y:S01]  /*12ca0*/  SHF.R.U32.HI R181, RZ, 0x18, R171 ;  /* 0x00000018ffb57819 */ /* 0x000fe200000116ab */
[----:B------:R-:W-:Y:S01]  /*12cb0*/  FFMA.FTZ R199, R15, UR4, -R184 ;  /* 0x000000040fc77c23 */ /* 0x000fe200080108b8 */
[----:B------:R-:W-:Y:S01]  /*12cc0*/  FFMA.FTZ R196, R7, UR4, -R186 ;  /* 0x0000000407c47c23 */ /* 0x000fe200080108ba */
[--C-:B------:R-:W-:Y:S01]  /*12cd0*/  FFMA.FTZ R197, R12, UR4, -R185.reuse ;  /* 0x000000040cc57c23 */ /* 0x100fe200080108b9 */
[--C-:B------:R-:W-:Y:S01]  /*12ce0*/  FFMA.FTZ R198, R13, UR4, -R185.reuse ;  /* 0x000000040dc67c23 */ /* 0x100fe200080108b9 */
[--C-:B------:R-:W-:Y:S01]  /*12cf0*/  HSET2.LE.AND R174, R174, R245.reuse, PT ;  /* 0x000000f5aeae7233 */ /* 0x100fe20003803000 */
[----:B------:R-:W-:Y:S01]  /*12d00*/  MUFU.EX2 R171, R18 ;  /* 0x0000001200ab7308 */ /* 0x000fe20000000800 */
[----:B-1----:R-:W-:Y:S01]  /*12d10*/  F2FP.BF16.F32.PACK_AB R4, R169, R170 ;  /* 0x000000aaa904723e */ /* 0x002fe200000010ff */
[--C-:B------:R-:W-:Y:S01]  /*12d20*/  FFMA.FTZ R203, R10, UR4, -R184.reuse ;  /* 0x000000040acb7c23 */ /* 0x100fe200080108b8 */
[--C-:B------:R-:W-:Y:S07]  /*12d30*/  HSET2.LE.AND R172, R172, R245.reuse, PT ;  /* 0x000000f5acac7233 */ /* 0x100fee0003803000 */
[----:B------:R-:W1:Y:S01]  /*12d40*/  MUFU.EX2 R192, R192 ;  /* 0x000000c000c07308 */ /* 0x000e620000000800 */
[----:B------:R-:W-:Y:S01]  /*12d50*/  LOP3.LUT R174, R4, R174, RZ, 0xc0, !PT ;  /* 0x000000ae04ae7212 */ /* 0x000fe200078ec0ff */
[----:B------:R-:W-:Y:S01]  /*12d60*/  FFMA.FTZ R204, R11, UR4, -R184 ;  /* 0x000000040bcc7c23 */ /* 0x000fe200080108b8 */
[----:B--2---:R-:W-:Y:S07]  /*12d70*/  F2FP.BF16.F32.PACK_AB R4, R194, R193 ;  /* 0x000000c1c204723e */ /* 0x004fee00000010ff */
[----:B------:R-:W-:Y:S01]  /*12d80*/  MUFU.EX2 R195, R195 ;  /* 0x000000c300c37308 */ /* 0x000fe20000000800 */
[----:B------:R-:W-:Y:S01]  /*12d90*/  LOP3.LUT R175, R175, 0xff00ff, RZ, 0xc0, !PT ;  /* 0x00ff00ffafaf7812 */ /* 0x000fe200078ec0ff */
[--C-:B------:R-:W-:Y:S01]  /*12da0*/  FFMA.FTZ R201, R8, UR4, -R185.reuse ;  /* 0x0000000408c97c23 */ /* 0x100fe200080108b9 */
[----:B------:R-:W-:Y:S07]  /*12db0*/  LOP3.LUT R172, R4, R172, RZ, 0xc0, !PT ;  /* 0x000000ac04ac7212 */ /* 0x000fee00078ec0ff */
[----:B------:R-:W2:Y:S01]  /*12dc0*/  MUFU.EX2 R196, R196 ;  /* 0x000000c400c47308 */ /* 0x000ea20000000800 */
[--C-:B------:R-:W-:Y:S01]  /*12dd0*/  FFMA.FTZ R202, R9, UR4, -R185.reuse ;  /* 0x0000000409ca7c23 */ /* 0x100fe200080108b9 */
[----:B------:R-:W-:Y:S01]  /*12de0*/  FADD.FTZ R4, -R166, R0 ;  /* 0x00000000a6047221 */ /* 0x000fe20000010100 */
[----:B------:R-:W-:Y:S07]  /*12df0*/  FADD.FTZ R0, -R165, R2 ;  /* 0x00000002a5007221 */ /* 0x000fee0000010100 */
        /* <DEDUP_REMOVED lines=8> */
[----:B------:R-:W-:Y:S01]  /*12e80*/  MUFU.EX2 R200, R200 ;  /* 0x000000c800c87308 */ /* 0x000fe20000000800 */
[----:B------:R-:W-:Y:S01]  /*12e90*/  LOP3.LUT R175, R5, R175, RZ, 0xc0, !PT ;  /* 0x000000af05af7212 */ /* 0x000fe200078ec0ff */
[----:B------:R-:W-:Y:S01]  /*12ea0*/  FFMA.FTZ R249, R30, UR4, -R184 ;  /* 0x000000041ef97c23 */ /* 0x000fe200080108b8 */
[--C-:B------:R-:W-:Y:S07]  /*12eb0*/  HSET2.LE.AND R183, R183, R245.reuse, PT ;  /* 0x000000f5b7b77233 */ /* 0x100fee0003803000 */
[----:B------:R-:W1:Y:S01]  /*12ec0*/  MUFU.EX2 R199, R199 ;  /* 0x000000c700c77308 */ /* 0x000e620000000800 */
[--C-:B------:R-:W-:Y:S01]  /*12ed0*/  HSET2.LE.AND R173, R173, R245.reuse, PT ;  /* 0x000000f5adad7233 */ /* 0x100fe20003803000 */
[----:B------:R-:W-:Y:S01]  /*12ee0*/  FFMA.FTZ R207, R34, UR4, -R186 ;  /* 0x0000000422cf7c23 */ /* 0x000fe200080108ba */
[----:B--2---:R-:W-:Y:S07]  /*12ef0*/  F2FP.BF16.F32.PACK_AB R6, R196, R195 ;  /* 0x000000c3c406723e */ /* 0x004fee00000010ff */
[----:B------:R-:W2:Y:S01]  /*12f00*/  MUFU.EX2 R164, R164 ;  /* 0x000000a400a47308 */ /* 0x000ea20000000800 */
[----:B------:R-:W-:Y:S01]  /*12f10*/  LOP3.LUT R16, R16, 0xff, RZ, 0xc0, !PT ;  /* 0x000000ff10107812 */ /* 0x000fe200078ec0ff */
[--C-:B------:R-:W-:Y:S01]  /*12f20*/  FFMA.FTZ R251, R28, UR4, -R185.reuse ;  /* 0x000000041cfb7c23 */ /* 0x100fe200080108b9 */
[----:B----4-:R-:W-:Y:S07]  /*12f30*/  F2FP.BF16.F32.PACK_AB R5, R198, R197 ;  /* 0x000000c5c605723e */ /* 0x010fee00000010ff */
[----:B------:R-:W4:Y:S01]  /*12f40*/  MUFU.EX2 R3, R3 ;  /* 0x0000000300037308 */ /* 0x000f220000000800 */
[----:B------:R-:W-:Y:S01]  /*12f50*/  LOP3.LUT R173, R6, R173, RZ, 0xc0, !PT ;  /* 0x000000ad06ad7212 */ /* 0x000fe200078ec0ff */
[----:B------:R-:W-:Y:S01]  /*12f60*/  FFMA.FTZ R250, R29, UR4, -R185 ;  /* 0x000000041dfa7c23 */ /* 0x000fe200080108b9 */
[----:B------:R-:W-:Y:S07]  /*12f70*/  LOP3.LUT R182, R5, R182, RZ, 0xc0, !PT ;  /* 0x000000b605b67212 */ /* 0x000fee00078ec0ff */
[----:B------:R-:W-:Y:S01]  /*12f80*/  MUFU.EX2 R201, R201 ;  /* 0x000000c900c97308 */ /* 0x000fe20000000800 */
[----:B------:R-:W-:Y:S02]  /*12f90*/  PRMT R181, R16, 0x5410, R181 ;  /* 0x0000541010b57816 */ /* 0x000fe400000000b5 */
[----:B-1----:R-:W-:Y:S07]  /*12fa0*/  F2FP.BF16.F32.PACK_AB R4, R199, R200 ;  /* 0x000000c8c704723e */ /* 0x002fee00000010ff */
[----:B------:R-:W1:Y:S01]  /*12fb0*/  MUFU.EX2 R202, R202 ;  /* 0x000000ca00ca7308 */ /* 0x000e620000000800 */
[--C-:B------:R-:W-:Y:S01]  /*12fc0*/  HSET2.LE.AND R180, R180, R245.reuse, PT ;  /* 0x000000f5b4b47233 */ /* 0x100fe20003803000 */
[----:B--2---:R-:W-:Y:S01]  /*12fd0*/  FMUL.FTZ R5, R164, R161 ;  /* 0x000000a1a4057220 */ /* 0x004fe20000410000 */
[----:B------:R-:W-:Y:S07]  /*12fe0*/  LOP3.LUT R183, R4, R183, RZ, 0xc0, !PT ;  /* 0x000000b704b77212 */ /* 0x000fee00078ec0ff */
[----:B------:R-:W-:Y:S01]  /*12ff0*/  MUFU.EX2 R203, R203 ;  /* 0x000000cb00cb7308 */ /* 0x000fe20000000800 */
[C---:B------:R-:W-:Y:S01]  /*13000*/  FMUL.FTZ R4, R164.reuse, R160 ;  /* 0x000000a0a4047220 */ /* 0x040fe20000410000 */
[C---:B----4-:R-:W-:Y:S01]  /*13010*/  FMUL.FTZ R6, R3.reuse, R162 ;  /* 0x000000a203067220 */ /* 0x050fe20000410000 */
[C---:B------:R-:W-:Y:S07]  /*13020*/  FMUL.FTZ R7, R3.reuse, R163 ;  /* 0x000000a303077220 */ /* 0x040fee0000410000 */
[----:B------:R-:W2:Y:S01]  /*13030*/  MUFU.EX2 R204, R204 ;  /* 0x000000cc00cc7308 */ /* 0x000ea20000000800 */
[----:B------:R-:W4:Y:S01]  /*13040*/  LDSM.16.MT88.4 R160, [R216+0xa000] ;  /* 0x00a00000d8a0783b */ /* 0x000f220000004200 */
[--C-:B------:R-:W-:Y:S01]  /*13050*/  HSET2.LE.AND R181, R181, R245.reuse, PT ;  /* 0x000000f5b5b57233 */ /* 0x100fe20003803000 */
[C---:B------:R-:W-:Y:S07]  /*13060*/  FMUL.FTZ R16, R164.reuse, R148 ;  /* 0x00000094a4107220 */ /* 0x040fee0000410000 */
[----:B------:R-:W5:Y:S01]  /*13070*/  MUFU.EX2 R2, R2 ;  /* 0x0000000200027308 */ /* 0x000f620000000800 */
[----:B------:R-:W-:Y:S01]  /*13080*/  FMUL.FTZ R17, R164, R149 ;  /* 0x00000095a4117220 */ /* 0x000fe20000410000 */
[-C--:B---3--:R-:W-:Y:S08]  /*13090*/  HMMA.16816.F32.BF16 R4, R172, R176.reuse, R4 ;  /* 0x000000b0ac04723c */ /* 0x088ff00000041804 */
[----:B------:R-:W3:Y:S01]  /*130a0*/  MUFU.EX2 R0, R0 ;  /* 0x0000000000007308 */ /* 0x000ee20000000800 */
[----:B-1----:R-:W-:Y:S01]  /*130b0*/  F2FP.BF16.F32.PACK_AB R9, R202, R201 ;  /* 0x000000c9ca09723e */ /* 0x002fe200000010ff */
[C---:B------:R-:W-:Y:S01]  /*130c0*/  FMUL.FTZ R18, R3.reuse, R150 ;  /* 0x0000009603127220 */ /* 0x040fe20000410000 */
[----:B------:R-:W-:Y:S01]  /*130d0*/  FMUL.FTZ R19, R3, R151 ;  /* 0x0000009703137220 */ /* 0x000fe20000410000 */
[----:B--2---:R-:W-:Y:S01]  /*130e0*/  F2FP.BF16.F32.PACK_AB R8, R204, R203 ;  /* 0x000000cbcc08723e */ /* 0x004fe200000010ff */
[C---:B------:R-:W-:Y:S01]  /*130f0*/  FMUL.FTZ R36, R164.reuse, R36 ;  /* 0x00000024a4247220 */ /* 0x040fe20000410000 */
[----:B------:R-:W-:Y:S01]  /*13100*/  LOP3.LUT R180, R9, R180, RZ, 0xc0, !PT ;  /* 0x000000b409b47212 */ /* 0x000fe200078ec0ff */
[----:B------:R-:W-:Y:S01]  /*13110*/  FMUL.FTZ R37, R164, R37 ;  /* 0x00000025a4257220 */ /* 0x000fe20000410000 */
[----:B------:R-:W-:Y:S01]  /*13120*/  LOP3.LUT R181, R8, R181, RZ, 0xc0, !PT ;  /* 0x000000b508b57212 */ /* 0x000fe200078ec0ff */
[C---:B-----5:R-:W-:Y:S01]  /*13130*/  FMUL.FTZ R8, R2.reuse, R156 ;  /* 0x0000009c02087220 */ /* 0x060fe20000410000 */
[C---:B------:R-:W-:Y:S01]  /*13140*/  FMUL.FTZ R9, R2.reuse, R157 ;  /* 0x0000009d02097220 */ /* 0x040fe20000410000 */
[----:B------:R-:W-:Y:S01]  /*13150*/  FMUL.FTZ R12, R2, R152 ;  /* 0x00000098020c7220 */ /* 0x000fe20000410000 */
[C---:B---3--:R-:W-:Y:S01]  /*13160*/  FMUL.FTZ R10, R0.reuse, R158 ;  /* 0x0000009e000a7220 */ /* 0x048fe20000410000 */
[----:B------:R-:W-:Y:S01]  /*13170*/  FMUL.FTZ R11, R0, R159 ;  /* 0x0000009f000b7220 */ /* 0x000fe20000410000 */
[----:B------:R-:W-:Y:S01]  /*13180*/  FMUL.FTZ R13, R2, R153 ;  /* 0x00000099020d7220 */ /* 0x000fe20000410000 */
[C---:B------:R-:W-:Y:S01]  /*13190*/  FMUL.FTZ R14, R0.reuse, R154 ;  /* 0x0000009a000e7220 */ /* 0x040fe20000410000 */
[----:B------:R-:W-:Y:S01]  /*131a0*/  FMUL.FTZ R15, R0, R155 ;  /* 0x0000009b000f7220 */ /* 0x000fe20000410000 */
[C---:B------:R-:W-:Y:S01]  /*131b0*/  FMUL.FTZ R34, R3.reuse, R142 ;  /* 0x0000008e03227220 */ /* 0x040fe20000410000 */
[----:B------:R-:W-:Y:S01]  /*131c0*/  MOV R156, R247 ;  /* 0x000000f7009c7202 */ /* 0x000fe20000000f00 */
[C---:B------:R-:W-:Y:S01]  /*131d0*/  FMUL.FTZ R38, R3.reuse, R38 ;  /* 0x0000002603267220 */ /* 0x040fe20000410000 */
[C---:B------:R-:W-:Y:S01]  /*131e0*/  HMMA.16816.F32.BF16 R8, R180.reuse, R176, R8 ;  /* 0x000000b0b408723c */ /* 0x040fe20000041808 */
[----:B------:R-:W-:Y:S03]  /*131f0*/  MUFU.EX2 R207, R207 ;  /* 0x000000cf00cf7308 */ /* 0x000fe60000000800 */
[----:B------:R-:W-:Y:S01]  /*13200*/  @P6 IADD3 R156, PT, PT, R248, -0x40, RZ ;  /* 0xffffffc0f89c6810 */ /* 0x000fe20007ffe0ff */
[C---:B------:R-:W-:Y:S01]  /*13210*/  FMUL.FTZ R39, R3.reuse, R39 ;  /* 0x0000002703277220 */ /* 0x040fe20000410000 */
[C---:B------:R-:W-:Y:S01]  /*13220*/  FMUL.FTZ R40, R2.reuse, R40 ;  /* 0x0000002802287220 */ /* 0x040fe20000410000 */
[----:B------:R-:W-:Y:S01]  /*13230*/  FMUL.FTZ R41, R2, R41 ;  /* 0x0000002902297220 */ /* 0x000fe20000410000 */
[-C--:B------:R-:W-:Y:S01]  /*13240*/  HMMA.16816.F32.BF16 R12, R180, R178.reuse, R12 ;  /* 0x000000b2b40c723c */ /* 0x080fe2000004180c */
[----:B------:R-:W1:Y:S02]  /*13250*/  LDSM.16.MT88.4 R148, [R156] ;  /* 0x000000009c94783b */ /* 0x000e640000004200 */
[----:B------:R-:W-:Y:S01]  /*13260*/  MUFU.EX2 R251, R251 ;  /* 0x000000fb00fb7308 */ /* 0x000fe20000000800 */
[----:B------:R-:W-:Y:S01]  /*13270*/  IADD3 R157, PT, PT, R220, R156, RZ ;  /* 0x0000009cdc9d7210 */ /* 0x000fe20007ffe0ff */
[C---:B------:R-:W-:Y:S01]  /*13280*/  FMUL.FTZ R42, R0.reuse, R42 ;  /* 0x0000002a002a7220 */ /* 0x040fe20000410000 */
[----:B------:R-:W-:Y:S01]  /*13290*/  FMUL.FTZ R43, R0, R43 ;  /* 0x0000002b002b7220 */ /* 0x000fe20000410000 */
[C---:B------:R-:W-:Y:S01]  /*132a0*/  FMUL.FTZ R44, R2.reuse, R44 ;  /* 0x0000002c022c7220 */ /* 0x040fe20000410000 */
[----:B------:R-:W-:Y:S01]  /*132b0*/  FMUL.FTZ R45, R2, R45 ;  /* 0x0000002d022d7220 */ /* 0x000fe20000410000 */
[C---:B------:R-:W-:Y:S01]  /*132c0*/  HMMA.16816.F32.BF16 R16, R172.reuse, R178, R16 ;  /* 0x000000b2ac10723c */ /* 0x040fe20000041810 */
[----:B------:R-:W2:Y:S03]  /*132d0*/  LDSM.16.MT88.4 R152, [R157] ;  /* 0x000000009d98783b */ /* 0x000ea60000004200 */
[----:B------:R-:W-:Y:S01]  /*132e0*/  MUFU.EX2 R250, R250 ;  /* 0x000000fa00fa7308 */ /* 0x000fe20000000800 */
[C---:B------:R-:W-:Y:S01]  /*132f0*/  FMUL.FTZ R46, R0.reuse, R46 ;  /* 0x0000002e002e7220 */ /* 0x040fe20000410000 */
[----:B------:R-:W-:Y:S01]  /*13300*/  FMUL.FTZ R47, R0, R47 ;  /* 0x0000002f002f7220 */ /* 0x000fe20000410000 */
[C---:B------:R-:W-:Y:S01]  /*13310*/  FMUL.FTZ R48, R164.reuse, R48 ;  /* 0x00000030a4307220 */ /* 0x040fe20000410000 */
[C---:B------:R-:W-:Y:S01]  /*13320*/  FMUL.FTZ R49, R164.reuse, R49 ;  /* 0x00000031a4317220 */ /* 0x040fe20000410000 */
[-C--:B----4-:R-:W-:Y:S05]  /*13330*/  HMMA.16816.F32.BF16 R36, R172, R160.reuse, R36 ;  /* 0x000000a0ac24723c */ /* 0x090fea0000041824 */
[----:B------:R-:W-:Y:S01]  /*13340*/  MUFU.EX2 R249, R249 ;  /* 0x000000f900f97308 */ /* 0x000fe20000000800 */
[C---:B------:R-:W-:Y:S01]  /*13350*/  FMUL.FTZ R50, R3.reuse, R50 ;  /* 0x0000003203327220 */ /* 0x040fe20000410000 */
[C---:B------:R-:W-:Y:S01]  /*13360*/  FMUL.FTZ R51, R3.reuse, R51 ;  /* 0x0000003303337220 */ /* 0x040fe20000410000 */
[C---:B------:R-:W-:Y:S01]  /*13370*/  FMUL.FTZ R52, R164.reuse, R52 ;  /* 0x00000034a4347220 */ /* 0x040fe20000410000 */
[----:B------:R-:W-:Y:S01]  /*13380*/  FMUL.FTZ R53, R164, R53 ;  /* 0x00000035a4357220 */ /* 0x000fe20000410000 */
[C---:B------:R-:W-:Y:S01]  /*13390*/  FMUL.FTZ R54, R3.reuse, R54 ;  /* 0x0000003603367220 */ /* 0x040fe20000410000 */
[C---:B------:R-:W-:Y:S04]  /*133a0*/  HMMA.16816.F32.BF16 R40, R180.reuse, R160, R40 ;  /* 0x000000a0b428723c */ /* 0x040fe80000041828 */
[C---:B------:R-:W-:Y:S01]  /*133b0*/  FMUL.FTZ R55, R3.reuse, R55 ;  /* 0x0000003703377220 */ /* 0x040fe20000410000 */
[C---:B------:R-:W-:Y:S01]  /*133c0*/  FMUL.FTZ R56, R2.reuse, R56 ;  /* 0x0000003802387220 */ /* 0x040fe20000410000 */
[----:B------:R-:W-:Y:S01]  /*133d0*/  FMUL.FTZ R57, R2, R57 ;  /* 0x0000003902397220 */ /* 0x000fe20000410000 */
        /* <DEDUP_REMOVED lines=28> */
[C---:B------:R-:W-:Y:S01]  /*135a0*/  FMUL.FTZ R81, R164.reuse, R81 ;  /* 0x00000051a4517220 */ /* 0x040fe20000410000 */
[C---:B------:R-:W-:Y:S01]  /*135b0*/  HMMA.16816.F32.BF16 R64, R172.reuse, R150, R64 ;  /* 0x00000096ac40723c */ /* 0x040fe20000041840 */
[----:B------:R-:W1:Y:S03]  /*135c0*/  LDSM.16.MT88.4 R148, [R217+0xb000] ;  /* 0x00b00000d994783b */ /* 0x000e660000004200 */
[C---:B------:R-:W-:Y:S01]  /*135d0*/  FMUL.FTZ R82, R3.reuse, R82 ;  /* 0x0000005203527220 */ /* 0x040fe20000410000 */
[C---:B------:R-:W-:Y:S01]  /*135e0*/  FMUL.FTZ R83, R3.reuse, R83 ;  /* 0x0000005303537220 */ /* 0x040fe20000410000 */
[C---:B------:R-:W-:Y:S01]  /*135f0*/  FMUL.FTZ R84, R164.reuse, R84 ;  /* 0x00000054a4547220 */ /* 0x040fe20000410000 */
[----:B------:R-:W-:Y:S01]  /*13600*/  FMUL.FTZ R85, R164, R85 ;  /* 0x00000055a4557220 */ /* 0x000fe20000410000 */
[-C--:B--2---:R-:W-:Y:S03]  /*13610*/  HMMA.16816.F32.BF16 R68, R172, R152.reuse, R68 ;  /* 0x00000098ac44723c */ /* 0x084fe60000041844 */
        /* <DEDUP_REMOVED lines=15> */
[C---:B------:R-:W-:Y:S01]  /*13710*/  FMUL.FTZ R99, R3.reuse, R99 ;  /* 0x0000006303637220 */ /* 0x040fe20000410000 */
[C---:B------:R-:W-:Y:S01]  /*13720*/  HMMA.16816.F32.BF16 R80, R172.reuse, R154, R80 ;  /* 0x0000009aac50723c */ /* 0x040fe20000041850 */
[----:B------:R-:W2:Y:S03]  /*13730*/  LDSM.16.MT88.4 R152, [R216+0xb000] ;  /* 0x00b00000d898783b */ /* 0x000ea60000004200 */
[C---:B------:R-:W-:Y:S01]  /*13740*/  FMUL.FTZ R100, R164.reuse, R100 ;  /* 0x00000064a4647220 */ /* 0x040fe20000410000 */
[----:B------:R-:W-:Y:S01]  /*13750*/  FMUL.FTZ R101, R164, R101 ;  /* 0x00000065a4657220 */ /* 0x000fe20000410000 */
[C---:B------:R-:W-:Y:S01]  /*13760*/  FMUL.FTZ R102, R3.reuse, R102 ;  /* 0x0000006603667220 */ /* 0x040fe20000410000 */
[C---:B------:R-:W-:Y:S01]  /*13770*/  FMUL.FTZ R103, R3.reuse, R103 ;  /* 0x0000006703677220 */ /* 0x040fe20000410000 */
[C---:B------:R-:W-:Y:S01]  /*13780*/  FMUL.FTZ R104, R2.reuse, R104 ;  /* 0x0000006802687220 */ /* 0x040fe20000410000 */
[-C--:B-1----:R-:W-:Y:S03]  /*13790*/  HMMA.16816.F32.BF16 R84, R172, R148.reuse, R84 ;  /* 0x00000094ac54723c */ /* 0x082fe60000041854 */
[----:B------:R-:W-:Y:S01]  /*137a0*/  FMUL.FTZ R105, R2, R105 ;  /* 0x0000006902697220 */ /* 0x000fe20000410000 */
[C---:B------:R-:W-:Y:S01]  /*137b0*/  FMUL.FTZ R106, R0.reuse, R106 ;  /* 0x0000006a006a7220 */ /* 0x040fe20000410000 */
[----:B------:R-:W-:Y:S01]  /*137c0*/  FMUL.FTZ R107, R0, R107 ;  /* 0x0000006b006b7220 */ /* 0x000fe20000410000 */
[C---:B------:R-:W-:Y:S01]  /*137d0*/  FMUL.FTZ R108, R2.reuse, R108 ;  /* 0x0000006c026c7220 */ /* 0x040fe20000410000 */
[----:B------:R-:W-:Y:S01]  /*137e0*/  FMUL.FTZ R109, R2, R109 ;  /* 0x0000006d026d7220 */ /* 0x000fe20000410000 */
[C---:B------:R-:W-:Y:S04]  /*137f0*/  HMMA.16816.F32.BF16 R88, R180.reuse, R148, R88 ;  /* 0x00000094b458723c */ /* 0x040fe80000041858 */
[----:B------:R-:W-:Y:S01]  /*13800*/  LOP3.LUT R148, R190, UR11, R205, 0x96, !PT ;  /* 0x0000000bbe947c12 */ /* 0x000fe2000f8e96cd */
[C---:B------:R-:W-:Y:S01]  /*13810*/  FMUL.FTZ R110, R0.reuse, R110 ;  /* 0x0000006e006e7220 */ /* 0x040fe20000410000 */
[----:B------:R-:W-:Y:S01]  /*13820*/  FMUL.FTZ R111, R0, R111 ;  /* 0x0000006f006f7220 */ /* 0x000fe20000410000 */
[----:B------:R-:W-:Y:S01]  /*13830*/  FMUL.FTZ R112, R164, R112 ;  /* 0x00000070a4707220 */ /* 0x000fe20000410000 */
[-C--:B------:R-:W-:Y:S03]  /*13840*/  HMMA.16816.F32.BF16 R92, R180, R150.reuse, R92 ;  /* 0x00000096b45c723c */ /* 0x080fe6000004185c */
[----:B------:R-:W-:Y:S04]  /*13850*/  IMAD.WIDE.U32 R148, R148, -0x2daee0ad, RZ ;  /* 0xd2511f5394947825 */ /* 0x000fe800078e00ff */
[----:B------:R-:W-:Y:S01]  /*13860*/  FMUL.FTZ R113, R164, R113 ;  /* 0x00000071a4717220 */ /* 0x000fe20000410000 */
[C---:B------:R-:W-:Y:S01]  /*13870*/  FMUL.FTZ R114, R3.reuse, R114 ;  /* 0x0000007203727220 */ /* 0x040fe20000410000 */
[C---:B------:R-:W-:Y:S01]  /*13880*/  FMUL.FTZ R115, R3.reuse, R115 ;  /* 0x0000007303737220 */ /* 0x040fe20000410000 */
[C---:B------:R-:W-:Y:S04]  /*13890*/  HMMA.16816.F32.BF16 R96, R172.reuse, R150, R96 ;  /* 0x00000096ac60723c */ /* 0x040fe80000041860 */
[----:B------:R-:W-:Y:S01]  /*138a0*/  LOP3.LUT R188, R188, UR8, R149, 0x96, !PT ;  /* 0x00000008bcbc7c12 */ /* 0x000fe2000f8e9695 */
[C---:B------:R-:W-:Y:S01]  /*138b0*/  FMUL.FTZ R116, R164.reuse, R116 ;  /* 0x00000074a4747220 */ /* 0x040fe20000410000 */
[----:B------:R-:W-:Y:S01]  /*138c0*/  MOV R176, R148 ;  /* 0x0000009400b07202 */ /* 0x000fe20000000f00 */
[----:B------:R-:W-:Y:S01]  /*138d0*/  FMUL.FTZ R117, R164, R117 ;  /* 0x00000075a4757220 */ /* 0x000fe20000410000 */
[-C--:B--2---:R-:W-:Y:S03]  /*138e0*/  HMMA.16816.F32.BF16 R100, R172, R152.reuse, R100 ;  /* 0x00000098ac64723c */ /* 0x084fe60000041864 */
[C---:B------:R-:W-:Y:S01]  /*138f0*/  PRMT R158, R148.reuse, 0x7773, RZ ;  /* 0x00007773949e7816 */ /* 0x040fe200000000ff */
[C---:B------:R-:W-:Y:S01]  /*13900*/  FMUL.FTZ R118, R3.reuse, R118 ;  /* 0x0000007603767220 */ /* 0x040fe20000410000 */
[C---:B------:R-:W-:Y:S01]  /*13910*/  PRMT R161, R148.reuse, 0x7772, RZ ;  /* 0x0000777294a17816 */ /* 0x040fe200000000ff */
[----:B------:R-:W-:Y:S01]  /*13920*/  FMUL.FTZ R119, R3, R119 ;  /* 0x0000007703777220 */ /* 0x000fe20000410000 */
[----:B------:R-:W-:Y:S01]  /*13930*/  PRMT R160, R148, 0x7771, RZ ;  /* 0x0000777194a07816 */ /* 0x000fe200000000ff */
[C---:B------:R-:W-:Y:S01]  /*13940*/  HMMA.16816.F32.BF16 R104, R180.reuse, R152, R104 ;  /* 0x00000098b468723c */ /* 0x040fe20000041868 */
[----:B------:R-:W1:Y:S03]  /*13950*/  LDSM.16.MT88.4 R148, [R156+0x1000] ;  /* 0x001000009c94783b */ /* 0x000e660000004200 */
[----:B------:R-:W-:Y:S01]  /*13960*/  LOP3.LUT R208, R208, UR11, R211, 0x96, !PT ;  /* 0x0000000bd0d07c12 */ /* 0x000fe2000f8e96d3 */
[----:B------:R-:W-:Y:S01]  /*13970*/  FMUL.FTZ R120, R2, R120 ;  /* 0x0000007802787220 */ /* 0x000fe20000410000 */
[----:B------:R-:W-:Y:S01]  /*13980*/  LOP3.LUT R152, R176, 0xff, RZ, 0xc0, !PT ;  /* 0x000000ffb0987812 */ /* 0x000fe200078ec0ff */
[----:B------:R-:W-:Y:S01]  /*13990*/  FMUL.FTZ R121, R2, R121 ;  /* 0x0000007902797220 */ /* 0x000fe20000410000 */
[-C--:B------:R-:W-:Y:S03]  /*139a0*/  HMMA.16816.F32.BF16 R108, R180, R154.reuse, R108 ;  /* 0x0000009ab46c723c */ /* 0x080fe6000004186c */
[----:B------:R-:W-:Y:S01]  /*139b0*/  IMAD.WIDE.U32 R208, R208, -0x2daee0ad, RZ ;  /* 0xd2511f53d0d07825 */ /* 0x000fe200078e00ff */
[----:B------:R-:W-:Y:S02]  /*139c0*/  PRMT R160, R152, 0x5410, R160 ;  /* 0x0000541098a07816 */ /* 0x000fe400000000a0 */
[----:B------:R-:W-:Y:S01]  /*139d0*/  LOP3.LUT R179, R188, 0xffff, RZ, 0xc0, !PT ;  /* 0x0000ffffbcb37812 */ /* 0x000fe200078ec0ff */
[----:B------:R-:W-:Y:S01]  /*139e0*/  FMUL.FTZ R122, R0, R122 ;  /* 0x0000007a007a7220 */ /* 0x000fe20000410000 */
[C---:B------:R-:W-:Y:S04]  /*139f0*/  HMMA.16816.F32.BF16 R112, R172.reuse, R154, R112 ;  /* 0x0000009aac70723c */ /* 0x040fe80000041870 */
[----:B------:R-:W-:Y:S01]  /*13a00*/  LOP3.LUT R206, R206, UR8, R209, 0x96, !PT ;  /* 0x00000008cece7c12 */ /* 0x000fe2000f8e96d1 */
[----:B------:R-:W-:Y:S01]  /*13a10*/  FMUL.FTZ R123, R0, R123 ;  /* 0x0000007b007b7220 */ /* 0x000fe20000410000 */
[C---:B------:R-:W-:Y:S01]  /*13a20*/  FMUL.FTZ R124, R2.reuse, R124 ;  /* 0x0000007c027c7220 */ /* 0x040fe20000410000 */
[----:B------:R-:W-:Y:S01]  /*13a30*/  FMUL.FTZ R125, R2, R125 ;  /* 0x0000007d027d7220 */ /* 0x000fe20000410000 */
[----:B------:R-:W-:Y:S01]  /*13a40*/  PRMT R153, R206, 0x7632, R153 ;  /* 0x00007632ce997816 */ /* 0x000fe20000000099 */
[C---:B------:R-:W-:Y:S01]  /*13a50*/  FMUL.FTZ R126, R0.reuse, R126 ;  /* 0x0000007e007e7220 */ /* 0x040fe20000410000 */
[----:B------:R-:W-:Y:S01]  /*13a60*/  SHF.R.U32.HI R177, RZ, 0x18, R206 ;  /* 0x00000018ffb17819 */ /* 0x000fe200000116ce */
[----:B------:R-:W-:Y:S01]  /*13a70*/  FMUL.FTZ R127, R0, R127 ;  /* 0x0000007f007f7220 */ /* 0x000fe20000410000 */
[----:B------:R-:W-:Y:S01]  /*13a80*/  LOP3.LUT R153, R153, 0xff, RZ, 0xc0, !PT ;  /* 0x000000ff99997812 */ /* 0x000fe200078ec0ff */
[--C-:B------:R-:W-:Y:S01]  /*13a90*/  FFMA.FTZ R205, R32, UR4, -R187.reuse ;  /* 0x0000000420cd7c23 */ /* 0x100fe200080108bb */
[----:B------:R-:W-:Y:S01]  /*13aa0*/  FFMA.FTZ R209, R20, UR4, -R187 ;  /* 0x0000000414d17c23 */ /* 0x000fe200080108bb */
[----:B------:R-:W-:Y:S01]  /*13ab0*/  FFMA.FTZ R211, R22, UR4, -R186 ;  /* 0x0000000416d37c23 */ /* 0x000fe200080108ba */
[----:B------:R-:W-:Y:S01]  /*13ac0*/  PRMT R177, R153, 0x5410, R177 ;  /* 0x0000541099b17816 */ /* 0x000fe200000000b1 */
[----:B------:R-:W-:Y:S01]  /*13ad0*/  FMUL.FTZ R22, R3, R146 ;  /* 0x0000009203167220 */ /* 0x000fe20000410000 */
[----:B------:R-:W2:Y:S01]  /*13ae0*/  LDSM.16.MT88.4 R152, [R157+0x1000] ;  /* 0x001000009d98783b */ /* 0x000ea20000004200 */
[----:B------:R-:W-:Y:S01]  /*13af0*/  FMUL.FTZ R20, R164, R144 ;  /* 0x00000090a4147220 */ /* 0x000fe20000410000 */
[--C-:B------:R-:W-:Y:S01]  /*13b00*/  FFMA.FTZ R144, R24, UR4, -R185.reuse ;  /* 0x0000000418907c23 */ /* 0x100fe200080108b9 */
[----:B------:R-:W-:Y:S01]  /*13b10*/  FFMA.FTZ R185, R25, UR4, -R185 ;  /* 0x0000000419b97c23 */ /* 0x000fe200080108b9 */
[----:B------:R-:W-:Y:S01]  /*13b20*/  MUFU.EX2 R211, R211 ;  /* 0x000000d300d37308 */ /* 0x000fe20000000800 */
[----:B------:R-:W-:Y:S01]  /*13b30*/  FMUL.FTZ R32, R164, R140 ;  /* 0x0000008ca4207220 */ /* 0x000fe20000410000 */
[--C-:B------:R-:W-:Y:S01]  /*13b40*/  FFMA.FTZ R140, R31, UR4, -R184.reuse ;  /* 0x000000041f8c7c23 */ /* 0x100fe200080108b8 */
[-C--:B-1----:R-:W-:Y:S07]  /*13b50*/  HMMA.16816.F32.BF16 R116, R172, R148.reuse, R116 ;  /* 0x00000094ac74723c */ /* 0x082fee0000041874 */
[----:B------:R-:W-:Y:S01]  /*13b60*/  MUFU.EX2 R205, R205 ;  /* 0x000000cd00cd7308 */ /* 0x000fe20000000800 */
[----:B------:R-:W-:Y:S01]  /*13b70*/  FFMA.FTZ R31, R27, UR4, -R184 ;  /* 0x000000041b1f7c23 */ /* 0x000fe200080108b8 */
[C---:B------:R-:W-:Y:S01]  /*13b80*/  FMUL.FTZ R128, R2.reuse, R128 ;  /* 0x0000008002807220 */ /* 0x040fe20000410000 */
[----:B------:R-:W-:Y:S01]  /*13b90*/  FMUL.FTZ R129, R2, R129 ;  /* 0x0000008102817220 */ /* 0x000fe20000410000 */
[C---:B------:R-:W-:Y:S01]  /*13ba0*/  FMUL.FTZ R130, R0.reuse, R130 ;  /* 0x0000008200827220 */ /* 0x040fe20000410000 */
[----:B------:R-:W-:Y:S01]  /*13bb0*/  FMUL.FTZ R131, R0, R131 ;  /* 0x0000008300837220 */ /* 0x000fe20000410000 */
[C---:B------:R-:W-:Y:S04]  /*13bc0*/  HMMA.16816.F32.BF16 R120, R180.reuse, R148, R120 ;  /* 0x00000094b478723c */ /* 0x040fe80000041878 */
[----:B------:R-:W-:Y:S01]  /*13bd0*/  MUFU.EX2 R209, R209 ;  /* 0x000000d100d17308 */ /* 0x000fe20000000800 */
[----:B------:R-:W-:Y:S01]  /*13be0*/  PRMT R163, R208, 0x7773, RZ ;  /* 0x00007773d0a37816 */ /* 0x000fe200000000ff */
[----:B------:R-:W-:Y:S01]  /*13bf0*/  FMUL.FTZ R24, R2, R136 ;  /* 0x0000008802187220 */ /* 0x000fe20000410000 */
[----:B------:R-:W-:Y:S01]  /*13c00*/  PRMT R162, R208, 0x7772, RZ ;  /* 0x00007772d0a27816 */ /* 0x000fe200000000ff */
[----:B------:R-:W-:Y:S01]  /*13c10*/  FMUL.FTZ R25, R2, R137 ;  /* 0x0000008902197220 */ /* 0x000fe20000410000 */
[-C--:B------:R-:W-:Y:S05]  /*13c20*/  HMMA.16816.F32.BF16 R124, R180, R150.reuse, R124 ;  /* 0x00000096b47c723c */ /* 0x080fea000004187c */
[----:B------:R-:W-:Y:S01]  /*13c30*/  MUFU.EX2 R137, R185 ;  /* 0x000000b900897308 */ /* 0x000fe20000000800 */
[----:B------:R-:W-:Y:S01]  /*13c40*/  PRMT R162, R162, 0x5410, R163 ;  /* 0x00005410a2a27816 */ /* 0x000fe200000000a3 */
[----:B------:R-:W-:Y:S01]  /*13c50*/  FMUL.FTZ R27, R0, R139 ;  /* 0x0000008b001b7220 */ /* 0x000fe20000410000 */
[----:B------:R-:W-:Y:S01]  /*13c60*/  MOV R159, R208 ;  /* 0x000000d0009f7202 */ /* 0x000fe20000000f00 */
[----:B------:R-:W-:Y:S01]  /*13c70*/  FFMA.FTZ R193, R164, R231, R193 ;  /* 0x000000e7a4c17223 */ /* 0x000fe200000100c1 */
[----:B------:R-:W-:Y:S01]  /*13c80*/  PRMT R178, R208, 0x7771, RZ ;  /* 0x00007771d0b27816 */ /* 0x000fe200000000ff */
[--C-:B------:R-:W-:Y:S01]  /*13c90*/  FFMA.FTZ R208, R35, UR4, -R186.reuse ;  /* 0x0000000423d07c23 */ /* 0x100fe200080108ba */
[C---:B------:R-:W-:Y:S01]  /*13ca0*/  LOP3.LUT R163, R206.reuse, 0xffff, RZ, 0xc0, !PT ;  /* 0x0000ffffcea37812 */ /* 0x040fe200078ec0ff */
[----:B------:R-:W-:Y:S01]  /*13cb0*/  FFMA.FTZ R186, R23, UR4, -R186 ;  /* 0x0000000417ba7c23 */ /* 0x000fe200080108ba */
[----:B------:R-:W-:Y:S01]  /*13cc0*/  LOP3.LUT R176, R206, 0xff, RZ, 0xc0, !PT ;  /* 0x000000ffceb07812 */ /* 0x000fe200078ec0ff */
[--C-:B------:R-:W-:Y:S01]  /*13cd0*/  FFMA.FTZ R206, R33, UR4, -R187.reuse ;  /* 0x0000000421ce7c23 */ /* 0x100fe200080108bb */
[----:B------:R-:W-:Y:S01]  /*13ce0*/  FFMA.FTZ R187, R21, UR4, -R187 ;  /* 0x0000000415bb7c23 */ /* 0x000fe200080108bb */
[C---:B------:R-:W-:Y:S01]  /*13cf0*/  FMUL.FTZ R21, R164.reuse, R145 ;  /* 0x00000091a4157220 */ /* 0x040fe20000410000 */
[C---:B------:R-:W-:Y:S01]  /*13d00*/  FMUL.FTZ R23, R3.reuse, R147 ;  /* 0x0000009303177220 */ /* 0x040fe20000410000 */
[----:B------:R-:W-:Y:S01]  /*13d10*/  FMUL.FTZ R33, R164, R141 ;  /* 0x0000008da4217220 */ /* 0x000fe20000410000 */
[----:B------:R-:W-:Y:S01]  /*13d20*/  FMUL.FTZ R35, R3, R143 ;  /* 0x0000008f03237220 */ /* 0x000fe20000410000 */
[----:B------:R-:W-:Y:S01]  /*13d30*/  MUFU.EX2 R210, R187 ;  /* 0x000000bb00d27308 */ /* 0x000fe20000000800 */
[----:B------:R-:W-:Y:S01]  /*13d40*/  LOP3.LUT R159, R159, 0xff, RZ, 0xc0, !PT ;  /* 0x000000ff9f9f7812 */ /* 0x000fe200078ec0ff */
[----:B------:R-:W-:Y:S01]  /*13d50*/  FFMA.FTZ R195, R3, R230, R195 ;  /* 0x000000e603c37223 */ /* 0x000fe200000100c3 */
[----:B------:R-:W-:Y:S01]  /*13d60*/  SHF.R.U32.HI R163, RZ, 0x8, R163 ;  /* 0x00000008ffa37819 */ /* 0x000fe200000116a3 */
[C---:B------:R-:W-:Y:S01]  /*13d70*/  HMMA.16816.F32.BF16 R20, R172.reuse, R150, R20 ;  /* 0x00000096ac14723c */ /* 0x040fe20000041814 */
[----:B------:R-:W1:Y:S05]  /*13d80*/  LDSM.16.MT88.4 R148, [R217+0xa800] ;  /* 0x00a80000d994783b */ /* 0x000e6a0000004200 */
[----:B------:R-:W-:Y:S01]  /*13d90*/  MUFU.EX2 R252, R186 ;  /* 0x000000ba00fc7308 */ /* 0x000fe20000000800 */
[----:B------:R-:W-:Y:S01]  /*13da0*/  PRMT R178, R159, 0x5410, R178 ;  /* 0x000054109fb27816 */ /* 0x000fe200000000b2 */
[----:B------:R-:W-:Y:S01]  /*13db0*/  FFMA.FTZ R201, R2, R229, R201 ;  /* 0x000000e502c97223 */ /* 0x000fe200000100c9 */
[----:B------:R-:W-:Y:S07]  /*13dc0*/  LOP3.LUT R159, R188, 0xff, RZ, 0xc0, !PT ;  /* 0x000000ffbc9f7812 */ /* 0x000fee00078ec0ff */
[----:B------:R-:W3:Y:S01]  /*13dd0*/  MUFU.EX2 R206, R206 ;  /* 0x000000ce00ce7308 */ /* 0x000ee20000000800 */
[-C--:B--2---:R-:W-:Y:S03]  /*13de0*/  HMMA.16816.F32.BF16 R32, R172, R152.reuse, R32 ;  /* 0x00000098ac20723c */ /* 0x084fe60000041820 */
[--C-:B------:R-:W-:Y:S06]  /*13df0*/  PRMT R176, R176, 0x5410, R163.reuse ;  /* 0x00005410b0b07816 */ /* 0x100fec00000000a3 */
[----:B------:R-:W2:Y:S01]  /*13e00*/  MUFU.EX2 R208, R208 ;  /* 0x000000d000d07308 */ /* 0x000ea20000000800 */
[----:B------:R-:W-:Y:S01]  /*13e10*/  PRMT R163, R188, 0x7632, R163 ;  /* 0x00007632bca37816 */ /* 0x000fe200000000a3 */
[----:B------:R-:W-:Y:S01]  /*13e20*/  FFMA.FTZ R203, R0, R228, R203 ;  /* 0x000000e400cb7223 */ /* 0x000fe200000100cb */
[----:B------:R-:W-:Y:S01]  /*13e30*/  PRMT R161, R161, 0x5410, R158 ;  /* 0x00005410a1a17816 */ /* 0x000fe2000000009e */
[C---:B------:R-:W-:Y:S06]  /*13e40*/  HMMA.16816.F32.BF16 R128, R180.reuse, R152, R128 ;  /* 0x00000098b480723c */ /* 0x040fec0000041880 */
[----:B------:R4:W5:Y:S01]  /*13e50*/  MUFU.EX2 R153, R144 ;  /* 0x0000009000997308 */ /* 0x0009620000000800 */
[----:B------:R-:W-:Y:S09]  /*13e60*/  SHF.R.U32.HI R179, RZ, 0x8, R179 ;  /* 0x00000008ffb37819 */ /* 0x000ff200000116b3 */
[----:B------:R3:W-:Y:S01]  /*13e70*/  MUFU.EX2 R152, R31 ;  /* 0x0000001f00987308 */ /* 0x0007e20000000800 */
[----:B------:R-:W-:Y:S01]  /*13e80*/  SHF.R.U32.HI R158, RZ, 0x18, R188 ;  /* 0x00000018ff9e7819 */ /* 0x000fe200000116bc */
[----:B------:R-:W-:Y:S01]  /*13e90*/  FADD.FTZ R193, R194, R193 ;  /* 0x000000c1c2c17221 */ /* 0x000fe20000010000 */
[----:B------:R-:W-:Y:S01]  /*13ea0*/  PRMT R159, R159, 0x5410, R179 ;  /* 0x000054109f9f7816 */ /* 0x000fe200000000b3 */
[----:B------:R-:W-:Y:S01]  /*13eb0*/  LDSM.16.MT88.4 R188, [R156+0x1800] ;  /* 0x001800009cbc783b */ /* 0x000fe20000004200 */
[----:B------:R-:W-:Y:S01]  /*13ec0*/  LOP3.LUT R179, R162, 0xff00ff, RZ, 0xc0, !PT ;  /* 0x00ff00ffa2b37812 */ /* 0x000fe200078ec0ff */
[----:B------:R-:W-:Y:S01]  /*13ed0*/  FFMA.FTZ R162, R26, UR4, -R184 ;  /* 0x000000041aa27c23 */ /* 0x000fe200080108b8 */
[----:B------:R-:W-:Y:S01]  /*13ee0*/  FMUL.FTZ R26, R0, R138 ;  /* 0x0000008a001a7220 */ /* 0x000fe20000410000 */
[--C-:B------:R-:W-:Y:S01]  /*13ef0*/  HSET2.LE.AND R178, R178, R245.reuse, PT ;  /* 0x000000f5b2b27233 */ /* 0x100fe20003803000 */
[----:B------:R-:W-:Y:S01]  /*13f00*/  FADD.FTZ R195, R196, R195 ;  /* 0x000000c3c4c37221 */ /* 0x000fe20000010000 */
[--C-:B------:R-:W-:Y:S01]  /*13f10*/  HSET2.LE.AND R179, R179, R245.reuse, PT ;  /* 0x000000f5b3b37233 */ /* 0x100fe20003803000 */
[----:B------:R-:W-:Y:S01]  /*13f20*/  FADD.FTZ R201, R202, R201 ;  /* 0x000000c9cac97221 */ /* 0x000fe20000010000 */
[----:B----4-:R4:W-:Y:S01]  /*13f30*/  LDSM.16.MT88.4 R144, [R156+0x800] ;  /* 0x000800009c90783b */ /* 0x0109e20000004200 */
[--C-:B------:R-:W-:Y:S01]  /*13f40*/  HSET2.LE.AND R176, R176, R245.reuse, PT ;  /* 0x000000f5b0b07233 */ /* 0x100fe20003803000 */
[-C--:B------:R-:W-:Y:S01]  /*13f50*/  HMMA.16816.F32.BF16 R24, R180, R154.reuse, R24 ;  /* 0x0000009ab418723c */ /* 0x080fe20000041818 */
[----:B------:R-:W-:Y:S02]  /*13f60*/  MUFU.EX2 R162, R162 ;  /* 0x000000a200a27308 */ /* 0x000fe40000000800 */
[----:B------:R-:W-:Y:S01]  /*13f70*/  LOP3.LUT R163, R163, 0xff, RZ, 0xc0, !PT ;  /* 0x000000ffa3a37812 */ /* 0x000fe200078ec0ff */
[----:B---3--:R-:W-:Y:S01]  /*13f80*/  FMUL.FTZ R31, R3, R135 ;  /* 0x00000087031f7220 */ /* 0x008fe20000410000 */
[----:B------:R-:W-:Y:S01]  /*13f90*/  F2FP.BF16.F32.PACK_AB R30, R206, R205 ;  /* 0x000000cdce1e723e */ /* 0x000fe200000010ff */
[----:B------:R-:W-:Y:S01]  /*13fa0*/  LDSM.16.MT88.4 R180, [R157+0x800] ;  /* 0x000800009db4783b */ /* 0x000fe20000004200 */
[----:B--2---:R-:W-:Y:S01]  /*13fb0*/  F2FP.BF16.F32.PACK_AB R29, R208, R207 ;  /* 0x000000cfd01d723e */ /* 0x004fe200000010ff */
[----:B------:R-:W-:Y:S01]  /*13fc0*/  FADD.FTZ R203, R204, R203 ;  /* 0x000000cbcccb7221 */ /* 0x000fe20000010000 */
[----:B------:R-:W-:Y:S01]  /*13fd0*/  F2FP.BF16.F32.PACK_AB R28, R210, R209 ;  /* 0x000000d1d21c723e */ /* 0x000fe200000010ff */
[----:B------:R-:W-:Y:S01]  /*13fe0*/  FADD.FTZ R193, R170, R193 ;  /* 0x000000c1aac17221 */ /* 0x000fe20000010000 */
[----:B------:R-:W-:Y:S01]  /*13ff0*/  PRMT R158, R163, 0x5410, R158 ;  /* 0x00005410a39e7816 */ /* 0x000fe2000000009e */
[----:B------:R-:W-:Y:S01]  /*14000*/  FADD.FTZ R195, R171, R195 ;  /* 0x000000c3abc37221 */ /* 0x000fe20000010000 */
[----:B------:R-:W-:Y:S01]  /*14010*/  LOP3.LUT R178, R30, R178, RZ, 0xc0, !PT ;  /* 0x000000b21eb27212 */ /* 0x000fe200078ec0ff */
[----:B------:R-:W-:Y:S01]  /*14020*/  FMUL.FTZ R30, R3, R134 ;  /* 0x00000086031e7220 */ /* 0x000fe20000410000 */
[----:B------:R-:W-:Y:S01]  /*14030*/  LOP3.LUT R179, R29, R179, RZ, 0xc0, !PT ;  /* 0x000000b31db37212 */ /* 0x000fe200078ec0ff */
[----:B------:R-:W-:Y:S01]  /*14040*/  FMUL.FTZ R29, R164, R133 ;  /* 0x00000085a41d7220 */ /* 0x000fe20000410000 */
[----:B------:R-:W-:Y:S01]  /*14050*/  LOP3.LUT R176, R28, R176, RZ, 0xc0, !PT ;  /* 0x000000b01cb07212 */ /* 0x000fe200078ec0ff */
[----:B------:R-:W-:Y:S01]  /*14060*/  FMUL.FTZ R28, R164, R132 ;  /* 0x00000084a41c7220 */ /* 0x000fe20000410000 */
[----:B------:R2:W3:Y:S01]  /*14070*/  MUFU.EX2 R163, R140 ;  /* 0x0000008c00a37308 */ /* 0x0004e20000000800 */
[----:B------:R-:W-:Y:S01]  /*14080*/  LDSM.16.MT88.4 R184, [R217+0xb800] ;  /* 0x00b80000d9b8783b */ /* 0x000fe20000004200 */
[----:B------:R-:W-:Y:S01]  /*14090*/  F2FP.BF16.F32.PACK_AB R132, R252, R211 ;  /* 0x000000d3fc84723e */ /* 0x000fe200000010ff */
[----:B------:R-:W-:Y:S01]  /*140a0*/  FADD.FTZ R201, R197, R201 ;  /* 0x000000c9c5c97221 */ /* 0x000fe20000010000 */
[--C-:B------:R-:W-:Y:S01]  /*140b0*/  HSET2.LE.AND R177, R177, R245.reuse, PT ;  /* 0x000000f5b1b17233 */ /* 0x100fe20003803000 */
[----:B------:R-:W-:Y:S01]  /*140c0*/  FADD.FTZ R203, R200, R203 ;  /* 0x000000cbc8cb7221 */ /* 0x000fe20000010000 */
[----:B------:R-:W-:Y:S03]  /*140d0*/  HMMA.16816.F32.BF16 R28, R172, R154, R28 ;  /* 0x0000009aac1c723c */ /* 0x000fe6000004181c */
[----:B------:R1:W-:Y:S01]  /*140e0*/  LDSM.16.MT88.4 R172, [R157+0x1800] ;  /* 0x001800009dac783b */ /* 0x0003e20000004200 */
[----:B------:R-:W-:Y:S01]  /*140f0*/  LOP3.LUT R139, R161, 0xff00ff, RZ, 0xc0, !PT ;  /* 0x00ff00ffa18b7812 */ /* 0x000fe200078ec0ff */
[----:B------:R-:W-:Y:S01]  /*14100*/  FADD.FTZ R193, R169, R193 ;  /* 0x000000c1a9c17221 */ /* 0x000fe20000010000 */
[--C-:B------:R-:W-:Y:S01]  /*14110*/  HSET2.LE.AND R138, R160, R245.reuse, PT ;  /* 0x000000f5a08a7233 */ /* 0x100fe20003803000 */
[----:B------:R-:W-:Y:S01]  /*14120*/  FADD.FTZ R195, R192, R195 ;  /* 0x000000c3c0c37221 */ /* 0x000fe20000010000 */
[----:B------:R-:W-:Y:S01]  /*14130*/  F2FP.BF16.F32.PACK_AB R136, R250, R251 ;  /* 0x000000fbfa88723e */ /* 0x000fe200000010ff */
[----:B------:R-:W-:Y:S01]  /*14140*/  FADD.FTZ R201, R198, R201 ;  /* 0x000000c9c6c97221 */ /* 0x000fe20000010000 */
[----:B-----5:R-:W-:Y:S01]  /*14150*/  MOV R155, R153 ;  /* 0x00000099009b7202 */ /* 0x020fe20000000f00 */
[----:B--2---:R-:W2:Y:S01]  /*14160*/  LDSM.16.MT88.4 R140, [R216+0xa800] ;  /* 0x00a80000d88c783b */ /* 0x004ea20000004200 */
[--C-:B------:R-:W-:Y:S01]  /*14170*/  HSET2.LE.AND R153, R159, R245.reuse, PT ;  /* 0x000000f59f997233 */ /* 0x100fe20003803000 */
[----:B------:R-:W-:Y:S01]  /*14180*/  FADD.FTZ R203, R199, R203 ;  /* 0x000000cbc7cb7221 */ /* 0x000fe20000010000 */
[----:B------:R-:W-:Y:S01]  /*14190*/  MOV R159, R137 ;  /* 0x00000089009f7202 */ /* 0x000fe20000000f00 */
[----:B------:R-:W-:Y:S01]  /*141a0*/  FADD.FTZ R193, R209, R193 ;  /* 0x000000c1d1c17221 */ /* 0x000fe20000010000 */
[----:B------:R-:W-:Y:S01]  /*141b0*/  LOP3.LUT R138, R136, R138, RZ, 0xc0, !PT ;  /* 0x0000008a888a7212 */ /* 0x000fe200078ec0ff */
[----:B------:R-:W-:Y:S01]  /*141c0*/  FADD.FTZ R195, R211, R195 ;  /* 0x000000c3d3c37221 */ /* 0x000fe20000010000 */
[--C-:B------:R-:W-:Y:S01]  /*141d0*/  HSET2.LE.AND R139, R139, R245.reuse, PT ;  /* 0x000000f58b8b7233 */ /* 0x100fe20003803000 */
[----:B------:R-:W-:Y:S01]  /*141e0*/  FADD.FTZ R193, R210, R193 ;  /* 0x000000c1d2c17221 */ /* 0x000fe20000010000 */
[----:B---3--:R-:W-:Y:S01]  /*141f0*/  F2FP.BF16.F32.PACK_AB R136, R163, R249 ;  /* 0x000000f9a388723e */ /* 0x008fe200000010ff */
[----:B------:R-:W-:Y:S01]  /*14200*/  FADD.FTZ R195, R252, R195 ;  /* 0x000000c3fcc37221 */ /* 0x000fe20000010000 */
[----:B------:R-:W-:Y:S01]  /*14210*/  HSET2.LE.AND R137, R158, R245, PT ;  /* 0x000000f59e897233 */ /* 0x000fe20003803000 */
[----:B------:R-:W-:Y:S01]  /*14220*/  FADD.FTZ R193, R205, R193 ;  /* 0x000000c1cdc17221 */ /* 0x000fe20000010000 */
[----:B------:R-:W-:Y:S01]  /*14230*/  LOP3.LUT R177, R132, R177, RZ, 0xc0, !PT ;  /* 0x000000b184b17212 */ /* 0x000fe200078ec0ff */
[----:B------:R-:W-:Y:S01]  /*14240*/  FADD.FTZ R195, R207, R195 ;  /* 0x000000c3cfc37221 */ /* 0x000fe20000010000 */
[----:B----4-:R-:W-:Y:S01]  /*14250*/  MOV R156, R162 ;  /* 0x000000a2009c7202 */ /* 0x010fe20000000f00 */
[----:B------:R-:W3:Y:S01]  /*14260*/  LDSM.16.MT88.4 R132, [R216+0xb800] ;  /* 0x00b80000d884783b */ /* 0x000ee20000004200 */
[----:B------:R-:W-:Y:S01]  /*14270*/  F2FP.BF16.F32.PACK_AB R154, R159, R155 ;  /* 0x0000009b9f9a723e */ /* 0x000fe200000010ff */
[----:B------:R-:W-:Y:S01]  /*14280*/  FADD.FTZ R231, R206, R193 ;  /* 0x000000c1cee77221 */ /* 0x000fe20000010000 */
[----:B------:R-:W-:Y:S01]  /*14290*/  MOV R158, R152 ;  /* 0x00000098009e7202 */ /* 0x000fe20000000f00 */
[----:B------:R-:W-:Y:S01]  /*142a0*/  FADD.FTZ R230, R208, R195 ;  /* 0x000000c3d0e67221 */ /* 0x000fe20000010000 */
[----:B------:R-:W-:Y:S02]  /*142b0*/  LOP3.LUT R139, R136, R139, RZ, 0xc0, !PT ;  /* 0x0000008b888b7212 */ /* 0x000fe400078ec0ff */
[----:B------:R-:W-:Y:S02]  /*142c0*/  F2FP.BF16.F32.PACK_AB R152, R158, R156 ;  /* 0x0000009c9e98723e */ /* 0x000fe400000010ff */
[----:B------:R-:W-:Y:S02]  /*142d0*/  LOP3.LUT R136, R154, R153, RZ, 0xc0, !PT ;  /* 0x000000999a887212 */ /* 0x000fe400078ec0ff */
[----:B------:R-:W-:Y:S02]  /*142e0*/  MOV R153, R163 ;  /* 0x000000a300997202 */ /* 0x000fe40000000f00 */
[-C--:B-1----:R-:W-:Y:S05]  /*142f0*/  HMMA.16816.F32.BF16 R160, R176, R148.reuse, R4 ;  /* 0x00000094b0a0723c */ /* 0x082fea0000041804 */
[----:B------:R-:W-:Y:S02]  /*14300*/  LOP3.LUT R137, R152, R137, RZ, 0xc0, !PT ;  /* 0x0000008998897212 */ /* 0x000fe400078ec0ff */
[----:B------:R-:W-:Y:S02]  /*14310*/  MOV R6, R158 ;  /* 0x0000009e00067202 */ /* 0x000fe40000000f00 */
[----:B------:R-:W-:Y:S02]  /*14320*/  MOV R5, R159 ;  /* 0x0000009f00057202 */ /* 0x000fe40000000f00 */
[----:B------:R-:W-:Y:S02]  /*14330*/  MOV R4, R156 ;  /* 0x0000009c00047202 */ /* 0x000fe40000000f00 */
[C---:B------:R-:W-:Y:S04]  /*14340*/  HMMA.16816.F32.BF16 R156, R136.reuse, R148, R8 ;  /* 0x00000094889c723c */ /* 0x040fe80000041808 */
[----:B------:R-:W-:Y:S01]  /*14350*/  MOV R7, R153 ;  /* 0x0000009900077202 */ /* 0x000fe20000000f00 */
[----:B------:R-:W-:Y:S01]  /*14360*/  FADD.FTZ R203, R4, R203 ;  /* 0x000000cb04cb7221 */ /* 0x000fe20000010000 */
[----:B------:R-:W-:Y:S02]  /*14370*/  MOV R11, R155 ;  /* 0x0000009b000b7202 */ /* 0x000fe40000000f00 */
[-C--:B------:R-:W-:Y:S03]  /*14380*/  HMMA.16816.F32.BF16 R152, R136, R150.reuse, R12 ;  /* 0x000000968898723c */ /* 0x080fe6000004180c */
[----:B------:R-:W-:Y:S01]  /*14390*/  FADD.FTZ R201, R11, R201 ;  /* 0x000000c90bc97221 */ /* 0x000fe20000010000 */
[----:B------:R-:W-:Y:S01]  /*143a0*/  FADD.FTZ R203, R6, R203 ;  /* 0x000000cb06cb7221 */ /* 0x000fe20000010000 */
[----:B------:R-:W-:Y:S02]  /*143b0*/  MOV R2, R165 ;  /* 0x000000a500027202 */ /* 0x000fe40000000f00 */
[----:B------:R-:W-:Y:S01]  /*143c0*/  FADD.FTZ R201, R5, R201 ;  /* 0x000000c905c97221 */ /* 0x000fe20000010000 */
[C---:B------:R-:W-:Y:S04]  /*143d0*/  HMMA.16816.F32.BF16 R148, R176.reuse, R150, R16 ;  /* 0x00000096b094723c */ /* 0x040fe80000041810 */
[----:B------:R-:W-:Y:S01]  /*143e0*/  FADD.FTZ R201, R251, R201 ;  /* 0x000000c9fbc97221 */ /* 0x000fe20000010000 */
[----:B------:R-:W-:Y:S01]  /*143f0*/  FADD.FTZ R203, R249, R203 ;  /* 0x000000cbf9cb7221 */ /* 0x000fe20000010000 */
[----:B------:R-:W-:Y:S02]  /*14400*/  MOV R0, R166 ;  /* 0x000000a600007202 */ /* 0x000fe40000000f00 */
[-C--:B--2---:R-:W-:Y:S03]  /*14410*/  HMMA.16816.F32.BF16 R36, R176, R140.reuse, R36 ;  /* 0x0000008cb024723c */ /* 0x084fe60000041824 */
[----:B------:R-:W-:Y:S01]  /*14420*/  FADD.FTZ R229, R250, R201 ;  /* 0x000000c9fae57221 */ /* 0x000fe20000010000 */
[----:B------:R-:W-:Y:S01]  /*14430*/  FADD.FTZ R228, R7, R203 ;  /* 0x000000cb07e47221 */ /* 0x000fe20000010000 */
[----:B------:R-:W-:Y:S02]  /*14440*/  MOV R164, R167 ;  /* 0x000000a700a47202 */ /* 0x000fe40000000f00 */
[----:B------:R-:W-:Y:S01]  /*14450*/  MOV R3, R168 ;  /* 0x000000a800037202 */ /* 0x000fe20000000f00 */
        /* <DEDUP_REMOVED lines=26> */
[----:B------:R-:W-:Y:S01]  /*14600*/  HMMA.16816.F32.BF16 R132, R176, R174, R28 ;  /* 0x000000aeb084723c */ /* 0x000fe2000004181c */
[----:B------:R-:W-:Y:S08]  /*14610*/  @!UPT UIADD3 URZ, UPT, UPT, URZ, URZ, URZ ;  /* 0x000000fffffff290 */ /* 0x000ff0000fffe0ff */
[----:B------:R-:W-:Y:S11]  /*14620*/  BRA.U UP0, `(.L_x_1118) ;  /* 0xffffffd500b07547 */ /* 0x000ff6000b83ffff */
.L_x_1117:
[----:B------:R-:W1:Y:S01]  /*14630*/  SHFL.BFLY PT, R0, R230, 0x2, 0x1f ;  /* 0x0c401f00e6007f89 */ /* 0x000e6200000e0000 */
[----:B------:R-:W2:Y:S01]  /*14640*/  LDCU UR4, c[0x0][0x4fc] ;  /* 0x00009f80ff0477ac */ /* 0x000ea20008000800 */
[----:B------:R-:W3:Y:S02]  /*14650*/  LDC.U8 R17, c[0x0][0x549] ;  /* 0x00015240ff117b82 */ /* 0x000ee40000000000 */
[----:B------:R-:W4:Y:S01]  /*14660*/  SHFL.BFLY PT, R2, R231, 0x2, 0x1f ;  /* 0x0c401f00e7027f89 */ /* 0x000f2200000e0000 */
[----:B------:R-:W-:-:S03]  /*14670*/  UMOV UR5, 0x400 ;  /* 0x0000040000057882 */ /* 0x000fc60000000000 */
[----:B------:R-:W2:Y:S02]  /*14680*/  SHFL.BFLY PT, R4, R229, 0x2, 0x1f ;  /* 0x0c401f00e5047f89 */ /* 0x000ea400000e0000 */
[----:B------:R-:W2:Y:S02]  /*14690*/  LDC.U8 R24, c[0x0][0x548] ;  /* 0x00015200ff187b82 */ /* 0x000ea40000000000 */
[----:B------:R-:W2:Y:S01]  /*146a0*/  SHFL.BFLY PT, R3, R228, 0x2, 0x1f ;  /* 0x0c401f00e4037f89 */ /* 0x000ea200000e0000 */
[----:B------:R-:W2:Y:S01]  /*146b0*/  S2R R18, SR_CTAID.Z ;  /* 0x0000000000127919 */ /* 0x000ea20000002700 */
[----:B-1----:R-:W-:Y:S02]  /*146c0*/  FADD.FTZ R230, R0, R230 ;  /* 0x000000e600e67221 */ /* 0x002fe40000010000 */
[----:B------:R-:W1:Y:S01]  /*146d0*/  S2R R0, SR_TID.X ;  /* 0x0000000000007919 */ /* 0x000e620000002100 */
[----:B---3--:R-:W-:Y:S01]  /*146e0*/  ISETP.NE.AND P2, PT, R17, RZ, PT ;  /* 0x000000ff1100720c */ /* 0x008fe20003f45270 */
[----:B----4-:R-:W-:Y:S01]  /*146f0*/  FADD.FTZ R231, R2, R231 ;  /* 0x000000e702e77221 */ /* 0x010fe20000010000 */
[----:B------:R-:W3:Y:S01]  /*14700*/  SHFL.BFLY PT, R7, R230, 0x1, 0x1f ;  /* 0x0c201f00e6077f89 */ /* 0x000ee200000e0000 */
[----:B--2---:R-:W-:-:S03]  /*14710*/  FADD.FTZ R229, R4, R229 ;  /* 0x000000e504e57221 */ /* 0x004fc60000010000 */
[----:B------:R-:W2:Y:S01]  /*14720*/  SHFL.BFLY PT, R2, R231, 0x1, 0x1f ;  /* 0x0c201f00e7027f89 */ /* 0x000ea200000e0000 */
[----:B------:R-:W-:-:S03]  /*14730*/  FADD.FTZ R228, R3, R228 ;  /* 0x000000e403e47221 */ /* 0x000fc60000010000 */
[----:B------:R-:W4:Y:S03]  /*14740*/  SHFL.BFLY PT, R11, R229, 0x1, 0x1f ;  /* 0x0c201f00e50b7f89 */ /* 0x000f2600000e0000 */
[----:B------:R-:W4:Y:S01]  /*14750*/  @P2 LDC R19, c[0x0][0x430] ;  /* 0x00010c00ff132b82 */ /* 0x000f220000000800 */
[----:B------:R-:W-:Y:S01]  /*14760*/  @P2 MOV R26, 0x1 ;  /* 0x00000001001a2802 */ /* 0x000fe20000000f00 */
[----:B------:R-:W4:Y:S01]  /*14770*/  SHFL.BFLY PT, R10, R228, 0x1, 0x1f ;  /* 0x0c201f00e40a7f89 */ /* 0x000f2200000e0000 */
[----:B---3--:R-:W-:Y:S01]  /*14780*/  FADD.FTZ R7, R230, R7 ;  /* 0x00000007e6077221 */ /* 0x008fe20000010000 */
[C---:B-1----:R-:W-:Y:S01]  /*14790*/  SHF.L.U32 R8, R0.reuse, 0x4, RZ ;  /* 0x0000000400087819 */ /* 0x042fe200000006ff */
[----:B--2---:R-:W-:Y:S01]  /*147a0*/  FADD.FTZ R2, R231, R2 ;  /* 0x00000002e7027221 */ /* 0x004fe20000010000 */
[----:B------:R-:W-:Y:S01]  /*147b0*/  SHF.L.U32 R5, R0, 0x1, RZ ;  /* 0x0000000100057819 */ /* 0x000fe200000006ff */
[----:B------:R-:W1:Y:S01]  /*147c0*/  MUFU.RCP R9, R7 ;  /* 0x0000000700097308 */ /* 0x000e620000001000 */
[----:B------:R-:W-:Y:S01]  /*147d0*/  LOP3.LUT R8, R8, 0x1c0, RZ, 0xc0, !PT ;  /* 0x000001c008087812 */ /* 0x000fe200078ec0ff */
[----:B----4-:R-:W-:Y:S01]  /*147e0*/  FADD.FTZ R11, R229, R11 ;  /* 0x0000000be50b7221 */ /* 0x010fe20000010000 */
[----:B------:R-:W-:-:S02]  /*147f0*/  SHF.L.U32 R3, R0, 0x5, RZ ;  /* 0x0000000500037819 */ /* 0x000fc400000006ff */
[----:B------:R-:W-:Y:S02]  /*14800*/  LOP3.LUT R4, R5, 0x6, RZ, 0xc0, !PT ;  /* 0x0000000605047812 */ /* 0x000fe400078ec0ff */
[----:B------:R-:W-:Y:S01]  /*14810*/  LOP3.LUT R8, R8, 0x38, R5, 0xf8, !PT ;  /* 0x0000003808087812 */ /* 0x000fe200078ef805 */
[----:B------:R-:W2:Y:S01]  /*14820*/  MUFU.RCP R6, R2 ;  /* 0x0000000200067308 */ /* 0x000ea20000001000 */
[----:B------:R-:W-:Y:S01]  /*14830*/  LOP3.LUT R3, R4, 0x7c00, R3, 0xf8, !PT ;  /* 0x00007c0004037812 */ /* 0x000fe200078ef803 */
[----:B------:R-:W-:Y:S01]  /*14840*/  FADD.FTZ R4, R228, R10 ;  /* 0x0000000ae4047221 */ /* 0x000fe20000010000 */
[----:B------:R-:W-:Y:S02]  /*14850*/  FSETP.NE.FTZ.AND P6, PT, R2, RZ, PT ;  /* 0x000000ff0200720b */ /* 0x000fe40003fd5000 */
[----:B------:R-:W-:Y:S02]  /*14860*/  LOP3.LUT R3, R3, R8, RZ, 0xfc, !PT ;  /* 0x0000000803037212 */ /* 0x000fe400078efcff */
[----:B------:R-:W-:Y:S01]  /*14870*/  FSETP.NE.FTZ.AND P5, PT, R7, RZ, PT ;  /* 0x000000ff0700720b */ /* 0x000fe20003fb5000 */
[----:B------:R-:W3:Y:S01]  /*14880*/  MUFU.RCP R5, R11 ;  /* 0x0000000b00057308 */ /* 0x000ee20000001000 */
[----:B------:R-:W-:-:S02]  /*14890*/  FSETP.NE.FTZ.AND P4, PT, R11, RZ, PT ;  /* 0x000000ff0b00720b */ /* 0x000fc40003f95000 */
[----:B------:R-:W-:Y:S02]  /*148a0*/  FSETP.NE.FTZ.AND P3, PT, R4, RZ, PT ;  /* 0x000000ff0400720b */ /* 0x000fe40003f75000 */
[----:B-1----:R-:W-:Y:S02]  /*148b0*/  FSEL R9, R9, 1, P5 ;  /* 0x3f80000009097808 */ /* 0x002fe40002800000 */
[----:B------:R-:W-:Y:S01]  /*148c0*/  MOV R10, 0x10 ;  /* 0x00000010000a7802 */ /* 0x000fe20000000f00 */
[----:B------:R-:W1:Y:S01]  /*148d0*/  MUFU.RCP R8, R4 ;  /* 0x0000000400087308 */ /* 0x000e620000001000 */
[----:B------:R-:W-:Y:S01]  /*148e0*/  LOP3.LUT P0, RZ, R0, 0x4, RZ, 0xc0, !PT ;  /* 0x0000000400ff7812 */ /* 0x000fe2000780c0ff */
[----:B------:R-:W-:Y:S01]  /*148f0*/  FMUL.FTZ R9, R9, UR4 ;  /* 0x0000000409097c20 */ /* 0x000fe20008410000 */
[----:B--2---:R-:W-:Y:S01]  /*14900*/  FSEL R6, R6, 1, P6 ;  /* 0x3f80000006067808 */ /* 0x004fe20003000000 */
[----:B------:R-:W2:Y:S01]  /*14910*/  @P6 LDC R22, c[0x0][0x458] ;  /* 0x00011600ff166b82 */ /* 0x000ea20000000800 */
[----:B------:R-:W-:Y:S01]  /*14920*/  SEL R10, R10, 0xfffffff0, !P0 ;  /* 0xfffffff00a0a7807 */ /* 0x000fe20004000000 */
[C---:B------:R-:W-:Y:S01]  /*14930*/  FMUL.FTZ R162, R9.reuse, R162 ;  /* 0x000000a209a27220 */ /* 0x040fe20000410000 */
[----:B------:R-:W-:Y:S01]  /*14940*/  LOP3.LUT P0, RZ, R0, 0x8, RZ, 0xc0, !PT ;  /* 0x0000000800ff7812 */ /* 0x000fe2000780c0ff */
[----:B------:R-:W-:Y:S01]  /*14950*/  FMUL.FTZ R6, R6, UR4 ;  /* 0x0000000406067c20 */ /* 0x000fe20008410000 */
[----:B------:R-:W-:Y:S01]  /*14960*/  FMUL.FTZ R163, R9, R163 ;  /* 0x000000a309a37220 */ /* 0x000fe20000410000 */
[----:B---3--:R-:W-:Y:S01]  /*14970*/  FSEL R5, R5, 1, P4 ;  /* 0x3f80000005057808 */ /* 0x008fe20002000000 */
[----:B------:R-:W-:Y:S01]  /*14980*/  FMUL.FTZ R150, R9, R150 ;  /* 0x0000009609967220 */ /* 0x000fe20000410000 */
[C---:B------:R-:W-:Y:S01]  /*14990*/  FMUL.FTZ R160, R6.reuse, R160 ;  /* 0x000000a006a07220 */ /* 0x040fe20000410000 */
[C---:B------:R-:W-:Y:S01]  /*149a0*/  FMUL.FTZ R161, R6.reuse, R161 ;  /* 0x000000a106a17220 */ /* 0x040fe20000410000 */
[C---:B------:R-:W-:Y:S01]  /*149b0*/  FMUL.FTZ R148, R6.reuse, R148 ;  /* 0x0000009406947220 */ /* 0x040fe20000410000 */
[----:B------:R-:W-:Y:S01]  /*149c0*/  FMUL.FTZ R5, R5, UR4 ;  /* 0x0000000405057c20 */ /* 0x000fe20008410000 */
[----:B------:R-:W-:Y:S01]  /*149d0*/  FMUL.FTZ R149, R6, R149 ;  /* 0x0000009506957220 */ /* 0x000fe20000410000 */
[----:B------:R-:W-:Y:S01]  /*149e0*/  FMUL.FTZ R151, R9, R151 ;  /* 0x0000009709977220 */ /* 0x000fe20000410000 */
[----:B-1----:R-:W-:Y:S01]  /*149f0*/  FSEL R8, R8, 1, P3 ;  /* 0x3f80000008087808 */ /* 0x002fe20001800000 */
[C---:B------:R-:W-:Y:S01]  /*14a00*/  FMUL.FTZ R156, R5.reuse, R156 ;  /* 0x0000009c059c7220 */ /* 0x040fe20000410000 */
[C---:B------:R-:W-:Y:S01]  /*14a10*/  FMUL.FTZ R157, R5.reuse, R157 ;  /* 0x0000009d059d7220 */ /* 0x040fe20000410000 */
[C---:B------:R-:W-:Y:S01]  /*14a20*/  FMUL.FTZ R152, R5.reuse, R152 ;  /* 0x0000009805987220 */ /* 0x040fe20000410000 */
[C---:B------:R-:W-:Y:S01]  /*14a30*/  FMUL.FTZ R153, R5.reuse, R153 ;  /* 0x0000009905997220 */ /* 0x040fe20000410000 */
[----:B------:R-:W-:Y:S01]  /*14a40*/  FMUL.FTZ R8, R8, UR4 ;  /* 0x0000000408087c20 */ /* 0x000fe20008410000 */
[----:B------:R-:W1:Y:S01]  /*14a50*/  S2UR UR4, SR_CgaCtaId ;  /* 0x00000000000479c3 */ /* 0x000e620000008800 */
        /* <DEDUP_REMOVED lines=28> */
[----:B-1----:R-:W-:Y:S01]  /*14c20*/  ULEA UR4, UR4, UR5, 0x18 ;  /* 0x0000000504047291 */ /* 0x002fe2000f8ec0ff */
[C---:B------:R-:W-:Y:S01]  /*14c30*/  FMUL.FTZ R158, R8.reuse, R158 ;  /* 0x0000009e089e7220 */ /* 0x040fe20000410000 */
[C---:B------:R-:W-:Y:S01]  /*14c40*/  FMUL.FTZ R159, R8.reuse, R159 ;  /* 0x0000009f089f7220 */ /* 0x040fe20000410000 */
[C---:B------:R-:W-:Y:S01]  /*14c50*/  FMUL.FTZ R154, R8.reuse, R154 ;  /* 0x0000009a089a7220 */ /* 0x040fe20000410000 */
[----:B------:R-:W-:Y:S01]  /*14c60*/  F2FP.BF16.F32.PACK_AB R136, R5, R136 ;  /* 0x000000880588723e */ /* 0x000fe200000010ff */
[----:B------:R-:W-:Y:S01]  /*14c70*/  FMUL.FTZ R155, R8, R155 ;  /* 0x0000009b089b7220 */ /* 0x000fe20000410000 */
[----:B------:R-:W-:Y:S01]  /*14c80*/  MOV R5, 0x20 ;  /* 0x0000002000057802 */ /* 0x000fe20000000f00 */
[C---:B------:R-:W-:Y:S01]  /*14c90*/  FMUL.FTZ R36, R6.reuse, R36 ;  /* 0x0000002406247220 */ /* 0x040fe20000410000 */
[----:B------:R-:W-:Y:S01]  /*14ca0*/  LEA R3, R3, UR4, 0x1 ;  /* 0x0000000403037c11 */ /* 0x000fe2000f8e08ff */
[----:B------:R-:W-:Y:S01]  /*14cb0*/  FMUL.FTZ R37, R6, R37 ;  /* 0x0000002506257220 */ /* 0x000fe20000410000 */
[----:B------:R-:W-:Y:S01]  /*14cc0*/  SEL R5, R5, 0xffffffe0, !P0 ;  /* 0xffffffe005057807 */ /* 0x000fe20004000000 */
[C---:B------:R-:W-:Y:S01]  /*14cd0*/  FMUL.FTZ R38, R9.reuse, R38 ;  /* 0x0000002609267220 */ /* 0x040fe20000410000 */
[----:B------:R-:W-:Y:S01]  /*14ce0*/  LOP3.LUT P0, RZ, R0, 0x10, RZ, 0xc0, !PT ;  /* 0x0000001000ff7812 */ /* 0x000fe2000780c0ff */
        /* <DEDUP_REMOVED lines=170> */
[C---:B------:R-:W-:Y:S01]  /*15790*/  FMUL.FTZ R143, R9.reuse, R143 ;  /* 0x0000008f098f7220 */ /* 0x040fe20000410000 */
[----:B------:R-:W-:Y:S01]  /*157a0*/  FMUL.FTZ R134, R9, R134 ;  /* 0x0000008609867220 */ /* 0x000fe20000410000 */
[----:B------:R-:W-:Y:S01]  /*157b0*/  ISETP.NE.AND P0, PT, R227, -0x1, PT ;  /* 0xffffffffe300780c */ /* 0x000fe20003f05270 */
[----:B------:R-:W-:Y:S01]  /*157c0*/  STS [R12+0x4400], R98 ;  /* 0x004400620c007388 */ /* 0x000fe20000000800 */
[----:B------:R-:W-:Y:S01]  /*157d0*/  FMUL.FTZ R6, R6, R133 ;  /* 0x0000008506067220 */ /* 0x000fe20000410000 */
[----:B------:R-:W-:Y:S01]  /*157e0*/  FMUL.FTZ R9, R9, R135 ;  /* 0x0000008709097220 */ /* 0x000fe20000410000 */
[C---:B------:R-:W-:Y:S01]  /*157f0*/  FMUL.FTZ R130, R8.reuse, R130 ;  /* 0x0000008208827220 */ /* 0x040fe20000410000 */
[----:B------:R-:W-:Y:S01]  /*15800*/  STS [R3+0x6000], R88 ;  /* 0x0060005803007388 */ /* 0x000fe20000000800 */
[C---:B------:R-:W-:Y:S01]  /*15810*/  FMUL.FTZ R131, R8.reuse, R131 ;  /* 0x0000008308837220 */ /* 0x040fe20000410000 */
[----:B------:R-:W-:Y:S01]  /*15820*/  F2FP.BF16.F32.PACK_AB R124, R125, R124 ;  /* 0x0000007c7d7c723e */ /* 0x000fe200000010ff */
[----:B------:R-:W1:Y:S01]  /*15830*/  @P5 LDC R21, c[0x0][0x458] ;  /* 0x00011600ff155b82 */ /* 0x000e620000000800 */
[----:B------:R-:W-:Y:S01]  /*15840*/  STS [R3+0x6400], R90 ;  /* 0x0064005a03007388 */ /* 0x000fe20000000800 */
[----:B------:R-:W-:Y:S01]  /*15850*/  F2FP.BF16.F32.PACK_AB R126, R127, R126 ;  /* 0x0000007e7f7e723e */ /* 0x000fe200000010ff */
[----:B------:R-:W3:Y:S01]  /*15860*/  @P4 MUFU.LG2 R25, R11 ;  /* 0x0000000b00194308 */ /* 0x000ee20000000c00 */
[----:B------:R-:W-:Y:S01]  /*15870*/  F2FP.BF16.F32.PACK_AB R140, R141, R140 ;  /* 0x0000008c8d8c723e */ /* 0x000fe200000010ff */
[----:B------:R-:W-:Y:S01]  /*15880*/  STS [R12+0x6000], R92 ;  /* 0x0060005c0c007388 */ /* 0x000fe20000000800 */
[----:B------:R-:W-:Y:S01]  /*15890*/  F2FP.BF16.F32.PACK_AB R142, R143, R142 ;  /* 0x0000008e8f8e723e */ /* 0x000fe200000010ff */
[----:B------:R-:W-:Y:S01]  /*158a0*/  FMUL.FTZ R138, R8, R138 ;  /* 0x0000008a088a7220 */ /* 0x000fe20000410000 */
[----:B------:R-:W-:Y:S01]  /*158b0*/  F2FP.BF16.F32.PACK_AB R6, R6, R132 ;  /* 0x000000840606723e */ /* 0x000fe200000010ff */
[----:B------:R-:W-:Y:S01]  /*158c0*/  STS [R12+0x6400], R94 ;  /* 0x0064005e0c007388 */ /* 0x000fe20000000800 */
[----:B------:R-:W-:Y:S01]  /*158d0*/  F2FP.BF16.F32.PACK_AB R9, R9, R134 ;  /* 0x000000860909723e */ /* 0x000fe200000010ff */
[----:B------:R-:W4:Y:S01]  /*158e0*/  @P4 LDC R17, c[0x0][0x458] ;  /* 0x00011600ff114b82 */ /* 0x000f220000000800 */
[----:B------:R-:W-:Y:S01]  /*158f0*/  F2FP.BF16.F32.PACK_AB R128, R129, R128 ;  /* 0x000000808180723e */ /* 0x000fe200000010ff */
[----:B------:R-:W-:Y:S01]  /*15900*/  STS [R13+0x4000], R100 ;  /* 0x004000640d007388 */ /* 0x000fe20000000800 */
[----:B------:R-:W-:Y:S01]  /*15910*/  F2FP.BF16.F32.PACK_AB R130, R131, R130 ;  /* 0x000000828382723e */ /* 0x000fe200000010ff */
[----:B------:R2:W1:Y:S01]  /*15920*/  @P5 MUFU.LG2 R23, R7 ;  /* 0x0000000700175308 */ /* 0x0004620000000c00 */
[----:B------:R-:W-:Y:S01]  /*15930*/  FMUL.FTZ R8, R8, R139 ;  /* 0x0000008b08087220 */ /* 0x000fe20000410000 */
[----:B------:R-:W-:Y:S04]  /*15940*/  STS [R13+0x4400], R102 ;  /* 0x004400660d007388 */ /* 0x000fe80000000800 */
[----:B------:R-:W-:Y:S01]  /*15950*/  STS [R14+0x4000], R112 ;  /* 0x004000700e007388 */ /* 0x000fe20000000800 */
[----:B------:R-:W-:-:S03]  /*15960*/  F2FP.BF16.F32.PACK_AB R8, R8, R138 ;  /* 0x0000008a0808723e */ /* 0x000fc600000010ff */
        /* <DEDUP_REMOVED lines=9> */
[----:B---3--:R-:W3:Y:S03]  /*15a00*/  @!P0 LDC.64 R12, c[0x0][0x400] ;  /* 0x00010000ff0c8b82 */ /* 0x008ee60000000a00 */
[----:B------:R-:W-:Y:S04]  /*15a10*/  STS [R15+0x6000], R120 ;  /* 0x006000780f007388 */ /* 0x000fe80000000800 */
[----:B------:R1:W-:Y:S01]  /*15a20*/  STS [R15+0x6400], R122 ;  /* 0x0064007a0f007388 */ /* 0x0003e20000000800 */
[----:B--2---:R-:W2:Y:S03]  /*15a30*/  LDC R14, c[0x0][0x434] ;  /* 0x00010d00ff0e7b82 */ /* 0x004ea60000000800 */
[----:B------:R-:W-:Y:S04]  /*15a40*/  STS [R16+0x6000], R124 ;  /* 0x0060007c10007388 */ /* 0x000fe80000000800 */
[----:B------:R4:W-:Y:S04]  /*15a50*/  STS [R16+0x6400], R126 ;  /* 0x0064007e10007388 */ /* 0x0009e80000000800 */
[----:B------:R-:W-:Y:S04]  /*15a60*/  STS [R5+0x4000], R140 ;  /* 0x0040008c05007388 */ /* 0x000fe80000000800 */
[----:B------:R-:W-:Y:S04]  /*15a70*/  STS [R5+0x4400], R142 ;  /* 0x0044008e05007388 */ /* 0x000fe80000000800 */
[----:B------:R3:W-:Y:S04]  /*15a80*/  STS [R10+0x4000], R6 ;  /* 0x004000060a007388 */ /* 0x0007e80000000800 */
[----:B------:R2:W-:Y:S01]  /*15a90*/  STS [R10+0x4400], R9 ;  /* 0x004400090a007388 */ /* 0x0005e20000000800 */
[----:B-1----:R-:W1:Y:S03]  /*15aa0*/  LDC R15, c[0x0][0x434] ;  /* 0x00010d00ff0f7b82 */ /* 0x002e660000000800 */
[----:B------:R-:W-:Y:S04]  /*15ab0*/  STS [R5+0x6000], R128 ;  /* 0x0060008005007388 */ /* 0x000fe80000000800 */
[----:B------:R1:W-:Y:S04]  /*15ac0*/  STS [R5+0x6400], R130 ;  /* 0x0064008205007388 */ /* 0x0003e80000000800 */
[----:B------:R1:W-:Y:S01]  /*15ad0*/  STS [R10+0x6000], R136 ;  /* 0x006000880a007388 */ /* 0x0003e20000000800 */
[----:B----4-:R-:W4:Y:S01]  /*15ae0*/  S2R R16, SR_CTAID.Y ;  /* 0x0000000000107919 */ /* 0x010f220000002600 */
[----:B---3--:R-:W-:Y:S01]  /*15af0*/  SHF.L.U32 R6, R0, 0x3, RZ ;  /* 0x0000000300067819 */ /* 0x008fe200000006ff */
[----:B--2---:R2:W3:Y:S01]  /*15b00*/  @P6 MUFU.LG2 R9, R2 ;  /* 0x0000000200096308 */ /* 0x0044e20000000c00 */
[----:B-1----:R-:W-:-:S02]  /*15b10*/  @P2 IMAD R15, R19, R14, RZ ;  /* 0x0000000e130f2224 */ /* 0x002fc400078e02ff */
[----:B------:R-:W-:Y:S01]  /*15b20*/  LOP3.LUT R7, R6, 0x1f8, RZ, 0xc0, !PT ;  /* 0x000001f806077812 */ /* 0x000fe200078ec0ff */
[----:B------:R-:W1:Y:S03]  /*15b30*/  @P2 LDC R19, c[0x0][0x430] ;  /* 0x00010c00ff132b82 */ /* 0x000e660000000800 */
[----:B------:R-:W-:Y:S01]  /*15b40*/  LOP3.LUT R7, R7, 0x38, R0, 0x78, !PT ;  /* 0x0000003807077812 */ /* 0x000fe200078e7800 */
[----:B------:R-:W1:Y:S03]  /*15b50*/  S2R R5, SR_CTAID.X ;  /* 0x0000000000057919 */ /* 0x000e660000002500 */
[----:B------:R-:W-:Y:S01]  /*15b60*/  LOP3.LUT R7, R7, 0x1e00, R6, 0xf8, !PT ;  /* 0x00001e0007077812 */ /* 0x000fe200078ef806 */
[----:B--2---:R-:W2:Y:S01]  /*15b70*/  @P0 LDC.64 R2, c[0x0][0x408] ;  /* 0x00010200ff020b82 */ /* 0x004ea20000000a00 */
[----:B---34-:R-:W-:Y:S05]  /*15b80*/  @P2 BRA `(.L_x_1121) ;  /* 0x0000000000202947 */ /* 0x018fea0003800000 */
[----:B------:R-:W-:Y:S01]  /*15b90*/  ISETP.NE.AND P1, PT, R24, RZ, PT ;  /* 0x000000ff1800720c */ /* 0x000fe20003f25270 */
[----:B------:R-:W3:-:S12]  /*15ba0*/  LDC R11, c[0x0][0x3e0] ;  /* 0x0000f800ff0b7b82 */ /* 0x000ed80000000800 */
[----:B------:R-:W3:Y:S01]  /*15bb0*/  @P1 LDC R26, c[0x0][0x454] ;  /* 0x00011500ff1a1b82 */ /* 0x000ee20000000800 */
[----:B-1----:R-:W-:Y:S02]  /*15bc0*/  @P1 MOV R19, 0x1 ;  /* 0x0000000100131802 */ /* 0x002fe40000000f00 */
[----:B------:R-:W-:-:S05]  /*15bd0*/  @!P1 MOV R19, 0x1 ;  /* 0x0000000100139802 */ /* 0x000fca0000000f00 */
[----:B------:R-:W4:Y:S01]  /*15be0*/  @P1 LDC R15, c[0x0][0x454] ;  /* 0x00011500ff0f1b82 */ /* 0x000f220000000800 */
[-C--:B---3--:R-:W-:Y:S02]  /*15bf0*/  @P1 IMAD R26, R26, R11.reuse, RZ ;  /* 0x0000000b1a1a1224 */ /* 0x088fe400078e02ff */
[----:B------:R-:W-:-:S07]  /*15c00*/  @!P1 IMAD R26, R14, R11, RZ ;  /* 0x0000000b0e1a9224 */ /* 0x000fce00078e02ff */
.L_x_1121:
[----:B------:R3:W-:Y:S01]  /*15c10*/  STS [R10+0x6400], R8 ;  /* 0x006400080a007388 */ /* 0x0007e20000000800 */
[----:B------:R-:W-:Y:S01]  /*15c20*/  LEA R7, R7, UR4, 0x1 ;  /* 0x0000000407077c11 */ /* 0x000fe2000f8e08ff */
[----:B------:R-:W-:Y:S01]  /*15c30*/  @P6 FMUL.FTZ R27, R9, 0.69314718246459960938 ;  /* 0x3f317218091b6820 */ /* 0x000fe20000410000 */
[----:B------:R-:W-:Y:S01]  /*15c40*/  ISETP.NE.AND P1, PT, R227, -0x1, PT ;  /* 0xffffffffe300780c */ /* 0x000fe20003f25270 */
[----:B------:R-:W-:Y:S01]  /*15c50*/  BAR.SYNC.DEFER_BLOCKING 0x0 ;  /* 0x0000000000007b1d */ /* 0x000fe20000010000 */
[----:B------:R-:W-:Y:S01]  /*15c60*/  @!P0 IMAD.WIDE.U32 R30, R16, R12, RZ ;  /* 0x0000000c101e8225 */ /* 0x000fe200078e00ff */
[----:B------:R-:W-:-:S03]  /*15c70*/  MOV R20, 0x7f800000 ;  /* 0x7f80000000147802 */ /* 0x000fc60000000f00 */
[----:B------:R-:W-:Y:S01]  /*15c80*/  @P6 FFMA.FTZ R20, R168, R22, R27 ;  /* 0x00000016a8146223 */ /* 0x000fe2000001001b */
[----:B------:R-:W-:Y:S01]  /*15c90*/  ISETP.NE.AND P2, PT, R24, RZ, !P2 ;  /* 0x000000ff1800720c */ /* 0x000fe20005745270 */
[----:B------:R-:W-:Y:S01]  /*15ca0*/  @!P0 IMAD R22, R16, R13, R31 ;  /* 0x0000000d10168224 */ /* 0x000fe200078e021f */
[----:B------:R-:W3:Y:S01]  /*15cb0*/  @P3 LDC R12, c[0x0][0x458] ;  /* 0x00011600ff0c3b82 */ /* 0x000ee20000000800 */
[----:B------:R1:W1:Y:S01]  /*15cc0*/  @P3 MUFU.LG2 R13, R4 ;  /* 0x00000004000d3308 */ /* 0x0002620000000c00 */
[----:B--2---:R-:W-:-:S04]  /*15cd0*/  @P0 IMAD.WIDE.U32 R28, R227, R2, RZ ;  /* 0x00000002e31c0225 */ /* 0x004fc800078e00ff */
[----:B------:R-:W-:Y:S01]  /*15ce0*/  @P4 FMUL.FTZ R25, R25, 0.69314718246459960938 ;  /* 0x3f31721819194820 */ /* 0x000fe20000410000 */
[----:B------:R-:W-:Y:S01]  /*15cf0*/  @P5 FMUL.FTZ R23, R23, 0.69314718246459960938 ;  /* 0x3f31721817175820 */ /* 0x000fe20000410000 */
[----:B------:R-:W-:Y:S01]  /*15d00*/  MOV R24, 0x7f800000 ;  /* 0x7f80000000187802 */ /* 0x000fe20000000f00 */
[----:B------:R-:W-:Y:S01]  /*15d10*/  @P0 IMAD R22, R227, R3, R29 ;  /* 0x00000003e3160224 */ /* 0x000fe200078e021d */
[----:B------:R-:W-:Y:S01]  /*15d20*/  BSSY.RECONVERGENT B0, `(.L_x_1122) ;  /* 0x000003f000007945 */ /* 0x000fe20003800200 */
[----:B------:R-:W-:Y:S01]  /*15d30*/  @!P1 IMAD R227, R16, R14, RZ ;  /* 0x0000000e10e39224 */ /* 0x000fe200078e02ff */
[----:B------:R-:W-:Y:S01]  /*15d40*/  LOP3.LUT P1, RZ, R0, 0x3, RZ, 0xc0, !PT ;  /* 0x0000000300ff7812 */ /* 0x000fe2000782c0ff */
[----:B----4-:R-:W-:Y:S02]  /*15d50*/  IMAD R15, R18, R15, RZ ;  /* 0x0000000f120f7224 */ /* 0x010fe400078e02ff */
[----:B------:R-:W-:Y:S01]  /*15d60*/  @P5 FFMA.FTZ R24, R167, R21, R23 ;  /* 0x00000015a7185223 */ /* 0x000fe20000010017 */
[----:B-1----:R-:W-:Y:S01]  /*15d70*/  IMAD R2, R5, R19, RZ ;  /* 0x0000001305027224 */ /* 0x002fe200078e02ff */
[----:B------:R-:W-:Y:S01]  /*15d80*/  SHF.R.S32.HI R27, RZ, 0x1f, R227 ;  /* 0x0000001fff1b7819 */ /* 0x000fe200000114e3 */
[----:B------:R-:W-:Y:S01]  /*15d90*/  @!P2 IMAD R15, R16, R26, R15 ;  /* 0x0000001a100fa224 */ /* 0x000fe200078e020f */
[----:B------:R-:W-:-:S02]  /*15da0*/  SHF.R.U32.HI R23, RZ, 0x3, R0 ;  /* 0x00000003ff177819 */ /* 0x000fc40000011600 */
[----:B------:R-:W-:Y:S01]  /*15db0*/  SHF.L.U32 R2, R2, 0x7, RZ ;  /* 0x0000000702027819 */ /* 0x000fe200000006ff */
[----:B------:R1:W2:Y:S01]  /*15dc0*/  LDS.128 R8, [R7+0x3800] ;  /* 0x0038000007087984 */ /* 0x0002a20000000c00 */
[----:B------:R-:W-:Y:S01]  /*15dd0*/  MOV R4, 0x7f800000 ;  /* 0x7f80000000047802 */ /* 0x000fe20000000f00 */
[----:B------:R-:W-:Y:S01]  /*15de0*/  @P4 FFMA.FTZ R4, R166, R17, R25 ;  /* 0x00000011a6044223 */ /* 0x000fe20000010019 */
[----:B------:R-:W-:Y:S01]  /*15df0*/  SEL R25, R227, RZ, P2 ;  /* 0x000000ffe3197207 */ /* 0x000fe20001000000 */
[----:B------:R-:W-:Y:S01]  /*15e00*/  @P3 FMUL.FTZ R13, R13, 0.69314718246459960938 ;  /* 0x3f3172180d0d3820 */ /* 0x000fe20000410000 */
[----:B------:R-:W-:Y:S02]  /*15e10*/  SEL R27, R27, RZ, P2 ;  /* 0x000000ff1b1b7207 */ /* 0x000fe40001000000 */
[--C-:B------:R-:W-:Y:S02]  /*15e20*/  IADD3 R25, P4, P2, R2, R25, R15.reuse ;  /* 0x0000001902197210 */ /* 0x100fe40007a9e00f */
[----:B------:R-:W-:-:S02]  /*15e30*/  SHF.R.S32.HI R15, RZ, 0x1f, R15 ;  /* 0x0000001fff0f7819 */ /* 0x000fc4000001140f */
[----:B------:R-:W-:Y:S02]  /*15e40*/  SHF.R.S32.HI R2, RZ, 0x1f, R2 ;  /* 0x0000001fff027819 */ /* 0x000fe40000011402 */
[----:B------:R-:W-:Y:S01]  /*15e50*/  MOV R21, 0x7f800000 ;  /* 0x7f80000000157802 */ /* 0x000fe20000000f00 */
[----:B---3--:R-:W-:Y:S01]  /*15e60*/  @P3 FFMA.FTZ R21, R165, R12, R13 ;  /* 0x0000000ca5153223 */ /* 0x008fe2000001000d */
[----:B------:R-:W-:Y:S02]  /*15e70*/  IADD3 R26, PT, PT, R23, 0x10, RZ ;  /* 0x00000010171a7810 */ /* 0x000fe40007ffe0ff */
[----:B------:R-:W-:Y:S01]  /*15e80*/  IADD3.X R27, PT, PT, R2, R27, R15, P4, P2 ;  /* 0x0000001b021b7210 */ /* 0x000fe200027e440f */
[----:B-1----:R-:W-:Y:S06]  /*15e90*/  @P1 BRA `(.L_x_1123) ;  /* 0x00000000009c1947 */ /* 0x002fec0003800000 */
        /* <DEDUP_REMOVED lines=12> */
[----:B------:R-:W-:-:S05]  /*15f60*/  @!P6 IMAD R0, R0, R19, RZ ;  /* 0x000000130000e224 */ /* 0x000fca00078e02ff */
[----:B------:R-:W-:Y:S01]  /*15f70*/  @!P6 IADD3 R31, P1, PT, R0, R25, RZ ;  /* 0x00000019001fe210 */ /* 0x000fe20007f3e0ff */
[-C--:B------:R-:W-:Y:S01]  /*15f80*/  @!P5 IMAD R34, R34, R19.reuse, RZ ;  /* 0x000000132222d224 */ /* 0x080fe200078e02ff */
[----:B------:R-:W3:Y:S01]  /*15f90*/  @!P5 LDC.64 R14, c[0x0][0x420] ;  /* 0x00010800ff0edb82 */ /* 0x000ee20000000a00 */
[----:B------:R-:W-:Y:S01]  /*15fa0*/  @!P4 IMAD R33, R33, R19, RZ ;  /* 0x000000132121c224 */ /* 0x000fe200078e02ff */
[----:B------:R-:W-:Y:S01]  /*15fb0*/  @!P6 LEA.HI.X.SX32 R0, R0, R27, 0x1, P1 ;  /* 0x0000001b0000e211 */ /* 0x000fe200008f0eff */
[----:B------:R-:W-:-:S05]  /*15fc0*/  @!P3 IMAD R19, R32, R19, RZ ;  /* 0x000000132013b224 */ /* 0x000fca00078e02ff */
[----:B------:R-:W4:Y:S08]  /*15fd0*/  @!P4 LDC.64 R12, c[0x0][0x420] ;  /* 0x00010800ff0ccb82 */ /* 0x000f300000000a00 */
[----:B------:R-:W2:Y:S01]  /*15fe0*/  @!P3 LDC.64 R2, c[0x0][0x420] ;  /* 0x00010800ff02bb82 */ /* 0x000ea20000000a00 */
[----:B-1----:R-:W-:Y:S02]  /*15ff0*/  @!P6 LEA R36, P2, R31, R16, 0x2 ;  /* 0x000000101f24e211 */ /* 0x002fe400078410ff */
[----:B------:R-:W-:-:S02]  /*16000*/  @!P5 IADD3 R16, P1, PT, R34, R25, RZ ;  /* 0x000000192210d210 */ /* 0x000fc40007f3e0ff */
[----:B------:R-:W-:Y:S02]  /*16010*/  @!P6 LEA.HI.X R37, R31, R17, R0, 0x2, P2 ;  /* 0x000000111f25e211 */ /* 0x000fe400010f1400 */
[----:B------:R-:W-:Y:S02]  /*16020*/  @!P5 LEA.HI.X.SX32 R34, R34, R27, 0x1, P1 ;  /* 0x0000001b2222d211 */ /* 0x000fe400008f0eff */
[C---:B---3--:R-:W-:Y:S01]  /*16030*/  @!P5 LEA R14, P1, R16.reuse, R14, 0x2 ;  /* 0x0000000e100ed211 */ /* 0x048fe200078210ff */
[----:B------:R1:W-:Y:S01]  /*16040*/  @!P6 STG.E desc[UR16][R36.64], R20 ;  /* 0x000000142400e986 */ /* 0x0003e2000c101910 */
[----:B------:R-:W-:Y:S02]  /*16050*/  @!P4 IADD3 R0, P2, PT, R33, R25, RZ ;  /* 0x000000192100c210 */ /* 0x000fe40007f5e0ff */
[----:B------:R-:W-:Y:S02]  /*16060*/  @!P5 LEA.HI.X R15, R16, R15, R34, 0x2, P1 ;  /* 0x0000000f100fd211 */ /* 0x000fe400008f1422 */
[----:B------:R-:W-:-:S02]  /*16070*/  @!P3 IADD3 R25, P1, PT, R19, R25, RZ ;  /* 0x000000191319b210 */ /* 0x000fc40007f3e0ff */
[-C--:B------:R-:W-:Y:S01]  /*16080*/  @!P4 LEA.HI.X.SX32 R33, R33, R27.reuse, 0x1, P2 ;  /* 0x0000001b2121c211 */ /* 0x080fe200010f0eff */
[----:B------:R1:W-:Y:S01]  /*16090*/  @!P5 STG.E desc[UR16][R14.64], R24 ;  /* 0x000000180e00d986 */ /* 0x0003e2000c101910 */
[C---:B----4-:R-:W-:Y:S02]  /*160a0*/  @!P4 LEA R12, P2, R0.reuse, R12, 0x2 ;  /* 0x0000000c000cc211 */ /* 0x050fe400078410ff */
[----:B------:R-:W-:Y:S02]  /*160b0*/  @!P3 LEA.HI.X.SX32 R19, R19, R27, 0x1, P1 ;  /* 0x0000001b1313b211 */ /* 0x000fe400008f0eff */
[----:B------:R-:W-:Y:S02]  /*160c0*/  @!P4 LEA.HI.X R13, R0, R13, R33, 0x2, P2 ;  /* 0x0000000d000dc211 */ /* 0x000fe400010f1421 */
[----:B--2---:R-:W-:-:S03]  /*160d0*/  @!P3 LEA R2, P1, R25, R2, 0x2 ;  /* 0x000000021902b211 */ /* 0x004fc600078210ff */
[----:B------:R1:W-:Y:S01]  /*160e0*/  @!P4 STG.E desc[UR16][R12.64], R4 ;  /* 0x000000040c00c986 */ /* 0x0003e2000c101910 */
[----:B------:R-:W-:-:S05]  /*160f0*/  @!P3 LEA.HI.X R3, R25, R3, R19, 0x2, P1 ;  /* 0x000000031903b211 */ /* 0x000fca00008f1413 */
[----:B------:R1:W-:Y:S04]  /*16100*/  @!P3 STG.E desc[UR16][R2.64], R21 ;  /* 0x000000150200b986 */ /* 0x0003e8000c101910 */
.L_x_1123:
[----:B------:R-:W-:Y:S05]  /*16110*/  BSYNC.RECONVERGENT B0 ;  /* 0x0000000000007941 */ /* 0x000fea0003800200 */
.L_x_1122:
[----:B------:R-:W3:Y:S01]  /*16120*/  LDCU.64 UR4, c[0x0][0x410] ;  /* 0x00008200ff0477ac */ /* 0x000ee20008000a00 */
[----:B------:R-:W-:Y:S01]  /*16130*/  @P0 IMAD.MOV.U32 R30, RZ, RZ, R28 ;  /* 0x000000ffff1e0224 */ /* 0x000fe200078e001c */
[----:B------:R-:W-:Y:S01]  /*16140*/  LOP3.LUT R6, R6, 0x38, RZ, 0xc0, !PT ;  /* 0x0000003806067812 */ /* 0x000fe200078ec0ff */
[----:B-1----:R1:W4:Y:S01]  /*16150*/  LDS.128 R12, [R7+0x4000] ;  /* 0x00400000070c7984 */ /* 0x0023220000000c00 */
[C---:B------:R-:W-:Y:S01]  /*16160*/  VIADD R0, R23.reuse, 0x20 ;  /* 0x0000002017007836 */ /* 0x040fe20000000000 */
[----:B------:R-:W-:Y:S01]  /*16170*/  IADD3 R3, PT, PT, R23, 0x50, RZ ;  /* 0x0000005017037810 */ /* 0x000fe20007ffe0ff */
[----:B------:R-:W-:Y:S01]  /*16180*/  IMAD.WIDE.U32 R4, R5, 0x80, RZ ;  /* 0x0000008005047825 */ /* 0x000fe200078e00ff */
[----:B------:R-:W-:Y:S01]  /*16190*/  IADD3 R20, P0, PT, R6, R30, RZ ;  /* 0x0000001e06147210 */ /* 0x000fe20007f1e0ff */
[----:B------:R-:W-:Y:S01]  /*161a0*/  BSSY.RECONVERGENT B0, `(.L_x_1124) ;  /* 0x000001d000007945 */ /* 0x000fe20003800200 */
[----:B------:R-:W-:Y:S01]  /*161b0*/  ISETP.GE.AND P5, PT, R0, UR12, PT ;  /* 0x0000000c00007c0c */ /* 0x000fe2000bfa6270 */
[C---:B------:R-:W-:Y:S01]  /*161c0*/  VIADD R0, R23.reuse, 0x40 ;  /* 0x0000004017007836 */ /* 0x040fe20000000000 */
[----:B------:R-:W-:Y:S01]  /*161d0*/  ISETP.GE.AND P6, PT, R26, UR12, PT ;  /* 0x0000000c1a007c0c */ /* 0x000fe2000bfc6270 */
[----:B------:R-:W-:Y:S01]  /*161e0*/  IMAD.X R21, RZ, RZ, R22, P0 ;  /* 0x000000ffff157224 */ /* 0x000fe200000e0616 */
[C---:B------:R-:W-:Y:S01]  /*161f0*/  ISETP.GE.AND P0, PT, R23.reuse, UR12, PT ;  /* 0x0000000c17007c0c */ /* 0x040fe2000bf06270 */
[C---:B------:R-:W-:Y:S01]  /*16200*/  VIADD R2, R23.reuse, 0x30 ;  /* 0x0000003017027836 */ /* 0x040fe20000000000 */
[----:B------:R-:W-:Y:S01]  /*16210*/  ISETP.GE.AND P3, PT, R0, UR12, PT ;  /* 0x0000000c00007c0c */ /* 0x000fe2000bf66270 */
[----:B------:R-:W-:Y:S01]  /*16220*/  VIADD R0, R23, 0x60 ;  /* 0x0000006017007836 */ /* 0x000fe20000000000 */
[----:B------:R-:W-:Y:S01]  /*16230*/  ISETP.GE.AND P2, PT, R3, UR12, PT ;  /* 0x0000000c03007c0c */ /* 0x000fe2000bf46270 */
[----:B---3--:R-:W-:Y:S01]  /*16240*/  IMAD.WIDE.U32 R20, R18, UR4, R20 ;  /* 0x0000000412147c25 */ /* 0x008fe2000f8e0014 */
[----:B------:R-:W-:-:S02]  /*16250*/  ISETP.GE.AND P4, PT, R2, UR12, PT ;  /* 0x0000000c02007c0c */ /* 0x000fc4000bf86270 */
[----:B------:R-:W-:Y:S01]  /*16260*/  ISETP.GE.AND P1, PT, R0, UR12, PT ;  /* 0x0000000c00007c0c */ /* 0x000fe2000bf26270 */
[----:B------:R-:W-:Y:S01]  /*16270*/  IMAD R25, R18, UR5, R21 ;  /* 0x0000000512197c24 */ /* 0x000fe2000f8e0215 */
[----:B------:R-:W-:Y:S01]  /*16280*/  LOP3.LUT R0, R4, R23, RZ, 0xfc, !PT ;  /* 0x0000001704007212 */ /* 0x000fe200078efcff */
[----:B------:R1:W3:Y:S01]  /*16290*/  LDS.128 R16, [R7] ;  /* 0x0000000007107984 */ /* 0x0002e20000000c00 */
[----:B------:R-:W-:Y:S01]  /*162a0*/  IADD3 R23, PT, PT, R23, 0x70, RZ ;  /* 0x0000007017177810 */ /* 0x000fe20007ffe0ff */
[----:B------:R-:W-:Y:S08]  /*162b0*/  @P0 BRA `(.L_x_1125) ;  /* 0x00000000002c0947 */ /* 0x000ff00003800000 */
[----:B------:R-:W2:Y:S01]  /*162c0*/  LDCU.64 UR6, c[0x0][0x408] ;  /* 0x00008100ff0677ac */ /* 0x000ea20008000a00 */
[----:B------:R-:W-:Y:S01]  /*162d0*/  MOV R24, R20 ;  /* 0x0000001400187202 */ /* 0x000fe20000000f00 */
[----:B------:R-:W4:Y:S01]  /*162e0*/  LDCU.64 UR4, c[0x0][0x3f0] ;  /* 0x00007e00ff0477ac */ /* 0x000f220008000a00 */
[----:B--2---:R-:W-:-:S03]  /*162f0*/  IMAD R2, R5, UR6, RZ ;  /* 0x0000000605027c24 */ /* 0x004fc6000f8e02ff */
[----:B------:R-:W-:-:S04]  /*16300*/  IMAD.WIDE.U32 R26, R0, UR6, R24 ;  /* 0x00000006001a7c25 */ /* 0x000fc8000f8e0018 */
[----:B------:R-:W-:Y:S01]  /*16310*/  IMAD R2, R0, UR7, R2 ;  /* 0x0000000700027c24 */ /* 0x000fe2000f8e0202 */
[----:B----4-:R-:W-:-:S04]  /*16320*/  LEA R28, P0, R26, UR4, 0x1 ;  /* 0x000000041a1c7c11 */ /* 0x010fc8000f8008ff */
[----:B------:R-:W-:-:S04]  /*16330*/  IADD3 R2, PT, PT, R2, R27, RZ ;  /* 0x0000001b02027210 */ /* 0x000fc80007ffe0ff */
[----:B------:R-:W-:-:S05]  /*16340*/  LEA.HI.X R29, R26, UR5, R2, 0x1, P0 ;  /* 0x000000051a1d7c11 */ /* 0x000fca00080f0c02 */
[----:B---3--:R2:W-:Y:S04]  /*16350*/  STG.E.128 desc[UR16][R28.64], R16 ;  /* 0x000000101c007986 */ /* 0x0085e8000c101d10 */
[----:B------:R2:W-:Y:S02]  /*16360*/  STG.E.128 desc[UR16][R28.64+0x80], R12 ;  /* 0x0000800c1c007986 */ /* 0x0005e4000c101d10 */
.L_x_1125:
[----:B------:R-:W-:Y:S05]  /*16370*/  BSYNC.RECONVERGENT B0 ;  /* 0x0000000000007941 */ /* 0x000fea0003800200 */
.L_x_1124:
[----:B--23--:R2:W3:Y:S01]  /*16380*/  LDS.128 R16, [R7+0x800] ;  /* 0x0008000007107984 */ /* 0x00c4e20000000c00 */
[----:B------:R-:W-:Y:S01]  /*16390*/  BSSY.RECONVERGENT B0, `(.L_x_1126) ;  /* 0x0000012000007945 */ /* 0x000fe20003800200 */
[----:B------:R-:W-:Y:S02]  /*163a0*/  ISETP.GE.AND P0, PT, R23, UR12, PT ;  /* 0x0000000c17007c0c */ /* 0x000fe4000bf06270 */
[----:B----4-:R2:W4:Y:S01]  /*163b0*/  LDS.128 R12, [R7+0x4800] ;  /* 0x00480000070c7984 */ /* 0x0105220000000c00 */
[----:B------:R-:W-:Y:S10]  /*163c0*/  @P6 BRA `(.L_x_1127) ;  /* 0x0000000000386947 */ /* 0x000ff40003800000 */
[----:B------:R-:W1:Y:S01]  /*163d0*/  LDCU.64 UR6, c[0x0][0x408] ;  /* 0x00008100ff0677ac */ /* 0x000e620008000a00 */
[----:B------:R-:W-:Y:S01]  /*163e0*/  IADD3 R3, P6, PT, R0, 0x10, RZ ;  /* 0x0000001000037810 */ /* 0x000fe20007fde0ff */
[----:B------:R-:W-:Y:S01]  /*163f0*/  IMAD.MOV.U32 R22, RZ, RZ, R20 ;  /* 0x000000ffff167224 */ /* 0x000fe200078e0014 */
[----:B------:R-:W-:Y:S01]  /*16400*/  MOV R23, R25 ;  /* 0x0000001900177202 */ /* 0x000fe20000000f00 */
[----:B------:R-:W2:Y:S02]  /*16410*/  LDCU.64 UR4, c[0x0][0x3f0] ;  /* 0x00007e00ff0477ac */ /* 0x000ea40008000a00 */
[----:B------:R-:W-:-:S04]  /*16420*/  IMAD.X R2, RZ, RZ, R5, P6 ;  /* 0x000000ffff027224 */ /* 0x000fc800030e0605 */
[----:B-1----:R-:W-:Y:S02]  /*16430*/  IMAD R2, R2, UR6, RZ ;  /* 0x0000000602027c24 */ /* 0x002fe4000f8e02ff */
[----:B------:R-:W-:-:S04]  /*16440*/  IMAD.WIDE.U32 R22, R3, UR6, R22 ;  /* 0x0000000603167c25 */ /* 0x000fc8000f8e0016 */
[----:B------:R-:W-:Y:S01]  /*16450*/  IMAD R2, R3, UR7, R2 ;  /* 0x0000000703027c24 */ /* 0x000fe2000f8e0202 */
[----:B--2---:R-:W-:-:S04]  /*16460*/  LEA R26, P6, R22, UR4, 0x1 ;  /* 0x00000004161a7c11 */ /* 0x004fc8000f8c08ff */
[----:B------:R-:W-:-:S04]  /*16470*/  IADD3 R2, PT, PT, R2, R23, RZ ;  /* 0x0000001702027210 */ /* 0x000fc80007ffe0ff */
[----:B------:R-:W-:-:S05]  /*16480*/  LEA.HI.X R27, R22, UR5, R2, 0x1, P6 ;  /* 0x00000005161b7c11 */ /* 0x000fca000b0f0c02 */
[----:B---3--:R1:W-:Y:S04]  /*16490*/  STG.E.128 desc[UR16][R26.64], R16 ;  /* 0x000000101a007986 */ /* 0x0083e8000c101d10 */
[----:B----4-:R1:W-:Y:S02]  /*164a0*/  STG.E.128 desc[UR16][R26.64+0x80], R12 ;  /* 0x0000800c1a007986 */ /* 0x0103e4000c101d10 */
.L_x_1127:
[----:B------:R-:W-:Y:S05]  /*164b0*/  BSYNC.RECONVERGENT B0 ;  /* 0x0000000000007941 */ /* 0x000fea0003800200 */
.L_x_1126:
[----:B-1-3--:R1:W3:Y:S01]  /*164c0*/  LDS.128 R16, [R7+0x1000] ;  /* 0x0010000007107984 */ /* 0x00a2e20000000c00 */
[----:B------:R-:W-:Y:S03]  /*164d0*/  BSSY.RECONVERGENT B0, `(.L_x_1128) ;  /* 0x0000011000007945 */ /* 0x000fe60003800200 */
[----:B----4-:R1:W4:Y:S01]  /*164e0*/  LDS.128 R12, [R7+0x5000] ;  /* 0x00500000070c7984 */ /* 0x0103220000000c00 */
        /* <DEDUP_REMOVED lines=13> */
[----:B---3--:R1:W-:Y:S04]  /*165c0*/  STG.E.128 desc[UR16][R26.64], R16 ;  /* 0x000000101a007986 */ /* 0x0083e8000c101d10 */
[----:B----4-:R1:W-:Y:S02]  /*165d0*/  STG.E.128 desc[UR16][R26.64+0x80], R12 ;  /* 0x0000800c1a007986 */ /* 0x0103e4000c101d10 */
.L_x_1129:
[----:B------:R-:W-:Y:S05]  /*165e0*/  BSYNC.RECONVERGENT B0 ;  /* 0x0000000000007941 */ /* 0x000fea0003800200 */
.L_x_1128:
        /* <DEDUP_REMOVED lines=18> */
.L_x_1131:
[----:B------:R-:W-:Y:S05]  /*16710*/  BSYNC.RECONVERGENT B0 ;  /* 0x0000000000007941 */ /* 0x000fea0003800200 */
.L_x_1130:
        /* <DEDUP_REMOVED lines=18> */
.L_x_1133:
[----:B------:R-:W-:Y:S05]  /*16840*/  BSYNC.RECONVERGENT B0 ;  /* 0x0000000000007941 */ /* 0x000fea0003800200 */
.L_x_1132:
        /* <DEDUP_REMOVED lines=18> */
.L_x_1135:
[----:B------:R-:W-:Y:S05]  /*16970*/  BSYNC.RECONVERGENT B0 ;  /* 0x0000000000007941 */ /* 0x000fea0003800200 */
.L_x_1134:
        /* <DEDUP_REMOVED lines=18> */
.L_x_1137:
[----:B------:R-:W-:Y:S05]  /*16aa0*/  BSYNC.RECONVERGENT B0 ;  /* 0x0000000000007941 */ /* 0x000fea0003800200 */
.L_x_1136:
[----:B-1--4-:R1:W4:Y:S01]  /*16ab0*/  LDS.128 R12, [R7+0x7800] ;  /* 0x00780000070c7984 */ /* 0x0123220000000c00 */
[----:B------:R-:W-:Y:S05]  /*16ac0*/  @P0 EXIT ;  /* 0x000000000000094d */ /* 0x000fea0003800000 */
[----:B------:R-:W2:Y:S01]  /*16ad0*/  LDCU.64 UR6, c[0x0][0x408] ;  /* 0x00008100ff0677ac */ /* 0x000ea20008000a00 */
[----:B------:R-:W-:Y:S01]  /*16ae0*/  IADD3 R0, P0, PT, R0, 0x70, RZ ;  /* 0x0000007000007810 */ /* 0x000fe20007f1e0ff */
[----:B------:R-:W-:Y:S01]  /*16af0*/  IMAD.MOV.U32 R4, RZ, RZ, R20 ;  /* 0x000000ffff047224 */ /* 0x000fe200078e0014 */
[----:B------:R-:W3:Y:S03]  /*16b00*/  LDCU.64 UR4, c[0x0][0x3f0] ;  /* 0x00007e00ff0477ac */ /* 0x000ee60008000a00 */
[----:B------:R-:W-:Y:S01]  /*16b10*/  IMAD.X R2, RZ, RZ, R5, P0 ;  /* 0x000000ffff027224 */ /* 0x000fe200000e0605 */
[----:B------:R-:W-:-:S03]  /*16b20*/  MOV R5, R25 ;  /* 0x0000001900057202 */ /* 0x000fc60000000f00 */
[----:B--2---:R-:W-:Y:S02]  /*16b30*/  IMAD R2, R2, UR6, RZ ;  /* 0x0000000602027c24 */ /* 0x004fe4000f8e02ff */
[----:B------:R-:W-:-:S04]  /*16b40*/  IMAD.WIDE.U32 R4, R0, UR6, R4 ;  /* 0x0000000600047c25 */ /* 0x000fc8000f8e0004 */
[----:B------:R-:W-:Y:S01]  /*16b50*/  IMAD R2, R0, UR7, R2 ;  /* 0x0000000700027c24 */ /* 0x000fe2000f8e0202 */
[----:B---3--:R-:W-:-:S04]  /*16b60*/  LEA R6, P0, R4, UR4, 0x1 ;  /* 0x0000000404067c11 */ /* 0x008fc8000f8008ff */
[----:B------:R-:W-:-:S04]  /*16b70*/  IADD3 R2, PT, PT, R2, R5, RZ ;  /* 0x0000000502027210 */ /* 0x000fc80007ffe0ff */
[----:B-1----:R-:W-:-:S05]  /*16b80*/  LEA.HI.X R7, R4, UR5, R2, 0x1, P0 ;  /* 0x0000000504077c11 */ /* 0x002fca00080f0c02 */
[----:B------:R-:W-:Y:S04]  /*16b90*/  STG.E.128 desc[UR16][R6.64], R8 ;  /* 0x0000000806007986 */ /* 0x000fe8000c101d10 */
[----:B----4-:R-:W-:Y:S01]  /*16ba0*/  STG.E.128 desc[UR16][R6.64+0x80], R12 ;  /* 0x0000800c06007986 */ /* 0x010fe2000c101d10 */
[----:B------:R-:W-:Y:S05]  /*16bb0*/  EXIT ;  /* 0x000000000000794d */ /* 0x000fea0003800000 */
.L_x_1138:
        /* <DEDUP_REMOVED lines=12> */
.L_x_1673:


//--------------------- .text._ZN5flash16flash_fwd_kernelI23Flash_fwd_kernel_traitsILi128ELi128ELi32ELi4ELb0ELb0EN7cutlass10bfloat16_tE19Flash_kernel_traitsILi128ELi128ELi32ELi4ES3_EELb0ELb1ELb0ELb0ELb0ELb1ELb1ELb0EEEvNS_16Flash_fwd_paramsE --------------------------
	.section	.text._ZN5flash16flash_fwd_kernelI23Flash_fwd_kernel_traitsILi128ELi128ELi32ELi4ELb0ELb0EN7cutlass10bfloat16_tE19Flash_kernel_traitsILi128ELi128ELi32ELi4ES3_EELb0ELb1ELb0ELb0ELb0ELb1ELb1ELb0EEEvNS_16Flash_fwd_paramsE,"ax",@progbits
	.align	128
        .global         _ZN5flash16flash_fwd_kernelI23Flash_fwd_kernel_traitsILi128ELi128ELi32ELi4ELb0ELb0EN7cutlass10bfloat16_tE19Flash_kernel_traitsILi128ELi128ELi32ELi4ES3_EELb0ELb1ELb0ELb0ELb0ELb1ELb1ELb0EEEvNS_16Flash_fwd_paramsE
        .type           _ZN5flash16flash_fwd_kernelI23Flash_fwd_kernel_traitsILi128ELi128ELi32ELi4ELb0ELb0EN7cutlass10bfloat16_tE19Flash_kernel_traitsILi128ELi128ELi32ELi4ES3_EELb0ELb1ELb0ELb0ELb0ELb1ELb1ELb0EEEvNS_16Flash_fwd_paramsE,@function
        .size           _ZN5flash16flash_fwd_kernelI23Flash_fwd_kernel_traitsILi128ELi128ELi32ELi4ELb0ELb0EN7cutlass10bfloat16_tE19Flash_kernel_traitsILi128ELi128ELi32ELi4ES3_EELb0ELb1ELb0ELb0ELb0ELb1ELb1ELb0EEEvNS_16Flash_fwd_paramsE,(.L_x_1674 - _ZN5flash16flash_fwd_kernelI23Flash_fwd_kernel_traitsILi128ELi128ELi32ELi4ELb0ELb0EN7cutlass10bfloat16_tE19Flash_kernel_traitsILi128ELi128ELi32ELi4ES3_EELb0ELb1ELb0ELb0ELb0ELb1ELb1ELb0EEEvNS_16Flash_fwd_paramsE)
        .other          _ZN5flash16flash_fwd_kernelI23Flash_fwd_kernel_traitsILi128ELi128ELi32ELi4ELb0ELb0EN7cutlass10bfloat16_tE19Flash_kernel_traitsILi128ELi128ELi32ELi4ES3_EELb0ELb1ELb0ELb0ELb0ELb1ELb1ELb0EEEvNS_16Flash_fwd_paramsE,@"STO_CUDA_ENTRY STV_DEFAULT"
_ZN5flash16flash_fwd_kernelI23Flash_fwd_kernel_traitsILi128ELi128ELi32ELi4ELb0ELb0EN7cutlass10bfloat16_tE19Flash_kernel_traitsILi128ELi128ELi32ELi4ES3_EELb0ELb1ELb0ELb0ELb0ELb1ELb1ELb0EEEvNS_16Flash_fwd_paramsE:
.text._ZN5flash16flash_fwd_kernelI23Flash_fwd_kernel_traitsILi128ELi128ELi32ELi4ELb0ELb0EN7cutlass10bfloat16_tE19Flash_kernel_traitsILi128ELi128ELi32ELi4ES3_EELb0ELb1ELb0ELb0ELb0ELb1ELb1ELb0EEEvNS_16Flash_fwd_paramsE:
        /* <DEDUP_REMOVED lines=51> */
.L_x_1139:
        /* <DEDUP_REMOVED lines=24> */
[----:B------:R-:W3:Y:S08]  /*04b0*/  LDC.U8 R9, c[0x0][0x548] ;  /* 0x00015200ff097b82 */ /* 0x000ef00000000000 */
[----:B------:R-:W4:Y:S01]  /*04c0*/  @!P1 LDC.64 R6, c[0x0][0x400] ;  /* 0x00010000ff069b82 */ /* 0x000f220000000a00 */
[----:B--2---:R-:W-:-:S07]  /*04d0*/  ISETP.NE.AND P0, PT, R0, RZ, PT ;  /* 0x000000ff0000720c */ /* 0x004fce0003f05270 */
[----:B------:R-:W2:Y:S01]  /*04e0*/  LDC R8, c[0x0][0x434] ;  /* 0x00010d00ff087b82 */ /* 0x000ea20000000800 */
[----:B---3--:R-:W-:-:S07]  /*04f0*/  ISETP.NE.AND P2, PT, R9, RZ, !P0 ;  /* 0x000000ff0900720c */ /* 0x008fce0004745270 */
[----:B------:R-:W3:Y:S01]  /*0500*/  @P1 LDC.64 R4, c[0x0][0x408] ;  /* 0x00010200ff041b82 */ /* 0x000ee20000000a00 */
[----:B-1----:R-:W-:Y:S01]  /*0510*/  @P0 MOV R10, 0x1 ;  /* 0x00000001000a0802 */ /* 0x002fe20000000f00 */
[----:B----4-:R-:W-:-:S06]  /*0520*/  @!P1 IMAD.WIDE.U32 R14, R233, R6, RZ ;  /* 0x00000006e90e9225 */ /* 0x010fcc00078e00ff */
[----:B------:R-:W1:Y:S08]  /*0530*/  @P0 LDC.64 R2, c[0x0][0x430] ;  /* 0x00010c00ff020b82 */ /* 0x000e700000000a00 */
[----:B------:R-:W4:Y:S01]  /*0540*/  @P0 LDC R0, c[0x0][0x430] ;  /* 0x00010c00ff000b82 */ /* 0x000f220000000800 */
[----:B-1----:R-:W-:Y:S01]  /*0550*/  @P0 IMAD R2, R2, R3, RZ ;  /* 0x0000000302020224 */ /* 0x002fe200078e02ff */
[----:B--23--:R-:W-:Y:S06]  /*0560*/  @P0 BRA `(.L_x_1141) ;  /* 0x0000000000280947 */ /* 0x00cfec0003800000 */
[----:B------:R-:W-:Y:S01]  /*0570*/  ISETP.NE.AND P0, PT, R9, RZ, PT ;  /* 0x000000ff0900720c */ /* 0x000fe20003f05270 */
[----:B------:R-:W1:-:S12]  /*0580*/  LDC R6, c[0x0][0x3e0] ;  /* 0x0000f800ff067b82 */ /* 0x000e580000000800 */
[----:B------:R-:W2:Y:S01]  /*0590*/  @P0 LDC R2, c[0x0][0x454] ;  /* 0x00011500ff020b82 */ /* 0x000ea20000000800 */
[----:B----4-:R-:W-:Y:S02]  /*05a0*/  @P0 MOV R0, 0x1 ;  /* 0x0000000100000802 */ /* 0x010fe40000000f00 */
[----:B------:R-:W-:-:S05]  /*05b0*/  @!P0 MOV R0, 0x1 ;  /* 0x0000000100008802 */ /* 0x000fca0000000f00 */
[----:B------:R-:W1:Y:S08]  /*05c0*/  @P0 LDC R9, c[0x0][0x454] ;  /* 0x00011500ff090b82 */ /* 0x000e700000000800 */
[----:B------:R-:W3:Y:S08]  /*05d0*/  @!P0 LDC R3, c[0x0][0x434] ;  /* 0x00010d00ff038b82 */ /* 0x000ef00000000800 */
[----:B------:R-:W4:Y:S01]  /*05e0*/  @!P0 LDC R2, c[0x0][0x434] ;  /* 0x00010d00ff028b82 */ /* 0x000f220000000800 */
[----:B-1----:R-:W-:-:S02]  /*05f0*/  @P0 IMAD R10, R9, R6, RZ ;  /* 0x00000006090a0224 */ /* 0x002fc400078e02ff */
[----:B--23--:R-:W-:-:S07]  /*0600*/  @!P0 IMAD R10, R3, R6, RZ ;  /* 0x00000006030a8224 */ /* 0x00cfce00078e02ff */
.L_x_1141:
[----:B------:R-:W-:Y:S01]  /*0610*/  IMAD R3, R233, R8, RZ ;  /* 0x00000008e9037224 */ /* 0x000fe200078e02ff */
[C---:B------:R-:W-:Y:S01]  /*0620*/  ISETP.NE.AND P0, PT, R232.reuse, -0x1, PT ;  /* 0xffffffffe800780c */ /* 0x040fe20003f05270 */
[----:B------:R-:W-:Y:S01]  /*0630*/  @P1 IMAD.WIDE.U32 R8, R232, R4, RZ ;  /* 0x00000004e8081225 */ /* 0x000fe200078e00ff */
[----:B------:R-:W1:Y:S01]  /*0640*/  LDCU.64 UR4, c[0x0][0x410] ;  /* 0x00008200ff0477ac */ /* 0x000e620008000a00 */
[----:B------:R-:W-:Y:S01]  /*0650*/  SHF.R.U32.HI R19, RZ, 0x3, R116 ;  /* 0x00000003ff137819 */ /* 0x000fe20000011674 */
[----:B------:R-:W-:Y:S01]  /*0660*/  BSSY.RECONVERGENT B0, `(.L_x_1142) ;  /* 0x0000033000007945 */ /* 0x000fe20003800200 */
[----:B----4-:R-:W-:Y:S01]  /*0670*/  IMAD R2, R13, R2, RZ ;  /* 0x000000020d027224 */ /* 0x010fe200078e02ff */
[----:B------:R-:W-:Y:S01]  /*0680*/  SEL R3, R3, R232, !P0 ;  /* 0x000000e803037207 */ /* 0x000fe20004000000 */
[----:B------:R-:W-:Y:S02]  /*0690*/  @!P1 IMAD R6, R233, R7, R15 ;  /* 0x00000007e9069224 */ /* 0x000fe400078e020f */
[----:B------:R-:W-:Y:S01]  /*06a0*/  IMAD.IADD R120, R120, 0x1, -R119 ;  /* 0x0000000178787824 */ /* 0x000fe200078e0a77 */
[----:B------:R-:W-:Y:S01]  /*06b0*/  SHF.R.S32.HI R4, RZ, 0x1f, R3 ;  /* 0x0000001fff047819 */ /* 0x000fe20000011403 */
[----:B------:R-:W-:Y:S01]  /*06c0*/  @P1 IMAD R6, R232, R5, R9 ;  /* 0x00000005e8061224 */ /* 0x000fe200078e0209 */
[----:B------:R-:W-:Y:S01]  /*06d0*/  SEL R3, R3, RZ, P2 ;  /* 0x000000ff03037207 */ /* 0x000fe20001000000 */
[----:B------:R-:W-:Y:S01]  /*06e0*/  @!P2 IMAD R2, R233, R10, R2 ;  /* 0x0000000ae902a224 */ /* 0x000fe200078e0202 */
[----:B------:R-:W-:Y:S01]  /*06f0*/  SEL R4, R4, RZ, P2 ;  /* 0x000000ff04047207 */ /* 0x000fe20001000000 */
[----:B------:R-:W-:-:S02]  /*0700*/  IMAD R119, R119, R0, RZ ;  /* 0x0000000077777224 */ /* 0x000fc400078e02ff */
[----:B------:R-:W-:Y:S02]  /*0710*/  IMAD.SHL.U32 R5, R116, 0x8, RZ ;  /* 0x0000000874057824 */ /* 0x000fe400078e00ff */
[----:B------:R-:W-:Y:S01]  /*0720*/  @P1 IMAD.MOV.U32 R14, RZ, RZ, R8 ;  /* 0x000000ffff0e1224 */ /* 0x000fe200078e0008 */
[--C-:B------:R-:W-:Y:S01]  /*0730*/  IADD3 R3, P2, P0, R119, R3, R2.reuse ;  /* 0x0000000377037210 */ /* 0x100fe2000785e002 */
[----:B------:R-:W-:Y:S01]  /*0740*/  VIADD R17, R19, 0x10 ;  /* 0x0000001013117836 */ /* 0x000fe20000000000 */
[----:B------:R-:W-:Y:S01]  /*0750*/  LOP3.LUT R5, R5, 0x38, RZ, 0xc0, !PT ;  /* 0x0000003805057812 */ /* 0x000fe200078ec0ff */
[C---:B------:R-:W-:Y:S01]  /*0760*/  VIADD R15, R19.reuse, 0x20 ;  /* 0x00000020130f7836 */ /* 0x040fe20000000000 */
[----:B------:R-:W-:Y:S01]  /*0770*/  SHF.R.S32.HI R119, RZ, 0x1f, R119 ;  /* 0x0000001fff777819 */ /* 0x000fe20000011477 */
[C---:B------:R-:W-:Y:S01]  /*0780*/  VIADD R11, R19.reuse, 0x30 ;  /* 0x00000030130b7836 */ /* 0x040fe20000000000 */
[----:B------:R-:W-:Y:S01]  /*0790*/  SHF.R.S32.HI R2, RZ, 0x1f, R2 ;  /* 0x0000001fff027819 */ /* 0x000fe20000011402 */
[----:B------:R-:W-:Y:S01]  /*07a0*/  VIADD R9, R19, 0x40 ;  /* 0x0000004013097836 */ /* 0x000fe20000000000 */
[----:B------:R-:W-:Y:S01]  /*07b0*/  IADD3 R20, P1, PT, R5, R14, RZ ;  /* 0x0000000e05147210 */ /* 0x000fe20007f3e0ff */
[----:B------:R-:W-:Y:S01]  /*07c0*/  VIADD R7, R19, 0x50 ;  /* 0x0000005013077836 */ /* 0x000fe20000000000 */
[----:B------:R-:W-:Y:S01]  /*07d0*/  IADD3.X R2, PT, PT, R119, R4, R2, P2, P0 ;  /* 0x0000000477027210 */ /* 0x000fe200017e0402 */
[C---:B------:R-:W-:Y:S01]  /*07e0*/  VIADD R5, R19.reuse, 0x60 ;  /* 0x0000006013057836 */ /* 0x040fe20000000000 */
[-C--:B------:R-:W-:Y:S01]  /*07f0*/  ISETP.GE.AND P0, PT, R19, R120.reuse, PT ;  /* 0x000000781300720c */ /* 0x080fe20003f06270 */
[----:B------:R-:W-:Y:S01]  /*0800*/  IMAD.X R21, RZ, RZ, R6, P1 ;  /* 0x000000ffff157224 */ /* 0x000fe200008e0606 */
[-C--:B------:R-:W-:Y:S01]  /*0810*/  ISETP.GE.AND P2, PT, R17, R120.reuse, PT ;  /* 0x000000781100720c */ /* 0x080fe20003f46270 */
[----:B------:R-:W-:Y:S01]  /*0820*/  IMAD.WIDE.U32 R26, R26, 0x80, RZ ;  /* 0x000000801a1a7825 */ /* 0x000fe200078e00ff */
[----:B------:R-:W-:-:S02]  /*0830*/  ISETP.GE.AND P6, PT, R15, R120, PT ;  /* 0x000000780f00720c */ /* 0x000fc40003fc6270 */
[----:B------:R-:W-:Y:S01]  /*0840*/  P2R R4, PR, RZ, 0x4 ;  /* 0x00000004ff047803 */ /* 0x000fe20000000000 */
[----:B-1----:R-:W-:Y:S01]  /*0850*/  IMAD.WIDE.U32 R20, R13, UR4, R20 ;  /* 0x000000040d147c25 */ /* 0x002fe2000f8e0014 */
[-C--:B------:R-:W-:Y:S02]  /*0860*/  ISETP.GE.AND P5, PT, R11, R120.reuse, PT ;  /* 0x000000780b00720c */ /* 0x080fe40003fa6270 */
[-C--:B------:R-:W-:Y:S01]  /*0870*/  ISETP.GE.AND P4, PT, R9, R120.reuse, PT ;  /* 0x000000780900720c */ /* 0x080fe20003f86270 */
[----:B------:R-:W-:Y:S01]  /*0880*/  IMAD R29, R13, UR5, R21 ;  /* 0x000000050d1d7c24 */ /* 0x000fe2000f8e0215 */
[-C--:B------:R-:W-:Y:S01]  /*0890*/  ISETP.GE.AND P3, PT, R7, R120.reuse, PT ;  /* 0x000000780700720c */ /* 0x080fe20003f66270 */
[----:B------:R-:W-:Y:S01]  /*08a0*/  VIADD R23, R19, 0x70 ;  /* 0x0000007013177836 */ /* 0x000fe20000000000 */
        /* <DEDUP_REMOVED lines=14> */
.L_x_1143:
[----:B------:R-:W-:Y:S05]  /*0990*/  BSYNC.RECONVERGENT B0 ;  /* 0x0000000000007941 */ /* 0x000fea0003800200 */
.L_x_1142:
[----:B------:R-:W-:Y:S01]  /*09a0*/  ISETP.NE.AND P0, PT, R4, RZ, PT ;  /* 0x000000ff0400720c */ /* 0x000fe20003f05270 */
[----:B------:R-:W-:-:S12]  /*09b0*/  BSSY.RECONVERGENT B0, `(.L_x_1144) ;  /* 0x0000010000007945 */ /* 0x000fd80003800200 */
[----:B------:R-:W-:Y:S05]  /*09c0*/  @P0 BRA `(.L_x_1145) ;  /* 0x0000000000380947 */ /* 0x000fea0003800000 */
[----:B------:R-:W2:Y:S01]  /*09d0*/  LDCU.64 UR6, c[0x0][0x408] ;  /* 0x00008100ff0677ac */ /* 0x000ea20008000a00 */
[----:B-1----:R-:W-:Y:S01]  /*09e0*/  IADD3 R13, P0, PT, R8, 0x10, RZ ;  /* 0x00000010080d7810 */ /* 0x002fe20007f1e0ff */
        /* <DEDUP_REMOVED lines=12> */
.L_x_1145:
[----:B------:R-:W-:Y:S05]  /*0ab0*/  BSYNC.RECONVERGENT B0 ;  /* 0x0000000000007941 */ /* 0x000fea0003800200 */
.L_x_1144:
[----:B------:R-:W-:Y:S04]  /*0ac0*/  BSSY.RECONVERGENT B0, `(.L_x_1146) ;  /* 0x0000010000007945 */ /* 0x000fe80003800200 */
[----:B------:R-:W-:Y:S05]  /*0ad0*/  @P6 BRA `(.L_x_1147) ;  /* 0x0000000000386947 */ /* 0x000fea0003800000 */
[----:B------:R-:W3:Y:S01]  /*0ae0*/  LDCU.64 UR6, c[0x0][0x408] ;  /* 0x00008100ff0677ac */ /* 0x000ee20008000a00 */
[----:B-12---:R-:W-:Y:S01]  /*0af0*/  IADD3 R13, P0, PT, R8, 0x20, RZ ;  /* 0x00000020080d7810 */ /* 0x006fe20007f1e0ff */
[----:B------:R-:W-:Y:S01]  /*0b00*/  IMAD.MOV.U32 R24, RZ, RZ, R20 ;  /* 0x000000ffff187224 */ /* 0x000fe200078e0014 */
[----:B------:R-:W-:Y:S01]  /*0b10*/  MOV R25, R29 ;  /* 0x0000001d00197202 */ /* 0x000fe20000000f00 */
[----:B------:R-:W1:Y:S02]  /*0b20*/  LDCU.64 UR4, c[0x0][0x3f0] ;  /* 0x00007e00ff0477ac */ /* 0x000e640008000a00 */
[----:B------:R-:W-:-:S04]  /*0b30*/  IMAD.X R6, RZ, RZ, R27, P0 ;  /* 0x000000ffff067224 */ /* 0x000fc800000e061b */
        /* <DEDUP_REMOVED lines=8> */
.L_x_1147:
[----:B------:R-:W-:Y:S05]  /*0bc0*/  BSYNC.RECONVERGENT B0 ;  /* 0x0000000000007941 */ /* 0x000fea0003800200 */
.L_x_1146:
[----:B------:R-:W-:Y:S04]  /*0bd0*/  BSSY.RECONVERGENT B0, `(.L_x_1148) ;  /* 0x0000010000007945 */ /* 0x000fe80003800200 */
[----:B------:R-:W-:Y:S05]  /*0be0*/  @P5 BRA `(.L_x_1149) ;  /* 0x0000000000385947 */ /* 0x000fea0003800000 */
[----:B------:R-:W4:Y:S01]  /*0bf0*/  LDCU.64 UR6, c[0x0][0x408] ;  /* 0x00008100ff0677ac */ /* 0x000f220008000a00 */
[----:B-123--:R-:W-:Y:S01]  /*0c00*/  IADD3 R13, P0, PT, R8, 0x30, RZ ;  /* 0x00000030080d7810 */ /* 0x00efe20007f1e0ff */
[----:B------:R-:W-:Y:S01]  /*0c10*/  IMAD.MOV.U32 R24, RZ, RZ, R20 ;  /* 0x000000ffff187224 */ /* 0x000fe200078e0014 */
[----:B------:R-:W-:Y:S01]  /*0c20*/  MOV R25, R29 ;  /* 0x0000001d00197202 */ /* 0x000fe20000000f00 */
[----:B------:R-:W1:Y:S02]  /*0c30*/  LDCU.64 UR4, c[0x0][0x3f0] ;  /* 0x00007e00ff0477ac */ /* 0x000e640008000a00 */
[----:B------:R-:W-:-:S04]  /*0c40*/  IMAD.X R6, RZ, RZ, R27, P0 ;  /* 0x000000ffff067224 */ /* 0x000fc800000e061b */
        /* <DEDUP_REMOVED lines=8> */
.L_x_1149:
[----:B------:R-:W-:Y:S05]  /*0cd0*/  BSYNC.RECONVERGENT B0 ;  /* 0x0000000000007941 */ /* 0x000fea0003800200 */
.L_x_1148:
[----:B------:R-:W-:Y:S04]  /*0ce0*/  BSSY.RECONVERGENT B0, `(.L_x_1150) ;  /* 0x0000010000007945 */ /* 0x000fe80003800200 */
[----:B------:R-:W-:Y:S05]  /*0cf0*/  @P4 BRA `(.L_x_1151) ;  /* 0x0000000000384947 */ /* 0x000fea0003800000 */
[----:B------:R-:W5:Y:S01]  /*0d00*/  LDCU.64 UR6, c[0x0][0x408] ;  /* 0x00008100ff0677ac */ /* 0x000f620008000a00 */
[----:B-1234-:R-:W-:Y:S01]  /*0d10*/  IADD3 R13, P0, PT, R8, 0x40, RZ ;  /* 0x00000040080d7810 */ /* 0x01efe20007f1e0ff */
        /* <DEDUP_REMOVED lines=12> */
.L_x_1151:
[----:B------:R-:W-:Y:S05]  /*0de0*/  BSYNC.RECONVERGENT B0 ;  /* 0x0000000000007941 */ /* 0x000fea0003800200 */
.L_x_1150:
        /* <DEDUP_REMOVED lines=16> */
.L_x_1153:
[----:B------:R-:W-:Y:S05]  /*0ef0*/  BSYNC.RECONVERGENT B0 ;  /* 0x0000000000007941 */ /* 0x000fea0003800200 */
.L_x_1152:
        /* <DEDUP_REMOVED lines=16> */
.L_x_1155:
[----:B------:R-:W-:Y:S05]  /*1000*/  BSYNC.RECONVERGENT B0 ;  /* 0x0000000000007941 */ /* 0x000fea0003800200 */
.L_x_1154:
[----:B------:R-:W-:Y:S01]  /*1010*/  ISETP.GE.AND P1, PT, R23, R120, PT ;  /* 0x000000781700720c */ /* 0x000fe20003f26270 */
[----:B------:R-:W-:-:S12]  /*1020*/  BSSY.RECONVERGENT B0, `(.L_x_1156) ;  /* 0x000000f000007945 */ /* 0x000fd80003800200 */
[----:B------:R-:W-:Y:S05]  /*1030*/  @P1 BRA `(.L_x_1157) ;  /* 0x0000000000341947 */ /* 0x000fea0003800000 */
[----:B------:R-:W5:Y:S01]  /*1040*/  LDCU.64 UR6, c[0x0][0x408] ;  /* 0x00008100ff0677ac */ /* 0x000f620008000a00 */
[----:B------:R-:W-:Y:S02]  /*1050*/  IADD3 R8, P0, PT, R8, 0x70, RZ ;  /* 0x0000007008087810 */ /* 0x000fe40007f1e0ff */
[----:B------:R-:W-:Y:S01]  /*1060*/  MOV R21, R29 ;  /* 0x0000001d00157202 */ /* 0x000fe20000000f00 */
[----:B------:R-:W5:Y:S01]  /*1070*/  LDCU.64 UR4, c[0x0][0x3f0] ;  /* 0x00007e00ff0477ac */ /* 0x000f620008000a00 */
[----:B-1234-:R-:W-:-:S05]  /*1080*/  IADD3.X R13, PT, PT, RZ, R27, RZ, P0, !PT ;  /* 0x0000001bff0d7210 */ /* 0x01efca00007fe4ff */
[----:B-----5:R-:W-:Y:S02]  /*1090*/  IMAD R13, R13, UR6, RZ ;  /* 0x000000060d0d7c24 */ /* 0x020fe4000f8e02ff */
[----:B------:R-:W-:-:S04]  /*10a0*/  IMAD.WIDE.U32 R20, R8, UR6, R20 ;  /* 0x0000000608147c25 */ /* 0x000fc8000f8e0014 */
[----:B------:R-:W-:Y:S01]  /*10b0*/  IMAD R13, R8, UR7, R13 ;  /* 0x00000007080d7c24 */ /* 0x000fe2000f8e020d */
[----:B------:R-:W-:-:S04]  /*10c0*/  LEA R12, P0, R20, UR4, 0x1 ;  /* 0x00000004140c7c11 */ /* 0x000fc8000f8008ff */
[----:B------:R-:W-:-:S04]  /*10d0*/  IADD3 R13, PT, PT, R21, R13, RZ ;  /* 0x0000000d150d7210 */ /* 0x000fc80007ffe0ff */
[----:B------:R-:W-:-:S05]  /*10e0*/  LEA.HI.X R13, R20, UR5, R13, 0x1, P0 ;  /* 0x00000005140d7c11 */ /* 0x000fca00080f0c0d */
[----:B------:R1:W-:Y:S04]  /*10f0*/  STG.E.128 desc[UR14][R12.64], RZ ;  /* 0x000000ff0c007986 */ /* 0x0003e8000c101d0e */
[----:B------:R1:W-:Y:S02]  /*1100*/  STG.E.128 desc[UR14][R12.64+0x80], RZ ;  /* 0x000080ff0c007986 */ /* 0x0003e4000c101d0e */
.L_x_1157:
[----:B------:R-:W-:Y:S05]  /*1110*/  BSYNC.RECONVERGENT B0 ;  /* 0x0000000000007941 */ /* 0x000fea0003800200 */
.L_x_1156:
        /* <DEDUP_REMOVED lines=16> */
[----:B------:R-:W-:Y:S02]  /*1220*/  IMAD R6, R19, R0, RZ ;  /* 0x0000000013067224 */ /* 0x000fe400078e02ff */
[----:B------:R-:W-:-:S03]  /*1230*/  IMAD.MOV.U32 R19, RZ, RZ, 0x7f800000 ;  /* 0x7f800000ff137424 */ /* 0x000fc600078e00ff */
[----:B-1234-:R-:W-:-:S04]  /*1240*/  IADD3 R13, P0, PT, R6, R3, RZ ;  /* 0x00000003060d7210 */ /* 0x01efc80007f1e0ff */
[----:B------:R-:W-:Y:S02]  /*1250*/  LEA.HI.X.SX32 R6, R6, R2, 0x1, P0 ;  /* 0x0000000206067211 */ /* 0x000fe400000f0eff */
[----:B-----5:R-:W-:-:S04]  /*1260*/  LEA R12, P0, R13, UR4, 0x2 ;  /* 0x000000040d0c7c11 */ /* 0x020fc8000f8010ff */
[----:B------:R-:W-:-:S05]  /*1270*/  LEA.HI.X R13, R13, UR5, R6, 0x2, P0 ;  /* 0x000000050d0d7c11 */ /* 0x000fca00080f1406 */
[----:B------:R1:W-:Y:S04]  /*1280*/  STG.E desc[UR14][R12.64], R19 ;  /* 0x000000130c007986 */ /* 0x0003e8000c10190e */
.L_x_1159:
[----:B------:R-:W-:Y:S05]  /*1290*/  BSYNC.RECONVERGENT B0 ;  /* 0x0000000000007941 */ /* 0x000fea0003800200 */
.L_x_1158:
[----:B------:R-:W-:Y:S01]  /*12a0*/  ISETP.NE.AND P0, PT, R4, RZ, PT ;  /* 0x000000ff0400720c */ /* 0x000fe20003f05270 */
[----:B------:R-:W-:-:S12]  /*12b0*/  BSSY.RECONVERGENT B0, `(.L_x_1160) ;  /* 0x000000a000007945 */ /* 0x000fd80003800200 */
[----:B------:R-:W-:Y:S05]  /*12c0*/  @P0 BRA `(.L_x_1161) ;  /* 0x0000000000200947 */ /* 0x000fea0003800000 */
        /* <DEDUP_REMOVED lines=8> */
.L_x_1161:
[----:B------:R-:W-:Y:S05]  /*1350*/  BSYNC.RECONVERGENT B0 ;  /* 0x0000000000007941 */ /* 0x000fea0003800200 */
.L_x_1160:
[----:B------:R-:W-:Y:S04]  /*1360*/  BSSY.RECONVERGENT B0, `(.L_x_1162) ;  /* 0x000000a000007945 */ /* 0x000fe80003800200 */
        /* <DEDUP_REMOVED lines=9> */
.L_x_1163:
[----:B------:R-:W-:Y:S05]  /*1400*/  BSYNC.RECONVERGENT B0 ;  /* 0x0000000000007941 */ /* 0x000fea0003800200 */
.L_x_1162:
[----:B------:R-:W-:Y:S04]  /*1410*/  BSSY.RECONVERGENT B0, `(.L_x_1164) ;  /* 0x000000a000007945 */ /* 0x000fe80003800200 */
[----:B------:R-:W-:Y:S05]  /*1420*/  @P5 BRA `(.L_x_1165) ;  /* 0x0000000000205947 */ /* 0x000fea0003800000 */
[----:B------:R-:W5:Y:S01]  /*1430*/  LDCU.64 UR4, c[0x0][0x420] ;  /* 0x00008400ff0477ac */ /* 0x000f620008000a00 */
[----:B------:R-:W-:Y:S02]  /*1440*/  IMAD R4, R11, R0, RZ ;  /* 0x000000000b047224 */ /* 0x000fe400078e02ff */
[----:B-1234-:R-:W-:-:S03]  /*1450*/  IMAD.MOV.U32 R13, RZ, RZ, 0x7f800000 ;  /* 0x7f800000ff0d7424 */ /* 0x01efc600078e00ff */
[----:B------:R-:W-:-:S04]  /*1460*/  IADD3 R11, P0, PT, R4, R3, RZ ;  /* 0x00000003040b7210 */ /* 0x000fc80007f1e0ff */
[----:B------:R-:W-:Y:S02]  /*1470*/  LEA.HI.X.SX32 R4, R4, R2, 0x1, P0 ;  /* 0x0000000204047211 */ /* 0x000fe400000f0eff */
[----:B-----5:R-:W-:-:S04]  /*1480*/  LEA R10, P0, R11, UR4, 0x2 ;  /* 0x000000040b0a7c11 */ /* 0x020fc8000f8010ff */
[----:B------:R-:W-:-:S05]  /*1490*/  LEA.HI.X R11, R11, UR5, R4, 0x2, P0 ;  /* 0x000000050b0b7c11 */ /* 0x000fca00080f1404 */
[----:B------:R1:W-:Y:S04]  /*14a0*/  STG.E desc[UR14][R10.64], R13 ;  /* 0x0000000d0a007986 */ /* 0x0003e8000c10190e */
.L_x_1165:
[----:B------:R-:W-:Y:S05]  /*14b0*/  BSYNC.RECONVERGENT B0 ;  /* 0x0000000000007941 */ /* 0x000fea0003800200 */
.L_x_1164:
[----:B------:R-:W-:Y:S04]  /*14c0*/  BSSY.RECONVERGENT B0, `(.L_x_1166) ;  /* 0x000000a000007945 */ /* 0x000fe80003800200 */
[----:B------:R-:W-:Y:S05]  /*14d0*/  @P4 BRA `(.L_x_1167) ;  /* 0x0000000000204947 */ /* 0x000fea0003800000 */
[----:B------:R-:W5:Y:S01]  /*14e0*/  LDCU.64 UR4, c[0x0][0x420] ;  /* 0x00008400ff0477ac */ /* 0x000f620008000a00 */
[----:B------:R-:W-:Y:S02]  /*14f0*/  IMAD R4, R9, R0, RZ ;  /* 0x0000000009047224 */ /* 0x000fe400078e02ff */
[----:B-1----:R-:W-:-:S03]  /*1500*/  IMAD.MOV.U32 R11, RZ, RZ, 0x7f800000 ;  /* 0x7f800000ff0b7424 */ /* 0x002fc600078e00ff */
[----:B------:R-:W-:-:S04]  /*1510*/  IADD3 R9, P0, PT, R4, R3, RZ ;  /* 0x0000000304097210 */ /* 0x000fc80007f1e0ff */
[----:B------:R-:W-:Y:S02]  /*1520*/  LEA.HI.X.SX32 R4, R4, R2, 0x1, P0 ;  /* 0x0000000204047211 */ /* 0x000fe400000f0eff */
[----:B-----5:R-:W-:-:S04]  /*1530*/  LEA R8, P0, R9, UR4, 0x2 ;  /* 0x0000000409087c11 */ /* 0x020fc8000f8010ff */
[----:B------:R-:W-:-:S05]  /*1540*/  LEA.HI.X R9, R9, UR5, R4, 0x2, P0 ;  /* 0x0000000509097c11 */ /* 0x000fca00080f1404 */
[----:B------:R1:W-:Y:S04]  /*1550*/  STG.E desc[UR14][R8.64], R11 ;  /* 0x0000000b08007986 */ /* 0x0003e8000c10190e */
.L_x_1167:
[----:B------:R-:W-:Y:S05]  /*1560*/  BSYNC.RECONVERGENT B0 ;  /* 0x0000000000007941 */ /* 0x000fea0003800200 */
.L_x_1166:
        /* <DEDUP_REMOVED lines=10> */
.L_x_1169:
[----:B------:R-:W-:Y:S05]  /*1610*/  BSYNC.RECONVERGENT B0 ;  /* 0x0000000000007941 */ /* 0x000fea0003800200 */
.L_x_1168:
[----:B------:R-:W-:Y:S04]  /*1620*/  BSSY.RECONVERGENT B0, `(.L_x_1170) ;  /* 0x000000a000007945 */ /* 0x000fe80003800200 */
[----:B------:R-:W-:Y:S05]  /*1630*/  @P2 BRA `(.L_x_1171) ;  /* 0x0000000000202947 */ /* 0x000fea0003800000 */
[----:B------:R-:W1:Y:S01]  /*1640*/  LDCU.64 UR4, c[0x0][0x420] ;  /* 0x00008400ff0477ac */ /* 0x000e620008000a00 */
[----:B------:R-:W-:-:S05]  /*1650*/  IMAD R4, R5, R0, RZ ;  /* 0x0000000005047224 */ /* 0x000fca00078e02ff */
[----:B------:R-:W-:-:S04]  /*1660*/  IADD3 R5, P0, PT, R4, R3, RZ ;  /* 0x0000000304057210 */ /* 0x000fc80007f1e0ff */
[----:B------:R-:W-:Y:S02]  /*1670*/  LEA.HI.X.SX32 R4, R4, R2, 0x1, P0 ;  /* 0x0000000204047211 */ /* 0x000fe400000f0eff */
[----:B-1----:R-:W-:-:S04]  /*1680*/  LEA R6, P0, R5, UR4, 0x2 ;  /* 0x0000000405067c11 */ /* 0x002fc8000f8010ff */
[----:B------:R-:W-:Y:S01]  /*1690*/  LEA.HI.X R7, R5, UR5, R4, 0x2, P0 ;  /* 0x0000000505077c11 */ /* 0x000fe200080f1404 */
[----:B------:R-:W-:-:S05]  /*16a0*/  IMAD.MOV.U32 R5, RZ, RZ, 0x7f800000 ;  /* 0x7f800000ff057424 */ /* 0x000fca00078e00ff */
[----:B------:R1:W-:Y:S03]  /*16b0*/  STG.E desc[UR14][R6.64], R5 ;  /* 0x0000000506007986 */ /* 0x0003e6000c10190e */
.L_x_1171:
[----:B------:R-:W-:Y:S05]  /*16c0*/  BSYNC.RECONVERGENT B0 ;  /* 0x0000000000007941 */ /* 0x000fea0003800200 */
.L_x_1170:
[----:B------:R-:W-:Y:S05]  /*16d0*/  @P1 EXIT ;  /* 0x000000000000194d */ /* 0x000fea0003800000 */
[----:B------:R-:W5:Y:S01]  /*16e0*/  LDCU.64 UR4, c[0x0][0x420] ;  /* 0x00008400ff0477ac */ /* 0x000f620008000a00 */
[----:B------:R-:W-:Y:S02]  /*16f0*/  IMAD R0, R23, R0, RZ ;  /* 0x0000000017007224 */ /* 0x000fe400078e02ff */
[----:B-1----:R-:W-:-:S03]  /*1700*/  IMAD.MOV.U32 R5, RZ, RZ, 0x7f800000 ;  /* 0x7f800000ff057424 */ /* 0x002fc600078e00ff */
[----:B------:R-:W-:-:S04]  /*1710*/  IADD3 R3, P0, PT, R0, R3, RZ ;  /* 0x0000000300037210 */ /* 0x000fc80007f1e0ff */
[----:B------:R-:W-:Y:S02]  /*1720*/  LEA.HI.X.SX32 R0, R0, R2, 0x1, P0 ;  /* 0x0000000200007211 */ /* 0x000fe400000f0eff */
[----:B-----5:R-:W-:-:S04]  /*1730*/  LEA R2, P0, R3, UR4, 0x2 ;  /* 0x0000000403027c11 */ /* 0x020fc8000f8010ff */
[----:B------:R-:W-:-:S05]  /*1740*/  LEA.HI.X R3, R3, UR5, R0, 0x2, P0 ;  /* 0x0000000503037c11 */ /* 0x000fca00080f1400 */
[----:B------:R-:W-:Y:S01]  /*1750*/  STG.E desc[UR14][R2.64], R5 ;  /* 0x0000000502007986 */ /* 0x000fe2000c10190e */
[----:B------:R-:W-:Y:S05]  /*1760*/  EXIT ;  /* 0x000000000000794d */ /* 0x000fea0003800000 */
.L_x_1140:
        /* <DEDUP_REMOVED lines=22> */
.L_x_1172:
[----:B------:R-:W1:Y:S01]  /*18d0*/  LDC.64 R170, c[0x0][0x3b8] ;  /* 0x0000ee00ffaa7b82 */ /* 0x000e620000000a00 */
[----:B------:R-:W-:-:S05]  /*18e0*/  IADD3 R28, PT, PT, R0, R9, RZ ;  /* 0x00000009001c7210 */ /* 0x000fca0007ffe0ff */
[C---:B-1----:R-:W-:Y:S02]  /*18f0*/  IMAD R3, R28.reuse, R171, RZ ;  /* 0x000000ab1c037224 */ /* 0x042fe400078e02ff */
[----:B------:R-:W-:-:S05]  /*1900*/  IMAD.WIDE.U32 R28, R28, R170, RZ ;  /* 0x000000aa1c1c7225 */ /* 0x000fca00078e00ff */
[----:B------:R-:W-:Y:S02]  /*1910*/  IADD3 R3, PT, PT, R29, R3, RZ ;  /* 0x000000031d037210 */ /* 0x000fe40007ffe0ff */
.L_x_1173:
        /* <DEDUP_REMOVED lines=10> */
[----:B------:R-:W-:-:S06]  /*19c0*/  IMAD.HI.U32 R7, R11, R7, R10 ;  /* 0x000000070b077227 */ /* 0x000fcc00078e000a */
[----:B------:R-:W-:-:S04]  /*19d0*/  IMAD.HI.U32 R18, R7, R6, RZ ;  /* 0x0000000607127227 */ /* 0x000fc800078e00ff */
[----:B------:R-:W-:-:S04]  /*19e0*/  IMAD.MOV R7, RZ, RZ, -R18 ;  /* 0x000000ffff077224 */ /* 0x000fc800078e0a12 */
[----:B------:R-:W-:Y:S01]  /*19f0*/  IMAD R7, R8, R7, R6 ;  /* 0x0000000708077224 */ /* 0x000fe200078e0206 */
[----:B------:R-:W-:-:S04]  /*1a00*/  LOP3.LUT R6, R13, R4, RZ, 0x3c, !PT ;  /* 0x000000040d067212 */ /* 0x000fc800078e3cff */
[----:B------:R-:W-:Y:S02]  /*1a10*/  ISETP.GT.U32.AND P1, PT, R8, R7, PT ;  /* 0x000000070800720c */ /* 0x000fe40003f24070 */
[----:B------:R-:W-:-:S11]  /*1a20*/  ISETP.GE.AND P0, PT, R6, RZ, PT ;  /* 0x000000ff0600720c */ /* 0x000fd60003f06270 */
[----:B------:R-:W-:Y:S01]  /*1a30*/  @!P1 IMAD.IADD R7, R7, 0x1, -R8 ;  /* 0x0000000107079824 */ /* 0x000fe200078e0a08 */
[----:B------:R-:W-:Y:S02]  /*1a40*/  @!P1 IADD3 R18, PT, PT, R18, 0x1, RZ ;  /* 0x0000000112129810 */ /* 0x000fe40007ffe0ff */
[----:B------:R-:W-:Y:S02]  /*1a50*/  ISETP.NE.AND P1, PT, R4, RZ, PT ;  /* 0x000000ff0400720c */ /* 0x000fe40003f25270 */
[----:B------:R-:W-:-:S13]  /*1a60*/  ISETP.GE.U32.AND P3, PT, R7, R8, PT ;  /* 0x000000080700720c */ /* 0x000fda0003f66070 */
[----:B------:R-:W-:-:S05]  /*1a70*/  @P3 VIADD R18, R18, 0x1 ;  /* 0x0000000112123836 */ /* 0x000fca0000000000 */
        /* <DEDUP_REMOVED lines=15> */
.L_x_1174:
[----:B------:R-:W1:Y:S01]  /*1b70*/  LDC.64 R6, c[0x0][0x3c0] ;  /* 0x0000f000ff067b82 */ /* 0x000e620000000a00 */
[----:B------:R-:W-:-:S05]  /*1b80*/  IADD3 R0, PT, PT, R0, R9, RZ ;  /* 0x0000000900007210 */ /* 0x000fca0007ffe0ff */
[C---:B-1----:R-:W-:Y:S02]  /*1b90*/  IMAD R20, R0.reuse, R7, RZ ;  /* 0x0000000700147224 */ /* 0x042fe400078e02ff */
[----:B------:R-:W-:-:S05]  /*1ba0*/  IMAD.WIDE.U32 R24, R0, R6, RZ ;  /* 0x0000000600187225 */ /* 0x000fca00078e00ff */
[----:B------:R-:W-:-:S07]  /*1bb0*/  IADD3 R20, PT, PT, R25, R20, RZ ;  /* 0x0000001419147210 */ /* 0x000fce0007ffe0ff */
.L_x_1175:
[----:B------:R-:W-:Y:S01]  /*1bc0*/  IMAD.IADD R227, R120, 0x1, -R119 ;  /* 0x0000000178e37824 */ /* 0x000fe200078e0a77 */
[----:B------:R-:W-:Y:S01]  /*1bd0*/  SHF.R.U32.HI R112, RZ, 0x3, R116 ;  /* 0x00000003ff707819 */ /* 0x000fe20000011674 */
[----:B------:R-:W-:Y:S01]  /*1be0*/  IMAD.SHL.U32 R0, R116, 0x8, RZ ;  /* 0x0000000874007824 */ /* 0x000fe200078e00ff */
[----:B------:R-:W1:Y:S01]  /*1bf0*/  LDCU.128 UR8, c[0x0][0x3d0] ;  /* 0x00007a00ff0877ac */ /* 0x000e620008000c00 */
[----:B------:R-:W-:Y:S01]  /*1c00*/  SHF.R.S32.HI R19, RZ, 0x1f, R18 ;  /* 0x0000001fff137819 */ /* 0x000fe20000011412 */
[----:B------:R-:W2:Y:S01]  /*1c10*/  S2UR UR5, SR_CgaCtaId ;  /* 0x00000000000579c3 */ /* 0x000ea20000008800 */
[CC--:B------:R-:W-:Y:S01]  /*1c20*/  ISETP.GE.AND P2, PT, R112.reuse, R227.reuse, PT ;  /* 0x000000e37000720c */ /* 0x0c0fe20003f46270 */
[----:B------:R-:W-:Y:S01]  /*1c30*/  VIADD R4, R112, 0x20 ;  /* 0x0000002070047836 */ /* 0x000fe20000000000 */
[----:B------:R-:W-:Y:S01]  /*1c40*/  LOP3.LUT R21, R0, 0x38, RZ, 0xc0, !PT ;  /* 0x0000003800157812 */ /* 0x000fe200078ec0ff */
[----:B------:R-:W3:Y:S01]  /*1c50*/  LDCU.64 UR6, c[0x0][0x3c8] ;  /* 0x00007900ff0677ac */ /* 0x000ee20008000a00 */
[C---:B------:R-:W-:Y:S01]  /*1c60*/  VIADD R8, R112.reuse, 0x30 ;  /* 0x0000003070087836 */ /* 0x040fe20000000000 */
[----:B------:R-:W-:Y:S01]  /*1c70*/  IADD3 R14, PT, PT, R112, 0x50, RZ ;  /* 0x00000050700e7810 */ /* 0x000fe20007ffe0ff */
[----:B------:R-:W-:Y:S01]  /*1c80*/  IMAD.WIDE.U32 R26, R26, 0x80, RZ ;  /* 0x000000801a1a7825 */ /* 0x000fe200078e00ff */
[C---:B------:R-:W-:Y:S01]  /*1c90*/  IADD3 R28, P1, PT, R21.reuse, R28, RZ ;  /* 0x0000001c151c7210 */ /* 0x040fe20007f3e0ff */
[----:B------:R-:W4:Y:S01]  /*1ca0*/  LDCU.64 UR12, c[0x0][0x388] ;  /* 0x00007100ff0c77ac */ /* 0x000f220008000a00 */
[-C--:B------:R-:W-:Y:S01]  /*1cb0*/  ISETP.GE.AND P0, PT, R4, R227.reuse, PT ;  /* 0x000000e30400720c */ /* 0x080fe20003f06270 */
[----:B------:R-:W-:Y:S01]  /*1cc0*/  VIADD R4, R112, 0x10 ;  /* 0x0000001070047836 */ /* 0x000fe20000000000 */
[----:B------:R-:W-:Y:S01]  /*1cd0*/  IADD3 R22, P3, PT, R21, R22, RZ ;  /* 0x0000001615167210 */ /* 0x000fe20007f7e0ff */
[----:B------:R-:W-:Y:S01]  /*1ce0*/  IMAD.X R29, RZ, RZ, R3, P1 ;  /* 0x000000ffff1d7224 */ /* 0x000fe200008e0603 */
[----:B------:R-:W5:Y:S01]  /*1cf0*/  @!P2 LDC.64 R10, c[0x0][0x3b0] ;  /* 0x0000ec00ff0aab82 */ /* 0x000f620000000a00 */
[-C--:B------:R-:W-:Y:S01]  /*1d00*/  ISETP.GE.AND P6, PT, R8, R227.reuse, PT ;  /* 0x000000e30800720c */ /* 0x080fe20003fc6270 */
[----:B-1----:R-:W-:Y:S01]  /*1d10*/  IMAD R3, R19, UR8, RZ ;  /* 0x0000000813037c24 */ /* 0x002fe2000f8e02ff */
[-C--:B------:R-:W-:Y:S01]  /*1d20*/  ISETP.GE.AND P1, PT, R4, R227.reuse, PT ;  /* 0x000000e30400720c */ /* 0x080fe20003f26270 */
[----:B------:R-:W-:Y:S01]  /*1d30*/  IMAD.WIDE.U32 R28, R112, R170, R28 ;  /* 0x000000aa701c7225 */ /* 0x000fe200078e001c */
[----:B------:R-:W-:Y:S01]  /*1d40*/  LOP3.LUT R25, R26, R112, RZ, 0xfc, !PT ;  /* 0x000000701a197212 */ /* 0x000fe200078efcff */
[----:B------:R-:W-:Y:S01]  /*1d50*/  UMOV UR4, 0x400 ;  /* 0x0000040000047882 */ /* 0x000fe20000000000 */
[----:B------:R-:W-:Y:S01]  /*1d60*/  ISETP.GE.AND P4, PT, R14, R227, PT ;  /* 0x000000e30e00720c */ /* 0x000fe20003f86270 */
[----:B------:R-:W-:Y:S01]  /*1d70*/  IMAD.X R23, RZ, RZ, R2, P3 ;  /* 0x000000ffff177224 */ /* 0x000fe200018e0602 */
[----:B------:R-:W1:Y:S01]  /*1d80*/  @!P2 LDC.64 R8, c[0x0][0x380] ;  /* 0x0000e000ff08ab82 */ /* 0x000e620000000a00 */
[----:B------:R-:W-:Y:S01]  /*1d90*/  IMAD R230, R18, UR9, R3 ;  /* 0x0000000912e67c24 */ /* 0x000fe2000f8e0203 */
[----:B--2---:R-:W-:Y:S01]  /*1da0*/  ULEA UR5, UR5, UR4, 0x18 ;  /* 0x0000000405057291 */ /* 0x004fe2000f8ec0ff */
[----:B------:R-:W-:Y:S01]  /*1db0*/  IMAD R29, R112, R171, R29 ;  /* 0x000000ab701d7224 */ /* 0x000fe200078e021d */
[C---:B------:R-:W-:Y:S01]  /*1dc0*/  SHF.L.U64.HI R111, R170.reuse, 0x5, R171 ;  /* 0x00000005aa6f7819 */ /* 0x040fe200000102ab */
[----:B---3--:R-:W-:Y:S01]  /*1dd0*/  IMAD.WIDE.U32 R22, R13, UR6, R22 ;  /* 0x000000060d167c25 */ /* 0x008fe2000f8e0016 */
[----:B------:R-:W-:-:S02]  /*1de0*/  SHF.L.U64.HI R114, R170, 0x4, R171 ;  /* 0x00000004aa727819 */ /* 0x000fc400000102ab */
[----:B------:R-:W2:Y:S01]  /*1df0*/  @!P1 LDC.64 R2, c[0x0][0x3b0] ;  /* 0x0000ec00ff029b82 */ /* 0x000ea20000000a00 */
[----:B------:R-:W-:Y:S01]  /*1e00*/  IMAD.WIDE.U32 R28, R18, UR8, R28 ;  /* 0x00000008121c7c25 */ /* 0x000fe2000f8e001c */
[----:B------:R-:W-:Y:S02]  /*1e10*/  SHF.R.U32.HI R118, RZ, 0x1, R116 ;  /* 0x00000001ff767819 */ /* 0x000fe40000011674 */
[----:B------:R-:W-:Y:S01]  /*1e20*/  MOV R108, 0x20 ;  /* 0x00000020006c7802 */ /* 0x000fe20000000f00 */
[----:B------:R-:W-:Y:S01]  /*1e30*/  IMAD.IADD R230, R29, 0x1, R230 ;  /* 0x000000011de67824 */ /* 0x000fe200078e02e6 */
[C---:B----4-:R-:W-:Y:S01]  /*1e40*/  LEA R231, P3, R28.reuse, UR12, 0x1 ;  /* 0x0000000c1ce77c11 */ /* 0x050fe2000f8608ff */
[-C--:B-----5:R-:W-:Y:S01]  /*1e50*/  @!P2 IMAD R12, R27, R10.reuse, RZ ;  /* 0x0000000a1b0ca224 */ /* 0x0a0fe200078e02ff */
[----:B------:R-:W3:Y:S01]  /*1e60*/  @!P1 LDC.64 R14, c[0x0][0x380] ;  /* 0x0000e000ff0e9b82 */ /* 0x000ee20000000a00 */
[----:B------:R-:W-:Y:S01]  /*1e70*/  IMAD R23, R13, UR7, R23 ;  /* 0x000000070d177c24 */ /* 0x000fe2000f8e0217 */
[----:B------:R-:W-:Y:S01]  /*1e80*/  LEA.HI.X R230, R28, UR13, R230, 0x1, P3 ;  /* 0x0000000d1ce67c11 */ /* 0x000fe200098f0ce6 */
[C---:B------:R-:W-:Y:S01]  /*1e90*/  @!P2 IMAD R31, R25.reuse, R11, R12 ;  /* 0x0000000b191fa224 */ /* 0x040fe200078e020c */
[C---:B------:R-:W-:Y:S01]  /*1ea0*/  @!P1 IADD3 R30, P3, PT, R25.reuse, 0x10, RZ ;  /* 0x00000010191e9810 */ /* 0x040fe20007f7e0ff */
[----:B------:R-:W-:Y:S01]  /*1eb0*/  VIADD R16, R112, 0x40 ;  /* 0x0000004070107836 */ /* 0x000fe20000000000 */
[----:B------:R-:W-:Y:S01]  /*1ec0*/  LOP3.LUT R11, R0, 0x1f8, RZ, 0xc0, !PT ;  /* 0x000001f8000b7812 */ /* 0x000fe200078ec0ff */
[----:B------:R-:W-:Y:S01]  /*1ed0*/  @!P2 IMAD.WIDE.U32 R28, R25, R10, R22 ;  /* 0x0000000a191ca225 */ /* 0x000fe200078e0016 */
[----:B------:R-:W4:Y:S01]  /*1ee0*/  @!P0 LDC.64 R12, c[0x0][0x3b0] ;  /* 0x0000ec00ff0c8b82 */ /* 0x000f220000000a00 */
[----:B------:R-:W-:Y:S01]  /*1ef0*/  @!P4 MOV R39, R23 ;  /* 0x000000170027c202 */ /* 0x000fe20000000f00 */
[----:B------:R-:W5:Y:S01]  /*1f00*/  LDCU.64 UR6, c[0x0][0x390] ;  /* 0x00007200ff0677ac */ /* 0x000f620008000a00 */
[----:B------:R-:W-:Y:S01]  /*1f10*/  LOP3.LUT R11, R11, 0x38, R116, 0x78, !PT ;  /* 0x000000380b0b7812 */ /* 0x000fe200078e7874 */
[----:B------:R-:W-:Y:S01]  /*1f20*/  @!P1 IMAD.X R17, RZ, RZ, R27, P3 ;  /* 0x000000ffff119224 */ /* 0x000fe200018e061b */
[----:B------:R-:W-:Y:S01]  /*1f30*/  ISETP.GE.AND P5, PT, R16, R227, PT ;  /* 0x000000e31000720c */ /* 0x000fe20003fa6270 */
[----:B------:R-:W-:Y:S01]  /*1f40*/  @!P2 IMAD.IADD R16, R29, 0x1, R31 ;  /* 0x000000011d10a824 */ /* 0x000fe200078e021f */
[C---:B-1----:R-:W-:Y:S01]  /*1f50*/  @!P2 LEA R34, P3, R28.reuse, R8, 0x1 ;  /* 0x000000081c22a211 */ /* 0x042fe200078608ff */
[----:B--2---:R-:W-:Y:S01]  /*1f60*/  @!P1 IMAD R8, R17, R2, RZ ;  /* 0x0000000211089224 */ /* 0x004fe200078e02ff */
[----:B------:R-:W-:Y:S01]  /*1f70*/  LOP3.LUT R234, R11, 0x1e00, R0, 0xf8, !PT ;  /* 0x00001e000bea7812 */ /* 0x000fe200078ef800 */
[--C-:B------:R-:W-:Y:S01]  /*1f80*/  @!P0 IMAD.MOV.U32 R29, RZ, RZ, R23.reuse ;  /* 0x000000ffff1d8224 */ /* 0x100fe200078e0017 */
[----:B------:R-:W1:Y:S01]  /*1f90*/  @!P6 LDC.64 R10, c[0x0][0x3b0] ;  /* 0x0000ec00ff0aeb82 */ /* 0x000e620000000a00 */
[----:B------:R-:W-:Y:S01]  /*1fa0*/  @!P2 LEA.HI.X R35, R28, R9, R16, 0x1, P3 ;  /* 0x000000091c23a211 */ /* 0x000fe200018f0c10 */
[----:B------:R-:W-:Y:S01]  /*1fb0*/  @!P1 IMAD R3, R30, R3, R8 ;  /* 0x000000031e039224 */ /* 0x000fe200078e0208 */
[----:B------:R-:W-:Y:S01]  /*1fc0*/  LEA R234, R234, UR5, 0x1 ;  /* 0x00000005eaea7c11 */ /* 0x000fe2000f8e08ff */
[----:B------:R-:W-:Y:S01]  /*1fd0*/  @!P1 IMAD.MOV.U32 R8, RZ, RZ, R22 ;  /* 0x000000ffff089224 */ /* 0x000fe200078e0016 */
[----:B------:R-:W-:Y:S01]  /*1fe0*/  @!P0 IADD3 R26, P3, PT, R25, 0x20, RZ ;  /* 0x00000020191a8810 */ /* 0x000fe20007f7e0ff */
[----:B------:R-:W-:-:S02]  /*1ff0*/  @!P1 IMAD.MOV.U32 R9, RZ, RZ, R23 ;  /* 0x000000ffff099224 */ /* 0x000fc400078e0017 */
[----:B------:R-:W-:Y:S01]  /*2000*/  @!PT LDS RZ, [RZ] ;  /* 0x00000000fffff984 */ /* 0x000fe20000000800 */
[----:B------:R-:W-:Y:S01]  /*2010*/  @!PT LDS RZ, [RZ] ;  /* 0x00000000fffff984 */ /* 0x000fe20000000800 */
[----:B------:R-:W-:Y:S01]  /*2020*/  @!PT LDS RZ, [RZ] ;  /* 0x00000000fffff984 */ /* 0x000fe20000000800 */
[----:B------:R-:W-:Y:S01]  /*2030*/  @!P2 LDGSTS.E.BYPASS.LTC128B.128 [R234], desc[UR14][R34.64] ;  /* 0x0000000022eaafae */ /* 0x000fe2000b981a0e */
[----:B------:R-:W-:Y:S02]  /*2040*/  @!P5 IMAD.MOV.U32 R40, RZ, RZ, R22 ;  /* 0x000000ffff28d224 */ /* 0x000fe400078e0016 */
[----:B------:R-:W-:Y:S01]  /*2050*/  @!P1 IMAD.WIDE.U32 R30, R30, R2, R8 ;  /* 0x000000021e1e9225 */ /* 0x000fe200078e0008 */
[----:B------:R2:W-:Y:S01]  /*2060*/  @!P2 LDGSTS.E.BYPASS.LTC128B.128 [R234+0x4000], desc[UR14][R34.64+0x80] ;  /* 0x0400008022eaafae */ /* 0x0005e2000b981a0e */
[----:B------:R-:W5:Y:S01]  /*2070*/  @!P0 LDC.64 R8, c[0x0][0x380] ;  /* 0x0000e000ff088b82 */ /* 0x000f620000000a00 */
[----:B------:R-:W-:Y:S01]  /*2080*/  @!P6 IADD3 R16, P2, PT, R25, 0x30, RZ ;  /* 0x000000301910e810 */ /* 0x000fe20007f5e0ff */
[----:B------:R-:W-:Y:S01]  /*2090*/  @!P0 IMAD.X R17, RZ, RZ, R27, P3 ;  /* 0x000000ffff118224 */ /* 0x000fe200018e061b */
[----:B---3--:R-:W-:Y:S01]  /*20a0*/  @!P1 LEA R32, P3, R30, R14, 0x1 ;  /* 0x0000000e1e209211 */ /* 0x008fe200078608ff */
[----:B------:R-:W-:Y:S01]  /*20b0*/  @!P1 IMAD.IADD R28, R31, 0x1, R3 ;  /* 0x000000011f1c9824 */ /* 0x000fe200078e0203 */
[----:B------:R-:W-:Y:S01]  /*20c0*/  IADD3 R14, PT, PT, R112, 0x60, RZ ;  /* 0x00000060700e7810 */ /* 0x000fe20007ffe0ff */
[----:B----4-:R-:W-:-:S02]  /*20d0*/  @!P0 IMAD R17, R17, R12, RZ ;  /* 0x0000000c11118224 */ /* 0x010fc400078e02ff */
[----:B------:R-:W2:Y:S01]  /*20e0*/  @!P6 LDC.64 R2, c[0x0][0x380] ;  /* 0x0000e000ff02eb82 */ /* 0x000ea20000000a00 */
[----:B------:R-:W-:Y:S01]  /*20f0*/  @!P1 LEA.HI.X R33, R30, R15, R28, 0x1, P3 ;  /* 0x0000000f1e219211 */ /* 0x000fe200018f0c1c */
[----:B------:R-:W-:Y:S01]  /*2100*/  @!P6 IMAD.X R15, RZ, RZ, R27, P2 ;  /* 0x000000ffff0fe224 */ /* 0x000fe200010e061b */
[----:B------:R-:W-:Y:S01]  /*2110*/  ISETP.GE.AND P3, PT, R14, R227, PT ;  /* 0x000000e30e00720c */ /* 0x000fe20003f66270 */
[----:B------:R-:W-:Y:S02]  /*2120*/  @!P0 IMAD.MOV.U32 R28, RZ, RZ, R22 ;  /* 0x000000ffff1c8224 */ /* 0x000fe400078e0016 */
[----:B-1----:R-:W-:Y:S01]  /*2130*/  @!P6 IMAD R15, R15, R10, RZ ;  /* 0x0000000a0f0fe224 */ /* 0x002fe200078e02ff */
[----:B------:R-:W-:Y:S01]  /*2140*/  @!P1 LDGSTS.E.BYPASS.LTC128B.128 [R234+0x800], desc[UR14][R32.64] ;  /* 0x0080000020ea9fae */ /* 0x000fe2000b981a0e */
[----:B------:R-:W-:Y:S02]  /*2150*/  @!P0 IMAD R13, R26, R13, R17 ;  /* 0x0000000d1a0d8224 */ /* 0x000fe400078e0211 */
[----:B------:R-:W-:Y:S01]  /*2160*/  @!P6 IMAD R11, R16, R11, R15 ;  /* 0x0000000b100be224 */ /* 0x000fe200078e020f */
[----:B------:R1:W-:Y:S01]  /*2170*/  @!P1 LDGSTS.E.BYPASS.LTC128B.128 [R234+0x4800], desc[UR14][R32.64+0x80] ;  /* 0x0480008020ea9fae */ /* 0x0003e2000b981a0e */
[----:B------:R-:W-:-:S04]  /*2180*/  @!P0 IMAD.WIDE.U32 R28, R26, R12, R28 ;  /* 0x0000000c1a1c8225 */ /* 0x000fc800078e001c */
[----:B------:R-:W-:Y:S01]  /*2190*/  @!P6 IMAD.MOV.U32 R14, RZ, RZ, R22 ;  /* 0x000000ffff0ee224 */ /* 0x000fe200078e0016 */
[----:B-----5:R-:W-:Y:S01]  /*21a0*/  @!P0 LEA R36, P1, R28, R8, 0x1 ;  /* 0x000000081c248211 */ /* 0x020fe200078208ff */
[----:B------:R-:W-:Y:S02]  /*21b0*/  @!P6 IMAD.MOV.U32 R15, RZ, RZ, R23 ;  /* 0x000000ffff0fe224 */ /* 0x000fe400078e0017 */
[----:B------:R-:W-:Y:S02]  /*21c0*/  @!P0 IMAD.IADD R13, R29, 0x1, R13 ;  /* 0x000000011d0d8824 */ /* 0x000fe400078e020d */
[----:B------:R-:W-:Y:S02]  /*21d0*/  @!P6 IMAD.WIDE.U32 R14, R16, R10, R14 ;  /* 0x0000000a100ee225 */ /* 0x000fe400078e000e */
[----:B------:R-:W3:Y:S01]  /*21e0*/  @!P5 LDC.64 R16, c[0x0][0x3b0] ;  /* 0x0000ec00ff10db82 */ /* 0x000ee20000000a00 */
[----:B------:R-:W-:Y:S01]  /*21f0*/  @!P0 LEA.HI.X R37, R28, R9, R13, 0x1, P1 ;  /* 0x000000091c258211 */ /* 0x000fe200008f0c0d */
[----:B------:R-:W-:Y:S01]  /*2200*/  VIADD R12, R112, 0x70 ;  /* 0x00000070700c7836 */ /* 0x000fe20000000000 */
[----:B------:R-:W-:Y:S01]  /*2210*/  @!P6 IADD3 R10, PT, PT, R15, R11, RZ ;  /* 0x0000000b0f0ae210 */ /* 0x000fe20007ffe0ff */
[----:B------:R-:W-:Y:S01]  /*2220*/  @!P5 IMAD.MOV.U32 R41, RZ, RZ, R23 ;  /* 0x000000ffff29d224 */ /* 0x000fe200078e0017 */
[----:B--2---:R-:W-:Y:S01]  /*2230*/  @!P6 LEA R34, P1, R14, R2, 0x1 ;  /* 0x000000020e22e211 */ /* 0x004fe200078208ff */
[----:B------:R-:W-:Y:S01]  /*2240*/  @!P0 LDGSTS.E.BYPASS.LTC128B.128 [R234+0x1000], desc[UR14][R36.64] ;  /* 0x0100000024ea8fae */ /* 0x000fe2000b981a0e */
[----:B------:R-:W-:Y:S01]  /*2250*/  ISETP.GE.AND P2, PT, R12, R227, PT ;  /* 0x000000e30c00720c */ /* 0x000fe20003f46270 */
[----:B------:R-:W2:Y:S01]  /*2260*/  @!P4 LDC.64 R8, c[0x0][0x3b0] ;  /* 0x0000ec00ff08cb82 */ /* 0x000ea20000000a00 */
[----:B------:R-:W-:Y:S01]  /*2270*/  @!P6 LEA.HI.X R35, R14, R3, R10, 0x1, P1 ;  /* 0x000000030e23e211 */ /* 0x000fe200008f0c0a */
[----:B------:R4:W-:Y:S01]  /*2280*/  @!P0 LDGSTS.E.BYPASS.LTC128B.128 [R234+0x5000], desc[UR14][R36.64+0x80] ;  /* 0x0500008024ea8fae */ /* 0x0009e2000b981a0e */
[C---:B------:R-:W-:Y:S01]  /*2290*/  @!P5 IADD3 R30, P1, PT, R25.reuse, 0x40, RZ ;  /* 0x00000040191ed810 */ /* 0x040fe20007f3e0ff */
[----:B------:R-:W-:Y:S01]  /*22a0*/  @!P4 IMAD.MOV.U32 R38, RZ, RZ, R22 ;  /* 0x000000ffff26c224 */ /* 0x000fe200078e0016 */
[C---:B------:R-:W-:Y:S01]  /*22b0*/  @!P4 IADD3 R28, P0, PT, R25.reuse, 0x50, RZ ;  /* 0x00000050191cc810 */ /* 0x040fe20007f1e0ff */
[----:B------:R-:W-:Y:S01]  /*22c0*/  @!P6 LDGSTS.E.BYPASS.LTC128B.128 [R234+0x1800], desc[UR14][R34.64] ;  /* 0x0180000022eaefae */ /* 0x000fe2000b981a0e */
[C---:B------:R-:W-:Y:S01]  /*22d0*/  IMAD.SHL.U32 R113, R170.reuse, 0x20, RZ ;  /* 0x00000020aa717824 */ /* 0x040fe200078e00ff */
[----:B------:R-:W5:Y:S01]  /*22e0*/  @!P5 LDC.64 R2, c[0x0][0x380] ;  /* 0x0000e000ff02db82 */ /* 0x000f620000000a00 */
[--C-:B-1----:R-:W-:Y:S01]  /*22f0*/  @!P5 IMAD.X R33, RZ, RZ, R27.reuse, P1 ;  /* 0x000000ffff21d224 */ /* 0x102fe200008e061b */
[C---:B------:R-:W-:Y:S01]  /*2300*/  @!P3 IADD3 R26, P1, PT, R25.reuse, 0x60, RZ ;  /* 0x00000060191ab810 */ /* 0x040fe20007f3e0ff */
[----:B------:R-:W-:Y:S01]  /*2310*/  @!P4 IMAD.X R31, RZ, RZ, R27, P0 ;  /* 0x000000ffff1fc224 */ /* 0x000fe200000e061b */
[----:B------:R-:W-:Y:S01]  /*2320*/  @!P2 IADD3 R25, P0, PT, R25, 0x70, RZ ;  /* 0x000000701919a810 */ /* 0x000fe20007f1e0ff */
[----:B------:R-:W-:Y:S01]  /*2330*/  @!P6 LDGSTS.E.BYPASS.LTC128B.128 [R234+0x5800], desc[UR14][R34.64+0x80] ;  /* 0x0580008022eaefae */ /* 0x000fe2000b981a0e */
[----:B------:R-:W-:-:S02]  /*2340*/  IMAD.SHL.U32 R115, R170, 0x10, RZ ;  /* 0x00000010aa737824 */ /* 0x000fc400078e00ff */
[----:B------:R-:W1:Y:S01]  /*2350*/  @!P4 LDC.64 R14, c[0x0][0x380] ;  /* 0x0000e000ff0ecb82 */ /* 0x000e620000000a00 */
[----:B---3--:R-:W-:Y:S02]  /*2360*/  @!P5 IMAD R33, R33, R16, RZ ;  /* 0x000000102121d224 */ /* 0x008fe400078e02ff */
[----:B------:R-:W-:Y:S01]  /*2370*/  @!P3 IMAD.X R29, RZ, RZ, R27, P1 ;  /* 0x000000ffff1db224 */ /* 0x000fe200008e061b */
[----:B------:R-:W-:Y:S01]  /*2380*/  IADD3 R24, P1, PT, R21, R24, RZ ;  /* 0x0000001815187210 */ /* 0x000fe20007f3e0ff */
[C---:B------:R-:W-:Y:S02]  /*2390*/  @!P5 IMAD R17, R30.reuse, R17, R33 ;  /* 0x000000111e11d224 */ /* 0x040fe400078e0221 */
[----:B------:R-:W-:Y:S01]  /*23a0*/  @!P5 IMAD.WIDE.U32 R32, R30, R16, R40 ;  /* 0x000000101e20d225 */ /* 0x000fe200078e0028 */
[----:B------:R-:W3:Y:S03]  /*23b0*/  @!P2 LDC.64 R10, c[0x0][0x3b0] ;  /* 0x0000ec00ff0aab82 */ /* 0x000ee60000000a00 */
[----:B------:R-:W-:-:S02]  /*23c0*/  @!P2 IMAD.X R27, RZ, RZ, R27, P0 ;  /* 0x000000ffff1ba224 */ /* 0x000fc400000e061b */
[----:B------:R-:W-:Y:S02]  /*23d0*/  @!P5 IMAD.IADD R16, R33, 0x1, R17 ;  /* 0x000000012110d824 */ /* 0x000fe400078e0211 */
[----:B--2---:R-:W-:Y:S01]  /*23e0*/  @!P4 IMAD R31, R31, R8, RZ ;  /* 0x000000081f1fc224 */ /* 0x004fe200078e02ff */
[----:B------:R-:W2:Y:S01]  /*23f0*/  @!P3 LDC.64 R12, c[0x0][0x3b0] ;  /* 0x0000ec00ff0cbb82 */ /* 0x000ea20000000a00 */
[----:B-----5:R-:W-:Y:S01]  /*2400*/  @!P5 LEA R40, P0, R32, R2, 0x1 ;  /* 0x000000022028d211 */ /* 0x020fe200078008ff */
[----:B------:R-:W-:-:S03]  /*2410*/  @!P4 IMAD.WIDE.U32 R38, R28, R8, R38 ;  /* 0x000000081c26c225 */ /* 0x000fc600078e0026 */
[----:B------:R-:W-:Y:S01]  /*2420*/  @!P5 LEA.HI.X R41, R32, R3, R16, 0x1, P0 ;  /* 0x000000032029d211 */ /* 0x000fe200000f0c10 */
[----:B------:R-:W-:Y:S02]  /*2430*/  @!P4 IMAD R31, R28, R9, R31 ;  /* 0x000000091c1fc224 */ /* 0x000fe400078e021f */
[----:B------:R-:W5:Y:S01]  /*2440*/  @!P2 LDC.64 R2, c[0x0][0x380] ;  /* 0x0000e000ff02ab82 */ /* 0x000f620000000a00 */
[C---:B-1----:R-:W-:Y:S01]  /*2450*/  @!P4 LEA R16, P0, R38.reuse, R14, 0x1 ;  /* 0x0000000e2610c211 */ /* 0x042fe200078008ff */
[----:B------:R-:W-:Y:S01]  /*2460*/  @!P4 IMAD.IADD R31, R39, 0x1, R31 ;  /* 0x00000001271fc824 */ /* 0x000fe200078e021f */
[----:B------:R-:W-:Y:S01]  /*2470*/  @!P5 LDGSTS.E.BYPASS.LTC128B.128 [R234+0x2000], desc[UR14][R40.64] ;  /* 0x0200000028eadfae */ /* 0x000fe2000b981a0e */
[----:B------:R-:W-:Y:S02]  /*2480*/  VIADD R14, R5, 0xffffffff ;  /* 0xffffffff050e7836 */ /* 0x000fe40000000000 */
[----:B----4-:R-:W-:Y:S01]  /*2490*/  @!P3 IMAD.MOV.U32 R36, RZ, RZ, R22 ;  /* 0x000000ffff24b224 */ /* 0x010fe200078e0016 */
[----:B------:R-:W-:Y:S01]  /*24a0*/  @!P4 LEA.HI.X R17, R38, R15, R31, 0x1, P0 ;  /* 0x0000000f2611c211 */ /* 0x000fe200000f0c1f */
[----:B------:R-:W1:Y:S01]  /*24b0*/  @!P3 LDC.64 R8, c[0x0][0x380] ;  /* 0x0000e000ff08bb82 */ /* 0x000e620000000a00 */
[----:B------:R-:W-:Y:S01]  /*24c0*/  IMAD R15, R14, -0x20, R110 ;  /* 0xffffffe00e0f7824 */ /* 0x000fe200078e026e */
[----:B------:R-:W-:Y:S01]  /*24d0*/  @!P5 LDGSTS.E.BYPASS.LTC128B.128 [R234+0x6000], desc[UR14][R40.64+0x80] ;  /* 0x0600008028eadfae */ /* 0x000fe2000b981a0e */
[----:B---3--:R-:W-:-:S02]  /*24e0*/  @!P2 IMAD R28, R27, R10, RZ ;  /* 0x0000000a1b1ca224 */ /* 0x008fc400078e02ff */
[--C-:B------:R-:W-:Y:S01]  /*24f0*/  @!P3 IMAD.MOV.U32 R37, RZ, RZ, R23.reuse ;  /* 0x000000ffff25b224 */ /* 0x100fe200078e0017 */
[----:B------:R-:W-:Y:S01]  /*2500*/  ISETP.GE.AND P5, PT, R112, R15, PT ;  /* 0x0000000f7000720c */ /* 0x000fe20003fa6270 */
[----:B------:R-:W-:Y:S01]  /*2510*/  @!P2 IMAD R11, R25, R11, R28 ;  /* 0x0000000b190ba224 */ /* 0x000fe200078e021c */
[----:B------:R-:W-:Y:S01]  /*2520*/  ISETP.GE.AND P0, PT, R4, R15, PT ;  /* 0x0000000f0400720c */ /* 0x000fe20003f06270 */
[----:B--2---:R-:W-:Y:S01]  /*2530*/  @!P3 IMAD R29, R29, R12, RZ ;  /* 0x0000000c1d1db224 */ /* 0x004fe200078e02ff */
[----:B------:R-:W-:Y:S01]  /*2540*/  @!P4 LDGSTS.E.BYPASS.LTC128B.128 [R234+0x2800], desc[UR14][R16.64] ;  /* 0x0280000010eacfae */ /* 0x000fe2000b981a0e */
[----:B------:R-:W-:-:S03]  /*2550*/  @!P2 IMAD.WIDE.U32 R22, R25, R10, R22 ;  /* 0x0000000a1916a225 */ /* 0x000fc600078e0016 */
[----:B------:R-:W-:Y:S01]  /*2560*/  @!P4 LDGSTS.E.BYPASS.LTC128B.128 [R234+0x6800], desc[UR14][R16.64+0x80] ;  /* 0x0680008010eacfae */ /* 0x000fe2000b981a0e */
[C---:B------:R-:W-:Y:S01]  /*2570*/  @!P3 IMAD R13, R26.reuse, R13, R29 ;  /* 0x0000000d1a0db224 */ /* 0x040fe200078e021d */
[----:B------:R-:W-:Y:S01]  /*2580*/  ISETP.NE.AND P4, PT, R5, 0x1, PT ;  /* 0x000000010500780c */ /* 0x000fe20003f85270 */
[----:B------:R-:W-:-:S04]  /*2590*/  @!P3 IMAD.WIDE.U32 R36, R26, R12, R36 ;  /* 0x0000000c1a24b225 */ /* 0x000fc800078e0024 */
[----:B------:R-:W-:Y:S01]  /*25a0*/  IMAD.X R25, RZ, RZ, R20, P1 ;  /* 0x000000ffff197224 */ /* 0x000fe200008e0614 */
[----:B-----5:R-:W-:Y:S01]  /*25b0*/  @!P2 LEA R2, P1, R22, R2, 0x1 ;  /* 0x000000021602a211 */ /* 0x020fe200078208ff */
[----:B------:R-:W-:Y:S01]  /*25c0*/  @!P2 IMAD.IADD R11, R23, 0x1, R11 ;  /* 0x00000001170ba824 */ /* 0x000fe200078e020b */
[----:B------:R-:W-:Y:S01]  /*25d0*/  @!P3 IADD3 R13, PT, PT, R37, R13, RZ ;  /* 0x0000000d250db210 */ /* 0x000fe20007ffe0ff */
[----:B------:R-:W-:Y:S01]  /*25e0*/  IMAD R10, R111, R14, RZ ;  /* 0x0000000e6f0a7224 */ /* 0x000fe200078e02ff */
[----:B-1----:R-:W-:Y:S01]  /*25f0*/  @!P3 LEA R8, P6, R36, R8, 0x1 ;  /* 0x000000082408b211 */ /* 0x002fe200078c08ff */
[----:B------:R-:W-:Y:S01]  /*2600*/  IMAD.WIDE.U32 R20, R113, R14, RZ ;  /* 0x0000000e71147225 */ /* 0x000fe200078e00ff */
[----:B------:R-:W-:Y:S02]  /*2610*/  @!P2 LEA.HI.X R3, R22, R3, R11, 0x1, P1 ;  /* 0x000000031603a211 */ /* 0x000fe400008f0c0b */
[----:B------:R-:W-:Y:S01]  /*2620*/  @!P3 LEA.HI.X R9, R36, R9, R13, 0x1, P6 ;  /* 0x000000092409b211 */ /* 0x000fe200030f0c0d */
[----:B------:R-:W-:Y:S01]  /*2630*/  IMAD.IADD R11, R21, 0x1, R10 ;  /* 0x00000001150b7824 */ /* 0x000fe200078e020a */
[----:B------:R-:W-:Y:S01]  /*2640*/  @!P5 LEA R12, P6, R20, R231, 0x1 ;  /* 0x000000e7140cd211 */ /* 0x000fe200078c08ff */
[----:B------:R-:W-:Y:S01]  /*2650*/  IMAD.WIDE.U32 R24, R112, R6, R24 ;  /* 0x0000000670187225 */ /* 0x000fe200078e0018 */
[----:B------:R-:W-:Y:S01]  /*2660*/  @!P0 IADD3 R10, P1, PT, R115, R20, RZ ;  /* 0x00000014730a8210 */ /* 0x000fe20007f3e0ff */
[----:B------:R-:W-:Y:S01]  /*2670*/  @!P3 LDGSTS.E.BYPASS.LTC128B.128 [R234+0x3000], desc[UR14][R8.64] ;  /* 0x0300000008eabfae */ /* 0x000fe2000b981a0e */
[----:B------:R-:W-:Y:S01]  /*2680*/  @!P5 LEA.HI.X R13, R20, R230, R11, 0x1, P6 ;  /* 0x000000e6140dd211 */ /* 0x000fe200030f0c0b */
[----:B------:R-:W-:Y:S01]  /*2690*/  IMAD R21, R112, R7, R25 ;  /* 0x0000000770157224 */ /* 0x000fe200078e0219 */
[----:B------:R-:W-:Y:S01]  /*26a0*/  ISETP.GE.AND P6, PT, R4, R15, PT ;  /* 0x0000000f0400720c */ /* 0x000fe20003fc6270 */
[----:B------:R-:W-:Y:S01]  /*26b0*/  @!P0 IMAD.X R11, R114, 0x1, R11, P1 ;  /* 0x00000001720b8824 */ /* 0x000fe200008e060b */
[----:B------:R-:W-:Y:S01]  /*26c0*/  @!P0 LEA R22, P1, R10, R231, 0x1 ;  /* 0x000000e70a168211 */ /* 0x000fe200078208ff */
[----:B------:R1:W-:Y:S01]  /*26d0*/  @!P3 LDGSTS.E.BYPASS.LTC128B.128 [R234+0x7000], desc[UR14][R8.64+0x80] ;  /* 0x0700008008eabfae */ /* 0x0003e2000b981a0e */
[----:B------:R-:W-:-:S02]  /*26e0*/  IMAD R19, R19, UR10, RZ ;  /* 0x0000000a13137c24 */ /* 0x000fc4000f8e02ff */
[----:B------:R-:W-:Y:S01]  /*26f0*/  @!P0 LEA.HI.X R23, R10, R230, R11, 0x1, P1 ;  /* 0x000000e60a178211 */ /* 0x000fe200008f0c0b */
[----:B------:R-:W-:Y:S01]  /*2700*/  @!P2 LDGSTS.E.BYPASS.LTC128B.128 [R234+0x3800], desc[UR14][R2.64] ;  /* 0x0380000002eaafae */ /* 0x000fe2000b981a0e */
[----:B------:R-:W-:Y:S01]  /*2710*/  IMAD.MOV.U32 R20, RZ, RZ, R24 ;  /* 0x000000ffff147224 */ /* 0x000fe200078e0018 */
[----:B------:R-:W-:Y:S01]  /*2720*/  SHF.L.U64.HI R11, R6, 0x5, R7 ;  /* 0x00000005060b7819 */ /* 0x000fe20000010207 */
[C---:B------:R-:W-:Y:S01]  /*2730*/  IMAD R19, R18.reuse, UR11, R19 ;  /* 0x0000000b12137c24 */ /* 0x040fe2000f8e0213 */
[----:B------:R2:W-:Y:S01]  /*2740*/  @!P2 LDGSTS.E.BYPASS.LTC128B.128 [R234+0x7800], desc[UR14][R2.64+0x80] ;  /* 0x0780008002eaafae */ /* 0x0005e2000b981a0e */
[----:B------:R-:W-:-:S03]  /*2750*/  IMAD.WIDE.U32 R20, R18, UR10, R20 ;  /* 0x0000000a12147c25 */ /* 0x000fc6000f8e0014 */
[----:B------:R-:W-:Y:S01]  /*2760*/  @!P5 LDGSTS.E.BYPASS.LTC128B.128 [R234+0x8000], desc[UR14][R12.64] ;  /* 0x080000000ceadfae */ /* 0x000fe2000b981a0e */
[----:B------:R-:W-:Y:S01]  /*2770*/  IMAD.SHL.U32 R15, R6, 0x20, RZ ;  /* 0x00000020060f7824 */ /* 0x000fe200078e00ff */
[----:B------:R-:W-:Y:S01]  /*2780*/  IADD3 R19, PT, PT, R21, R19, RZ ;  /* 0x0000001315137210 */ /* 0x000fe20007ffe0ff */
[----:B------:R-:W-:Y:S01]  /*2790*/  IMAD.SHL.U32 R225, R116, 0x40, RZ ;  /* 0x0000004074e17824 */ /* 0x000fe200078e00ff */
[----:B------:R3:W-:Y:S01]  /*27a0*/  @!P5 LDGSTS.E.BYPASS.LTC128B.128 [R234+0x9000], desc[UR14][R12.64+0x80] ;  /* 0x090000800ceadfae */ /* 0x0007e2000b981a0e */
[-C--:B------:R-:W-:Y:S01]  /*27b0*/  IMAD R11, R11, R14.reuse, RZ ;  /* 0x0000000e0b0b7224 */ /* 0x080fe200078e02ff */
[C---:B------:R-:W-:Y:S01]  /*27c0*/  LEA R229, P1, R20.reuse, UR6, 0x1 ;  /* 0x0000000614e57c11 */ /* 0x040fe2000f8208ff */
[----:B------:R-:W-:Y:S01]  /*27d0*/  IMAD.WIDE.U32 R14, R15, R14, RZ ;  /* 0x0000000e0f0e7225 */ /* 0x000fe200078e00ff */
[----:B------:R-:W-:Y:S01]  /*27e0*/  @!P0 LDGSTS.E.BYPASS.LTC128B.128 [R234+0x8800], desc[UR14][R22.64] ;  /* 0x0880000016ea8fae */ /* 0x000fe2000b981a0e */
[----:B------:R-:W-:Y:S01]  /*27f0*/  LOP3.LUT R4, R225, 0x200, RZ, 0xc0, !PT ;  /* 0x00000200e1047812 */ /* 0x000fe200078ec0ff */
[----:B------:R-:W4:Y:S01]  /*2800*/  LDCU UR6, c[0x0][0x50c] ;  /* 0x0000a180ff0677ac */ /* 0x000f220008000800 */
[----:B------:R-:W-:Y:S01]  /*2810*/  LEA.HI.X R228, R20, UR7, R19, 0x1, P1 ;  /* 0x0000000714e47c11 */ /* 0x000fe200088f0c13 */
[----:B------:R-:W-:Y:S01]  /*2820*/  @!P0 LDGSTS.E.BYPASS.LTC128B.128 [R234+0x9800], desc[UR14][R22.64+0x80] ;  /* 0x0980008016ea8fae */ /* 0x000fe2000b981a0e */
[----:B------:R-:W-:Y:S01]  /*2830*/  IMAD.SHL.U32 R226, R116, 0x20, RZ ;  /* 0x0000002074e27824 */ /* 0x000fe200078e00ff */
[----:B------:R-:W-:-:S02]  /*2840*/  @!P5 LEA R10, P1, R14, R229, 0x1 ;  /* 0x000000e50e0ad211 */ /* 0x000fc400078208ff */
[----:B------:R-:W0:Y:S01]  /*2850*/  LDGDEPBAR ;  /* 0x00000000000079af */ /* 0x000e220000000000 */
[----:B-1----:R-:W-:Y:S02]  /*2860*/  LOP3.LUT R9, R225, 0x1c0, RZ, 0xc0, !PT ;  /* 0x000001c0e1097812 */ /* 0x002fe400078ec0ff */
[----:B------:R-:W-:Y:S02]  /*2870*/  LOP3.LUT R226, R226, 0x7c00, RZ, 0xc0, !PT ;  /* 0x00007c00e2e27812 */ /* 0x000fe400078ec0ff */
[----:B------:R-:W-:Y:S01]  /*2880*/  LOP3.LUT R9, R9, 0x38, R0, 0xf8, !PT ;  /* 0x0000003809097812 */ /* 0x000fe200078ef800 */
[----:B--2---:R-:W-:Y:S01]  /*2890*/  IMAD.IADD R3, R15, 0x1, R11 ;  /* 0x000000010f037824 */ /* 0x004fe200078e020b */
[----:B------:R-:W-:Y:S02]  /*28a0*/  @!P6 LEA R2, P0, R6, R14, 0x4 ;  /* 0x0000000e0602e211 */ /* 0x000fe400078020ff */
[----:B------:R-:W-:Y:S02]  /*28b0*/  LOP3.LUT R109, R9, 0x8, R118, 0x78, !PT ;  /* 0x00000008096d7812 */ /* 0x000fe400078e7876 */
[----:B------:R-:W-:-:S02]  /*28c0*/  @!P5 LEA.HI.X R11, R14, R228, R3, 0x1, P1 ;  /* 0x000000e40e0bd211 */ /* 0x000fc400008f0c03 */
[----:B------:R-:W-:Y:S02]  /*28d0*/  @!P6 LEA.HI.X R3, R6, R3, R7, 0x4, P0 ;  /* 0x000000030603e211 */ /* 0x000fe400000f2407 */
[----:B------:R-:W-:Y:S02]  /*28e0*/  @!P6 LEA R8, P0, R2, R229, 0x1 ;  /* 0x000000e50208e211 */ /* 0x000fe400078008ff */
[----:B------:R-:W-:Y:S02]  /*28f0*/  LOP3.LUT R225, R225, 0x400, RZ, 0xc0, !PT ;  /* 0x00000400e1e17812 */ /* 0x000fe400078ec0ff */
[----:B------:R-:W-:Y:S02]  /*2900*/  LOP3.LUT R0, R9, 0x8, R116, 0x78, !PT ;  /* 0x0000000809007812 */ /* 0x000fe400078e7874 */
[----:B------:R-:W-:Y:S01]  /*2910*/  IADD3 R226, PT, PT, R109, R4, R226 ;  /* 0x000000046de27210 */ /* 0x000fe20007ffe0e2 */
[----:B------:R-:W-:-:S04]  /*2920*/  DEPBAR.LE SB0, 0x0 ;  /* 0x000080000000791a */ /* 0x000fc80000000000 */
[----:B------:R-:W-:Y:S01]  /*2930*/  BAR.SYNC.DEFER_BLOCKING 0x0 ;  /* 0x0000000000007b1d */ /* 0x000fe20000010000 */
[----:B------:R-:W-:Y:S01]  /*2940*/  @!P6 LEA.HI.X R9, R2, R228, R3, 0x1, P0 ;  /* 0x000000e40209e211 */ /* 0x000fe200000f0c03 */
[----:B------:R-:W-:Y:S01]  /*2950*/  IMAD R225, R0, 0x2, R225 ;  /* 0x0000000200e17824 */ /* 0x000fe200078e02e1 */
[----:B------:R-:W-:Y:S01]  /*2960*/  LEA R226, R226, UR5, 0x1 ;  /* 0x00000005e2e27c11 */ /* 0x000fe2000f8e08ff */
[----:B------:R-:W-:Y:S01]  /*2970*/  IMAD.MOV.U32 R3, RZ, RZ, 0x10 ;  /* 0x00000010ff037424 */ /* 0x000fe200078e00ff */
[----:B------:R-:W-:Y:S01]  /*2980*/  LOP3.LUT R118, R118, 0x1f0, RZ, 0xc0, !PT ;  /* 0x000001f076767812 */ /* 0x000fe200078ec0ff */
[----:B------:R-:W-:-:S03]  /*2990*/  VIADD R4, R225, UR5 ;  /* 0x00000005e1047c36 */ /* 0x000fc60008000000 */
[----:B------:R-:W-:Y:S01]  /*29a0*/  IADD3 R119, PT, PT, R118, 0x1, R119 ;  /* 0x0000000176777810 */ /* 0x000fe20007ffe077 */
[----:B------:R-:W-:Y:S01]  /*29b0*/  @!PT LDS RZ, [RZ] ;  /* 0x00000000fffff984 */ /* 0x000fe20000000800 */
[----:B------:R-:W-:Y:S01]  /*29c0*/  @!PT LDS RZ, [RZ] ;  /* 0x00000000fffff984 */ /* 0x000fe20000000800 */
[----:B------:R-:W-:Y:S01]  /*29d0*/  @!PT LDS RZ, [RZ] ;  /* 0x00000000fffff984 */ /* 0x000fe20000000800 */
[----:B------:R-:W-:Y:S04]  /*29e0*/  @!P5 LDGSTS.E.BYPASS.LTC128B.128 [R234+0xa000], desc[UR14][R10.64] ;  /* 0x0a0000000aeadfae */ /* 0x000fe8000b981a0e */
[----:B------:R-:W-:Y:S04]  /*29f0*/  @!P5 LDGSTS.E.BYPASS.LTC128B.128 [R234+0xb000], desc[UR14][R10.64+0x80] ;  /* 0x0b0000800aeadfae */ /* 0x000fe8000b981a0e */
[----:B------:R-:W-:Y:S04]  /*2a00*/  @P5 STS.128 [R234+0xa000], RZ ;  /* 0x00a000ffea005388 */ /* 0x000fe80000000c00 */
[----:B------:R-:W-:Y:S01]  /*2a10*/  @P5 STS.128 [R234+0xb000], RZ ;  /* 0x00b000ffea005388 */ /* 0x000fe20000000c00 */
[----:B------:R-:W-:-:S03]  /*2a20*/  LOP3.LUT P5, RZ, R116, 0x2, RZ, 0xc0, !PT ;  /* 0x0000000274ff7812 */ /* 0x000fc600078ac0ff */
[----:B------:R-:W-:Y:S01]  /*2a30*/  @P6 STS.128 [R234+0xa800], RZ ;  /* 0x00a800ffea006388 */ /* 0x000fe20000000c00 */
[----:B------:R-:W-:-:S03]  /*2a40*/  SEL R3, R3, 0xfffffff0, !P5 ;  /* 0xfffffff003037807 */ /* 0x000fc60006800000 */
[----:B------:R-:W-:Y:S02]  /*2a50*/  @P6 STS.128 [R234+0xb800], RZ ;  /* 0x00b800ffea006388 */ /* 0x000fe40000000c00 */
[C---:B------:R-:W-:Y:S02]  /*2a60*/  IMAD R224, R3.reuse, 0x2, R226 ;  /* 0x0000000203e07824 */ /* 0x040fe400078e02e2 */
[----:B------:R-:W-:Y:S01]  /*2a70*/  @!PT LDS RZ, [RZ] ;  /* 0x00000000fffff984 */ /* 0x000fe20000000800 */
[----:B------:R-:W-:Y:S01]  /*2a80*/  @!PT LDS RZ, [RZ] ;  /* 0x00000000fffff984 */ /* 0x000fe20000000800 */
[----:B------:R-:W-:Y:S01]  /*2a90*/  @!PT LDS RZ, [RZ] ;  /* 0x00000000fffff984 */ /* 0x000fe20000000800 */
[----:B------:R-:W-:Y:S01]  /*2aa0*/  @!P6 LDGSTS.E.BYPASS.LTC128B.128 [R234+0xa800], desc[UR14][R8.64] ;  /* 0x0a80000008eaefae */ /* 0x000fe2000b981a0e */
[----:B------:R-:W-:-:S03]  /*2ab0*/  IMAD R221, R3, 0x2, R4 ;  /* 0x0000000203dd7824 */ /* 0x000fc600078e0204 */
[----:B------:R1:W-:Y:S01]  /*2ac0*/  @!P6 LDGSTS.E.BYPASS.LTC128B.128 [R234+0xb800], desc[UR14][R8.64+0x80] ;  /* 0x0b80008008eaefae */ /* 0x0003e2000b981a0e */
[----:B------:R-:W-:-:S03]  /*2ad0*/  LOP3.LUT P6, RZ, R116, 0x4, RZ, 0xc0, !PT ;  /* 0x0000000474ff7812 */ /* 0x000fc600078cc0ff */
[----:B---3--:R-:W-:Y:S04]  /*2ae0*/  LDSM.16.M88.4 R12, [R226] ;  /* 0x00000000e20c783b */ /* 0x008fe80000000200 */
[----:B------:R-:W2:Y:S04]  /*2af0*/  LDSM.16.M88.4 R88, [R225+UR5+0x8000] ;  /* 0x00800005e158783b */ /* 0x000ea80008000200 */
[----:B------:R-:W-:Y:S04]  /*2b00*/  LDSM.16.M88.4 R76, [R224] ;  /* 0x00000000e04c783b */ /* 0x000fe80000000200 */
[----:B------:R-:W-:Y:S04]  /*2b10*/  LDSM.16.M88.4 R40, [R221+0x8000] ;  /* 0x00800000dd28783b */ /* 0x000fe80000000200 */
[----:B------:R-:W3:Y:S04]  /*2b20*/  LDSM.16.M88.4 R28, [R226+0x2000] ;  /* 0x00200000e21c783b */ /* 0x000ee80000000200 */
[----:B------:R-:W-:Y:S01]  /*2b30*/  LDSM.16.M88.4 R24, [R225+UR5+0x8800] ;  /* 0x00880005e118783b */ /* 0x000fe20008000200 */
[----:B-1----:R-:W-:-:S03]  /*2b40*/  SEL R9, R108, 0xffffffe0, !P6 ;  /* 0xffffffe06c097807 */ /* 0x002fc60007000000 */
[----:B------:R-:W-:Y:S02]  /*2b50*/  LDSM.16.M88.4 R80, [R224+0x2000] ;  /* 0x00200000e050783b */ /* 0x000fe40000000200 */
[C---:B------:R-:W-:Y:S02]  /*2b60*/  IMAD R2, R9.reuse, 0x2, R226 ;  /* 0x0000000209027824 */ /* 0x040fe400078e02e2 */
[----:B------:R-:W-:Y:S01]  /*2b70*/  LDSM.16.M88.4 R16, [R221+0x8800] ;  /* 0x00880000dd10783b */ /* 0x000fe20000000200 */
[----:B------:R-:W-:Y:S02]  /*2b80*/  IMAD R0, R9, 0x2, R4 ;  /* 0x0000000209007824 */ /* 0x000fe400078e0204 */
[C---:B------:R-:W-:Y:S01]  /*2b90*/  IMAD R223, R3.reuse, 0x2, R2 ;  /* 0x0000000203df7824 */ /* 0x040fe200078e0202 */
[----:B------:R-:W-:Y:S01]  /*2ba0*/  LDSM.16.M88.4 R8, [R2] ;  /* 0x000000000208783b */ /* 0x000fe20000000200 */
[----:B------:R-:W-:-:S03]  /*2bb0*/  IMAD R220, R3, 0x2, R0 ;  /* 0x0000000203dc7824 */ /* 0x000fc600078e0200 */
[----:B------:R-:W1:Y:S04]  /*2bc0*/  LDSM.16.M88.4 R104, [R0+0x8000] ;  /* 0x008000000068783b */ /* 0x000e680000000200 */
[----:B------:R-:W-:Y:S01]  /*2bd0*/  LDSM.16.M88.4 R100, [R220+0x8000] ;  /* 0x00800000dc64783b */ /* 0x000fe20000000200 */
[-C--:B--2---:R-:W-:Y:S03]  /*2be0*/  HMMA.16816.F32.BF16 R20, R12, R88.reuse, RZ ;  /* 0x000000580c14723c */ /* 0x084fe600000418ff */
[----:B------:R-:W2:Y:S04]  /*2bf0*/  LDSM.16.M88.4 R72, [R223] ;  /* 0x00000000df48783b */ /* 0x000ea80000000200 */
[----:B------:R-:W-:Y:S04]  /*2c00*/  LDSM.16.M88.4 R44, [R225+UR5+0x9000] ;  /* 0x00900005e12c783b */ /* 0x000fe80008000200 */
[----:B------:R-:W5:Y:S01]  /*2c10*/  LDSM.16.M88.4 R52, [R226+0x4000] ;  /* 0x00400000e234783b */ /* 0x000f620000000200 */
[----:B---3--:R-:W-:Y:S03]  /*2c20*/  HMMA.16816.F32.BF16 R36, R28, R88, RZ ;  /* 0x000000581c24723c */ /* 0x008fe600000418ff */
[----:B------:R-:W3:Y:S04]  /*2c30*/  LDSM.16.M88.4 R96, [R2+0x2000] ;  /* 0x002000000260783b */ /* 0x000ee80000000200 */
[----:B------:R-:W4:Y:S01]  /*2c40*/  LDSM.16.M88.4 R92, [R0+0x8800] ;  /* 0x00880000005c783b */ /* 0x000f220000000200 */
[----:B------:R-:W-:Y:S03]  /*2c50*/  HMMA.16816.F32.BF16 R20, R76, R40, R20 ;  /* 0x000000284c14723c */ /* 0x000fe60000041814 */
[----:B------:R-:W-:Y:S04]  /*2c60*/  LDSM.16.M88.4 R32, [R224+0x4000] ;  /* 0x00400000e020783b */ /* 0x000fe80000000200 */
[----:B------:R-:W-:Y:S01]  /*2c70*/  LDSM.16.M88.4 R68, [R223+0x2000] ;  /* 0x00200000df44783b */ /* 0x000fe20000000200 */
[-C--:B------:R-:W-:Y:S03]  /*2c80*/  HMMA.16816.F32.BF16 R60, R28, R90.reuse, RZ ;  /* 0x0000005a1c3c723c */ /* 0x080fe600000418ff */
[----:B------:R-:W-:Y:S04]  /*2c90*/  LDSM.16.M88.4 R64, [R220+0x8800] ;  /* 0x00880000dc40783b */ /* 0x000fe80000000200 */
[----:B------:R-:W-:Y:S01]  /*2ca0*/  LDSM.16.M88.4 R48, [R226+0x6000] ;  /* 0x00600000e230783b */ /* 0x000fe20000000200 */
[----:B------:R-:W-:Y:S03]  /*2cb0*/  HMMA.16816.F32.BF16 R88, R12, R90, RZ ;  /* 0x0000005a0c58723c */ /* 0x000fe600000418ff */
[----:B------:R-:W0:Y:S05]  /*2cc0*/  LDGDEPBAR ;  /* 0x00000000000079af */ /* 0x000e2a0000000000 */
[----:B-1----:R-:W-:Y:S08]  /*2cd0*/  HMMA.16816.F32.BF16 R20, R8, R104, R20 ;  /* 0x000000680814723c */ /* 0x002ff00000041814 */
[-C--:B------:R-:W-:Y:S08]  /*2ce0*/  HMMA.16816.F32.BF16 R56, R28, R24.reuse, RZ ;  /* 0x000000181c38723c */ /* 0x080ff000000418ff */
[----:B------:R-:W-:Y:S08]  /*2cf0*/  HMMA.16816.F32.BF16 R84, R12, R24, RZ ;  /* 0x000000180c54723c */ /* 0x000ff000000418ff */
[-C--:B------:R-:W-:Y:S08]  /*2d00*/  HMMA.16816.F32.BF16 R28, R28, R26.reuse, RZ ;  /* 0x0000001a1c1c723c */ /* 0x080ff000000418ff */
[----:B------:R-:W-:Y:S01]  /*2d10*/  HMMA.16816.F32.BF16 R12, R12, R26, RZ ;  /* 0x0000001a0c0c723c */ /* 0x000fe200000418ff */
[----:B------:R-:W1:Y:S07]  /*2d20*/  LDSM.16.M88.4 R24, [R221+0x9000] ;  /* 0x00900000dd18783b */ /* 0x000e6e0000000200 */
[----:B--2---:R-:W-:Y:S08]  /*2d30*/  HMMA.16816.F32.BF16 R20, R72, R100, R20 ;  /* 0x000000644814723c */ /* 0x004ff00000041814 */
[C---:B------:R-:W-:Y:S08]  /*2d40*/  HMMA.16816.F32.BF16 R36, R80.reuse, R40, R36 ;  /* 0x000000285024723c */ /* 0x040ff00000041824 */
[C---:B------:R-:W-:Y:S08]  /*2d50*/  HMMA.16816.F32.BF16 R56, R80.reuse, R16, R56 ;  /* 0x000000105038723c */ /* 0x040ff00000041838 */
[----:B------:R-:W-:Y:S08]  /*2d60*/  HMMA.16816.F32.BF16 R60, R80, R42, R60 ;  /* 0x0000002a503c723c */ /* 0x000ff0000004183c */
[C---:B------:R-:W-:Y:S08]  /*2d70*/  HMMA.16816.F32.BF16 R84, R76.reuse, R16, R84 ;  /* 0x000000104c54723c */ /* 0x040ff00000041854 */
[----:B------:R-:W-:Y:S01]  /*2d80*/  HMMA.16816.F32.BF16 R88, R76, R42, R88 ;  /* 0x0000002a4c58723c */ /* 0x000fe20000041858 */
[----:B------:R-:W-:Y:S07]  /*2d90*/  LDSM.16.M88.4 R40, [R225+UR5+0x9800] ;  /* 0x00980005e128783b */ /* 0x000fee0008000200 */
[-C--:B------:R-:W-:Y:S01]  /*2da0*/  HMMA.16816.F32.BF16 R80, R80, R18.reuse, R28 ;  /* 0x000000125050723c */ /* 0x080fe2000004181c */
[----:B------:R-:W-:Y:S07]  /*2db0*/  LDSM.16.M88.4 R28, [R224+0x6000] ;  /* 0x00600000e01c783b */ /* 0x000fee0000000200 */
[----:B------:R-:W-:Y:S01]  /*2dc0*/  HMMA.16816.F32.BF16 R76, R76, R18, R12 ;  /* 0x000000124c4c723c */ /* 0x000fe2000004180c */
[----:B------:R-:W-:Y:S04]  /*2dd0*/  LDSM.16.M88.4 R12, [R0+0x9000] ;  /* 0x00900000000c783b */ /* 0x000fe80000000200 */
[----:B------:R-:W2:Y:S03]  /*2de0*/  LDSM.16.M88.4 R16, [R2+0x4000] ;  /* 0x004000000210783b */ /* 0x000ea60000000200 */
[----:B-----5:R-:W-:Y:S08]  /*2df0*/  HMMA.16816.F32.BF16 R20, R52, R44, R20 ;  /* 0x0000002c3414723c */ /* 0x020ff00000041814 */
[C---:B---3--:R-:W-:Y:S08]  /*2e00*/  HMMA.16816.F32.BF16 R36, R96.reuse, R104, R36 ;  /* 0x000000686024723c */ /* 0x048ff00000041824 */
[-C--:B------:R-:W-:Y:S08]  /*2e10*/  HMMA.16816.F32.BF16 R60, R96, R106.reuse, R60 ;  /* 0x0000006a603c723c */ /* 0x080ff0000004183c */
[----:B------:R-:W-:Y:S08]  /*2e20*/  HMMA.16816.F32.BF16 R88, R8, R106, R88 ;  /* 0x0000006a0858723c */ /* 0x000ff00000041858 */
[C---:B----4-:R-:W-:Y:S08]  /*2e30*/  HMMA.16816.F32.BF16 R56, R96.reuse, R92, R56 ;  /* 0x0000005c6038723c */ /* 0x050ff00000041838 */
[----:B------:R-:W-:Y:S01]  /*2e40*/  HMMA.16816.F32.BF16 R80, R96, R94, R80 ;  /* 0x0000005e6050723c */ /* 0x000fe20000041850 */
[----:B------:R3:W-:Y:S07]  /*2e50*/  LDSM.16.M88.4 R96, [R2+0x6000] ;  /* 0x006000000260783b */ /* 0x0007ee0000000200 */
[C---:B------:R-:W-:Y:S08]  /*2e60*/  HMMA.16816.F32.BF16 R84, R8.reuse, R92, R84 ;  /* 0x0000005c0854723c */ /* 0x040ff00000041854 */
[----:B------:R-:W-:Y:S01]  /*2e70*/  HMMA.16816.F32.BF16 R76, R8, R94, R76 ;  /* 0x0000005e084c723c */ /* 0x000fe2000004184c */
[----:B------:R-:W-:Y:S04]  /*2e80*/  LDSM.16.M88.4 R8, [R220+0x9000] ;  /* 0x00900000dc08783b */ /* 0x000fe80000000200 */
[----:B------:R-:W4:Y:S03]  /*2e90*/  LDSM.16.M88.4 R92, [R223+0x4000] ;  /* 0x00400000df5c783b */ /* 0x000f260000000200 */
[----:B-1----:R-:W-:Y:S01]  /*2ea0*/  HMMA.16816.F32.BF16 R20, R32, R24, R20 ;  /* 0x000000182014723c */ /* 0x002fe20000041814 */
[----:B---3--:R-:W-:Y:S01]  /*2eb0*/  SHF.R.U32.HI R2, RZ, 0x2, R116 ;  /* 0x00000002ff027819 */ /* 0x008fe20000011674 */
[----:B------:R-:W-:-:S03]  /*2ec0*/  IMAD.SHL.U32 R116, R116, 0x2, RZ ;  /* 0x0000000274747824 */ /* 0x000fc600078e00ff */
[----:B------:R-:W-:Y:S02]  /*2ed0*/  LOP3.LUT R2, R2, 0x7, RZ, 0xc0, !PT ;  /* 0x0000000702027812 */ /* 0x000fe400078ec0ff */
[----:B------:R-:W-:Y:S01]  /*2ee0*/  LOP3.LUT R116, R116, 0x6, RZ, 0xc0, !PT ;  /* 0x0000000674747812 */ /* 0x000fe200078ec0ff */
[----:B------:R-:W-:Y:S01]  /*2ef0*/  HMMA.16816.F32.BF16 R36, R68, R100, R36 ;  /* 0x000000644424723c */ /* 0x000fe20000041824 */
[----:B------:R-:W-:-:S03]  /*2f00*/  IADD3 R2, PT, PT, -R120, R119, R2 ;  /* 0x0000007778027210 */ /* 0x000fc60007ffe102 */
[----:B------:R-:W-:Y:S01]  /*2f10*/  IMAD R240, R5, 0x20, R116 ;  /* 0x0000002005f07824 */ /* 0x000fe200078e0274 */
[----:B------:R-:W-:-:S03]  /*2f20*/  IADD3 R117, PT, PT, R2, R117, R110 ;  /* 0x0000007502757210 */ /* 0x000fc60007ffe06e */
[----:B------:R-:W-:Y:S01]  /*2f30*/  HMMA.16816.F32.BF16 R60, R68, R102, R60 ;  /* 0x00000066443c723c */ /* 0x000fe2000004183c */
[C-C-:B------:R-:W-:Y:S02]  /*2f40*/  VIADDMNMX R169, R117.reuse, 0x40, R110.reuse, PT ;  /* 0x0000004075a97846 */ /* 0x140fe4000380016e */
[----:B------:R-:W-:-:S05]  /*2f50*/  VIADDMNMX R2, R117, 0x48, R110, PT ;  /* 0x0000004875027846 */ /* 0x000fca000380016e */
[----:B------:R-:W-:Y:S08]  /*2f60*/  HMMA.16816.F32.BF16 R88, R72, R102, R88 ;  /* 0x000000664858723c */ /* 0x000ff00000041858 */
[C---:B------:R-:W-:Y:S08]  /*2f70*/  HMMA.16816.F32.BF16 R56, R68.reuse, R64, R56 ;  /* 0x000000404438723c */ /* 0x040ff00000041838 */
[----:B------:R-:W-:Y:S08]  /*2f80*/  HMMA.16816.F32.BF16 R80, R68, R66, R80 ;  /* 0x000000424450723c */ /* 0x000ff00000041850 */
[----:B--2---:R-:W-:Y:S08]  /*2f90*/  HMMA.16816.F32.BF16 R20, R16, R12, R20 ;  /* 0x0000000c1014723c */ /* 0x004ff00000041814 */
[C---:B------:R-:W-:Y:S08]  /*2fa0*/  HMMA.16816.F32.BF16 R36, R48.reuse, R44, R36 ;  /* 0x0000002c3024723c */ /* 0x040ff00000041824 */
[-C--:B------:R-:W-:Y:S08]  /*2fb0*/  HMMA.16816.F32.BF16 R60, R48, R46.reuse, R60 ;  /* 0x0000002e303c723c */ /* 0x080ff0000004183c */
[----:B------:R-:W-:Y:S08]  /*2fc0*/  HMMA.16816.F32.BF16 R88, R52, R46, R88 ;  /* 0x0000002e3458723c */ /* 0x000ff00000041858 */
[C---:B------:R-:W-:Y:S08]  /*2fd0*/  HMMA.16816.F32.BF16 R56, R48.reuse, R40, R56 ;  /* 0x000000283038723c */ /* 0x040ff00000041838 */
[----:B------:R-:W-:Y:S01]  /*2fe0*/  HMMA.16816.F32.BF16 R80, R48, R42, R80 ;  /* 0x0000002a3050723c */ /* 0x000fe20000041850 */
[----:B------:R-:W1:Y:S07]  /*2ff0*/  LDSM.16.M88.4 R48, [R221+0x9800] ;  /* 0x00980000dd30783b */ /* 0x000e6e0000000200 */
[----:B----4-:R-:W-:Y:S08]  /*3000*/  HMMA.16816.F32.BF16 R20, R92, R8, R20 ;  /* 0x000000085c14723c */ /* 0x010ff00000041814 */
        /* <DEDUP_REMOVED lines=11> */
[----:B------:R-:W-:Y:S01]  /*30c0*/  HMMA.16816.F32.BF16 R76, R72, R66, R76 ;  /* 0x00000042484c723c */ /* 0x000fe2000004184c */
[----:B------:R-:W3:Y:S01]  /*30d0*/  LDSM.16.M88.4 R64, [R223+0x6000] ;  /* 0x00600000df40783b */ /* 0x000ee20000000200 */
[----:B------:R-:W-:Y:S06]  /*30e0*/  MUFU.TANH R25, R25 ;  /* 0x0000001900197308 */ /* 0x000fec0000002400 */
[----:B------:R-:W-:Y:S02]  /*30f0*/  HMMA.16816.F32.BF16 R84, R52, R40, R84 ;  /* 0x000000283454723c */ /* 0x000fe40000041854 */
[----:B------:R-:W-:Y:S06]  /*3100*/  MUFU.TANH R26, R26 ;  /* 0x0000001a001a7308 */ /* 0x000fec0000002400 */
[----:B------:R-:W-:Y:S08]  /*3110*/  HMMA.16816.F32.BF16 R36, R96, R12, R36 ;  /* 0x0000000c6024723c */ /* 0x000ff00000041824 */
[-C--:B------:R-:W-:Y:S08]  /*3120*/  HMMA.16816.F32.BF16 R88, R16, R14.reuse, R88 ;  /* 0x0000000e1058723c */ /* 0x080ff00000041858 */
[----:B------:R-:W-:Y:S01]  /*3130*/  HMMA.16816.F32.BF16 R60, R96, R14, R60 ;  /* 0x0000000e603c723c */ /* 0x000fe2000004183c */
[----:B------:R-:W4:Y:S01]  /*3140*/  LDSM.16.M88.4 R12, [R220+0x9800] ;  /* 0x00980000dc0c783b */ /* 0x000f220000000200 */
[----:B------:R-:W-:-:S06]  /*3150*/  DEPBAR.LE SB0, 0x0 ;  /* 0x000080000000791a */ /* 0x000fcc0000000000 */
[C---:B-1----:R-:W-:Y:S08]  /*3160*/  HMMA.16816.F32.BF16 R56, R28.reuse, R48, R56 ;  /* 0x000000301c38723c */ /* 0x042ff00000041838 */
[----:B------:R-:W-:Y:S08]  /*3170*/  HMMA.16816.F32.BF16 R80, R28, R50, R80 ;  /* 0x000000321c50723c */ /* 0x000ff00000041850 */
[----:B------:R-:W-:Y:S08]  /*3180*/  HMMA.16816.F32.BF16 R76, R52, R42, R76 ;  /* 0x0000002a344c723c */ /* 0x000ff0000004184c */
[----:B------:R-:W-:Y:S08]  /*3190*/  HMMA.16816.F32.BF16 R84, R32, R48, R84 ;  /* 0x000000302054723c */ /* 0x000ff00000041854 */
[C---:B--2---:R-:W-:Y:S08]  /*31a0*/  HMMA.16816.F32.BF16 R56, R96.reuse, R20, R56 ;  /* 0x000000146038723c */ /* 0x044ff00000041838 */
[----:B------:R-:W-:Y:S08]  /*31b0*/  HMMA.16816.F32.BF16 R80, R96, R22, R80 ;  /* 0x000000166050723c */ /* 0x000ff00000041850 */
[C---:B---3--:R-:W-:Y:S08]  /*31c0*/  HMMA.16816.F32.BF16 R36, R64.reuse, R8, R36 ;  /* 0x000000084024723c */ /* 0x048ff00000041824 */
[----:B------:R-:W-:Y:S08]  /*31d0*/  HMMA.16816.F32.BF16 R60, R64, R10, R60 ;  /* 0x0000000a403c723c */ /* 0x000ff0000004183c */
[----:B------:R-:W-:Y:S03]  /*31e0*/  HMMA.16816.F32.BF16 R76, R32, R50, R76 ;  /* 0x00000032204c723c */ /* 0x000fe6000004184c */
[----:B------:R-:W-:Y:S01]  /*31f0*/  FMUL.FTZ R27, R36, UR6 ;  /* 0x00000006241b7c20 */ /* 0x000fe20008410000 */
[----:B------:R-:W-:Y:S01]  /*3200*/  FMUL.FTZ R28, R37, UR6 ;  /* 0x00000006251c7c20 */ /* 0x000fe20008410000 */
[----:B------:R-:W-:Y:S01]  /*3210*/  FMUL.FTZ R30, R39, UR6 ;  /* 0x00000006271e7c20 */ /* 0x000fe20008410000 */
[----:B------:R-:W-:Y:S01]  /*3220*/  FMUL.FTZ R29, R38, UR6 ;  /* 0x00000006261d7c20 */ /* 0x000fe20008410000 */
[C---:B------:R-:W-:Y:S01]  /*3230*/  VIADD R39, R240.reuse, 0xffffffe8 ;  /* 0xffffffe8f0277836 */ /* 0x040fe20000000000 */
[----:B------:R-:W-:Y:S01]  /*3240*/  HMMA.16816.F32.BF16 R84, R16, R20, R84 ;  /* 0x000000141054723c */ /* 0x000fe20000041854 */
[----:B------:R-:W1:Y:S01]  /*3250*/  MUFU.TANH R27, R27 ;  /* 0x0000001b001b7308 */ /* 0x000e620000002400 */
[----:B------:R-:W-:-:S02]  /*3260*/  VIADD R38, R240, 0xfffffff0 ;  /* 0xfffffff0f0267836 */ /* 0x000fc40000000000 */
[----:B------:R-:W-:Y:S01]  /*3270*/  FMUL.FTZ R20, R60, UR6 ;  /* 0x000000063c147c20 */ /* 0x000fe20008410000 */
[----:B------:R-:W-:Y:S01]  /*3280*/  FMUL.FTZ R21, R61, UR6 ;  /* 0x000000063d157c20 */ /* 0x000fe20008410000 */
[C---:B------:R-:W-:Y:S02]  /*3290*/  VIADD R37, R240.reuse, 0xfffffff1 ;  /* 0xfffffff1f0257836 */ /* 0x040fe40000000000 */
[----:B------:R-:W-:Y:S01]  /*32a0*/  VIADD R36, R240, 0xfffffff8 ;  /* 0xfffffff8f0247836 */ /* 0x000fe20000000000 */
[C---:B----4-:R-:W-:Y:S01]  /*32b0*/  HMMA.16816.F32.BF16 R56, R64.reuse, R12, R56 ;  /* 0x0000000c4038723c */ /* 0x050fe20000041838 */
[----:B------:R-:W2:Y:S07]  /*32c0*/  MUFU.TANH R28, R28 ;  /* 0x0000001c001c7308 */ /* 0x000eae0000002400 */
[----:B------:R-:W-:Y:S01]  /*32d0*/  HMMA.16816.F32.BF16 R80, R64, R14, R80 ;  /* 0x0000000e4050723c */ /* 0x000fe20000041850 */
[----:B------:R-:W3:Y:S07]  /*32e0*/  MUFU.TANH R30, R30 ;  /* 0x0000001e001e7308 */ /* 0x000eee0000002400 */
[----:B------:R-:W-:Y:S01]  /*32f0*/  HMMA.16816.F32.BF16 R88, R92, R10, R88 ;  /* 0x0000000a5c58723c */ /* 0x000fe20000041858 */
[----:B------:R-:W4:Y:S02]  /*3300*/  MUFU.TANH R20, R20 ;  /* 0x0000001400147308 */ /* 0x000f240000002400 */
[----:B------:R-:W-:Y:S01]  /*3310*/  FMUL.FTZ R58, R58, UR6 ;  /* 0x000000063a3a7c20 */ /* 0x000fe20008410000 */
[----:B------:R-:W-:-:S04]  /*3320*/  FMUL.FTZ R59, R59, UR6 ;  /* 0x000000063b3b7c20 */ /* 0x000fc80008410000 */
[----:B------:R-:W-:Y:S01]  /*3330*/  HMMA.16816.F32.BF16 R76, R16, R22, R76 ;  /* 0x00000016104c723c */ /* 0x000fe2000004184c */
[----:B------:R-:W-:Y:S01]  /*3340*/  FMUL.FTZ R17, R63, UR6 ;  /* 0x000000063f117c20 */ /* 0x000fe20008410000 */
[----:B------:R-:W-:Y:S01]  /*3350*/  FMUL.FTZ R16, R62, UR6 ;  /* 0x000000063e107c20 */ /* 0x000fe20008410000 */
[----:B------:R-:W5:Y:S01]  /*3360*/  MUFU.TANH R29, R29 ;  /* 0x0000001d001d7308 */ /* 0x000f620000002400 */
[----:B------:R-:W-:Y:S01]  /*3370*/  FMUL.FTZ R40, R80, UR6 ;  /* 0x0000000650287c20 */ /* 0x000fe20008410000 */
[C---:B------:R-:W-:Y:S01]  /*3380*/  VIADD R23, R240.reuse, 0xffffffe0 ;  /* 0xffffffe0f0177836 */ /* 0x040fe20000000000 */
[----:B------:R-:W-:Y:S01]  /*3390*/  IADD3 R19, PT, PT, R240, -0x1f, RZ ;  /* 0xffffffe1f0137810 */ /* 0x000fe20007ffe0ff */
[----:B------:R-:W-:Y:S01]  /*33a0*/  FMUL.FTZ R81, R81, UR6 ;  /* 0x0000000651517c20 */ /* 0x000fe20008410000 */
[C---:B------:R-:W-:Y:S01]  /*33b0*/  HMMA.16816.F32.BF16 R8, R92.reuse, R12, R84 ;  /* 0x0000000c5c08723c */ /* 0x040fe20000041854 */
[----:B------:R-:W-:Y:S01]  /*33c0*/  FMUL.FTZ R12, R56, UR6 ;  /* 0x00000006380c7c20 */ /* 0x000fe20008410000 */
[----:B------:R-:W-:Y:S01]  /*33d0*/  FMUL.FTZ R13, R57, UR6 ;  /* 0x00000006390d7c20 */ /* 0x000fe20008410000 */
[----:B------:R-:W5:Y:S01]  /*33e0*/  MUFU.TANH R21, R21 ;  /* 0x0000001500157308 */ /* 0x000f620000002400 */
[-C--:B------:R-:W-:Y:S01]  /*33f0*/  ISETP.GE.AND P0, PT, R23, R169.reuse, PT ;  /* 0x000000a91700720c */ /* 0x080fe20003f06270 */
[----:B------:R-:W-:Y:S01]  /*3400*/  FMUL.FTZ R82, R82, UR6 ;  /* 0x0000000652527c20 */ /* 0x000fe20008410000 */
[----:B------:R-:W-:Y:S01]  /*3410*/  VIADD R18, R240, 0xffffffe9 ;  /* 0xffffffe9f0127836 */ /* 0x000fe20000000000 */
[-C--:B------:R-:W-:Y:S01]  /*3420*/  ISETP.GE.AND P3, PT, R19, R169.reuse, PT ;  /* 0x000000a91300720c */ /* 0x080fe20003f66270 */
[----:B------:R-:W-:Y:S01]  /*3430*/  FMUL.FTZ R0, R88, UR6 ;  /* 0x0000000658007c20 */ /* 0x000fe20008410000 */
[----:B-1----:R-:W-:Y:S01]  /*3440*/  FSEL R22, R27, -INF , !P0 ;  /* 0xff8000001b167808 */ /* 0x002fe20004000000 */
[----:B------:R-:W-:Y:S01]  /*3450*/  FMUL.FTZ R32, R89, UR6 ;  /* 0x0000000659207c20 */ /* 0x000fe20008410000 */
[----:B------:R-:W1:Y:S01]  /*3460*/  MUFU.TANH R17, R17 ;  /* 0x0000001100117308 */ /* 0x000e620000002400 */
[-C--:B------:R-:W-:Y:S01]  /*3470*/  ISETP.GE.AND P2, PT, R19, R2.reuse, PT ;  /* 0x000000021300720c */ /* 0x080fe20003f46270 */
[----:B------:R-:W-:Y:S01]  /*3480*/  FMUL.FTZ R31, R91, UR6 ;  /* 0x000000065b1f7c20 */ /* 0x000fe20008410000 */
[-C--:B------:R-:W-:Y:S01]  /*3490*/  ISETP.GE.AND P0, PT, R39, R169.reuse, PT ;  /* 0x000000a92700720c */ /* 0x080fe20003f06270 */
[----:B------:R-:W-:Y:S01]  /*34a0*/  FMUL.FTZ R83, R83, UR6 ;  /* 0x0000000653537c20 */ /* 0x000fe20008410000 */
[-C--:B------:R-:W-:Y:S01]  /*34b0*/  ISETP.GE.AND P1, PT, R23, R2.reuse, PT ;  /* 0x000000021700720c */ /* 0x080fe20003f26270 */
[----:B------:R-:W-:Y:S01]  /*34c0*/  FMUL.FTZ R90, R90, UR6 ;  /* 0x000000065a5a7c20 */ /* 0x000fe20008410000 */
[----:B--2---:R-:W-:Y:S01]  /*34d0*/  FSEL R34, R28, -INF , !P3 ;  /* 0xff8000001c227808 */ /* 0x004fe20005800000 */
[----:B------:R-:W2:Y:S01]  /*34e0*/  MUFU.TANH R12, R12 ;  /* 0x0000000c000c7308 */ /* 0x000ea20000002400 */
[-C--:B------:R-:W-:Y:S01]  /*34f0*/  ISETP.GE.AND P3, PT, R18, R169.reuse, PT ;  /* 0x000000a91200720c */ /* 0x080fe20003f66270 */
[----:B------:R-:W-:Y:S01]  /*3500*/  HMMA.16816.F32.BF16 R76, R92, R14, R76 ;  /* 0x0000000e5c4c723c */ /* 0x000fe2000004184c */
[----:B---3--:R-:W-:Y:S01]  /*3510*/  FSEL R35, R30, -INF , !P2 ;  /* 0xff8000001e237808 */ /* 0x008fe20005000000 */
[----:B------:R-:W-:Y:S01]  /*3520*/  VIADD R15, R240, 0xfffffff9 ;  /* 0xfffffff9f00f7836 */ /* 0x000fe20000000000 */
[----:B----4-:R-:W-:Y:S01]  /*3530*/  FSEL R28, R20, -INF , !P0 ;  /* 0xff800000141c7808 */ /* 0x010fe20004000000 */
[----:B------:R-:W-:Y:S01]  /*3540*/  FMUL.FTZ R207, R8, UR6 ;  /* 0x0000000608cf7c20 */ /* 0x000fe20008410000 */
[----:B------:R-:W-:Y:S01]  /*3550*/  ISETP.GE.AND P2, PT, R18, R2, PT ;  /* 0x000000021200720c */ /* 0x000fe20003f46270 */
[----:B------:R-:W3:Y:S01]  /*3560*/  MUFU.TANH R16, R16 ;  /* 0x0000001000107308 */ /* 0x000ee20000002400 */
[----:B------:R-:W-:-:S02]  /*3570*/  ISETP.GE.AND P0, PT, R38, R169, PT ;  /* 0x000000a92600720c */ /* 0x000fc40003f06270 */
[----:B-----5:R-:W-:Y:S02]  /*3580*/  FSEL R33, R29, -INF , !P1 ;  /* 0xff8000001d217808 */ /* 0x020fe40004800000 */
[----:B------:R-:W-:Y:S02]  /*3590*/  ISETP.GE.AND P1, PT, R39, R2, PT ;  /* 0x000000022700720c */ /* 0x000fe40003f26270 */
[----:B------:R-:W-:Y:S01]  /*35a0*/  FSEL R20, R21, -INF , !P3 ;  /* 0xff80000015147808 */ /* 0x000fe20005800000 */
[----:B------:R-:W4:Y:S01]  /*35b0*/  MUFU.TANH R13, R13 ;  /* 0x0000000d000d7308 */ /* 0x000f220000002400 */
[----:B------:R-:W-:Y:S02]  /*35c0*/  ISETP.GE.AND P3, PT, R37, R169, PT ;  /* 0x000000a92500720c */ /* 0x000fe40003f66270 */
[----:B-1----:R-:W-:Y:S02]  /*35d0*/  FSEL R27, R17, -INF , !P2 ;  /* 0xff800000111b7808 */ /* 0x002fe40005000000 */
[----:B--2---:R-:W-:-:S02]  /*35e0*/  FSEL R14, R12, -INF , !P0 ;  /* 0xff8000000c0e7808 */ /* 0x004fc40004000000 */
[----:B------:R-:W-:Y:S01]  /*35f0*/  ISETP.GE.AND P0, PT, R36, R169, PT ;  /* 0x000000a92400720c */ /* 0x000fe20003f06270 */
[----:B------:R-:W1:Y:S01]  /*3600*/  MUFU.TANH R40, R40 ;  /* 0x0000002800287308 */ /* 0x000e620000002400 */
[----:B------:R-:W-:Y:S02]  /*3610*/  FMNMX3.FTZ R17, R22, R34, R28, !PT ;  /* 0x0000002216117276 */ /* 0x000fe4000781001c */
[----:B---3--:R-:W-:Y:S02]  /*3620*/  FSEL R29, R16, -INF , !P1 ;  /* 0xff800000101d7808 */ /* 0x008fe40004800000 */
[----:B------:R-:W-:Y:S02]  /*3630*/  ISETP.GE.AND P1, PT, R38, R2, PT ;  /* 0x000000022600720c */ /* 0x000fe40003f26270 */
[----:B------:R-:W-:Y:S01]  /*3640*/  FMNMX3.FTZ R166, R17, R20, R14, !PT ;  /* 0x0000001411a67276 */ /* 0x000fe2000781000e */
[----:B------:R-:W2:Y:S01]  /*3650*/  MUFU.TANH R84, R58 ;  /* 0x0000003a00547308 */ /* 0x000ea20000002400 */
[----:B------:R-:W-:-:S02]  /*3660*/  ISETP.GE.AND P2, PT, R37, R2, PT ;  /* 0x000000022500720c */ /* 0x000fc40003f46270 */
[----:B----4-:R-:W-:Y:S02]  /*3670*/  FSEL R13, R13, -INF , !P3 ;  /* 0xff8000000d0d7808 */ /* 0x010fe40005800000 */
[----:B------:R-:W-:Y:S02]  /*3680*/  ISETP.GE.AND P3, PT, R15, R169, PT ;  /* 0x000000a90f00720c */ /* 0x000fe40003f66270 */
[----:B------:R-:W-:Y:S01]  /*3690*/  FMNMX3.FTZ R8, R33, R35, R29, !PT ;  /* 0x0000002321087276 */ /* 0x000fe2000781001d */
        /* <DEDUP_REMOVED lines=9> */
[----:B---3--:R-:W-:-:S04]  /*3730*/  FSEL R239, R239, -INF , !P3 ;  /* 0xff800000efef7808 */ /* 0x008fc80005800000 */
[----:B------:R-:W-:-:S03]  /*3740*/  FMNMX.FTZ R166, R239, R166, !PT ;  /* 0x000000a6efa67209 */ /* 0x000fc60007810000 */
[----:B------:R-:W3:Y:S01]  /*3750*/  MUFU.TANH R0, R0 ;  /* 0x0000000000007308 */ /* 0x000ee20000002400 */
[----:B-1----:R-:W-:-:S07]  /*3760*/  FSEL R85, R85, -INF , !P2 ;  /* 0xff80000055557808 */ /* 0x002fce0005000000 */
[----:B------:R-:W1:Y:S01]  /*3770*/  MUFU.TANH R32, R32 ;  /* 0x0000002000207308 */ /* 0x000e620000002400 */
[----:B--2---:R-:W-:-:S07]  /*3780*/  FSEL R100, R82, -INF , !P1 ;  /* 0xff80000052647808 */ /* 0x004fce0004800000 */
[----:B------:R2:W4:Y:S08]  /*3790*/  MUFU.TANH R190, R90 ;  /* 0x0000005a00be7308 */ /* 0x0005300000002400 */
[----:B------:R-:W1:Y:S08]  /*37a0*/  MUFU.TANH R31, R31 ;  /* 0x0000001f001f7308 */ /* 0x000e700000002400 */
[----:B------:R-:W1:Y:S01]  /*37b0*/  MUFU.TANH R83, R83 ;  /* 0x0000005300537308 */ /* 0x000e620000002400 */
[----:B------:R-:W-:Y:S06]  /*37c0*/  BAR.SYNC.DEFER_BLOCKING 0x0 ;  /* 0x0000000000007b1d */ /* 0x000fec0000010000 */
[----:B--234-:R-:W-:Y:S05]  /*37d0*/  @!P4 BRA `(.L_x_1176) ;  /* 0x000000000048c947 */ /* 0x01cfea0003800000 */
[----:B------:R-:W-:-:S04]  /*37e0*/  VIADD R16, R5, 0xfffffffe ;  /* 0xfffffffe05107836 */ /* 0x000fc80000000000 */
[-C--:B------:R-:W-:Y:S02]  /*37f0*/  IMAD R111, R111, R16.reuse, RZ ;  /* 0x000000106f6f7224 */ /* 0x080fe400078e02ff */
[----:B------:R-:W-:-:S04]  /*3800*/  IMAD.WIDE.U32 R16, R113, R16, RZ ;  /* 0x0000001071107225 */ /* 0x000fc800078e00ff */
[----:B------:R-:W-:Y:S01]  /*3810*/  IMAD.IADD R111, R17, 0x1, R111 ;  /* 0x00000001116f7824 */ /* 0x000fe200078e026f */
[----:B------:R-:W-:Y:S02]  /*3820*/  IADD3 R115, P1, PT, R115, R16, RZ ;  /* 0x0000001073737210 */ /* 0x000fe40007f3e0ff */
[----:B------:R-:W-:-:S03]  /*3830*/  LEA R40, P2, R16, R231, 0x1 ;  /* 0x000000e710287211 */ /* 0x000fc600078408ff */
[--C-:B------:R-:W-:Y:S01]  /*3840*/  IMAD.X R114, R114, 0x1, R111.reuse, P1 ;  /* 0x0000000172727824 */ /* 0x100fe200008e066f */
        /* <DEDUP_REMOVED lines=11> */
.L_x_1176:
[----:B-1----:R-:W-:Y:S01]  /*3900*/  FSEL R101, R83, -INF , !P0 ;  /* 0xff80000053657808 */ /* 0x002fe20004000000 */
[----:B------:R-:W1:Y:S01]  /*3910*/  SHFL.BFLY PT, R17, R166, 0x2, 0x1f ;  /* 0x0c401f00a6117f89 */ /* 0x000e6200000e0000 */
[----:B------:R-:W-:Y:S01]  /*3920*/  FMNMX3.FTZ R8, R8, R85, R100, !PT ;  /* 0x0000005508087276 */ /* 0x000fe20007810064 */
[----:B------:R-:W-:Y:S01]  /*3930*/  FMUL.FTZ R9, R9, UR6 ;  /* 0x0000000609097c20 */ /* 0x000fe20008410000 */
[----:B------:R-:W3:Y:S01]  /*3940*/  MUFU.TANH R207, R207 ;  /* 0x000000cf00cf7308 */ /* 0x000ee20000002400 */
[----:B------:R-:W-:Y:S01]  /*3950*/  VIMNMX R217, PT, PT, R117, R110, PT ;  /* 0x0000006e75d97248 */ /* 0x000fe20003fe0100 */
[----:B------:R-:W-:Y:S01]  /*3960*/  FMUL.FTZ R76, R76, UR6 ;  /* 0x000000064c4c7c20 */ /* 0x000fe20008410000 */
[----:B------:R-:W-:Y:S01]  /*3970*/  FMNMX.FTZ R165, R101, R8, !PT ;  /* 0x0000000865a57209 */ /* 0x000fe20007810000 */
[----:B------:R-:W-:Y:S01]  /*3980*/  FMUL.FTZ R77, R77, UR6 ;  /* 0x000000064d4d7c20 */ /* 0x000fe20008410000 */
[----:B------:R-:W-:Y:S01]  /*3990*/  VIADDMNMX R216, R117, 0x8, R110, PT ;  /* 0x0000000875d87846 */ /* 0x000fe2000380016e */
[----:B------:R-:W-:Y:S01]  /*39a0*/  IMAD.SHL.U32 R222, R112, 0x200, RZ ;  /* 0x0000020070de7824 */ /* 0x000fe200078e00ff */
[-C--:B------:R-:W-:Y:S01]  /*39b0*/  ISETP.GE.AND P0, PT, R23, R217.reuse, PT ;  /* 0x000000d91700720c */ /* 0x080fe20003f06270 */
[----:B------:R-:W4:Y:S01]  /*39c0*/  SHFL.BFLY PT, R8, R165, 0x2, 0x1f ;  /* 0x0c401f00a5087f89 */ /* 0x000f2200000e0000 */
[----:B------:R5:W2:Y:S01]  /*39d0*/  MUFU.TANH R205, R9 ;  /* 0x0000000900cd7308 */ /* 0x000aa20000002400 */
[-C--:B------:R-:W-:Y:S01]  /*39e0*/  ISETP.GE.AND P3, PT, R19, R217.reuse, PT ;  /* 0x000000d91300720c */ /* 0x080fe20003f66270 */
[----:B------:R-:W-:Y:S01]  /*39f0*/  FMUL.FTZ R10, R10, UR6 ;  /* 0x000000060a0a7c20 */ /* 0x000fe20008410000 */
[-C--:B------:R-:W-:Y:S01]  /*3a00*/  ISETP.GE.AND P2, PT, R23, R216.reuse, PT ;  /* 0x000000d81700720c */ /* 0x080fe20003f46270 */
[----:B------:R-:W-:Y:S01]  /*3a10*/  FMUL.FTZ R78, R78, UR6 ;  /* 0x000000064e4e7c20 */ /* 0x000fe20008410000 */
[----:B------:R-:W-:Y:S01]  /*3a20*/  FSEL R23, R3, -INF , !P0 ;  /* 0xff80000003177808 */ /* 0x000fe20004000000 */
[----:B------:R-:W-:Y:S01]  /*3a30*/  FMUL.FTZ R11, R11, UR6 ;  /* 0x000000060b0b7c20 */ /* 0x000fe20008410000 */
[-C--:B------:R-:W-:Y:S01]  /*3a40*/  ISETP.GE.AND P0, PT, R39, R217.reuse, PT ;  /* 0x000000d92700720c */ /* 0x080fe20003f06270 */
[----:B------:R-:W2:Y:S01]  /*3a50*/  MUFU.TANH R199, R76 ;  /* 0x0000004c00c77308 */ /* 0x000ea20000002400 */
[----:B------:R-:W-:Y:S01]  /*3a60*/  FSEL R21, R24, -INF , !P3 ;  /* 0xff80000018157808 */ /* 0x000fe20005800000 */
[----:B------:R-:W2:Y:S01]  /*3a70*/  LDCU UR4, c[0x0][0x45c] ;  /* 0x00008b80ff0477ac */ /* 0x000ea20008000800 */
[----:B------:R-:W-:Y:S01]  /*3a80*/  ISETP.GE.AND P3, PT, R18, R217, PT ;  /* 0x000000d91200720c */ /* 0x000fe20003f66270 */
[----:B------:R-:W-:Y:S01]  /*3a90*/  FMUL.FTZ R79, R79, UR6 ;  /* 0x000000064f4f7c20 */ /* 0x000fe20008410000 */
[----:B-1----:R-:W-:Y:S01]  /*3aa0*/  FMNMX.FTZ R166, R166, R17, !PT ;  /* 0x00000011a6a67209 */ /* 0x002fe20007810000 */
[----:B------:R-:W-:Y:S01]  /*3ab0*/  IMAD.MOV.U32 R238, RZ, RZ, -0x1 ;  /* 0xffffffffffee7424 */ /* 0x000fe200078e00ff */
[----:B------:R-:W-:Y:S01]  /*3ac0*/  ISETP.GE.AND P1, PT, R19, R216, PT ;  /* 0x000000d81300720c */ /* 0x000fe20003f26270 */
[----:B------:R-:W1:Y:S01]  /*3ad0*/  MUFU.TANH R201, R77 ;  /* 0x0000004d00c97308 */ /* 0x000e620000002400 */
[----:B------:R-:W-:Y:S01]  /*3ae0*/  LOP3.LUT R222, R109, 0x200, R222, 0xf8, !PT ;  /* 0x000002006dde7812 */ /* 0x000fe200078ef8de */
[----:B-----5:R-:W-:Y:S01]  /*3af0*/  SHFL.BFLY PT, R9, R166, 0x1, 0x1f ;  /* 0x0c201f00a6097f89 */ /* 0x020fe200000e0000 */
[----:B------:R-:W-:-:S02]  /*3b00*/  FSEL R19, R0, -INF , !P0 ;  /* 0xff80000000137808 */ /* 0x000fc40004000000 */
[-C--:B------:R-:W-:Y:S02]  /*3b10*/  ISETP.GE.AND P0, PT, R38, R217.reuse, PT ;  /* 0x000000d92600720c */ /* 0x080fe40003f06270 */
[----:B----4-:R-:W-:Y:S01]  /*3b20*/  FMNMX.FTZ R165, R165, R8, !PT ;  /* 0x00000008a5a57209 */ /* 0x010fe20007810000 */
[----:B------:R-:W4:Y:S01]  /*3b30*/  MUFU.TANH R212, R10 ;  /* 0x0000000a00d47308 */ /* 0x000f220000002400 */
[----:B------:R-:W-:Y:S02]  /*3b40*/  FSEL R17, R32, -INF , !P3 ;  /* 0xff80000020117808 */ /* 0x000fe40005800000 */
[-C--:B------:R-:W-:Y:S01]  /*3b50*/  ISETP.GE.AND P3, PT, R37, R217.reuse, PT ;  /* 0x000000d92500720c */ /* 0x080fe20003f66270 */
[----:B------:R-:W5:Y:S01]  /*3b60*/  SHFL.BFLY PT, R8, R165, 0x1, 0x1f ;  /* 0x0c201f00a5087f89 */ /* 0x000f6200000e0000 */
[----:B------:R-:W-:Y:S02]  /*3b70*/  LEA R222, R222, UR5, 0x1 ;  /* 0x00000005dede7c11 */ /* 0x000fe4000f8e08ff */
[----:B---3--:R-:W-:Y:S01]  /*3b80*/  FSEL R207, R207, -INF , !P0 ;  /* 0xff800000cfcf7808 */ /* 0x008fe20004000000 */
[----:B------:R-:W3:Y:S01]  /*3b90*/  MUFU.TANH R206, R78 ;  /* 0x0000004e00ce7308 */ /* 0x000ee20000002400 */
[-C--:B------:R-:W-:Y:S01]  /*3ba0*/  ISETP.GE.AND P0, PT, R36, R217.reuse, PT ;  /* 0x000000d92400720c */ /* 0x080fe20003f06270 */
[C---:B------:R-:W-:Y:S01]  /*3bb0*/  VIADD R164, R222.reuse, 0xa040 ;  /* 0x0000a040dea47836 */ /* 0x040fe20000000000 */
[----:B--2---:R-:W-:Y:S01]  /*3bc0*/  FSEL R205, R205, -INF , !P3 ;  /* 0xff800000cdcd7808 */ /* 0x004fe20005800000 */
[----:B------:R-:W-:Y:S01]  /*3bd0*/  VIADD R235, R222, 0xa000 ;  /* 0x0000a000deeb7836 */ /* 0x000fe20000000000 */
[----:B------:R-:W-:Y:S01]  /*3be0*/  ISETP.GE.AND P3, PT, R15, R217, PT ;  /* 0x000000d90f00720c */ /* 0x000fe20003f66270 */
[----:B------:R-:W-:Y:S01]  /*3bf0*/  IMAD.MOV.U32 R0, RZ, RZ, R164 ;  /* 0x000000ffff007224 */ /* 0x000fe200078e00a4 */
[----:B------:R-:W-:Y:S01]  /*3c00*/  FSEL R199, R199, -INF , !P0 ;  /* 0xff800000c7c77808 */ /* 0x000fe20004000000 */
[----:B------:R-:W2:Y:S01]  /*3c10*/  MUFU.TANH R210, R11 ;  /* 0x0000000b00d27308 */ /* 0x000ea20000002400 */
[-C--:B------:R-:W-:Y:S01]  /*3c20*/  ISETP.GE.AND P0, PT, R39, R216.reuse, PT ;  /* 0x000000d82700720c */ /* 0x080fe20003f06270 */
[----:B------:R-:W-:Y:S01]  /*3c30*/  @P6 VIADD R0, R235, 0xffffffc0 ;  /* 0xffffffc0eb006836 */ /* 0x000fe20000000000 */
[----:B-1----:R-:W-:Y:S01]  /*3c40*/  FSEL R201, R201, -INF , !P3 ;  /* 0xff800000c9c97808 */ /* 0x002fe20005800000 */
[----:B------:R-:W-:Y:S01]  /*3c50*/  LDSM.16.MT88.4 R148, [R222+0xa000] ;  /* 0x00a00000de94783b */ /* 0x000fe20000004200 */
[----:B------:R-:W-:-:S02]  /*3c60*/  ISETP.GE.AND P3, PT, R18, R216, PT ;  /* 0x000000d81200720c */ /* 0x000fc40003f66270 */
[----:B------:R-:W-:Y:S01]  /*3c70*/  SEL R3, R108, 0xffffffe0, !P5 ;  /* 0xffffffe06c037807 */ /* 0x000fe20006800000 */
[----:B------:R-:W1:Y:S01]  /*3c80*/  MUFU.TANH R208, R79 ;  /* 0x0000004f00d07308 */ /* 0x000e620000002400 */
[----:B------:R-:W-:Y:S01]  /*3c90*/  FSEL R18, R25, -INF , !P2 ;  /* 0xff80000019127808 */ /* 0x000fe20005000000 */
[----:B------:R-:W-:Y:S01]  /*3ca0*/  LDSM.16.MT88.4 R48, [R0] ;  /* 0x000000000030783b */ /* 0x000fe20000004200 */
[----:B------:R-:W-:Y:S01]  /*3cb0*/  ISETP.GE.AND P2, PT, R38, R216, PT ;  /* 0x000000d82600720c */ /* 0x000fe20003f46270 */
[----:B------:R-:W-:Y:S01]  /*3cc0*/  IMAD.IADD R219, R222, 0x1, R3 ;  /* 0x00000001dedb7824 */ /* 0x000fe200078e0203 */
[----:B-----5:R-:W-:Y:S01]  /*3cd0*/  FMNMX.FTZ R165, R165, R8, !PT ;  /* 0x00000008a5a57209 */ /* 0x020fe20007810000 */
[----:B------:R-:W-:Y:S01]  /*3ce0*/  IMAD.IADD R218, R3, 0x1, R0 ;  /* 0x0000000103da7824 */ /* 0x000fe200078e0200 */
[----:B------:R-:W-:Y:S01]  /*3cf0*/  FMNMX3.FTZ R8, R23, R21, R19, !PT ;  /* 0x0000001517087276 */ /* 0x000fe20007810013 */
[----:B------:R-:W-:Y:S01]  /*3d00*/  LDSM.16.MT88.4 R80, [R222+0xb000] ;  /* 0x00b00000de50783b */ /* 0x000fe20000004200 */
[----:B------:R-:W-:Y:S01]  /*3d10*/  FSEL R26, R26, -INF , !P1 ;  /* 0xff8000001a1a7808 */ /* 0x000fe20004800000 */
[----:B------:R-:W-:Y:S01]  /*3d20*/  FMUL.FTZ R102, R165, UR4 ;  /* 0x00000004a5667c20 */ /* 0x000fe20008410000 */
[----:B------:R-:W-:Y:S01]  /*3d30*/  FSEL R190, R190, -INF , !P0 ;  /* 0xff800000bebe7808 */ /* 0x000fe20004000000 */
[----:B------:R-:W-:Y:S01]  /*3d40*/  LDSM.16.MT88.4 R132, [R219+0xa000] ;  /* 0x00a00000db84783b */ /* 0x000fe20000004200 */
[----:B------:R-:W-:-:S02]  /*3d50*/  FMNMX.FTZ R166, R166, R9, !PT ;  /* 0x00000009a6a67209 */ /* 0x000fc40007810000 */
[-C--:B------:R-:W-:Y:S01]  /*3d60*/  ISETP.GE.AND P0, PT, R36, R216.reuse, PT ;  /* 0x000000d82400720c */ /* 0x080fe20003f06270 */
[----:B------:R-:W-:Y:S01]  /*3d70*/  LDSM.16.MT88.4 R64, [R218] ;  /* 0x00000000da40783b */ /* 0x000fe20000004200 */
[----:B------:R-:W-:Y:S02]  /*3d80*/  FMNMX3.FTZ R8, R8, R17, R207, !PT ;  /* 0x0000001108087276 */ /* 0x000fe400078100cf */
[-C--:B------:R-:W-:Y:S01]  /*3d90*/  ISETP.GE.AND P1, PT, R37, R216.reuse, PT ;  /* 0x000000d82500720c */ /* 0x080fe20003f26270 */
[----:B------:R-:W-:Y:S01]  /*3da0*/  LDSM.16.MT88.4 R96, [R219+0xb000] ;  /* 0x00b00000db60783b */ /* 0x000fe20000004200 */
[----:B------:R-:W-:Y:S01]  /*3db0*/  ISETP.GE.AND P5, PT, R15, R216, PT ;  /* 0x000000d80f00720c */ /* 0x000fe20003fa6270 */
[----:B------:R-:W-:Y:S01]  /*3dc0*/  FMUL.FTZ R15, R166, UR4 ;  /* 0x00000004a60f7c20 */ /* 0x000fe20008410000 */
[----:B------:R-:W-:Y:S01]  /*3dd0*/  FSEL R16, R31, -INF , !P3 ;  /* 0xff8000001f107808 */ /* 0x000fe20005800000 */
[----:B------:R-:W-:Y:S01]  /*3de0*/  LDSM.16.MT88.4 R112, [R0+0x1000] ;  /* 0x001000000070783b */ /* 0x000fe20000004200 */
[----:B----4-:R-:W-:-:S02]  /*3df0*/  FSEL R212, R212, -INF , !P2 ;  /* 0xff800000d4d47808 */ /* 0x010fc40005000000 */
[----:B------:R-:W-:Y:S01]  /*3e00*/  FMNMX3.FTZ R3, R18, R26, R190, !PT ;  /* 0x0000001a12037276 */ /* 0x000fe200078100be */
[----:B------:R-:W-:Y:S01]  /*3e10*/  LDSM.16.MT88.4 R176, [R222+0xa800] ;  /* 0x00a80000deb0783b */ /* 0x000fe20000004200 */
[----:B---3--:R-:W-:Y:S02]  /*3e20*/  FSEL R206, R206, -INF , !P0 ;  /* 0xff800000cece7808 */ /* 0x008fe40004000000 */
[----:B------:R-:W-:Y:S01]  /*3e30*/  FSETP.NEU.FTZ.AND P0, PT, R166, -INF , PT ;  /* 0xff800000a600780b */ /* 0x000fe20003f1d000 */
[----:B------:R-:W-:Y:S01]  /*3e40*/  LDSM.16.MT88.4 R172, [R219+0xa800] ;  /* 0x00a80000dbac783b */ /* 0x000fe20000004200 */
[----:B------:R-:W-:Y:S02]  /*3e50*/  FMNMX3.FTZ R8, R8, R205, R199, !PT ;  /* 0x000000cd08087276 */ /* 0x000fe400078100c7 */
[----:B--2---:R-:W-:Y:S02]  /*3e60*/  FSEL R210, R210, -INF , !P1 ;  /* 0xff800000d2d27808 */ /* 0x004fe40004800000 */
[----:B------:R-:W-:-:S02]  /*3e70*/  FMNMX3.FTZ R3, R3, R16, R212, !PT ;  /* 0x0000001003037276 */ /* 0x000fc400078100d4 */
[----:B------:R-:W-:Y:S02]  /*3e80*/  FSEL R15, R15, RZ, P0 ;  /* 0x000000ff0f0f7208 */ /* 0x000fe40000000000 */
[----:B------:R-:W-:Y:S02]  /*3e90*/  FMNMX.FTZ R25, R201, R8, !PT ;  /* 0x00000008c9197209 */ /* 0x000fe40007810000 */
[----:B-1----:R-:W-:Y:S01]  /*3ea0*/  FSEL R208, R208, -INF , !P5 ;  /* 0xff800000d0d07808 */ /* 0x002fe20006800000 */
[--C-:B------:R-:W-:Y:S01]  /*3eb0*/  FFMA.FTZ R188, R22, UR4, -R15.reuse ;  /* 0x0000000416bc7c23 */ /* 0x100fe2000801080f */
[----:B------:R-:W-:Y:S01]  /*3ec0*/  FMNMX3.FTZ R3, R3, R210, R206, !PT ;  /* 0x000000d203037276 */ /* 0x000fe200078100ce */
[----:B------:R-:W1:Y:S01]  /*3ed0*/  SHFL.BFLY PT, R22, R25, 0x2, 0x1f ;  /* 0x0c401f0019167f89 */ /* 0x000e6200000e0000 */
[--C-:B------:R-:W-:Y:S01]  /*3ee0*/  FFMA.FTZ R180, R20, UR4, -R15.reuse ;  /* 0x0000000414b47c23 */ /* 0x100fe2000801080f */
[----:B------:R-:W-:Y:S01]  /*3ef0*/  FSETP.NEU.FTZ.AND P0, PT, R165, -INF , PT ;  /* 0xff800000a500780b */ /* 0x000fe20003f1d000 */
[--C-:B------:R-:W-:Y:S01]  /*3f00*/  FFMA.FTZ R187, R34, UR4, -R15.reuse ;  /* 0x0000000422bb7c23 */ /* 0x100fe2000801080f */
[----:B------:R-:W-:Y:S01]  /*3f10*/  FMNMX.FTZ R24, R208, R3, !PT ;  /* 0x00000003d0187209 */ /* 0x000fe20007810000 */
[----:B------:R-:W-:Y:S01]  /*3f20*/  LDSM.16.MT88.4 R8, [R218+0x1000] ;  /* 0x00100000da08783b */ /* 0x000fe20000004200 */
[----:B------:R-:W-:Y:S01]  /*3f30*/  FSEL R102, R102, RZ, P0 ;  /* 0x000000ff66667208 */ /* 0x000fe20000000000 */
[--C-:B------:R-:W-:Y:S01]  /*3f40*/  FFMA.FTZ R185, R28, UR4, -R15.reuse ;  /* 0x000000041cb97c23 */ /* 0x100fe2000801080f */
[----:B------:R-:W-:Y:S01]  /*3f50*/  MUFU.EX2 R188, R188 ;  /* 0x000000bc00bc7308 */ /* 0x000fe20000000800 */
[----:B------:R-:W2:Y:S01]  /*3f60*/  SHFL.BFLY PT, R31, R24, 0x2, 0x1f ;  /* 0x0c401f00181f7f89 */ /* 0x000ea200000e0000 */
[--C-:B------:R-:W-:Y:S01]  /*3f70*/  FFMA.FTZ R196, R14, UR4, -R15.reuse ;  /* 0x000000040ec47c23 */ /* 0x100fe2000801080f */
[--C-:B------:R-:W-:Y:S01]  /*3f80*/  FFMA.FTZ R186, R33, UR4, -R102.reuse ;  /* 0x0000000421ba7c23 */ /* 0x100fe20008010866 */
[--C-:B------:R-:W-:Y:S01]  /*3f90*/  FFMA.FTZ R183, R35, UR4, -R102.reuse ;  /* 0x0000000423b77c23 */ /* 0x100fe20008010866 */
[--C-:B------:R-:W-:Y:S01]  /*3fa0*/  FFMA.FTZ R184, R29, UR4, -R102.reuse ;  /* 0x000000041db87c23 */ /* 0x100fe20008010866 */
[--C-:B------:R-:W-:Y:S01]  /*3fb0*/  FFMA.FTZ R3, R27, UR4, -R102.reuse ;  /* 0x000000041b037c23 */ /* 0x100fe20008010866 */
[----:B------:R-:W3:Y:S01]  /*3fc0*/  MUFU.EX2 R187, R187 ;  /* 0x000000bb00bb7308 */ /* 0x000ee20000000800 */
[--C-:B------:R-:W-:Y:S01]  /*3fd0*/  FFMA.FTZ R195, R13, UR4, -R15.reuse ;  /* 0x000000040dc37c23 */ /* 0x100fe2000801080f */
[--C-:B------:R-:W-:Y:S01]  /*3fe0*/  FFMA.FTZ R198, R12, UR4, -R15.reuse ;  /* 0x000000040cc67c23 */ /* 0x100fe2000801080f */
[----:B------:R-:W-:Y:S01]  /*3ff0*/  FFMA.FTZ R239, R239, UR4, -R15 ;  /* 0x00000004efef7c23 */ /* 0x000fe2000801080f */
[----:B------:R-:W-:Y:S01]  /*4000*/  MUFU.EX2 R185, R185 ;  /* 0x000000b900b97308 */ /* 0x000fe20000000800 */
[----:B------:R-:W-:Y:S01]  /*4010*/  LDSM.16.MT88.4 R32, [R0+0x800] ;  /* 0x000800000020783b */ /* 0x000fe20000004200 */
[--C-:B------:R-:W-:Y:S01]  /*4020*/  FFMA.FTZ R197, R85, UR4, -R102.reuse ;  /* 0x0000000455c57c23 */ /* 0x100fe20008010866 */
[--C-:B------:R-:W-:Y:S01]  /*4030*/  FFMA.FTZ R200, R100, UR4, -R102.reuse ;  /* 0x0000000464c87c23 */ /* 0x100fe20008010866 */
[----:B------:R-:W4:Y:S01]  /*4040*/  MUFU.EX2 R180, R180 ;  /* 0x000000b400b47308 */ /* 0x000f220000000800 */
[----:B-1----:R-:W-:Y:S01]  /*4050*/  FMNMX.FTZ R25, R25, R22, !PT ;  /* 0x0000001619197209 */ /* 0x002fe20007810000 */
[----:B------:R-:W-:Y:S01]  /*4060*/  LDSM.16.MT88.4 R12, [R218+0x1800] ;  /* 0x00180000da0c783b */ /* 0x000fe20000004200 */
[----:B------:R-:W-:Y:S01]  /*4070*/  FFMA.FTZ R237, R101, UR4, -R102 ;  /* 0x0000000465ed7c23 */ /* 0x000fe20008010866 */
[----:B------:R-:W-:Y:S02]  /*4080*/  MUFU.EX2 R186, R186 ;  /* 0x000000ba00ba7308 */ /* 0x000fe40000000800 */
[----:B------:R-:W1:Y:S01]  /*4090*/  SHFL.BFLY PT, R168, R25, 0x1, 0x1f ;  /* 0x0c201f0019a87f89 */ /* 0x000e6200000e0000 */
[----:B---3--:R-:W-:Y:S01]  /*40a0*/  F2FP.BF16.F32.PACK_AB R124, R187, R188 ;  /* 0x000000bcbb7c723e */ /* 0x008fe200000010ff */
[----:B------:R-:W3:Y:S01]  /*40b0*/  MUFU.EX2 R183, R183 ;  /* 0x000000b700b77308 */ /* 0x000ee20000000800 */
[----:B------:R-:W-:Y:S01]  /*40c0*/  FADD.FTZ R188, R188, R187 ;  /* 0x000000bbbcbc7221 */ /* 0x000fe20000010000 */
[----:B--2---:R-:W-:-:S02]  /*40d0*/  FMNMX.FTZ R20, R24, R31, !PT ;  /* 0x0000001f18147209 */ /* 0x004fc40007810000 */
[----:B------:R-:W-:Y:S01]  /*40e0*/  MUFU.EX2 R184, R184 ;  /* 0x000000b800b87308 */ /* 0x000fe20000000800 */
[----:B------:R-:W-:Y:S01]  /*40f0*/  LDSM.16.MT88.4 R28, [R218+0x800] ;  /* 0x00080000da1c783b */ /* 0x000fe20000004200 */
[C---:B----4-:R-:W-:Y:S01]  /*4100*/  F2FP.BF16.F32.PACK_AB R126, R180.reuse, R185 ;  /* 0x000000b9b47e723e */ /* 0x050fe200000010ff */
[----:B------:R-:W-:Y:S01]  /*4110*/  FADD.FTZ R185, R185, R188 ;  /* 0x000000bcb9b97221 */ /* 0x000fe20000010000 */
[----:B------:R-:W2:Y:S01]  /*4120*/  MUFU.EX2 R3, R3 ;  /* 0x0000000300037308 */ /* 0x000ea20000000800 */
[----:B------:R-:W4:Y:S02]  /*4130*/  SHFL.BFLY PT, R167, R20, 0x1, 0x1f ;  /* 0x0c201f0014a77f89 */ /* 0x000f2400000e0000 */
[----:B------:R-:W-:Y:S01]  /*4140*/  FADD.FTZ R185, R180, R185 ;  /* 0x000000b9b4b97221 */ /* 0x000fe20000010000 */
[----:B------:R-:W-:Y:S01]  /*4150*/  MUFU.EX2 R196, R196 ;  /* 0x000000c400c47308 */ /* 0x000fe20000000800 */
[----:B---3--:R-:W-:Y:S01]  /*4160*/  F2FP.BF16.F32.PACK_AB R125, R183, R186 ;  /* 0x000000bab77d723e */ /* 0x008fe200000010ff */
[----:B------:R-:W-:-:S02]  /*4170*/  FADD.FTZ R183, R186, R183 ;  /* 0x000000b7bab77221 */ /* 0x000fc40000010000 */
[----:B------:R-:W-:Y:S04]  /*4180*/  MUFU.EX2 R195, R195 ;  /* 0x000000c300c37308 */ /* 0x000fe80000000800 */
[----:B------:R-:W-:Y:S01]  /*4190*/  MUFU.EX2 R198, R198 ;  /* 0x000000c600c67308 */ /* 0x000fe20000000800 */
[----:B-1----:R-:W-:Y:S02]  /*41a0*/  FMNMX.FTZ R168, R25, R168, !PT ;  /* 0x000000a819a87209 */ /* 0x002fe40007810000 */
[C---:B--2---:R-:W-:Y:S01]  /*41b0*/  F2FP.BF16.F32.PACK_AB R127, R3.reuse, R184 ;  /* 0x000000b8037f723e */ /* 0x044fe200000010ff */
[----:B------:R-:W-:Y:S01]  /*41c0*/  MUFU.EX2 R239, R239 ;  /* 0x000000ef00ef7308 */ /* 0x000fe20000000800 */
[C---:B------:R-:W-:Y:S01]  /*41d0*/  FSETP.NEU.FTZ.AND P0, PT, R168.reuse, -INF , PT ;  /* 0xff800000a800780b */ /* 0x040fe20003f1d000 */
[----:B------:R-:W-:Y:S01]  /*41e0*/  FMUL.FTZ R204, R168, UR4 ;  /* 0x00000004a8cc7c20 */ /* 0x000fe20008410000 */
[----:B------:R-:W-:Y:S01]  /*41f0*/  FADD.FTZ R184, R184, R183 ;  /* 0x000000b7b8b87221 */ /* 0x000fe20000010000 */
[----:B------:R-:W-:Y:S02]  /*4200*/  MUFU.EX2 R197, R197 ;  /* 0x000000c500c57308 */ /* 0x000fe40000000800 */
[----:B------:R-:W-:Y:S01]  /*4210*/  HMMA.16816.F32.BF16 R156, R124, R148, RZ ;  /* 0x000000947c9c723c */ /* 0x000fe200000418ff */
[----:B------:R-:W-:Y:S01]  /*4220*/  FSEL R204, R204, RZ, P0 ;  /* 0x000000ffcccc7208 */ /* 0x000fe20000000000 */
[----:B------:R-:W-:Y:S01]  /*4230*/  MUFU.EX2 R200, R200 ;  /* 0x000000c800c87308 */ /* 0x000fe20000000800 */
[----:B----4-:R-:W-:Y:S01]  /*4240*/  FMNMX.FTZ R167, R20, R167, !PT ;  /* 0x000000a714a77209 */ /* 0x010fe20007810000 */
[----:B------:R-:W-:-:S02]  /*4250*/  FADD.FTZ R3, R3, R184 ;  /* 0x000000b803037221 */ /* 0x000fc40000010000 */
[--C-:B------:R-:W-:Y:S01]  /*4260*/  FFMA.FTZ R194, R23, UR4, -R204.reuse ;  /* 0x0000000417c27c23 */ /* 0x100fe200080108cc */
[C---:B------:R-:W-:Y:S01]  /*4270*/  FSETP.NEU.FTZ.AND P0, PT, R167.reuse, -INF , PT ;  /* 0xff800000a700780b */ /* 0x040fe20003f1d000 */
[----:B------:R-:W-:Y:S01]  /*4280*/  FMUL.FTZ R203, R167, UR4 ;  /* 0x00000004a7cb7c20 */ /* 0x000fe20008410000 */
[--C-:B------:R-:W-:Y:S01]  /*4290*/  FFMA.FTZ R193, R21, UR4, -R204.reuse ;  /* 0x0000000415c17c23 */ /* 0x100fe200080108cc */
[--C-:B------:R-:W-:Y:S01]  /*42a0*/  FFMA.FTZ R191, R19, UR4, -R204.reuse ;  /* 0x0000000413bf7c23 */ /* 0x100fe200080108cc */
[--C-:B------:R-:W-:Y:S01]  /*42b0*/  FFMA.FTZ R182, R17, UR4, -R204.reuse ;  /* 0x0000000411b67c23 */ /* 0x100fe200080108cc */
[----:B------:R-:W-:Y:S01]  /*42c0*/  LDSM.16.MT88.4 R20, [R219+0xb800] ;  /* 0x00b80000db14783b */ /* 0x000fe20000004200 */
[----:B------:R-:W-:Y:S01]  /*42d0*/  FSEL R203, R203, RZ, P0 ;  /* 0x000000ffcbcb7208 */ /* 0x000fe20000000000 */
[----:B------:R-:W-:Y:S01]  /*42e0*/  MUFU.EX2 R194, R194 ;  /* 0x000000c200c27308 */ /* 0x000fe20000000800 */
[C---:B------:R-:W-:Y:S01]  /*42f0*/  HMMA.16816.F32.BF16 R140, R124.reuse, R132, RZ ;  /* 0x000000847c8c723c */ /* 0x040fe200000418ff */
[--C-:B------:R-:W-:Y:S01]  /*4300*/  FFMA.FTZ R241, R201, UR4, -R204.reuse ;  /* 0x00000004c9f17c23 */ /* 0x100fe200080108cc */
[--C-:B------:R-:W-:Y:S01]  /*4310*/  FFMA.FTZ R202, R207, UR4, -R204.reuse ;  /* 0x00000004cfca7c23 */ /* 0x100fe200080108cc */
[--C-:B------:R-:W-:Y:S01]  /*4320*/  FFMA.FTZ R192, R18, UR4, -R203.reuse ;  /* 0x0000000412c07c23 */ /* 0x100fe200080108cb */
[--C-:B------:R-:W-:Y:S01]  /*4330*/  FFMA.FTZ R189, R26, UR4, -R203.reuse ;  /* 0x000000041abd7c23 */ /* 0x100fe200080108cb */
[--C-:B------:R-:W-:Y:S01]  /*4340*/  FFMA.FTZ R181, R16, UR4, -R203.reuse ;  /* 0x0000000410b57c23 */ /* 0x100fe200080108cb */
[----:B------:R-:W1:Y:S01]  /*4350*/  LDSM.16.MT88.4 R24, [R222+0xb800] ;  /* 0x00b80000de18783b */ /* 0x000e620000004200 */
[--C-:B------:R-:W-:Y:S01]  /*4360*/  FFMA.FTZ R190, R190, UR4, -R203.reuse ;  /* 0x00000004bebe7c23 */ /* 0x100fe200080108cb */
[----:B------:R-:W2:Y:S01]  /*4370*/  MUFU.EX2 R193, R193 ;  /* 0x000000c100c17308 */ /* 0x000ea20000000800 */
[C---:B------:R-:W-:Y:S01]  /*4380*/  HMMA.16816.F32.BF16 R40, R124.reuse, R48, RZ ;  /* 0x000000307c28723c */ /* 0x040fe200000418ff */
[----:B------:R3:W4:Y:S01]  /*4390*/  LDSM.16.MT88.4 R16, [R0+0x1800] ;  /* 0x001800000010783b */ /* 0x0007220000004200 */
[--C-:B------:R-:W-:Y:S01]  /*43a0*/  FFMA.FTZ R201, R212, UR4, -R203.reuse ;  /* 0x00000004d4c97c23 */ /* 0x100fe200080108cb */
[----:B------:R-:W-:Y:S01]  /*43b0*/  MUFU.EX2 R191, R191 ;  /* 0x000000bf00bf7308 */ /* 0x000fe20000000800 */
[--C-:B------:R-:W-:Y:S01]  /*43c0*/  FFMA.FTZ R209, R205, UR4, -R204.reuse ;  /* 0x00000004cdd17c23 */ /* 0x100fe200080108cc */
[--C-:B------:R-:W-:Y:S01]  /*43d0*/  FFMA.FTZ R210, R210, UR4, -R203.reuse ;  /* 0x00000004d2d27c23 */ /* 0x100fe200080108cb */
[--C-:B------:R-:W-:Y:S01]  /*43e0*/  FFMA.FTZ R236, R208, UR4, -R203.reuse ;  /* 0x00000004d0ec7c23 */ /* 0x100fe200080108cb */
[----:B------:R-:W5:Y:S01]  /*43f0*/  MUFU.EX2 R182, R182 ;  /* 0x000000b600b67308 */ /* 0x000f620000000800 */
[----:B------:R-:W-:Y:S01]  /*4400*/  HMMA.16816.F32.BF16 R56, R124, R64, RZ ;  /* 0x000000407c38723c */ /* 0x000fe200000418ff */
[----:B------:R-:W-:Y:S01]  /*4410*/  FFMA.FTZ R205, R199, UR4, -R204 ;  /* 0x00000004c7cd7c23 */ /* 0x000fe200080108cc */
[----:B------:R-:W-:Y:S01]  /*4420*/  FFMA.FTZ R207, R206, UR4, -R203 ;  /* 0x00000004cecf7c23 */ /* 0x000fe200080108cb */
[----:B------:R-:W-:Y:S01]  /*4430*/  MUFU.EX2 R192, R192 ;  /* 0x000000c000c07308 */ /* 0x000fe20000000800 */
[----:B--2---:R-:W-:Y:S01]  /*4440*/  F2FP.BF16.F32.PACK_AB R128, R193, R194 ;  /* 0x000000c2c180723e */ /* 0x004fe200000010ff */
[----:B------:R-:W-:-:S02]  /*4450*/  FADD.FTZ R194, R194, R193 ;  /* 0x000000c1c2c27221 */ /* 0x000fc40000010000 */
[----:B------:R-:W2:Y:S01]  /*4460*/  MUFU.EX2 R189, R189 ;  /* 0x000000bd00bd7308 */ /* 0x000ea20000000800 */
[C---:B------:R-:W-:Y:S03]  /*4470*/  HMMA.16816.F32.BF16 R72, R124.reuse, R80, RZ ;  /* 0x000000507c48723c */ /* 0x040fe600000418ff */
[----:B------:R-:W-:Y:S01]  /*4480*/  MUFU.EX2 R190, R190 ;  /* 0x000000be00be7308 */ /* 0x000fe20000000800 */
[----:B-----5:R-:W-:Y:S01]  /*4490*/  F2FP.BF16.F32.PACK_AB R130, R182, R191 ;  /* 0x000000bfb682723e */ /* 0x020fe200000010ff */
[----:B------:R-:W-:Y:S02]  /*44a0*/  FADD.FTZ R191, R191, R194 ;  /* 0x000000c2bfbf7221 */ /* 0x000fe40000010000 */
[----:B------:R-:W5:Y:S01]  /*44b0*/  MUFU.EX2 R181, R181 ;  /* 0x000000b500b57308 */ /* 0x000f620000000800 */
[----:B---3--:R-:W-:Y:S01]  /*44c0*/  FFMA.FTZ R0, R84, UR4, -R102 ;  /* 0x0000000454007c23 */ /* 0x008fe20008010866 */
[----:B------:R-:W-:Y:S01]  /*44d0*/  HMMA.16816.F32.BF16 R88, R124, R96, RZ ;  /* 0x000000607c58723c */ /* 0x000fe200000418ff */
[----:B------:R-:W-:Y:S01]  /*44e0*/  FADD.FTZ R191, R182, R191 ;  /* 0x000000bfb6bf7221 */ /* 0x000fe20000010000 */
[----:B------:R-:W-:Y:S01]  /*44f0*/  MUFU.EX2 R237, R237 ;  /* 0x000000ed00ed7308 */ /* 0x000fe20000000800 */
[----:B--2---:R-:W-:Y:S01]  /*4500*/  F2FP.BF16.F32.PACK_AB R129, R189, R192 ;  /* 0x000000c0bd81723e */ /* 0x004fe200000010ff */
[----:B------:R-:W-:-:S02]  /*4510*/  FADD.FTZ R189, R192, R189 ;  /* 0x000000bdc0bd7221 */ /* 0x000fc40000010000 */
[----:B------:R-:W2:Y:S02]  /*4520*/  MUFU.EX2 R0, R0 ;  /* 0x0000000000007308 */ /* 0x000ea40000000800 */
[C---:B------:R-:W-:Y:S02]  /*4530*/  HMMA.16816.F32.BF16 R104, R124.reuse, R112, RZ ;  /* 0x000000707c68723c */ /* 0x040fe400000418ff */
[----:B------:R-:W-:Y:S01]  /*4540*/  MUFU.EX2 R202, R202 ;  /* 0x000000ca00ca7308 */ /* 0x000fe20000000800 */
[C---:B-----5:R-:W-:Y:S01]  /*4550*/  F2FP.BF16.F32.PACK_AB R131, R181.reuse, R190 ;  /* 0x000000beb583723e */ /* 0x060fe200000010ff */
[----:B------:R-:W-:Y:S02]  /*4560*/  FADD.FTZ R190, R190, R189 ;  /* 0x000000bdbebe7221 */ /* 0x000fe40000010000 */
[----:B------:R-:W3:Y:S02]  /*4570*/  MUFU.EX2 R199, R209 ;  /* 0x000000d100c77308 */ /* 0x000ee40000000800 */
[C---:B------:R-:W-:Y:S01]  /*4580*/  HMMA.16816.F32.BF16 R120, R124.reuse, R8, RZ ;  /* 0x000000087c78723c */ /* 0x040fe200000418ff */
[----:B------:R-:W-:Y:S01]  /*4590*/  FADD.FTZ R190, R181, R190 ;  /* 0x000000beb5be7221 */ /* 0x000fe20000010000 */
[----:B------:R-:W-:Y:S04]  /*45a0*/  MUFU.EX2 R201, R201 ;  /* 0x000000c900c97308 */ /* 0x000fe80000000800 */
[----:B------:R-:W5:Y:S02]  /*45b0*/  MUFU.EX2 R206, R210 ;  /* 0x000000d200ce7308 */ /* 0x000f640000000800 */
[C---:B------:R-:W-:Y:S02]  /*45c0*/  HMMA.16816.F32.BF16 R152, R124.reuse, R150, RZ ;  /* 0x000000967c98723c */ /* 0x040fe400000418ff */
[----:B------:R-:W-:Y:S04]  /*45d0*/  MUFU.EX2 R204, R205 ;  /* 0x000000cd00cc7308 */ /* 0x000fe80000000800 */
[----:B------:R-:W5:Y:S02]  /*45e0*/  MUFU.EX2 R241, R241 ;  /* 0x000000f100f17308 */ /* 0x000f640000000800 */
[C---:B------:R-:W-:Y:S02]  /*45f0*/  HMMA.16816.F32.BF16 R136, R124.reuse, R134, RZ ;  /* 0x000000867c88723c */ /* 0x040fe400000418ff */
[----:B------:R-:W-:Y:S04]  /*4600*/  MUFU.EX2 R203, R207 ;  /* 0x000000cf00cb7308 */ /* 0x000fe80000000800 */
[----:B------:R-:W5:Y:S02]  /*4610*/  MUFU.EX2 R236, R236 ;  /* 0x000000ec00ec7308 */ /* 0x000f640000000800 */
[C---:B------:R-:W-:Y:S08]  /*4620*/  HMMA.16816.F32.BF16 R44, R124.reuse, R50, RZ ;  /* 0x000000327c2c723c */ /* 0x040ff000000418ff */
        /* <DEDUP_REMOVED lines=20> */
[----:B------:R-:W-:Y:S01]  /*4770*/  F2FP.BF16.F32.PACK_AB R8, R195, R196 ;  /* 0x000000c4c308723e */ /* 0x000fe200000010ff */
[----:B------:R-:W-:Y:S01]  /*4780*/  FADD.FTZ R196, R196, R185 ;  /* 0x000000b9c4c47221 */ /* 0x000fe20000010000 */
[----:B--2---:R-:W-:Y:S01]  /*4790*/  F2FP.BF16.F32.PACK_AB R9, R197, R0 ;  /* 0x00000000c509723e */ /* 0x004fe200000010ff */
[----:B------:R-:W-:-:S02]  /*47a0*/  FADD.FTZ R0, R0, R3 ;  /* 0x0000000300007221 */ /* 0x000fc40000010000 */
[----:B------:R-:W-:Y:S02]  /*47b0*/  FADD.FTZ R195, R195, R196 ;  /* 0x000000c4c3c37221 */ /* 0x000fe40000010000 */
[----:B------:R-:W-:Y:S01]  /*47c0*/  HMMA.16816.F32.BF16 R128, R128, R10, RZ ;  /* 0x0000000a8080723c */ /* 0x000fe200000418ff */
[----:B------:R-:W-:Y:S01]  /*47d0*/  F2FP.BF16.F32.PACK_AB R10, R239, R198 ;  /* 0x000000c6ef0a723e */ /* 0x000fe200000010ff */
[----:B------:R-:W-:Y:S01]  /*47e0*/  FADD.FTZ R197, R197, R0 ;  /* 0x00000000c5c57221 */ /* 0x000fe20000010000 */
[----:B------:R-:W-:Y:S01]  /*47f0*/  F2FP.BF16.F32.PACK_AB R11, R237, R200 ;  /* 0x000000c8ed0b723e */ /* 0x000fe200000010ff */
        /* <DEDUP_REMOVED lines=8> */
[C---:B-1----:R-:W-:Y:S08]  /*4880*/  HMMA.16816.F32.BF16 R72, R8.reuse, R24, R72 ;  /* 0x000000180848723c */ /* 0x042ff00000041848 */
        /* <DEDUP_REMOVED lines=11> */
[----:B---3--:R-:W-:Y:S01]  /*4940*/  F2FP.BF16.F32.PACK_AB R8, R199, R202 ;  /* 0x000000cac708723e */ /* 0x008fe200000010ff */
[----:B------:R-:W-:Y:S01]  /*4950*/  FADD.FTZ R202, R202, R191 ;  /* 0x000000bfcaca7221 */ /* 0x000fe20000010000 */
[----:B-----5:R-:W-:Y:S01]  /*4960*/  F2FP.BF16.F32.PACK_AB R9, R206, R201 ;  /* 0x000000c9ce09723e */ /* 0x020fe200000010ff */
        /* <DEDUP_REMOVED lines=27> */
[----:B------:R-:W-:Y:S01]  /*4b20*/  VIADD R3, R5, 0xfffffffe ;  /* 0xfffffffe05037836 */ /* 0x000fe20000000000 */
[----:B------:R-:W-:-:S04]  /*4b30*/  DEPBAR.LE SB0, 0x0 ;  /* 0x000080000000791a */ /* 0x000fc80000000000 */
[----:B------:R-:W-:Y:S01]  /*4b40*/  IMAD.WIDE.U32 R10, R3, R6, RZ ;  /* 0x00000006030a7225 */ /* 0x000fe200078e00ff */
[----:B------:R-:W-:Y:S01]  /*4b50*/  BAR.SYNC.DEFER_BLOCKING 0x0 ;  /* 0x0000000000007b1d */ /* 0x000fe20000010000 */
[----:B------:R-:W-:Y:S02]  /*4b60*/  ISETP.GE.U32.AND P5, PT, R5, 0x3, PT ;  /* 0x000000030500780c */ /* 0x000fe40003fa6070 */
[----:B------:R-:W-:Y:S01]  /*4b70*/  IMAD R3, R3, R7, R11 ;  /* 0x0000000703037224 */ /* 0x000fe200078e020b */
[C---:B------:R-:W-:Y:S01]  /*4b80*/  LEA R12, P1, R10.reuse, R229, 0x6 ;  /* 0x000000e50a0c7211 */ /* 0x040fe200078230ff */
[----:B------:R-:W-:-:S03]  /*4b90*/  IMAD.SHL.U32 R9, R10, 0x20, RZ ;  /* 0x000000200a097824 */ /* 0x000fc600078e00ff */
[--C-:B------:R-:W-:Y:S02]  /*4ba0*/  SHF.L.U64.HI R0, R10, 0x5, R3.reuse ;  /* 0x000000050a007819 */ /* 0x100fe40000010203 */
[----:B------:R-:W-:Y:S02]  /*4bb0*/  LEA R8, P0, R6, R9, 0x4 ;  /* 0x0000000906087211 */ /* 0x000fe400078020ff */
[----:B------:R-:W-:Y:S02]  /*4bc0*/  LEA.HI.X R13, R10, R228, R3, 0x6, P1 ;  /* 0x000000e40a0d7211 */ /* 0x000fe400008f3403 */
[----:B------:R-:W-:Y:S01]  /*4bd0*/  LEA.HI.X R3, R6, R0, R7, 0x4, P0 ;  /* 0x0000000006037211 */ /* 0x000fe200000f2407 */
[----:B------:R-:W-:Y:S01]  /*4be0*/  IMAD.MOV.U32 R0, RZ, RZ, 0x40 ;  /* 0x00000040ff007424 */ /* 0x000fe200078e00ff */
[----:B------:R-:W-:-:S04]  /*4bf0*/  LEA R24, P0, R8, R229, 0x1 ;  /* 0x000000e508187211 */ /* 0x000fc800078008ff */
[----:B------:R-:W-:Y:S02]  /*4c00*/  LEA.HI.X R25, R8, R228, R3, 0x1, P0 ;  /* 0x000000e408197211 */ /* 0x000fe400000f0c03 */
[----:B------:R-:W-:Y:S01]  /*4c10*/  SEL R3, R0, 0xffffffc0, !P6 ;  /* 0xffffffc000037807 */ /* 0x000fe20007000000 */
[----:B------:R-:W-:Y:S01]  /*4c20*/  @!PT LDS RZ, [RZ] ;  /* 0x00000000fffff984 */ /* 0x000fe20000000800 */
[----:B------:R-:W-:Y:S01]  /*4c30*/  @!PT LDS RZ, [RZ] ;  /* 0x00000000fffff984 */ /* 0x000fe20000000800 */
[----:B------:R-:W-:Y:S01]  /*4c40*/  @!PT LDS RZ, [RZ] ;  /* 0x00000000fffff984 */ /* 0x000fe20000000800 */
[----:B------:R-:W-:Y:S04]  /*4c50*/  LDGSTS.E.BYPASS.LTC128B.128 [R234+0xa000], desc[UR14][R12.64] ;  /* 0x0a0000000cea7fae */ /* 0x000fe8000b981a0e */
[--C-:B------:R-:W-:Y:S01]  /*4c60*/  IMAD.IADD R0, R226, 0x1, R3.reuse ;  /* 0x00000001e2007824 */ /* 0x100fe200078e0203 */
[----:B------:R-:W-:Y:S01]  /*4c70*/  LDGSTS.E.BYPASS.LTC128B.128 [R234+0xb000], desc[UR14][R12.64+0x80] ;  /* 0x0b0000800cea7fae */ /* 0x000fe2000b981a0e */
[----:B------:R-:W-:-:S03]  /*4c80*/  IMAD.IADD R3, R4, 0x1, R3 ;  /* 0x0000000104037824 */ /* 0x000fc600078e0203 */
        /* <DEDUP_REMOVED lines=9> */
[----:B------:R-:W5:Y:S04]  /*4d20*/  LDSM.16.M88.4 R200, [R224] ;  /* 0x00000000e0c8783b */ /* 0x000f680000000200 */
[----:B------:R-:W-:Y:S04]  /*4d30*/  LDSM.16.M88.4 R188, [R0+0x2000] ;  /* 0x0020000000bc783b */ /* 0x000fe80000000200 */
[----:B------:R-:W5:Y:S04]  /*4d40*/  LDSM.16.M88.4 R184, [R3+0x8000] ;  /* 0x0080000003b8783b */ /* 0x000f680000000200 */
[----:B------:R-:W5:Y:S01]  /*4d50*/  LDSM.16.M88.4 R180, [R3+0x8800] ;  /* 0x0088000003b4783b */ /* 0x000f620000000200 */
[-C--:B--2---:R-:W-:Y:S03]  /*4d60*/  HMMA.16816.F32.BF16 R8, R192, R172.reuse, RZ ;  /* 0x000000acc008723c */ /* 0x084fe600000418ff */
[----:B-1----:R-:W1:Y:S04]  /*4d70*/  LDSM.16.M88.4 R24, [R0] ;  /* 0x000000000018783b */ /* 0x002e680000000200 */
[----:B------:R-:W-:Y:S01]  /*4d80*/  LDSM.16.M88.4 R212, [R220+0x9800] ;  /* 0x00980000dcd4783b */ /* 0x000fe20000000200 */
[C---:B---3--:R-:W-:Y:S03]  /*4d90*/  HMMA.16816.F32.BF16 R12, R28.reuse, R172, RZ ;  /* 0x000000ac1c0c723c */ /* 0x048fe600000418ff */
[----:B------:R-:W0:Y:S05]  /*4da0*/  LDGDEPBAR ;  /* 0x00000000000079af */ /* 0x000e2a0000000000 */
[-C--:B------:R-:W-:Y:S08]  /*4db0*/  HMMA.16816.F32.BF16 R176, R28, R174.reuse, RZ ;  /* 0x000000ae1cb0723c */ /* 0x080ff000000418ff */
[----:B------:R-:W-:Y:S08]  /*4dc0*/  HMMA.16816.F32.BF16 R172, R192, R174, RZ ;  /* 0x000000aec0ac723c */ /* 0x000ff000000418ff */
[-C--:B----4-:R-:W-:Y:S08]  /*4dd0*/  HMMA.16816.F32.BF16 R32, R28, R20.reuse, RZ ;  /* 0x000000141c20723c */ /* 0x090ff000000418ff */
[----:B------:R-:W-:Y:S08]  /*4de0*/  HMMA.16816.F32.BF16 R196, R192, R20, RZ ;  /* 0x00000014c0c4723c */ /* 0x000ff000000418ff */
[-C--:B------:R-:W-:Y:S08]  /*4df0*/  HMMA.16816.F32.BF16 R28, R28, R22.reuse, RZ ;  /* 0x000000161c1c723c */ /* 0x080ff000000418ff */
[----:B------:R-:W-:Y:S01]  /*4e00*/  HMMA.16816.F32.BF16 R192, R192, R22, RZ ;  /* 0x00000016c0c0723c */ /* 0x000fe200000418ff */
[----:B------:R-:W-:Y:S07]  /*4e10*/  LDSM.16.M88.4 R20, [R223+0x2000] ;  /* 0x00200000df14783b */ /* 0x000fee0000000200 */
[C---:B-----5:R-:W-:Y:S08]  /*4e20*/  HMMA.16816.F32.BF16 R12, R16.reuse, R204, R12 ;  /* 0x000000cc100c723c */ /* 0x060ff0000004180c */
[C---:B------:R-:W-:Y:S08]  /*4e30*/  HMMA.16816.F32.BF16 R32, R16.reuse, R208, R32 ;  /* 0x000000d01020723c */ /* 0x040ff00000041820 */
[C---:B------:R-:W-:Y:S08]  /*4e40*/  HMMA.16816.F32.BF16 R176, R16.reuse, R206, R176 ;  /* 0x000000ce10b0723c */ /* 0x040ff000000418b0 */
[----:B------:R-:W-:Y:S01]  /*4e50*/  HMMA.16816.F32.BF16 R28, R16, R210, R28 ;  /* 0x000000d2101c723c */ /* 0x000fe2000004181c */
        /* <DEDUP_REMOVED lines=18> */
[----:B------:R-:W5:Y:S04]  /*4f80*/  LDSM.16.M88.4 R180, [R225+UR5+0x9800] ;  /* 0x00980005e1b4783b */ /* 0x000f680008000200 */
[----:B------:R-:W5:Y:S03]  /*4f90*/  LDSM.16.M88.4 R24, [R226+0x4000] ;  /* 0x00400000e218783b */ /* 0x000f660000000200 */
        /* <DEDUP_REMOVED lines=14> */
[C---:B-----5:R-:W-:Y:S08]  /*5080*/  HMMA.16816.F32.BF16 R32, R188.reuse, R180, R32 ;  /* 0x000000b4bc20723c */ /* 0x060ff00000041820 */
[----:B------:R-:W-:Y:S01]  /*5090*/  HMMA.16816.F32.BF16 R28, R188, R182, R28 ;  /* 0x000000b6bc1c723c */ /* 0x000fe2000004181c */
[----:B------:R-:W-:Y:S07]  /*50a0*/  LDSM.16.M88.4 R188, [R0+0x4000] ;  /* 0x0040000000bc783b */ /* 0x000fee0000000200 */
[C---:B------:R-:W-:Y:S08]  /*50b0*/  HMMA.16816.F32.BF16 R8, R24.reuse, R184, R8 ;  /* 0x000000b81808723c */ /* 0x040ff00000041808 */
[C---:B------:R-:W-:Y:S01]  /*50c0*/  HMMA.16816.F32.BF16 R172, R24.reuse, R186, R172 ;  /* 0x000000ba18ac723c */ /* 0x040fe200000418ac */
        /* <DEDUP_REMOVED lines=11> */
[----:B------:R-:W-:Y:S01]  /*5180*/  HMMA.16816.F32.BF16 R172, R204, R22, R172 ;  /* 0x00000016ccac723c */ /* 0x000fe200000418ac */
[----:B------:R-:W2:Y:S01]  /*5190*/  LDSM.16.M88.4 R20, [R223+0x6000] ;  /* 0x00600000df14783b */ /* 0x000ea20000000200 */
[----:B------:R-:W-:-:S06]  /*51a0*/  DEPBAR.LE SB0, 0x0 ;  /* 0x000080000000791a */ /* 0x000fcc0000000000 */
[C---:B-1----:R-:W-:Y:S08]  /*51b0*/  HMMA.16816.F32.BF16 R12, R184.reuse, R208, R12 ;  /* 0x000000d0b80c723c */ /* 0x042ff0000004180c */
[----:B------:R-:W-:Y:S08]  /*51c0*/  HMMA.16816.F32.BF16 R176, R184, R210, R176 ;  /* 0x000000d2b8b0723c */ /* 0x000ff000000418b0 */
[C---:B------:R-:W-:Y:S08]  /*51d0*/  HMMA.16816.F32.BF16 R196, R204.reuse, R200, R196 ;  /* 0x000000c8ccc4723c */ /* 0x040ff000000418c4 */
[----:B------:R-:W-:Y:S08]  /*51e0*/  HMMA.16816.F32.BF16 R192, R204, R202, R192 ;  /* 0x000000caccc0723c */ /* 0x000ff000000418c0 */
[----:B-----5:R-:W-:Y:S08]  /*51f0*/  HMMA.16816.F32.BF16 R32, R184, R180, R32 ;  /* 0x000000b4b820723c */ /* 0x020ff00000041820 */
[----:B--2---:R-:W-:Y:S08]  /*5200*/  HMMA.16816.F32.BF16 R12, R20, R16, R12 ;  /* 0x00000010140c723c */ /* 0x004ff0000004180c */
[----:B------:R-:W-:Y:S08]  /*5210*/  HMMA.16816.F32.BF16 R28, R184, R182, R28 ;  /* 0x000000b6b81c723c */ /* 0x000ff0000004181c */
[----:B------:R-:W-:Y:S03]  /*5220*/  HMMA.16816.F32.BF16 R176, R20, R18, R176 ;  /* 0x0000001214b0723c */ /* 0x000fe600000418b0 */
[----:B------:R-:W-:Y:S01]  /*5230*/  FMUL.FTZ R3, R12, UR6 ;  /* 0x000000060c037c20 */ /* 0x000fe20008410000 */
[----:B------:R-:W-:Y:S01]  /*5240*/  FMUL.FTZ R12, R13, UR6 ;  /* 0x000000060d0c7c20 */ /* 0x000fe20008410000 */
[----:B------:R-:W-:Y:S01]  /*5250*/  FMUL.FTZ R15, R15, UR6 ;  /* 0x000000060f0f7c20 */ /* 0x000fe20008410000 */
[----:B------:R-:W-:Y:S01]  /*5260*/  FMUL.FTZ R14, R14, UR6 ;  /* 0x000000060e0e7c20 */ /* 0x000fe20008410000 */
[C---:B------:R-:W-:Y:S01]  /*5270*/  VIADD R13, R240.reuse, 0xffffffc0 ;  /* 0xffffffc0f00d7836 */ /* 0x040fe20000000000 */
[C---:B------:R-:W-:Y:S01]  /*5280*/  HMMA.16816.F32.BF16 R8, R188.reuse, R208, R8 ;  /* 0x000000d0bc08723c */ /* 0x040fe20000041808 */
[----:B------:R-:W-:Y:S07]  /*5290*/  MUFU.TANH R3, R3 ;  /* 0x0000000300037308 */ /* 0x000fee0000002400 */
[C---:B------:R-:W-:Y:S01]  /*52a0*/  HMMA.16816.F32.BF16 R172, R188.reuse, R210, R172 ;  /* 0x000000d2bcac723c */ /* 0x040fe200000418ac */
[----:B------:R-:W1:Y:S07]  /*52b0*/  MUFU.TANH R12, R12 ;  /* 0x0000000c000c7308 */ /* 0x000e6e0000002400 */
[C---:B------:R-:W-:Y:S01]  /*52c0*/  HMMA.16816.F32.BF16 R196, R188.reuse, R180, R196 ;  /* 0x000000b4bcc4723c */ /* 0x040fe200000418c4 */
[----:B------:R-:W2:Y:S07]  /*52d0*/  MUFU.TANH R15, R15 ;  /* 0x0000000f000f7308 */ /* 0x000eae0000002400 */
[----:B------:R-:W-:Y:S01]  /*52e0*/  HMMA.16816.F32.BF16 R192, R188, R182, R192 ;  /* 0x000000b6bcc0723c */ /* 0x000fe200000418c0 */
[----:B------:R-:W-:Y:S07]  /*52f0*/  MUFU.TANH R14, R14 ;  /* 0x0000000e000e7308 */ /* 0x000fee0000002400 */
[C---:B------:R-:W-:Y:S08]  /*5300*/  HMMA.16816.F32.BF16 R32, R20.reuse, R212, R32 ;  /* 0x000000d41420723c */ /* 0x040ff00000041820 */
[----:B------:R-:W-:Y:S01]  /*5310*/  HMMA.16816.F32.BF16 R28, R20, R214, R28 ;  /* 0x000000d6141c723c */ /* 0x000fe2000004181c */
[----:B------:R-:W-:Y:S01]  /*5320*/  FMUL.FTZ R20, R179, UR6 ;  /* 0x00000006b3147c20 */ /* 0x000fe20008410000 */
[----:B------:R-:W-:-:S02]  /*5330*/  VIADD R23, R240, 0xffffffc9 ;  /* 0xffffffc9f0177836 */ /* 0x000fc40000000000 */
[C---:B------:R-:W-:Y:S02]  /*5340*/  VIADD R22, R240.reuse, 0xffffffd0 ;  /* 0xffffffd0f0167836 */ /* 0x040fe40000000000 */
[----:B------:R-:W-:Y:S01]  /*5350*/  VIADD R21, R240, 0xffffffd1 ;  /* 0xffffffd1f0157836 */ /* 0x000fe20000000000 */
[----:B------:R-:W3:Y:S01]  /*5360*/  MUFU.TANH R20, R20 ;  /* 0x0000001400147308 */ /* 0x000ee20000002400 */
[C---:B------:R-:W-:Y:S01]  /*5370*/  HMMA.16816.F32.BF16 R8, R24.reuse, R16, R8 ;  /* 0x000000101808723c */ /* 0x040fe20000041808 */
[----:B------:R-:W-:Y:S01]  /*5380*/  FMUL.FTZ R16, R176, UR6 ;  /* 0x00000006b0107c20 */ /* 0x000fe20008410000 */
[----:B------:R-:W-:Y:S01]  /*5390*/  FMUL.FTZ R176, R178, UR6 ;  /* 0x00000006b2b07c20 */ /* 0x000fe20008410000 */
[----:B------:R-:W-:Y:S01]  /*53a0*/  FMUL.FTZ R17, R177, UR6 ;  /* 0x00000006b1117c20 */ /* 0x000fe20008410000 */
[----:B------:R-:W-:Y:S01]  /*53b0*/  FMUL.FTZ R32, R32, UR6 ;  /* 0x0000000620207c20 */ /* 0x000fe20008410000 */
[----:B------:R-:W-:Y:S01]  /*53c0*/  FMUL.FTZ R33, R33, UR6 ;  /* 0x0000000621217c20 */ /* 0x000fe20008410000 */
[----:B------:R-:W-:Y:S01]  /*53d0*/  FMUL.FTZ R34, R34, UR6 ;  /* 0x0000000622227c20 */ /* 0x000fe20008410000 */
[----:B------:R-:W-:Y:S01]  /*53e0*/  MUFU.TANH R16, R16 ;  /* 0x0000001000107308 */ /* 0x000fe20000002400 */
[----:B------:R-:W-:Y:S01]  /*53f0*/  HMMA.16816.F32.BF16 R172, R24, R18, R172 ;  /* 0x0000001218ac723c */ /* 0x000fe200000418ac */
[----:B------:R-:W-:-:S02]  /*5400*/  VIADD R19, R240, 0xffffffd8 ;  /* 0xffffffd8f0137836 */ /* 0x000fc40000000000 */
[----:B------:R-:W-:Y:S01]  /*5410*/  FMUL.FTZ R35, R35, UR6 ;  /* 0x0000000623237c20 */ /* 0x000fe20008410000 */
[----:B------:R-:W-:Y:S01]  /*5420*/  FMUL.FTZ R28, R28, UR6 ;  /* 0x000000061c1c7c20 */ /* 0x000fe20008410000 */
[----:B------:R-:W-:Y:S01]  /*5430*/  FMUL.FTZ R29, R29, UR6 ;  /* 0x000000061d1d7c20 */ /* 0x000fe20008410000 */
[----:B------:R-:W-:Y:S01]  /*5440*/  FMUL.FTZ R201, R30, UR6 ;  /* 0x000000061ec97c20 */ /* 0x000fe20008410000 */
[----:B------:R-:W-:Y:S01]  /*5450*/  FMUL.FTZ R31, R31, UR6 ;  /* 0x000000061f1f7c20 */ /* 0x000fe20008410000 */
[----:B------:R-:W4:Y:S01]  /*5460*/  MUFU.TANH R176, R176 ;  /* 0x000000b000b07308 */ /* 0x000f220000002400 */
[----:B------:R-:W-:Y:S01]  /*5470*/  HMMA.16816.F32.BF16 R196, R24, R212, R196 ;  /* 0x000000d418c4723c */ /* 0x000fe200000418c4 */
[----:B------:R-:W-:Y:S01]  /*5480*/  ISETP.GE.AND P3, PT, R23, R169, PT ;  /* 0x000000a91700720c */ /* 0x000fe20003f66270 */
[----:B------:R-:W-:Y:S02]  /*5490*/  VIADD R18, R240, 0xffffffd9 ;  /* 0xffffffd9f0127836 */ /* 0x000fe40000000000 */
[----:B------:R-:W-:Y:S01]  /*54a0*/  FMUL.FTZ R8, R8, UR6 ;  /* 0x0000000608087c20 */ /* 0x000fe20008410000 */
[----:B------:R-:W-:-:S02]  /*54b0*/  FMUL.FTZ R9, R9, UR6 ;  /* 0x0000000609097c20 */ /* 0x000fc40008410000 */
[----:B------:R-:W5:Y:S01]  /*54c0*/  MUFU.TANH R208, R32 ;  /* 0x0000002000d07308 */ /* 0x000f620000002400 */
[----:B------:R-:W-:Y:S01]  /*54d0*/  HMMA.16816.F32.BF16 R192, R24, R214, R192 ;  /* 0x000000d618c0723c */ /* 0x000fe200000418c0 */
[C---:B------:R-:W-:Y:S02]  /*54e0*/  VIADD R27, R240.reuse, 0xffffffc1 ;  /* 0xffffffc1f01b7836 */ /* 0x040fe40000000000 */
[----:B------:R-:W-:-:S03]  /*54f0*/  VIADD R25, R240, 0xffffffc8 ;  /* 0xffffffc8f0197836 */ /* 0x000fc60000000000 */
[C---:B------:R-:W-:Y:S01]  /*5500*/  ISETP.GE.AND P2, PT, R27.reuse, R169, PT ;  /* 0x000000a91b00720c */ /* 0x040fe20003f46270 */
[----:B------:R-:W5:Y:S01]  /*5510*/  MUFU.TANH R17, R17 ;  /* 0x0000001100117308 */ /* 0x000f620000002400 */
[-C--:B------:R-:W-:Y:S02]  /*5520*/  ISETP.GE.AND P0, PT, R27, R2.reuse, PT ;  /* 0x000000021b00720c */ /* 0x080fe40003f06270 */
[----:B-1----:R-:W-:Y:S02]  /*5530*/  FSEL R24, R12, -INF , !P2 ;  /* 0xff8000000c187808 */ /* 0x002fe40005000000 */
[----:B------:R-:W-:Y:S02]  /*5540*/  ISETP.GE.AND P2, PT, R23, R2, PT ;  /* 0x000000021700720c */ /* 0x000fe40003f46270 */
[----:B--2---:R-:W-:Y:S01]  /*5550*/  FSEL R12, R15, -INF , !P0 ;  /* 0xff8000000f0c7808 */ /* 0x004fe20004000000 */
[----:B------:R-:W1:Y:S01]  /*5560*/  MUFU.TANH R205, R33 ;  /* 0x0000002100cd7308 */ /* 0x000e620000002400 */
[----:B---3--:R-:W-:-:S02]  /*5570*/  FSEL R20, R20, -INF , !P2 ;  /* 0xff80000014147808 */ /* 0x008fc40005000000 */
[-C--:B------:R-:W-:Y:S02]  /*5580*/  ISETP.GE.AND P2, PT, R13, R169.reuse, PT ;  /* 0x000000a90d00720c */ /* 0x080fe40003f46270 */
[C---:B------:R-:W-:Y:S02]  /*5590*/  ISETP.GE.AND P1, PT, R25.reuse, R2, PT ;  /* 0x000000021900720c */ /* 0x040fe40003f26270 */
[-C--:B------:R-:W-:Y:S01]  /*55a0*/  ISETP.GE.AND P0, PT, R22, R169.reuse, PT ;  /* 0x000000a91600720c */ /* 0x080fe20003f06270 */
[----:B------:R-:W2:Y:S01]  /*55b0*/  MUFU.TANH R206, R28 ;  /* 0x0000001c00ce7308 */ /* 0x000ea20000002400 */
[----:B------:R-:W-:Y:S02]  /*55c0*/  ISETP.GE.AND P4, PT, R25, R169, PT ;  /* 0x000000a91900720c */ /* 0x000fe40003f86270 */
[----:B------:R-:W-:Y:S02]  /*55d0*/  FSEL R30, R3, -INF , !P2 ;  /* 0xff800000031e7808 */ /* 0x000fe40005000000 */
[----:B----4-:R-:W-:-:S02]  /*55e0*/  FSEL R176, R176, -INF , !P1 ;  /* 0xff800000b0b07808 */ /* 0x010fc40004800000 */
[----:B-----5:R-:W-:Y:S01]  /*55f0*/  FSEL R208, R208, -INF , !P0 ;  /* 0xff800000d0d07808 */ /* 0x020fe20004000000 */
[----:B------:R-:W3:Y:S01]  /*5600*/  MUFU.TANH R203, R29 ;  /* 0x0000001d00cb7308 */ /* 0x000ee20000002400 */
[----:B------:R-:W-:Y:S02]  /*5610*/  FSEL R26, R16, -INF , !P4 ;  /* 0xff800000101a7808 */ /* 0x000fe40006000000 */
[-C--:B------:R-:W-:Y:S02]  /*5620*/  ISETP.GE.AND P1, PT, R21, R169.reuse, PT ;  /* 0x000000a91500720c */ /* 0x080fe40003f26270 */
[----:B------:R-:W-:Y:S02]  /*5630*/  ISETP.GE.AND P0, PT, R19, R169, PT ;  /* 0x000000a91300720c */ /* 0x000fe40003f06270 */
[----:B------:R-:W-:Y:S01]  /*5640*/  FSEL R16, R17, -INF , !P3 ;  /* 0xff80000011107808 */ /* 0x000fe20005800000 */
[----:B------:R-:W4:Y:S01]  /*5650*/  MUFU.TANH R8, R8 ;  /* 0x0000000800087308 */ /* 0x000f220000002400 */
[----:B------:R-:W-:-:S02]  /*5660*/  FMNMX3.FTZ R3, R166, R30, R24, !PT ;  /* 0x0000001ea6037276 */ /* 0x000fc40007810018 */
[----:B-1----:R-:W-:Y:S02]  /*5670*/  FSEL R205, R205, -INF , !P1 ;  /* 0xff800000cdcd7808 */ /* 0x002fe40004800000 */
[----:B--2---:R-:W-:Y:S02]  /*5680*/  FSEL R206, R206, -INF , !P0 ;  /* 0xff800000cece7808 */ /* 0x004fe40004000000 */
[----:B------:R-:W-:Y:S01]  /*5690*/  ISETP.GE.AND P1, PT, R18, R169, PT ;  /* 0x000000a91200720c */ /* 0x000fe20003f26270 */
[----:B------:R-:W1:Y:S01]  /*56a0*/  MUFU.TANH R9, R9 ;  /* 0x0000000900097308 */ /* 0x000e620000002400 */
[----:B------:R-:W-:Y:S02]  /*56b0*/  ISETP.GE.AND P0, PT, R13, R2, PT ;  /* 0x000000020d00720c */ /* 0x000fe40003f06270 */
[----:B------:R-:W-:Y:S01]  /*56c0*/  FMNMX3.FTZ R214, R3, R26, R16, !PT ;  /* 0x0000001a03d67276 */ /* 0x000fe20007810010 */
[----:B------:R-:W-:Y:S01]  /*56d0*/  FMUL.FTZ R3, R10, UR6 ;  /* 0x000000060a037c20 */ /* 0x000fe20008410000 */
[----:B---3--:R-:W-:-:S02]  /*56e0*/  FSEL R203, R203, -INF , !P1 ;  /* 0xff800000cbcb7808 */ /* 0x008fc40004800000 */
[----:B------:R-:W-:Y:S01]  /*56f0*/  FSEL R28, R14, -INF , !P0 ;  /* 0xff8000000e1c7808 */ /* 0x000fe20004000000 */
[----:B------:R2:W3:Y:S01]  /*5700*/  MUFU.TANH R204, R34 ;  /* 0x0000002200cc7308 */ /* 0x0004e20000002400 */
[----:B------:R-:W-:Y:S02]  /*5710*/  FMNMX3.FTZ R214, R214, R208, R205, !PT ;  /* 0x000000d0d6d67276 */ /* 0x000fe400078100cd */
[-C--:B------:R-:W-:Y:S02]  /*5720*/  ISETP.GE.AND P4, PT, R22, R2.reuse, PT ;  /* 0x000000021600720c */ /* 0x080fe40003f86270 */
[-C--:B------:R-:W-:Y:S01]  /*5730*/  ISETP.GE.AND P3, PT, R21, R2.reuse, PT ;  /* 0x000000021500720c */ /* 0x080fe20003f66270 */
[----:B------:R-:W-:Y:S01]  /*5740*/  BAR.SYNC.DEFER_BLOCKING 0x0 ;  /* 0x0000000000007b1d */ /* 0x000fe20000010000 */
[-C--:B------:R-:W-:Y:S02]  /*5750*/  ISETP.GE.AND P2, PT, R19, R2.reuse, PT ;  /* 0x000000021300720c */ /* 0x080fe40003f46270 */
[----:B------:R-:W-:-:S02]  /*5760*/  ISETP.GE.AND P1, PT, R18, R2, PT ;  /* 0x000000021200720c */ /* 0x000fc40003f26270 */
[----:B------:R-:W-:Y:S01]  /*5770*/  FMNMX3.FTZ R15, R165, R28, R12, !PT ;  /* 0x0000001ca50f7276 */ /* 0x000fe2000781000c */
[----:B------:R2:W1:Y:S01]  /*5780*/  MUFU.TANH R202, R35 ;  /* 0x0000002300ca7308 */ /* 0x0004620000002400 */
[----:B------:R-:W-:-:S07]  /*5790*/  FMNMX3.FTZ R214, R214, R206, R203, !PT ;  /* 0x000000ced6d67276 */ /* 0x000fce00078100cb */
[----:B------:R-:W1:Y:S08]  /*57a0*/  MUFU.TANH R201, R201 ;  /* 0x000000c900c97308 */ /* 0x000e700000002400 */
[----:B------:R-:W1:Y:S01]  /*57b0*/  MUFU.TANH R31, R31 ;  /* 0x0000001f001f7308 */ /* 0x000e620000002400 */
[----:B---34-:R-:W-:Y:S05]  /*57c0*/  @!P5 BRA `(.L_x_1178) ;  /* 0x00000000004cd947 */ /* 0x018fea0003800000 */
[----:B------:R-:W-:-:S04]  /*57d0*/  VIADD R17, R5, 0xfffffffd ;  /* 0xfffffffd05117836 */ /* 0x000fc80000000000 */
[----:B------:R-:W-:-:S04]  /*57e0*/  IMAD.WIDE.U32 R32, R17, R170, RZ ;  /* 0x000000aa11207225 */ /* 0x000fc800078e00ff */
[----:B------:R-:W-:Y:S02]  /*57f0*/  IMAD R17, R17, R171, R33 ;  /* 0x000000ab11117224 */ /* 0x000fe400078e0221 */
[----:B------:R-:W-:-:S03]  /*5800*/  IMAD.SHL.U32 R29, R32, 0x20, RZ ;  /* 0x00000020201d7824 */ /* 0x000fc600078e00ff */
[----:B------:R-:W-:Y:S02]  /*5810*/  SHF.L.U64.HI R10, R32, 0x5, R17 ;  /* 0x00000005200a7819 */ /* 0x000fe40000010211 */
[----:B------:R-:W-:-:S04]  /*5820*/  LEA R14, P0, R170, R29, 0x4 ;  /* 0x0000001daa0e7211 */ /* 0x000fc800078020ff */
[----:B------:R-:W-:Y:S02]  /*5830*/  LEA.HI.X R29, R170, R10, R171, 0x4, P0 ;  /* 0x0000000aaa1d7211 */ /* 0x000fe400000f24ab */
[----:B--2---:R-:W-:-:S04]  /*5840*/  LEA R34, P0, R32, R231, 0x6 ;  /* 0x000000e720227211 */ /* 0x004fc800078030ff */
        /* <DEDUP_REMOVED lines=11> */
.L_x_1178:
[----:B------:R-:W-:Y:S01]  /*5900*/  FSEL R204, R204, -INF , !P4 ;  /* 0xff800000cccc7808 */ /* 0x000fe20006000000 */
[----:B------:R-:W-:Y:S01]  /*5910*/  FMUL.FTZ R174, R174, UR6 ;  /* 0x00000006aeae7c20 */ /* 0x000fe20008410000 */
[----:B-1----:R-:W-:Y:S01]  /*5920*/  FSEL R202, R202, -INF , !P3 ;  /* 0xff800000caca7808 */ /* 0x002fe20005800000 */
[----:B------:R-:W-:Y:S01]  /*5930*/  FMUL.FTZ R199, R199, UR6 ;  /* 0x00000006c7c77c20 */ /* 0x000fe20008410000 */
[----:B------:R-:W-:Y:S01]  /*5940*/  FMNMX3.FTZ R17, R15, R176, R20, !PT ;  /* 0x000000b00f117276 */ /* 0x000fe20007810014 */
[----:B------:R-:W1:Y:S01]  /*5950*/  MUFU.TANH R210, R174 ;  /* 0x000000ae00d27308 */ /* 0x000e620000002400 */
[----:B------:R-:W-:Y:S01]  /*5960*/  FSEL R201, R201, -INF , !P2 ;  /* 0xff800000c9c97808 */ /* 0x000fe20005000000 */
[----:B------:R-:W4:Y:S01]  /*5970*/  SHFL.BFLY PT, R15, R214, 0x2, 0x1f ;  /* 0x0c401f00d60f7f89 */ /* 0x000f2200000e0000 */
[----:B------:R-:W-:Y:S01]  /*5980*/  FSEL R200, R31, -INF , !P1 ;  /* 0xff8000001fc87808 */ /* 0x000fe20004800000 */
[----:B------:R-:W-:Y:S01]  /*5990*/  FMUL.FTZ R11, R11, UR6 ;  /* 0x000000060b0b7c20 */ /* 0x000fe20008410000 */
[----:B------:R-:W-:Y:S01]  /*59a0*/  FMNMX3.FTZ R10, R17, R204, R202, !PT ;  /* 0x000000cc110a7276 */ /* 0x000fe200078100ca */
[----:B------:R-:W-:Y:S01]  /*59b0*/  FMUL.FTZ R14, R175, UR6 ;  /* 0x00000006af0e7c20 */ /* 0x000fe20008410000 */
[----:B------:R-:W-:Y:S01]  /*59c0*/  ISETP.GE.AND P2, PT, R27, R217, PT ;  /* 0x000000d91b00720c */ /* 0x000fe20003f46270 */
[----:B------:R5:W4:Y:S01]  /*59d0*/  MUFU.TANH R242, R11 ;  /* 0x0000000b00f27308 */ /* 0x000b220000002400 */
[----:B------:R-:W-:Y:S01]  /*59e0*/  FMNMX3.FTZ R10, R10, R201, R200, !PT ;  /* 0x000000c90a0a7276 */ /* 0x000fe200078100c8 */
[----:B------:R-:W-:Y:S01]  /*59f0*/  FMUL.FTZ R173, R173, UR6 ;  /* 0x00000006adad7c20 */ /* 0x000fe20008410000 */
[-C--:B------:R-:W-:Y:S01]  /*5a00*/  ISETP.GE.AND P0, PT, R25, R216.reuse, PT ;  /* 0x000000d81900720c */ /* 0x080fe20003f06270 */
[----:B------:R-:W-:Y:S01]  /*5a10*/  FMUL.FTZ R172, R172, UR6 ;  /* 0x00000006acac7c20 */ /* 0x000fe20008410000 */
[----:B------:R-:W-:Y:S01]  /*5a20*/  FSEL R215, R9, -INF , !P2 ;  /* 0xff80000009d77808 */ /* 0x000fe20005000000 */
[----:B------:R-:W4:Y:S01]  /*5a30*/  SHFL.BFLY PT, R213, R10, 0x2, 0x1f ;  /* 0x0c401f000ad57f89 */ /* 0x000f2200000e0000 */
[----:B------:R-:W-:Y:S01]  /*5a40*/  FMUL.FTZ R190, R198, UR6 ;  /* 0x00000006c6be7c20 */ /* 0x000fe20008410000 */
[----:B------:R-:W4:Y:S01]  /*5a50*/  MUFU.TANH R14, R14 ;  /* 0x0000000e000e7308 */ /* 0x000f220000002400 */
[----:B------:R-:W-:Y:S01]  /*5a60*/  FMUL.FTZ R191, R196, UR6 ;  /* 0x00000006c4bf7c20 */ /* 0x000fe20008410000 */
[----:B-1----:R-:W-:Y:S01]  /*5a70*/  FSEL R210, R210, -INF , !P0 ;  /* 0xff800000d2d27808 */ /* 0x002fe20004000000 */
[----:B------:R-:W-:Y:S01]  /*5a80*/  FMUL.FTZ R198, R195, UR6 ;  /* 0x00000006c3c67c20 */ /* 0x000fe20008410000 */
[----:B------:R-:W-:Y:S01]  /*5a90*/  ISETP.GE.AND P3, PT, R27, R216, PT ;  /* 0x000000d81b00720c */ /* 0x000fe20003f66270 */
[----:B--23--:R-:W-:Y:S01]  /*5aa0*/  LDSM.16.MT88.4 R32, [R219+0xa000] ;  /* 0x00a00000db20783b */ /* 0x00cfe20000004200 */
[----:B------:R-:W-:-:S02]  /*5ab0*/  MOV R196, R164 ;  /* 0x000000a400c47202 */ /* 0x000fc40000000f00 */
[----:B------:R-:W1:Y:S01]  /*5ac0*/  MUFU.TANH R209, R173 ;  /* 0x000000ad00d17308 */ /* 0x000e620000002400 */
[----:B------:R-:W-:Y:S01]  /*5ad0*/  ISETP.GE.AND P2, PT, R23, R217, PT ;  /* 0x000000d91700720c */ /* 0x000fe20003f46270 */
[----:B-----5:R-:W-:Y:S01]  /*5ae0*/  FMUL.FTZ R11, R197, UR6 ;  /* 0x00000006c50b7c20 */ /* 0x020fe20008410000 */
[----:B----4-:R-:W-:Y:S01]  /*5af0*/  FMNMX.FTZ R214, R214, R15, !PT ;  /* 0x0000000fd6d67209 */ /* 0x010fe20007810000 */
[----:B------:R-:W-:Y:S01]  /*5b00*/  FMUL.FTZ R197, R193, UR6 ;  /* 0x00000006c1c57c20 */ /* 0x000fe20008410000 */
[----:B------:R-:W-:Y:S02]  /*5b10*/  FSEL R242, R242, -INF , !P3 ;  /* 0xff800000f2f27808 */ /* 0x000fe40005800000 */
[----:B------:R-:W-:Y:S01]  /*5b20*/  ISETP.GE.AND P3, PT, R23, R216, PT ;  /* 0x000000d81700720c */ /* 0x000fe20003f66270 */
[----:B------:R-:W2:Y:S01]  /*5b30*/  SHFL.BFLY PT, R15, R214, 0x1, 0x1f ;  /* 0x0c201f00d60f7f89 */ /* 0x000ea200000e0000 */
[----:B------:R-:W3:Y:S01]  /*5b40*/  MUFU.TANH R211, R172 ;  /* 0x000000ac00d37308 */ /* 0x000ee20000002400 */
[----:B------:R-:W-:-:S02]  /*5b50*/  ISETP.GE.AND P4, PT, R25, R217, PT ;  /* 0x000000d91900720c */ /* 0x000fc40003f86270 */
[----:B------:R-:W-:Y:S02]  /*5b60*/  FSEL R164, R14, -INF , !P3 ;  /* 0xff8000000ea47808 */ /* 0x000fe40005800000 */
[----:B------:R-:W-:Y:S02]  /*5b70*/  FMNMX.FTZ R213, R10, R213, !PT ;  /* 0x000000d50ad57209 */ /* 0x000fe40007810000 */
[----:B------:R-:W-:Y:S01]  /*5b80*/  ISETP.GE.AND P3, PT, R19, R217, PT ;  /* 0x000000d91300720c */ /* 0x000fe20003f66270 */
[----:B------:R-:W-:Y:S01]  /*5b90*/  MUFU.TANH R3, R3 ;  /* 0x0000000300037308 */ /* 0x000fe20000002400 */
[----:B-1----:R-:W-:Y:S01]  /*5ba0*/  FSEL R209, R209, -INF , !P2 ;  /* 0xff800000d1d17808 */ /* 0x002fe20005000000 */
[----:B------:R-:W1:Y:S01]  /*5bb0*/  SHFL.BFLY PT, R10, R213, 0x1, 0x1f ;  /* 0x0c201f00d50a7f89 */ /* 0x000e6200000e0000 */
[----:B------:R-:W-:Y:S02]  /*5bc0*/  ISETP.GE.AND P2, PT, R22, R216, PT ;  /* 0x000000d81600720c */ /* 0x000fe40003f46270 */
[----:B------:R-:W-:-:S03]  /*5bd0*/  @P6 IADD3 R196, PT, PT, R235, -0x40, RZ ;  /* 0xffffffc0ebc46810 */ /* 0x000fc60007ffe0ff */
[----:B------:R-:W4:Y:S01]  /*5be0*/  MUFU.TANH R190, R190 ;  /* 0x000000be00be7308 */ /* 0x000f220000002400 */
[----:B---3--:R-:W-:Y:S01]  /*5bf0*/  FSEL R211, R211, -INF , !P4 ;  /* 0xff800000d3d37808 */ /* 0x008fe20006000000 */
[----:B------:R-:W-:Y:S01]  /*5c00*/  LDSM.16.MT88.4 R172, [R222+0xa000] ;  /* 0x00a00000deac783b */ /* 0x000fe20000004200 */
[----:B------:R-:W-:Y:S02]  /*5c10*/  ISETP.GE.AND P4, PT, R22, R217, PT ;  /* 0x000000d91600720c */ /* 0x000fe40003f86270 */
[----:B--2---:R-:W-:-:S03]  /*5c20*/  FMNMX.FTZ R214, R214, R15, !PT ;  /* 0x0000000fd6d67209 */ /* 0x004fc60007810000 */
[----:B------:R-:W2:Y:S01]  /*5c30*/  MUFU.TANH R191, R191 ;  /* 0x000000bf00bf7308 */ /* 0x000ea20000002400 */
[C---:B------:R-:W-:Y:S01]  /*5c40*/  FSETP.NEU.FTZ.AND P1, PT, R214.reuse, -INF , PT ;  /* 0xff800000d600780b */ /* 0x040fe20003f3d000 */
[----:B------:R-:W-:-:S06]  /*5c50*/  FMUL.FTZ R207, R214, UR4 ;  /* 0x00000004d6cf7c20 */ /* 0x000fcc0008410000 */
[----:B------:R-:W-:Y:S01]  /*5c60*/  MUFU.TANH R11, R11 ;  /* 0x0000000b000b7308 */ /* 0x000fe20000002400 */
[----:B------:R-:W-:Y:S02]  /*5c70*/  FSEL R207, R207, RZ, P1 ;  /* 0x000000ffcfcf7208 */ /* 0x000fe40000800000 */
[----:B-1----:R-:W-:Y:S02]  /*5c80*/  FMNMX.FTZ R213, R213, R10, !PT ;  /* 0x0000000ad5d57209 */ /* 0x002fe40007810000 */
[----:B----4-:R-:W-:Y:S01]  /*5c90*/  FSEL R190, R190, -INF , !P2 ;  /* 0xff800000bebe7808 */ /* 0x010fe20005000000 */
[--C-:B------:R-:W-:Y:S01]  /*5ca0*/  FFMA.FTZ R181, R16, UR4, -R207.reuse ;  /* 0x0000000410b57c23 */ /* 0x100fe200080108cf */
[C---:B------:R-:W-:Y:S01]  /*5cb0*/  FSETP.NEU.FTZ.AND P0, PT, R213.reuse, -INF , PT ;  /* 0xff800000d500780b */ /* 0x040fe20003f1d000 */
[----:B------:R-:W-:Y:S01]  /*5cc0*/  FMUL.FTZ R9, R213, UR4 ;  /* 0x00000004d5097c20 */ /* 0x000fe20008410000 */
[----:B------:R1:W3:Y:S01]  /*5cd0*/  MUFU.TANH R10, R199 ;  /* 0x000000c7000a7308 */ /* 0x0002e20000002400 */
[----:B--2---:R-:W-:Y:S01]  /*5ce0*/  FSEL R191, R191, -INF , !P4 ;  /* 0xff800000bfbf7808 */ /* 0x004fe20006000000 */
[--C-:B------:R-:W-:Y:S01]  /*5cf0*/  FFMA.FTZ R186, R30, UR4, -R207.reuse ;  /* 0x000000041eba7c23 */ /* 0x100fe200080108cf */
[----:B------:R-:W-:Y:S01]  /*5d00*/  FSEL R16, R213, RZ, P0 ;  /* 0x000000ffd5107208 */ /* 0x000fe20000000000 */
[--C-:B------:R-:W-:Y:S01]  /*5d10*/  FFMA.FTZ R183, R24, UR4, -R207.reuse ;  /* 0x0000000418b77c23 */ /* 0x100fe200080108cf */
[----:B------:R-:W-:Y:S01]  /*5d20*/  ISETP.GE.AND P2, PT, R18, R217, PT ;  /* 0x000000d91200720c */ /* 0x000fe20003f46270 */
[--C-:B------:R-:W-:Y:S01]  /*5d30*/  FFMA.FTZ R184, R26, UR4, -R207.reuse ;  /* 0x000000041ab87c23 */ /* 0x100fe200080108cf */
[----:B------:R-:W-:Y:S01]  /*5d40*/  ISETP.GE.AND P4, PT, R19, R216, PT ;  /* 0x000000d81300720c */ /* 0x000fe20003f86270 */
[----:B------:R-:W2:Y:S01]  /*5d50*/  MUFU.TANH R197, R197 ;  /* 0x000000c500c57308 */ /* 0x000ea20000002400 */
[----:B------:R-:W-:Y:S01]  /*5d60*/  FADD.FTZ R16, R165, -R16 ;  /* 0x80000010a5107221 */ /* 0x000fe20000010000 */
[----:B------:R-:W-:Y:S01]  /*5d70*/  LDSM.16.MT88.4 R24, [R219+0xb000] ;  /* 0x00b00000db18783b */ /* 0x000fe20000004200 */
[----:B------:R-:W-:-:S02]  /*5d80*/  FFMA.FTZ R208, R208, UR4, -R207 ;  /* 0x00000004d0d07c23 */ /* 0x000fc400080108cf */
[----:B------:R-:W-:-:S03]  /*5d90*/  FMUL.FTZ R16, R16, UR4 ;  /* 0x0000000410107c20 */ /* 0x000fc60008410000 */
[----:B------:R-:W4:Y:S01]  /*5da0*/  MUFU.TANH R198, R198 ;  /* 0x000000c600c67308 */ /* 0x000f220000002400 */
[----:B-1----:R-:W-:Y:S02]  /*5db0*/  FSEL R199, R9, RZ, P0 ;  /* 0x000000ff09c77208 */ /* 0x002fe40000000000 */
[----:B------:R-:W-:Y:S02]  /*5dc0*/  FSEL R9, R214, RZ, P1 ;  /* 0x000000ffd6097208 */ /* 0x000fe40000800000 */
[-C--:B------:R-:W-:Y:S01]  /*5dd0*/  ISETP.GE.AND P0, PT, R21, R216.reuse, PT ;  /* 0x000000d81500720c */ /* 0x080fe20003f06270 */
[----:B------:R-:W-:Y:S01]  /*5de0*/  FFMA.FTZ R180, R12, UR4, -R199 ;  /* 0x000000040cb47c23 */ /* 0x000fe200080108c7 */
[----:B------:R-:W-:Y:S01]  /*5df0*/  FMUL.FTZ R12, R192, UR6 ;  /* 0x00000006c00c7c20 */ /* 0x000fe20008410000 */
[----:B------:R-:W-:Y:S01]  /*5e00*/  FADD.FTZ R9, R166, -R9 ;  /* 0x80000009a6097221 */ /* 0x000fe20000010000 */
[----:B---3--:R-:W-:Y:S01]  /*5e10*/  FSEL R193, R10, -INF , !P0 ;  /* 0xff8000000ac17808 */ /* 0x008fe20004000000 */
[--C-:B------:R-:W-:Y:S01]  /*5e20*/  FFMA.FTZ R182, R28, UR4, -R199.reuse ;  /* 0x000000041cb67c23 */ /* 0x100fe200080108c7 */
[-C--:B------:R-:W-:Y:S01]  /*5e30*/  ISETP.GE.AND P0, PT, R13, R217.reuse, PT ;  /* 0x000000d90d00720c */ /* 0x080fe20003f06270 */
[----:B------:R-:W-:Y:S01]  /*5e40*/  FMUL.FTZ R9, R9, UR4 ;  /* 0x0000000409097c20 */ /* 0x000fe20008410000 */
[----:B------:R-:W-:Y:S01]  /*5e50*/  ISETP.GE.AND P1, PT, R21, R217, PT ;  /* 0x000000d91500720c */ /* 0x000fe20003f26270 */
[----:B------:R-:W-:Y:S01]  /*5e60*/  FFMA.FTZ R188, R20, UR4, -R199 ;  /* 0x0000000414bc7c23 */ /* 0x000fe200080108c7 */
[----:B------:R-:W-:Y:S01]  /*5e70*/  FSEL R165, R8, -INF , !P0 ;  /* 0xff80000008a57808 */ /* 0x000fe20004000000 */
[----:B------:R1:W3:Y:S01]  /*5e80*/  MUFU.EX2 R189, R9 ;  /* 0x0000000900bd7308 */ /* 0x0002e20000000800 */
[----:B------:R-:W-:Y:S01]  /*5e90*/  FSEL R192, R11, -INF , !P1 ;  /* 0xff8000000bc07808 */ /* 0x000fe20004800000 */
[----:B------:R-:W-:Y:S01]  /*5ea0*/  LDSM.16.MT88.4 R20, [R196] ;  /* 0x00000000c414783b */ /* 0x000fe20000004200 */
[----:B------:R-:W-:Y:S01]  /*5eb0*/  FMNMX3.FTZ R212, R168, R165, R215, !PT ;  /* 0x000000a5a8d47276 */ /* 0x000fe200078100d7 */
[----:B------:R5:W5:Y:S01]  /*5ec0*/  MUFU.EX2 R187, R16 ;  /* 0x0000001000bb7308 */ /* 0x000b620000000800 */
[----:B------:R-:W-:Y:S01]  /*5ed0*/  ISETP.GE.AND P1, PT, R18, R216, PT ;  /* 0x000000d81200720c */ /* 0x000fe20003f26270 */
[----:B------:R-:W-:Y:S01]  /*5ee0*/  LDSM.16.MT88.4 R28, [R196+0x1000] ;  /* 0x00100000c41c783b */ /* 0x000fe20000004200 */
[----:B------:R-:W-:Y:S01]  /*5ef0*/  FMNMX3.FTZ R212, R212, R211, R209, !PT ;  /* 0x000000d3d4d47276 */ /* 0x000fe200078100d1 */
[--C-:B------:R-:W-:Y:S01]  /*5f00*/  FFMA.FTZ R185, R176, UR4, -R199.reuse ;  /* 0x00000004b0b97c23 */ /* 0x100fe200080108c7 */
[----:B--2---:R-:W-:Y:S01]  /*5f10*/  FSEL R197, R197, -INF , !P2 ;  /* 0xff800000c5c57808 */ /* 0x004fe20005000000 */
[----:B------:R-:W-:Y:S01]  /*5f20*/  MUFU.EX2 R186, R186 ;  /* 0x000000ba00ba7308 */ /* 0x000fe20000000800 */
[----:B------:R-:W-:Y:S01]  /*5f30*/  FMNMX3.FTZ R212, R212, R191, R192, !PT ;  /* 0x000000bfd4d47276 */ /* 0x000fe200078100c0 */
[----:B------:R-:W-:Y:S01]  /*5f40*/  FFMA.FTZ R200, R200, UR4, -R199 ;  /* 0x00000004c8c87c23 */ /* 0x000fe200080108c7 */
[----:B----4-:R-:W-:Y:S01]  /*5f50*/  FSEL R198, R198, -INF , !P1 ;  /* 0xff800000c6c67808 */ /* 0x010fe20004800000 */
[----:B-1----:R-:W-:Y:S01]  /*5f60*/  FMUL.FTZ R9, R194, UR6 ;  /* 0x00000006c2097c20 */ /* 0x002fe20008410000 */
[----:B------:R-:W1:Y:S01]  /*5f70*/  MUFU.EX2 R183, R183 ;  /* 0x000000b700b77308 */ /* 0x000e620000000800 */
[-C--:B---3--:R-:W-:Y:S01]  /*5f80*/  FMUL.FTZ R156, R156, R189.reuse ;  /* 0x000000bd9c9c7220 */ /* 0x088fe20000410000 */
[----:B------:R-:W-:Y:S01]  /*5f90*/  FMUL.FTZ R157, R157, R189 ;  /* 0x000000bd9d9d7220 */ /* 0x000fe20000410000 */
[----:B-----5:R-:W-:Y:S01]  /*5fa0*/  LDSM.16.MT88.4 R16, [R218] ;  /* 0x00000000da10783b */ /* 0x020fe20000004200 */
[----:B------:R-:W2:Y:S01]  /*5fb0*/  MUFU.TANH R194, R12 ;  /* 0x0000000c00c27308 */ /* 0x000ea20000002400 */
[-C--:B------:R-:W-:Y:S01]  /*5fc0*/  FMUL.FTZ R158, R158, R187.reuse ;  /* 0x000000bb9e9e7220 */ /* 0x080fe20000410000 */
[----:B------:R-:W-:Y:S01]  /*5fd0*/  FMUL.FTZ R159, R159, R187 ;  /* 0x000000bb9f9f7220 */ /* 0x000fe20000410000 */
[-C--:B------:R-:W-:Y:S01]  /*5fe0*/  FMUL.FTZ R152, R152, R189.reuse ;  /* 0x000000bd98987220 */ /* 0x080fe20000410000 */
[----:B------:R-:W-:Y:S01]  /*5ff0*/  FMUL.FTZ R153, R153, R189 ;  /* 0x000000bd99997220 */ /* 0x000fe20000410000 */
[-C--:B------:R-:W-:Y:S01]  /*6000*/  FMUL.FTZ R154, R154, R187.reuse ;  /* 0x000000bb9a9a7220 */ /* 0x080fe20000410000 */
[----:B------:R-:W-:Y:S01]  /*6010*/  FMUL.FTZ R155, R155, R187 ;  /* 0x000000bb9b9b7220 */ /* 0x000fe20000410000 */
[-C--:B------:R-:W-:Y:S01]  /*6020*/  FMUL.FTZ R140, R140, R189.reuse ;  /* 0x000000bd8c8c7220 */ /* 0x080fe20000410000 */
[----:B------:R-:W3:Y:S01]  /*6030*/  MUFU.TANH R195, R9 ;  /* 0x0000000900c37308 */ /* 0x000ee20000002400 */
[----:B------:R-:W-:Y:S01]  /*6040*/  FMUL.FTZ R141, R141, R189 ;  /* 0x000000bd8d8d7220 */ /* 0x000fe20000410000 */
[----:B-1----:R-:W-:Y:S01]  /*6050*/  F2FP.BF16.F32.PACK_AB R176, R183, R186 ;  /* 0x000000bab7b0723e */ /* 0x002fe200000010ff */
[-C--:B------:R-:W-:Y:S01]  /*6060*/  FMUL.FTZ R142, R142, R187.reuse ;  /* 0x000000bb8e8e7220 */ /* 0x080fe20000410000 */
[----:B------:R-:W-:Y:S01]  /*6070*/  FMUL.FTZ R143, R143, R187 ;  /* 0x000000bb8f8f7220 */ /* 0x000fe20000410000 */
[-C--:B------:R-:W-:Y:S01]  /*6080*/  FMUL.FTZ R136, R136, R189.reuse ;  /* 0x000000bd88887220 */ /* 0x080fe20000410000 */
[----:B------:R-:W-:Y:S01]  /*6090*/  FMUL.FTZ R137, R137, R189 ;  /* 0x000000bd89897220 */ /* 0x000fe20000410000 */
[-C--:B------:R-:W-:Y:S01]  /*60a0*/  FMUL.FTZ R138, R138, R187.reuse ;  /* 0x000000bb8a8a7220 */ /* 0x080fe20000410000 */
[----:B------:R-:W-:Y:S01]  /*60b0*/  MUFU.EX2 R184, R184 ;  /* 0x000000b800b87308 */ /* 0x000fe20000000800 */
[----:B------:R-:W-:Y:S01]  /*60c0*/  FMUL.FTZ R139, R139, R187 ;  /* 0x000000bb8b8b7220 */ /* 0x000fe20000410000 */
[----:B--2---:R-:W-:Y:S01]  /*60d0*/  FSEL R194, R194, -INF , !P3 ;  /* 0xff800000c2c27808 */ /* 0x004fe20005800000 */
[-C--:B------:R-:W-:Y:S01]  /*60e0*/  FMUL.FTZ R40, R40, R189.reuse ;  /* 0x000000bd28287220 */ /* 0x080fe20000410000 */
[----:B------:R-:W-:Y:S01]  /*60f0*/  ISETP.GE.AND P3, PT, R13, R216, PT ;  /* 0x000000d80d00720c */ /* 0x000fe20003f66270 */
[----:B------:R-:W1:Y:S01]  /*6100*/  MUFU.EX2 R181, R181 ;  /* 0x000000b500b57308 */ /* 0x000e620000000800 */
[----:B------:R-:W-:Y:S01]  /*6110*/  FMNMX3.FTZ R212, R212, R194, R197, !PT ;  /* 0x000000c2d4d47276 */ /* 0x000fe200078100c5 */
[----:B------:R-:W-:Y:S01]  /*6120*/  LDSM.16.MT88.4 R12, [R222+0xb000] ;  /* 0x00b00000de0c783b */ /* 0x000fe20000004200 */
[----:B------:R-:W-:Y:S01]  /*6130*/  FSEL R166, R3, -INF , !P3 ;  /* 0xff80000003a67808 */ /* 0x000fe20005800000 */
[----:B------:R-:W-:Y:S01]  /*6140*/  MUFU.EX2 R182, R182 ;  /* 0x000000b600b67308 */ /* 0x000fe20000000800 */
[----:B---3--:R-:W-:Y:S01]  /*6150*/  FSEL R195, R195, -INF , !P4 ;  /* 0xff800000c3c37808 */ /* 0x008fe20006000000 */
[----:B------:R-:W2:Y:S01]  /*6160*/  SHFL.BFLY PT, R243, R212, 0x2, 0x1f ;  /* 0x0c401f00d4f37f89 */ /* 0x000ea200000e0000 */
[----:B------:R-:W-:Y:S01]  /*6170*/  FMNMX3.FTZ R3, R167, R166, R242, !PT ;  /* 0x000000a6a7037276 */ /* 0x000fe200078100f2 */
[----:B------:R-:W3:Y:S01]  /*6180*/  MUFU.EX2 R180, R180 ;  /* 0x000000b400b47308 */ /* 0x000ee20000000800 */
[----:B------:R-:W-:Y:S01]  /*6190*/  FMUL.FTZ R41, R41, R189 ;  /* 0x000000bd29297220 */ /* 0x000fe20000410000 */
[----:B------:R-:W-:Y:S01]  /*61a0*/  LDSM.16.MT88.4 R8, [R218+0x1000] ;  /* 0x00100000da08783b */ /* 0x000fe20000004200 */
[----:B------:R-:W-:Y:S01]  /*61b0*/  FMNMX3.FTZ R3, R3, R210, R164, !PT ;  /* 0x000000d203037276 */ /* 0x000fe200078100a4 */
[----:B------:R-:W-:Y:S01]  /*61c0*/  MUFU.EX2 R185, R185 ;  /* 0x000000b900b97308 */ /* 0x000fe20000000800 */
[-C--:B------:R-:W-:Y:S01]  /*61d0*/  FMUL.FTZ R42, R42, R187.reuse ;  /* 0x000000bb2a2a7220 */ /* 0x080fe20000410000 */
[----:B-1----:R-:W-:Y:S01]  /*61e0*/  F2FP.BF16.F32.PACK_AB R178, R181, R184 ;  /* 0x000000b8b5b2723e */ /* 0x002fe200000010ff */
[----:B------:R-:W-:Y:S01]  /*61f0*/  FMUL.FTZ R43, R43, R187 ;  /* 0x000000bb2b2b7220 */ /* 0x000fe20000410000 */
[----:B------:R-:W-:Y:S01]  /*6200*/  FMNMX3.FTZ R3, R3, R190, R193, !PT ;  /* 0x000000be03037276 */ /* 0x000fe200078100c1 */
[----:B------:R-:W1:Y:S01]  /*6210*/  MUFU.EX2 R188, R188 ;  /* 0x000000bc00bc7308 */ /* 0x000e620000000800 */
[-C--:B------:R-:W-:Y:S01]  /*6220*/  FMUL.FTZ R44, R44, R189.reuse ;  /* 0x000000bd2c2c7220 */ /* 0x080fe20000410000 */
[----:B------:R-:W-:Y:S01]  /*6230*/  FMUL.FTZ R45, R45, R189 ;  /* 0x000000bd2d2d7220 */ /* 0x000fe20000410000 */
[----:B------:R-:W-:Y:S01]  /*6240*/  FMNMX3.FTZ R3, R3, R195, R198, !PT ;  /* 0x000000c303037276 */ /* 0x000fe200078100c6 */
[-C--:B------:R-:W-:Y:S01]  /*6250*/  FMUL.FTZ R46, R46, R187.reuse ;  /* 0x000000bb2e2e7220 */ /* 0x080fe20000410000 */
[----:B---3--:R-:W-:Y:S01]  /*6260*/  F2FP.BF16.F32.PACK_AB R177, R180, R182 ;  /* 0x000000b6b4b1723e */ /* 0x008fe200000010ff */
[----:B------:R-:W-:Y:S01]  /*6270*/  FMUL.FTZ R47, R47, R187 ;  /* 0x000000bb2f2f7220 */ /* 0x000fe20000410000 */
[-C--:B------:R-:W-:Y:S01]  /*6280*/  FMUL.FTZ R56, R56, R189.reuse ;  /* 0x000000bd38387220 */ /* 0x080fe20000410000 */
[----:B------:R-:W3:Y:S01]  /*6290*/  SHFL.BFLY PT, R244, R3, 0x2, 0x1f ;  /* 0x0c401f0003f47f89 */ /* 0x000ee200000e0000 */
[----:B------:R-:W-:Y:S01]  /*62a0*/  FMUL.FTZ R57, R57, R189 ;  /* 0x000000bd39397220 */ /* 0x000fe20000410000 */
[-C--:B------:R-:W-:Y:S01]  /*62b0*/  FMUL.FTZ R58, R58, R187.reuse ;  /* 0x000000bb3a3a7220 */ /* 0x080fe20000410000 */
[----:B------:R-:W-:Y:S01]  /*62c0*/  FMUL.FTZ R59, R59, R187 ;  /* 0x000000bb3b3b7220 */ /* 0x000fe20000410000 */
[----:B------:R-:W-:Y:S01]  /*62d0*/  FMUL.FTZ R60, R60, R189 ;  /* 0x000000bd3c3c7220 */ /* 0x000fe20000410000 */
[----:B--2---:R-:W-:Y:S01]  /*62e0*/  FMNMX.FTZ R212, R212, R243, !PT ;  /* 0x000000f3d4d47209 */ /* 0x004fe20007810000 */
[----:B------:R-:W-:Y:S01]  /*62f0*/  FMUL.FTZ R61, R61, R189 ;  /* 0x000000bd3d3d7220 */ /* 0x000fe20000410000 */
[----:B-1----:R-:W-:Y:S01]  /*6300*/  F2FP.BF16.F32.PACK_AB R179, R188, R185 ;  /* 0x000000b9bcb3723e */ /* 0x002fe200000010ff */
[-C--:B------:R-:W-:Y:S01]  /*6310*/  FMUL.FTZ R62, R62, R187.reuse ;  /* 0x000000bb3e3e7220 */ /* 0x080fe20000410000 */
[----:B------:R-:W-:Y:S01]  /*6320*/  FMUL.FTZ R63, R63, R187 ;  /* 0x000000bb3f3f7220 */ /* 0x000fe20000410000 */
[----:B------:R-:W1:Y:S01]  /*6330*/  SHFL.BFLY PT, R243, R212, 0x1, 0x1f ;  /* 0x0c201f00d4f37f89 */ /* 0x000e6200000e0000 */
        /* <DEDUP_REMOVED lines=8> */
[----:B------:R-:W-:Y:S01]  /*63c0*/  FMUL.FTZ R92, R92, R189 ;  /* 0x000000bd5c5c7220 */ /* 0x000fe20000410000 */
[-C--:B------:R-:W-:Y:S01]  /*63d0*/  FMUL.FTZ R78, R78, R187.reuse ;  /* 0x000000bb4e4e7220 */ /* 0x080fe20000410000 */
[----:B------:R-:W-:Y:S01]  /*63e0*/  FMUL.FTZ R79, R79, R187 ;  /* 0x000000bb4f4f7220 */ /* 0x000fe20000410000 */
[----:B------:R-:W-:Y:S01]  /*63f0*/  FMUL.FTZ R93, R93, R189 ;  /* 0x000000bd5d5d7220 */ /* 0x000fe20000410000 */
[-C--:B------:R-:W-:Y:S01]  /*6400*/  FMUL.FTZ R90, R90, R187.reuse ;  /* 0x000000bb5a5a7220 */ /* 0x080fe20000410000 */
[----:B---3--:R-:W-:Y:S01]  /*6410*/  FMNMX.FTZ R3, R3, R244, !PT ;  /* 0x000000f403037209 */ /* 0x008fe20007810000 */
[-C--:B------:R-:W-:Y:S01]  /*6420*/  FMUL.FTZ R91, R91, R187.reuse ;  /* 0x000000bb5b5b7220 */ /* 0x080fe20000410000 */
[-C--:B------:R-:W-:Y:S01]  /*6430*/  FMUL.FTZ R94, R94, R187.reuse ;  /* 0x000000bb5e5e7220 */ /* 0x080fe20000410000 */
[----:B------:R-:W-:Y:S01]  /*6440*/  FMUL.FTZ R95, R95, R187 ;  /* 0x000000bb5f5f7220 */ /* 0x000fe20000410000 */
[-C--:B------:R-:W-:Y:S01]  /*6450*/  FMUL.FTZ R104, R104, R189.reuse ;  /* 0x000000bd68687220 */ /* 0x080fe20000410000 */
[----:B------:R-:W2:Y:S01]  /*6460*/  SHFL.BFLY PT, R244, R3, 0x1, 0x1f ;  /* 0x0c201f0003f47f89 */ /* 0x000ea200000e0000 */
[----:B------:R-:W-:Y:S01]  /*6470*/  FMUL.FTZ R105, R105, R189 ;  /* 0x000000bd69697220 */ /* 0x000fe20000410000 */
[-C--:B------:R-:W-:Y:S01]  /*6480*/  FMUL.FTZ R106, R106, R187.reuse ;  /* 0x000000bb6a6a7220 */ /* 0x080fe20000410000 */
[----:B------:R-:W-:Y:S01]  /*6490*/  FMUL.FTZ R107, R107, R187 ;  /* 0x000000bb6b6b7220 */ /* 0x000fe20000410000 */
[----:B------:R-:W-:Y:S01]  /*64a0*/  FMUL.FTZ R108, R108, R189 ;  /* 0x000000bd6c6c7220 */ /* 0x000fe20000410000 */
[----:B-1----:R-:W-:Y:S01]  /*64b0*/  FMNMX.FTZ R212, R212, R243, !PT ;  /* 0x000000f3d4d47209 */ /* 0x002fe20007810000 */
        /* <DEDUP_REMOVED lines=11> */
[C---:B------:R-:W-:Y:S01]  /*6570*/  FSETP.NEU.FTZ.AND P0, PT, R212.reuse, -INF , PT ;  /* 0xff800000d400780b */ /* 0x040fe20003f1d000 */
[----:B------:R-:W-:Y:S01]  /*6580*/  HMMA.16816.F32.BF16 R156, R176, R172, R156 ;  /* 0x000000acb09c723c */ /* 0x000fe2000004189c */
[----:B------:R-:W-:Y:S01]  /*6590*/  MUFU.EX2 R200, R200 ;  /* 0x000000c800c87308 */ /* 0x000fe20000000800 */
[----:B------:R-:W-:Y:S01]  /*65a0*/  FFMA.FTZ R186, R239, R189, R186 ;  /* 0x000000bdefba7223 */ /* 0x000fe200000100ba */
[----:B------:R-:W-:Y:S01]  /*65b0*/  FFMA.FTZ R187, R237, R187, R182 ;  /* 0x000000bbedbb7223 */ /* 0x000fe200000100b6 */
[----:B--2---:R-:W-:Y:S01]  /*65c0*/  FMNMX.FTZ R3, R3, R244, !PT ;  /* 0x000000f403037209 */ /* 0x004fe20007810000 */
[----:B------:R-:W-:-:S03]  /*65d0*/  FMUL.FTZ R244, R212, UR4 ;  /* 0x00000004d4f47c20 */ /* 0x000fc60008410000 */
[C---:B------:R-:W-:Y:S01]  /*65e0*/  HMMA.16816.F32.BF16 R152, R176.reuse, R174, R152 ;  /* 0x000000aeb098723c */ /* 0x040fe20000041898 */
[----:B------:R-:W-:Y:S01]  /*65f0*/  FADD.FTZ R183, R183, R186 ;  /* 0x000000bab7b77221 */ /* 0x000fe20000010000 */
[----:B------:R-:W-:Y:S01]  /*6600*/  FADD.FTZ R180, R180, R187 ;  /* 0x000000bbb4b47221 */ /* 0x000fe20000010000 */
[----:B------:R-:W-:Y:S01]  /*6610*/  FMUL.FTZ R243, R3, UR4 ;  /* 0x0000000403f37c20 */ /* 0x000fe20008410000 */
[----:B------:R-:W-:Y:S01]  /*6620*/  FSEL R244, R244, RZ, P0 ;  /* 0x000000fff4f47208 */ /* 0x000fe20000000000 */
[----:B------:R-:W-:Y:S01]  /*6630*/  FADD.FTZ R184, R184, R183 ;  /* 0x000000b7b8b87221 */ /* 0x000fe20000010000 */
[----:B------:R-:W-:Y:S02]  /*6640*/  FADD.FTZ R185, R185, R180 ;  /* 0x000000b4b9b97221 */ /* 0x000fe40000010000 */
[----:B------:R-:W-:Y:S01]  /*6650*/  HMMA.16816.F32.BF16 R140, R176, R32, R140 ;  /* 0x00000020b08c723c */ /* 0x000fe2000004188c */
[--C-:B------:R-:W-:Y:S01]  /*6660*/  FFMA.FTZ R191, R191, UR4, -R244.reuse ;  /* 0x00000004bfbf7c23 */ /* 0x100fe200080108f4 */
[----:B------:R-:W-:Y:S01]  /*6670*/  FFMA.FTZ R197, R197, UR4, -R244 ;  /* 0x00000004c5c57c23 */ /* 0x000fe200080108f4 */
[----:B------:R-:W-:Y:S01]  /*6680*/  FADD.FTZ R184, R181, R184 ;  /* 0x000000b8b5b87221 */ /* 0x000fe20000010000 */
[----:B------:R-:W-:-:S03]  /*6690*/  FADD.FTZ R185, R188, R185 ;  /* 0x000000b9bcb97221 */ /* 0x000fc60000010000 */
[----:B------:R-:W-:Y:S01]  /*66a0*/  MUFU.EX2 R191, R191 ;  /* 0x000000bf00bf7308 */ /* 0x000fe20000000800 */
[C---:B------:R-:W-:Y:S03]  /*66b0*/  HMMA.16816.F32.BF16 R136, R176.reuse, R34, R136 ;  /* 0x00000022b088723c */ /* 0x040fe60000041888 */
[----:B------:R-:W-:Y:S05]  /*66c0*/  MUFU.EX2 R197, R197 ;  /* 0x000000c500c57308 */ /* 0x000fea0000000800 */
        /* <DEDUP_REMOVED lines=12> */
[----:B------:R-:W-:Y:S01]  /*6790*/  FSEL R177, R212, RZ, P0 ;  /* 0x000000ffd4b17208 */ /* 0x000fe20000000000 */
[--C-:B------:R-:W-:Y:S01]  /*67a0*/  FFMA.FTZ R178, R165, UR4, -R244.reuse ;  /* 0x00000004a5b27c23 */ /* 0x100fe200080108f4 */
[----:B------:R-:W-:Y:S01]  /*67b0*/  FSETP.NEU.FTZ.AND P0, PT, R3, -INF , PT ;  /* 0xff8000000300780b */ /* 0x000fe20003f1d000 */
[----:B------:R-:W-:-:S02]  /*67c0*/  FFMA.FTZ R176, R215, UR4, -R244 ;  /* 0x00000004d7b07c23 */ /* 0x000fc400080108f4 */
[----:B------:R-:W-:Y:S01]  /*67d0*/  FADD.FTZ R177, R168, -R177 ;  /* 0x800000b1a8b17221 */ /* 0x000fe20000010000 */
[----:B------:R-:W-:Y:S01]  /*67e0*/  FSEL R246, R3, RZ, P0 ;  /* 0x000000ff03f67208 */ /* 0x000fe20000000000 */
[--C-:B------:R-:W-:Y:S01]  /*67f0*/  FFMA.FTZ R168, R211, UR4, -R244.reuse ;  /* 0x00000004d3a87c23 */ /* 0x100fe200080108f4 */
[----:B------:R-:W-:Y:S01]  /*6800*/  FSEL R243, R243, RZ, P0 ;  /* 0x000000fff3f37208 */ /* 0x000fe20000000000 */
[----:B------:R-:W-:Y:S01]  /*6810*/  FFMA.FTZ R211, R209, UR4, -R244 ;  /* 0x00000004d1d37c23 */ /* 0x000fe200080108f4 */
[----:B------:R-:W-:Y:S01]  /*6820*/  MUFU.EX2 R178, R178 ;  /* 0x000000b200b27308 */ /* 0x000fe20000000800 */
[----:B------:R-:W-:Y:S02]  /*6830*/  FADD.FTZ R165, R167, -R246 ;  /* 0x800000f6a7a57221 */ /* 0x000fe40000010000 */
[--C-:B------:R-:W-:Y:S01]  /*6840*/  FFMA.FTZ R179, R242, UR4, -R243.reuse ;  /* 0x00000004f2b37c23 */ /* 0x100fe200080108f3 */
[----:B------:R-:W-:Y:S01]  /*6850*/  FMUL.FTZ R242, R177, UR4 ;  /* 0x00000004b1f27c20 */ /* 0x000fe20008410000 */
[--C-:B------:R-:W-:Y:S01]  /*6860*/  FFMA.FTZ R209, R166, UR4, -R243.reuse ;  /* 0x00000004a6d17c23 */ /* 0x100fe200080108f3 */
[----:B------:R-:W-:Y:S01]  /*6870*/  FMUL.FTZ R215, R165, UR4 ;  /* 0x00000004a5d77c20 */ /* 0x000fe20008410000 */
[--C-:B------:R-:W-:Y:S01]  /*6880*/  FFMA.FTZ R210, R210, UR4, -R243.reuse ;  /* 0x00000004d2d27c23 */ /* 0x100fe200080108f3 */
[--C-:B------:R-:W-:Y:S01]  /*6890*/  FFMA.FTZ R177, R164, UR4, -R243.reuse ;  /* 0x00000004a4b17c23 */ /* 0x100fe200080108f3 */
[----:B------:R-:W1:Y:S01]  /*68a0*/  MUFU.EX2 R176, R176 ;  /* 0x000000b000b07308 */ /* 0x000e620000000800 */
[----:B------:R-:W-:-:S03]  /*68b0*/  FFMA.FTZ R190, R190, UR4, -R243 ;  /* 0x00000004bebe7c23 */ /* 0x000fc600080108f3 */
[----:B------:R-:W-:Y:S04]  /*68c0*/  MUFU.EX2 R168, R168 ;  /* 0x000000a800a87308 */ /* 0x000fe80000000800 */
[----:B------:R-:W2:Y:S04]  /*68d0*/  MUFU.EX2 R211, R211 ;  /* 0x000000d300d37308 */ /* 0x000ea80000000800 */
[----:B------:R-:W-:Y:S01]  /*68e0*/  MUFU.EX2 R209, R209 ;  /* 0x000000d100d17308 */ /* 0x000fe20000000800 */
[----:B-1----:R-:W-:-:S03]  /*68f0*/  F2FP.BF16.F32.PACK_AB R164, R176, R178 ;  /* 0x000000b2b0a4723e */ /* 0x002fc600000010ff */
[----:B------:R-:W1:Y:S04]  /*6900*/  MUFU.EX2 R179, R179 ;  /* 0x000000b300b37308 */ /* 0x000e680000000800 */
[----:B------:R-:W3:Y:S01]  /*6910*/  MUFU.EX2 R242, R242 ;  /* 0x000000f200f27308 */ /* 0x000ee20000000800 */
[----:B--2---:R-:W-:-:S03]  /*6920*/  F2FP.BF16.F32.PACK_AB R166, R211, R168 ;  /* 0x000000a8d3a6723e */ /* 0x004fc600000010ff */
[----:B------:R-:W2:Y:S04]  /*6930*/  MUFU.EX2 R215, R215 ;  /* 0x000000d700d77308 */ /* 0x000ea80000000800 */
[----:B------:R-:W-:Y:S01]  /*6940*/  MUFU.EX2 R210, R210 ;  /* 0x000000d200d27308 */ /* 0x000fe20000000800 */
[----:B-1----:R-:W-:-:S03]  /*6950*/  F2FP.BF16.F32.PACK_AB R165, R179, R209 ;  /* 0x000000d1b3a5723e */ /* 0x002fc600000010ff */
[----:B------:R-:W1:Y:S01]  /*6960*/  MUFU.EX2 R177, R177 ;  /* 0x000000b100b17308 */ /* 0x000e620000000800 */
[-C--:B---3--:R-:W-:Y:S01]  /*6970*/  FMUL.FTZ R68, R68, R242.reuse ;  /* 0x000000f244447220 */ /* 0x088fe20000410000 */
[-C--:B------:R-:W-:Y:S01]  /*6980*/  FMUL.FTZ R69, R69, R242.reuse ;  /* 0x000000f245457220 */ /* 0x080fe20000410000 */
[-C--:B------:R-:W-:Y:S01]  /*6990*/  FMUL.FTZ R80, R80, R242.reuse ;  /* 0x000000f250507220 */ /* 0x080fe20000410000 */
[-C--:B------:R-:W-:Y:S01]  /*69a0*/  FMUL.FTZ R81, R81, R242.reuse ;  /* 0x000000f251517220 */ /* 0x080fe20000410000 */
[-C--:B--2---:R-:W-:Y:S01]  /*69b0*/  FMUL.FTZ R70, R70, R215.reuse ;  /* 0x000000d746467220 */ /* 0x084fe20000410000 */
[-C--:B------:R-:W-:Y:S01]  /*69c0*/  FMUL.FTZ R71, R71, R215.reuse ;  /* 0x000000d747477220 */ /* 0x080fe20000410000 */
[-C--:B------:R-:W-:Y:S01]  /*69d0*/  FMUL.FTZ R82, R82, R215.reuse ;  /* 0x000000d752527220 */ /* 0x080fe20000410000 */
[-C--:B------:R-:W-:Y:S01]  /*69e0*/  FMUL.FTZ R83, R83, R215.reuse ;  /* 0x000000d753537220 */ /* 0x080fe20000410000 */
[-C--:B------:R-:W-:Y:S01]  /*69f0*/  FMUL.FTZ R100, R100, R242.reuse ;  /* 0x000000f264647220 */ /* 0x080fe20000410000 */
[----:B------:R-:W-:Y:S01]  /*6a00*/  FMUL.FTZ R101, R101, R242 ;  /* 0x000000f265657220 */ /* 0x000fe20000410000 */
[-C--:B------:R-:W-:Y:S01]  /*6a10*/  FMUL.FTZ R102, R102, R215.reuse ;  /* 0x000000d766667220 */ /* 0x080fe20000410000 */
[-C--:B------:R-:W-:Y:S01]  /*6a20*/  FMUL.FTZ R103, R103, R215.reuse ;  /* 0x000000d767677220 */ /* 0x080fe20000410000 */
[----:B-1----:R-:W-:Y:S01]  /*6a30*/  F2FP.BF16.F32.PACK_AB R167, R177, R210 ;  /* 0x000000d2b1a7723e */ /* 0x002fe200000010ff */
        /* <DEDUP_REMOVED lines=53> */
[----:B------:R-:W-:Y:S01]  /*6d90*/  FFMA.FTZ R13, R205, UR4, -R207 ;  /* 0x00000004cd0d7c23 */ /* 0x000fe200080108cf */
[----:B------:R-:W-:Y:S01]  /*6da0*/  FFMA.FTZ R12, R204, UR4, -R199 ;  /* 0x00000004cc0c7c23 */ /* 0x000fe200080108c7 */
[----:B------:R1:W-:Y:S01]  /*6db0*/  MUFU.EX2 R205, R208 ;  /* 0x000000d000cd7308 */ /* 0x0003e20000000800 */
[----:B------:R-:W-:Y:S01]  /*6dc0*/  FFMA.FTZ R241, R241, R242, R178 ;  /* 0x000000f2f1f17223 */ /* 0x000fe200000100b2 */
[----:B------:R-:W-:-:S02]  /*6dd0*/  FFMA.FTZ R236, R236, R215, R209 ;  /* 0x000000d7ecec7223 */ /* 0x000fc400000100d1 */
[----:B------:R-:W-:Y:S01]  /*6de0*/  MUFU.EX2 R190, R190 ;  /* 0x000000be00be7308 */ /* 0x000fe20000000800 */
[C---:B------:R-:W-:Y:S01]  /*6df0*/  HMMA.16816.F32.BF16 R80, R164.reuse, R14, R80 ;  /* 0x0000000ea450723c */ /* 0x040fe20000041850 */
[--C-:B------:R-:W-:Y:S01]  /*6e00*/  FFMA.FTZ R14, R206, UR4, -R207.reuse ;  /* 0x00000004ce0e7c23 */ /* 0x100fe200080108cf */
[----:B------:R-:W-:Y:S01]  /*6e10*/  FFMA.FTZ R207, R203, UR4, -R207 ;  /* 0x00000004cbcf7c23 */ /* 0x000fe200080108cf */
[----:B------:R-:W2:Y:S01]  /*6e20*/  MUFU.EX2 R206, R13 ;  /* 0x0000000d00ce7308 */ /* 0x000ea20000000800 */
[----:B------:R-:W-:Y:S01]  /*6e30*/  FADD.FTZ R241, R176, R241 ;  /* 0x000000f1b0f17221 */ /* 0x000fe20000010000 */
[----:B------:R-:W-:Y:S02]  /*6e40*/  FADD.FTZ R179, R179, R236 ;  /* 0x000000ecb3b37221 */ /* 0x000fe40000010000 */
[----:B------:R-:W-:Y:S01]  /*6e50*/  MUFU.EX2 R203, R14 ;  /* 0x0000000e00cb7308 */ /* 0x000fe20000000800 */
[C---:B------:R-:W-:Y:S01]  /*6e60*/  HMMA.16816.F32.BF16 R100, R164.reuse, R28, R100 ;  /* 0x0000001ca464723c */ /* 0x040fe20000041864 */
[--C-:B------:R-:W-:Y:S01]  /*6e70*/  FFMA.FTZ R29, R202, UR4, -R199.reuse ;  /* 0x00000004ca1d7c23 */ /* 0x100fe200080108c7 */
[----:B------:R-:W-:Y:S01]  /*6e80*/  FFMA.FTZ R28, R201, UR4, -R199 ;  /* 0x00000004c91c7c23 */ /* 0x000fe200080108c7 */
[----:B------:R3:W-:Y:S01]  /*6e90*/  MUFU.EX2 R202, R12 ;  /* 0x0000000c00ca7308 */ /* 0x0007e20000000800 */
[--C-:B-1----:R-:W-:Y:S01]  /*6ea0*/  FFMA.FTZ R208, R193, UR4, -R243.reuse ;  /* 0x00000004c1d07c23 */ /* 0x102fe200080108f3 */
[----:B------:R-:W-:Y:S01]  /*6eb0*/  FFMA.FTZ R193, R195, UR4, -R243 ;  /* 0x00000004c3c17c23 */ /* 0x000fe200080108f3 */
[----:B------:R-:W-:Y:S01]  /*6ec0*/  FADD.FTZ R168, R168, R241 ;  /* 0x000000f1a8a87221 */ /* 0x000fe20000010000 */
[----:B------:R-:W-:Y:S01]  /*6ed0*/  MUFU.EX2 R201, R29 ;  /* 0x0000001d00c97308 */ /* 0x000fe20000000800 */
[----:B------:R-:W-:Y:S01]  /*6ee0*/  HMMA.16816.F32.BF16 R160, R164, R172, R160 ;  /* 0x000000aca4a0723c */ /* 0x000fe200000418a0 */
[----:B------:R-:W-:Y:S01]  /*6ef0*/  FADD.FTZ R210, R210, R179 ;  /* 0x000000b3d2d27221 */ /* 0x000fe20000010000 */
[----:B------:R-:W-:Y:S01]  /*6f00*/  FADD.FTZ R168, R211, R168 ;  /* 0x000000a8d3a87221 */ /* 0x000fe20000010000 */
[----:B------:R-:W-:Y:S02]  /*6f10*/  MUFU.EX2 R199, R28 ;  /* 0x0000001c00c77308 */ /* 0x000fe40000000800 */
[----:B------:R-:W-:-:S02]  /*6f20*/  FADD.FTZ R177, R177, R210 ;  /* 0x000000d2b1b17221 */ /* 0x000fc40000010000 */
[----:B------:R1:W4:Y:S01]  /*6f30*/  MUFU.EX2 R204, R207 ;  /* 0x000000cf00cc7308 */ /* 0x0003220000000800 */
[C---:B------:R-:W-:Y:S01]  /*6f40*/  HMMA.16816.F32.BF16 R148, R164.reuse, R174, R148 ;  /* 0x000000aea494723c */ /* 0x040fe20000041894 */
[----:B---3--:R-:W-:Y:S02]  /*6f50*/  LDSM.16.MT88.4 R12, [R222+0xb800] ;  /* 0x00b80000de0c783b */ /* 0x008fe40000004200 */
[----:B------:R-:W-:Y:S02]  /*6f60*/  MUFU.EX2 R195, R208 ;  /* 0x000000d000c37308 */ /* 0x000fe40000000800 */
[----:B------:R-:W-:Y:S02]  /*6f70*/  LDSM.16.MT88.4 R172, [R196+0x1800] ;  /* 0x00180000c4ac783b */ /* 0x000fe40000004200 */
[----:B------:R-:W-:Y:S01]  /*6f80*/  MUFU.EX2 R193, R193 ;  /* 0x000000c100c17308 */ /* 0x000fe20000000800 */
[----:B------:R-:W-:Y:S01]  /*6f90*/  HMMA.16816.F32.BF16 R144, R164, R32, R144 ;  /* 0x00000020a490723c */ /* 0x000fe20000041890 */
[--C-:B-1----:R-:W-:Y:S01]  /*6fa0*/  FFMA.FTZ R207, R192, UR4, -R244.reuse ;  /* 0x00000004c0cf7c23 */ /* 0x102fe200080108f4 */
[----:B------:R-:W-:-:S06]  /*6fb0*/  FFMA.FTZ R192, R194, UR4, -R244 ;  /* 0x00000004c2c07c23 */ /* 0x000fcc00080108f4 */
[C---:B------:R-:W-:Y:S01]  /*6fc0*/  HMMA.16816.F32.BF16 R132, R164.reuse, R34, R132 ;  /* 0x00000022a484723c */ /* 0x040fe20000041884 */
[----:B------:R1:W-:Y:S01]  /*6fd0*/  LDSM.16.MT88.4 R32, [R196+0x800] ;  /* 0x00080000c420783b */ /* 0x0003e20000004200 */
[----:B------:R-:W3:Y:S04]  /*6fe0*/  MUFU.EX2 R194, R207 ;  /* 0x000000cf00c27308 */ /* 0x000ee80000000800 */
[----:B------:R-:W5:Y:S02]  /*6ff0*/  MUFU.EX2 R192, R192 ;  /* 0x000000c000c07308 */ /* 0x000f640000000800 */
[C---:B------:R-:W-:Y:S08]  /*7000*/  HMMA.16816.F32.BF16 R36, R164.reuse, R20, R36 ;  /* 0x00000014a424723c */ /* 0x040ff00000041824 */
[C---:B------:R-:W-:Y:S01]  /*7010*/  HMMA.16816.F32.BF16 R48, R164.reuse, R22, R48 ;  /* 0x00000016a430723c */ /* 0x040fe20000041830 */
[----:B------:R-:W3:Y:S07]  /*7020*/  LDSM.16.MT88.4 R20, [R219+0xa800] ;  /* 0x00a80000db14783b */ /* 0x000eee0000004200 */
[----:B------:R-:W-:Y:S01]  /*7030*/  HMMA.16816.F32.BF16 R52, R164, R16, R52 ;  /* 0x00000010a434723c */ /* 0x000fe20000041834 */
[----:B-1----:R-:W-:-:S06]  /*7040*/  FFMA.FTZ R196, R198, UR4, -R243 ;  /* 0x00000004c6c47c23 */ /* 0x002fcc00080108f3 */
[----:B------:R-:W1:Y:S01]  /*7050*/  MUFU.EX2 R196, R196 ;  /* 0x000000c400c47308 */ /* 0x000e620000000800 */
[C---:B------:R-:W-:Y:S01]  /*7060*/  HMMA.16816.F32.BF16 R64, R164.reuse, R18, R64 ;  /* 0x00000012a440723c */ /* 0x040fe20000041840 */
[----:B------:R-:W-:Y:S07]  /*7070*/  LDSM.16.MT88.4 R16, [R218+0x800] ;  /* 0x00080000da10783b */ /* 0x000fee0000004200 */
[C---:B------:R-:W-:Y:S08]  /*7080*/  HMMA.16816.F32.BF16 R84, R164.reuse, R24, R84 ;  /* 0x00000018a454723c */ /* 0x040ff00000041854 */
[C---:B------:R-:W-:Y:S01]  /*7090*/  HMMA.16816.F32.BF16 R96, R164.reuse, R26, R96 ;  /* 0x0000001aa460723c */ /* 0x040fe20000041860 */
[----:B------:R-:W5:Y:S07]  /*70a0*/  LDSM.16.MT88.4 R24, [R222+0xa800] ;  /* 0x00a80000de18783b */ /* 0x000f6e0000004200 */
[C---:B------:R-:W-:Y:S01]  /*70b0*/  HMMA.16816.F32.BF16 R112, R164.reuse, R30, R112 ;  /* 0x0000001ea470723c */ /* 0x040fe20000041870 */
[----:B------:R-:W-:Y:S07]  /*70c0*/  LDSM.16.MT88.4 R28, [R218+0x1800] ;  /* 0x00180000da1c783b */ /* 0x000fee0000004200 */
[C---:B------:R-:W-:Y:S08]  /*70d0*/  HMMA.16816.F32.BF16 R116, R164.reuse, R8, R116 ;  /* 0x00000008a474723c */ /* 0x040ff00000041874 */
[----:B------:R-:W-:Y:S01]  /*70e0*/  HMMA.16816.F32.BF16 R128, R164, R10, R128 ;  /* 0x0000000aa480723c */ /* 0x000fe20000041880 */
[----:B------:R-:W1:Y:S01]  /*70f0*/  LDSM.16.MT88.4 R8, [R219+0xb800] ;  /* 0x00b80000db08783b */ /* 0x000e620000004200 */
[----:B--2---:R-:W-:Y:S01]  /*7100*/  F2FP.BF16.F32.PACK_AB R164, R206, R205 ;  /* 0x000000cdcea4723e */ /* 0x004fe200000010ff */
[----:B------:R-:W-:Y:S01]  /*7110*/  FADD.FTZ R205, R205, R184 ;  /* 0x000000b8cdcd7221 */ /* 0x000fe20000010000 */
[----:B----4-:R-:W-:-:S02]  /*7120*/  F2FP.BF16.F32.PACK_AB R166, R204, R203 ;  /* 0x000000cbcca6723e */ /* 0x010fc400000010ff */
[C---:B------:R-:W-:Y:S01]  /*7130*/  F2FP.BF16.F32.PACK_AB R165, R201.reuse, R202 ;  /* 0x000000cac9a5723e */ /* 0x040fe200000010ff */
[----:B------:R-:W-:Y:S01]  /*7140*/  FADD.FTZ R202, R202, R185 ;  /* 0x000000b9caca7221 */ /* 0x000fe20000010000 */
[----:B------:R-:W-:Y:S01]  /*7150*/  F2FP.BF16.F32.PACK_AB R167, R200, R199 ;  /* 0x000000c7c8a7723e */ /* 0x000fe200000010ff */
[----:B------:R-:W-:Y:S02]  /*7160*/  FADD.FTZ R206, R206, R205 ;  /* 0x000000cdcece7221 */ /* 0x000fe40000010000 */
[----:B------:R-:W-:Y:S02]  /*7170*/  FADD.FTZ R202, R201, R202 ;  /* 0x000000cac9ca7221 */ /* 0x000fe40000010000 */
[----:B------:R-:W-:Y:S02]  /*7180*/  FADD.FTZ R203, R203, R206 ;  /* 0x000000cecbcb7221 */ /* 0x000fe40000010000 */
[----:B---3--:R-:W-:Y:S01]  /*7190*/  HMMA.16816.F32.BF16 R140, R164, R20, R140 ;  /* 0x00000014a48c723c */ /* 0x008fe2000004188c */
[----:B------:R-:W-:Y:S01]  /*71a0*/  FADD.FTZ R199, R199, R202 ;  /* 0x000000cac7c77221 */ /* 0x000fe20000010000 */
[----:B------:R-:W-:-:S03]  /*71b0*/  FADD.FTZ R239, R204, R203 ;  /* 0x000000cbccef7221 */ /* 0x000fc60000010000 */
[----:B------:R-:W-:-:S03]  /*71c0*/  FADD.FTZ R237, R200, R199 ;  /* 0x000000c7c8ed7221 */ /* 0x000fc60000010000 */
[C---:B-----5:R-:W-:Y:S08]  /*71d0*/  HMMA.16816.F32.BF16 R156, R164.reuse, R24, R156 ;  /* 0x00000018a49c723c */ /* 0x060ff0000004189c */
        /* <DEDUP_REMOVED lines=47> */
[----:B------:R-:W-:Y:S01]  /*74d0*/  VIADD R9, R5, 0xfffffffd ;  /* 0xfffffffd05097836 */ /* 0x000fe20000000000 */
[----:B------:R-:W-:-:S04]  /*74e0*/  DEPBAR.LE SB0, 0x0 ;  /* 0x000080000000791a */ /* 0x000fc80000000000 */
[----:B------:R-:W-:Y:S01]  /*74f0*/  IMAD.WIDE.U32 R12, R9, R6, RZ ;  /* 0x00000006090c7225 */ /* 0x000fe200078e00ff */
[----:B------:R-:W-:Y:S01]  /*7500*/  BAR.SYNC.DEFER_BLOCKING 0x0 ;  /* 0x0000000000007b1d */ /* 0x000fe20000010000 */
[----:B------:R-:W-:Y:S02]  /*7510*/  ISETP.NE.AND P5, PT, R5, 0x3, PT ;  /* 0x000000030500780c */ /* 0x000fe40003fa5270 */
[----:B------:R-:W-:Y:S01]  /*7520*/  IMAD R9, R9, R7, R13 ;  /* 0x0000000709097224 */ /* 0x000fe200078e020d */
[C---:B------:R-:W-:Y:S01]  /*7530*/  LEA R14, P1, R12.reuse, R229, 0x6 ;  /* 0x000000e50c0e7211 */ /* 0x040fe200078230ff */
[----:B------:R-:W-:-:S03]  /*7540*/  IMAD.SHL.U32 R11, R12, 0x20, RZ ;  /* 0x000000200c0b7824 */ /* 0x000fc600078e00ff */
[--C-:B------:R-:W-:Y:S02]  /*7550*/  SHF.L.U64.HI R8, R12, 0x5, R9.reuse ;  /* 0x000000050c087819 */ /* 0x100fe40000010209 */
[----:B------:R-:W-:Y:S02]  /*7560*/  LEA R10, P0, R6, R11, 0x4 ;  /* 0x0000000b060a7211 */ /* 0x000fe400078020ff */
[----:B------:R-:W-:Y:S02]  /*7570*/  LEA.HI.X R15, R12, R228, R9, 0x6, P1 ;  /* 0x000000e40c0f7211 */ /* 0x000fe400008f3409 */
[----:B------:R-:W-:Y:S02]  /*7580*/  LEA.HI.X R9, R6, R8, R7, 0x4, P0 ;  /* 0x0000000806097211 */ /* 0x000fe400000f2407 */
[----:B------:R-:W-:-:S04]  /*7590*/  LEA R12, P0, R10, R229, 0x1 ;  /* 0x000000e50a0c7211 */ /* 0x000fc800078008ff */
[----:B------:R-:W-:Y:S01]  /*75a0*/  LEA.HI.X R13, R10, R228, R9, 0x1, P0 ;  /* 0x000000e40a0d7211 */ /* 0x000fe200000f0c09 */
        /* <DEDUP_REMOVED lines=12> */
[----:B------:R-:W5:Y:S01]  /*7670*/  LDSM.16.M88.4 R200, [R224+0x2000] ;  /* 0x00200000e0c8783b */ /* 0x000f620000000200 */
[----:B-1----:R-:W-:-:S03]  /*7680*/  IMAD.MOV.U32 R13, RZ, RZ, 0x40 ;  /* 0x00000040ff0d7424 */ /* 0x002fc600078e00ff */
[----:B------:R-:W1:Y:S04]  /*7690*/  LDSM.16.M88.4 R192, [R221+0x8800] ;  /* 0x00880000ddc0783b */ /* 0x000e680000000200 */
[----:B------:R-:W1:Y:S01]  /*76a0*/  LDSM.16.M88.4 R172, [R224] ;  /* 0x00000000e0ac783b */ /* 0x000e620000000200 */
[----:B------:R-:W-:-:S03]  /*76b0*/  SEL R13, R13, 0xffffffc0, !P6 ;  /* 0xffffffc00d0d7807 */ /* 0x000fc60007000000 */
[----:B------:R-:W-:Y:S02]  /*76c0*/  LDSM.16.M88.4 R164, [R0+0x2000] ;  /* 0x0020000000a4783b */ /* 0x000fe40000000200 */
[----:B------:R-:W-:Y:S02]  /*76d0*/  IMAD.IADD R168, R4, 0x1, R13 ;  /* 0x0000000104a87824 */ /* 0x000fe400078e020d */
[----:B------:R-:W-:Y:S04]  /*76e0*/  LDSM.16.M88.4 R204, [R221+0x9000] ;  /* 0x00900000ddcc783b */ /* 0x000fe80000000200 */
[----:B------:R-:W1:Y:S01]  /*76f0*/  LDSM.16.M88.4 R32, [R168+0x8000] ;  /* 0x00800000a820783b */ /* 0x000e620000000200 */
[-C--:B--2---:R-:W-:Y:S03]  /*7700*/  HMMA.16816.F32.BF16 R28, R176, R188.reuse, RZ ;  /* 0x000000bcb01c723c */ /* 0x084fe600000418ff */
[----:B------:R-:W2:Y:S04]  /*7710*/  LDSM.16.M88.4 R12, [R168+0x8800] ;  /* 0x00880000a80c783b */ /* 0x000ea80000000200 */
        /* <DEDUP_REMOVED lines=9> */
[----:B------:R-:W3:Y:S07]  /*77b0*/  LDSM.16.M88.4 R8, [R0] ;  /* 0x000000000008783b */ /* 0x000eee0000000200 */
[C---:B-----5:R-:W-:Y:S08]  /*77c0*/  HMMA.16816.F32.BF16 R24, R200.reuse, R196, R24 ;  /* 0x000000c4c818723c */ /* 0x060ff00000041818 */
[C---:B-1----:R-:W-:Y:S08]  /*77d0*/  HMMA.16816.F32.BF16 R16, R200.reuse, R192, R16 ;  /* 0x000000c0c810723c */ /* 0x042ff00000041810 */
[C---:B------:R-:W-:Y:S08]  /*77e0*/  HMMA.16816.F32.BF16 R20, R200.reuse, R198, R20 ;  /* 0x000000c6c814723c */ /* 0x040ff00000041814 */
[----:B------:R-:W-:Y:S01]  /*77f0*/  HMMA.16816.F32.BF16 R180, R200, R194, R180 ;  /* 0x000000c2c8b4723c */ /* 0x000fe200000418b4 */
[----:B------:R-:W-:Y:S07]  /*7800*/  LDSM.16.M88.4 R200, [R223+0x2000] ;  /* 0x00200000dfc8783b */ /* 0x000fee0000000200 */
[C---:B------:R-:W-:Y:S08]  /*7810*/  HMMA.16816.F32.BF16 R28, R172.reuse, R196, R28 ;  /* 0x000000c4ac1c723c */ /* 0x040ff0000004181c */
[C---:B------:R-:W-:Y:S08]  /*7820*/  HMMA.16816.F32.BF16 R184, R172.reuse, R192, R184 ;  /* 0x000000c0acb8723c */ /* 0x040ff000000418b8 */
[C---:B------:R-:W-:Y:S01]  /*7830*/  HMMA.16816.F32.BF16 R188, R172.reuse, R198, R188 ;  /* 0x000000c6acbc723c */ /* 0x040fe200000418bc */
[----:B------:R-:W1:Y:S07]  /*7840*/  LDSM.16.M88.4 R196, [R220+0x8000] ;  /* 0x00800000dcc4783b */ /* 0x000e6e0000000200 */
[----:B------:R-:W-:Y:S01]  /*7850*/  HMMA.16816.F32.BF16 R176, R172, R194, R176 ;  /* 0x000000c2acb0723c */ /* 0x000fe200000418b0 */
[----:B------:R-:W4:Y:S04]  /*7860*/  LDSM.16.M88.4 R192, [R220+0x8800] ;  /* 0x00880000dcc0783b */ /* 0x000f280000000200 */
[----:B------:R-:W5:Y:S03]  /*7870*/  LDSM.16.M88.4 R172, [R223] ;  /* 0x00000000dfac783b */ /* 0x000f660000000200 */
[C---:B------:R-:W-:Y:S08]  /*7880*/  HMMA.16816.F32.BF16 R24, R164.reuse, R32, R24 ;  /* 0x00000020a418723c */ /* 0x040ff00000041818 */
[C---:B--2---:R-:W-:Y:S08]  /*7890*/  HMMA.16816.F32.BF16 R16, R164.reuse, R12, R16 ;  /* 0x0000000ca410723c */ /* 0x044ff00000041810 */
[C---:B------:R-:W-:Y:S08]  /*78a0*/  HMMA.16816.F32.BF16 R20, R164.reuse, R34, R20 ;  /* 0x00000022a414723c */ /* 0x040ff00000041814 */
[----:B------:R-:W-:Y:S01]  /*78b0*/  HMMA.16816.F32.BF16 R180, R164, R14, R180 ;  /* 0x0000000ea4b4723c */ /* 0x000fe200000418b4 */
[----:B------:R-:W-:Y:S07]  /*78c0*/  LDSM.16.M88.4 R164, [R226+0x6000] ;  /* 0x00600000e2a4783b */ /* 0x000fee0000000200 */
[C---:B---3--:R-:W-:Y:S08]  /*78d0*/  HMMA.16816.F32.BF16 R28, R8.reuse, R32, R28 ;  /* 0x00000020081c723c */ /* 0x048ff0000004181c */
[C---:B------:R-:W-:Y:S01]  /*78e0*/  HMMA.16816.F32.BF16 R188, R8.reuse, R34, R188 ;  /* 0x0000002208bc723c */ /* 0x040fe200000418bc */
[----:B------:R-:W2:Y:S07]  /*78f0*/  LDSM.16.M88.4 R32, [R225+UR5+0x9000] ;  /* 0x00900005e120783b */ /* 0x000eae0008000200 */
[C---:B------:R-:W-:Y:S08]  /*7900*/  HMMA.16816.F32.BF16 R184, R8.reuse, R12, R184 ;  /* 0x0000000c08b8723c */ /* 0x040ff000000418b8 */
[----:B------:R-:W-:Y:S01]  /*7910*/  HMMA.16816.F32.BF16 R176, R8, R14, R176 ;  /* 0x0000000e08b0723c */ /* 0x000fe200000418b0 */
[----:B------:R-:W3:Y:S04]  /*7920*/  LDSM.16.M88.4 R12, [R225+UR5+0x9800] ;  /* 0x00980005e10c783b */ /* 0x000ee80008000200 */
[----:B------:R-:W3:Y:S03]  /*7930*/  LDSM.16.M88.4 R8, [R226+0x4000] ;  /* 0x00400000e208783b */ /* 0x000ee60000000200 */
[C---:B-1----:R-:W-:Y:S08]  /*7940*/  HMMA.16816.F32.BF16 R24, R200.reuse, R196, R24 ;  /* 0x000000c4c818723c */ /* 0x042ff00000041818 */
[C---:B------:R-:W-:Y:S08]  /*7950*/  HMMA.16816.F32.BF16 R20, R200.reuse, R198, R20 ;  /* 0x000000c6c814723c */ /* 0x040ff00000041814 */
[C---:B----4-:R-:W-:Y:S08]  /*7960*/  HMMA.16816.F32.BF16 R16, R200.reuse, R192, R16 ;  /* 0x000000c0c810723c */ /* 0x050ff00000041810 */
[----:B------:R-:W-:Y:S01]  /*7970*/  HMMA.16816.F32.BF16 R180, R200, R194, R180 ;  /* 0x000000c2c8b4723c */ /* 0x000fe200000418b4 */
[----:B------:R-:W-:Y:S07]  /*7980*/  LDSM.16.M88.4 R200, [R224+0x4000] ;  /* 0x00400000e0c8783b */ /* 0x000fee0000000200 */
[C---:B-----5:R-:W-:Y:S08]  /*7990*/  HMMA.16816.F32.BF16 R28, R172.reuse, R196, R28 ;  /* 0x000000c4ac1c723c */ /* 0x060ff0000004181c */
[C---:B------:R-:W-:Y:S01]  /*79a0*/  HMMA.16816.F32.BF16 R188, R172.reuse, R198, R188 ;  /* 0x000000c6acbc723c */ /* 0x040fe200000418bc */
[----:B------:R-:W1:Y:S07]  /*79b0*/  LDSM.16.M88.4 R196, [R224+0x6000] ;  /* 0x00600000e0c4783b */ /* 0x000e6e0000000200 */
[C---:B------:R-:W-:Y:S08]  /*79c0*/  HMMA.16816.F32.BF16 R184, R172.reuse, R192, R184 ;  /* 0x000000c0acb8723c */ /* 0x040ff000000418b8 */
[----:B------:R-:W-:Y:S01]  /*79d0*/  HMMA.16816.F32.BF16 R176, R172, R194, R176 ;  /* 0x000000c2acb0723c */ /* 0x000fe200000418b0 */
[----:B------:R-:W4:Y:S04]  /*79e0*/  LDSM.16.M88.4 R192, [R221+0x9800] ;  /* 0x00980000ddc0783b */ /* 0x000f280000000200 */
[----:B------:R-:W-:Y:S03]  /*79f0*/  LDSM.16.M88.4 R172, [R0+0x4000] ;  /* 0x0040000000ac783b */ /* 0x000fe60000000200 */
[C---:B--2---:R-:W-:Y:S08]  /*7a00*/  HMMA.16816.F32.BF16 R24, R164.reuse, R32, R24 ;  /* 0x00000020a418723c */ /* 0x044ff00000041818 */
[C---:B------:R-:W-:Y:S08]  /*7a10*/  HMMA.16816.F32.BF16 R20, R164.reuse, R34, R20 ;  /* 0x00000022a414723c */ /* 0x040ff00000041814 */
[C---:B---3--:R-:W-:Y:S08]  /*7a20*/  HMMA.16816.F32.BF16 R16, R164.reuse, R12, R16 ;  /* 0x0000000ca410723c */ /* 0x048ff00000041810 */
[----:B------:R-:W-:Y:S01]  /*7a30*/  HMMA.16816.F32.BF16 R180, R164, R14, R180 ;  /* 0x0000000ea4b4723c */ /* 0x000fe200000418b4 */
[----:B------:R-:W-:Y:S07]  /*7a40*/  LDSM.16.M88.4 R164, [R0+0x6000] ;  /* 0x0060000000a4783b */ /* 0x000fee0000000200 */
[C---:B------:R-:W-:Y:S08]  /*7a50*/  HMMA.16816.F32.BF16 R28, R8.reuse, R32, R28 ;  /* 0x00000020081c723c */ /* 0x040ff0000004181c */
[----:B------:R-:W-:Y:S01]  /*7a60*/  HMMA.16816.F32.BF16 R188, R8, R34, R188 ;  /* 0x0000002208bc723c */ /* 0x000fe200000418bc */
[----:B------:R-:W2:Y:S07]  /*7a70*/  LDSM.16.M88.4 R32, [R168+0x9000] ;  /* 0x00900000a820783b */ /* 0x000eae0000000200 */
[C---:B-1----:R-:W-:Y:S08]  /*7a80*/  HMMA.16816.F32.BF16 R24, R196.reuse, R204, R24 ;  /* 0x000000ccc418723c */ /* 0x042ff00000041818 */
[C---:B------:R-:W-:Y:S08]  /*7a90*/  HMMA.16816.F32.BF16 R20, R196.reuse, R206, R20 ;  /* 0x000000cec414723c */ /* 0x040ff00000041814 */
[C---:B----4-:R-:W-:Y:S08]  /*7aa0*/  HMMA.16816.F32.BF16 R16, R196.reuse, R192, R16 ;  /* 0x000000c0c410723c */ /* 0x050ff00000041810 */
[----:B------:R-:W-:Y:S01]  /*7ab0*/  HMMA.16816.F32.BF16 R180, R196, R194, R180 ;  /* 0x000000c2c4b4723c */ /* 0x000fe200000418b4 */
[----:B------:R-:W1:Y:S07]  /*7ac0*/  LDSM.16.M88.4 R196, [R168+0x9800] ;  /* 0x00980000a8c4783b */ /* 0x000e6e0000000200 */
[----:B------:R-:W-:Y:S08]  /*7ad0*/  HMMA.16816.F32.BF16 R28, R200, R204, R28 ;  /* 0x000000ccc81c723c */ /* 0x000ff0000004181c */
[C---:B------:R-:W-:Y:S08]  /*7ae0*/  HMMA.16816.F32.BF16 R184, R8.reuse, R12, R184 ;  /* 0x0000000c08b8723c */ /* 0x040ff000000418b8 */
[----:B------:R-:W-:Y:S01]  /*7af0*/  HMMA.16816.F32.BF16 R176, R8, R14, R176 ;  /* 0x0000000e08b0723c */ /* 0x000fe200000418b0 */
[----:B------:R-:W-:Y:S04]  /*7b00*/  LDSM.16.M88.4 R8, [R220+0x9000] ;  /* 0x00900000dc08783b */ /* 0x000fe80000000200 */
[----:B------:R-:W-:Y:S03]  /*7b10*/  LDSM.16.M88.4 R12, [R223+0x4000] ;  /* 0x00400000df0c783b */ /* 0x000fe60000000200 */
[----:B------:R-:W-:Y:S01]  /*7b20*/  HMMA.16816.F32.BF16 R204, R200, R206, R188 ;  /* 0x000000cec8cc723c */ /* 0x000fe200000418bc */
[----:B------:R-:W3:Y:S01]  /*7b30*/  LDSM.16.M88.4 R188, [R223+0x6000] ;  /* 0x00600000dfbc783b */ /* 0x000ee20000000200 */
[----:B------:R-:W-:-:S06]  /*7b40*/  DEPBAR.LE SB0, 0x0 ;  /* 0x000080000000791a */ /* 0x000fcc0000000000 */
[C---:B--2---:R-:W-:Y:S08]  /*7b50*/  HMMA.16816.F32.BF16 R24, R164.reuse, R32, R24 ;  /* 0x00000020a418723c */ /* 0x044ff00000041818 */
[C---:B------:R-:W-:Y:S08]  /*7b60*/  HMMA.16816.F32.BF16 R20, R164.reuse, R34, R20 ;  /* 0x00000022a414723c */ /* 0x040ff00000041814 */
[----:B-1----:R-:W-:Y:S08]  /*7b70*/  HMMA.16816.F32.BF16 R16, R164, R196, R16 ;  /* 0x000000c4a410723c */ /* 0x002ff00000041810 */
[----:B------:R-:W-:Y:S08]  /*7b80*/  HMMA.16816.F32.BF16 R184, R200, R192, R184 ;  /* 0x000000c0c8b8723c */ /* 0x000ff000000418b8 */
[----:B------:R-:W-:Y:S08]  /*7b90*/  HMMA.16816.F32.BF16 R180, R164, R198, R180 ;  /* 0x000000c6a4b4723c */ /* 0x000ff000000418b4 */
[----:B------:R-:W-:Y:S01]  /*7ba0*/  HMMA.16816.F32.BF16 R28, R172, R32, R28 ;  /* 0x00000020ac1c723c */ /* 0x000fe2000004181c */
[----:B------:R-:W-:-:S05]  /*7bb0*/  VIADD R32, R240, 0xffffffa8 ;  /* 0xffffffa8f0207836 */ /* 0x000fca0000000000 */
[----:B------:R-:W-:Y:S02]  /*7bc0*/  ISETP.GE.AND P4, PT, R32, R169, PT ;  /* 0x000000a92000720c */ /* 0x000fe40003f86270 */
[C---:B---3--:R-:W-:Y:S08]  /*7bd0*/  HMMA.16816.F32.BF16 R24, R188.reuse, R8, R24 ;  /* 0x00000008bc18723c */ /* 0x048ff00000041818 */
[C---:B------:R-:W-:Y:S08]  /*7be0*/  HMMA.16816.F32.BF16 R20, R188.reuse, R10, R20 ;  /* 0x0000000abc14723c */ /* 0x040ff00000041814 */
[----:B------:R-:W-:Y:S08]  /*7bf0*/  HMMA.16816.F32.BF16 R16, R188, R208, R16 ;  /* 0x000000d0bc10723c */ /* 0x000ff00000041810 */
[----:B------:R-:W-:Y:S03]  /*7c00*/  HMMA.16816.F32.BF16 R176, R200, R194, R176 ;  /* 0x000000c2c8b0723c */ /* 0x000fe600000418b0 */
[----:B------:R-:W-:Y:S01]  /*7c10*/  FMUL.FTZ R22, R22, UR6 ;  /* 0x0000000616167c20 */ /* 0x000fe20008410000 */
[----:B------:R-:W-:Y:S01]  /*7c20*/  FMUL.FTZ R20, R20, UR6 ;  /* 0x0000000614147c20 */ /* 0x000fe20008410000 */
[----:B------:R-:W-:Y:S01]  /*7c30*/  FMUL.FTZ R21, R21, UR6 ;  /* 0x0000000615157c20 */ /* 0x000fe20008410000 */
[----:B------:R-:W-:-:S02]  /*7c40*/  FMUL.FTZ R23, R23, UR6 ;  /* 0x0000000617177c20 */ /* 0x000fc40008410000 */
[----:B------:R-:W-:Y:S01]  /*7c50*/  HMMA.16816.F32.BF16 R184, R172, R196, R184 ;  /* 0x000000c4acb8723c */ /* 0x000fe200000418b8 */
[----:B------:R-:W-:Y:S02]  /*7c60*/  MUFU.TANH R22, R22 ;  /* 0x0000001600167308 */ /* 0x000fe40000002400 */
[----:B------:R-:W-:Y:S01]  /*7c70*/  FMUL.FTZ R17, R17, UR6 ;  /* 0x0000000611117c20 */ /* 0x000fe20008410000 */
[----:B------:R-:W-:Y:S01]  /*7c80*/  FMUL.FTZ R16, R16, UR6 ;  /* 0x0000000610107c20 */ /* 0x000fe20008410000 */
[----:B------:R-:W-:Y:S01]  /*7c90*/  FMUL.FTZ R202, R18, UR6 ;  /* 0x0000000612ca7c20 */ /* 0x000fe20008410000 */
[----:B------:R-:W-:Y:S02]  /*7ca0*/  VIADD R18, R240, 0xffffffa9 ;  /* 0xffffffa9f0127836 */ /* 0x000fe40000000000 */
[----:B------:R-:W-:Y:S01]  /*7cb0*/  FMUL.FTZ R19, R19, UR6 ;  /* 0x0000000613137c20 */ /* 0x000fe20008410000 */
[----:B------:R-:W-:Y:S01]  /*7cc0*/  HMMA.16816.F32.BF16 R180, R188, R210, R180 ;  /* 0x000000d2bcb4723c */ /* 0x000fe200000418b4 */
[----:B------:R-:W1:Y:S07]  /*7cd0*/  MUFU.TANH R20, R20 ;  /* 0x0000001400147308 */ /* 0x000e6e0000002400 */
[----:B------:R-:W-:Y:S01]  /*7ce0*/  HMMA.16816.F32.BF16 R28, R12, R8, R28 ;  /* 0x000000080c1c723c */ /* 0x000fe2000004181c */
[----:B------:R-:W-:Y:S01]  /*7cf0*/  FMUL.FTZ R9, R24, UR6 ;  /* 0x0000000618097c20 */ /* 0x000fe20008410000 */
[----:B------:R-:W-:Y:S01]  /*7d00*/  FMUL.FTZ R24, R25, UR6 ;  /* 0x0000000619187c20 */ /* 0x000fe20008410000 */
[----:B------:R-:W-:Y:S01]  /*7d10*/  FMUL.FTZ R25, R26, UR6 ;  /* 0x000000061a197c20 */ /* 0x000fe20008410000 */
[----:B------:R-:W-:Y:S01]  /*7d20*/  FMUL.FTZ R26, R27, UR6 ;  /* 0x000000061b1a7c20 */ /* 0x000fe20008410000 */
[----:B------:R-:W-:Y:S03]  /*7d30*/  MUFU.TANH R21, R21 ;  /* 0x0000001500157308 */ /* 0x000fe60000002400 */
[----:B------:R-:W-:Y:S01]  /*7d40*/  HMMA.16816.F32.BF16 R204, R172, R34, R204 ;  /* 0x00000022accc723c */ /* 0x000fe200000418cc */
[----:B------:R-:W-:-:S02]  /*7d50*/  VIADD R35, R240, 0xffffffa0 ;  /* 0xffffffa0f0237836 */ /* 0x000fc40000000000 */
[----:B------:R-:W-:Y:S01]  /*7d60*/  FMUL.FTZ R180, R180, UR6 ;  /* 0x00000006b4b47c20 */ /* 0x000fe20008410000 */
[----:B------:R-:W-:Y:S01]  /*7d70*/  FMUL.FTZ R181, R181, UR6 ;  /* 0x00000006b5b57c20 */ /* 0x000fe20008410000 */
[----:B------:R-:W2:Y:S01]  /*7d80*/  MUFU.TANH R9, R9 ;  /* 0x0000000900097308 */ /* 0x000ea20000002400 */
[----:B------:R-:W-:Y:S01]  /*7d90*/  VIADD R34, R240, 0xffffffa1 ;  /* 0xffffffa1f0227836 */ /* 0x000fe20000000000 */
[CC--:B------:R-:W-:Y:S01]  /*7da0*/  ISETP.GE.AND P0, PT, R35.reuse, R169.reuse, PT ;  /* 0x000000a92300720c */ /* 0x0c0fe20003f06270 */
[----:B------:R-:W-:Y:S01]  /*7db0*/  HMMA.16816.F32.BF16 R176, R172, R198, R176 ;  /* 0x000000c6acb0723c */ /* 0x000fe200000418b0 */
[-C--:B------:R-:W-:Y:S01]  /*7dc0*/  ISETP.GE.AND P3, PT, R35, R2.reuse, PT ;  /* 0x000000022300720c */ /* 0x080fe20003f66270 */
[----:B------:R-:W-:Y:S01]  /*7dd0*/  FMUL.FTZ R183, R183, UR6 ;  /* 0x00000006b7b77c20 */ /* 0x000fe20008410000 */
[----:B------:R-:W-:Y:S01]  /*7de0*/  FMUL.FTZ R28, R28, UR6 ;  /* 0x000000061c1c7c20 */ /* 0x000fe20008410000 */
[----:B------:R-:W-:Y:S01]  /*7df0*/  FMUL.FTZ R8, R29, UR6 ;  /* 0x000000061d087c20 */ /* 0x000fe20008410000 */
[----:B------:R-:W-:Y:S01]  /*7e00*/  MUFU.TANH R25, R25 ;  /* 0x0000001900197308 */ /* 0x000fe20000002400 */
[----:B------:R-:W-:Y:S01]  /*7e10*/  ISETP.GE.AND P1, PT, R34, R169, PT ;  /* 0x000000a92200720c */ /* 0x000fe20003f26270 */
[----:B------:R-:W-:Y:S01]  /*7e20*/  FMUL.FTZ R182, R182, UR6 ;  /* 0x00000006b6b67c20 */ /* 0x000fe20008410000 */
[----:B------:R-:W-:Y:S01]  /*7e30*/  HMMA.16816.F32.BF16 R184, R12, R208, R184 ;  /* 0x000000d00cb8723c */ /* 0x000fe200000418b8 */
[----:B------:R-:W-:Y:S01]  /*7e40*/  ISETP.GE.AND P2, PT, R34, R2, PT ;  /* 0x000000022200720c */ /* 0x000fe20003f46270 */
[----:B------:R-:W-:Y:S01]  /*7e50*/  FMUL.FTZ R30, R30, UR6 ;  /* 0x000000061e1e7c20 */ /* 0x000fe20008410000 */
[----:B-1----:R-:W-:-:S02]  /*7e60*/  FSEL R33, R20, -INF , !P4 ;  /* 0xff80000014217808 */ /* 0x002fc40006000000 */
[----:B------:R-:W-:Y:S01]  /*7e70*/  MUFU.TANH R24, R24 ;  /* 0x0000001800187308 */ /* 0x000fe20000002400 */
[----:B--2---:R-:W-:Y:S02]  /*7e80*/  FSEL R29, R9, -INF , !P0 ;  /* 0xff800000091d7808 */ /* 0x004fe40004000000 */
[C---:B------:R-:W-:Y:S01]  /*7e90*/  HMMA.16816.F32.BF16 R204, R12.reuse, R10, R204 ;  /* 0x0000000a0ccc723c */ /* 0x040fe200000418cc */
[----:B------:R-:W-:Y:S01]  /*7ea0*/  ISETP.GE.AND P0, PT, R32, R2, PT ;  /* 0x000000022000720c */ /* 0x000fe20003f06270 */
[C---:B------:R-:W-:Y:S02]  /*7eb0*/  VIADD R11, R240.reuse, 0xffffffb8 ;  /* 0xffffffb8f00b7836 */ /* 0x040fe40000000000 */
[----:B------:R-:W-:Y:S01]  /*7ec0*/  VIADD R10, R240, 0xffffffb9 ;  /* 0xffffffb9f00a7836 */ /* 0x000fe20000000000 */
[----:B------:R-:W1:Y:S01]  /*7ed0*/  MUFU.TANH R26, R26 ;  /* 0x0000001a001a7308 */ /* 0x000e620000002400 */
[----:B------:R-:W-:Y:S02]  /*7ee0*/  FSEL R22, R22, -INF , !P0 ;  /* 0xff80000016167808 */ /* 0x000fe40004000000 */
[----:B------:R-:W-:Y:S05]  /*7ef0*/  HMMA.16816.F32.BF16 R12, R12, R210, R176 ;  /* 0x000000d20c0c723c */ /* 0x000fea00000418b0 */
[----:B------:R-:W-:Y:S08]  /*7f00*/  MUFU.TANH R23, R23 ;  /* 0x0000001700177308 */ /* 0x000ff00000002400 */
[----:B------:R2:W-:Y:S01]  /*7f10*/  MUFU.TANH R209, R17 ;  /* 0x0000001100d17308 */ /* 0x0005e20000002400 */
[----:B-1----:R-:W-:-:S07]  /*7f20*/  FSEL R26, R26, -INF , !P2 ;  /* 0xff8000001a1a7808 */ /* 0x002fce0005000000 */
[----:B------:R1:W3:Y:S08]  /*7f30*/  MUFU.TANH R27, R16 ;  /* 0x00000010001b7308 */ /* 0x0002f00000002400 */
[----:B------:R-:W-:Y:S01]  /*7f40*/  MUFU.TANH R208, R180 ;  /* 0x000000b400d07308 */ /* 0x000fe20000002400 */
[----:B--2---:R-:W-:-:S05]  /*7f50*/  VIADD R17, R240, 0xffffffb0 ;  /* 0xffffffb0f0117836 */ /* 0x004fca0000000000 */
[CC--:B------:R-:W-:Y:S02]  /*7f60*/  ISETP.GE.AND P2, PT, R17.reuse, R169.reuse, PT ;  /* 0x000000a91100720c */ /* 0x0c0fe40003f46270 */
[----:B------:R-:W2:Y:S01]  /*7f70*/  MUFU.TANH R203, R181 ;  /* 0x000000b500cb7308 */ /* 0x000ea20000002400 */
[-C--:B------:R-:W-:Y:S01]  /*7f80*/  ISETP.GE.AND P4, PT, R17, R2.reuse, PT ;  /* 0x000000021100720c */ /* 0x080fe20003f86270 */
[----:B-1----:R-:W-:Y:S01]  /*7f90*/  VIADD R16, R240, 0xffffffb1 ;  /* 0xffffffb1f0107836 */ /* 0x002fe20000000000 */
[----:B---3--:R-:W-:Y:S02]  /*7fa0*/  FSEL R210, R27, -INF , !P2 ;  /* 0xff8000001bd27808 */ /* 0x008fe40005000000 */
[----:B------:R-:W-:Y:S01]  /*7fb0*/  ISETP.GE.AND P2, PT, R11, R2, PT ;  /* 0x000000020b00720c */ /* 0x000fe20003f46270 */
[----:B------:R-:W-:Y:S01]  /*7fc0*/  BAR.SYNC.DEFER_BLOCKING 0x0 ;  /* 0x0000000000007b1d */ /* 0x000fe20000010000 */
[----:B------:R-:W-:-:S04]  /*7fd0*/  ISETP.GE.AND P0, PT, R16, R169, PT ;  /* 0x000000a91000720c */ /* 0x000fc80003f06270 */
[----:B------:R-:W-:Y:S01]  /*7fe0*/  FSEL R209, R209, -INF , !P0 ;  /* 0xff800000d1d17808 */ /* 0x000fe20004000000 */
[----:B------:R1:W3:Y:S01]  /*7ff0*/  MUFU.TANH R215, R28 ;  /* 0x0000001c00d77308 */ /* 0x0002e20000002400 */
[----:B------:R-:W-:-:S04]  /*8000*/  ISETP.GE.AND P0, PT, R10, R169, PT ;  /* 0x000000a90a00720c */ /* 0x000fc80003f06270 */
[----:B--2---:R-:W-:-:S03]  /*8010*/  FSEL R203, R203, -INF , !P0 ;  /* 0xff800000cbcb7808 */ /* 0x004fc60004000000 */
[----:B------:R-:W2:Y:S08]  /*8020*/  MUFU.TANH R8, R8 ;  /* 0x0000000800087308 */ /* 0x000eb00000002400 */
[----:B------:R-:W4:Y:S01]  /*8030*/  MUFU.TANH R202, R202 ;  /* 0x000000ca00ca7308 */ /* 0x000f220000002400 */
[----:B-1----:R-:W-:Y:S02]  /*8040*/  FSEL R28, R25, -INF , !P3 ;  /* 0xff800000191c7808 */ /* 0x002fe40005800000 */
[----:B------:R-:W-:-:S02]  /*8050*/  ISETP.GE.AND P3, PT, R18, R169, PT ;  /* 0x000000a91200720c */ /* 0x000fc40003f66270 */
[----:B------:R-:W-:Y:S02]  /*8060*/  FSEL R25, R24, -INF , !P1 ;  /* 0xff80000018197808 */ /* 0x000fe40004800000 */
[----:B------:R-:W-:Y:S01]  /*8070*/  ISETP.GE.AND P1, PT, R18, R2, PT ;  /* 0x000000021200720c */ /* 0x000fe20003f26270 */
[----:B------:R1:W1:Y:S01]  /*8080*/  MUFU.TANH R200, R19 ;  /* 0x0000001300c87308 */ /* 0x0002620000002400 */
[----:B------:R-:W-:Y:S02]  /*8090*/  FSEL R21, R21, -INF , !P3 ;  /* 0xff80000015157808 */ /* 0x000fe40005800000 */
[----:B------:R-:W-:Y:S02]  /*80a0*/  FMNMX3.FTZ R166, R214, R29, R25, !PT ;  /* 0x0000001dd6a67276 */ /* 0x000fe40007810019 */
[----:B------:R-:W-:Y:S02]  /*80b0*/  FSEL R20, R23, -INF , !P1 ;  /* 0xff80000017147808 */ /* 0x000fe40004800000 */
[----:B------:R-:W-:Y:S01]  /*80c0*/  ISETP.GE.AND P1, PT, R11, R169, PT ;  /* 0x000000a90b00720c */ /* 0x000fe20003f26270 */
[----:B------:R1:W1:Y:S01]  /*80d0*/  MUFU.TANH R199, R182 ;  /* 0x000000b600c77308 */ /* 0x0002620000002400 */
[----:B------:R-:W-:-:S02]  /*80e0*/  FMNMX3.FTZ R166, R166, R33, R21, !PT ;  /* 0x00000021a6a67276 */ /* 0x000fc40007810015 */
[----:B------:R-:W-:Y:S02]  /*80f0*/  FSEL R208, R208, -INF , !P1 ;  /* 0xff800000d0d07808 */ /* 0x000fe40004800000 */
[----:B------:R-:W-:Y:S02]  /*8100*/  FMNMX3.FTZ R166, R166, R210, R209, !PT ;  /* 0x000000d2a6a67276 */ /* 0x000fe400078100d1 */
[-C--:B------:R-:W-:Y:S01]  /*8110*/  ISETP.GE.AND P3, PT, R16, R2.reuse, PT ;  /* 0x000000021000720c */ /* 0x080fe20003f66270 */
[----:B------:R-:W1:Y:S01]  /*8120*/  MUFU.TANH R183, R183 ;  /* 0x000000b700b77308 */ /* 0x000e620000002400 */
[----:B------:R-:W-:Y:S02]  /*8130*/  ISETP.GE.AND P1, PT, R10, R2, PT ;  /* 0x000000020a00720c */ /* 0x000fe40003f26270 */
[----:B------:R-:W-:Y:S02]  /*8140*/  FMNMX3.FTZ R9, R213, R28, R26, !PT ;  /* 0x0000001cd5097276 */ /* 0x000fe4000781001a */
[----:B------:R-:W-:Y:S01]  /*8150*/  FMNMX3.FTZ R166, R166, R208, R203, !PT ;  /* 0x000000d0a6a67276 */ /* 0x000fe200078100cb */
[----:B--234-:R-:W-:Y:S08]  /*8160*/  @!P5 BRA `(.L_x_1179) ;  /* 0x00000000004cd947 */ /* 0x01cff00003800000 */
[----:B-1----:R-:W-:-:S04]  /*8170*/  VIADD R19, R5, 0xfffffffc ;  /* 0xfffffffc05137836 */ /* 0x002fc80000000000 */
[----:B------:R-:W-:-:S04]  /*8180*/  IMAD.WIDE.U32 R164, R19, R170, RZ ;  /* 0x000000aa13a47225 */ /* 0x000fc800078e00ff */
[----:B------:R-:W-:Y:S02]  /*8190*/  IMAD.SHL.U32 R23, R164, 0x20, RZ ;  /* 0x00000020a4177824 */ /* 0x000fe400078e00ff */
[----:B------:R-:W-:-:S03]  /*81a0*/  IMAD R19, R19, R171, R165 ;  /* 0x000000ab13137224 */ /* 0x000fc600078e02a5 */
[----:B------:R-:W-:Y:S02]  /*81b0*/  LEA R24, P0, R170, R23, 0x4 ;  /* 0x00000017aa187211 */ /* 0x000fe400078020ff */
[----:B------:R-:W-:-:S04]  /*81c0*/  SHF.L.U64.HI R23, R164, 0x5, R19 ;  /* 0x00000005a4177819 */ /* 0x000fc80000010213 */
        /* <DEDUP_REMOVED lines=13> */
.L_x_1179:
[----:B------:R-:W-:Y:S01]  /*82a0*/  FSEL R202, R202, -INF , !P4 ;  /* 0xff800000caca7808 */ /* 0x000fe20006000000 */
[----:B------:R-:W-:Y:S01]  /*82b0*/  FMUL.FTZ R31, R31, UR6 ;  /* 0x000000061f1f7c20 */ /* 0x000fe20008410000 */
[----:B-1----:R-:W-:Y:S01]  /*82c0*/  FSEL R200, R200, -INF , !P3 ;  /* 0xff800000c8c87808 */ /* 0x002fe20005800000 */
[----:B------:R-:W-:Y:S01]  /*82d0*/  FMUL.FTZ R23, R204, UR6 ;  /* 0x00000006cc177c20 */ /* 0x000fe20008410000 */
[----:B------:R-:W-:Y:S01]  /*82e0*/  FMNMX3.FTZ R19, R9, R22, R20, !PT ;  /* 0x0000001609137276 */ /* 0x000fe20007810014 */
[----:B------:R-:W1:Y:S01]  /*82f0*/  MUFU.TANH R248, R31 ;  /* 0x0000001f00f87308 */ /* 0x000e620000002400 */
[----:B------:R-:W-:Y:S01]  /*8300*/  FSEL R199, R199, -INF , !P2 ;  /* 0xff800000c7c77808 */ /* 0x000fe20005000000 */
[----:B------:R-:W3:Y:S01]  /*8310*/  SHFL.BFLY PT, R9, R166, 0x2, 0x1f ;  /* 0x0c401f00a6097f89 */ /* 0x000ee200000e0000 */
[----:B------:R-:W-:Y:S01]  /*8320*/  FSEL R198, R183, -INF , !P1 ;  /* 0xff800000b7c67808 */ /* 0x000fe20004800000 */
[----:B------:R-:W-:Y:S01]  /*8330*/  FMUL.FTZ R206, R206, UR6 ;  /* 0x00000006cece7c20 */ /* 0x000fe20008410000 */
[----:B------:R-:W-:Y:S01]  /*8340*/  FMNMX3.FTZ R19, R19, R202, R200, !PT ;  /* 0x000000ca13137276 */ /* 0x000fe200078100c8 */
[----:B------:R-:W-:Y:S01]  /*8350*/  FMUL.FTZ R186, R186, UR6 ;  /* 0x00000006baba7c20 */ /* 0x000fe20008410000 */
[----:B------:R-:W-:Y:S01]  /*8360*/  FMUL.FTZ R184, R184, UR6 ;  /* 0x00000006b8b87c20 */ /* 0x000fe20008410000 */
[----:B------:R-:W4:Y:S01]  /*8370*/  MUFU.TANH R242, R30 ;  /* 0x0000001e00f27308 */ /* 0x000f220000002400 */
[----:B------:R-:W-:Y:S01]  /*8380*/  FMNMX3.FTZ R24, R19, R199, R198, !PT ;  /* 0x000000c713187276 */ /* 0x000fe200078100c6 */
[----:B------:R-:W-:Y:S01]  /*8390*/  FMUL.FTZ R19, R205, UR6 ;  /* 0x00000006cd137c20 */ /* 0x000fe20008410000 */
[----:B------:R-:W-:Y:S01]  /*83a0*/  FMUL.FTZ R185, R185, UR6 ;  /* 0x00000006b9b97c20 */ /* 0x000fe20008410000 */
[----:B------:R-:W-:Y:S01]  /*83b0*/  FMUL.FTZ R12, R12, UR6 ;  /* 0x000000060c0c7c20 */ /* 0x000fe20008410000 */
[----:B------:R-:W-:Y:S01]  /*83c0*/  FMUL.FTZ R13, R13, UR6 ;  /* 0x000000060d0d7c20 */ /* 0x000fe20008410000 */
[----:B--2---:R-:W2:Y:S01]  /*83d0*/  SHFL.BFLY PT, R165, R24, 0x2, 0x1f ;  /* 0x0c401f0018a57f89 */ /* 0x004ea200000e0000 */
[-C--:B------:R-:W-:Y:S01]  /*83e0*/  ISETP.GE.AND P2, PT, R35, R217.reuse, PT ;  /* 0x000000d92300720c */ /* 0x080fe20003f46270 */
[----:B------:R-:W5:Y:S01]  /*83f0*/  MUFU.TANH R23, R23 ;  /* 0x0000001700177308 */ /* 0x000f620000002400 */
[CC--:B------:R-:W-:Y:S01]  /*8400*/  ISETP.GE.AND P0, PT, R34.reuse, R216.reuse, PT ;  /* 0x000000d82200720c */ /* 0x0c0fe20003f06270 */
[----:B------:R-:W-:Y:S01]  /*8410*/  FMUL.FTZ R187, R187, UR6 ;  /* 0x00000006bbbb7c20 */ /* 0x000fe20008410000 */
[-C--:B------:R-:W-:Y:S01]  /*8420*/  ISETP.GE.AND P3, PT, R35, R216.reuse, PT ;  /* 0x000000d82300720c */ /* 0x080fe20003f66270 */
[----:B------:R-:W-:Y:S01]  /*8430*/  FMUL.FTZ R196, R15, UR6 ;  /* 0x000000060fc47c20 */ /* 0x000fe20008410000 */
[----:B------:R-:W-:Y:S01]  /*8440*/  ISETP.GE.AND P4, PT, R34, R217, PT ;  /* 0x000000d92200720c */ /* 0x000fe20003f86270 */
[----:B------:R-:W-:Y:S01]  /*8450*/  FMUL.FTZ R14, R14, UR6 ;  /* 0x000000060e0e7c20 */ /* 0x000fe20008410000 */
[----:B------:R-:W-:Y:S01]  /*8460*/  FSEL R215, R215, -INF , !P2 ;  /* 0xff800000d7d77808 */ /* 0x000fe20005000000 */
[----:B------:R-:W5:Y:S01]  /*8470*/  MUFU.TANH R246, R206 ;  /* 0x000000ce00f67308 */ /* 0x000f620000002400 */
[----:B-1----:R-:W-:Y:S01]  /*8480*/  FSEL R248, R248, -INF , !P0 ;  /* 0xff800000f8f87808 */ /* 0x002fe20004000000 */
[----:B------:R-:W-:Y:S01]  /*8490*/  LDSM.16.MT88.4 R176, [R222+0xa000] ;  /* 0x00a00000deb0783b */ /* 0x000fe20000004200 */
[----:B---3--:R-:W-:Y:S01]  /*84a0*/  FMNMX.FTZ R166, R166, R9, !PT ;  /* 0x00000009a6a67209 */ /* 0x008fe20007810000 */
[----:B------:R-:W-:Y:S01]  /*84b0*/  FMUL.FTZ R9, R207, UR6 ;  /* 0x00000006cf097c20 */ /* 0x000fe20008410000 */
[----:B------:R-:W-:Y:S01]  /*84c0*/  ISETP.GE.AND P2, PT, R32, R217, PT ;  /* 0x000000d92000720c */ /* 0x000fe20003f46270 */
[----:B------:R-:W-:Y:S01]  /*84d0*/  LDSM.16.MT88.4 R172, [R219+0xa000] ;  /* 0x00a00000dbac783b */ /* 0x000fe20000004200 */
[----:B----4-:R-:W-:Y:S01]  /*84e0*/  FSEL R242, R242, -INF , !P3 ;  /* 0xff800000f2f27808 */ /* 0x010fe20005800000 */
[----:B------:R-:W1:Y:S01]  /*84f0*/  MUFU.TANH R19, R19 ;  /* 0x0000001300137308 */ /* 0x000e620000002400 */
[----:B------:R-:W-:Y:S01]  /*8500*/  ISETP.GE.AND P3, PT, R32, R216, PT ;  /* 0x000000d82000720c */ /* 0x000fe20003f66270 */
[----:B------:R-:W3:Y:S01]  /*8510*/  SHFL.BFLY PT, R27, R166, 0x1, 0x1f ;  /* 0x0c201f00a61b7f89 */ /* 0x000ee200000e0000 */
[----:B------:R-:W-:-:S02]  /*8520*/  FSEL R211, R8, -INF , !P4 ;  /* 0xff80000008d37808 */ /* 0x000fc40006000000 */
[----:B------:R-:W-:Y:S02]  /*8530*/  ISETP.GE.AND P4, PT, R18, R217, PT ;  /* 0x000000d91200720c */ /* 0x000fe40003f86270 */
[----:B--2---:R-:W-:Y:S01]  /*8540*/  FMNMX.FTZ R165, R24, R165, !PT ;  /* 0x000000a518a57209 */ /* 0x004fe20007810000 */
[----:B------:R-:W2:Y:S01]  /*8550*/  MUFU.TANH R9, R9 ;  /* 0x0000000900097308 */ /* 0x000ea20000002400 */
[----:B-----5:R-:W-:Y:S02]  /*8560*/  FSEL R205, R23, -INF , !P2 ;  /* 0xff80000017cd7808 */ /* 0x020fe40005000000 */
[----:B------:R-:W-:Y:S01]  /*8570*/  ISETP.GE.AND P2, PT, R18, R216, PT ;  /* 0x000000d81200720c */ /* 0x000fe20003f46270 */
[----:B------:R-:W4:Y:S01]  /*8580*/  SHFL.BFLY PT, R24, R165, 0x1, 0x1f ;  /* 0x0c201f00a5187f89 */ /* 0x000f2200000e0000 */
[----:B------:R-:W-:Y:S02]  /*8590*/  FSEL R246, R246, -INF , !P3 ;  /* 0xff800000f6f67808 */ /* 0x000fe40005800000 */
[----:B------:R-:W-:Y:S01]  /*85a0*/  ISETP.GE.AND P3, PT, R16, R217, PT ;  /* 0x000000d91000720c */ /* 0x000fe20003f66270 */
[----:B------:R-:W5:Y:S01]  /*85b0*/  MUFU.TANH R190, R186 ;  /* 0x000000ba00be7308 */ /* 0x000f620000002400 */
[----:B------:R-:W-:-:S02]  /*85c0*/  FMNMX3.FTZ R168, R212, R215, R211, !PT ;  /* 0x000000d7d4a87276 */ /* 0x000fc400078100d3 */
[----:B-1----:R-:W-:Y:S02]  /*85d0*/  FSEL R207, R19, -INF , !P4 ;  /* 0xff80000013cf7808 */ /* 0x002fe40006000000 */
[----:B------:R-:W-:Y:S02]  /*85e0*/  ISETP.GE.AND P4, PT, R16, R216, PT ;  /* 0x000000d81000720c */ /* 0x000fe40003f86270 */
[----:B------:R-:W-:Y:S01]  /*85f0*/  FMNMX3.FTZ R168, R168, R205, R207, !PT ;  /* 0x000000cda8a87276 */ /* 0x000fe200078100cf */
[----:B------:R-:W1:Y:S01]  /*8600*/  MUFU.TANH R189, R184 ;  /* 0x000000b800bd7308 */ /* 0x000e620000002400 */
[----:B------:R-:W-:Y:S02]  /*8610*/  FMNMX3.FTZ R167, R3, R242, R248, !PT ;  /* 0x000000f203a77276 */ /* 0x000fe400078100f8 */
[----:B---3--:R-:W-:Y:S02]  /*8620*/  FMNMX.FTZ R166, R166, R27, !PT ;  /* 0x0000001ba6a67209 */ /* 0x008fe40007810000 */
[----:B------:R-:W-:-:S02]  /*8630*/  IADD3 R191, PT, PT, R222, 0xa040, RZ ;  /* 0x0000a040debf7810 */ /* 0x000fc40007ffe0ff */
[C---:B------:R-:W-:Y:S01]  /*8640*/  FSETP.NEU.FTZ.AND P1, PT, R166.reuse, -INF , PT ;  /* 0xff800000a600780b */ /* 0x040fe20003f3d000 */
[----:B------:R3:W3:Y:S01]  /*8650*/  MUFU.TANH R192, R185 ;  /* 0x000000b900c07308 */ /* 0x0006e20000002400 */
[----:B------:R-:W-:Y:S01]  /*8660*/  FMUL.FTZ R204, R166, UR4 ;  /* 0x00000004a6cc7c20 */ /* 0x000fe20008410000 */
[----:B------:R-:W-:Y:S02]  /*8670*/  @P6 IADD3 R191, PT, PT, R235, -0x40, RZ ;  /* 0xffffffc0ebbf6810 */ /* 0x000fe40007ffe0ff */
[----:B----4-:R-:W-:Y:S02]  /*8680*/  FMNMX.FTZ R165, R165, R24, !PT ;  /* 0x00000018a5a57209 */ /* 0x010fe40007810000 */
[----:B------:R-:W-:Y:S02]  /*8690*/  FSEL R204, R204, RZ, P1 ;  /* 0x000000ffcccc7208 */ /* 0x000fe40000800000 */
[----:B------:R-:W4:Y:S01]  /*86a0*/  MUFU.TANH R194, R12 ;  /* 0x0000000c00c27308 */ /* 0x000f220000002400 */
[C---:B------:R-:W-:Y:S01]  /*86b0*/  FMUL.FTZ R201, R165.reuse, UR4 ;  /* 0x00000004a5c97c20 */ /* 0x040fe20008410000 */
[----:B------:R-:W-:Y:S01]  /*86c0*/  FSETP.NEU.FTZ.AND P0, PT, R165, -INF , PT ;  /* 0xff800000a500780b */ /* 0x000fe20003f1d000 */
[--C-:B------:R-:W-:Y:S01]  /*86d0*/  FFMA.FTZ R181, R21, UR4, -R204.reuse ;  /* 0x0000000415b57c23 */ /* 0x100fe200080108cc */
[----:B------:R-:W-:Y:S01]  /*86e0*/  FSEL R21, R166, RZ, P1 ;  /* 0x000000ffa6157208 */ /* 0x000fe20000800000 */
[--C-:B------:R-:W-:Y:S01]  /*86f0*/  FFMA.FTZ R183, R25, UR4, -R204.reuse ;  /* 0x0000000419b77c23 */ /* 0x100fe200080108cc */
[----:B------:R-:W-:Y:S01]  /*8700*/  FSEL R201, R201, RZ, P0 ;  /* 0x000000ffc9c97208 */ /* 0x000fe20000000000 */
[----:B------:R-:W-:Y:S01]  /*8710*/  FFMA.FTZ R182, R33, UR4, -R204 ;  /* 0x0000000421b67c23 */ /* 0x000fe200080108cc */
[----:B------:R-:W4:Y:S01]  /*8720*/  MUFU.TANH R197, R13 ;  /* 0x0000000d00c57308 */ /* 0x000f220000002400 */
[----:B------:R-:W-:Y:S01]  /*8730*/  FSEL R8, R165, RZ, P0 ;  /* 0x000000ffa5087208 */ /* 0x000fe20000000000 */
[----:B------:R-:W-:Y:S01]  /*8740*/  FADD.FTZ R21, R214, -R21 ;  /* 0x80000015d6157221 */ /* 0x000fe20000010000 */
[CC--:B------:R-:W-:Y:S01]  /*8750*/  ISETP.GE.AND P0, PT, R17.reuse, R216.reuse, PT ;  /* 0x000000d81100720c */ /* 0x0c0fe20003f06270 */
[--C-:B------:R-:W-:Y:S01]  /*8760*/  FFMA.FTZ R164, R26, UR4, -R201.reuse ;  /* 0x000000041aa47c23 */ /* 0x100fe200080108c9 */
[-C--:B------:R-:W-:Y:S01]  /*8770*/  ISETP.GE.AND P1, PT, R17, R217.reuse, PT ;  /* 0x000000d91100720c */ /* 0x080fe20003f26270 */
[----:B------:R-:W-:Y:S01]  /*8780*/  FADD.FTZ R8, R213, -R8 ;  /* 0x80000008d5087221 */ /* 0x000fe20000010000 */
[----:B--2---:R-:W-:Y:S01]  /*8790*/  FSEL R214, R9, -INF , !P2 ;  /* 0xff80000009d67808 */ /* 0x004fe20005000000 */
[----:B------:R2:W2:Y:S01]  /*87a0*/  MUFU.TANH R193, R187 ;  /* 0x000000bb00c17308 */ /* 0x0004a20000002400 */
[----:B-----5:R-:W-:Y:S01]  /*87b0*/  FSEL R190, R190, -INF , !P0 ;  /* 0xff800000bebe7808 */ /* 0x020fe20004000000 */
[----:B------:R-:W-:Y:S01]  /*87c0*/  FMUL.FTZ R21, R21, UR4 ;  /* 0x0000000415157c20 */ /* 0x000fe20008410000 */
[-C--:B------:R-:W-:Y:S01]  /*87d0*/  ISETP.GE.AND P2, PT, R11, R217.reuse, PT ;  /* 0x000000d90b00720c */ /* 0x080fe20003f46270 */
[--C-:B------:R-:W-:Y:S01]  /*87e0*/  FFMA.FTZ R186, R22, UR4, -R201.reuse ;  /* 0x0000000416ba7c23 */ /* 0x100fe200080108c9 */
[----:B-1----:R-:W-:Y:S01]  /*87f0*/  FSEL R189, R189, -INF , !P1 ;  /* 0xff800000bdbd7808 */ /* 0x002fe20004800000 */
[--C-:B---3--:R-:W-:Y:S01]  /*8800*/  FFMA.FTZ R185, R20, UR4, -R201.reuse ;  /* 0x0000000414b97c23 */ /* 0x108fe200080108c9 */
[----:B------:R-:W-:Y:S01]  /*8810*/  ISETP.GE.AND P0, PT, R10, R217, PT ;  /* 0x000000d90a00720c */ /* 0x000fe20003f06270 */
[----:B------:R1:W3:Y:S01]  /*8820*/  MUFU.TANH R195, R14 ;  /* 0x0000000e00c37308 */ /* 0x0002e20000002400 */
[----:B------:R-:W-:Y:S01]  /*8830*/  FSEL R192, R192, -INF , !P3 ;  /* 0xff800000c0c07808 */ /* 0x000fe20005800000 */
[----:B------:R-:W-:Y:S01]  /*8840*/  LDSM.16.MT88.4 R16, [R218] ;  /* 0x00000000da10783b */ /* 0x000fe20000004200 */
[----:B----4-:R-:W-:Y:S01]  /*8850*/  FSEL R194, R194, -INF , !P2 ;  /* 0xff800000c2c27808 */ /* 0x010fe20005000000 */
[----:B------:R-:W-:Y:S01]  /*8860*/  FFMA.FTZ R184, R29, UR4, -R204 ;  /* 0x000000041db87c23 */ /* 0x000fe200080108cc */
[----:B------:R-:W-:Y:S01]  /*8870*/  FSEL R197, R197, -INF , !P0 ;  /* 0xff800000c5c57808 */ /* 0x000fe20004000000 */
[----:B------:R-:W-:Y:S01]  /*8880*/  LDSM.16.MT88.4 R24, [R219+0xb000] ;  /* 0x00b00000db18783b */ /* 0x000fe20000004200 */
[----:B------:R-:W-:Y:S01]  /*8890*/  FMNMX3.FTZ R168, R168, R189, R192, !PT ;  /* 0x000000bda8a87276 */ /* 0x000fe200078100c0 */
[----:B------:R-:W4:Y:S01]  /*88a0*/  MUFU.TANH R196, R196 ;  /* 0x000000c400c47308 */ /* 0x000f220000002400 */
[-C--:B------:R-:W-:Y:S01]  /*88b0*/  ISETP.GE.AND P1, PT, R11, R216.reuse, PT ;  /* 0x000000d80b00720c */ /* 0x080fe20003f26270 */
[----:B--2---:R-:W-:Y:S01]  /*88c0*/  FMUL.FTZ R187, R8, UR4 ;  /* 0x0000000408bb7c20 */ /* 0x004fe20008410000 */
[----:B------:R-:W-:Y:S01]  /*88d0*/  ISETP.GE.AND P3, PT, R10, R216, PT ;  /* 0x000000d80a00720c */ /* 0x000fe20003f66270 */
[----:B------:R-:W-:Y:S01]  /*88e0*/  LDSM.16.MT88.4 R32, [R191+0x1000] ;  /* 0x00100000bf20783b */ /* 0x000fe20000004200 */
[----:B------:R-:W-:Y:S01]  /*88f0*/  FSEL R193, R193, -INF , !P4 ;  /* 0xff800000c1c17808 */ /* 0x000fe20006000000 */
[----:B------:R-:W-:Y:S01]  /*8900*/  FFMA.FTZ R180, R28, UR4, -R201 ;  /* 0x000000041cb47c23 */ /* 0x000fe200080108c9 */
[----:B------:R-:W-:Y:S01]  /*8910*/  FMNMX3.FTZ R167, R167, R246, R214, !PT ;  /* 0x000000f6a7a77276 */ /* 0x000fe200078100d6 */
[----:B------:R2:W5:Y:S01]  /*8920*/  MUFU.EX2 R188, R21 ;  /* 0x0000001500bc7308 */ /* 0x0005620000000800 */
[----:B------:R-:W-:Y:S01]  /*8930*/  FMNMX3.FTZ R168, R168, R194, R197, !PT ;  /* 0x000000c2a8a87276 */ /* 0x000fe200078100c5 */
[----:B-1----:R-:W-:Y:S01]  /*8940*/  LDSM.16.MT88.4 R12, [R222+0xb000] ;  /* 0x00b00000de0c783b */ /* 0x002fe20000004200 */
[----:B---3--:R-:W-:Y:S01]  /*8950*/  FSEL R195, R195, -INF , !P1 ;  /* 0xff800000c3c37808 */ /* 0x008fe20004800000 */
[----:B------:R-:W-:Y:S01]  /*8960*/  MUFU.EX2 R184, R184 ;  /* 0x000000b800b87308 */ /* 0x000fe20000000800 */
[----:B------:R-:W-:Y:S01]  /*8970*/  FMNMX3.FTZ R167, R167, R190, R193, !PT ;  /* 0x000000bea7a77276 */ /* 0x000fe200078100c1 */
[----:B------:R-:W1:Y:S01]  /*8980*/  SHFL.BFLY PT, R213, R168, 0x2, 0x1f ;  /* 0x0c401f00a8d57f89 */ /* 0x000e6200000e0000 */
[----:B------:R-:W-:Y:S01]  /*8990*/  FFMA.FTZ R210, R210, UR4, -R204 ;  /* 0x00000004d2d27c23 */ /* 0x000fe200080108cc */
[----:B------:R-:W3:Y:S01]  /*89a0*/  MUFU.EX2 R183, R183 ;  /* 0x000000b700b77308 */ /* 0x000ee20000000800 */
[----:B----4-:R-:W-:Y:S01]  /*89b0*/  FSEL R196, R196, -INF , !P3 ;  /* 0xff800000c4c47808 */ /* 0x010fe20005800000 */
[----:B------:R-:W-:Y:S02]  /*89c0*/  LDSM.16.MT88.4 R8, [R218+0x1000] ;  /* 0x00100000da08783b */ /* 0x000fe40000004200 */
[----:B------:R-:W-:Y:S01]  /*89d0*/  MUFU.EX2 R182, R182 ;  /* 0x000000b600b67308 */ /* 0x000fe20000000800 */
[----:B------:R-:W-:Y:S01]  /*89e0*/  FMNMX3.FTZ R167, R167, R195, R196, !PT ;  /* 0x000000c3a7a77276 */ /* 0x000fe200078100c4 */
[----:B--2---:R-:W-:Y:S02]  /*89f0*/  LDSM.16.MT88.4 R20, [R191] ;  /* 0x00000000bf14783b */ /* 0x004fe40000004200 */
[----:B------:R-:W2:Y:S01]  /*8a00*/  MUFU.EX2 R181, R181 ;  /* 0x000000b500b57308 */ /* 0x000ea20000000800 */
[-C--:B-----5:R-:W-:Y:S01]  /*8a10*/  FMUL.FTZ R156, R156, R188.reuse ;  /* 0x000000bc9c9c7220 */ /* 0x0a0fe20000410000 */
[-C--:B------:R-:W-:Y:S01]  /*8a20*/  FMUL.FTZ R157, R157, R188.reuse ;  /* 0x000000bc9d9d7220 */ /* 0x080fe20000410000 */
[----:B------:R-:W4:Y:S01]  /*8a30*/  SHFL.BFLY PT, R206, R167, 0x2, 0x1f ;  /* 0x0c401f00a7ce7f89 */ /* 0x000f2200000e0000 */
[----:B------:R-:W-:Y:S01]  /*8a40*/  MUFU.EX2 R180, R180 ;  /* 0x000000b400b47308 */ /* 0x000fe20000000800 */
[----:B------:R-:W-:Y:S01]  /*8a50*/  FMUL.FTZ R152, R152, R188 ;  /* 0x000000bc98987220 */ /* 0x000fe20000410000 */
[----:B---3--:R-:W-:Y:S01]  /*8a60*/  F2FP.BF16.F32.PACK_AB R28, R183, R184 ;  /* 0x000000b8b71c723e */ /* 0x008fe200000010ff */
[-C--:B------:R-:W-:Y:S01]  /*8a70*/  FMUL.FTZ R153, R153, R188.reuse ;  /* 0x000000bc99997220 */ /* 0x080fe20000410000 */
[----:B------:R-:W3:Y:S01]  /*8a80*/  MUFU.EX2 R164, R164 ;  /* 0x000000a400a47308 */ /* 0x000ee20000000800 */
[-C--:B------:R-:W-:Y:S01]  /*8a90*/  FMUL.FTZ R140, R140, R188.reuse ;  /* 0x000000bc8c8c7220 */ /* 0x080fe20000410000 */
[-C--:B------:R-:W-:Y:S01]  /*8aa0*/  FMUL.FTZ R141, R141, R188.reuse ;  /* 0x000000bc8d8d7220 */ /* 0x080fe20000410000 */
[-C--:B------:R-:W-:Y:S01]  /*8ab0*/  FMUL.FTZ R136, R136, R188.reuse ;  /* 0x000000bc88887220 */ /* 0x080fe20000410000 */
[----:B------:R-:W-:Y:S01]  /*8ac0*/  MUFU.EX2 R186, R186 ;  /* 0x000000ba00ba7308 */ /* 0x000fe20000000800 */
[-C--:B------:R-:W-:Y:S01]  /*8ad0*/  FMUL.FTZ R137, R137, R188.reuse ;  /* 0x000000bc89897220 */ /* 0x080fe20000410000 */
[----:B-1----:R-:W-:Y:S01]  /*8ae0*/  FMNMX.FTZ R168, R168, R213, !PT ;  /* 0x000000d5a8a87209 */ /* 0x002fe20007810000 */
[----:B------:R-:W-:Y:S01]  /*8af0*/  FMUL.FTZ R40, R40, R188 ;  /* 0x000000bc28287220 */ /* 0x000fe20000410000 */
[----:B------:R-:W1:Y:S01]  /*8b00*/  MUFU.EX2 R185, R185 ;  /* 0x000000b900b97308 */ /* 0x000e620000000800 */
[----:B--2---:R-:W-:Y:S01]  /*8b10*/  F2FP.BF16.F32.PACK_AB R30, R181, R182 ;  /* 0x000000b6b51e723e */ /* 0x004fe200000010ff */
[-C--:B------:R-:W-:Y:S01]  /*8b20*/  FMUL.FTZ R41, R41, R188.reuse ;  /* 0x000000bc29297220 */ /* 0x080fe20000410000 */
[----:B------:R-:W2:Y:S01]  /*8b30*/  SHFL.BFLY PT, R213, R168, 0x1, 0x1f ;  /* 0x0c201f00a8d57f89 */ /* 0x000ea200000e0000 */
[----:B------:R-:W5:Y:S01]  /*8b40*/  MUFU.EX2 R187, R187 ;  /* 0x000000bb00bb7308 */ /* 0x000f620000000800 */
[----:B------:R-:W-:Y:S01]  /*8b50*/  FMUL.FTZ R44, R44, R188 ;  /* 0x000000bc2c2c7220 */ /* 0x000fe20000410000 */
[----:B---3--:R-:W-:Y:S01]  /*8b60*/  F2FP.BF16.F32.PACK_AB R29, R164, R180 ;  /* 0x000000b4a41d723e */ /* 0x008fe200000010ff */
[-C--:B------:R-:W-:Y:S01]  /*8b70*/  FMUL.FTZ R45, R45, R188.reuse ;  /* 0x000000bc2d2d7220 */ /* 0x080fe20000410000 */
[-C--:B------:R-:W-:Y:S01]  /*8b80*/  FMUL.FTZ R56, R56, R188.reuse ;  /* 0x000000bc38387220 */ /* 0x080fe20000410000 */
[-C--:B------:R-:W-:Y:S01]  /*8b90*/  FMUL.FTZ R57, R57, R188.reuse ;  /* 0x000000bc39397220 */ /* 0x080fe20000410000 */
[----:B------:R-:W-:Y:S01]  /*8ba0*/  FMUL.FTZ R60, R60, R188 ;  /* 0x000000bc3c3c7220 */ /* 0x000fe20000410000 */
[----:B----4-:R-:W-:Y:S01]  /*8bb0*/  FMNMX.FTZ R167, R167, R206, !PT ;  /* 0x000000cea7a77209 */ /* 0x010fe20007810000 */
[-C--:B------:R-:W-:Y:S01]  /*8bc0*/  FMUL.FTZ R61, R61, R188.reuse ;  /* 0x000000bc3d3d7220 */ /* 0x080fe20000410000 */
[----:B------:R-:W-:Y:S01]  /*8bd0*/  FMUL.FTZ R72, R72, R188 ;  /* 0x000000bc48487220 */ /* 0x000fe20000410000 */
[----:B-1----:R-:W-:Y:S01]  /*8be0*/  F2FP.BF16.F32.PACK_AB R31, R185, R186 ;  /* 0x000000bab91f723e */ /* 0x002fe200000010ff */
[-C--:B------:R-:W-:Y:S01]  /*8bf0*/  FMUL.FTZ R73, R73, R188.reuse ;  /* 0x000000bc49497220 */ /* 0x080fe20000410000 */
[----:B------:R-:W1:Y:S01]  /*8c00*/  SHFL.BFLY PT, R206, R167, 0x1, 0x1f ;  /* 0x0c201f00a7ce7f89 */ /* 0x000e6200000e0000 */
        /* <DEDUP_REMOVED lines=10> */
[----:B--2---:R-:W-:Y:S01]  /*8cb0*/  FMNMX.FTZ R168, R168, R213, !PT ;  /* 0x000000d5a8a87209 */ /* 0x004fe20007810000 */
        /* <DEDUP_REMOVED lines=36> */
[C---:B------:R-:W-:Y:S01]  /*8f00*/  FMUL.FTZ R244, R168.reuse, UR4 ;  /* 0x00000004a8f47c20 */ /* 0x040fe20008410000 */
[----:B------:R-:W-:Y:S01]  /*8f10*/  FSETP.NEU.FTZ.AND P0, PT, R168, -INF , PT ;  /* 0xff800000a800780b */ /* 0x000fe20003f1d000 */
[----:B------:R-:W-:Y:S01]  /*8f20*/  HMMA.16816.F32.BF16 R156, R28, R176, R156 ;  /* 0x000000b01c9c723c */ /* 0x000fe2000004189c */
[----:B-1----:R-:W-:Y:S01]  /*8f30*/  FMNMX.FTZ R167, R167, R206, !PT ;  /* 0x000000cea7a77209 */ /* 0x002fe20007810000 */
[----:B------:R-:W-:Y:S01]  /*8f40*/  FFMA.FTZ R184, R239, R188, R184 ;  /* 0x000000bcefb87223 */ /* 0x000fe200000100b8 */
[----:B------:R-:W-:Y:S01]  /*8f50*/  FSEL R244, R244, RZ, P0 ;  /* 0x000000fff4f47208 */ /* 0x000fe20000000000 */
[----:B------:R-:W-:-:S02]  /*8f60*/  FFMA.FTZ R187, R237, R187, R180 ;  /* 0x000000bbedbb7223 */ /* 0x000fc400000100b4 */
[----:B------:R-:W-:Y:S01]  /*8f70*/  FMUL.FTZ R243, R167, UR4 ;  /* 0x00000004a7f37c20 */ /* 0x000fe20008410000 */
[----:B------:R-:W-:Y:S01]  /*8f80*/  FADD.FTZ R183, R183, R184 ;  /* 0x000000b8b7b77221 */ /* 0x000fe20000010000 */
[C---:B------:R-:W-:Y:S01]  /*8f90*/  HMMA.16816.F32.BF16 R152, R28.reuse, R178, R152 ;  /* 0x000000b21c98723c */ /* 0x040fe20000041898 */
[--C-:B------:R-:W-:Y:S01]  /*8fa0*/  FFMA.FTZ R206, R211, UR4, -R244.reuse ;  /* 0x00000004d3ce7c23 */ /* 0x100fe200080108f4 */
[--C-:B------:R-:W-:Y:S01]  /*8fb0*/  FFMA.FTZ R205, R205, UR4, -R244.reuse ;  /* 0x00000004cdcd7c23 */ /* 0x100fe200080108f4 */
[--C-:B------:R-:W-:Y:S01]  /*8fc0*/  FFMA.FTZ R189, R189, UR4, -R244.reuse ;  /* 0x00000004bdbd7c23 */ /* 0x100fe200080108f4 */
[----:B------:R-:W-:Y:S01]  /*8fd0*/  FFMA.FTZ R197, R197, UR4, -R244 ;  /* 0x00000004c5c57c23 */ /* 0x000fe200080108f4 */
[----:B------:R-:W-:Y:S01]  /*8fe0*/  FADD.FTZ R187, R164, R187 ;  /* 0x000000bba4bb7221 */ /* 0x000fe20000010000 */
[----:B------:R-:W-:Y:S01]  /*8ff0*/  FADD.FTZ R182, R182, R183 ;  /* 0x000000b7b6b67221 */ /* 0x000fe20000010000 */
[----:B------:R-:W-:Y:S01]  /*9000*/  MUFU.EX2 R206, R206 ;  /* 0x000000ce00ce7308 */ /* 0x000fe20000000800 */
[----:B------:R-:W-:Y:S01]  /*9010*/  HMMA.16816.F32.BF16 R140, R28, R172, R140 ;  /* 0x000000ac1c8c723c */ /* 0x000fe2000004188c */
[----:B------:R-:W-:Y:S01]  /*9020*/  FADD.FTZ R186, R186, R187 ;  /* 0x000000bbbaba7221 */ /* 0x000fe20000010000 */
[----:B------:R-:W-:Y:S01]  /*9030*/  FADD.FTZ R182, R181, R182 ;  /* 0x000000b6b5b67221 */ /* 0x000fe20000010000 */
[----:B------:R-:W-:Y:S02]  /*9040*/  MUFU.EX2 R205, R205 ;  /* 0x000000cd00cd7308 */ /* 0x000fe40000000800 */
[----:B------:R-:W-:-:S02]  /*9050*/  FADD.FTZ R185, R185, R186 ;  /* 0x000000bab9b97221 */ /* 0x000fc40000010000 */
[----:B------:R-:W-:Y:S01]  /*9060*/  MUFU.EX2 R189, R189 ;  /* 0x000000bd00bd7308 */ /* 0x000fe20000000800 */
        /* <DEDUP_REMOVED lines=13> */
[----:B------:R-:W-:-:S02]  /*9140*/  FSEL R29, R168, RZ, P0 ;  /* 0x000000ffa81d7208 */ /* 0x000fc40000000000 */
[----:B------:R-:W-:-:S03]  /*9150*/  FSETP.NEU.FTZ.AND P0, PT, R167, -INF , PT ;  /* 0xff800000a700780b */ /* 0x000fc60003f1d000 */
[----:B------:R-:W-:Y:S01]  /*9160*/  FADD.FTZ R28, R212, -R29 ;  /* 0x8000001dd41c7221 */ /* 0x000fe20000010000 */
[----:B------:R-:W-:Y:S01]  /*9170*/  FSEL R30, R167, RZ, P0 ;  /* 0x000000ffa71e7208 */ /* 0x000fe20000000000 */
[--C-:B------:R-:W-:Y:S01]  /*9180*/  FFMA.FTZ R212, R215, UR4, -R244.reuse ;  /* 0x00000004d7d47c23 */ /* 0x100fe200080108f4 */
[----:B------:R-:W-:Y:S01]  /*9190*/  FSEL R243, R243, RZ, P0 ;  /* 0x000000fff3f37208 */ /* 0x000fe20000000000 */
[----:B------:R-:W-:Y:S01]  /*91a0*/  FFMA.FTZ R29, R207, UR4, -R244 ;  /* 0x00000004cf1d7c23 */ /* 0x000fe200080108f4 */
[----:B------:R-:W-:Y:S01]  /*91b0*/  FMUL.FTZ R215, R28, UR4 ;  /* 0x000000041cd77c20 */ /* 0x000fe20008410000 */
[----:B------:R-:W-:Y:S02]  /*91c0*/  FADD.FTZ R3, R3, -R30 ;  /* 0x8000001e03037221 */ /* 0x000fe40000010000 */
[--C-:B------:R-:W-:Y:S01]  /*91d0*/  FFMA.FTZ R211, R242, UR4, -R243.reuse ;  /* 0x00000004f2d37c23 */ /* 0x100fe200080108f3 */
[--C-:B------:R-:W-:Y:S01]  /*91e0*/  FFMA.FTZ R207, R248, UR4, -R243.reuse ;  /* 0x00000004f8cf7c23 */ /* 0x100fe200080108f3 */
[----:B------:R-:W-:Y:S01]  /*91f0*/  FMUL.FTZ R213, R3, UR4 ;  /* 0x0000000403d57c20 */ /* 0x000fe20008410000 */
[--C-:B------:R-:W-:Y:S01]  /*9200*/  FFMA.FTZ R3, R214, UR4, -R243.reuse ;  /* 0x00000004d6037c23 */ /* 0x100fe200080108f3 */
[--C-:B------:R-:W-:Y:S01]  /*9210*/  FFMA.FTZ R246, R246, UR4, -R243.reuse ;  /* 0x00000004f6f67c23 */ /* 0x100fe200080108f3 */
[----:B------:R-:W1:Y:S01]  /*9220*/  MUFU.EX2 R212, R212 ;  /* 0x000000d400d47308 */ /* 0x000e620000000800 */
[--C-:B------:R-:W-:Y:S01]  /*9230*/  FFMA.FTZ R190, R190, UR4, -R243.reuse ;  /* 0x00000004bebe7c23 */ /* 0x100fe200080108f3 */
[----:B------:R-:W-:-:S02]  /*9240*/  FFMA.FTZ R196, R196, UR4, -R243 ;  /* 0x00000004c4c47c23 */ /* 0x000fc400080108f3 */
[----:B------:R-:W2:Y:S04]  /*9250*/  MUFU.EX2 R242, R29 ;  /* 0x0000001d00f27308 */ /* 0x000ea80000000800 */
[----:B------:R-:W-:Y:S04]  /*9260*/  MUFU.EX2 R211, R211 ;  /* 0x000000d300d37308 */ /* 0x000fe80000000800 */
[----:B------:R-:W3:Y:S01]  /*9270*/  MUFU.EX2 R207, R207 ;  /* 0x000000cf00cf7308 */ /* 0x000ee20000000800 */
[----:B-1----:R-:W-:-:S03]  /*9280*/  F2FP.BF16.F32.PACK_AB R28, R206, R212 ;  /* 0x000000d4ce1c723e */ /* 0x002fc600000010ff */
[----:B------:R-:W1:Y:S01]  /*9290*/  MUFU.EX2 R215, R215 ;  /* 0x000000d700d77308 */ /* 0x000e620000000800 */
[----:B--2---:R-:W-:-:S03]  /*92a0*/  F2FP.BF16.F32.PACK_AB R30, R242, R205 ;  /* 0x000000cdf21e723e */ /* 0x004fc600000010ff */
[----:B------:R-:W2:Y:S04]  /*92b0*/  MUFU.EX2 R213, R213 ;  /* 0x000000d500d57308 */ /* 0x000ea80000000800 */
[----:B------:R-:W-:Y:S01]  /*92c0*/  MUFU.EX2 R214, R246 ;  /* 0x000000f600d67308 */ /* 0x000fe20000000800 */
[----:B---3--:R-:W-:-:S03]  /*92d0*/  F2FP.BF16.F32.PACK_AB R29, R207, R211 ;  /* 0x000000d3cf1d723e */ /* 0x008fc600000010ff */
[----:B------:R-:W3:Y:S01]  /*92e0*/  MUFU.EX2 R3, R3 ;  /* 0x0000000300037308 */ /* 0x000ee20000000800 */
[-C--:B-1----:R-:W-:Y:S01]  /*92f0*/  FMUL.FTZ R68, R68, R215.reuse ;  /* 0x000000d744447220 */ /* 0x082fe20000410000 */
[-C--:B------:R-:W-:Y:S01]  /*9300*/  FMUL.FTZ R69, R69, R215.reuse ;  /* 0x000000d745457220 */ /* 0x080fe20000410000 */
[-C--:B------:R-:W-:Y:S01]  /*9310*/  FMUL.FTZ R80, R80, R215.reuse ;  /* 0x000000d750507220 */ /* 0x080fe20000410000 */
[----:B------:R-:W-:Y:S01]  /*9320*/  FMUL.FTZ R81, R81, R215 ;  /* 0x000000d751517220 */ /* 0x000fe20000410000 */
[-C--:B--2---:R-:W-:Y:S01]  /*9330*/  FMUL.FTZ R70, R70, R213.reuse ;  /* 0x000000d546467220 */ /* 0x084fe20000410000 */
[-C--:B------:R-:W-:Y:S01]  /*9340*/  FMUL.FTZ R71, R71, R213.reuse ;  /* 0x000000d547477220 */ /* 0x080fe20000410000 */
[-C--:B------:R-:W-:Y:S01]  /*9350*/  FMUL.FTZ R82, R82, R213.reuse ;  /* 0x000000d552527220 */ /* 0x080fe20000410000 */
[----:B------:R-:W-:Y:S01]  /*9360*/  FMUL.FTZ R83, R83, R213 ;  /* 0x000000d553537220 */ /* 0x000fe20000410000 */
[-C--:B------:R-:W-:Y:S01]  /*9370*/  FMUL.FTZ R144, R144, R215.reuse ;  /* 0x000000d790907220 */ /* 0x080fe20000410000 */
[----:B------:R-:W-:Y:S01]  /*9380*/  FMUL.FTZ R145, R145, R215 ;  /* 0x000000d791917220 */ /* 0x000fe20000410000 */
[-C--:B------:R-:W-:Y:S01]  /*9390*/  FMUL.FTZ R146, R146, R213.reuse ;  /* 0x000000d592927220 */ /* 0x080fe20000410000 */
[----:B------:R-:W-:Y:S01]  /*93a0*/  FMUL.FTZ R147, R147, R213 ;  /* 0x000000d593937220 */ /* 0x000fe20000410000 */
[----:B---3--:R-:W-:Y:S01]  /*93b0*/  F2FP.BF16.F32.PACK_AB R31, R3, R214 ;  /* 0x000000d6031f723e */ /* 0x008fe200000010ff */
        /* <DEDUP_REMOVED lines=68> */
[--C-:B------:R-:W-:Y:S01]  /*9800*/  FFMA.FTZ R173, R199, UR4, -R201.reuse ;  /* 0x00000004c7ad7c23 */ /* 0x100fe200080108c9 */
[----:B------:R3:W-:Y:S01]  /*9810*/  MUFU.EX2 R200, R12 ;  /* 0x0000000c00c87308 */ /* 0x0007e20000000800 */
[----:B------:R-:W-:Y:S01]  /*9820*/  FFMA.FTZ R201, R198, UR4, -R201 ;  /* 0x00000004c6c97c23 */ /* 0x000fe200080108c9 */
[--C-:B-1----:R-:W-:Y:S01]  /*9830*/  FFMA.FTZ R210, R193, UR4, -R243.reuse ;  /* 0x00000004c1d27c23 */ /* 0x102fe200080108f3 */
[----:B------:R-:W-:Y:S01]  /*9840*/  FFMA.FTZ R193, R195, UR4, -R243 ;  /* 0x00000004c3c17c23 */ /* 0x000fe200080108f3 */
[----:B------:R1:W4:Y:S01]  /*9850*/  MUFU.EX2 R202, R204 ;  /* 0x000000cc00ca7308 */ /* 0x0003220000000800 */
[C---:B------:R-:W-:Y:S01]  /*9860*/  HMMA.16816.F32.BF16 R160, R28.reuse, R176, R160 ;  /* 0x000000b01ca0723c */ /* 0x040fe200000418a0 */
[----:B------:R-:W-:Y:S01]  /*9870*/  FADD.FTZ R205, R205, R206 ;  /* 0x000000cecdcd7221 */ /* 0x000fe20000010000 */
[----:B------:R-:W-:Y:S01]  /*9880*/  FADD.FTZ R214, R214, R207 ;  /* 0x000000cfd6d67221 */ /* 0x000fe20000010000 */
[----:B------:R2:W5:Y:S02]  /*9890*/  MUFU.EX2 R199, R172 ;  /* 0x000000ac00c77308 */ /* 0x0005640000000800 */
[----:B------:R-:W-:Y:S01]  /*98a0*/  FADD.FTZ R242, R242, R205 ;  /* 0x000000cdf2f27221 */ /* 0x000fe20000010000 */
[----:B------:R-:W-:Y:S01]  /*98b0*/  FADD.FTZ R3, R3, R214 ;  /* 0x000000d603037221 */ /* 0x000fe20000010000 */
[----:B------:R5:W-:Y:S01]  /*98c0*/  MUFU.EX2 R198, R173 ;  /* 0x000000ad00c67308 */ /* 0x000be20000000800 */
[C---:B------:R-:W-:Y:S01]  /*98d0*/  HMMA.16816.F32.BF16 R148, R28.reuse, R178, R148 ;  /* 0x000000b21c94723c */ /* 0x040fe20000041894 */
[----:B---3--:R-:W-:Y:S02]  /*98e0*/  LDSM.16.MT88.4 R12, [R222+0xb800] ;  /* 0x00b80000de0c783b */ /* 0x008fe40000004200 */
[----:B------:R-:W3:Y:S02]  /*98f0*/  MUFU.EX2 R201, R201 ;  /* 0x000000c900c97308 */ /* 0x000ee40000000800 */
[----:B------:R-:W-:Y:S01]  /*9900*/  LDSM.16.MT88.4 R176, [R191+0x1800] ;  /* 0x00180000bfb0783b */ /* 0x000fe20000004200 */
[--C-:B-1----:R-:W-:Y:S01]  /*9910*/  FFMA.FTZ R204, R192, UR4, -R244.reuse ;  /* 0x00000004c0cc7c23 */ /* 0x102fe200080108f4 */
[----:B------:R-:W-:Y:S01]  /*9920*/  FFMA.FTZ R192, R194, UR4, -R244 ;  /* 0x00000004c2c07c23 */ /* 0x000fe200080108f4 */
[C---:B------:R-:W-:Y:S01]  /*9930*/  HMMA.16816.F32.BF16 R132, R28.reuse, R174, R132 ;  /* 0x000000ae1c84723c */ /* 0x040fe20000041884 */
[----:B------:R-:W-:Y:S01]  /*9940*/  MUFU.EX2 R195, R210 ;  /* 0x000000d200c37308 */ /* 0x000fe20000000800 */
[----:B--2---:R-:W-:Y:S01]  /*9950*/  F2FP.BF16.F32.PACK_AB R172, R208, R209 ;  /* 0x000000d1d0ac723e */ /* 0x004fe200000010ff */
[----:B------:R-:W-:Y:S01]  /*9960*/  FADD.FTZ R209, R209, R182 ;  /* 0x000000b6d1d17221 */ /* 0x000fe20000010000 */
[----:B----4-:R-:W-:Y:S01]  /*9970*/  F2FP.BF16.F32.PACK_AB R174, R202, R203 ;  /* 0x000000cbcaae723e */ /* 0x010fe200000010ff */
[----:B------:R-:W1:Y:S01]  /*9980*/  MUFU.EX2 R194, R204 ;  /* 0x000000cc00c27308 */ /* 0x000e620000000800 */
[----:B-----5:R-:W-:Y:S01]  /*9990*/  F2FP.BF16.F32.PACK_AB R173, R199, R200 ;  /* 0x000000c8c7ad723e */ /* 0x020fe200000010ff */
[----:B------:R-:W-:Y:S01]  /*99a0*/  FADD.FTZ R200, R200, R185 ;  /* 0x000000b9c8c87221 */ /* 0x000fe20000010000 */
[C---:B------:R-:W-:Y:S01]  /*99b0*/  HMMA.16816.F32.BF16 R36, R28.reuse, R20, R36 ;  /* 0x000000141c24723c */ /* 0x040fe20000041824 */
[----:B------:R-:W-:Y:S01]  /*99c0*/  MUFU.EX2 R192, R192 ;  /* 0x000000c000c07308 */ /* 0x000fe20000000800 */
[----:B---3--:R-:W-:Y:S01]  /*99d0*/  F2FP.BF16.F32.PACK_AB R175, R201, R198 ;  /* 0x000000c6c9af723e */ /* 0x008fe200000010ff */
[----:B------:R-:W-:Y:S01]  /*99e0*/  FADD.FTZ R208, R208, R209 ;  /* 0x000000d1d0d07221 */ /* 0x000fe20000010000 */
[----:B------:R-:W-:Y:S01]  /*99f0*/  FADD.FTZ R199, R199, R200 ;  /* 0x000000c8c7c77221 */ /* 0x000fe20000010000 */
[----:B------:R-:W-:Y:S02]  /*9a00*/  MUFU.EX2 R193, R193 ;  /* 0x000000c100c17308 */ /* 0x000fe40000000800 */
[----:B------:R-:W-:Y:S01]  /*9a10*/  FADD.FTZ R203, R203, R208 ;  /* 0x000000d0cbcb7221 */ /* 0x000fe20000010000 */
[----:B------:R-:W-:Y:S01]  /*9a20*/  HMMA.16816.F32.BF16 R48, R28, R22, R48 ;  /* 0x000000161c30723c */ /* 0x000fe20000041830 */
[----:B------:R-:W-:Y:S01]  /*9a30*/  LDSM.16.MT88.4 R20, [R219+0xa800] ;  /* 0x00a80000db14783b */ /* 0x000fe20000004200 */
[----:B------:R-:W-:Y:S01]  /*9a40*/  MUFU.EX2 R196, R196 ;  /* 0x000000c400c47308 */ /* 0x000fe20000000800 */
[----:B------:R-:W-:Y:S01]  /*9a50*/  FADD.FTZ R198, R198, R199 ;  /* 0x000000c7c6c67221 */ /* 0x000fe20000010000 */
[----:B------:R-:W-:-:S03]  /*9a60*/  FADD.FTZ R239, R202, R203 ;  /* 0x000000cbcaef7221 */ /* 0x000fc60000010000 */
[----:B------:R-:W-:Y:S01]  /*9a70*/  FADD.FTZ R237, R201, R198 ;  /* 0x000000c6c9ed7221 */ /* 0x000fe20000010000 */
[C---:B------:R-:W-:Y:S08]  /*9a80*/  HMMA.16816.F32.BF16 R52, R28.reuse, R16, R52 ;  /* 0x000000101c34723c */ /* 0x040ff00000041834 */
[C---:B------:R-:W-:Y:S01]  /*9a90*/  HMMA.16816.F32.BF16 R64, R28.reuse, R18, R64 ;  /* 0x000000121c40723c */ /* 0x040fe20000041840 */
[----:B------:R-:W-:Y:S07]  /*9aa0*/  LDSM.16.MT88.4 R16, [R218+0x800] ;  /* 0x00080000da10783b */ /* 0x000fee0000004200 */
[C---:B------:R-:W-:Y:S08]  /*9ab0*/  HMMA.16816.F32.BF16 R84, R28.reuse, R24, R84 ;  /* 0x000000181c54723c */ /* 0x040ff00000041854 */
[C---:B------:R-:W-:Y:S01]  /*9ac0*/  HMMA.16816.F32.BF16 R96, R28.reuse, R26, R96 ;  /* 0x0000001a1c60723c */ /* 0x040fe20000041860 */
[----:B------:R-:W2:Y:S07]  /*9ad0*/  LDSM.16.MT88.4 R24, [R222+0xa800] ;  /* 0x00a80000de18783b */ /* 0x000eae0000004200 */
[C---:B------:R-:W-:Y:S08]  /*9ae0*/  HMMA.16816.F32.BF16 R100, R28.reuse, R32, R100 ;  /* 0x000000201c64723c */ /* 0x040ff00000041864 */
[C---:B------:R-:W-:Y:S01]  /*9af0*/  HMMA.16816.F32.BF16 R112, R28.reuse, R34, R112 ;  /* 0x000000221c70723c */ /* 0x040fe20000041870 */
[----:B------:R3:W4:Y:S07]  /*9b00*/  LDSM.16.MT88.4 R32, [R191+0x800] ;  /* 0x00080000bf20783b */ /* 0x00072e0000004200 */
[C---:B------:R-:W-:Y:S08]  /*9b10*/  HMMA.16816.F32.BF16 R116, R28.reuse, R8, R116 ;  /* 0x000000081c74723c */ /* 0x040ff00000041874 */
[----:B------:R-:W-:Y:S01]  /*9b20*/  HMMA.16816.F32.BF16 R128, R28, R10, R128 ;  /* 0x0000000a1c80723c */ /* 0x000fe20000041880 */
[----:B------:R-:W5:Y:S04]  /*9b30*/  LDSM.16.MT88.4 R8, [R219+0xb800] ;  /* 0x00b80000db08783b */ /* 0x000f680000004200 */
[----:B------:R-:W1:Y:S01]  /*9b40*/  LDSM.16.MT88.4 R28, [R218+0x1800] ;  /* 0x00180000da1c783b */ /* 0x000e620000004200 */
[----:B---3--:R-:W3:Y:S02]  /*9b50*/  MUFU.EX2 R191, R197 ;  /* 0x000000c500bf7308 */ /* 0x008ee40000000800 */
[C---:B--2---:R-:W-:Y:S08]  /*9b60*/  HMMA.16816.F32.BF16 R156, R172.reuse, R24, R156 ;  /* 0x00000018ac9c723c */ /* 0x044ff0000004189c */
[C---:B------:R-:W-:Y:S08]  /*9b70*/  HMMA.16816.F32.BF16 R152, R172.reuse, R26, R152 ;  /* 0x0000001aac98723c */ /* 0x040ff00000041898 */
        /* <DEDUP_REMOVED lines=11> */
[C---:B------:R-:W-:Y:S08]  /*9c30*/  HMMA.16816.F32.BF16 R108, R172.reuse, R178, R108 ;  /* 0x000000b2ac6c723c */ /* 0x040ff0000004186c */
[C---:B-1----:R-:W-:Y:S08]  /*9c40*/  HMMA.16816.F32.BF16 R120, R172.reuse, R28, R120 ;  /* 0x0000001cac78723c */ /* 0x042ff00000041878 */
[----:B------:R-:W-:Y:S01]  /*9c50*/  HMMA.16816.F32.BF16 R124, R172, R30, R124 ;  /* 0x0000001eac7c723c */ /* 0x000fe2000004187c */
[----:B------:R-:W-:Y:S01]  /*9c60*/  F2FP.BF16.F32.PACK_AB R172, R194, R189 ;  /* 0x000000bdc2ac723e */ /* 0x000fe200000010ff */
        /* <DEDUP_REMOVED lines=39> */
[----:B------:R-:W-:Y:S01]  /*9ee0*/  LEA.HI.X R13, R10, R228, R3, 0x6, P1 ;  /* 0x000000e40a0d7211 */ /* 0x000fe200008f3403 */
[----:B------:R-:W-:Y:S01]  /*9ef0*/  IMAD.MOV.U32 R3, RZ, RZ, 0x40 ;  /* 0x00000040ff037424 */ /* 0x000fe200078e00ff */
[----:B------:R-:W-:Y:S02]  /*9f00*/  LEA.HI.X R8, R6, R8, R7, 0x4, P0 ;  /* 0x0000000806087211 */ /* 0x000fe400000f2407 */
[----:B------:R-:W-:Y:S02]  /*9f10*/  LEA R14, P0, R9, R229, 0x1 ;  /* 0x000000e5090e7211 */ /* 0x000fe400078008ff */
[----:B------:R-:W-:-:S02]  /*9f20*/  SEL R3, R3, 0xffffffc0, !P6 ;  /* 0xffffffc003037807 */ /* 0x000fc40007000000 */
[----:B------:R-:W-:-:S03]  /*9f30*/  LEA.HI.X R15, R9, R228, R8, 0x1, P0 ;  /* 0x000000e4090f7211 */ /* 0x000fc600000f0c08 */
        /* <DEDUP_REMOVED lines=18> */
[----:B-1----:R-:W1:Y:S01]  /*a060*/  LDSM.16.M88.4 R12, [R3+0x8800] ;  /* 0x00880000030c783b */ /* 0x002e620000000200 */
[-C--:B--2---:R-:W-:Y:S03]  /*a070*/  HMMA.16816.F32.BF16 R28, R180, R192.reuse, RZ ;  /* 0x000000c0b41c723c */ /* 0x084fe600000418ff */
[----:B------:R-:W-:Y:S04]  /*a080*/  LDSM.16.M88.4 R208, [R221+0x9000] ;  /* 0x00900000ddd0783b */ /* 0x000fe80000000200 */
        /* <DEDUP_REMOVED lines=14> */
[----:B------:R-:W-:Y:S07]  /*a170*/  LDSM.16.M88.4 R204, [R223+0x2000] ;  /* 0x00200000dfcc783b */ /* 0x000fee0000000200 */
[C---:B------:R-:W-:Y:S08]  /*a180*/  HMMA.16816.F32.BF16 R28, R176.reuse, R200, R28 ;  /* 0x000000c8b01c723c */ /* 0x040ff0000004181c */
[C---:B------:R-:W-:Y:S08]  /*a190*/  HMMA.16816.F32.BF16 R188, R176.reuse, R196, R188 ;  /* 0x000000c4b0bc723c */ /* 0x040ff000000418bc */
[C---:B------:R-:W-:Y:S01]  /*a1a0*/  HMMA.16816.F32.BF16 R192, R176.reuse, R202, R192 ;  /* 0x000000cab0c0723c */ /* 0x040fe200000418c0 */
[----:B------:R-:W3:Y:S07]  /*a1b0*/  LDSM.16.M88.4 R200, [R220+0x8000] ;  /* 0x00800000dcc8783b */ /* 0x000eee0000000200 */
[----:B------:R-:W-:Y:S01]  /*a1c0*/  HMMA.16816.F32.BF16 R180, R176, R198, R180 ;  /* 0x000000c6b0b4723c */ /* 0x000fe200000418b4 */
[----:B------:R-:W4:Y:S04]  /*a1d0*/  LDSM.16.M88.4 R196, [R220+0x8800] ;  /* 0x00880000dcc4783b */ /* 0x000f280000000200 */
[----:B------:R-:W5:Y:S03]  /*a1e0*/  LDSM.16.M88.4 R176, [R223] ;  /* 0x00000000dfb0783b */ /* 0x000f660000000200 */
        /* <DEDUP_REMOVED lines=10> */
[----:B------:R-:W2:Y:S04]  /*a290*/  LDSM.16.M88.4 R12, [R225+UR5+0x9800] ;  /* 0x00980005e10c783b */ /* 0x000ea80008000200 */
[----:B------:R-:W2:Y:S03]  /*a2a0*/  LDSM.16.M88.4 R8, [R226+0x4000] ;  /* 0x00400000e208783b */ /* 0x000ea60000000200 */
[C---:B---3--:R-:W-:Y:S08]  /*a2b0*/  HMMA.16816.F32.BF16 R24, R204.reuse, R200, R24 ;  /* 0x000000c8cc18723c */ /* 0x048ff00000041818 */
[C---:B------:R-:W-:Y:S08]  /*a2c0*/  HMMA.16816.F32.BF16 R20, R204.reuse, R202, R20 ;  /* 0x000000cacc14723c */ /* 0x040ff00000041814 */
[C---:B----4-:R-:W-:Y:S08]  /*a2d0*/  HMMA.16816.F32.BF16 R16, R204.reuse, R196, R16 ;  /* 0x000000c4cc10723c */ /* 0x050ff00000041810 */
[----:B------:R-:W-:Y:S01]  /*a2e0*/  HMMA.16816.F32.BF16 R184, R204, R198, R184 ;  /* 0x000000c6ccb8723c */ /* 0x000fe200000418b8 */
[----:B------:R-:W-:Y:S07]  /*a2f0*/  LDSM.16.M88.4 R204, [R224+0x4000] ;  /* 0x00400000e0cc783b */ /* 0x000fee0000000200 */
[C---:B-----5:R-:W-:Y:S08]  /*a300*/  HMMA.16816.F32.BF16 R28, R176.reuse, R200, R28 ;  /* 0x000000c8b01c723c */ /* 0x060ff0000004181c */
[C---:B------:R-:W-:Y:S01]  /*a310*/  HMMA.16816.F32.BF16 R192, R176.reuse, R202, R192 ;  /* 0x000000cab0c0723c */ /* 0x040fe200000418c0 */
[----:B------:R-:W3:Y:S07]  /*a320*/  LDSM.16.M88.4 R200, [R224+0x6000] ;  /* 0x00600000e0c8783b */ /* 0x000eee0000000200 */
[C---:B------:R-:W-:Y:S08]  /*a330*/  HMMA.16816.F32.BF16 R188, R176.reuse, R196, R188 ;  /* 0x000000c4b0bc723c */ /* 0x040ff000000418bc */
[----:B------:R-:W-:Y:S01]  /*a340*/  HMMA.16816.F32.BF16 R180, R176, R198, R180 ;  /* 0x000000c6b0b4723c */ /* 0x000fe200000418b4 */
[----:B------:R-:W4:Y:S04]  /*a350*/  LDSM.16.M88.4 R196, [R221+0x9800] ;  /* 0x00980000ddc4783b */ /* 0x000f280000000200 */
[----:B------:R-:W-:Y:S03]  /*a360*/  LDSM.16.M88.4 R176, [R0+0x4000] ;  /* 0x0040000000b0783b */ /* 0x000fe60000000200 */
[C---:B-1----:R-:W-:Y:S08]  /*a370*/  HMMA.16816.F32.BF16 R24, R172.reuse, R32, R24 ;  /* 0x00000020ac18723c */ /* 0x042ff00000041818 */
[C---:B------:R-:W-:Y:S08]  /*a380*/  HMMA.16816.F32.BF16 R20, R172.reuse, R34, R20 ;  /* 0x00000022ac14723c */ /* 0x040ff00000041814 */
[C---:B--2---:R-:W-:Y:S08]  /*a390*/  HMMA.16816.F32.BF16 R16, R172.reuse, R12, R16 ;  /* 0x0000000cac10723c */ /* 0x044ff00000041810 */
[----:B------:R-:W-:Y:S01]  /*a3a0*/  HMMA.16816.F32.BF16 R184, R172, R14, R184 ;  /* 0x0000000eacb8723c */ /* 0x000fe200000418b8 */
[----:B------:R-:W-:Y:S07]  /*a3b0*/  LDSM.16.M88.4 R172, [R0+0x6000] ;  /* 0x0060000000ac783b */ /* 0x000fee0000000200 */
[C---:B------:R-:W-:Y:S08]  /*a3c0*/  HMMA.16816.F32.BF16 R28, R8.reuse, R32, R28 ;  /* 0x00000020081c723c */ /* 0x040ff0000004181c */
[----:B------:R-:W-:Y:S01]  /*a3d0*/  HMMA.16816.F32.BF16 R192, R8, R34, R192 ;  /* 0x0000002208c0723c */ /* 0x000fe200000418c0 */
[----:B------:R-:W1:Y:S07]  /*a3e0*/  LDSM.16.M88.4 R32, [R3+0x9000] ;  /* 0x009000000320783b */ /* 0x000e6e0000000200 */
[C---:B---3--:R-:W-:Y:S08]  /*a3f0*/  HMMA.16816.F32.BF16 R24, R200.reuse, R208, R24 ;  /* 0x000000d0c818723c */ /* 0x048ff00000041818 */
[C---:B------:R-:W-:Y:S08]  /*a400*/  HMMA.16816.F32.BF16 R20, R200.reuse, R210, R20 ;  /* 0x000000d2c814723c */ /* 0x040ff00000041814 */
[C---:B----4-:R-:W-:Y:S08]  /*a410*/  HMMA.16816.F32.BF16 R16, R200.reuse, R196, R16 ;  /* 0x000000c4c810723c */ /* 0x050ff00000041810 */
[----:B------:R-:W-:Y:S01]  /*a420*/  HMMA.16816.F32.BF16 R184, R200, R198, R184 ;  /* 0x000000c6c8b8723c */ /* 0x000fe200000418b8 */
[----:B------:R-:W2:Y:S07]  /*a430*/  LDSM.16.M88.4 R200, [R3+0x9800] ;  /* 0x0098000003c8783b */ /* 0x000eae0000000200 */
        /* <DEDUP_REMOVED lines=8> */
[C---:B-1----:R-:W-:Y:S08]  /*a4c0*/  HMMA.16816.F32.BF16 R24, R172.reuse, R32, R24 ;  /* 0x00000020ac18723c */ /* 0x042ff00000041818 */
[C---:B------:R-:W-:Y:S08]  /*a4d0*/  HMMA.16816.F32.BF16 R20, R172.reuse, R34, R20 ;  /* 0x00000022ac14723c */ /* 0x040ff00000041814 */
[----:B--2---:R-:W-:Y:S08]  /*a4e0*/  HMMA.16816.F32.BF16 R16, R172, R200, R16 ;  /* 0x000000c8ac10723c */ /* 0x004ff00000041810 */
[C---:B------:R-:W-:Y:S08]  /*a4f0*/  HMMA.16816.F32.BF16 R188, R204.reuse, R196, R188 ;  /* 0x000000c4ccbc723c */ /* 0x040ff000000418bc */
[----:B------:R-:W-:Y:S08]  /*a500*/  HMMA.16816.F32.BF16 R180, R204, R198, R180 ;  /* 0x000000c6ccb4723c */ /* 0x000ff000000418b4 */
[----:B------:R-:W-:Y:S08]  /*a510*/  HMMA.16816.F32.BF16 R184, R172, R202, R184 ;  /* 0x000000caacb8723c */ /* 0x000ff000000418b8 */
[----:B------:R-:W-:Y:S01]  /*a520*/  HMMA.16816.F32.BF16 R28, R176, R32, R28 ;  /* 0x00000020b01c723c */ /* 0x000fe2000004181c */
[----:B------:R-:W-:-:S05]  /*a530*/  VIADD R32, R240, 0xffffff80 ;  /* 0xffffff80f0207836 */ /* 0x000fca0000000000 */
[C---:B------:R-:W-:Y:S02]  /*a540*/  ISETP.GE.AND P0, PT, R32.reuse, R169, PT ;  /* 0x000000a92000720c */ /* 0x040fe40003f06270 */
[----:B---3--:R-:W-:Y:S01]  /*a550*/  HMMA.16816.F32.BF16 R24, R192, R8, R24 ;  /* 0x00000008c018723c */ /* 0x008fe20000041818 */
[----:B------:R-:W-:-:S07]  /*a560*/  ISETP.GE.AND P3, PT, R32, R2, PT ;  /* 0x000000022000720c */ /* 0x000fce0003f66270 */
[C---:B------:R-:W-:Y:S08]  /*a570*/  HMMA.16816.F32.BF16 R20, R192.reuse, R10, R20 ;  /* 0x0000000ac014723c */ /* 0x040ff00000041814 */
[----:B------:R-:W-:Y:S03]  /*a580*/  HMMA.16816.F32.BF16 R16, R192, R212, R16 ;  /* 0x000000d4c010723c */ /* 0x000fe60000041810 */
[----:B------:R-:W-:Y:S01]  /*a590*/  FMUL.FTZ R3, R24, UR6 ;  /* 0x0000000618037c20 */ /* 0x000fe20008410000 */
[----:B------:R-:W-:Y:S01]  /*a5a0*/  FMUL.FTZ R24, R25, UR6 ;  /* 0x0000000619187c20 */ /* 0x000fe20008410000 */
[----:B------:R-:W-:Y:S01]  /*a5b0*/  FMUL.FTZ R25, R26, UR6 ;  /* 0x000000061a197c20 */ /* 0x000fe20008410000 */
[----:B------:R-:W-:-:S02]  /*a5c0*/  FMUL.FTZ R26, R27, UR6 ;  /* 0x000000061b1a7c20 */ /* 0x000fc40008410000 */
[C---:B------:R-:W-:Y:S01]  /*a5d0*/  HMMA.16816.F32.BF16 R208, R176.reuse, R34, R208 ;  /* 0x00000022b0d0723c */ /* 0x040fe200000418d0 */
[----:B------:R-:W-:Y:S02]  /*a5e0*/  MUFU.TANH R3, R3 ;  /* 0x0000000300037308 */ /* 0x000fe40000002400 */
[----:B------:R-:W-:Y:S01]  /*a5f0*/  FMUL.FTZ R22, R22, UR6 ;  /* 0x0000000616167c20 */ /* 0x000fe20008410000 */
[----:B------:R-:W-:Y:S01]  /*a600*/  FMUL.FTZ R20, R20, UR6 ;  /* 0x0000000614147c20 */ /* 0x000fe20008410000 */
[----:B------:R-:W-:Y:S01]  /*a610*/  FMUL.FTZ R21, R21, UR6 ;  /* 0x0000000615157c20 */ /* 0x000fe20008410000 */
[----:B------:R-:W-:Y:S02]  /*a620*/  FMUL.FTZ R23, R23, UR6 ;  /* 0x0000000617177c20 */ /* 0x000fe40008410000 */
[----:B------:R-:W-:Y:S01]  /*a630*/  HMMA.16816.F32.BF16 R188, R176, R200, R188 ;  /* 0x000000c8b0bc723c */ /* 0x000fe200000418bc */
[----:B------:R-:W1:Y:S02]  /*a640*/  MUFU.TANH R25, R25 ;  /* 0x0000001900197308 */ /* 0x000e640000002400 */
[----:B------:R-:W-:Y:S01]  /*a650*/  FMUL.FTZ R17, R17, UR6 ;  /* 0x0000000611117c20 */ /* 0x000fe20008410000 */
[----:B------:R-:W-:Y:S01]  /*a660*/  FMUL.FTZ R16, R16, UR6 ;  /* 0x0000000610107c20 */ /* 0x000fe20008410000 */
[----:B------:R-:W-:-:S03]  /*a670*/  FMUL.FTZ R19, R19, UR6 ;  /* 0x0000000613137c20 */ /* 0x000fc60008410000 */
[----:B------:R-:W-:Y:S01]  /*a680*/  HMMA.16816.F32.BF16 R180, R176, R202, R180 ;  /* 0x000000cab0b4723c */ /* 0x000fe200000418b4 */
[----:B------:R-:W2:Y:S01]  /*a690*/  MUFU.TANH R24, R24 ;  /* 0x0000001800187308 */ /* 0x000ea20000002400 */
[----:B------:R-:W-:Y:S01]  /*a6a0*/  FMUL.FTZ R203, R18, UR6 ;  /* 0x0000000612cb7c20 */ /* 0x000fe20008410000 */
[----:B------:R-:W-:-:S05]  /*a6b0*/  VIADD R18, R240, 0xffffff89 ;  /* 0xffffff89f0127836 */ /* 0x000fca0000000000 */
[----:B------:R-:W-:Y:S01]  /*a6c0*/  HMMA.16816.F32.BF16 R184, R192, R214, R184 ;  /* 0x000000d6c0b8723c */ /* 0x000fe200000418b8 */
[----:B------:R-:W-:Y:S01]  /*a6d0*/  MUFU.TANH R22, R22 ;  /* 0x0000001600167308 */ /* 0x000fe20000002400 */
[----:B-1----:R-:W-:Y:S02]  /*a6e0*/  FSEL R25, R25, -INF , !P3 ;  /* 0xff80000019197808 */ /* 0x002fe40005800000 */
[----:B------:R-:W-:-:S04]  /*a6f0*/  ISETP.GE.AND P3, PT, R18, R169, PT ;  /* 0x000000a91200720c */ /* 0x000fc80003f66270 */
[C---:B------:R-:W-:Y:S01]  /*a700*/  HMMA.16816.F32.BF16 R28, R12.reuse, R8, R28 ;  /* 0x000000080c1c723c */ /* 0x040fe2000004181c */
[----:B------:R-:W1:Y:S07]  /*a710*/  MUFU.TANH R26, R26 ;  /* 0x0000001a001a7308 */ /* 0x000e6e0000002400 */
[----:B------:R-:W-:Y:S01]  /*a720*/  HMMA.16816.F32.BF16 R208, R12, R10, R208 ;  /* 0x0000000a0cd0723c */ /* 0x000fe200000418d0 */
[----:B------:R-:W3:Y:S01]  /*a730*/  MUFU.TANH R20, R20 ;  /* 0x0000001400147308 */ /* 0x000ee20000002400 */
[----:B------:R-:W-:-:S02]  /*a740*/  VIADD R10, R240, 0xffffff99 ;  /* 0xffffff99f00a7836 */ /* 0x000fc40000000000 */
[----:B------:R-:W-:Y:S01]  /*a750*/  FMUL.FTZ R184, R184, UR6 ;  /* 0x00000006b8b87c20 */ /* 0x000fe20008410000 */
[----:B------:R-:W-:Y:S01]  /*a760*/  FMUL.FTZ R185, R185, UR6 ;  /* 0x00000006b9b97c20 */ /* 0x000fe20008410000 */
[----:B------:R-:W-:Y:S01]  /*a770*/  FMUL.FTZ R187, R187, UR6 ;  /* 0x00000006bbbb7c20 */ /* 0x000fe20008410000 */
[----:B------:R-:W-:Y:S01]  /*a780*/  FMUL.FTZ R186, R186, UR6 ;  /* 0x00000006baba7c20 */ /* 0x000fe20008410000 */
[C---:B------:R-:W-:Y:S01]  /*a790*/  HMMA.16816.F32.BF16 R188, R12.reuse, R212, R188 ;  /* 0x000000d40cbc723c */ /* 0x040fe200000418bc */
[----:B------:R-:W4:Y:S02]  /*a7a0*/  MUFU.TANH R21, R21 ;  /* 0x0000001500157308 */ /* 0x000f240000002400 */
[----:B------:R-:W-:Y:S01]  /*a7b0*/  FMUL.FTZ R8, R28, UR6 ;  /* 0x000000061c087c20 */ /* 0x000fe20008410000 */
[----:B------:R-:W-:Y:S02]  /*a7c0*/  VIADD R28, R240, 0xffffff88 ;  /* 0xffffff88f01c7836 */ /* 0x000fe40000000000 */
[----:B------:R-:W-:Y:S01]  /*a7d0*/  FMUL.FTZ R9, R29, UR6 ;  /* 0x000000061d097c20 */ /* 0x000fe20008410000 */
[----:B------:R-:W-:Y:S01]  /*a7e0*/  FSEL R29, R3, -INF , !P0 ;  /* 0xff800000031d7808 */ /* 0x000fe20004000000 */
[----:B------:R-:W-:Y:S01]  /*a7f0*/  FMUL.FTZ R3, R30, UR6 ;  /* 0x000000061e037c20 */ /* 0x000fe20008410000 */
[----:B------:R-:W-:Y:S01]  /*a800*/  HMMA.16816.F32.BF16 R180, R12, R214, R180 ;  /* 0x000000d60cb4723c */ /* 0x000fe200000418b4 */
[----:B------:R-:W5:Y:S01]  /*a810*/  MUFU.TANH R23, R23 ;  /* 0x0000001700177308 */ /* 0x000f620000002400 */
[----:B------:R-:W-:Y:S01]  /*a820*/  VIADD R13, R240, 0xffffff81 ;  /* 0xffffff81f00d7836 */ /* 0x000fe20000000000 */
[----:B------:R-:W-:Y:S01]  /*a830*/  ISETP.GE.AND P0, PT, R28, R2, PT ;  /* 0x000000021c00720c */ /* 0x000fe20003f06270 */
[----:B------:R-:W-:Y:S01]  /*a840*/  VIADD R14, R240, 0xffffff91 ;  /* 0xffffff91f00e7836 */ /* 0x000fe20000000000 */
[-C--:B------:R-:W-:Y:S01]  /*a850*/  ISETP.GE.AND P4, PT, R28, R169.reuse, PT ;  /* 0x000000a91c00720c */ /* 0x080fe20003f86270 */
[----:B------:R-:W-:Y:S01]  /*a860*/  VIADD R12, R240, 0xffffff98 ;  /* 0xffffff98f00c7836 */ /* 0x000fe20000000000 */
[----:B------:R-:W-:-:S02]  /*a870*/  ISETP.GE.AND P1, PT, R13, R169, PT ;  /* 0x000000a90d00720c */ /* 0x000fc40003f26270 */
[----:B------:R5:W5:Y:S01]  /*a880*/  MUFU.TANH R206, R17 ;  /* 0x0000001100ce7308 */ /* 0x000b620000002400 */
[-C--:B------:R-:W-:Y:S02]  /*a890*/  ISETP.GE.AND P2, PT, R13, R2.reuse, PT ;  /* 0x000000020d00720c */ /* 0x080fe40003f46270 */
[----:B--2---:R-:W-:Y:S02]  /*a8a0*/  FSEL R33, R24, -INF , !P1 ;  /* 0xff80000018217808 */ /* 0x004fe40004800000 */
[----:B------:R-:W-:Y:S02]  /*a8b0*/  ISETP.GE.AND P1, PT, R18, R2, PT ;  /* 0x000000021200720c */ /* 0x000fe40003f26270 */
[----:B-1----:R-:W-:Y:S01]  /*a8c0*/  FSEL R27, R26, -INF , !P2 ;  /* 0xff8000001a1b7808 */ /* 0x002fe20005000000 */
[----:B------:R1:W2:Y:S01]  /*a8d0*/  MUFU.TANH R207, R16 ;  /* 0x0000001000cf7308 */ /* 0x0002a20000002400 */
[----:B---3--:R-:W-:Y:S02]  /*a8e0*/  FSEL R35, R20, -INF , !P4 ;  /* 0xff80000014237808 */ /* 0x008fe40006000000 */
[----:B----4-:R-:W-:-:S02]  /*a8f0*/  FSEL R21, R21, -INF , !P3 ;  /* 0xff80000015157808 */ /* 0x010fc40005800000 */
[----:B------:R-:W-:Y:S02]  /*a900*/  FMNMX3.FTZ R242, R166, R29, R33, !PT ;  /* 0x0000001da6f27276 */ /* 0x000fe40007810021 */
[----:B-----5:R-:W-:Y:S01]  /*a910*/  FSEL R23, R23, -INF , !P1 ;  /* 0xff80000017177808 */ /* 0x020fe20004800000 */
[----:B------:R-:W3:Y:S01]  /*a920*/  MUFU.TANH R205, R184 ;  /* 0x000000b800cd7308 */ /* 0x000ee20000002400 */
[-C--:B------:R-:W-:Y:S02]  /*a930*/  ISETP.GE.AND P1, PT, R12, R169.reuse, PT ;  /* 0x000000a90c00720c */ /* 0x080fe40003f26270 */
[----:B------:R-:W-:Y:S02]  /*a940*/  FSEL R17, R22, -INF , !P0 ;  /* 0xff80000016117808 */ /* 0x000fe40004000000 */
[----:B------:R-:W-:Y:S02]  /*a950*/  ISETP.GE.AND P0, PT, R14, R169, PT ;  /* 0x000000a90e00720c */ /* 0x000fe40003f06270 */
[----:B------:R-:W-:Y:S01]  /*a960*/  FMNMX3.FTZ R242, R242, R35, R21, !PT ;  /* 0x00000023f2f27276 */ /* 0x000fe20007810015 */
[----:B------:R-:W4:Y:S01]  /*a970*/  MUFU.TANH R204, R185 ;  /* 0x000000b900cc7308 */ /* 0x000f220000002400 */
[----:B------:R-:W-:Y:S01]  /*a980*/  FSEL R206, R206, -INF , !P0 ;  /* 0xff800000cece7808 */ /* 0x000fe20004000000 */
[----:B-1----:R-:W-:Y:S01]  /*a990*/  VIADD R16, R240, 0xffffff90 ;  /* 0xffffff90f0107836 */ /* 0x002fe20000000000 */
[----:B------:R-:W-:-:S02]  /*a9a0*/  ISETP.GE.AND P0, PT, R10, R169, PT ;  /* 0x000000a90a00720c */ /* 0x000fc40003f06270 */
[-C--:B------:R-:W-:Y:S02]  /*a9b0*/  ISETP.GE.AND P3, PT, R14, R2.reuse, PT ;  /* 0x000000020e00720c */ /* 0x080fe40003f66270 */
[C---:B------:R-:W-:Y:S01]  /*a9c0*/  ISETP.GE.AND P2, PT, R16.reuse, R169, PT ;  /* 0x000000a91000720c */ /* 0x040fe20003f46270 */
[----:B------:R-:W1:Y:S01]  /*a9d0*/  MUFU.TANH R8, R8 ;  /* 0x0000000800087308 */ /* 0x000e620000002400 */
[-C--:B------:R-:W-:Y:S02]  /*a9e0*/  ISETP.GE.AND P4, PT, R16, R2.reuse, PT ;  /* 0x000000021000720c */ /* 0x080fe40003f86270 */
[----:B--2---:R-:W-:Y:S02]  /*a9f0*/  FSEL R207, R207, -INF , !P2 ;  /* 0xff800000cfcf7808 */ /* 0x004fe40005000000 */
[----:B---3--:R-:W-:Y:S02]  /*aa00*/  FSEL R205, R205, -INF , !P1 ;  /* 0xff800000cdcd7808 */ /* 0x008fe40004800000 */
[----:B------:R-:W-:Y:S01]  /*aa10*/  FMNMX3.FTZ R242, R242, R207, R206, !PT ;  /* 0x000000cff2f27276 */ /* 0x000fe200078100ce */
[----:B------:R-:W2:Y:S01]  /*aa20*/  MUFU.TANH R9, R9 ;  /* 0x0000000900097308 */ /* 0x000ea20000002400 */
[----:B------:R-:W-:-:S02]  /*aa30*/  ISETP.GE.AND P2, PT, R12, R2, PT ;  /* 0x000000020c00720c */ /* 0x000fc40003f46270 */
[----:B----4-:R-:W-:Y:S01]  /*aa40*/  FSEL R204, R204, -INF , !P0 ;  /* 0xff800000cccc7808 */ /* 0x010fe20004000000 */
[----:B------:R-:W-:Y:S01]  /*aa50*/  BAR.SYNC.DEFER_BLOCKING 0x0 ;  /* 0x0000000000007b1d */ /* 0x000fe20000010000 */
[----:B------:R-:W-:Y:S02]  /*aa60*/  ISETP.GE.AND P1, PT, R10, R2, PT ;  /* 0x000000020a00720c */ /* 0x000fe40003f26270 */
[----:B------:R-:W-:Y:S02]  /*aa70*/  FMNMX3.FTZ R20, R165, R25, R27, !PT ;  /* 0x00000019a5147276 */ /* 0x000fe4000781001b */
[----:B------:R-:W-:Y:S01]  /*aa80*/  FMNMX3.FTZ R242, R242, R205, R204, !PT ;  /* 0x000000cdf2f27276 */ /* 0x000fe200078100cc */
[----:B------:R-:W3:Y:S08]  /*aa90*/  MUFU.TANH R203, R203 ;  /* 0x000000cb00cb7308 */ /* 0x000ef00000002400 */
[----:B------:R4:W1:Y:S08]  /*aaa0*/  MUFU.TANH R201, R19 ;  /* 0x0000001300c97308 */ /* 0x0008700000002400 */
[----:B------:R4:W1:Y:S08]  /*aab0*/  MUFU.TANH R200, R186 ;  /* 0x000000ba00c87308 */ /* 0x0008700000002400 */
[----:B------:R-:W1:Y:S01]  /*aac0*/  MUFU.TANH R187, R187 ;  /* 0x000000bb00bb7308 */ /* 0x000e620000002400 */
[----:B--23--:R-:W-:Y:S05]  /*aad0*/  @!P5 BRA `(.L_x_1180) ;  /* 0x00000000004cd947 */ /* 0x00cfea0003800000 */
[----:B------:R-:W-:-:S04]  /*aae0*/  VIADD R11, R5, 0xfffffffb ;  /* 0xfffffffb050b7836 */ /* 0x000fc80000000000 */
[----:B------:R-:W-:-:S04]  /*aaf0*/  IMAD.WIDE.U32 R172, R11, R170, RZ ;  /* 0x000000aa0bac7225 */ /* 0x000fc800078e00ff */
[----:B------:R-:W-:Y:S02]  /*ab00*/  IMAD R11, R11, R171, R173 ;  /* 0x000000ab0b0b7224 */ /* 0x000fe400078e02ad */
[----:B----4-:R-:W-:-:S03]  /*ab10*/  IMAD.SHL.U32 R19, R172, 0x20, RZ ;  /* 0x00000020ac137824 */ /* 0x010fc600078e00ff */
        /* <DEDUP_REMOVED lines=15> */
.L_x_1180:
[----:B------:R-:W-:Y:S01]  /*ac10*/  FSEL R203, R203, -INF , !P4 ;  /* 0xff800000cbcb7808 */ /* 0x000fe20006000000 */
[----:B------:R-:W3:Y:S01]  /*ac20*/  SHFL.BFLY PT, R15, R242, 0x2, 0x1f ;  /* 0x0c401f00f20f7f89 */ /* 0x000ee200000e0000 */
[----:B-1----:R-:W-:Y:S01]  /*ac30*/  FSEL R201, R201, -INF , !P3 ;  /* 0xff800000c9c97808 */ /* 0x002fe20005800000 */
[----:B------:R-:W-:Y:S01]  /*ac40*/  FMUL.FTZ R22, R31, UR6 ;  /* 0x000000061f167c20 */ /* 0x000fe20008410000 */
[----:B------:R-:W-:Y:S01]  /*ac50*/  FMNMX3.FTZ R20, R20, R17, R23, !PT ;  /* 0x0000001114147276 */ /* 0x000fe20007810017 */
[----:B------:R-:W1:Y:S01]  /*ac60*/  MUFU.TANH R3, R3 ;  /* 0x0000000300037308 */ /* 0x000e620000002400 */
[----:B------:R-:W-:Y:S01]  /*ac70*/  FSEL R200, R200, -INF , !P2 ;  /* 0xff800000c8c87808 */ /* 0x000fe20005000000 */
[----:B------:R-:W-:Y:S01]  /*ac80*/  FMUL.FTZ R164, R208, UR6 ;  /* 0x00000006d0a47c20 */ /* 0x000fe20008410000 */
[----:B------:R-:W-:Y:S01]  /*ac90*/  FSEL R199, R187, -INF , !P1 ;  /* 0xff800000bbc77808 */ /* 0x000fe20004800000 */
[----:B------:R-:W-:Y:S01]  /*aca0*/  FMUL.FTZ R210, R210, UR6 ;  /* 0x00000006d2d27c20 */ /* 0x000fe20008410000 */
[----:B------:R-:W-:Y:S01]  /*acb0*/  FMNMX3.FTZ R11, R20, R203, R201, !PT ;  /* 0x000000cb140b7276 */ /* 0x000fe200078100c9 */
[----:B------:R-:W-:Y:S01]  /*acc0*/  FMUL.FTZ R20, R209, UR6 ;  /* 0x00000006d1147c20 */ /* 0x000fe20008410000 */
[----:B----4-:R-:W-:Y:S01]  /*acd0*/  FMUL.FTZ R19, R211, UR6 ;  /* 0x00000006d3137c20 */ /* 0x010fe20008410000 */
[----:B------:R-:W4:Y:S01]  /*ace0*/  MUFU.TANH R22, R22 ;  /* 0x0000001600167308 */ /* 0x000f220000002400 */
[----:B------:R-:W-:Y:S01]  /*acf0*/  FMNMX3.FTZ R11, R11, R200, R199, !PT ;  /* 0x000000c80b0b7276 */ /* 0x000fe200078100c7 */
[----:B------:R-:W-:Y:S01]  /*ad00*/  FMUL.FTZ R190, R190, UR6 ;  /* 0x00000006bebe7c20 */ /* 0x000fe20008410000 */
[CC--:B------:R-:W-:Y:S01]  /*ad10*/  ISETP.GE.AND P4, PT, R13.reuse, R217.reuse, PT ;  /* 0x000000d90d00720c */ /* 0x0c0fe20003f86270 */
[----:B------:R-:W-:Y:S01]  /*ad20*/  FMUL.FTZ R195, R180, UR6 ;  /* 0x00000006b4c37c20 */ /* 0x000fe20008410000 */
[CC--:B------:R-:W-:Y:S01]  /*ad30*/  ISETP.GE.AND P3, PT, R32.reuse, R216.reuse, PT ;  /* 0x000000d82000720c */ /* 0x0c0fe20003f66270 */
[----:B------:R-:W5:Y:S01]  /*ad40*/  SHFL.BFLY PT, R24, R11, 0x2, 0x1f ;  /* 0x0c401f000b187f89 */ /* 0x000f6200000e0000 */
[----:B------:R-:W-:Y:S01]  /*ad50*/  ISETP.GE.AND P2, PT, R32, R217, PT ;  /* 0x000000d92000720c */ /* 0x000fe20003f46270 */
[----:B------:R-:W5:Y:S01]  /*ad60*/  MUFU.TANH R164, R164 ;  /* 0x000000a400a47308 */ /* 0x000f620000002400 */
[----:B------:R-:W-:Y:S01]  /*ad70*/  ISETP.GE.AND P0, PT, R13, R216, PT ;  /* 0x000000d80d00720c */ /* 0x000fe20003f06270 */
[----:B------:R-:W-:Y:S01]  /*ad80*/  FMUL.FTZ R198, R181, UR6 ;  /* 0x00000006b5c67c20 */ /* 0x000fe20008410000 */
[----:B------:R-:W-:Y:S01]  /*ad90*/  FMUL.FTZ R191, R191, UR6 ;  /* 0x00000006bfbf7c20 */ /* 0x000fe20008410000 */
[----:B---3--:R-:W-:Y:S01]  /*ada0*/  FMNMX.FTZ R242, R242, R15, !PT ;  /* 0x0000000ff2f27209 */ /* 0x008fe20007810000 */
[----:B------:R-:W-:Y:S01]  /*adb0*/  FMUL.FTZ R15, R188, UR6 ;  /* 0x00000006bc0f7c20 */ /* 0x000fe20008410000 */
[----:B-1----:R-:W-:Y:S01]  /*adc0*/  FSEL R211, R3, -INF , !P3 ;  /* 0xff80000003d37808 */ /* 0x002fe20005800000 */
[----:B------:R-:W-:Y:S01]  /*add0*/  FMUL.FTZ R197, R183, UR6 ;  /* 0x00000006b7c57c20 */ /* 0x000fe20008410000 */
[----:B------:R1:W3:Y:S01]  /*ade0*/  MUFU.TANH R245, R210 ;  /* 0x000000d200f57308 */ /* 0x0002e20000002400 */
[----:B--2---:R-:W2:Y:S01]  /*adf0*/  SHFL.BFLY PT, R173, R242, 0x1, 0x1f ;  /* 0x0c201f00f2ad7f89 */ /* 0x004ea200000e0000 */
[----:B------:R-:W-:Y:S01]  /*ae00*/  FSEL R212, R8, -INF , !P2 ;  /* 0xff80000008d47808 */ /* 0x000fe20005000000 */
[----:B------:R-:W-:Y:S01]  /*ae10*/  FMUL.FTZ R182, R182, UR6 ;  /* 0x00000006b6b67c20 */ /* 0x000fe20008410000 */
[----:B------:R-:W-:-:S02]  /*ae20*/  ISETP.GE.AND P2, PT, R28, R217, PT ;  /* 0x000000d91c00720c */ /* 0x000fc40003f46270 */
[----:B----4-:R-:W-:Y:S02]  /*ae30*/  FSEL R209, R22, -INF , !P0 ;  /* 0xff80000016d17808 */ /* 0x010fe40004000000 */
[----:B------:R-:W4:Y:S01]  /*ae40*/  MUFU.TANH R20, R20 ;  /* 0x0000001400147308 */ /* 0x000f220000002400 */
[-C--:B------:R-:W-:Y:S02]  /*ae50*/  ISETP.GE.AND P3, PT, R28, R216.reuse, PT ;  /* 0x000000d81c00720c */ /* 0x080fe40003f66270 */
[----:B-----5:R-:W-:Y:S02]  /*ae60*/  FSEL R164, R164, -INF , !P2 ;  /* 0xff800000a4a47808 */ /* 0x020fe40005000000 */
[----:B------:R-:W-:Y:S02]  /*ae70*/  ISETP.GE.AND P2, PT, R18, R216, PT ;  /* 0x000000d81200720c */ /* 0x000fe40003f46270 */
[----:B------:R-:W-:Y:S01]  /*ae80*/  FMNMX.FTZ R24, R11, R24, !PT ;  /* 0x000000180b187209 */ /* 0x000fe20007810000 */
[----:B------:R-:W-:Y:S01]  /*ae90*/  FMUL.FTZ R11, R189, UR6 ;  /* 0x00000006bd0b7c20 */ /* 0x000fe20008410000 */
[----:B------:R-:W5:Y:S01]  /*aea0*/  MUFU.TANH R19, R19 ;  /* 0x0000001300137308 */ /* 0x000f620000002400 */
[----:B-1----:R-:W-:-:S02]  /*aeb0*/  FSEL R210, R9, -INF , !P4 ;  /* 0xff80000009d27808 */ /* 0x002fc40006000000 */
[----:B------:R-:W1:Y:S01]  /*aec0*/  SHFL.BFLY PT, R31, R24, 0x1, 0x1f ;  /* 0x0c201f00181f7f89 */ /* 0x000e6200000e0000 */
[----:B------:R-:W-:Y:S02]  /*aed0*/  ISETP.GE.AND P4, PT, R18, R217, PT ;  /* 0x000000d91200720c */ /* 0x000fe40003f86270 */
[----:B---3--:R-:W-:Y:S02]  /*aee0*/  FSEL R245, R245, -INF , !P3 ;  /* 0xff800000f5f57808 */ /* 0x008fe40005800000 */
[----:B--2---:R-:W-:Y:S01]  /*aef0*/  FMNMX.FTZ R242, R242, R173, !PT ;  /* 0x000000adf2f27209 */ /* 0x004fe20007810000 */
[----:B------:R2:W3:Y:S01]  /*af00*/  MUFU.TANH R13, R190 ;  /* 0x000000be000d7308 */ /* 0x0004e20000002400 */
[----:B------:R-:W-:Y:S01]  /*af10*/  ISETP.GE.AND P3, PT, R14, R217, PT ;  /* 0x000000d90e00720c */ /* 0x000fe20003f66270 */
[----:B------:R-:W-:Y:S01]  /*af20*/  LDSM.16.MT88.4 R172, [R222+0xa000] ;  /* 0x00a00000deac783b */ /* 0x000fe20000004200 */
[C---:B------:R-:W-:Y:S01]  /*af30*/  FSETP.NEU.FTZ.AND P1, PT, R242.reuse, -INF , PT ;  /* 0xff800000f200780b */ /* 0x040fe20003f3d000 */
[----:B------:R-:W-:Y:S01]  /*af40*/  FMUL.FTZ R208, R242, UR4 ;  /* 0x00000004f2d07c20 */ /* 0x000fe20008410000 */
[----:B------:R-:W-:-:S02]  /*af50*/  IADD3 R194, PT, PT, R222, 0xa040, RZ ;  /* 0x0000a040dec27810 */ /* 0x000fc40007ffe0ff */
[----:B------:R-:W-:Y:S01]  /*af60*/  FSEL R9, R242, RZ, P1 ;  /* 0x000000fff2097208 */ /* 0x000fe20000800000 */
[----:B------:R-:W3:Y:S01]  /*af70*/  MUFU.TANH R15, R15 ;  /* 0x0000000f000f7308 */ /* 0x000ee20000002400 */
[----:B------:R-:W-:Y:S02]  /*af80*/  FSEL R208, R208, RZ, P1 ;  /* 0x000000ffd0d07208 */ /* 0x000fe40000800000 */
[----:B------:R-:W-:Y:S01]  /*af90*/  ISETP.GE.AND P1, PT, R16, R217, PT ;  /* 0x000000d91000720c */ /* 0x000fe20003f26270 */
[----:B------:R-:W-:Y:S01]  /*afa0*/  FADD.FTZ R9, R166, -R9 ;  /* 0x80000009a6097221 */ /* 0x000fe20000010000 */
[----:B----4-:R-:W-:Y:S01]  /*afb0*/  FSEL R166, R20, -INF , !P4 ;  /* 0xff80000014a67808 */ /* 0x010fe20006000000 */
[--C-:B------:R-:W-:Y:S01]  /*afc0*/  FFMA.FTZ R187, R33, UR4, -R208.reuse ;  /* 0x0000000421bb7c23 */ /* 0x100fe200080108d0 */
[-C--:B------:R-:W-:Y:S01]  /*afd0*/  ISETP.GE.AND P4, PT, R14, R216.reuse, PT ;  /* 0x000000d80e00720c */ /* 0x080fe20003f86270 */
[----:B------:R-:W4:Y:S01]  /*afe0*/  MUFU.TANH R11, R11 ;  /* 0x0000000b000b7308 */ /* 0x000f220000002400 */
[----:B------:R-:W-:Y:S01]  /*aff0*/  FMUL.FTZ R9, R9, UR4 ;  /* 0x0000000409097c20 */ /* 0x000fe20008410000 */
[----:B-1----:R-:W-:Y:S01]  /*b000*/  FMNMX.FTZ R3, R24, R31, !PT ;  /* 0x0000001f18037209 */ /* 0x002fe20007810000 */
[--C-:B--2---:R-:W-:Y:S01]  /*b010*/  FFMA.FTZ R190, R29, UR4, -R208.reuse ;  /* 0x000000041dbe7c23 */ /* 0x104fe200080108d0 */
[----:B------:R-:W-:Y:S01]  /*b020*/  @P6 IADD3 R194, PT, PT, R235, -0x40, RZ ;  /* 0xffffffc0ebc26810 */ /* 0x000fe20007ffe0ff */
[--C-:B------:R-:W-:Y:S01]  /*b030*/  FFMA.FTZ R188, R35, UR4, -R208.reuse ;  /* 0x0000000423bc7c23 */ /* 0x100fe200080108d0 */
[C---:B------:R-:W-:Y:S01]  /*b040*/  FSETP.NEU.FTZ.AND P0, PT, R3.reuse, -INF , PT ;  /* 0xff8000000300780b */ /* 0x040fe20003f1d000 */
[----:B------:R-:W-:Y:S01]  /*b050*/  FMUL.FTZ R202, R3, UR4 ;  /* 0x0000000403ca7c20 */ /* 0x000fe20008410000 */
[----:B------:R1:W-:Y:S01]  /*b060*/  MUFU.TANH R8, R191 ;  /* 0x000000bf00087308 */ /* 0x0003e20000002400 */
[--C-:B------:R-:W-:Y:S01]  /*b070*/  FFMA.FTZ R185, R21, UR4, -R208.reuse ;  /* 0x0000000415b97c23 */ /* 0x100fe200080108d0 */
[----:B------:R-:W-:Y:S01]  /*b080*/  FSEL R18, R3, RZ, P0 ;  /* 0x000000ff03127208 */ /* 0x000fe20000000000 */
[----:B------:R-:W-:Y:S01]  /*b090*/  LDSM.16.MT88.4 R32, [R219+0xa000] ;  /* 0x00a00000db20783b */ /* 0x000fe20000004200 */
[----:B------:R-:W-:Y:S01]  /*b0a0*/  FSEL R202, R202, RZ, P0 ;  /* 0x000000ffcaca7208 */ /* 0x000fe20000000000 */
[----:B------:R-:W-:Y:S01]  /*b0b0*/  FFMA.FTZ R207, R207, UR4, -R208 ;  /* 0x00000004cfcf7c23 */ /* 0x000fe200080108d0 */
[-C--:B------:R-:W-:Y:S01]  /*b0c0*/  ISETP.GE.AND P0, PT, R16, R216.reuse, PT ;  /* 0x000000d81000720c */ /* 0x080fe20003f06270 */
[----:B------:R-:W-:Y:S01]  /*b0d0*/  FADD.FTZ R18, R165, -R18 ;  /* 0x80000012a5127221 */ /* 0x000fe20000010000 */
[----:B------:R-:W2:Y:S01]  /*b0e0*/  MUFU.TANH R195, R195 ;  /* 0x000000c300c37308 */ /* 0x000ea20000002400 */
[----:B-----5:R-:W-:Y:S01]  /*b0f0*/  FSEL R165, R19, -INF , !P2 ;  /* 0xff80000013a57808 */ /* 0x020fe20005000000 */
[--C-:B------:R-:W-:Y:S01]  /*b100*/  FFMA.FTZ R186, R25, UR4, -R202.reuse ;  /* 0x0000000419ba7c23 */ /* 0x100fe200080108ca */
[----:B---3--:R-:W-:Y:S01]  /*b110*/  FSEL R181, R13, -INF , !P0 ;  /* 0xff8000000db57808 */ /* 0x008fe20004000000 */
[--C-:B------:R-:W-:Y:S01]  /*b120*/  FFMA.FTZ R184, R27, UR4, -R202.reuse ;  /* 0x000000041bb87c23 */ /* 0x100fe200080108ca */
[-C--:B------:R-:W-:Y:S01]  /*b130*/  ISETP.GE.AND P2, PT, R12, R217.reuse, PT ;  /* 0x000000d90c00720c */ /* 0x080fe20003f46270 */
[--C-:B------:R-:W-:Y:S01]  /*b140*/  FFMA.FTZ R192, R17, UR4, -R202.reuse ;  /* 0x0000000411c07c23 */ /* 0x100fe200080108ca */
[----:B------:R-:W-:Y:S01]  /*b150*/  FSEL R180, R15, -INF , !P1 ;  /* 0xff8000000fb47808 */ /* 0x000fe20004800000 */
[----:B------:R-:W3:Y:S01]  /*b160*/  MUFU.TANH R198, R198 ;  /* 0x000000c600c67308 */ /* 0x000ee20000002400 */
[----:B------:R-:W-:Y:S01]  /*b170*/  ISETP.GE.AND P0, PT, R10, R217, PT ;  /* 0x000000d90a00720c */ /* 0x000fe20003f06270 */
[----:B------:R-:W-:Y:S01]  /*b180*/  FFMA.FTZ R189, R23, UR4, -R202 ;  /* 0x0000000417bd7c23 */ /* 0x000fe200080108ca */
[----:B----4-:R-:W-:Y:S01]  /*b190*/  FSEL R183, R11, -INF , !P3 ;  /* 0xff8000000bb77808 */ /* 0x010fe20005800000 */
[----:B-1----:R-:W-:Y:S01]  /*b1a0*/  FMUL.FTZ R191, R18, UR4 ;  /* 0x0000000412bf7c20 */ /* 0x002fe20008410000 */
[-C--:B------:R-:W-:Y:S01]  /*b1b0*/  ISETP.GE.AND P1, PT, R12, R216.reuse, PT ;  /* 0x000000d80c00720c */ /* 0x080fe20003f26270 */
[----:B------:R-:W-:Y:S01]  /*b1c0*/  LDSM.16.MT88.4 R20, [R194] ;  /* 0x00000000c214783b */ /* 0x000fe20000004200 */
[----:B------:R-:W-:Y:S01]  /*b1d0*/  ISETP.GE.AND P3, PT, R10, R216, PT ;  /* 0x000000d80a00720c */ /* 0x000fe20003f66270 */
[----:B------:R1:W4:Y:S01]  /*b1e0*/  MUFU.TANH R196, R182 ;  /* 0x000000b600c47308 */ /* 0x0003220000002400 */
[----:B--2---:R-:W-:Y:S01]  /*b1f0*/  FSEL R195, R195, -INF , !P2 ;  /* 0xff800000c3c37808 */ /* 0x004fe20005000000 */
[----:B------:R-:W-:Y:S04]  /*b200*/  LDSM.16.MT88.4 R16, [R218] ;  /* 0x00000000da10783b */ /* 0x000fe80000004200 */
[----:B------:R-:W-:Y:S02]  /*b210*/  LDSM.16.MT88.4 R12, [R222+0xb000] ;  /* 0x00b00000de0c783b */ /* 0x000fe40000004200 */
[----:B------:R-:W2:Y:S01]  /*b220*/  MUFU.TANH R197, R197 ;  /* 0x000000c500c57308 */ /* 0x000ea20000002400 */
[----:B---3--:R-:W-:Y:S01]  /*b230*/  FSEL R198, R198, -INF , !P0 ;  /* 0xff800000c6c67808 */ /* 0x008fe20004000000 */
[----:B------:R-:W-:Y:S04]  /*b240*/  LDSM.16.MT88.4 R24, [R219+0xb000] ;  /* 0x00b00000db18783b */ /* 0x000fe80000004200 */
[----:B------:R-:W-:Y:S02]  /*b250*/  LDSM.16.MT88.4 R28, [R194+0x1000] ;  /* 0x00100000c21c783b */ /* 0x000fe40000004200 */
[----:B------:R3:W5:Y:S01]  /*b260*/  MUFU.EX2 R193, R9 ;  /* 0x0000000900c17308 */ /* 0x0007620000000800 */
[----:B-1----:R-:W-:-:S02]  /*b270*/  FSEL R182, R8, -INF , !P4 ;  /* 0xff80000008b67808 */ /* 0x002fc40006000000 */
[----:B------:R-:W-:Y:S01]  /*b280*/  FMNMX3.FTZ R8, R167, R211, R209, !PT ;  /* 0x000000d3a7087276 */ /* 0x000fe200078100d1 */
[----:B------:R-:W-:Y:S01]  /*b290*/  MUFU.EX2 R190, R190 ;  /* 0x000000be00be7308 */ /* 0x000fe20000000800 */
[----:B----4-:R-:W-:Y:S02]  /*b2a0*/  FSEL R196, R196, -INF , !P1 ;  /* 0xff800000c4c47808 */ /* 0x010fe40004800000 */
[----:B------:R-:W-:Y:S01]  /*b2b0*/  FMNMX3.FTZ R213, R8, R245, R165, !PT ;  /* 0x000000f508d57276 */ /* 0x000fe200078100a5 */
[----:B------:R-:W1:Y:S01]  /*b2c0*/  MUFU.EX2 R187, R187 ;  /* 0x000000bb00bb7308 */ /* 0x000e620000000800 */
[----:B--2---:R-:W-:Y:S02]  /*b2d0*/  FSEL R197, R197, -INF , !P3 ;  /* 0xff800000c5c57808 */ /* 0x004fe40005800000 */
[----:B------:R-:W-:Y:S01]  /*b2e0*/  FMNMX3.FTZ R213, R213, R181, R182, !PT ;  /* 0x000000b5d5d57276 */ /* 0x000fe200078100b6 */
[----:B------:R-:W-:Y:S01]  /*b2f0*/  MUFU.EX2 R188, R188 ;  /* 0x000000bc00bc7308 */ /* 0x000fe20000000800 */
[----:B---3--:R-:W-:Y:S01]  /*b300*/  FMNMX3.FTZ R9, R168, R212, R210, !PT ;  /* 0x000000d4a8097276 */ /* 0x008fe200078100d2 */
[-C--:B-----5:R-:W-:Y:S01]  /*b310*/  FMUL.FTZ R156, R156, R193.reuse ;  /* 0x000000c19c9c7220 */ /* 0x0a0fe20000410000 */
[----:B------:R-:W-:Y:S01]  /*b320*/  FMNMX3.FTZ R213, R213, R196, R197, !PT ;  /* 0x000000c4d5d57276 */ /* 0x000fe200078100c5 */
[----:B------:R-:W2:Y:S01]  /*b330*/  MUFU.EX2 R185, R185 ;  /* 0x000000b900b97308 */ /* 0x000ea20000000800 */
[----:B------:R-:W-:Y:S01]  /*b340*/  FMNMX3.FTZ R244, R9, R164, R166, !PT ;  /* 0x000000a409f47276 */ /* 0x000fe200078100a6 */
[-C--:B------:R-:W-:Y:S01]  /*b350*/  FMUL.FTZ R157, R157, R193.reuse ;  /* 0x000000c19d9d7220 */ /* 0x080fe20000410000 */
[----:B------:R-:W-:Y:S01]  /*b360*/  LDSM.16.MT88.4 R8, [R218+0x1000] ;  /* 0x00100000da08783b */ /* 0x000fe20000004200 */
[----:B------:R-:W-:Y:S01]  /*b370*/  MUFU.EX2 R186, R186 ;  /* 0x000000ba00ba7308 */ /* 0x000fe20000000800 */
[----:B------:R-:W-:Y:S01]  /*b380*/  FMNMX3.FTZ R244, R244, R180, R183, !PT ;  /* 0x000000b4f4f47276 */ /* 0x000fe200078100b7 */
[----:B------:R-:W-:Y:S01]  /*b390*/  FMUL.FTZ R152, R152, R193 ;  /* 0x000000c198987220 */ /* 0x000fe20000410000 */
[----:B------:R-:W3:Y:S01]  /*b3a0*/  SHFL.BFLY PT, R214, R213, 0x2, 0x1f ;  /* 0x0c401f00d5d67f89 */ /* 0x000ee200000e0000 */
[----:B------:R-:W4:Y:S01]  /*b3b0*/  MUFU.EX2 R184, R184 ;  /* 0x000000b800b87308 */ /* 0x000f220000000800 */
[----:B------:R-:W-:Y:S01]  /*b3c0*/  FMNMX3.FTZ R244, R244, R195, R198, !PT ;  /* 0x000000c3f4f47276 */ /* 0x000fe200078100c6 */
[-C--:B------:R-:W-:Y:S01]  /*b3d0*/  FMUL.FTZ R153, R153, R193.reuse ;  /* 0x000000c199997220 */ /* 0x080fe20000410000 */
[----:B-1----:R-:W-:Y:S01]  /*b3e0*/  F2FP.BF16.F32.PACK_AB R176, R187, R190 ;  /* 0x000000bebbb0723e */ /* 0x002fe200000010ff */
[----:B------:R-:W-:Y:S01]  /*b3f0*/  MUFU.EX2 R192, R192 ;  /* 0x000000c000c07308 */ /* 0x000fe20000000800 */
[-C--:B------:R-:W-:Y:S01]  /*b400*/  FMUL.FTZ R140, R140, R193.reuse ;  /* 0x000000c18c8c7220 */ /* 0x080fe20000410000 */
[----:B------:R-:W1:Y:S01]  /*b410*/  SHFL.BFLY PT, R215, R244, 0x2, 0x1f ;  /* 0x0c401f00f4d77f89 */ /* 0x000e6200000e0000 */
[----:B--2---:R-:W-:Y:S01]  /*b420*/  F2FP.BF16.F32.PACK_AB R178, R185, R188 ;  /* 0x000000bcb9b2723e */ /* 0x004fe200000010ff */
[----:B------:R-:W2:Y:S01]  /*b430*/  MUFU.EX2 R189, R189 ;  /* 0x000000bd00bd7308 */ /* 0x000ea20000000800 */
[-C--:B------:R-:W-:Y:S01]  /*b440*/  FMUL.FTZ R141, R141, R193.reuse ;  /* 0x000000c18d8d7220 */ /* 0x080fe20000410000 */
[-C--:B------:R-:W-:Y:S01]  /*b450*/  FMUL.FTZ R136, R136, R193.reuse ;  /* 0x000000c188887220 */ /* 0x080fe20000410000 */
[-C--:B------:R-:W-:Y:S01]  /*b460*/  FMUL.FTZ R137, R137, R193.reuse ;  /* 0x000000c189897220 */ /* 0x080fe20000410000 */
[----:B------:R-:W5:Y:S01]  /*b470*/  MUFU.EX2 R191, R191 ;  /* 0x000000bf00bf7308 */ /* 0x000f620000000800 */
[-C--:B------:R-:W-:Y:S01]  /*b480*/  FMUL.FTZ R40, R40, R193.reuse ;  /* 0x000000c128287220 */ /* 0x080fe20000410000 */
[----:B----4-:R-:W-:Y:S01]  /*b490*/  F2FP.BF16.F32.PACK_AB R177, R184, R186 ;  /* 0x000000bab8b1723e */ /* 0x010fe200000010ff */
[-C--:B------:R-:W-:Y:S01]  /*b4a0*/  FMUL.FTZ R41, R41, R193.reuse ;  /* 0x000000c129297220 */ /* 0x080fe20000410000 */
[-C--:B------:R-:W-:Y:S01]  /*b4b0*/  FMUL.FTZ R44, R44, R193.reuse ;  /* 0x000000c12c2c7220 */ /* 0x080fe20000410000 */
[-C--:B------:R-:W-:Y:S01]  /*b4c0*/  FMUL.FTZ R45, R45, R193.reuse ;  /* 0x000000c12d2d7220 */ /* 0x080fe20000410000 */
[-C--:B------:R-:W-:Y:S01]  /*b4d0*/  FMUL.FTZ R56, R56, R193.reuse ;  /* 0x000000c138387220 */ /* 0x080fe20000410000 */
[-C--:B------:R-:W-:Y:S01]  /*b4e0*/  FMUL.FTZ R57, R57, R193.reuse ;  /* 0x000000c139397220 */ /* 0x080fe20000410000 */
[-C--:B------:R-:W-:Y:S01]  /*b4f0*/  FMUL.FTZ R60, R60, R193.reuse ;  /* 0x000000c13c3c7220 */ /* 0x080fe20000410000 */
[-C--:B------:R-:W-:Y:S01]  /*b500*/  FMUL.FTZ R61, R61, R193.reuse ;  /* 0x000000c13d3d7220 */ /* 0x080fe20000410000 */
[----:B--2---:R-:W-:Y:S01]  /*b510*/  F2FP.BF16.F32.PACK_AB R179, R189, R192 ;  /* 0x000000c0bdb3723e */ /* 0x004fe200000010ff */
[-C--:B------:R-:W-:Y:S01]  /*b520*/  FMUL.FTZ R72, R72, R193.reuse ;  /* 0x000000c148487220 */ /* 0x080fe20000410000 */
[----:B---3--:R-:W-:Y:S01]  /*b530*/  FMNMX.FTZ R213, R213, R214, !PT ;  /* 0x000000d6d5d57209 */ /* 0x008fe20007810000 */
[----:B------:R-:W-:Y:S01]  /*b540*/  FMUL.FTZ R73, R73, R193 ;  /* 0x000000c149497220 */ /* 0x000fe20000410000 */
[-C--:B-----5:R-:W-:Y:S01]  /*b550*/  FMUL.FTZ R158, R158, R191.reuse ;  /* 0x000000bf9e9e7220 */ /* 0x0a0fe20000410000 */
[-C--:B------:R-:W-:Y:S01]  /*b560*/  FMUL.FTZ R159, R159, R191.reuse ;  /* 0x000000bf9f9f7220 */ /* 0x080fe20000410000 */
[----:B------:R-:W-:Y:S01]  /*b570*/  FMUL.FTZ R154, R154, R191 ;  /* 0x000000bf9a9a7220 */ /* 0x000fe20000410000 */
[----:B------:R-:W-:Y:S01]  /*b580*/  SHFL.BFLY PT, R214, R213, 0x1, 0x1f ;  /* 0x0c201f00d5d67f89 */ /* 0x000fe200000e0000 */
[----:B-1----:R-:W-:Y:S01]  /*b590*/  FMNMX.FTZ R244, R244, R215, !PT ;  /* 0x000000d7f4f47209 */ /* 0x002fe20007810000 */
        /* <DEDUP_REMOVED lines=25> */
[-C--:B------:R-:W-:Y:S01]  /*b730*/  FMUL.FTZ R91, R91, R191.reuse ;  /* 0x000000bf5b5b7220 */ /* 0x080fe20000410000 */
[-C--:B------:R-:W-:Y:S01]  /*b740*/  FMUL.FTZ R94, R94, R191.reuse ;  /* 0x000000bf5e5e7220 */ /* 0x080fe20000410000 */
[----:B------:R-:W-:Y:S01]  /*b750*/  FMUL.FTZ R95, R95, R191 ;  /* 0x000000bf5f5f7220 */ /* 0x000fe20000410000 */
[----:B-1----:R-:W-:Y:S01]  /*b760*/  FMNMX.FTZ R244, R244, R215, !PT ;  /* 0x000000d7f4f47209 */ /* 0x002fe20007810000 */
        /* <DEDUP_REMOVED lines=17> */
[----:B------:R-:W-:Y:S01]  /*b880*/  FMUL.FTZ R215, R244, UR4 ;  /* 0x00000004f4d77c20 */ /* 0x000fe20008410000 */
[----:B------:R-:W-:Y:S01]  /*b890*/  HMMA.16816.F32.BF16 R156, R176, R172, R156 ;  /* 0x000000acb09c723c */ /* 0x000fe2000004189c */
[----:B------:R-:W-:Y:S01]  /*b8a0*/  FMNMX.FTZ R243, R213, R214, !PT ;  /* 0x000000d6d5f37209 */ /* 0x000fe20007810000 */
[----:B------:R-:W-:Y:S01]  /*b8b0*/  FFMA.FTZ R190, R239, R193, R190 ;  /* 0x000000c1efbe7223 */ /* 0x000fe200000100be */
[----:B------:R-:W-:Y:S01]  /*b8c0*/  FFMA.FTZ R191, R237, R191, R186 ;  /* 0x000000bfedbf7223 */ /* 0x000fe200000100ba */
[----:B------:R-:W-:-:S02]  /*b8d0*/  FSEL R215, R215, RZ, P0 ;  /* 0x000000ffd7d77208 */ /* 0x000fc40000000000 */
[----:B------:R-:W-:Y:S01]  /*b8e0*/  FMUL.FTZ R214, R243, UR4 ;  /* 0x00000004f3d67c20 */ /* 0x000fe20008410000 */
[----:B------:R-:W-:Y:S01]  /*b8f0*/  FADD.FTZ R187, R187, R190 ;  /* 0x000000bebbbb7221 */ /* 0x000fe20000010000 */
[----:B------:R-:W-:Y:S01]  /*b900*/  HMMA.16816.F32.BF16 R152, R176, R174, R152 ;  /* 0x000000aeb098723c */ /* 0x000fe20000041898 */
[--C-:B------:R-:W-:Y:S01]  /*b910*/  FFMA.FTZ R166, R166, UR4, -R215.reuse ;  /* 0x00000004a6a67c23 */ /* 0x100fe200080108d7 */
[--C-:B------:R-:W-:Y:S01]  /*b920*/  FFMA.FTZ R180, R180, UR4, -R215.reuse ;  /* 0x00000004b4b47c23 */ /* 0x100fe200080108d7 */
[----:B------:R-:W-:Y:S01]  /*b930*/  FFMA.FTZ R198, R198, UR4, -R215 ;  /* 0x00000004c6c67c23 */ /* 0x000fe200080108d7 */
[----:B------:R-:W-:Y:S01]  /*b940*/  FADD.FTZ R191, R184, R191 ;  /* 0x000000bfb8bf7221 */ /* 0x000fe20000010000 */
[----:B------:R-:W-:-:S03]  /*b950*/  FADD.FTZ R188, R188, R187 ;  /* 0x000000bbbcbc7221 */ /* 0x000fc60000010000 */
[----:B------:R-:W-:Y:S01]  /*b960*/  HMMA.16816.F32.BF16 R140, R176, R32, R140 ;  /* 0x00000020b08c723c */ /* 0x000fe2000004188c */
[----:B------:R-:W-:Y:S01]  /*b970*/  MUFU.EX2 R180, R180 ;  /* 0x000000b400b47308 */ /* 0x000fe20000000800 */
[----:B------:R-:W-:Y:S01]  /*b980*/  FADD.FTZ R192, R192, R191 ;  /* 0x000000bfc0c07221 */ /* 0x000fe20000010000 */
[----:B------:R-:W-:-:S03]  /*b990*/  FADD.FTZ R185, R185, R188 ;  /* 0x000000bcb9b97221 */ /* 0x000fc60000010000 */
        /* <DEDUP_REMOVED lines=19> */
[----:B------:R-:W-:Y:S01]  /*bad0*/  FFMA.FTZ R168, R164, UR4, -R215 ;  /* 0x00000004a4a87c23 */ /* 0x000fe200080108d7 */
[----:B------:R-:W-:Y:S01]  /*bae0*/  FSEL R164, R243, RZ, P0 ;  /* 0x000000fff3a47208 */ /* 0x000fe20000000000 */
[----:B------:R-:W-:Y:S01]  /*baf0*/  MUFU.EX2 R178, R178 ;  /* 0x000000b200b27308 */ /* 0x000fe20000000800 */
[----:B------:R-:W-:Y:S01]  /*bb00*/  FSEL R214, R214, RZ, P0 ;  /* 0x000000ffd6d67208 */ /* 0x000fe20000000000 */
[----:B------:R-:W-:Y:S02]  /*bb10*/  FMUL.FTZ R213, R177, UR4 ;  /* 0x00000004b1d57c20 */ /* 0x000fe40008410000 */
[----:B------:R-:W-:Y:S01]  /*bb20*/  FADD.FTZ R164, R167, -R164 ;  /* 0x800000a4a7a47221 */ /* 0x000fe20000010000 */
[----:B------:R-:W1:Y:S01]  /*bb30*/  MUFU.EX2 R176, R176 ;  /* 0x000000b000b07308 */ /* 0x000e620000000800 */
[--C-:B------:R-:W-:Y:S01]  /*bb40*/  FFMA.FTZ R179, R209, UR4, -R214.reuse ;  /* 0x00000004d1b37c23 */ /* 0x100fe200080108d6 */
[--C-:B------:R-:W-:Y:S01]  /*bb50*/  FFMA.FTZ R210, R245, UR4, -R214.reuse ;  /* 0x00000004f5d27c23 */ /* 0x100fe200080108d6 */
[----:B------:R-:W-:Y:S01]  /*bb60*/  FMUL.FTZ R212, R164, UR4 ;  /* 0x00000004a4d47c20 */ /* 0x000fe20008410000 */
[--C-:B------:R-:W-:Y:S01]  /*bb70*/  FFMA.FTZ R177, R165, UR4, -R214.reuse ;  /* 0x00000004a5b17c23 */ /* 0x100fe200080108d6 */
[--C-:B------:R-:W-:Y:S01]  /*bb80*/  FFMA.FTZ R167, R211, UR4, -R214.reuse ;  /* 0x00000004d3a77c23 */ /* 0x100fe200080108d6 */
[----:B------:R-:W-:Y:S01]  /*bb90*/  MUFU.EX2 R168, R168 ;  /* 0x000000a800a87308 */ /* 0x000fe20000000800 */
[--C-:B------:R-:W-:Y:S01]  /*bba0*/  FFMA.FTZ R181, R181, UR4, -R214.reuse ;  /* 0x00000004b5b57c23 */ /* 0x100fe200080108d6 */
[----:B------:R-:W-:-:S02]  /*bbb0*/  FFMA.FTZ R197, R197, UR4, -R214 ;  /* 0x00000004c5c57c23 */ /* 0x000fc400080108d6 */
        /* <DEDUP_REMOVED lines=19> */
[-C--:B------:R-:W-:Y:S01]  /*bcf0*/  FMUL.FTZ R101, R101, R213.reuse ;  /* 0x000000d565657220 */ /* 0x080fe20000410000 */
[-C--:B------:R-:W-:Y:S01]  /*bd00*/  FMUL.FTZ R102, R102, R212.reuse ;  /* 0x000000d466667220 */ /* 0x080fe20000410000 */
[----:B------:R-:W-:Y:S01]  /*bd10*/  FMUL.FTZ R103, R103, R212 ;  /* 0x000000d467677220 */ /* 0x000fe20000410000 */
        /* <DEDUP_REMOVED lines=70> */
[----:B------:R-:W-:Y:S01]  /*c180*/  FFMA.FTZ R202, R199, UR4, -R202 ;  /* 0x00000004c7ca7c23 */ /* 0x000fe200080108ca */
[----:B------:R3:W-:Y:S01]  /*c190*/  MUFU.EX2 R201, R12 ;  /* 0x0000000c00c97308 */ /* 0x0007e20000000800 */
[--C-:B-1----:R-:W-:Y:S01]  /*c1a0*/  FFMA.FTZ R207, R183, UR4, -R215.reuse ;  /* 0x00000004b7cf7c23 */ /* 0x102fe200080108d7 */
[----:B------:R-:W-:Y:S01]  /*c1b0*/  FFMA.FTZ R183, R195, UR4, -R215 ;  /* 0x00000004c3b77c23 */ /* 0x000fe200080108d7 */
[----:B------:R-:W-:Y:S01]  /*c1c0*/  FADD.FTZ R168, R168, R213 ;  /* 0x000000d5a8a87221 */ /* 0x000fe20000010000 */
[----:B------:R-:W-:Y:S01]  /*c1d0*/  HMMA.16816.F32.BF16 R160, R164, R172, R160 ;  /* 0x000000aca4a0723c */ /* 0x000fe200000418a0 */
[----:B------:R-:W-:Y:S01]  /*c1e0*/  MUFU.EX2 R200, R29 ;  /* 0x0000001d00c87308 */ /* 0x000fe20000000800 */
[----:B------:R-:W-:Y:S01]  /*c1f0*/  FADD.FTZ R210, R210, R179 ;  /* 0x000000b3d2d27221 */ /* 0x000fe20000010000 */
[----:B------:R-:W-:Y:S01]  /*c200*/  FADD.FTZ R211, R211, R168 ;  /* 0x000000a8d3d37221 */ /* 0x000fe20000010000 */
[----:B------:R-:W-:Y:S01]  /*c210*/  MOV R168, R244 ;  /* 0x000000f400a87202 */ /* 0x000fe20000000f00 */
[----:B------:R-:W-:Y:S01]  /*c220*/  MUFU.EX2 R199, R28 ;  /* 0x0000001c00c77308 */ /* 0x000fe20000000800 */
[----:B------:R-:W-:-:S02]  /*c230*/  FADD.FTZ R210, R177, R210 ;  /* 0x000000d2b1d27221 */ /* 0x000fc40000010000 */
[C---:B------:R-:W-:Y:S01]  /*c240*/  HMMA.16816.F32.BF16 R148, R164.reuse, R174, R148 ;  /* 0x000000aea494723c */ /* 0x040fe20000041894 */
[----:B------:R-:W-:Y:S01]  /*c250*/  LDSM.16.MT88.4 R172, [R194+0x1800] ;  /* 0x00180000c2ac783b */ /* 0x000fe20000004200 */
[----:B------:R1:W4:Y:S03]  /*c260*/  MUFU.EX2 R203, R208 ;  /* 0x000000d000cb7308 */ /* 0x0003260000000800 */
[----:B---3--:R-:W-:Y:S01]  /*c270*/  LDSM.16.MT88.4 R12, [R222+0xb800] ;  /* 0x00b80000de0c783b */ /* 0x008fe20000004200 */
[----:B------:R-:W3:Y:S02]  /*c280*/  MUFU.EX2 R202, R202 ;  /* 0x000000ca00ca7308 */ /* 0x000ee40000000800 */
[C---:B------:R-:W-:Y:S02]  /*c290*/  HMMA.16816.F32.BF16 R144, R164.reuse, R32, R144 ;  /* 0x00000020a490723c */ /* 0x040fe40000041890 */
[----:B------:R-:W5:Y:S04]  /*c2a0*/  MUFU.EX2 R195, R207 ;  /* 0x000000cf00c37308 */ /* 0x000f680000000800 */
[----:B------:R-:W-:Y:S02]  /*c2b0*/  MUFU.EX2 R183, R183 ;  /* 0x000000b700b77308 */ /* 0x000fe40000000800 */
[C---:B------:R-:W-:Y:S01]  /*c2c0*/  HMMA.16816.F32.BF16 R132, R164.reuse, R34, R132 ;  /* 0x00000022a484723c */ /* 0x040fe20000041884 */
[----:B------:R2:W-:Y:S01]  /*c2d0*/  LDSM.16.MT88.4 R32, [R194+0x800] ;  /* 0x00080000c220783b */ /* 0x0005e20000004200 */
[--C-:B-1----:R-:W-:Y:S01]  /*c2e0*/  FFMA.FTZ R208, R182, UR4, -R214.reuse ;  /* 0x00000004b6d07c23 */ /* 0x102fe200080108d6 */
[----:B------:R-:W-:Y:S01]  /*c2f0*/  FFMA.FTZ R182, R196, UR4, -R214 ;  /* 0x00000004c4b67c23 */ /* 0x000fe200080108d6 */
[----:B------:R-:W-:Y:S04]  /*c300*/  MUFU.EX2 R197, R197 ;  /* 0x000000c500c57308 */ /* 0x000fe80000000800 */
[C---:B------:R-:W-:Y:S01]  /*c310*/  HMMA.16816.F32.BF16 R36, R164.reuse, R20, R36 ;  /* 0x00000014a424723c */ /* 0x040fe20000041824 */
[----:B------:R-:W1:Y:S04]  /*c320*/  MUFU.EX2 R196, R208 ;  /* 0x000000d000c47308 */ /* 0x000e680000000800 */
[----:B------:R-:W-:Y:S03]  /*c330*/  MUFU.EX2 R182, R182 ;  /* 0x000000b600b67308 */ /* 0x000fe60000000800 */
[C---:B------:R-:W-:Y:S01]  /*c340*/  HMMA.16816.F32.BF16 R48, R164.reuse, R22, R48 ;  /* 0x00000016a430723c */ /* 0x040fe20000041830 */
[----:B------:R-:W5:Y:S07]  /*c350*/  LDSM.16.MT88.4 R20, [R219+0xa800] ;  /* 0x00a80000db14783b */ /* 0x000f6e0000004200 */
[C---:B------:R-:W-:Y:S01]  /*c360*/  HMMA.16816.F32.BF16 R52, R164.reuse, R16, R52 ;  /* 0x00000010a434723c */ /* 0x040fe20000041834 */
[----:B--2---:R-:W2:Y:S07]  /*c370*/  MUFU.EX2 R194, R198 ;  /* 0x000000c600c27308 */ /* 0x004eae0000000800 */
[C---:B------:R-:W-:Y:S01]  /*c380*/  HMMA.16816.F32.BF16 R64, R164.reuse, R18, R64 ;  /* 0x00000012a440723c */ /* 0x040fe20000041840 */
[----:B------:R-:W-:Y:S07]  /*c390*/  LDSM.16.MT88.4 R16, [R218+0x800] ;  /* 0x00080000da10783b */ /* 0x000fee0000004200 */
[C---:B------:R-:W-:Y:S08]  /*c3a0*/  HMMA.16816.F32.BF16 R84, R164.reuse, R24, R84 ;  /* 0x00000018a454723c */ /* 0x040ff00000041854 */
[C---:B------:R-:W-:Y:S01]  /*c3b0*/  HMMA.16816.F32.BF16 R96, R164.reuse, R26, R96 ;  /* 0x0000001aa460723c */ /* 0x040fe20000041860 */
[----:B------:R-:W1:Y:S07]  /*c3c0*/  LDSM.16.MT88.4 R24, [R222+0xa800] ;  /* 0x00a80000de18783b */ /* 0x000e6e0000004200 */
[C---:B------:R-:W-:Y:S01]  /*c3d0*/  HMMA.16816.F32.BF16 R112, R164.reuse, R30, R112 ;  /* 0x0000001ea470723c */ /* 0x040fe20000041870 */
[----:B------:R-:W-:Y:S07]  /*c3e0*/  LDSM.16.MT88.4 R28, [R218+0x1800] ;  /* 0x00180000da1c783b */ /* 0x000fee0000004200 */
[C---:B------:R-:W-:Y:S08]  /*c3f0*/  HMMA.16816.F32.BF16 R116, R164.reuse, R8, R116 ;  /* 0x00000008a474723c */ /* 0x040ff00000041874 */
[----:B------:R-:W-:Y:S01]  /*c400*/  HMMA.16816.F32.BF16 R128, R164, R10, R128 ;  /* 0x0000000aa480723c */ /* 0x000fe20000041880 */
[----:B------:R-:W2:Y:S01]  /*c410*/  LDSM.16.MT88.4 R8, [R219+0xb800] ;  /* 0x00b80000db08783b */ /* 0x000ea20000004200 */
[----:B------:R-:W-:Y:S01]  /*c420*/  F2FP.BF16.F32.PACK_AB R164, R205, R206 ;  /* 0x000000cecda4723e */ /* 0x000fe200000010ff */
[----:B------:R-:W-:Y:S01]  /*c430*/  FADD.FTZ R206, R206, R185 ;  /* 0x000000b9cece7221 */ /* 0x000fe20000010000 */
[----:B----4-:R-:W-:-:S02]  /*c440*/  F2FP.BF16.F32.PACK_AB R166, R203, R204 ;  /* 0x000000cccba6723e */ /* 0x010fc400000010ff */
[----:B------:R-:W-:Y:S01]  /*c450*/  F2FP.BF16.F32.PACK_AB R165, R200, R201 ;  /* 0x000000c9c8a5723e */ /* 0x000fe200000010ff */
[----:B------:R-:W-:Y:S01]  /*c460*/  FADD.FTZ R201, R201, R192 ;  /* 0x000000c0c9c97221 */ /* 0x000fe20000010000 */
[----:B---3--:R-:W-:Y:S01]  /*c470*/  F2FP.BF16.F32.PACK_AB R167, R202, R199 ;  /* 0x000000c7caa7723e */ /* 0x008fe200000010ff */
[----:B------:R-:W-:Y:S02]  /*c480*/  FADD.FTZ R205, R205, R206 ;  /* 0x000000cecdcd7221 */ /* 0x000fe40000010000 */
[----:B------:R-:W-:Y:S02]  /*c490*/  FADD.FTZ R200, R200, R201 ;  /* 0x000000c9c8c87221 */ /* 0x000fe40000010000 */
[----:B------:R-:W-:Y:S02]  /*c4a0*/  FADD.FTZ R204, R204, R205 ;  /* 0x000000cdcccc7221 */ /* 0x000fe40000010000 */
[----:B-----5:R-:W-:Y:S01]  /*c4b0*/  HMMA.16816.F32.BF16 R140, R164, R20, R140 ;  /* 0x00000014a48c723c */ /* 0x020fe2000004188c */
[----:B------:R-:W-:Y:S01]  /*c4c0*/  FADD.FTZ R199, R199, R200 ;  /* 0x000000c8c7c77221 */ /* 0x000fe20000010000 */
[----:B------:R-:W-:-:S03]  /*c4d0*/  FADD.FTZ R239, R203, R204 ;  /* 0x000000cccbef7221 */ /* 0x000fc60000010000 */
[----:B------:R-:W-:-:S03]  /*c4e0*/  FADD.FTZ R237, R202, R199 ;  /* 0x000000c7caed7221 */ /* 0x000fc60000010000 */
        /* <DEDUP_REMOVED lines=49> */
[----:B------:R-:W-:-:S04]  /*c800*/  IMAD.WIDE.U32 R12, R9, R6, RZ ;  /* 0x00000006090c7225 */ /* 0x000fc800078e00ff */
[----:B------:R-:W-:Y:S01]  /*c810*/  IMAD R9, R9, R7, R13 ;  /* 0x0000000709097224 */ /* 0x000fe200078e020d */
[----:B------:R-:W-:Y:S01]  /*c820*/  BAR.SYNC.DEFER_BLOCKING 0x0 ;  /* 0x0000000000007b1d */ /* 0x000fe20000010000 */
[C---:B------:R-:W-:Y:S01]  /*c830*/  IMAD.SHL.U32 R11, R12.reuse, 0x20, RZ ;  /* 0x000000200c0b7824 */ /* 0x040fe200078e00ff */
[C---:B------:R-:W-:Y:S02]  /*c840*/  LEA R14, P1, R12.reuse, R229, 0x6 ;  /* 0x000000e50c0e7211 */ /* 0x040fe400078230ff */
[--C-:B------:R-:W-:Y:S02]  /*c850*/  SHF.L.U64.HI R8, R12, 0x5, R9.reuse ;  /* 0x000000050c087819 */ /* 0x100fe40000010209 */
[----:B------:R-:W-:Y:S02]  /*c860*/  LEA R10, P0, R6, R11, 0x4 ;  /* 0x0000000b060a7211 */ /* 0x000fe400078020ff */
[----:B------:R-:W-:Y:S02]  /*c870*/  LEA.HI.X R15, R12, R228, R9, 0x6, P1 ;  /* 0x000000e40c0f7211 */ /* 0x000fe400008f3409 */
[----:B------:R-:W-:-:S02]  /*c880*/  LEA.HI.X R9, R6, R8, R7, 0x4, P0 ;  /* 0x0000000806097211 */ /* 0x000fc400000f2407 */
        /* <DEDUP_REMOVED lines=11> */
[----:B------:R-:W3:Y:S04]  /*c940*/  LDSM.16.M88.4 R32, [R225+UR5+0x8800] ;  /* 0x00880005e120783b */ /* 0x000ee80008000200 */
[----:B------:R-:W4:Y:S04]  /*c950*/  LDSM.16.M88.4 R200, [R226] ;  /* 0x00000000e2c8783b */ /* 0x000f280000000200 */
        /* <DEDUP_REMOVED lines=8> */
[----:B------:R-:W-:Y:S04]  /*c9e0*/  LDSM.16.M88.4 R12, [R0] ;  /* 0x00000000000c783b */ /* 0x000fe80000000200 */
[----:B------:R-:W1:Y:S01]  /*c9f0*/  LDSM.16.M88.4 R196, [R168+0x8000] ;  /* 0x00800000a8c4783b */ /* 0x000e620000000200 */
[C---:B--2---:R-:W-:Y:S03]  /*ca00*/  HMMA.16816.F32.BF16 R24, R172.reuse, R184, RZ ;  /* 0x000000b8ac18723c */ /* 0x044fe600000418ff */
[----:B------:R-:W2:Y:S04]  /*ca10*/  LDSM.16.M88.4 R192, [R168+0x8800] ;  /* 0x00880000a8c0783b */ /* 0x000ea80000000200 */
[----:B------:R-:W-:Y:S01]  /*ca20*/  LDSM.16.M88.4 R164, [R220+0x8000] ;  /* 0x00800000dca4783b */ /* 0x000fe20000000200 */
[C---:B---3--:R-:W-:Y:S03]  /*ca30*/  HMMA.16816.F32.BF16 R176, R172.reuse, R32, RZ ;  /* 0x00000020acb0723c */ /* 0x048fe600000418ff */
[----:B------:R-:W-:Y:S04]  /*ca40*/  LDSM.16.M88.4 R212, [R225+UR5+0x9800] ;  /* 0x00980005e1d4783b */ /* 0x000fe80008000200 */
[----:B------:R-:W0:Y:S01]  /*ca50*/  LDGDEPBAR ;  /* 0x00000000000079af */ /* 0x000e220000000000 */
[C---:B------:R-:W-:Y:S08]  /*ca60*/  HMMA.16816.F32.BF16 R188, R172.reuse, R186, RZ ;  /* 0x000000baacbc723c */ /* 0x040ff000000418ff */
[----:B------:R-:W-:Y:S08]  /*ca70*/  HMMA.16816.F32.BF16 R172, R172, R34, RZ ;  /* 0x00000022acac723c */ /* 0x000ff000000418ff */
[C---:B----4-:R-:W-:Y:S08]  /*ca80*/  HMMA.16816.F32.BF16 R8, R200.reuse, R184, RZ ;  /* 0x000000b8c808723c */ /* 0x050ff000000418ff */
[C---:B------:R-:W-:Y:S08]  /*ca90*/  HMMA.16816.F32.BF16 R180, R200.reuse, R32, RZ ;  /* 0x00000020c8b4723c */ /* 0x040ff000000418ff */
[C---:B------:R-:W-:Y:S08]  /*caa0*/  HMMA.16816.F32.BF16 R184, R200.reuse, R186, RZ ;  /* 0x000000bac8b8723c */ /* 0x040ff000000418ff */
[----:B------:R-:W-:Y:S01]  /*cab0*/  HMMA.16816.F32.BF16 R200, R200, R34, RZ ;  /* 0x00000022c8c8723c */ /* 0x000fe200000418ff */
[----:B------:R-:W-:Y:S07]  /*cac0*/  LDSM.16.M88.4 R32, [R223+0x2000] ;  /* 0x00200000df20783b */ /* 0x000fee0000000200 */
[C---:B-----5:R-:W-:Y:S08]  /*cad0*/  HMMA.16816.F32.BF16 R24, R20.reuse, R208, R24 ;  /* 0x000000d01418723c */ /* 0x060ff00000041818 */
[C---:B-1----:R-:W-:Y:S08]  /*cae0*/  HMMA.16816.F32.BF16 R176, R20.reuse, R204, R176 ;  /* 0x000000cc14b0723c */ /* 0x042ff000000418b0 */
[C---:B------:R-:W-:Y:S08]  /*caf0*/  HMMA.16816.F32.BF16 R188, R20.reuse, R210, R188 ;  /* 0x000000d214bc723c */ /* 0x040ff000000418bc */
[----:B------:R-:W-:Y:S01]  /*cb00*/  HMMA.16816.F32.BF16 R172, R20, R206, R172 ;  /* 0x000000ce14ac723c */ /* 0x000fe200000418ac */
[----:B------:R-:W1:Y:S07]  /*cb10*/  LDSM.16.M88.4 R20, [R223] ;  /* 0x00000000df14783b */ /* 0x000e6e0000000200 */
[C---:B------:R-:W-:Y:S08]  /*cb20*/  HMMA.16816.F32.BF16 R8, R28.reuse, R208, R8 ;  /* 0x000000d01c08723c */ /* 0x040ff00000041808 */
[C---:B------:R-:W-:Y:S08]  /*cb30*/  HMMA.16816.F32.BF16 R180, R28.reuse, R204, R180 ;  /* 0x000000cc1cb4723c */ /* 0x040ff000000418b4 */
[C---:B------:R-:W-:Y:S01]  /*cb40*/  HMMA.16816.F32.BF16 R184, R28.reuse, R210, R184 ;  /* 0x000000d21cb8723c */ /* 0x040fe200000418b8 */
[----:B------:R-:W-:Y:S07]  /*cb50*/  LDSM.16.M88.4 R208, [R221+0x9000] ;  /* 0x00900000ddd0783b */ /* 0x000fee0000000200 */
[----:B------:R-:W-:Y:S01]  /*cb60*/  HMMA.16816.F32.BF16 R200, R28, R206, R200 ;  /* 0x000000ce1cc8723c */ /* 0x000fe200000418c8 */
[----:B------:R-:W3:Y:S04]  /*cb70*/  LDSM.16.M88.4 R28, [R220+0x8800] ;  /* 0x00880000dc1c783b */ /* 0x000ee80000000200 */
[----:B------:R-:W-:Y:S03]  /*cb80*/  LDSM.16.M88.4 R204, [R226+0x4000] ;  /* 0x00400000e2cc783b */ /* 0x000fe60000000200 */
[C---:B------:R-:W-:Y:S08]  /*cb90*/  HMMA.16816.F32.BF16 R24, R16.reuse, R196, R24 ;  /* 0x000000c41018723c */ /* 0x040ff00000041818 */
[C---:B--2---:R-:W-:Y:S08]  /*cba0*/  HMMA.16816.F32.BF16 R176, R16.reuse, R192, R176 ;  /* 0x000000c010b0723c */ /* 0x044ff000000418b0 */
[C---:B------:R-:W-:Y:S08]  /*cbb0*/  HMMA.16816.F32.BF16 R188, R16.reuse, R198, R188 ;  /* 0x000000c610bc723c */ /* 0x040ff000000418bc */
[----:B------:R-:W-:Y:S01]  /*cbc0*/  HMMA.16816.F32.BF16 R172, R16, R194, R172 ;  /* 0x000000c210ac723c */ /* 0x000fe200000418ac */
[----:B------:R-:W2:Y:S07]  /*cbd0*/  LDSM.16.M88.4 R16, [R225+UR5+0x9000] ;  /* 0x00900005e110783b */ /* 0x000eae0008000200 */
[C---:B------:R-:W-:Y:S08]  /*cbe0*/  HMMA.16816.F32.BF16 R8, R12.reuse, R196, R8 ;  /* 0x000000c40c08723c */ /* 0x040ff00000041808 */
[C---:B------:R-:W-:Y:S01]  /*cbf0*/  HMMA.16816.F32.BF16 R184, R12.reuse, R198, R184 ;  /* 0x000000c60cb8723c */ /* 0x040fe200000418b8 */
[----:B------:R-:W-:Y:S07]  /*cc00*/  LDSM.16.M88.4 R196, [R224+0x4000] ;  /* 0x00400000e0c4783b */ /* 0x000fee0000000200 */
[C---:B------:R-:W-:Y:S08]  /*cc10*/  HMMA.16816.F32.BF16 R180, R12.reuse, R192, R180 ;  /* 0x000000c00cb4723c */ /* 0x040ff000000418b4 */
[----:B------:R-:W-:Y:S01]  /*cc20*/  HMMA.16816.F32.BF16 R200, R12, R194, R200 ;  /* 0x000000c20cc8723c */ /* 0x000fe200000418c8 */
[----:B------:R-:W4:Y:S04]  /*cc30*/  LDSM.16.M88.4 R12, [R226+0x6000] ;  /* 0x00600000e20c783b */ /* 0x000f280000000200 */
[----:B------:R-:W5:Y:S03]  /*cc40*/  LDSM.16.M88.4 R192, [R224+0x6000] ;  /* 0x00600000e0c0783b */ /* 0x000f660000000200 */
[-C--:B-1----:R-:W-:Y:S08]  /*cc50*/  HMMA.16816.F32.BF16 R8, R20, R164.reuse, R8 ;  /* 0x000000a41408723c */ /* 0x082ff00000041808 */
[C---:B------:R-:W-:Y:S08]  /*cc60*/  HMMA.16816.F32.BF16 R24, R32.reuse, R164, R24 ;  /* 0x000000a42018723c */ /* 0x040ff00000041818 */
[C---:B------:R-:W-:Y:S08]  /*cc70*/  HMMA.16816.F32.BF16 R188, R32.reuse, R166, R188 ;  /* 0x000000a620bc723c */ /* 0x040ff000000418bc */
[C---:B---3--:R-:W-:Y:S08]  /*cc80*/  HMMA.16816.F32.BF16 R176, R32.reuse, R28, R176 ;  /* 0x0000001c20b0723c */ /* 0x048ff000000418b0 */
        /* <DEDUP_REMOVED lines=8> */
[-C--:B--2---:R-:W-:Y:S08]  /*cd10*/  HMMA.16816.F32.BF16 R8, R204, R16.reuse, R8 ;  /* 0x00000010cc08723c */ /* 0x084ff00000041808 */
[C---:B----4-:R-:W-:Y:S08]  /*cd20*/  HMMA.16816.F32.BF16 R24, R12.reuse, R16, R24 ;  /* 0x000000100c18723c */ /* 0x050ff00000041818 */
[C---:B------:R-:W-:Y:S08]  /*cd30*/  HMMA.16816.F32.BF16 R188, R12.reuse, R18, R188 ;  /* 0x000000120cbc723c */ /* 0x040ff000000418bc */
[C---:B------:R-:W-:Y:S08]  /*cd40*/  HMMA.16816.F32.BF16 R176, R12.reuse, R212, R176 ;  /* 0x000000d40cb0723c */ /* 0x040ff000000418b0 */
[----:B------:R-:W-:Y:S01]  /*cd50*/  HMMA.16816.F32.BF16 R172, R12, R214, R172 ;  /* 0x000000d60cac723c */ /* 0x000fe200000418ac */
[----:B------:R-:W2:Y:S07]  /*cd60*/  LDSM.16.M88.4 R12, [R220+0x9000] ;  /* 0x00900000dc0c783b */ /* 0x000eae0000000200 */
[----:B------:R-:W-:Y:S08]  /*cd70*/  HMMA.16816.F32.BF16 R8, R196, R208, R8 ;  /* 0x000000d0c408723c */ /* 0x000ff00000041808 */
[----:B------:R-:W-:Y:S01]  /*cd80*/  HMMA.16816.F32.BF16 R184, R204, R18, R184 ;  /* 0x00000012ccb8723c */ /* 0x000fe200000418b8 */
[----:B------:R-:W3:Y:S07]  /*cd90*/  LDSM.16.M88.4 R16, [R223+0x6000] ;  /* 0x00600000df10783b */ /* 0x000eee0000000200 */
[----:B-----5:R-:W-:Y:S08]  /*cda0*/  HMMA.16816.F32.BF16 R24, R192, R208, R24 ;  /* 0x000000d0c018723c */ /* 0x020ff00000041818 */
[----:B-1----:R-:W-:Y:S08]  /*cdb0*/  HMMA.16816.F32.BF16 R8, R164, R28, R8 ;  /* 0x0000001ca408723c */ /* 0x002ff00000041808 */
[C---:B------:R-:W-:Y:S08]  /*cdc0*/  HMMA.16816.F32.BF16 R180, R204.reuse, R212, R180 ;  /* 0x000000d4ccb4723c */ /* 0x040ff000000418b4 */
[----:B------:R-:W-:Y:S01]  /*cdd0*/  HMMA.16816.F32.BF16 R200, R204, R214, R200 ;  /* 0x000000d6ccc8723c */ /* 0x000fe200000418c8 */
[----:B------:R-:W1:Y:S07]  /*cde0*/  LDSM.16.M88.4 R204, [R221+0x9800] ;  /* 0x00980000ddcc783b */ /* 0x000e6e0000000200 */
[-C--:B------:R-:W-:Y:S08]  /*cdf0*/  HMMA.16816.F32.BF16 R184, R196, R210.reuse, R184 ;  /* 0x000000d2c4b8723c */ /* 0x080ff000000418b8 */
[----:B------:R-:W-:Y:S08]  /*ce00*/  HMMA.16816.F32.BF16 R188, R192, R210, R188 ;  /* 0x000000d2c0bc723c */ /* 0x000ff000000418bc */
[----:B--2---:R-:W-:Y:S08]  /*ce10*/  HMMA.16816.F32.BF16 R8, R20, R12, R8 ;  /* 0x0000000c1408723c */ /* 0x004ff00000041808 */
[----:B------:R-:W-:Y:S08]  /*ce20*/  HMMA.16816.F32.BF16 R24, R32, R28, R24 ;  /* 0x0000001c2018723c */ /* 0x000ff00000041818 */
[----:B------:R-:W-:Y:S03]  /*ce30*/  HMMA.16816.F32.BF16 R184, R164, R30, R184 ;  /* 0x0000001ea4b8723c */ /* 0x000fe600000418b8 */
[----:B------:R-:W-:Y:S01]  /*ce40*/  FMUL.FTZ R9, R9, UR6 ;  /* 0x0000000609097c20 */ /* 0x000fe20008410000 */
[----:B------:R-:W-:Y:S01]  /*ce50*/  FMUL.FTZ R0, R8, UR6 ;  /* 0x0000000608007c20 */ /* 0x000fe20008410000 */
[----:B------:R-:W-:-:S03]  /*ce60*/  FMUL.FTZ R209, R11, UR6 ;  /* 0x000000060bd17c20 */ /* 0x000fc60008410000 */
[----:B------:R-:W-:Y:S01]  /*ce70*/  HMMA.16816.F32.BF16 R188, R32, R30, R188 ;  /* 0x0000001e20bc723c */ /* 0x000fe200000418bc */
[----:B------:R-:W2:Y:S01]  /*ce80*/  LDSM.16.M88.4 R28, [R168+0x9800] ;  /* 0x00980000a81c783b */ /* 0x000ea20000000200 */
[----:B------:R-:W-:Y:S06]  /*ce90*/  MUFU.TANH R0, R0 ;  /* 0x0000000000007308 */ /* 0x000fec0000002400 */
[----:B---3--:R-:W-:Y:S01]  /*cea0*/  HMMA.16816.F32.BF16 R24, R16, R12, R24 ;  /* 0x0000000c1018723c */ /* 0x008fe20000041818 */
[----:B------:R-:W-:Y:S01]  /*ceb0*/  FMUL.FTZ R13, R10, UR6 ;  /* 0x000000060a0d7c20 */ /* 0x000fe20008410000 */
[----:B------:R3:W-:Y:S06]  /*cec0*/  MUFU.TANH R12, R9 ;  /* 0x00000009000c7308 */ /* 0x0007ec0000002400 */
[C---:B-1----:R-:W-:Y:S02]  /*ced0*/  HMMA.16816.F32.BF16 R172, R192.reuse, R206, R172 ;  /* 0x000000cec0ac723c */ /* 0x042fe400000418ac */
[----:B------:R-:W-:Y:S06]  /*cee0*/  MUFU.TANH R13, R13 ;  /* 0x0000000d000d7308 */ /* 0x000fec0000002400 */
[----:B------:R-:W-:Y:S02]  /*cef0*/  HMMA.16816.F32.BF16 R176, R192, R204, R176 ;  /* 0x000000ccc0b0723c */ /* 0x000fe400000418b0 */
[----:B------:R-:W-:Y:S01]  /*cf00*/  MUFU.TANH R209, R209 ;  /* 0x000000d100d17308 */ /* 0x000fe20000002400 */
[----:B------:R-:W-:Y:S01]  /*cf10*/  FMUL.FTZ R192, R27, UR6 ;  /* 0x000000061bc07c20 */ /* 0x000fe20008410000 */
[----:B---3--:R-:W1:Y:S01]  /*cf20*/  LDSM.16.M88.4 R8, [R220+0x9800] ;  /* 0x00980000dc08783b */ /* 0x008e620000000200 */
[----:B------:R-:W-:Y:S01]  /*cf30*/  FMUL.FTZ R24, R24, UR6 ;  /* 0x0000000618187c20 */ /* 0x000fe20008410000 */
[----:B------:R-:W-:Y:S01]  /*cf40*/  FMUL.FTZ R26, R26, UR6 ;  /* 0x000000061a1a7c20 */ /* 0x000fe20008410000 */
[----:B------:R-:W-:Y:S01]  /*cf50*/  FMUL.FTZ R193, R25, UR6 ;  /* 0x0000000619c17c20 */ /* 0x000fe20008410000 */
[----:B------:R-:W-:Y:S01]  /*cf60*/  HMMA.16816.F32.BF16 R188, R16, R14, R188 ;  /* 0x0000000e10bc723c */ /* 0x000fe200000418bc */
[----:B------:R-:W-:-:S04]  /*cf70*/  DEPBAR.LE SB0, 0x0 ;  /* 0x000080000000791a */ /* 0x000fc80000000000 */
[----:B------:R-:W3:Y:S03]  /*cf80*/  MUFU.TANH R192, R192 ;  /* 0x000000c000c07308 */ /* 0x000ee60000002400 */
[----:B------:R-:W-:Y:S05]  /*cf90*/  HMMA.16816.F32.BF16 R180, R196, R204, R180 ;  /* 0x000000ccc4b4723c */ /* 0x000fea00000418b4 */
[----:B------:R-:W4:Y:S03]  /*cfa0*/  MUFU.TANH R24, R24 ;  /* 0x0000001800187308 */ /* 0x000f260000002400 */
[C---:B--2---:R-:W-:Y:S05]  /*cfb0*/  HMMA.16816.F32.BF16 R172, R32.reuse, R30, R172 ;  /* 0x0000001e20ac723c */ /* 0x044fea00000418ac */
[----:B------:R-:W-:Y:S03]  /*cfc0*/  MUFU.TANH R168, R193 ;  /* 0x000000c100a87308 */ /* 0x000fe60000002400 */
[----:B------:R-:W-:Y:S01]  /*cfd0*/  HMMA.16816.F32.BF16 R176, R32, R28, R176 ;  /* 0x0000001c20b0723c */ /* 0x000fe200000418b0 */
[----:B------:R-:W-:Y:S01]  /*cfe0*/  FMUL.FTZ R32, R189, UR6 ;  /* 0x00000006bd207c20 */ /* 0x000fe20008410000 */
[----:B------:R-:W-:Y:S01]  /*cff0*/  FMUL.FTZ R33, R191, UR6 ;  /* 0x00000006bf217c20 */ /* 0x000fe20008410000 */
[----:B------:R-:W-:-:S02]  /*d000*/  VIADD R35, R240, 0xffffff69 ;  /* 0xffffff69f0237836 */ /* 0x000fc40000000000 */
[----:B------:R-:W2:Y:S01]  /*d010*/  MUFU.TANH R26, R26 ;  /* 0x0000001a001a7308 */ /* 0x000ea20000002400 */
[----:B------:R-:W-:Y:S02]  /*d020*/  VIADD R34, R240, 0xffffff70 ;  /* 0xffffff70f0227836 */ /* 0x000fe40000000000 */
[----:B------:R-:W-:Y:S05]  /*d030*/  HMMA.16816.F32.BF16 R200, R196, R206, R200 ;  /* 0x000000cec4c8723c */ /* 0x000fea00000418c8 */
[----:B------:R-:W-:Y:S03]  /*d040*/  MUFU.TANH R32, R32 ;  /* 0x0000002000207308 */ /* 0x000fe60000002400 */
[C---:B-1----:R-:W-:Y:S05]  /*d050*/  HMMA.16816.F32.BF16 R172, R16.reuse, R10, R172 ;  /* 0x0000000a10ac723c */ /* 0x042fea00000418ac */
[----:B------:R-:W-:Y:S03]  /*d060*/  MUFU.TANH R33, R33 ;  /* 0x0000002100217308 */ /* 0x000fe60000002400 */
[----:B------:R-:W-:Y:S01]  /*d070*/  HMMA.16816.F32.BF16 R176, R16, R8, R176 ;  /* 0x0000000810b0723c */ /* 0x000fe200000418b0 */
[----:B------:R-:W-:-:S06]  /*d080*/  FMUL.FTZ R16, R190, UR6 ;  /* 0x00000006be107c20 */ /* 0x000fcc0008410000 */
[----:B------:R-:W1:Y:S01]  /*d090*/  MUFU.TANH R16, R16 ;  /* 0x0000001000107308 */ /* 0x000e620000002400 */
[----:B------:R-:W-:Y:S01]  /*d0a0*/  HMMA.16816.F32.BF16 R180, R164, R28, R180 ;  /* 0x0000001ca4b4723c */ /* 0x000fe200000418b4 */
[----:B------:R-:W-:Y:S02]  /*d0b0*/  VIADD R28, R240, 0xffffff78 ;  /* 0xffffff78f01c7836 */ /* 0x000fe40000000000 */
[----:B------:R-:W-:Y:S01]  /*d0c0*/  FMUL.FTZ R172, R172, UR6 ;  /* 0x00000006acac7c20 */ /* 0x000fe20008410000 */
[----:B------:R-:W-:Y:S01]  /*d0d0*/  FMUL.FTZ R173, R173, UR6 ;  /* 0x00000006adad7c20 */ /* 0x000fe20008410000 */
[----:B------:R-:W-:Y:S01]  /*d0e0*/  FMUL.FTZ R174, R174, UR6 ;  /* 0x00000006aeae7c20 */ /* 0x000fe20008410000 */
[----:B------:R-:W-:Y:S01]  /*d0f0*/  FMUL.FTZ R175, R175, UR6 ;  /* 0x00000006afaf7c20 */ /* 0x000fe20008410000 */
[----:B------:R-:W5:Y:S01]  /*d100*/  MUFU.TANH R208, R172 ;  /* 0x000000ac00d07308 */ /* 0x000f620000002400 */
[----:B------:R-:W-:Y:S01]  /*d110*/  HMMA.16816.F32.BF16 R184, R20, R14, R184 ;  /* 0x0000000e14b8723c */ /* 0x000fe200000418b8 */
[----:B------:R-:W-:-:S02]  /*d120*/  FMUL.FTZ R15, R188, UR6 ;  /* 0x00000006bc0f7c20 */ /* 0x000fc40008410000 */
[----:B------:R-:W-:Y:S01]  /*d130*/  FMUL.FTZ R176, R176, UR6 ;  /* 0x00000006b0b07c20 */ /* 0x000fe20008410000 */
[----:B------:R-:W-:Y:S01]  /*d140*/  FMUL.FTZ R177, R177, UR6 ;  /* 0x00000006b1b17c20 */ /* 0x000fe20008410000 */
[----:B------:R-:W-:Y:S01]  /*d150*/  FMUL.FTZ R178, R178, UR6 ;  /* 0x00000006b2b27c20 */ /* 0x000fe20008410000 */
[----:B------:R-:W-:Y:S01]  /*d160*/  FMUL.FTZ R179, R179, UR6 ;  /* 0x00000006b3b37c20 */ /* 0x000fe20008410000 */
[----:B------:R-:W5:Y:S01]  /*d170*/  MUFU.TANH R204, R176 ;  /* 0x000000b000cc7308 */ /* 0x000f620000002400 */
[----:B------:R-:W-:Y:S01]  /*d180*/  HMMA.16816.F32.BF16 R200, R164, R30, R200 ;  /* 0x0000001ea4c8723c */ /* 0x000fe200000418c8 */
[C---:B------:R-:W-:Y:S02]  /*d190*/  VIADD R166, R240.reuse, 0xffffff61 ;  /* 0xffffff61f0a67836 */ /* 0x040fe40000000000 */
[C---:B------:R-:W-:Y:S02]  /*d1a0*/  VIADD R164, R240.reuse, 0xffffff60 ;  /* 0xffffff60f0a47836 */ /* 0x040fe40000000000 */
[----:B------:R-:W-:Y:S01]  /*d1b0*/  VIADD R165, R240, 0xffffff68 ;  /* 0xffffff68f0a57836 */ /* 0x000fe20000000000 */
[-C--:B------:R-:W-:Y:S01]  /*d1c0*/  ISETP.GE.AND P0, PT, R166, R2.reuse, PT ;  /* 0x00000002a600720c */ /* 0x080fe20003f06270 */
[----:B------:R-:W5:Y:S01]  /*d1d0*/  MUFU.TANH R199, R177 ;  /* 0x000000b100c77308 */ /* 0x000f620000002400 */
[----:B------:R-:W-:Y:S01]  /*d1e0*/  VIADD R30, R240, 0xffffff71 ;  /* 0xffffff71f01e7836 */ /* 0x000fe20000000000 */
[CC--:B------:R-:W-:Y:S01]  /*d1f0*/  ISETP.GE.AND P4, PT, R164.reuse, R169.reuse, PT ;  /* 0x000000a9a400720c */ /* 0x0c0fe20003f86270 */
[C---:B------:R-:W-:Y:S01]  /*d200*/  HMMA.16816.F32.BF16 R180, R20.reuse, R8, R180 ;  /* 0x0000000814b4723c */ /* 0x040fe200000418b4 */
[-C--:B------:R-:W-:Y:S01]  /*d210*/  ISETP.GE.AND P2, PT, R164, R2.reuse, PT ;  /* 0x00000002a400720c */ /* 0x080fe20003f46270 */
[----:B------:R-:W-:Y:S01]  /*d220*/  FMUL.FTZ R14, R184, UR6 ;  /* 0x00000006b80e7c20 */ /* 0x000fe20008410000 */
[-C--:B------:R-:W-:Y:S01]  /*d230*/  ISETP.GE.AND P1, PT, R166, R169.reuse, PT ;  /* 0x000000a9a600720c */ /* 0x080fe20003f26270 */
[----:B------:R-:W-:Y:S01]  /*d240*/  FMUL.FTZ R25, R185, UR6 ;  /* 0x00000006b9197c20 */ /* 0x000fe20008410000 */
[----:B------:R-:W5:Y:S01]  /*d250*/  MUFU.TANH R15, R15 ;  /* 0x0000000f000f7308 */ /* 0x000f620000002400 */
[----:B------:R-:W-:Y:S01]  /*d260*/  ISETP.GE.AND P3, PT, R165, R2, PT ;  /* 0x00000002a500720c */ /* 0x000fe20003f66270 */
[----:B------:R-:W-:Y:S01]  /*d270*/  FMUL.FTZ R27, R186, UR6 ;  /* 0x00000006ba1b7c20 */ /* 0x000fe20008410000 */
[----:B---3--:R-:W-:Y:S01]  /*d280*/  FSEL R17, R192, -INF , !P0 ;  /* 0xff800000c0117808 */ /* 0x008fe20004000000 */
[----:B------:R-:W-:Y:S01]  /*d290*/  VIADD R240, R240, 0xffffff79 ;  /* 0xffffff79f0f07836 */ /* 0x000fe20000000000 */
[----:B------:R-:W-:Y:S01]  /*d2a0*/  ISETP.GE.AND P0, PT, R28, R169, PT ;  /* 0x000000a91c00720c */ /* 0x000fe20003f06270 */
[----:B------:R-:W-:Y:S01]  /*d2b0*/  FMUL.FTZ R187, R187, UR6 ;  /* 0x00000006bbbb7c20 */ /* 0x000fe20008410000 */
[----:B----4-:R-:W-:Y:S01]  /*d2c0*/  FSEL R24, R24, -INF , !P4 ;  /* 0xff80000018187808 */ /* 0x010fe20006000000 */
[----:B------:R-:W3:Y:S01]  /*d2d0*/  MUFU.TANH R198, R178 ;  /* 0x000000b200c67308 */ /* 0x000ee20000002400 */
[----:B--2---:R-:W-:Y:S01]  /*d2e0*/  FSEL R19, R26, -INF , !P2 ;  /* 0xff8000001a137808 */ /* 0x004fe20005000000 */
[----:B------:R-:W-:Y:S01]  /*d2f0*/  HMMA.16816.F32.BF16 R200, R20, R10, R200 ;  /* 0x0000000a14c8723c */ /* 0x000fe200000418c8 */
[----:B------:R-:W-:-:S02]  /*d300*/  FSEL R168, R168, -INF , !P1 ;  /* 0xff800000a8a87808 */ /* 0x000fc40004800000 */
[----:B-1----:R-:W-:Y:S01]  /*d310*/  FSEL R29, R16, -INF , !P3 ;  /* 0xff800000101d7808 */ /* 0x002fe20005800000 */
[----:B------:R-:W-:Y:S01]  /*d320*/  FMUL.FTZ R180, R180, UR6 ;  /* 0x00000006b4b47c20 */ /* 0x000fe20008410000 */
[CC--:B------:R-:W-:Y:S01]  /*d330*/  ISETP.GE.AND P4, PT, R35.reuse, R169.reuse, PT ;  /* 0x000000a92300720c */ /* 0x0c0fe20003f86270 */
[----:B------:R-:W1:Y:S01]  /*d340*/  MUFU.TANH R195, R179 ;  /* 0x000000b300c37308 */ /* 0x000e620000002400 */
[-C--:B------:R-:W-:Y:S02]  /*d350*/  ISETP.GE.AND P2, PT, R34, R169.reuse, PT ;  /* 0x000000a92200720c */ /* 0x080fe40003f46270 */
[-C--:B------:R-:W-:Y:S02]  /*d360*/  ISETP.GE.AND P1, PT, R30, R169.reuse, PT ;  /* 0x000000a91e00720c */ /* 0x080fe40003f26270 */
[----:B------:R-:W-:Y:S02]  /*d370*/  ISETP.GE.AND P3, PT, R35, R2, PT ;  /* 0x000000022300720c */ /* 0x000fe40003f66270 */
[----:B------:R-:W-:Y:S01]  /*d380*/  ISETP.GE.AND P5, PT, R165, R169, PT ;  /* 0x000000a9a500720c */ /* 0x000fe20003fa6270 */
[----:B------:R-:W2:Y:S01]  /*d390*/  MUFU.TANH R205, R173 ;  /* 0x000000ad00cd7308 */ /* 0x000ea20000002400 */
[----:B-----5:R-:W-:-:S02]  /*d3a0*/  FSEL R208, R208, -INF , !P0 ;  /* 0xff800000d0d07808 */ /* 0x020fc40004000000 */
[----:B------:R-:W-:Y:S02]  /*d3b0*/  ISETP.NE.AND P0, PT, R5, 0x5, PT ;  /* 0x000000050500780c */ /* 0x000fe40003f05270 */
[----:B------:R-:W-:Y:S02]  /*d3c0*/  FSEL R32, R32, -INF , !P4 ;  /* 0xff80000020207808 */ /* 0x000fe40006000000 */
[----:B------:R-:W-:Y:S01]  /*d3d0*/  FSEL R31, R33, -INF , !P3 ;  /* 0xff800000211f7808 */ /* 0x000fe20005800000 */
[----:B------:R-:W4:Y:S01]  /*d3e0*/  MUFU.TANH R194, R174 ;  /* 0x000000ae00c27308 */ /* 0x000f220000002400 */
[----:B------:R-:W-:Y:S02]  /*d3f0*/  FSEL R204, R204, -INF , !P2 ;  /* 0xff800000cccc7808 */ /* 0x000fe40005000000 */
[----:B------:R-:W-:Y:S02]  /*d400*/  FSEL R199, R199, -INF , !P1 ;  /* 0xff800000c7c77808 */ /* 0x000fe40004800000 */
[----:B------:R-:W-:-:S02]  /*d410*/  FSEL R18, R15, -INF , !P5 ;  /* 0xff8000000f127808 */ /* 0x000fc40006800000 */
[-C--:B------:R-:W-:Y:S01]  /*d420*/  ISETP.GE.AND P4, PT, R34, R2.reuse, PT ;  /* 0x000000022200720c */ /* 0x080fe20003f86270 */
[----:B------:R-:W5:Y:S01]  /*d430*/  MUFU.TANH R193, R175 ;  /* 0x000000af00c17308 */ /* 0x000f620000002400 */
[-C--:B------:R-:W-:Y:S02]  /*d440*/  ISETP.GE.AND P3, PT, R30, R2.reuse, PT ;  /* 0x000000021e00720c */ /* 0x080fe40003f66270 */
[-C--:B------:R-:W-:Y:S02]  /*d450*/  ISETP.GE.AND P2, PT, R28, R2.reuse, PT ;  /* 0x000000021c00720c */ /* 0x080fe40003f46270 */
[----:B------:R-:W-:Y:S02]  /*d460*/  ISETP.GE.AND P1, PT, R240, R2, PT ;  /* 0x00000002f000720c */ /* 0x000fe40003f26270 */
[----:B------:R-:W-:Y:S01]  /*d470*/  FMNMX3.FTZ R9, R242, R24, R168, !PT ;  /* 0x00000018f2097276 */ /* 0x000fe200078100a8 */
[----:B------:R-:W5:Y:S01]  /*d480*/  MUFU.TANH R14, R14 ;  /* 0x0000000e000e7308 */ /* 0x000f620000002400 */
[----:B------:R-:W-:-:S02]  /*d490*/  FMNMX3.FTZ R2, R3, R19, R17, !PT ;  /* 0x0000001303027276 */ /* 0x000fc40007810011 */
[----:B------:R-:W-:Y:S02]  /*d4a0*/  ISETP.GE.AND P5, PT, R240, R169, PT ;  /* 0x000000a9f000720c */ /* 0x000fe40003fa6270 */
[----:B------:R-:W-:Y:S02]  /*d4b0*/  FMNMX3.FTZ R8, R9, R18, R32, !PT ;  /* 0x0000001209087276 */ /* 0x000fe40007810020 */
[----:B---3--:R-:W-:Y:S01]  /*d4c0*/  FSEL R198, R198, -INF , !P4 ;  /* 0xff800000c6c67808 */ /* 0x008fe20006000000 */
[----:B------:R-:W3:Y:S01]  /*d4d0*/  MUFU.TANH R25, R25 ;  /* 0x0000001900197308 */ /* 0x000ee20000002400 */
[----:B-1----:R-:W-:Y:S02]  /*d4e0*/  FSEL R195, R195, -INF , !P3 ;  /* 0xff800000c3c37808 */ /* 0x002fe40005800000 */
[----:B------:R-:W-:Y:S02]  /*d4f0*/  FMNMX3.FTZ R2, R2, R29, R31, !PT ;  /* 0x0000001d02027276 */ /* 0x000fe4000781001f */
[----:B--2---:R-:W-:-:S02]  /*d500*/  FSEL R205, R205, -INF , !P5 ;  /* 0xff800000cdcd7808 */ /* 0x004fc40006800000 */
[----:B------:R-:W-:Y:S01]  /*d510*/  FMNMX3.FTZ R8, R8, R204, R199, !PT ;  /* 0x000000cc08087276 */ /* 0x000fe200078100c7 */
[----:B------:R-:W1:Y:S01]  /*d520*/  MUFU.TANH R27, R27 ;  /* 0x0000001b001b7308 */ /* 0x000e620000002400 */
[----:B----4-:R-:W-:Y:S02]  /*d530*/  FSEL R194, R194, -INF , !P2 ;  /* 0xff800000c2c27808 */ /* 0x010fe40005000000 */
[----:B-----5:R-:W-:Y:S02]  /*d540*/  FSEL R193, R193, -INF , !P1 ;  /* 0xff800000c1c17808 */ /* 0x020fe40004800000 */
[----:B------:R-:W-:Y:S02]  /*d550*/  FMNMX3.FTZ R2, R2, R198, R195, !PT ;  /* 0x000000c602027276 */ /* 0x000fe400078100c3 */
[----:B------:R-:W-:Y:S01]  /*d560*/  FMNMX3.FTZ R9, R8, R208, R205, !PT ;  /* 0x000000d008097276 */ /* 0x000fe200078100cd */
[----:B------:R2:W4:Y:S01]  /*d570*/  MUFU.TANH R213, R187 ;  /* 0x000000bb00d57308 */ /* 0x0005220000002400 */
[----:B------:R-:W-:Y:S01]  /*d580*/  FMNMX3.FTZ R8, R2, R194, R193, !PT ;  /* 0x000000c202087276 */ /* 0x000fe200078100c1 */
[----:B------:R-:W-:Y:S06]  /*d590*/  BAR.SYNC.DEFER_BLOCKING 0x0 ;  /* 0x0000000000007b1d */ /* 0x000fec0000010000 */
[----:B---3--:R-:W-:Y:S05]  /*d5a0*/  @!P0 BRA `(.L_x_1181) ;  /* 0x00000000004c8947 */ /* 0x008fea0003800000 */
        /* <DEDUP_REMOVED lines=19> */
.L_x_1181:
[----:B------:R-:W5:Y:S01]  /*d6e0*/  SHFL.BFLY PT, R11, R8, 0x2, 0x1f ;  /* 0x0c401f00080b7f89 */ /* 0x000f6200000e0000 */
[-C--:B------:R-:W-:Y:S01]  /*d6f0*/  ISETP.GE.AND P5, PT, R165, R217.reuse, PT ;  /* 0x000000d9a500720c */ /* 0x080fe20003fa6270 */
[----:B------:R-:W-:Y:S01]  /*d700*/  FMUL.FTZ R2, R181, UR6 ;  /* 0x00000006b5027c20 */ /* 0x000fe20008410000 */
[-C--:B------:R-:W-:Y:S01]  /*d710*/  ISETP.GE.AND P4, PT, R165, R216.reuse, PT ;  /* 0x000000d8a500720c */ /* 0x080fe20003f86270 */
[----:B------:R-:W1:Y:S01]  /*d720*/  SHFL.BFLY PT, R10, R9, 0x2, 0x1f ;  /* 0x0c401f00090a7f89 */ /* 0x000e6200000e0000 */
[-C--:B------:R-:W-:Y:S01]  /*d730*/  ISETP.GE.AND P3, PT, R164, R217.reuse, PT ;  /* 0x000000d9a400720c */ /* 0x080fe20003f66270 */
[----:B------:R-:W-:Y:S01]  /*d740*/  FMUL.FTZ R190, R200, UR6 ;  /* 0x00000006c8be7c20 */ /* 0x000fe20008410000 */
[-C--:B------:R-:W-:Y:S01]  /*d750*/  ISETP.GE.AND P1, PT, R166, R217.reuse, PT ;  /* 0x000000d9a600720c */ /* 0x080fe20003f26270 */
[----:B------:R-:W-:Y:S01]  /*d760*/  FMUL.FTZ R189, R201, UR6 ;  /* 0x00000006c9bd7c20 */ /* 0x000fe20008410000 */
[----:B------:R-:W-:Y:S01]  /*d770*/  FSEL R15, R0, -INF , !P3 ;  /* 0xff800000000f7808 */ /* 0x000fe20005800000 */
[----:B------:R-:W2:Y:S01]  /*d780*/  MUFU.TANH R184, R180 ;  /* 0x000000b400b87308 */ /* 0x000ea20000002400 */
[-C--:B------:R-:W-:Y:S01]  /*d790*/  ISETP.GE.AND P0, PT, R166, R216.reuse, PT ;  /* 0x000000d8a600720c */ /* 0x080fe20003f06270 */
[----:B------:R-:W-:Y:S01]  /*d7a0*/  FMUL.FTZ R182, R182, UR6 ;  /* 0x00000006b6b67c20 */ /* 0x000fe20008410000 */
[----:B------:R-:W-:Y:S01]  /*d7b0*/  ISETP.GE.AND P2, PT, R164, R216, PT ;  /* 0x000000d8a400720c */ /* 0x000fe20003f46270 */
[----:B------:R-:W-:Y:S01]  /*d7c0*/  FMUL.FTZ R183, R183, UR6 ;  /* 0x00000006b7b77c20 */ /* 0x000fe20008410000 */
[----:B------:R-:W-:Y:S01]  /*d7d0*/  FMUL.FTZ R186, R202, UR6 ;  /* 0x00000006caba7c20 */ /* 0x000fe20008410000 */
[----:B------:R-:W-:Y:S01]  /*d7e0*/  FMUL.FTZ R185, R203, UR6 ;  /* 0x00000006cbb97c20 */ /* 0x000fe20008410000 */
[----:B------:R-:W-:Y:S01]  /*d7f0*/  ISETP.GE.AND P3, PT, R35, R217, PT ;  /* 0x000000d92300720c */ /* 0x000fe20003f66270 */
[----:B------:R-:W-:Y:S01]  /*d800*/  MUFU.TANH R2, R2 ;  /* 0x0000000200027308 */ /* 0x000fe20000002400 */
[----:B------:R-:W-:Y:S01]  /*d810*/  FSEL R201, R12, -INF , !P1 ;  /* 0xff8000000cc97808 */ /* 0x000fe20004800000 */
[----:B------:R-:W-:Y:S01]  /*d820*/  LDSM.16.MT88.4 R172, [R222+0xa000] ;  /* 0x00a00000deac783b */ /* 0x000fe20000004200 */
[----:B------:R-:W-:-:S02]  /*d830*/  FSEL R209, R209, -INF , !P0 ;  /* 0xff800000d1d17808 */ /* 0x000fc40004000000 */
[----:B------:R-:W-:Y:S02]  /*d840*/  ISETP.GE.AND P1, PT, R34, R217, PT ;  /* 0x000000d92200720c */ /* 0x000fe40003f26270 */
[----:B-----5:R-:W-:Y:S01]  /*d850*/  FMNMX.FTZ R165, R8, R11, !PT ;  /* 0x0000000b08a57209 */ /* 0x020fe20007810000 */
[----:B------:R-:W5:Y:S01]  /*d860*/  MUFU.TANH R190, R190 ;  /* 0x000000be00be7308 */ /* 0x000f620000002400 */
[----:B------:R-:W-:Y:S02]  /*d870*/  ISETP.GE.AND P0, PT, R30, R217, PT ;  /* 0x000000d91e00720c */ /* 0x000fe40003f06270 */
[----:B-1----:R-:W-:Y:S01]  /*d880*/  FMNMX.FTZ R166, R9, R10, !PT ;  /* 0x0000000a09a67209 */ /* 0x002fe20007810000 */
[----:B------:R-:W1:Y:S01]  /*d890*/  SHFL.BFLY PT, R0, R165, 0x1, 0x1f ;  /* 0x0c201f00a5007f89 */ /* 0x000e6200000e0000 */
[----:B------:R-:W-:Y:S02]  /*d8a0*/  FSEL R9, R13, -INF , !P2 ;  /* 0xff8000000d097808 */ /* 0x000fe40005000000 */
[----:B------:R-:W-:Y:S01]  /*d8b0*/  ISETP.GE.AND P2, PT, R35, R216, PT ;  /* 0x000000d82300720c */ /* 0x000fe20003f46270 */
[----:B------:R-:W3:Y:S01]  /*d8c0*/  SHFL.BFLY PT, R13, R166, 0x1, 0x1f ;  /* 0x0c201f00a60d7f89 */ /* 0x000ee200000e0000 */
[----:B------:R-:W5:Y:S01]  /*d8d0*/  MUFU.TANH R189, R189 ;  /* 0x000000bd00bd7308 */ /* 0x000f620000002400 */
[----:B------:R-:W-:-:S02]  /*d8e0*/  FSEL R197, R14, -INF , !P5 ;  /* 0xff8000000ec57808 */ /* 0x000fc40006800000 */
[----:B------:R-:W-:Y:S02]  /*d8f0*/  FSEL R11, R25, -INF , !P3 ;  /* 0xff800000190b7808 */ /* 0x000fe40005800000 */
[----:B------:R-:W-:Y:S02]  /*d900*/  FSEL R207, R27, -INF , !P4 ;  /* 0xff8000001bcf7808 */ /* 0x000fe40006000000 */
[-C--:B------:R-:W-:Y:S01]  /*d910*/  ISETP.GE.AND P5, PT, R28, R217.reuse, PT ;  /* 0x000000d91c00720c */ /* 0x080fe20003fa6270 */
[----:B------:R-:W5:Y:S01]  /*d920*/  MUFU.TANH R188, R182 ;  /* 0x000000b600bc7308 */ /* 0x000f620000002400 */
[----:B------:R-:W-:Y:S02]  /*d930*/  ISETP.GE.AND P4, PT, R240, R217, PT ;  /* 0x000000d9f000720c */ /* 0x000fe40003f86270 */
[----:B----4-:R-:W-:Y:S02]  /*d940*/  FSEL R213, R213, -INF , !P2 ;  /* 0xff800000d5d57808 */ /* 0x010fe40005000000 */
[----:B--2---:R-:W-:-:S02]  /*d950*/  FSEL R184, R184, -INF , !P1 ;  /* 0xff800000b8b87808 */ /* 0x004fc40004800000 */
[-C--:B------:R-:W-:Y:S01]  /*d960*/  ISETP.GE.AND P3, PT, R34, R216.reuse, PT ;  /* 0x000000d82200720c */ /* 0x080fe20003f66270 */
[----:B------:R2:W4:Y:S01]  /*d970*/  MUFU.TANH R187, R183 ;  /* 0x000000b700bb7308 */ /* 0x0005220000002400 */
[----:B------:R-:W-:Y:S02]  /*d980*/  ISETP.GE.AND P2, PT, R30, R216, PT ;  /* 0x000000d81e00720c */ /* 0x000fe40003f46270 */
[----:B-1----:R-:W-:Y:S02]  /*d990*/  FMNMX.FTZ R165, R165, R0, !PT ;  /* 0x00000000a5a57209 */ /* 0x002fe40007810000 */
[----:B------:R-:W-:Y:S02]  /*d9a0*/  FMNMX3.FTZ R0, R244, R15, R201, !PT ;  /* 0x0000000ff4007276 */ /* 0x000fe400078100c9 */
[----:B------:R-:W-:Y:S01]  /*d9b0*/  FMNMX3.FTZ R8, R243, R9, R209, !PT ;  /* 0x00000009f3087276 */ /* 0x000fe200078100d1 */
[----:B------:R-:W1:Y:S01]  /*d9c0*/  MUFU.TANH R186, R186 ;  /* 0x000000ba00ba7308 */ /* 0x000e620000002400 */
[----:B------:R-:W-:Y:S01]  /*d9d0*/  FMNMX3.FTZ R0, R0, R197, R11, !PT ;  /* 0x000000c500007276 */ /* 0x000fe2000781000b */
[----:B------:R-:W-:Y:S01]  /*d9e0*/  FMUL.FTZ R200, R165, UR4 ;  /* 0x00000004a5c87c20 */ /* 0x000fe20008410000 */
[----:B---3--:R-:W-:-:S02]  /*d9f0*/  FMNMX.FTZ R166, R166, R13, !PT ;  /* 0x0000000da6a67209 */ /* 0x008fc40007810000 */
[----:B-----5:R-:W-:Y:S02]  /*da00*/  FSEL R190, R190, -INF , !P5 ;  /* 0xff800000bebe7808 */ /* 0x020fe40006800000 */
[----:B------:R-:W-:Y:S01]  /*da10*/  FSEL R189, R189, -INF , !P4 ;  /* 0xff800000bdbd7808 */ /* 0x000fe20006000000 */
[----:B------:R-:W3:Y:S01]  /*da20*/  MUFU.TANH R185, R185 ;  /* 0x000000b900b97308 */ /* 0x000ee20000002400 */
[-C--:B------:R-:W-:Y:S01]  /*da30*/  ISETP.GE.AND P1, PT, R28, R216.reuse, PT ;  /* 0x000000d81c00720c */ /* 0x080fe20003f26270 */
[----:B------:R-:W-:Y:S01]  /*da40*/  FMUL.FTZ R211, R166, UR4 ;  /* 0x00000004a6d37c20 */ /* 0x000fe20008410000 */
[----:B--2---:R-:W-:Y:S02]  /*da50*/  FSEL R183, R2, -INF , !P0 ;  /* 0xff80000002b77808 */ /* 0x004fe40004000000 */
[----:B------:R-:W-:Y:S02]  /*da60*/  ISETP.GE.AND P0, PT, R240, R216, PT ;  /* 0x000000d8f000720c */ /* 0x000fe40003f06270 */
[----:B------:R-:W-:-:S02]  /*da70*/  FMNMX3.FTZ R13, R0, R184, R183, !PT ;  /* 0x000000b8000d7276 */ /* 0x000fc400078100b7 */
[----:B------:R-:W-:Y:S02]  /*da80*/  FSEL R188, R188, -INF , !P3 ;  /* 0xff800000bcbc7808 */ /* 0x000fe40005800000 */
[----:B----4-:R-:W-:Y:S02]  /*da90*/  FSEL R187, R187, -INF , !P2 ;  /* 0xff800000bbbb7808 */ /* 0x010fe40005000000 */
[----:B------:R-:W-:Y:S02]  /*daa0*/  FMNMX3.FTZ R8, R8, R207, R213, !PT ;  /* 0x000000cf08087276 */ /* 0x000fe400078100d5 */
[----:B------:R-:W-:Y:S02]  /*dab0*/  FMNMX3.FTZ R13, R13, R190, R189, !PT ;  /* 0x000000be0d0d7276 */ /* 0x000fe400078100bd */
[----:B-1----:R-:W-:Y:S02]  /*dac0*/  FSEL R186, R186, -INF , !P1 ;  /* 0xff800000baba7808 */ /* 0x002fe40004800000 */
[----:B---3--:R-:W-:Y:S01]  /*dad0*/  FSEL R185, R185, -INF , !P0 ;  /* 0xff800000b9b97808 */ /* 0x008fe20004000000 */
[----:B------:R-:W1:Y:S01]  /*dae0*/  SHFL.BFLY PT, R10, R13, 0x2, 0x1f ;  /* 0x0c401f000d0a7f89 */ /* 0x000e6200000e0000 */
[----:B------:R-:W-:-:S02]  /*daf0*/  FMNMX3.FTZ R8, R8, R188, R187, !PT ;  /* 0x000000bc08087276 */ /* 0x000fc400078100bb */
[----:B------:R-:W-:Y:S02]  /*db00*/  FSETP.NEU.FTZ.AND P3, PT, R166, -INF , PT ;  /* 0xff800000a600780b */ /* 0x000fe40003f7d000 */
[----:B------:R-:W-:Y:S02]  /*db10*/  FMNMX3.FTZ R8, R8, R186, R185, !PT ;  /* 0x000000ba08087276 */ /* 0x000fe400078100b9 */
[----:B------:R-:W-:Y:S02]  /*db20*/  FSEL R211, R211, RZ, P3 ;  /* 0x000000ffd3d37208 */ /* 0x000fe40001800000 */
[C---:B------:R-:W-:Y:S01]  /*db30*/  FSETP.NEU.FTZ.AND P0, PT, R165.reuse, -INF , PT ;  /* 0xff800000a500780b */ /* 0x040fe20003f1d000 */
[----:B------:R-:W2:Y:S01]  /*db40*/  SHFL.BFLY PT, R21, R8, 0x2, 0x1f ;  /* 0x0c401f0008157f89 */ /* 0x000ea200000e0000 */
[----:B------:R-:W-:Y:S01]  /*db50*/  IADD3 R191, PT, PT, R222, 0xa040, RZ ;  /* 0x0000a040debf7810 */ /* 0x000fe20007ffe0ff */
[--C-:B------:R-:W-:Y:S01]  /*db60*/  FFMA.FTZ R170, R168, UR4, -R211.reuse ;  /* 0x00000004a8aa7c23 */ /* 0x100fe200080108d3 */
[----:B------:R-:W-:Y:S01]  /*db70*/  FSEL R200, R200, RZ, P0 ;  /* 0x000000ffc8c87208 */ /* 0x000fe20000000000 */
[--C-:B------:R-:W-:Y:S01]  /*db80*/  FFMA.FTZ R180, R24, UR4, -R211.reuse ;  /* 0x0000000418b47c23 */ /* 0x100fe200080108d3 */
[----:B------:R-:W-:Y:S01]  /*db90*/  FSEL R12, R165, RZ, P0 ;  /* 0x000000ffa50c7208 */ /* 0x000fe20000000000 */
[--C-:B------:R-:W-:Y:S01]  /*dba0*/  FFMA.FTZ R169, R18, UR4, -R211.reuse ;  /* 0x0000000412a97c23 */ /* 0x100fe200080108d3 */
[----:B------:R-:W-:Y:S01]  /*dbb0*/  @P6 IADD3 R191, PT, PT, R235, -0x40, RZ ;  /* 0xffffffc0ebbf6810 */ /* 0x000fe20007ffe0ff */
[--C-:B------:R-:W-:Y:S01]  /*dbc0*/  FFMA.FTZ R164, R32, UR4, -R211.reuse ;  /* 0x0000000420a47c23 */ /* 0x100fe200080108d3 */
[--C-:B------:R-:W-:Y:S01]  /*dbd0*/  FFMA.FTZ R2, R19, UR4, -R200.reuse ;  /* 0x0000000413027c23 */ /* 0x100fe200080108c8 */
[--C-:B------:R-:W-:Y:S01]  /*dbe0*/  FFMA.FTZ R0, R17, UR4, -R200.reuse ;  /* 0x0000000411007c23 */ /* 0x100fe200080108c8 */
[--C-:B------:R-:W-:Y:S01]  /*dbf0*/  FFMA.FTZ R171, R29, UR4, -R200.reuse ;  /* 0x000000041dab7c23 */ /* 0x100fe200080108c8 */
[----:B------:R-:W-:Y:S01]  /*dc00*/  FFMA.FTZ R182, R31, UR4, -R200 ;  /* 0x000000041fb67c23 */ /* 0x000fe200080108c8 */
[----:B------:R-:W-:Y:S01]  /*dc10*/  FADD.FTZ R3, R3, -R12 ;  /* 0x8000000c03037221 */ /* 0x000fe20000010000 */
[----:B-1----:R-:W-:Y:S01]  /*dc20*/  FMNMX.FTZ R13, R13, R10, !PT ;  /* 0x0000000a0d0d7209 */ /* 0x002fe20007810000 */
[----:B------:R-:W-:Y:S01]  /*dc30*/  LDSM.16.MT88.4 R32, [R219+0xa000] ;  /* 0x00a00000db20783b */ /* 0x000fe20000004200 */
[----:B------:R-:W-:Y:S01]  /*dc40*/  FSEL R181, R166, RZ, P3 ;  /* 0x000000ffa6b57208 */ /* 0x000fe20001800000 */
[----:B------:R-:W-:Y:S01]  /*dc50*/  FMUL.FTZ R3, R3, UR4 ;  /* 0x0000000403037c20 */ /* 0x000fe20008410000 */
[----:B------:R-:W-:Y:S01]  /*dc60*/  MUFU.EX2 R180, R180 ;  /* 0x000000b400b47308 */ /* 0x000fe20000000800 */
[----:B------:R-:W1:Y:S01]  /*dc70*/  SHFL.BFLY PT, R168, R13, 0x1, 0x1f ;  /* 0x0c201f000da87f89 */ /* 0x000e6200000e0000 */
[----:B------:R-:W-:Y:S01]  /*dc80*/  FFMA.FTZ R208, R208, UR4, -R211 ;  /* 0x00000004d0d07c23 */ /* 0x000fe200080108d3 */
[----:B------:R-:W-:Y:S01]  /*dc90*/  FADD.FTZ R181, R242, -R181 ;  /* 0x800000b5f2b57221 */ /* 0x000fe20000010000 */
[----:B------:R-:W3:Y:S01]  /*dca0*/  MUFU.EX2 R170, R170 ;  /* 0x000000aa00aa7308 */ /* 0x000ee20000000800 */
[----:B------:R-:W-:Y:S01]  /*dcb0*/  LDSM.16.MT88.4 R28, [R191] ;  /* 0x00000000bf1c783b */ /* 0x000fe20000004200 */
[----:B--2---:R-:W-:Y:S01]  /*dcc0*/  FMNMX.FTZ R8, R8, R21, !PT ;  /* 0x0000001508087209 */ /* 0x004fe20007810000 */
[----:B------:R-:W-:Y:S01]  /*dcd0*/  FMUL.FTZ R181, R181, UR4 ;  /* 0x00000004b5b57c20 */ /* 0x000fe20008410000 */
[----:B------:R-:W-:Y:S01]  /*dce0*/  MUFU.EX2 R169, R169 ;  /* 0x000000a900a97308 */ /* 0x000fe20000000800 */
[----:B------:R-:W-:Y:S01]  /*dcf0*/  LDSM.16.MT88.4 R24, [R218] ;  /* 0x00000000da18783b */ /* 0x000fe20000004200 */
[----:B------:R-:W-:-:S02]  /*dd00*/  IADD3 R238, PT, PT, R5, -0x6, RZ ;  /* 0xfffffffa05ee7810 */ /* 0x000fc40007ffe0ff */
[----:B------:R-:W2:Y:S01]  /*dd10*/  MUFU.EX2 R164, R164 ;  /* 0x000000a400a47308 */ /* 0x000ea20000000800 */
[----:B------:R-:W4:Y:S03]  /*dd20*/  SHFL.BFLY PT, R167, R8, 0x1, 0x1f ;  /* 0x0c201f0008a77f89 */ /* 0x000f2600000e0000 */
[----:B------:R-:W-:Y:S01]  /*dd30*/  MUFU.EX2 R2, R2 ;  /* 0x0000000200027308 */ /* 0x000fe20000000800 */
[----:B------:R-:W5:Y:S01]  /*dd40*/  LDSM.16.MT88.4 R16, [R222+0xb000] ;  /* 0x00b00000de10783b */ /* 0x000f620000004200 */
[----:B---3--:R-:W-:Y:S02]  /*dd50*/  F2FP.BF16.F32.PACK_AB R176, R170, R180 ;  /* 0x000000b4aab0723e */ /* 0x008fe400000010ff */
[----:B------:R-:W3:Y:S01]  /*dd60*/  MUFU.EX2 R0, R0 ;  /* 0x0000000000007308 */ /* 0x000ee20000000800 */
[----:B------:R-:W5:Y:S03]  /*dd70*/  LDSM.16.MT88.4 R20, [R219+0xb000] ;  /* 0x00b00000db14783b */ /* 0x000f660000004200 */
[----:B------:R-:W-:Y:S01]  /*dd80*/  MUFU.EX2 R171, R171 ;  /* 0x000000ab00ab7308 */ /* 0x000fe20000000800 */
[----:B-1----:R-:W-:-:S02]  /*dd90*/  FMNMX.FTZ R168, R13, R168, !PT ;  /* 0x000000a80da87209 */ /* 0x002fc40007810000 */
[----:B--2---:R-:W-:Y:S01]  /*dda0*/  F2FP.BF16.F32.PACK_AB R178, R164, R169 ;  /* 0x000000a9a4b2723e */ /* 0x004fe200000010ff */
[----:B------:R-:W1:Y:S01]  /*ddb0*/  MUFU.EX2 R182, R182 ;  /* 0x000000b600b67308 */ /* 0x000e620000000800 */
[C---:B------:R-:W-:Y:S01]  /*ddc0*/  FSETP.NEU.FTZ.AND P1, PT, R168.reuse, -INF , PT ;  /* 0xff800000a800780b */ /* 0x040fe20003f3d000 */
[C---:B------:R-:W-:Y:S02]  /*ddd0*/  FMUL.FTZ R192, R168.reuse, UR4 ;  /* 0x00000004a8c07c20 */ /* 0x040fe40008410000 */
[----:B------:R-:W2:Y:S01]  /*dde0*/  MUFU.EX2 R181, R181 ;  /* 0x000000b500b57308 */ /* 0x000ea20000000800 */
[----:B------:R-:W-:Y:S02]  /*ddf0*/  FSEL R13, R168, RZ, P1 ;  /* 0x000000ffa80d7208 */ /* 0x000fe40000800000 */
[----:B------:R-:W-:Y:S01]  /*de00*/  FSEL R192, R192, RZ, P1 ;  /* 0x000000ffc0c07208 */ /* 0x000fe20000800000 */
[----:B------:R-:W2:Y:S01]  /*de10*/  MUFU.EX2 R3, R3 ;  /* 0x0000000300037308 */ /* 0x000ea20000000800 */
[----:B----4-:R-:W-:Y:S01]  /*de20*/  FMNMX.FTZ R167, R8, R167, !PT ;  /* 0x000000a708a77209 */ /* 0x010fe20007810000 */
[----:B------:R-:W-:Y:S01]  /*de30*/  FADD.FTZ R214, R244, -R13 ;  /* 0x8000000df4d67221 */ /* 0x000fe20000010000 */
[----:B---3--:R-:W-:Y:S01]  /*de40*/  F2FP.BF16.F32.PACK_AB R177, R0, R2 ;  /* 0x0000000200b1723e */ /* 0x008fe200000010ff */
[--C-:B------:R-:W-:Y:S01]  /*de50*/  FFMA.FTZ R8, R201, UR4, -R192.reuse ;  /* 0x00000004c9087c23 */ /* 0x100fe200080108c0 */
[C---:B------:R-:W-:Y:S01]  /*de60*/  FSETP.NEU.FTZ.AND P0, PT, R167.reuse, -INF , PT ;  /* 0xff800000a700780b */ /* 0x040fe20003f1d000 */
[----:B------:R-:W-:Y:S01]  /*de70*/  FMUL.FTZ R202, R167, UR4 ;  /* 0x00000004a7ca7c20 */ /* 0x000fe20008410000 */
[--C-:B------:R-:W-:Y:S01]  /*de80*/  FFMA.FTZ R201, R197, UR4, -R192.reuse ;  /* 0x00000004c5c97c23 */ /* 0x100fe200080108c0 */
[--C-:B------:R-:W-:Y:S01]  /*de90*/  FFMA.FTZ R196, R15, UR4, -R192.reuse ;  /* 0x000000040fc47c23 */ /* 0x100fe200080108c0 */
[----:B------:R3:W-:Y:S01]  /*dea0*/  MUFU.EX2 R197, R8 ;  /* 0x0000000800c57308 */ /* 0x0007e20000000800 */
[----:B------:R-:W-:Y:S01]  /*deb0*/  FFMA.FTZ R206, R11, UR4, -R192 ;  /* 0x000000040bce7c23 */ /* 0x000fe200080108c0 */
[----:B------:R-:W-:Y:S01]  /*dec0*/  FSEL R202, R202, RZ, P0 ;  /* 0x000000ffcaca7208 */ /* 0x000fe20000000000 */
[----:B------:R-:W4:Y:S01]  /*ded0*/  LDSM.16.MT88.4 R12, [R191+0x1000] ;  /* 0x00100000bf0c783b */ /* 0x000f220000004200 */
[----:B------:R-:W-:Y:S01]  /*dee0*/  FSEL R212, R167, RZ, P0 ;  /* 0x000000ffa7d47208 */ /* 0x000fe20000000000 */
[----:B------:R-:W-:Y:S01]  /*def0*/  MUFU.EX2 R196, R196 ;  /* 0x000000c400c47308 */ /* 0x000fe20000000800 */
[----:B-1----:R-:W-:Y:S01]  /*df00*/  F2FP.BF16.F32.PACK_AB R179, R182, R171 ;  /* 0x000000abb6b3723e */ /* 0x002fe200000010ff */
[--C-:B------:R-:W-:Y:S01]  /*df10*/  FFMA.FTZ R203, R9, UR4, -R202.reuse ;  /* 0x0000000409cb7c23 */ /* 0x100fe200080108ca */
[----:B------:R-:W-:Y:S01]  /*df20*/  FFMA.FTZ R210, R209, UR4, -R202 ;  /* 0x00000004d1d27c23 */ /* 0x000fe200080108ca */
[----:B------:R-:W-:Y:S01]  /*df30*/  FADD.FTZ R212, R243, -R212 ;  /* 0x800000d4f3d47221 */ /* 0x000fe20000010000 */
[----:B------:R-:W-:Y:S01]  /*df40*/  FMUL.FTZ R209, R214, UR4 ;  /* 0x00000004d6d17c20 */ /* 0x000fe20008410000 */
[--C-:B------:R-:W-:Y:S01]  /*df50*/  FFMA.FTZ R207, R207, UR4, -R202.reuse ;  /* 0x00000004cfcf7c23 */ /* 0x100fe200080108ca */
[----:B------:R-:W-:Y:S01]  /*df60*/  FFMA.FTZ R214, R213, UR4, -R202 ;  /* 0x00000004d5d67c23 */ /* 0x000fe200080108ca */
[----:B------:R-:W-:Y:S01]  /*df70*/  FMUL.FTZ R212, R212, UR4 ;  /* 0x00000004d4d47c20 */ /* 0x000fe20008410000 */
[----:B---3--:R-:W1:Y:S01]  /*df80*/  LDSM.16.MT88.4 R8, [R218+0x1000] ;  /* 0x00100000da08783b */ /* 0x008e620000004200 */
[----:B------:R-:W-:Y:S01]  /*df90*/  MUFU.EX2 R201, R201 ;  /* 0x000000c900c97308 */ /* 0x000fe20000000800 */
[-C--:B--2---:R-:W-:Y:S01]  /*dfa0*/  FMUL.FTZ R156, R156, R181.reuse ;  /* 0x000000b59c9c7220 */ /* 0x084fe20000410000 */
[----:B------:R-:W-:Y:S01]  /*dfb0*/  FMUL.FTZ R157, R157, R181 ;  /* 0x000000b59d9d7220 */ /* 0x000fe20000410000 */
[-C--:B------:R-:W-:Y:S01]  /*dfc0*/  FMUL.FTZ R158, R158, R3.reuse ;  /* 0x000000039e9e7220 */ /* 0x080fe20000410000 */
[----:B------:R-:W-:Y:S01]  /*dfd0*/  MUFU.EX2 R206, R206 ;  /* 0x000000ce00ce7308 */ /* 0x000fe20000000800 */
[----:B------:R-:W-:Y:S01]  /*dfe0*/  FMUL.FTZ R159, R159, R3 ;  /* 0x000000039f9f7220 */ /* 0x000fe20000410000 */
[-C--:B------:R-:W-:Y:S01]  /*dff0*/  FMUL.FTZ R152, R152, R181.reuse ;  /* 0x000000b598987220 */ /* 0x080fe20000410000 */
[----:B------:R-:W-:Y:S01]  /*e000*/  FMUL.FTZ R153, R153, R181 ;  /* 0x000000b599997220 */ /* 0x000fe20000410000 */
[----:B------:R-:W-:Y:S01]  /*e010*/  MUFU.EX2 R203, R203 ;  /* 0x000000cb00cb7308 */ /* 0x000fe20000000800 */
[-C--:B------:R-:W-:Y:S01]  /*e020*/  FMUL.FTZ R154, R154, R3.reuse ;  /* 0x000000039a9a7220 */ /* 0x080fe20000410000 */
        /* <DEDUP_REMOVED lines=10> */
[----:B------:R-:W2:Y:S01]  /*e0d0*/  MUFU.EX2 R209, R209 ;  /* 0x000000d100d17308 */ /* 0x000ea20000000800 */
[----:B------:R-:W-:Y:S01]  /*e0e0*/  FMUL.FTZ R139, R139, R3 ;  /* 0x000000038b8b7220 */ /* 0x000fe20000410000 */
[-C--:B------:R-:W-:Y:S01]  /*e0f0*/  FMUL.FTZ R40, R40, R181.reuse ;  /* 0x000000b528287220 */ /* 0x080fe20000410000 */
[----:B------:R-:W-:Y:S01]  /*e100*/  FMUL.FTZ R41, R41, R181 ;  /* 0x000000b529297220 */ /* 0x000fe20000410000 */
[----:B------:R-:W3:Y:S01]  /*e110*/  MUFU.EX2 R212, R212 ;  /* 0x000000d400d47308 */ /* 0x000ee20000000800 */
[-C--:B------:R-:W-:Y:S01]  /*e120*/  FMUL.FTZ R42, R42, R3.reuse ;  /* 0x000000032a2a7220 */ /* 0x080fe20000410000 */
[----:B------:R-:W-:Y:S01]  /*e130*/  FMUL.FTZ R43, R43, R3 ;  /* 0x000000032b2b7220 */ /* 0x000fe20000410000 */
[-C--:B------:R-:W-:Y:S01]  /*e140*/  FMUL.FTZ R44, R44, R181.reuse ;  /* 0x000000b52c2c7220 */ /* 0x080fe20000410000 */
[----:B------:R-:W1:Y:S01]  /*e150*/  MUFU.EX2 R214, R214 ;  /* 0x000000d600d67308 */ /* 0x000e620000000800 */
        /* <DEDUP_REMOVED lines=44> */
[-C--:B--2---:R-:W-:Y:S01]  /*e420*/  FMUL.FTZ R84, R84, R209.reuse ;  /* 0x000000d154547220 */ /* 0x084fe20000410000 */
[-C--:B------:R-:W-:Y:S01]  /*e430*/  FMUL.FTZ R85, R85, R209.reuse ;  /* 0x000000d155557220 */ /* 0x080fe20000410000 */
[-C--:B---3--:R-:W-:Y:S01]  /*e440*/  FMUL.FTZ R86, R86, R212.reuse ;  /* 0x000000d456567220 */ /* 0x088fe20000410000 */
        /* <DEDUP_REMOVED lines=73> */
[----:B------:R-:W-:Y:S01]  /*e8e0*/  FFMA.FTZ R181, R239, R181, R180 ;  /* 0x000000b5efb57223 */ /* 0x000fe200000100b4 */
[----:B------:R-:W-:Y:S01]  /*e8f0*/  MUFU.EX2 R183, R213 ;  /* 0x000000d500b77308 */ /* 0x000fe20000000800 */
[----:B------:R-:W-:Y:S01]  /*e900*/  FFMA.FTZ R3, R237, R3, R2 ;  /* 0x00000003ed037223 */ /* 0x000fe20000010002 */
[----:B------:R-:W-:Y:S01]  /*e910*/  HMMA.16816.F32.BF16 R88, R176, R20, R88 ;  /* 0x00000014b058723c */ /* 0x000fe20000041858 */
[----:B------:R-:W-:Y:S01]  /*e920*/  FADD.FTZ R170, R170, R181 ;  /* 0x000000b5aaaa7221 */ /* 0x000fe20000010000 */
[----:B------:R-:W-:Y:S01]  /*e930*/  MUFU.EX2 R184, R184 ;  /* 0x000000b800b87308 */ /* 0x000fe20000000800 */
[----:B------:R-:W-:-:S02]  /*e940*/  FADD.FTZ R0, R0, R3 ;  /* 0x0000000300007221 */ /* 0x000fc40000010000 */
[----:B------:R-:W-:Y:S02]  /*e950*/  FADD.FTZ R169, R169, R170 ;  /* 0x000000aaa9a97221 */ /* 0x000fe40000010000 */
[----:B------:R-:W-:Y:S01]  /*e960*/  FADD.FTZ R171, R171, R0 ;  /* 0x00000000abab7221 */ /* 0x000fe20000010000 */
[----:B------:R-:W-:Y:S01]  /*e970*/  HMMA.16816.F32.BF16 R92, R176, R22, R92 ;  /* 0x00000016b05c723c */ /* 0x000fe2000004185c */
[----:B------:R-:W-:Y:S02]  /*e980*/  FADD.FTZ R164, R164, R169 ;  /* 0x000000a9a4a47221 */ /* 0x000fe40000010000 */
[----:B------:R-:W-:-:S05]  /*e990*/  FADD.FTZ R182, R182, R171 ;  /* 0x000000abb6b67221 */ /* 0x000fca0000010000 */
[C---:B----4-:R-:W-:Y:S08]  /*e9a0*/  HMMA.16816.F32.BF16 R104, R176.reuse, R12, R104 ;  /* 0x0000000cb068723c */ /* 0x050ff00000041868 */
[C---:B------:R-:W-:Y:S08]  /*e9b0*/  HMMA.16816.F32.BF16 R108, R176.reuse, R14, R108 ;  /* 0x0000000eb06c723c */ /* 0x040ff0000004186c */
[C---:B-1----:R-:W-:Y:S08]  /*e9c0*/  HMMA.16816.F32.BF16 R120, R176.reuse, R8, R120 ;  /* 0x00000008b078723c */ /* 0x042ff00000041878 */
        /* <DEDUP_REMOVED lines=11> */
[C---:B------:R-:W-:Y:S01]  /*ea80*/  HMMA.16816.F32.BF16 R84, R176.reuse, R20, R84 ;  /* 0x00000014b054723c */ /* 0x040fe20000041854 */
[--C-:B------:R-:W-:Y:S01]  /*ea90*/  FFMA.FTZ R20, R195, UR4, -R200.reuse ;  /* 0x00000004c3147c23 */ /* 0x100fe200080108c8 */
[--C-:B------:R-:W-:Y:S01]  /*eaa0*/  FFMA.FTZ R21, R194, UR4, -R200.reuse ;  /* 0x00000004c2157c23 */ /* 0x100fe200080108c8 */
[----:B------:R-:W-:Y:S01]  /*eab0*/  FADD.FTZ R206, R206, R201 ;  /* 0x000000c9cece7221 */ /* 0x000fe20000010000 */
[----:B------:R-:W-:Y:S01]  /*eac0*/  FADD.FTZ R214, R214, R207 ;  /* 0x000000cfd6d67221 */ /* 0x000fe20000010000 */
[----:B------:R-:W-:Y:S03]  /*ead0*/  MUFU.EX2 R194, R20 ;  /* 0x0000001400c27308 */ /* 0x000fe60000000800 */
[----:B------:R-:W-:Y:S01]  /*eae0*/  HMMA.16816.F32.BF16 R96, R176, R22, R96 ;  /* 0x00000016b060723c */ /* 0x000fe20000041860 */
[--C-:B------:R-:W-:Y:S01]  /*eaf0*/  FFMA.FTZ R22, R198, UR4, -R200.reuse ;  /* 0x00000004c6167c23 */ /* 0x100fe200080108c8 */
[----:B------:R-:W-:-:S02]  /*eb00*/  FFMA.FTZ R200, R193, UR4, -R200 ;  /* 0x00000004c1c87c23 */ /* 0x000fc400080108c8 */
[----:B------:R-:W-:Y:S04]  /*eb10*/  MUFU.EX2 R193, R21 ;  /* 0x0000001500c17308 */ /* 0x000fe80000000800 */
[----:B------:R-:W-:Y:S01]  /*eb20*/  HMMA.16816.F32.BF16 R100, R176, R12, R100 ;  /* 0x0000000cb064723c */ /* 0x000fe20000041864 */
[--C-:B------:R-:W-:Y:S01]  /*eb30*/  FFMA.FTZ R12, R204, UR4, -R211.reuse ;  /* 0x00000004cc0c7c23 */ /* 0x100fe200080108d3 */
[--C-:B------:R-:W-:Y:S01]  /*eb40*/  FFMA.FTZ R204, R199, UR4, -R211.reuse ;  /* 0x00000004c7cc7c23 */ /* 0x100fe200080108d3 */
[----:B------:R1:W-:Y:S01]  /*eb50*/  MUFU.EX2 R195, R22 ;  /* 0x0000001600c37308 */ /* 0x0003e20000000800 */
[----:B------:R-:W-:-:S03]  /*eb60*/  FFMA.FTZ R211, R205, UR4, -R211 ;  /* 0x00000004cdd37c23 */ /* 0x000fc600080108d3 */
[----:B------:R-:W-:Y:S01]  /*eb70*/  MUFU.EX2 R199, R12 ;  /* 0x0000000c00c77308 */ /* 0x000fe20000000800 */
[C---:B------:R-:W-:Y:S03]  /*eb80*/  HMMA.16816.F32.BF16 R160, R176.reuse, R172, R160 ;  /* 0x000000acb0a0723c */ /* 0x040fe600000418a0 */
[----:B------:R-:W2:Y:S04]  /*eb90*/  MUFU.EX2 R204, R204 ;  /* 0x000000cc00cc7308 */ /* 0x000ea80000000800 */
[----:B------:R3:W-:Y:S01]  /*eba0*/  MUFU.EX2 R205, R208 ;  /* 0x000000d000cd7308 */ /* 0x0007e20000000800 */
[C---:B------:R-:W-:Y:S01]  /*ebb0*/  HMMA.16816.F32.BF16 R148, R176.reuse, R174, R148 ;  /* 0x000000aeb094723c */ /* 0x040fe20000041894 */
[----:B------:R-:W4:Y:S02]  /*ebc0*/  LDSM.16.MT88.4 R172, [R222+0xa800] ;  /* 0x00a80000deac783b */ /* 0x000f240000004200 */
[----:B------:R5:W2:Y:S02]  /*ebd0*/  MUFU.EX2 R198, R211 ;  /* 0x000000d300c67308 */ /* 0x000aa40000000800 */
[----:B-1----:R-:W-:Y:S02]  /*ebe0*/  LDSM.16.MT88.4 R20, [R191+0x1800] ;  /* 0x00180000bf14783b */ /* 0x002fe40000004200 */
[----:B------:R-:W1:Y:S01]  /*ebf0*/  MUFU.EX2 R200, R200 ;  /* 0x000000c800c87308 */ /* 0x000e620000000800 */
[----:B------:R-:W-:Y:S01]  /*ec00*/  HMMA.16816.F32.BF16 R144, R176, R32, R144 ;  /* 0x00000020b090723c */ /* 0x000fe20000041890 */
[----:B---3--:R-:W-:-:S07]  /*ec10*/  FFMA.FTZ R208, R188, UR4, -R202 ;  /* 0x00000004bcd07c23 */ /* 0x008fce00080108ca */
[C---:B------:R-:W-:Y:S01]  /*ec20*/  HMMA.16816.F32.BF16 R132, R176.reuse, R34, R132 ;  /* 0x00000022b084723c */ /* 0x040fe20000041884 */
[----:B------:R-:W3:Y:S01]  /*ec30*/  LDSM.16.MT88.4 R32, [R219+0xa800] ;  /* 0x00a80000db20783b */ /* 0x000ee20000004200 */
[----:B-----5:R-:W-:Y:S01]  /*ec40*/  FFMA.FTZ R211, R189, UR4, -R192 ;  /* 0x00000004bdd37c23 */ /* 0x020fe200080108c0 */
[--C-:B------:R-:W-:Y:S01]  /*ec50*/  FFMA.FTZ R192, R186, UR4, -R202.reuse ;  /* 0x00000004bac07c23 */ /* 0x100fe200080108ca */
[----:B------:R-:W-:Y:S04]  /*ec60*/  MUFU.EX2 R189, R190 ;  /* 0x000000be00bd7308 */ /* 0x000fe80000000800 */
[C---:B------:R-:W-:Y:S01]  /*ec70*/  HMMA.16816.F32.BF16 R36, R176.reuse, R28, R36 ;  /* 0x0000001cb024723c */ /* 0x040fe20000041824 */
[----:B------:R-:W-:Y:S07]  /*ec80*/  MUFU.EX2 R188, R211 ;  /* 0x000000d300bc7308 */ /* 0x000fee0000000800 */
[C---:B------:R-:W-:Y:S01]  /*ec90*/  HMMA.16816.F32.BF16 R48, R176.reuse, R30, R48 ;  /* 0x0000001eb030723c */ /* 0x040fe20000041830 */
[----:B------:R5:W3:Y:S07]  /*eca0*/  LDSM.16.MT88.4 R28, [R191+0x800] ;  /* 0x00080000bf1c783b */ /* 0x000aee0000004200 */
[C---:B------:R-:W-:Y:S08]  /*ecb0*/  HMMA.16816.F32.BF16 R52, R176.reuse, R24, R52 ;  /* 0x00000018b034723c */ /* 0x040ff00000041834 */
[C---:B------:R-:W-:Y:S01]  /*ecc0*/  HMMA.16816.F32.BF16 R64, R176.reuse, R26, R64 ;  /* 0x0000001ab040723c */ /* 0x040fe20000041840 */
[----:B------:R-:W-:Y:S07]  /*ecd0*/  LDSM.16.MT88.4 R24, [R218+0x1800] ;  /* 0x00180000da18783b */ /* 0x000fee0000004200 */
[C---:B------:R-:W-:Y:S01]  /*ece0*/  HMMA.16816.F32.BF16 R68, R176.reuse, R16, R68 ;  /* 0x00000010b044723c */ /* 0x040fe20000041844 */
[--C-:B-----5:R-:W-:Y:S01]  /*ecf0*/  FFMA.FTZ R191, R187, UR4, -R202.reuse ;  /* 0x00000004bbbf7c23 */ /* 0x120fe200080108ca */
[----:B------:R-:W-:Y:S01]  /*ed00*/  FFMA.FTZ R202, R185, UR4, -R202 ;  /* 0x00000004b9ca7c23 */ /* 0x000fe200080108ca */
[----:B------:R-:W-:Y:S04]  /*ed10*/  MUFU.EX2 R187, R208 ;  /* 0x000000d000bb7308 */ /* 0x000fe80000000800 */
[----:B------:R-:W5:Y:S01]  /*ed20*/  MUFU.EX2 R186, R191 ;  /* 0x000000bf00ba7308 */ /* 0x000f620000000800 */
[C---:B------:R-:W-:Y:S01]  /*ed30*/  HMMA.16816.F32.BF16 R80, R176.reuse, R18, R80 ;  /* 0x00000012b050723c */ /* 0x040fe20000041850 */
[----:B------:R-:W5:Y:S02]  /*ed40*/  LDSM.16.MT88.4 R16, [R218+0x800] ;  /* 0x00080000da10783b */ /* 0x000f640000004200 */
[----:B------:R-:W-:Y:S04]  /*ed50*/  MUFU.EX2 R185, R192 ;  /* 0x000000c000b97308 */ /* 0x000fe80000000800 */
[----:B------:R-:W5:Y:S01]  /*ed60*/  MUFU.EX2 R190, R202 ;  /* 0x000000ca00be7308 */ /* 0x000f620000000800 */
[C---:B------:R-:W-:Y:S01]  /*ed70*/  HMMA.16816.F32.BF16 R112, R176.reuse, R14, R112 ;  /* 0x0000000eb070723c */ /* 0x040fe20000041870 */
[----:B------:R-:W5:Y:S07]  /*ed80*/  LDSM.16.MT88.4 R12, [R222+0xb800] ;  /* 0x00b80000de0c783b */ /* 0x000f6e0000004200 */
[C---:B------:R-:W-:Y:S08]  /*ed90*/  HMMA.16816.F32.BF16 R116, R176.reuse, R8, R116 ;  /* 0x00000008b074723c */ /* 0x040ff00000041874 */
[----:B------:R-:W-:Y:S01]  /*eda0*/  HMMA.16816.F32.BF16 R128, R176, R10, R128 ;  /* 0x0000000ab080723c */ /* 0x000fe20000041880 */
[----:B------:R-:W5:Y:S01]  /*edb0*/  LDSM.16.MT88.4 R8, [R219+0xb800] ;  /* 0x00b80000db08783b */ /* 0x000f620000004200 */
[----:B--2---:R-:W-:Y:S01]  /*edc0*/  F2FP.BF16.F32.PACK_AB R176, R204, R199 ;  /* 0x000000c7ccb0723e */ /* 0x004fe200000010ff */
[----:B------:R-:W-:Y:S01]  /*edd0*/  FADD.FTZ R199, R199, R164 ;  /* 0x000000a4c7c77221 */ /* 0x000fe20000010000 */
[----:B------:R-:W-:Y:S01]  /*ede0*/  F2FP.BF16.F32.PACK_AB R177, R194, R195 ;  /* 0x000000c3c2b1723e */ /* 0x000fe200000010ff */
[----:B------:R-:W-:Y:S01]  /*edf0*/  FADD.FTZ R195, R195, R182 ;  /* 0x000000b6c3c37221 */ /* 0x000fe20000010000 */
[----:B------:R-:W-:Y:S01]  /*ee00*/  F2FP.BF16.F32.PACK_AB R178, R198, R205 ;  /* 0x000000cdc6b2723e */ /* 0x000fe200000010ff */
[----:B------:R-:W-:Y:S01]  /*ee10*/  FADD.FTZ R204, R204, R199 ;  /* 0x000000c7cccc7221 */ /* 0x000fe20000010000 */
[----:B-1----:R-:W-:Y:S01]  /*ee20*/  F2FP.BF16.F32.PACK_AB R179, R200, R193 ;  /* 0x000000c1c8b3723e */ /* 0x002fe200000010ff */
[----:B------:R-:W-:-:S02]  /*ee30*/  FADD.FTZ R194, R194, R195 ;  /* 0x000000c3c2c27221 */ /* 0x000fc40000010000 */
[----:B------:R-:W-:Y:S02]  /*ee40*/  FADD.FTZ R205, R205, R204 ;  /* 0x000000cccdcd7221 */ /* 0x000fe40000010000 */
[----:B------:R-:W-:Y:S02]  /*ee50*/  FADD.FTZ R193, R193, R194 ;  /* 0x000000c2c1c17221 */ /* 0x000fe40000010000 */
[----:B----4-:R-:W-:Y:S01]  /*ee60*/  HMMA.16816.F32.BF16 R156, R176, R172, R156 ;  /* 0x000000acb09c723c */ /* 0x010fe2000004189c */
[----:B------:R-:W-:Y:S01]  /*ee70*/  FADD.FTZ R239, R198, R205 ;  /* 0x000000cdc6ef7221 */ /* 0x000fe20000010000 */
[----:B------:R-:W-:-:S06]  /*ee80*/  FADD.FTZ R237, R200, R193 ;  /* 0x000000c1c8ed7221 */ /* 0x000fcc0000010000 */
[C---:B------:R-:W-:Y:S08]  /*ee90*/  HMMA.16816.F32.BF16 R152, R176.reuse, R174, R152 ;  /* 0x000000aeb098723c */ /* 0x040ff00000041898 */
[C---:B---3--:R-:W-:Y:S08]  /*eea0*/  HMMA.16816.F32.BF16 R140, R176.reuse, R32, R140 ;  /* 0x00000020b08c723c */ /* 0x048ff0000004188c */
[C---:B------:R-:W-:Y:S08]  /*eeb0*/  HMMA.16816.F32.BF16 R136, R176.reuse, R34, R136 ;  /* 0x00000022b088723c */ /* 0x040ff00000041888 */
[C---:B------:R-:W-:Y:S08]  /*eec0*/  HMMA.16816.F32.BF16 R40, R176.reuse, R28, R40 ;  /* 0x0000001cb028723c */ /* 0x040ff00000041828 */
[C---:B------:R-:W-:Y:S08]  /*eed0*/  HMMA.16816.F32.BF16 R44, R176.reuse, R30, R44 ;  /* 0x0000001eb02c723c */ /* 0x040ff0000004182c */
        /* <DEDUP_REMOVED lines=39> */
.L_x_1177:
[----:B------:R-:W-:-:S13]  /*f150*/  ISETP.GE.AND P0, PT, R238, RZ, PT ;  /* 0x000000ffee00720c */ /* 0x000fda0003f06270 */
[----:B------:R-:W-:Y:S05]  /*f160*/  @!P0 BRA `(.L_x_1182) ;  /* 0x0000002400a08947 */ /* 0x000fea0003800000 */
[----:B------:R-:W-:Y:S01]  /*f170*/  IMAD.MOV.U32 R5, RZ, RZ, 0x40 ;  /* 0x00000040ff057424 */ /* 0x000fe200078e00ff */
[C---:B------:R-:W-:Y:S01]  /*f180*/  SHF.L.U64.HI R240, R6.reuse, 0x4, R7 ;  /* 0x0000000406f07819 */ /* 0x040fe20000010207 */
[----:B------:R-:W-:Y:S01]  /*f190*/  IMAD.MOV.U32 R2, RZ, RZ, R165 ;  /* 0x000000ffff027224 */ /* 0x000fe200078e00a5 */
[----:B------:R-:W-:Y:S01]  /*f1a0*/  SHF.L.U32 R243, R6, 0x4, RZ ;  /* 0x0000000406f37819 */ /* 0x000fe200000006ff */
[----:B------:R-:W-:Y:S01]  /*f1b0*/  IMAD.MOV.U32 R0, RZ, RZ, R167 ;  /* 0x000000ffff007224 */ /* 0x000fe200078e00a7 */
[----:B------:R-:W-:Y:S01]  /*f1c0*/  SEL R5, R5, 0xffffffc0, !P6 ;  /* 0xffffffc005057807 */ /* 0x000fe20007000000 */
[----:B------:R-:W-:Y:S01]  /*f1d0*/  VIADD R242, R222, 0xa040 ;  /* 0x0000a040def27836 */ /* 0x000fe20000000000 */
[----:B------:R-:W-:Y:S01]  /*f1e0*/  MOV R173, R166 ;  /* 0x000000a600ad7202 */ /* 0x000fe20000000f00 */
[----:B------:R-:W1:Y:S01]  /*f1f0*/  LDCU UR8, c[0x0][0x50c] ;  /* 0x0000a180ff0877ac */ /* 0x000e620008000800 */
[----:B------:R-:W-:Y:S01]  /*f200*/  MOV R3, R168 ;  /* 0x000000a800037202 */ /* 0x000fe20000000f00 */
[----:B------:R-:W-:Y:S01]  /*f210*/  IMAD.IADD R216, R226, 0x1, R5 ;  /* 0x00000001e2d87824 */ /* 0x000fe200078e0205 */
[----:B------:R-:W-:Y:S01]  /*f220*/  IADD3 R217, PT, PT, R4, R5, RZ ;  /* 0x0000000504d97210 */ /* 0x000fe20007ffe0ff */
[----:B------:R-:W2:Y:S01]  /*f230*/  LDCU UR4, c[0x0][0x45c] ;  /* 0x00008b80ff0477ac */ /* 0x000ea20008000800 */
[----:B------:R-:W3:Y:S01]  /*f240*/  LDCU.64 UR6, c[0x0][0x3c0] ;  /* 0x00007800ff0677ac */ /* 0x000ee20008000a00 */
[----:B------:R-:W-:Y:S05]  /*f250*/  BRA `(.L_x_1183) ;  /* 0x0000000000547947 */ /* 0x000fea0003800000 */
.L_x_1185:
[----:B------:R-:W1:Y:S01]  /*f260*/  LDC.64 R6, c[0x0][0x3b8] ;  /* 0x0000ee00ff067b82 */ /* 0x000e620000000a00 */
[----:B------:R-:W-:Y:S04]  /*f270*/  VIADD R11, R238, 0xffffffff ;  /* 0xffffffffee0b7836 */ /* 0x000fe80000000000 */
[C---:B-1----:R-:W-:Y:S04]  /*f280*/  IMAD.WIDE.U32 R8, R11.reuse, R6, RZ ;  /* 0x000000060b087225 */ /* 0x042fe800078e00ff */
[----:B------:R-:W-:Y:S01]  /*f290*/  IMAD R9, R11, R7, R9 ;  /* 0x000000070b097224 */ /* 0x000fe200078e0209 */
        /* <DEDUP_REMOVED lines=17> */
.L_x_1183:
[----:B------:R-:W-:Y:S04]  /*f3b0*/  DEPBAR.LE SB0, 0x0 ;  /* 0x000080000000791a */ /* 0x000fe80000000000 */
[----:B------:R-:W-:Y:S01]  /*f3c0*/  BAR.SYNC.DEFER_BLOCKING 0x0 ;  /* 0x0000000000007b1d */ /* 0x000fe20000010000 */
[C---:B---3--:R-:W-:Y:S04]  /*f3d0*/  IMAD.WIDE.U32 R168, R238.reuse, UR6, RZ ;  /* 0x00000006eea87c25 */ /* 0x048fe8000f8e00ff */
[----:B------:R-:W-:Y:S01]  /*f3e0*/  IMAD R169, R238, UR7, R169 ;  /* 0x00000007eea97c24 */ /* 0x000fe2000f8e02a9 */
[C---:B------:R-:W-:Y:S02]  /*f3f0*/  LEA R244, P1, R168.reuse, R229, 0x6 ;  /* 0x000000e5a8f47211 */ /* 0x040fe400078230ff */
[C---:B------:R-:W-:Y:S02]  /*f400*/  LEA R170, P0, R168.reuse, R243, 0x5 ;  /* 0x000000f3a8aa7211 */ /* 0x040fe400078028ff */
[C-C-:B------:R-:W-:Y:S02]  /*f410*/  LEA.HI.X R245, R168.reuse, R228, R169.reuse, 0x6, P1 ;  /* 0x000000e4a8f57211 */ /* 0x140fe400008f34a9 */
[----:B------:R-:W-:Y:S02]  /*f420*/  LEA.HI.X R171, R168, R240, R169, 0x5, P0 ;  /* 0x000000f0a8ab7211 */ /* 0x000fe400000f2ca9 */
[C---:B------:R-:W-:Y:S04]  /*f430*/  LEA R174, P0, R170.reuse, R229, 0x1 ;  /* 0x000000e5aaae7211 */ /* 0x040fe800078008ff */
[----:B------:R-:W-:Y:S02]  /*f440*/  LEA.HI.X R175, R170, R228, R171, 0x1, P0 ;  /* 0x000000e4aaaf7211 */ /* 0x000fe400000f0cab */
[----:B------:R-:W-:Y:S01]  /*f450*/  ISETP.NE.AND P0, PT, R238, RZ, PT ;  /* 0x000000ffee00720c */ /* 0x000fe20003f05270 */
[----:B------:R-:W-:Y:S01]  /*f460*/  @!PT LDS RZ, [RZ] ;  /* 0x00000000fffff984 */ /* 0x000fe20000000800 */
[----:B------:R-:W-:Y:S01]  /*f470*/  @!PT LDS RZ, [RZ] ;  /* 0x00000000fffff984 */ /* 0x000fe20000000800 */
[----:B------:R-:W-:Y:S01]  /*f480*/  @!PT LDS RZ, [RZ] ;  /* 0x00000000fffff984 */ /* 0x000fe20000000800 */
[----:B------:R-:W-:Y:S08]  /*f490*/  LDGSTS.E.BYPASS.LTC128B.128 [R234+0xa000], desc[UR14][R244.64] ;  /* 0x0a000000f4ea7fae */ /* 0x000ff0000b981a0e */
[----:B------:R1:W-:Y:S08]  /*f4a0*/  LDGSTS.E.BYPASS.LTC128B.128 [R234+0xb000], desc[UR14][R244.64+0x80] ;  /* 0x0b000080f4ea7fae */ /* 0x0003f0000b981a0e */
[----:B------:R-:W-:Y:S08]  /*f4b0*/  LDGSTS.E.BYPASS.LTC128B.128 [R234+0xa800], desc[UR14][R174.64] ;  /* 0x0a800000aeea7fae */ /* 0x000ff0000b981a0e */
[----:B------:R3:W-:Y:S08]  /*f4c0*/  LDGSTS.E.BYPASS.LTC128B.128 [R234+0xb800], desc[UR14][R174.64+0x80] ;  /* 0x0b800080aeea7fae */ /* 0x0007f0000b981a0e */
[----:B------:R-:W-:Y:S08]  /*f4d0*/  LDSM.16.M88.4 R164, [R226] ;  /* 0x00000000e2a4783b */ /* 0x000ff00000000200 */
[----:B------:R-:W4:Y:S08]  /*f4e0*/  LDSM.16.M88.4 R176, [R225+UR5+0x8000] ;  /* 0x00800005e1b0783b */ /* 0x000f300008000200 */
[----:B------:R-:W5:Y:S08]  /*f4f0*/  LDSM.16.M88.4 R180, [R226+0x2000] ;  /* 0x00200000e2b4783b */ /* 0x000f700000000200 */
[----:B------:R-:W2:Y:S08]  /*f500*/  LDSM.16.M88.4 R184, [R225+UR5+0x8800] ;  /* 0x00880005e1b8783b */ /* 0x000eb00008000200 */
[----:B------:R-:W0:Y:S08]  /*f510*/  LDGDEPBAR ;  /* 0x00000000000079af */ /* 0x000e300000000000 */
[----:B------:R-:W-:Y:S08]  /*f520*/  LDSM.16.M88.4 R188, [R224] ;  /* 0x00000000e0bc783b */ /* 0x000ff00000000200 */
[----:B------:R-:W1:Y:S01]  /*f530*/  LDSM.16.M88.4 R192, [R221+0x8000] ;  /* 0x00800000ddc0783b */ /* 0x000e620000000200 */
[-C--:B----4-:R-:W-:Y:S07]  /*f540*/  HMMA.16816.F32.BF16 R4, R164, R176.reuse, RZ ;  /* 0x000000b0a404723c */ /* 0x090fee00000418ff */
[----:B------:R-:W4:Y:S01]  /*f550*/  LDSM.16.M88.4 R196, [R224+0x2000] ;  /* 0x00200000e0c4783b */ /* 0x000f220000000200 */
[C---:B-----5:R-:W-:Y:S07]  /*f560*/  HMMA.16816.F32.BF16 R8, R180.reuse, R176, RZ ;  /* 0x000000b0b408723c */ /* 0x060fee00000418ff */
[----:B------:R-:W5:Y:S01]  /*f570*/  LDSM.16.M88.4 R200, [R221+0x8800] ;  /* 0x00880000ddc8783b */ /* 0x000f620000000200 */
[-C--:B------:R-:W-:Y:S07]  /*f580*/  HMMA.16816.F32.BF16 R12, R180, R178.reuse, RZ ;  /* 0x000000b2b40c723c */ /* 0x080fee00000418ff */
[----:B------:R-:W-:Y:S01]  /*f590*/  LDSM.16.M88.4 R204, [R217+0x8000] ;  /* 0x00800000d9cc783b */ /* 0x000fe20000000200 */
[C---:B------:R-:W-:Y:S07]  /*f5a0*/  HMMA.16816.F32.BF16 R16, R164.reuse, R178, RZ ;  /* 0x000000b2a410723c */ /* 0x040fee00000418ff */
[----:B------:R-:W3:Y:S01]  /*f5b0*/  LDSM.16.M88.4 R176, [R216] ;  /* 0x00000000d8b0783b */ /* 0x000ee20000000200 */
[-C--:B--2---:R-:W-:Y:S07]  /*f5c0*/  HMMA.16816.F32.BF16 R20, R164, R184.reuse, RZ ;  /* 0x000000b8a414723c */ /* 0x084fee00000418ff */
[----:B------:R-:W2:Y:S01]  /*f5d0*/  LDSM.16.M88.4 R208, [R216+0x2000] ;  /* 0x00200000d8d0783b */ /* 0x000ea20000000200 */
[C---:B------:R-:W-:Y:S07]  /*f5e0*/  HMMA.16816.F32.BF16 R24, R180.reuse, R184, RZ ;  /* 0x000000b8b418723c */ /* 0x040fee00000418ff */
[----:B------:R-:W2:Y:S01]  /*f5f0*/  LDSM.16.M88.4 R212, [R217+0x8800] ;  /* 0x00880000d9d4783b */ /* 0x000ea20000000200 */
[-C--:B------:R-:W-:Y:S07]  /*f600*/  HMMA.16816.F32.BF16 R28, R180, R186.reuse, RZ ;  /* 0x000000bab41c723c */ /* 0x080fee00000418ff */
[----:B------:R-:W-:Y:S01]  /*f610*/  LDSM.16.M88.4 R180, [R220+0x8000] ;  /* 0x00800000dcb4783b */ /* 0x000fe20000000200 */
[----:B------:R-:W-:Y:S07]  /*f620*/  HMMA.16816.F32.BF16 R32, R164, R186, RZ ;  /* 0x000000baa420723c */ /* 0x000fee00000418ff */
[----:B------:R-:W2:Y:S01]  /*f630*/  LDSM.16.M88.4 R164, [R223] ;  /* 0x00000000dfa4783b */ /* 0x000ea20000000200 */
[-C--:B-1----:R-:W-:Y:S07]  /*f640*/  HMMA.16816.F32.BF16 R4, R188, R192.reuse, R4 ;  /* 0x000000c0bc04723c */ /* 0x082fee0000041804 */
[----:B------:R-:W1:Y:S01]  /*f650*/  LDSM.16.M88.4 R184, [R223+0x2000] ;  /* 0x00200000dfb8783b */ /* 0x000e620000000200 */
[C---:B----4-:R-:W-:Y:S07]  /*f660*/  HMMA.16816.F32.BF16 R8, R196.reuse, R192, R8 ;  /* 0x000000c0c408723c */ /* 0x050fee0000041808 */
[----:B------:R-:W-:Y:S01]  /*f670*/  LDSM.16.M88.4 R168, [R221+0x9000] ;  /* 0x00900000dda8783b */ /* 0x000fe20000000200 */
[-C--:B------:R-:W-:Y:S08]  /*f680*/  HMMA.16816.F32.BF16 R12, R196, R194.reuse, R12 ;  /* 0x000000c2c40c723c */ /* 0x080ff0000004180c */
[C---:B------:R-:W-:Y:S01]  /*f690*/  HMMA.16816.F32.BF16 R16, R188.reuse, R194, R16 ;  /* 0x000000c2bc10723c */ /* 0x040fe20000041810 */
[----:B------:R-:W-:Y:S07]  /*f6a0*/  LDSM.16.M88.4 R192, [R226+0x4000] ;  /* 0x00400000e2c0783b */ /* 0x000fee0000000200 */
[-C--:B-----5:R-:W-:Y:S08]  /*f6b0*/  HMMA.16816.F32.BF16 R20, R188, R200.reuse, R20 ;  /* 0x000000c8bc14723c */ /* 0x0a0ff00000041814 */
[C---:B------:R-:W-:Y:S08]  /*f6c0*/  HMMA.16816.F32.BF16 R24, R196.reuse, R200, R24 ;  /* 0x000000c8c418723c */ /* 0x040ff00000041818 */
[-C--:B------:R-:W-:Y:S01]  /*f6d0*/  HMMA.16816.F32.BF16 R28, R196, R202.reuse, R28 ;  /* 0x000000cac41c723c */ /* 0x080fe2000004181c */
[----:B------:R-:W-:Y:S07]  /*f6e0*/  LDSM.16.M88.4 R196, [R225+UR5+0x9000] ;  /* 0x00900005e1c4783b */ /* 0x000fee0008000200 */
[----:B------:R-:W-:Y:S01]  /*f6f0*/  HMMA.16816.F32.BF16 R32, R188, R202, R32 ;  /* 0x000000cabc20723c */ /* 0x000fe20000041820 */
[----:B------:R-:W4:Y:S07]  /*f700*/  LDSM.16.M88.4 R188, [R220+0x8800] ;  /* 0x00880000dcbc783b */ /* 0x000f2e0000000200 */
[-C--:B---3--:R-:W-:Y:S01]  /*f710*/  HMMA.16816.F32.BF16 R4, R176, R204.reuse, R4 ;  /* 0x000000ccb004723c */ /* 0x088fe20000041804 */
[----:B------:R-:W3:Y:S07]  /*f720*/  LDSM.16.M88.4 R200, [R226+0x6000] ;  /* 0x00600000e2c8783b */ /* 0x000eee0000000200 */
[C---:B--2---:R-:W-:Y:S08]  /*f730*/  HMMA.16816.F32.BF16 R8, R208.reuse, R204, R8 ;  /* 0x000000ccd008723c */ /* 0x044ff00000041808 */
[-C--:B------:R-:W-:Y:S08]  /*f740*/  HMMA.16816.F32.BF16 R12, R208, R206.reuse, R12 ;  /* 0x000000ced00c723c */ /* 0x080ff0000004180c */
[C---:B------:R-:W-:Y:S01]  /*f750*/  HMMA.16816.F32.BF16 R16, R176.reuse, R206, R16 ;  /* 0x000000ceb010723c */ /* 0x040fe20000041810 */
[----:B------:R-:W-:Y:S07]  /*f760*/  LDSM.16.M88.4 R204, [R217+0x9000] ;  /* 0x00900000d9cc783b */ /* 0x000fee0000000200 */
[-C--:B------:R-:W-:Y:S08]  /*f770*/  HMMA.16816.F32.BF16 R20, R176, R212.reuse, R20 ;  /* 0x000000d4b014723c */ /* 0x080ff00000041814 */
[C---:B------:R-:W-:Y:S08]  /*f780*/  HMMA.16816.F32.BF16 R24, R208.reuse, R212, R24 ;  /* 0x000000d4d018723c */ /* 0x040ff00000041818 */
[-C--:B------:R-:W-:Y:S08]  /*f790*/  HMMA.16816.F32.BF16 R28, R208, R214.reuse, R28 ;  /* 0x000000d6d01c723c */ /* 0x080ff0000004181c */
[----:B------:R-:W-:Y:S01]  /*f7a0*/  HMMA.16816.F32.BF16 R32, R176, R214, R32 ;  /* 0x000000d6b020723c */ /* 0x000fe20000041820 */
[----:B------:R-:W2:Y:S07]  /*f7b0*/  LDSM.16.M88.4 R176, [R225+UR5+0x9800] ;  /* 0x00980005e1b0783b */ /* 0x000eae0008000200 */
[-C--:B------:R-:W-:Y:S08]  /*f7c0*/  HMMA.16816.F32.BF16 R4, R164, R180.reuse, R4 ;  /* 0x000000b4a404723c */ /* 0x080ff00000041804 */
[C---:B-1----:R-:W-:Y:S08]  /*f7d0*/  HMMA.16816.F32.BF16 R8, R184.reuse, R180, R8 ;  /* 0x000000b4b808723c */ /* 0x042ff00000041808 */
        /* <DEDUP_REMOVED lines=8> */
[----:B------:R-:W4:Y:S07]  /*f860*/  LDSM.16.M88.4 R164, [R224+0x6000] ;  /* 0x00600000e0a4783b */ /* 0x000f2e0000000200 */
[-C--:B------:R-:W-:Y:S01]  /*f870*/  HMMA.16816.F32.BF16 R4, R192, R196.reuse, R4 ;  /* 0x000000c4c004723c */ /* 0x080fe20000041804 */
[----:B------:R-:W5:Y:S07]  /*f880*/  LDSM.16.M88.4 R188, [R216+0x4000] ;  /* 0x00400000d8bc783b */ /* 0x000f6e0000000200 */
[C---:B---3--:R-:W-:Y:S08]  /*f890*/  HMMA.16816.F32.BF16 R8, R200.reuse, R196, R8 ;  /* 0x000000c4c808723c */ /* 0x048ff00000041808 */
[-C--:B------:R-:W-:Y:S08]  /*f8a0*/  HMMA.16816.F32.BF16 R12, R200, R198.reuse, R12 ;  /* 0x000000c6c80c723c */ /* 0x080ff0000004180c */
[C---:B------:R-:W-:Y:S01]  /*f8b0*/  HMMA.16816.F32.BF16 R16, R192.reuse, R198, R16 ;  /* 0x000000c6c010723c */ /* 0x040fe20000041810 */
[----:B------:R-:W-:Y:S07]  /*f8c0*/  LDSM.16.M88.4 R196, [R223+0x4000] ;  /* 0x00400000dfc4783b */ /* 0x000fee0000000200 */
[-C--:B--2---:R-:W-:Y:S08]  /*f8d0*/  HMMA.16816.F32.BF16 R20, R192, R176.reuse, R20 ;  /* 0x000000b0c014723c */ /* 0x084ff00000041814 */
[C---:B------:R-:W-:Y:S08]  /*f8e0*/  HMMA.16816.F32.BF16 R24, R200.reuse, R176, R24 ;  /* 0x000000b0c818723c */ /* 0x040ff00000041818 */
[-C--:B------:R-:W-:Y:S01]  /*f8f0*/  HMMA.16816.F32.BF16 R28, R200, R178.reuse, R28 ;  /* 0x000000b2c81c723c */ /* 0x080fe2000004181c */
[----:B------:R-:W-:Y:S07]  /*f900*/  LDSM.16.M88.4 R200, [R220+0x9000] ;  /* 0x00900000dcc8783b */ /* 0x000fee0000000200 */
[----:B------:R-:W-:Y:S01]  /*f910*/  HMMA.16816.F32.BF16 R32, R192, R178, R32 ;  /* 0x000000b2c020723c */ /* 0x000fe20000041820 */
[----:B------:R-:W2:Y:S07]  /*f920*/  LDSM.16.M88.4 R176, [R216+0x6000] ;  /* 0x00600000d8b0783b */ /* 0x000eae0000000200 */
[-C--:B-1----:R-:W-:Y:S01]  /*f930*/  HMMA.16816.F32.BF16 R4, R180, R168.reuse, R4 ;  /* 0x000000a8b404723c */ /* 0x082fe20000041804 */
[----:B------:R-:W1:Y:S07]  /*f940*/  LDSM.16.M88.4 R192, [R217+0x9800] ;  /* 0x00980000d9c0783b */ /* 0x000e6e0000000200 */
[C---:B----4-:R-:W-:Y:S08]  /*f950*/  HMMA.16816.F32.BF16 R8, R164.reuse, R168, R8 ;  /* 0x000000a8a408723c */ /* 0x050ff00000041808 */
[-C--:B------:R-:W-:Y:S08]  /*f960*/  HMMA.16816.F32.BF16 R12, R164, R170.reuse, R12 ;  /* 0x000000aaa40c723c */ /* 0x080ff0000004180c */
[C---:B------:R-:W-:Y:S08]  /*f970*/  HMMA.16816.F32.BF16 R16, R180.reuse, R170, R16 ;  /* 0x000000aab410723c */ /* 0x040ff00000041810 */
[-C--:B------:R-:W-:Y:S08]  /*f980*/  HMMA.16816.F32.BF16 R20, R180, R184.reuse, R20 ;  /* 0x000000b8b414723c */ /* 0x080ff00000041814 */
[C---:B------:R-:W-:Y:S08]  /*f990*/  HMMA.16816.F32.BF16 R24, R164.reuse, R184, R24 ;  /* 0x000000b8a418723c */ /* 0x040ff00000041818 */
[-C--:B------:R-:W-:Y:S01]  /*f9a0*/  HMMA.16816.F32.BF16 R28, R164, R186.reuse, R28 ;  /* 0x000000baa41c723c */ /* 0x080fe2000004181c */
[----:B------:R-:W3:Y:S07]  /*f9b0*/  LDSM.16.M88.4 R164, [R223+0x6000] ;  /* 0x00600000dfa4783b */ /* 0x000eee0000000200 */
[----:B------:R-:W-:Y:S08]  /*f9c0*/  HMMA.16816.F32.BF16 R32, R180, R186, R32 ;  /* 0x000000bab420723c */ /* 0x000ff00000041820 */
[-C--:B-----5:R-:W-:Y:S08]  /*f9d0*/  HMMA.16816.F32.BF16 R4, R188, R204.reuse, R4 ;  /* 0x000000ccbc04723c */ /* 0x0a0ff00000041804 */
[C---:B--2---:R-:W-:Y:S08]  /*f9e0*/  HMMA.16816.F32.BF16 R8, R176.reuse, R204, R8 ;  /* 0x000000ccb008723c */ /* 0x044ff00000041808 */
[-C--:B------:R-:W-:Y:S08]  /*f9f0*/  HMMA.16816.F32.BF16 R12, R176, R206.reuse, R12 ;  /* 0x000000ceb00c723c */ /* 0x080ff0000004180c */
[C---:B------:R-:W-:Y:S08]  /*fa00*/  HMMA.16816.F32.BF16 R16, R188.reuse, R206, R16 ;  /* 0x000000cebc10723c */ /* 0x040ff00000041810 */
[-C--:B-1----:R-:W-:Y:S08]  /*fa10*/  HMMA.16816.F32.BF16 R20, R188, R192.reuse, R20 ;  /* 0x000000c0bc14723c */ /* 0x082ff00000041814 */
[C---:B------:R-:W-:Y:S08]  /*fa20*/  HMMA.16816.F32.BF16 R24, R176.reuse, R192, R24 ;  /* 0x000000c0b018723c */ /* 0x040ff00000041818 */
[-C--:B------:R-:W-:Y:S01]  /*fa30*/  HMMA.16816.F32.BF16 R28, R176, R194.reuse, R28 ;  /* 0x000000c2b01c723c */ /* 0x080fe2000004181c */
[----:B------:R-:W1:Y:S01]  /*fa40*/  LDSM.16.M88.4 R176, [R220+0x9800] ;  /* 0x00980000dcb0783b */ /* 0x000e620000000200 */
[----:B------:R-:W-:Y:S06]  /*fa50*/  DEPBAR.LE SB0, 0x0 ;  /* 0x000080000000791a */ /* 0x000fec0000000000 */
[----:B------:R-:W-:Y:S01]  /*fa60*/  HMMA.16816.F32.BF16 R32, R188, R194, R32 ;  /* 0x000000c2bc20723c */ /* 0x000fe20000041820 */
[----:B------:R-:W-:Y:S07]  /*fa70*/  BAR.SYNC.DEFER_BLOCKING 0x0 ;  /* 0x0000000000007b1d */ /* 0x000fee0000010000 */
[-C--:B------:R-:W-:Y:S08]  /*fa80*/  HMMA.16816.F32.BF16 R4, R196, R200.reuse, R4 ;  /* 0x000000c8c404723c */ /* 0x080ff00000041804 */
[C---:B---3--:R-:W-:Y:S08]  /*fa90*/  HMMA.16816.F32.BF16 R8, R164.reuse, R200, R8 ;  /* 0x000000c8a408723c */ /* 0x048ff00000041808 */
        /* <DEDUP_REMOVED lines=23> */
[----:B------:R-:W-:Y:S08]  /*fc10*/  HMMA.16816.F32.BF16 R32, R196, R178, R32 ;  /* 0x000000b2c420723c */ /* 0x000ff00000041820 */
        /* <DEDUP_REMOVED lines=9> */
[----:B------:R3:W-:Y:S01]  /*fcb0*/  MUFU.TANH R214, R169 ;  /* 0x000000a900d67308 */ /* 0x0007e20000002400 */
[----:B-1----:R-:W-:Y:S09]  /*fcc0*/  FMUL.FTZ R171, R22, UR8 ;  /* 0x0000000816ab7c20 */ /* 0x002ff20008410000 */
[----:B------:R-:W-:Y:S01]  /*fcd0*/  MUFU.TANH R206, R171 ;  /* 0x000000ab00ce7308 */ /* 0x000fe20000002400 */
[----:B--2---:R-:W-:Y:S09]  /*fce0*/  FMUL.FTZ R168, R27, UR8 ;  /* 0x000000081ba87c20 */ /* 0x004ff20008410000 */
[----:B------:R1:W-:Y:S01]  /*fcf0*/  MUFU.TANH R171, R168 ;  /* 0x000000a800ab7308 */ /* 0x0003e20000002400 */
[----:B---3--:R-:W-:Y:S09]  /*fd00*/  FMUL.FTZ R169, R16, UR8 ;  /* 0x0000000810a97c20 */ /* 0x008ff20008410000 */
[----:B------:R-:W-:Y:S10]  /*fd10*/  MUFU.TANH R205, R172 ;  /* 0x000000ac00cd7308 */ /* 0x000ff40000002400 */
[----:B------:R2:W-:Y:S01]  /*fd20*/  MUFU.TANH R172, R249 ;  /* 0x000000f900ac7308 */ /* 0x0005e20000002400 */
[----:B-1----:R-:W-:Y:S09]  /*fd30*/  FMUL.FTZ R168, R33, UR8 ;  /* 0x0000000821a87c20 */ /* 0x002ff20008410000 */
[----:B------:R1:W-:Y:S10]  /*fd40*/  MUFU.TANH R207, R251 ;  /* 0x000000fb00cf7308 */ /* 0x0003f40000002400 */
[----:B------:R3:W-:Y:S01]  /*fd50*/  MUFU.TANH R201, R168 ;  /* 0x000000a800c97308 */ /* 0x0007e20000002400 */
[----:B--2---:R-:W-:Y:S09]  /*fd60*/  FMUL.FTZ R249, R34, UR8 ;  /* 0x0000000822f97c20 */ /* 0x004ff20008410000 */
[----:B------:R2:W4:Y:S01]  /*fd70*/  MUFU.TANH R213, R170 ;  /* 0x000000aa00d57308 */ /* 0x0005220000002400 */
[----:B-1----:R-:W-:Y:S09]  /*fd80*/  FMUL.FTZ R251, R32, UR8 ;  /* 0x0000000820fb7c20 */ /* 0x002ff20008410000 */
[----:B------:R1:W-:Y:S01]  /*fd90*/  MUFU.TANH R190, R175 ;  /* 0x000000af00be7308 */ /* 0x0003e20000002400 */
[----:B---3--:R-:W-:Y:S09]  /*fda0*/  FMUL.FTZ R168, R35, UR8 ;  /* 0x0000000823a87c20 */ /* 0x008ff20008410000 */
[----:B------:R3:W-:Y:S01]  /*fdb0*/  MUFU.TANH R185, R174 ;  /* 0x000000ae00b97308 */ /* 0x0007e20000002400 */
[----:B--2---:R-:W-:Y:S01]  /*fdc0*/  FMUL.FTZ R170, R19, UR8 ;  /* 0x0000000813aa7c20 */ /* 0x004fe20008410000 */
[----:B----4-:R-:W-:Y:S04]  /*fdd0*/  FMNMX3.FTZ R21, R2, R214, R213, !PT ;  /* 0x000000d602157276 */ /* 0x010fe800078100d5 */
[----:B------:R-:W-:Y:S04]  /*fde0*/  FMNMX3.FTZ R5, R21, R186, R209, !PT ;  /* 0x000000ba15057276 */ /* 0x000fe800078100d1 */
[----:B------:R2:W-:Y:S01]  /*fdf0*/  MUFU.TANH R187, R169 ;  /* 0x000000a900bb7308 */ /* 0x0005e20000002400 */
[----:B-1----:R-:W-:Y:S01]  /*fe00*/  FMUL.FTZ R175, R24, UR8 ;  /* 0x0000000818af7c20 */ /* 0x002fe20008410000 */
[----:B------:R-:W-:Y:S08]  /*fe10*/  FMNMX3.FTZ R5, R5, R172, R171, !PT ;  /* 0x000000ac05057276 */ /* 0x000ff000078100ab */
[----:B------:R-:W1:Y:S01]  /*fe20*/  MUFU.TANH R247, R247 ;  /* 0x000000f700f77308 */ /* 0x000e620000002400 */
[----:B---3--:R-:W-:Y:S09]  /*fe30*/  FMUL.FTZ R174, R28, UR8 ;  /* 0x000000081cae7c20 */ /* 0x008ff20008410000 */
[----:B------:R-:W-:Y:S01]  /*fe40*/  MUFU.TANH R248, R248 ;  /* 0x000000f800f87308 */ /* 0x000fe20000002400 */
[----:B--2---:R-:W-:Y:S09]  /*fe50*/  FMUL.FTZ R169, R23, UR8 ;  /* 0x0000000817a97c20 */ /* 0x004ff20008410000 */
[----:B------:R-:W-:Y:S10]  /*fe60*/  MUFU.TANH R246, R246 ;  /* 0x000000f600f67308 */ /* 0x000ff40000002400 */
[----:B------:R-:W2:Y:S10]  /*fe70*/  MUFU.TANH R244, R244 ;  /* 0x000000f400f47308 */ /* 0x000eb40000002400 */
[----:B------:R1:W-:Y:S10]  /*fe80*/  MUFU.TANH R203, R251 ;  /* 0x000000fb00cb7308 */ /* 0x0003f40000002400 */
[----:B------:R2:W-:Y:S10]  /*fe90*/  MUFU.TANH R195, R249 ;  /* 0x000000f900c37308 */ /* 0x0005f40000002400 */
[----:B------:R3:W-:Y:S01]  /*fea0*/  MUFU.TANH R202, R168 ;  /* 0x000000a800ca7308 */ /* 0x0007e20000002400 */
[----:B-1----:R-:W-:Y:S09]  /*feb0*/  FMNMX3.FTZ R251, R3, R245, R247, !PT ;  /* 0x000000f503fb7276 */ /* 0x002ff200078100f7 */
[----:B------:R-:W1:Y:S01]  /*fec0*/  MUFU.TANH R250, R250 ;  /* 0x000000fa00fa7308 */ /* 0x000e620000002400 */
[----:B--2---:R-:W-:Y:S04]  /*fed0*/  FMNMX3.FTZ R249, R173, R244, R215, !PT ;  /* 0x000000f4adf97276 */ /* 0x004fe800078100d7 */
[----:B------:R-:W-:Y:S05]  /*fee0*/  FMNMX3.FTZ R249, R249, R210, R185, !PT ;  /* 0x000000d2f9f97276 */ /* 0x000fea00078100b9 */
[----:B------:R-:W2:Y:S01]  /*fef0*/  MUFU.TANH R211, R170 ;  /* 0x000000aa00d37308 */ /* 0x000ea20000002400 */
[----:B---3--:R-:W-:Y:S09]  /*ff00*/  FMNMX3.FTZ R168, R0, R248, R246, !PT ;  /* 0x000000f800a87276 */ /* 0x008ff200078100f6 */
[----:B------:R-:W3:Y:S01]  /*ff10*/  MUFU.TANH R193, R169 ;  /* 0x000000a900c17308 */ /* 0x000ee20000002400 */
[----:B-1----:R-:W-:Y:S04]  /*ff20*/  FMNMX3.FTZ R251, R251, R187, R250, !PT ;  /* 0x000000bbfbfb7276 */ /* 0x002fe800078100fa */
[----:B------:R-:W-:Y:S05]  /*ff30*/  FMNMX3.FTZ R251, R251, R194, R205, !PT ;  /* 0x000000c2fbfb7276 */ /* 0x000fea00078100cd */
[----:B------:R-:W-:Y:S01]  /*ff40*/  MUFU.TANH R175, R175 ;  /* 0x000000af00af7308 */ /* 0x000fe20000002400 */
[----:B--2---:R-:W-:Y:S02]  /*ff50*/  FMNMX3.FTZ R168, R168, R190, R211, !PT ;  /* 0x000000bea8a87276 */ /* 0x004fe400078100d3 */
[----:B------:R-:W-:Y:S07]  /*ff60*/  FMNMX3.FTZ R251, R251, R203, R201, !PT ;  /* 0x000000cbfbfb7276 */ /* 0x000fee00078100c9 */
[----:B------:R-:W1:Y:S01]  /*ff70*/  MUFU.TANH R252, R252 ;  /* 0x000000fc00fc7308 */ /* 0x000e620000002400 */
[----:B---3--:R-:W-:Y:S04]  /*ff80*/  FMNMX3.FTZ R168, R168, R206, R193, !PT ;  /* 0x000000cea8a87276 */ /* 0x008fe800078100c1 */
[----:B------:R-:W-:Y:S05]  /*ff90*/  FMNMX3.FTZ R168, R168, R195, R202, !PT ;  /* 0x000000c3a8a87276 */ /* 0x000fea00078100ca */
[----:B------:R-:W2:Y:S10]  /*ffa0*/  MUFU.TANH R174, R174 ;  /* 0x000000ae00ae7308 */ /* 0x000eb40000002400 */
[----:B------:R-:W-:Y:S01]  /*ffb0*/  MUFU.TANH R170, R30 ;  /* 0x0000001e00aa7308 */ /* 0x000fe20000002400 */
[----:B-1----:R-:W-:Y:S09]  /*ffc0*/  FMNMX3.FTZ R249, R249, R175, R252, !PT ;  /* 0x000000aff9f97276 */ /* 0x002ff200078100fc */
[----:B------:R-:W1:Y:S01]  /*ffd0*/  MUFU.TANH R169, R31 ;  /* 0x0000001f00a97308 */ /* 0x000e620000002400 */
[----:B--2---:R-:W-:Y:S02]  /*ffe0*/  FMNMX3.FTZ R249, R249, R174, R207, !PT ;  /* 0x000000aef9f97276 */ /* 0x004fe400078100cf */
[----:B-1----:R-:W-:Y:S01]  /*fff0*/  FMNMX3.FTZ R5, R5, R170, R169, !PT ;  /* 0x000000aa05057276 */ /* 0x002fe200078100a9 */
[----:B------:R-:W-:Y:S06]  /*10000*/  @P0 BRA `(.L_x_1185) ;  /* 0xfffffff000940947 */ /* 0x000fec000383ffff */
.L_x_1184:
[----:B------:R-:W2:Y:S08]  /*10010*/  SHFL.BFLY PT, R6, R251, 0x2, 0x1f ;  /* 0x0c401f00fb067f89 */ /* 0x000eb000000e0000 */
[----:B------:R-:W3:Y:S08]  /*10020*/  SHFL.BFLY PT, R11, R168, 0x2, 0x1f ;  /* 0x0c401f00a80b7f89 */ /* 0x000ef000000e0000 */
[----:B------:R-:W4:Y:S08]  /*10030*/  SHFL.BFLY PT, R10, R249, 0x2, 0x1f ;  /* 0x0c401f00f90a7f89 */ /* 0x000f3000000e0000 */
[----:B------:R-:W5:Y:S08]  /*10040*/  SHFL.BFLY PT, R4, R5, 0x2, 0x1f ;  /* 0x0c401f0005047f89 */ /* 0x000f7000000e0000 */
[----:B------:R-:W-:Y:S08]  /*10050*/  LDSM.16.MT88.4 R20, [R222+0xa000] ;  /* 0x00a00000de14783b */ /* 0x000ff00000004200 */
[----:B------:R-:W-:Y:S08]  /*10060*/  LDSM.16.MT88.4 R176, [R219+0xa000] ;  /* 0x00a00000dbb0783b */ /* 0x000ff00000004200 */
[----:B------:R-:W-:Y:S01]  /*10070*/  LDSM.16.MT88.4 R196, [R219+0xb800] ;  /* 0x00b80000dbc4783b */ /* 0x000fe20000004200 */
[----:B--2---:R-:W-:Y:S02]  /*10080*/  FMNMX.FTZ R9, R251, R6, !PT ;  /* 0x00000006fb097209 */ /* 0x004fe40007810000 */
[----:B---3--:R-:W-:Y:S02]  /*10090*/  FMNMX.FTZ R8, R168, R11, !PT ;  /* 0x0000000ba8087209 */ /* 0x008fe40007810000 */
[----:B----4-:R-:W-:Y:S02]  /*100a0*/  FMNMX.FTZ R7, R249, R10, !PT ;  /* 0x0000000af9077209 */ /* 0x010fe40007810000 */
[----:B-----5:R-:W-:Y:S01]  /*100b0*/  FMNMX.FTZ R6, R5, R4, !PT ;  /* 0x0000000405067209 */ /* 0x020fe20007810000 */
[----:B------:R-:W2:Y:S08]  /*100c0*/  SHFL.BFLY PT, R167, R8, 0x1, 0x1f ;  /* 0x0c201f0008a77f89 */ /* 0x000eb000000e0000 */
[----:B------:R-:W3:Y:S08]  /*100d0*/  SHFL.BFLY PT, R4, R9, 0x1, 0x1f ;  /* 0x0c201f0009047f89 */ /* 0x000ef000000e0000 */
[----:B------:R-:W4:Y:S08]  /*100e0*/  SHFL.BFLY PT, R166, R7, 0x1, 0x1f ;  /* 0x0c201f0007a67f89 */ /* 0x000f3000000e0000 */
[----:B------:R-:W5:Y:S01]  /*100f0*/  SHFL.BFLY PT, R165, R6, 0x1, 0x1f ;  /* 0x0c201f0006a57f89 */ /* 0x000f6200000e0000 */
[----:B--2---:R-:W-:Y:S02]  /*10100*/  FMNMX.FTZ R167, R8, R167, !PT ;  /* 0x000000a708a77209 */ /* 0x004fe40007810000 */
[----:B---3--:R-:W-:Y:S03]  /*10110*/  FMNMX.FTZ R168, R9, R4, !PT ;  /* 0x0000000409a87209 */ /* 0x008fe60007810000 */
[C---:B------:R-:W-:Y:S01]  /*10120*/  FADD.FTZ R4, -R167.reuse, R0 ;  /* 0x00000000a7047221 */ /* 0x040fe20000010100 */
[C---:B------:R-:W-:Y:S01]  /*10130*/  FMUL.FTZ R181, R167.reuse, UR4 ;  /* 0x00000004a7b57c20 */ /* 0x040fe20008410000 */
[----:B------:R-:W-:Y:S02]  /*10140*/  FSETP.NEU.FTZ.AND P0, PT, R167, -INF , PT ;  /* 0xff800000a700780b */ /* 0x000fe40003f1d000 */
[----:B----4-:R-:W-:Y:S01]  /*10150*/  FMNMX.FTZ R166, R7, R166, !PT ;  /* 0x000000a607a67209 */ /* 0x010fe20007810000 */
[C---:B------:R-:W-:Y:S01]  /*10160*/  FADD.FTZ R3, -R168.reuse, R3 ;  /* 0x00000003a8037221 */ /* 0x040fe20000010100 */
[----:B------:R-:W-:Y:S01]  /*10170*/  FMUL.FTZ R182, R168, UR4 ;  /* 0x00000004a8b67c20 */ /* 0x000fe20008410000 */
[----:B-----5:R-:W-:Y:S02]  /*10180*/  FMNMX.FTZ R165, R6, R165, !PT ;  /* 0x000000a506a57209 */ /* 0x020fe40007810000 */
[----:B------:R-:W-:Y:S01]  /*10190*/  FADD.FTZ R0, -R166, R173 ;  /* 0x000000ada6007221 */ /* 0x000fe20000010100 */
[----:B------:R-:W-:Y:S01]  /*101a0*/  FMUL.FTZ R164, R3, UR4 ;  /* 0x0000000403a47c20 */ /* 0x000fe20008410000 */
[----:B------:R-:W-:Y:S01]  /*101b0*/  FMUL.FTZ R3, R4, UR4 ;  /* 0x0000000404037c20 */ /* 0x000fe20008410000 */
[----:B------:R-:W-:Y:S01]  /*101c0*/  FADD.FTZ R2, -R165, R2 ;  /* 0x00000002a5027221 */ /* 0x000fe20000010100 */
[----:B------:R-:W-:Y:S01]  /*101d0*/  FMUL.FTZ R4, R0, UR4 ;  /* 0x0000000400047c20 */ /* 0x000fe20008410000 */
[----:B------:R-:W-:Y:S01]  /*101e0*/  FSETP.NEU.FTZ.AND P1, PT, R168, -INF , PT ;  /* 0xff800000a800780b */ /* 0x000fe20003f3d000 */
[----:B------:R-:W-:Y:S01]  /*101f0*/  FMUL.FTZ R180, R166, UR4 ;  /* 0x00000004a6b47c20 */ /* 0x000fe20008410000 */
[----:B------:R-:W-:Y:S01]  /*10200*/  FMUL.FTZ R0, R2, UR4 ;  /* 0x0000000402007c20 */ /* 0x000fe20008410000 */
[----:B------:R-:W-:Y:S01]  /*10210*/  FSEL R181, R181, RZ, P0 ;  /* 0x000000ffb5b57208 */ /* 0x000fe20000000000 */
[----:B------:R2:W3:Y:S01]  /*10220*/  MUFU.EX2 R2, R4 ;  /* 0x0000000400027308 */ /* 0x0004e20000000800 */
[----:B------:R-:W-:Y:S01]  /*10230*/  FSEL R182, R182, RZ, P1 ;  /* 0x000000ffb6b67208 */ /* 0x000fe20000800000 */
[C---:B------:R-:W-:Y:S01]  /*10240*/  FMUL.FTZ R173, R165.reuse, UR4 ;  /* 0x00000004a5ad7c20 */ /* 0x040fe20008410000 */
[----:B------:R-:W-:Y:S01]  /*10250*/  FSETP.NEU.FTZ.AND P1, PT, R166, -INF , PT ;  /* 0xff800000a600780b */ /* 0x000fe20003f3d000 */
[--C-:B------:R-:W-:Y:S01]  /*10260*/  FFMA.FTZ R248, R248, UR4, -R181.reuse ;  /* 0x00000004f8f87c23 */ /* 0x100fe200080108b5 */
[----:B------:R-:W-:Y:S01]  /*10270*/  FSETP.NEU.FTZ.AND P0, PT, R165, -INF , PT ;  /* 0xff800000a500780b */ /* 0x000fe20003f1d000 */
[--C-:B------:R-:W-:Y:S01]  /*10280*/  FFMA.FTZ R251, R245, UR4, -R182.reuse ;  /* 0x00000004f5fb7c23 */ /* 0x100fe200080108b6 */
[----:B------:R-:W-:Y:S01]  /*10290*/  FSEL R180, R180, RZ, P1 ;  /* 0x000000ffb4b47208 */ /* 0x000fe20000800000 */
[--C-:B------:R-:W-:Y:S01]  /*102a0*/  FFMA.FTZ R249, R247, UR4, -R182.reuse ;  /* 0x00000004f7f97c23 */ /* 0x100fe200080108b6 */
[----:B------:R-:W-:Y:S01]  /*102b0*/  FSEL R173, R173, RZ, P0 ;  /* 0x000000ffadad7208 */ /* 0x000fe20000000000 */
[--C-:B------:R-:W-:Y:S01]  /*102c0*/  FFMA.FTZ R245, R190, UR4, -R181.reuse ;  /* 0x00000004bef57c23 */ /* 0x100fe200080108b5 */
[--C-:B------:R-:W-:Y:S01]  /*102d0*/  FFMA.FTZ R246, R246, UR4, -R181.reuse ;  /* 0x00000004f6f67c23 */ /* 0x100fe200080108b5 */
[----:B------:R-:W-:Y:S01]  /*102e0*/  FFMA.FTZ R247, R250, UR4, -R182 ;  /* 0x00000004faf77c23 */ /* 0x000fe200080108b6 */
[--C-:B------:R-:W-:Y:S01]  /*102f0*/  FFMA.FTZ R5, R244, UR4, -R180.reuse ;  /* 0x00000004f4057c23 */ /* 0x100fe200080108b4 */
[----:B--2---:R-:W-:Y:S01]  /*10300*/  FFMA.FTZ R4, R215, UR4, -R180 ;  /* 0x00000004d7047c23 */ /* 0x004fe200080108b4 */
[----:B------:R-:W-:Y:S01]  /*10310*/  FFMA.FTZ R6, R211, UR4, -R181 ;  /* 0x00000004d3067c23 */ /* 0x000fe200080108b5 */
[--C-:B------:R-:W-:Y:S01]  /*10320*/  FFMA.FTZ R7, R213, UR4, -R173.reuse ;  /* 0x00000004d5077c23 */ /* 0x100fe200080108ad */
[----:B------:R-:W-:Y:S01]  /*10330*/  FFMA.FTZ R187, R187, UR4, -R182 ;  /* 0x00000004bbbb7c23 */ /* 0x000fe200080108b6 */
[--C-:B------:R-:W-:Y:S01]  /*10340*/  FFMA.FTZ R213, R210, UR4, -R180.reuse ;  /* 0x00000004d2d57c23 */ /* 0x100fe200080108b4 */
[--C-:B------:R-:W-:Y:S01]  /*10350*/  FFMA.FTZ R211, R214, UR4, -R173.reuse ;  /* 0x00000004d6d37c23 */ /* 0x100fe200080108ad */
[----:B------:R-:W2:Y:S01]  /*10360*/  MUFU.EX2 R164, R164 ;  /* 0x000000a400a47308 */ /* 0x000ea20000000800 */
[----:B------:R-:W-:Y:S01]  /*10370*/  FFMA.FTZ R212, R185, UR4, -R180 ;  /* 0x00000004b9d47c23 */ /* 0x000fe200080108b4 */
[--C-:B------:R-:W-:Y:S01]  /*10380*/  FFMA.FTZ R208, R209, UR4, -R173.reuse ;  /* 0x00000004d1d07c23 */ /* 0x100fe200080108ad */
[----:B------:R-:W-:Y:S07]  /*10390*/  FFMA.FTZ R186, R186, UR4, -R173 ;  /* 0x00000004baba7c23 */ /* 0x000fee00080108ad */
[----:B------:R-:W4:Y:S01]  /*103a0*/  MUFU.EX2 R3, R3 ;  /* 0x0000000300037308 */ /* 0x000f220000000800 */
[C---:B---3--:R-:W-:Y:S01]  /*103b0*/  FMUL.FTZ R8, R2.reuse, R156 ;  /* 0x0000009c02087220 */ /* 0x048fe20000410000 */
[C---:B------:R-:W-:Y:S01]  /*103c0*/  FMUL.FTZ R9, R2.reuse, R157 ;  /* 0x0000009d02097220 */ /* 0x040fe20000410000 */
[C---:B-1----:R-:W-:Y:S07]  /*103d0*/  FMUL.FTZ R13, R2.reuse, R153 ;  /* 0x00000099020d7220 */ /* 0x042fee0000410000 */
[----:B------:R1:W-:Y:S01]  /*103e0*/  MUFU.EX2 R244, R6 ;  /* 0x0000000600f47308 */ /* 0x0003e20000000800 */
[----:B------:R-:W-:Y:S01]  /*103f0*/  FMUL.FTZ R12, R2, R152 ;  /* 0x00000098020c7220 */ /* 0x000fe20000410000 */
[----:B------:R-:W-:Y:S01]  /*10400*/  MOV R152, R242 ;  /* 0x000000f200987202 */ /* 0x000fe20000000f00 */
[----:B------:R-:W-:Y:S07]  /*10410*/  LDSM.16.MT88.4 R188, [R218+0x800] ;  /* 0x00080000dabc783b */ /* 0x000fee0000004200 */
[----:B------:R3:W-:Y:S01]  /*10420*/  MUFU.EX2 R215, R5 ;  /* 0x0000000500d77308 */ /* 0x0007e20000000800 */
[----:B------:R-:W-:Y:S01]  /*10430*/  @P6 IADD3 R152, PT, PT, R235, -0x40, RZ ;  /* 0xffffffc0eb986810 */ /* 0x000fe20007ffe0ff */
[C---:B--2---:R-:W-:Y:S01]  /*10440*/  FMUL.FTZ R16, R164.reuse, R148 ;  /* 0x00000094a4107220 */ /* 0x044fe20000410000 */
[----:B------:R-:W-:Y:S07]  /*10450*/  FMUL.FTZ R17, R164, R149 ;  /* 0x00000095a4117220 */ /* 0x000fee0000410000 */
[----:B------:R2:W5:Y:S01]  /*10460*/  MUFU.EX2 R214, R4 ;  /* 0x0000000400d67308 */ /* 0x0005620000000800 */
[C---:B------:R-:W-:Y:S01]  /*10470*/  FMUL.FTZ R28, R2.reuse, R136 ;  /* 0x00000088021c7220 */ /* 0x040fe20000410000 */
[C---:B----4-:R-:W-:Y:S01]  /*10480*/  FMUL.FTZ R18, R3.reuse, R150 ;  /* 0x0000009603127220 */ /* 0x050fe20000410000 */
[C---:B------:R-:W-:Y:S07]  /*10490*/  FMUL.FTZ R19, R3.reuse, R151 ;  /* 0x0000009703137220 */ /* 0x040fee0000410000 */
[----:B------:R4:W-:Y:S01]  /*104a0*/  MUFU.EX2 R210, R7 ;  /* 0x0000000700d27308 */ /* 0x0009e20000000800 */
[----:B------:R-:W-:Y:S01]  /*104b0*/  LDSM.16.MT88.4 R148, [R222+0xa800] ;  /* 0x00a80000de94783b */ /* 0x000fe20000004200 */
[C---:B-1----:R-:W-:Y:S01]  /*104c0*/  FMUL.FTZ R6, R3.reuse, R162 ;  /* 0x000000a203067220 */ /* 0x042fe20000410000 */
[----:B------:R-:W-:Y:S07]  /*104d0*/  FMUL.FTZ R29, R2, R137 ;  /* 0x00000089021d7220 */ /* 0x000fee0000410000 */
[----:B------:R-:W-:Y:S01]  /*104e0*/  MUFU.EX2 R250, R187 ;  /* 0x000000bb00fa7308 */ /* 0x000fe20000000800 */
[C---:B------:R-:W-:Y:S01]  /*104f0*/  FMUL.FTZ R32, R164.reuse, R132 ;  /* 0x00000084a4207220 */ /* 0x040fe20000410000 */
[C---:B---3--:R-:W-:Y:S01]  /*10500*/  FMUL.FTZ R5, R164.reuse, R161 ;  /* 0x000000a1a4057220 */ /* 0x048fe20000410000 */
[C---:B------:R-:W-:Y:S07]  /*10510*/  FMUL.FTZ R33, R164.reuse, R133 ;  /* 0x00000085a4217220 */ /* 0x040fee0000410000 */
[----:B------:R-:W-:Y:S01]  /*10520*/  MUFU.EX2 R251, R251 ;  /* 0x000000fb00fb7308 */ /* 0x000fe20000000800 */
[C---:B------:R-:W-:Y:S01]  /*10530*/  FMUL.FTZ R34, R3.reuse, R134 ;  /* 0x0000008603227220 */ /* 0x040fe20000410000 */
[----:B--2---:R-:W-:Y:S01]  /*10540*/  FMUL.FTZ R4, R164, R160 ;  /* 0x000000a0a4047220 */ /* 0x004fe20000410000 */
[----:B-----5:R-:W-:Y:S07]  /*10550*/  F2FP.BF16.F32.PACK_AB R156, R214, R215 ;  /* 0x000000d7d69c723e */ /* 0x020fee00000010ff */
[----:B------:R-:W1:Y:S01]  /*10560*/  MUFU.EX2 R249, R249 ;  /* 0x000000f900f97308 */ /* 0x000e620000000800 */
[C---:B------:R-:W-:Y:S01]  /*10570*/  FMUL.FTZ R35, R3.reuse, R135 ;  /* 0x0000008703237220 */ /* 0x040fe20000410000 */
[----:B----4-:R-:W-:Y:S01]  /*10580*/  FMUL.FTZ R7, R3, R163 ;  /* 0x000000a303077220 */ /* 0x010fe20000410000 */
[----:B------:R-:W-:Y:S07]  /*10590*/  LDSM.16.MT88.4 R132, [R218] ;  /* 0x00000000da84783b */ /* 0x000fee0000004200 */
[----:B------:R-:W-:Y:S01]  /*105a0*/  MUFU.EX2 R248, R248 ;  /* 0x000000f800f87308 */ /* 0x000fe20000000800 */
[--C-:B------:R-:W-:Y:S01]  /*105b0*/  FFMA.FTZ R194, R194, UR4, -R182.reuse ;  /* 0x00000004c2c27c23 */ /* 0x100fe200080108b6 */
[--C-:B------:R-:W-:Y:S01]  /*105c0*/  FFMA.FTZ R205, R205, UR4, -R182.reuse ;  /* 0x00000004cdcd7c23 */ /* 0x100fe200080108b6 */
[--C-:B------:R-:W-:Y:S07]  /*105d0*/  FFMA.FTZ R206, R206, UR4, -R181.reuse ;  /* 0x00000004cece7c23 */ /* 0x100fee00080108b5 */
[----:B------:R-:W2:Y:S01]  /*105e0*/  MUFU.EX2 R246, R246 ;  /* 0x000000f600f67308 */ /* 0x000ea20000000800 */
[--C-:B------:R-:W-:Y:S01]  /*105f0*/  FFMA.FTZ R193, R193, UR4, -R181.reuse ;  /* 0x00000004c1c17c23 */ /* 0x100fe200080108b5 */
[--C-:B------:R-:W-:Y:S01]  /*10600*/  FFMA.FTZ R203, R203, UR4, -R182.reuse ;  /* 0x00000004cbcb7c23 */ /* 0x100fe200080108b6 */
[--C-:B------:R-:W-:Y:S07]  /*10610*/  FFMA.FTZ R195, R195, UR4, -R181.reuse ;  /* 0x00000004c3c37c23 */ /* 0x100fee00080108b5 */
[----:B------:R-:W3:Y:S01]  /*10620*/  MUFU.EX2 R247, R247 ;  /* 0x000000f700f77308 */ /* 0x000ee20000000800 */
[----:B------:R-:W-:Y:S01]  /*10630*/  FFMA.FTZ R182, R201, UR4, -R182 ;  /* 0x00000004c9b67c23 */ /* 0x000fe200080108b6 */
[----:B-1----:R-:W-:Y:S01]  /*10640*/  F2FP.BF16.F32.PACK_AB R160, R249, R251 ;  /* 0x000000fbf9a0723e */ /* 0x002fe200000010ff */
[----:B------:R-:W-:Y:S07]  /*10650*/  FFMA.FTZ R181, R202, UR4, -R181 ;  /* 0x00000004cab57c23 */ /* 0x000fee00080108b5 */
[----:B------:R-:W1:Y:S01]  /*10660*/  MUFU.EX2 R245, R245 ;  /* 0x000000f500f57308 */ /* 0x000e620000000800 */
[--C-:B------:R-:W-:Y:S01]  /*10670*/  FFMA.FTZ R175, R175, UR4, -R180.reuse ;  /* 0x00000004afaf7c23 */ /* 0x100fe200080108b4 */
[--C-:B------:R-:W-:Y:S01]  /*10680*/  FFMA.FTZ R174, R174, UR4, -R180.reuse ;  /* 0x00000004aeae7c23 */ /* 0x100fe200080108b4 */
[--C-:B------:R-:W-:Y:S07]  /*10690*/  FFMA.FTZ R252, R252, UR4, -R180.reuse ;  /* 0x00000004fcfc7c23 */ /* 0x100fee00080108b4 */
[----:B------:R-:W4:Y:S01]  /*106a0*/  MUFU.EX2 R0, R0 ;  /* 0x0000000000007308 */ /* 0x000f220000000800 */
[----:B------:R-:W-:Y:S01]  /*106b0*/  FFMA.FTZ R207, R207, UR4, -R180 ;  /* 0x00000004cfcf7c23 */ /* 0x000fe200080108b4 */
[----:B--2---:R-:W-:Y:S01]  /*106c0*/  F2FP.BF16.F32.PACK_AB R161, R246, R248 ;  /* 0x000000f8f6a1723e */ /* 0x004fe200000010ff */
[C---:B------:R-:W-:Y:S07]  /*106d0*/  FMUL.FTZ R24, R2.reuse, R140 ;  /* 0x0000008c02187220 */ /* 0x040fee0000410000 */
[----:B------:R-:W-:Y:S01]  /*106e0*/  MUFU.EX2 R209, R186 ;  /* 0x000000ba00d17308 */ /* 0x000fe20000000800 */
[----:B------:R-:W-:Y:S01]  /*106f0*/  FMUL.FTZ R25, R2, R141 ;  /* 0x0000008d02197220 */ /* 0x000fe20000410000 */
[----:B---3--:R-:W-:Y:S01]  /*10700*/  F2FP.BF16.F32.PACK_AB R162, R247, R250 ;  /* 0x000000faf7a2723e */ /* 0x008fe200000010ff */
[C---:B------:R-:W-:Y:S07]  /*10710*/  FMUL.FTZ R52, R164.reuse, R52 ;  /* 0x00000034a4347220 */ /* 0x040fee0000410000 */
[----:B------:R-:W2:Y:S01]  /*10720*/  MUFU.EX2 R211, R211 ;  /* 0x000000d300d37308 */ /* 0x000ea20000000800 */
[----:B------:R-:W-:Y:S01]  /*10730*/  FMUL.FTZ R53, R164, R53 ;  /* 0x00000035a4357220 */ /* 0x000fe20000410000 */
[----:B-1----:R-:W-:Y:S01]  /*10740*/  F2FP.BF16.F32.PACK_AB R163, R244, R245 ;  /* 0x000000f5f4a3723e */ /* 0x002fe200000010ff */
[C---:B------:R-:W-:Y:S07]  /*10750*/  FMUL.FTZ R54, R3.reuse, R54 ;  /* 0x0000003603367220 */ /* 0x040fee0000410000 */
[----:B------:R-:W-:Y:S01]  /*10760*/  MUFU.EX2 R213, R213 ;  /* 0x000000d500d57308 */ /* 0x000fe20000000800 */
[C---:B------:R-:W-:Y:S01]  /*10770*/  FMUL.FTZ R55, R3.reuse, R55 ;  /* 0x0000003703377220 */ /* 0x040fe20000410000 */
[C---:B----4-:R-:W-:Y:S01]  /*10780*/  FMUL.FTZ R30, R0.reuse, R138 ;  /* 0x0000008a001e7220 */ /* 0x050fe20000410000 */
[C---:B------:R-:W-:Y:S07]  /*10790*/  FMUL.FTZ R31, R0.reuse, R139 ;  /* 0x0000008b001f7220 */ /* 0x040fee0000410000 */
[----:B------:R-:W1:Y:S01]  /*107a0*/  MUFU.EX2 R212, R212 ;  /* 0x000000d400d47308 */ /* 0x000e620000000800 */
[-C--:B------:R-:W-:Y:S01]  /*107b0*/  HMMA.16816.F32.BF16 R4, R160, R20.reuse, R4 ;  /* 0x00000014a004723c */ /* 0x080fe20000041804 */
[----:B------:R-:W-:Y:S08]  /*107c0*/  LDSM.16.MT88.4 R136, [R222+0xb000] ;  /* 0x00b00000de88783b */ /* 0x000ff00000004200 */
[----:B------:R-:W3:Y:S01]  /*107d0*/  MUFU.EX2 R208, R208 ;  /* 0x000000d000d07308 */ /* 0x000ee20000000800 */
[C---:B------:R-:W-:Y:S01]  /*107e0*/  FMUL.FTZ R10, R0.reuse, R158 ;  /* 0x0000009e000a7220 */ /* 0x040fe20000410000 */
[----:B------:R-:W-:Y:S01]  /*107f0*/  FMUL.FTZ R11, R0, R159 ;  /* 0x0000009f000b7220 */ /* 0x000fe20000410000 */
[----:B--2---:R-:W-:Y:S01]  /*10800*/  F2FP.BF16.F32.PACK_AB R157, R210, R211 ;  /* 0x000000d3d29d723e */ /* 0x004fe200000010ff */
[C---:B------:R-:W-:Y:S01]  /*10810*/  FMUL.FTZ R15, R0.reuse, R155 ;  /* 0x0000009b000f7220 */ /* 0x040fe20000410000 */
[C---:B------:R-:W-:Y:S01]  /*10820*/  FMUL.FTZ R14, R0.reuse, R154 ;  /* 0x0000009a000e7220 */ /* 0x040fe20000410000 */
[----:B------:R-:W-:Y:S04]  /*10830*/  LDSM.16.MT88.4 R184, [R152+0x800] ;  /* 0x0008000098b8783b */ /* 0x000fe80000004200 */
[----:B------:R-:W-:Y:S01]  /*10840*/  MUFU.EX2 R140, R194 ;  /* 0x000000c2008c7308 */ /* 0x000fe20000000800 */
[----:B------:R-:W-:Y:S01]  /*10850*/  FMUL.FTZ R27, R0, R143 ;  /* 0x0000008f001b7220 */ /* 0x000fe20000410000 */
[----:B-1----:R-:W-:Y:S01]  /*10860*/  F2FP.BF16.F32.PACK_AB R158, R212, R213 ;  /* 0x000000d5d49e723e */ /* 0x002fe200000010ff */
[C---:B------:R-:W-:Y:S07]  /*10870*/  FMUL.FTZ R56, R2.reuse, R56 ;  /* 0x0000003802387220 */ /* 0x040fee0000410000 */
[----:B------:R-:W-:Y:S01]  /*10880*/  MUFU.EX2 R143, R205 ;  /* 0x000000cd008f7308 */ /* 0x000fe20000000800 */
[----:B------:R-:W-:Y:S01]  /*10890*/  FMUL.FTZ R57, R2, R57 ;  /* 0x0000003902397220 */ /* 0x000fe20000410000 */
[----:B---3--:R-:W-:Y:S01]  /*108a0*/  F2FP.BF16.F32.PACK_AB R159, R208, R209 ;  /* 0x000000d1d09f723e */ /* 0x008fe200000010ff */
[C---:B------:R-:W-:Y:S07]  /*108b0*/  FMUL.FTZ R58, R0.reuse, R58 ;  /* 0x0000003a003a7220 */ /* 0x040fee0000410000 */
[----:B------:R-:W-:Y:S01]  /*108c0*/  MUFU.EX2 R141, R206 ;  /* 0x000000ce008d7308 */ /* 0x000fe20000000800 */
[----:B------:R-:W-:Y:S01]  /*108d0*/  FMUL.FTZ R59, R0, R59 ;  /* 0x0000003b003b7220 */ /* 0x000fe20000410000 */
[C---:B------:R-:W-:Y:S01]  /*108e0*/  FMUL.FTZ R60, R2.reuse, R60 ;  /* 0x0000003c023c7220 */ /* 0x040fe20000410000 */
[----:B------:R-:W-:Y:S07]  /*108f0*/  FMUL.FTZ R61, R2, R61 ;  /* 0x0000003d023d7220 */ /* 0x000fee0000410000 */
[----:B------:R-:W-:Y:S01]  /*10900*/  MUFU.EX2 R153, R193 ;  /* 0x000000c100997308 */ /* 0x000fe20000000800 */
[C---:B------:R-:W-:Y:S09]  /*10910*/  HMMA.16816.F32.BF16 R8, R156.reuse, R20, R8 ;  /* 0x000000149c08723c */ /* 0x040ff20000041808 */
[----:B------:R1:W-:Y:S01]  /*10920*/  MUFU.EX2 R155, R203 ;  /* 0x000000cb009b7308 */ /* 0x0003e20000000800 */
        /* <DEDUP_REMOVED lines=11> */
[C---:B------:R-:W-:Y:S01]  /*109e0*/  HMMA.16816.F32.BF16 R16, R160.reuse, R22, R16 ;  /* 0x00000016a010723c */ /* 0x040fe20000041810 */
[----:B-1----:R-:W-:Y:S03]  /*109f0*/  LDSM.16.MT88.4 R200, [R152+0x1800] ;  /* 0x0018000098c8783b */ /* 0x002fe60000004200 */
[C---:B------:R-:W-:Y:S01]  /*10a00*/  FMUL.FTZ R22, R3.reuse, R146 ;  /* 0x0000009203167220 */ /* 0x040fe20000410000 */
[C---:B------:R-:W-:Y:S01]  /*10a10*/  FMUL.FTZ R23, R3.reuse, R147 ;  /* 0x0000009303177220 */ /* 0x040fe20000410000 */
[----:B------:R-:W-:Y:S01]  /*10a20*/  FMUL.FTZ R69, R164, R69 ;  /* 0x00000045a4457220 */ /* 0x000fe20000410000 */
[C---:B------:R-:W-:Y:S01]  /*10a30*/  FMUL.FTZ R70, R3.reuse, R70 ;  /* 0x0000004603467220 */ /* 0x040fe20000410000 */
[C---:B------:R-:W-:Y:S01]  /*10a40*/  FMUL.FTZ R71, R3.reuse, R71 ;  /* 0x0000004703477220 */ /* 0x040fe20000410000 */
[----:B------:R-:W1:Y:S01]  /*10a50*/  LDSM.16.MT88.4 R144, [R152] ;  /* 0x000000009890783b */ /* 0x000e620000004200 */
        /* <DEDUP_REMOVED lines=8> */
[C---:B------:R-:W-:Y:S01]  /*10ae0*/  FMUL.FTZ R78, R0.reuse, R78 ;  /* 0x0000004e004e7220 */ /* 0x040fe20000410000 */
[----:B------:R-:W-:Y:S01]  /*10af0*/  FMUL.FTZ R79, R0, R79 ;  /* 0x0000004f004f7220 */ /* 0x000fe20000410000 */
[C---:B------:R-:W-:Y:S01]  /*10b00*/  HMMA.16816.F32.BF16 R24, R156.reuse, R176, R24 ;  /* 0x000000b09c18723c */ /* 0x040fe20000041818 */
[----:B------:R-:W-:Y:S03]  /*10b10*/  MUFU.EX2 R142, R175 ;  /* 0x000000af008e7308 */ /* 0x000fe60000000800 */
        /* <DEDUP_REMOVED lines=8> */
[C---:B------:R-:W-:Y:S01]  /*10ba0*/  FMUL.FTZ R87, R3.reuse, R87 ;  /* 0x0000005703577220 */ /* 0x040fe20000410000 */
[----:B------:R-:W-:Y:S01]  /*10bb0*/  FMUL.FTZ R88, R2, R88 ;  /* 0x0000005802587220 */ /* 0x000fe20000410000 */
[C---:B------:R-:W-:Y:S01]  /*10bc0*/  HMMA.16816.F32.BF16 R32, R160.reuse, R178, R32 ;  /* 0x000000b2a020723c */ /* 0x040fe20000041820 */
[----:B------:R-:W-:Y:S03]  /*10bd0*/  MUFU.EX2 R179, R174 ;  /* 0x000000ae00b37308 */ /* 0x000fe60000000800 */
[C---:B------:R-:W-:Y:S01]  /*10be0*/  FMUL.FTZ R36, R164.reuse, R36 ;  /* 0x00000024a4247220 */ /* 0x040fe20000410000 */
        /* <DEDUP_REMOVED lines=9> */
[-C--:B-1----:R-:W-:Y:S03]  /*10c80*/  HMMA.16816.F32.BF16 R36, R160, R144.reuse, R36 ;  /* 0x00000090a024723c */ /* 0x082fe60000041824 */
        /* <DEDUP_REMOVED lines=10> */
[C---:B------:R-:W-:Y:S01]  /*10d30*/  HMMA.16816.F32.BF16 R40, R156.reuse, R144, R40 ;  /* 0x000000909c28723c */ /* 0x040fe20000041828 */
[----:B------:R-:W1:Y:S03]  /*10d40*/  MUFU.EX2 R144, R182 ;  /* 0x000000b600907308 */ /* 0x000e660000000800 */
[----:B------:R-:W-:Y:S01]  /*10d50*/  FMUL.FTZ R45, R2, R45 ;  /* 0x0000002d022d7220 */ /* 0x000fe20000410000 */
[C---:B------:R-:W-:Y:S01]  /*10d60*/  FMUL.FTZ R46, R0.reuse, R46 ;  /* 0x0000002e002e7220 */ /* 0x040fe20000410000 */
[----:B------:R-:W-:Y:S05]  /*10d70*/  FMUL.FTZ R47, R0, R47 ;  /* 0x0000002f002f7220 */ /* 0x000fea0000410000 */
[----:B------:R2:W-:Y:S01]  /*10d80*/  MUFU.EX2 R145, R195 ;  /* 0x000000c300917308 */ /* 0x0005e20000000800 */
[C---:B------:R-:W-:Y:S01]  /*10d90*/  FMUL.FTZ R48, R164.reuse, R48 ;  /* 0x00000030a4307220 */ /* 0x040fe20000410000 */
[C---:B------:R-:W-:Y:S01]  /*10da0*/  FMUL.FTZ R49, R164.reuse, R49 ;  /* 0x00000031a4317220 */ /* 0x040fe20000410000 */
[C---:B------:R-:W-:Y:S01]  /*10db0*/  FMUL.FTZ R50, R3.reuse, R50 ;  /* 0x0000003203327220 */ /* 0x040fe20000410000 */
[C---:B------:R-:W-:Y:S01]  /*10dc0*/  FMUL.FTZ R51, R3.reuse, R51 ;  /* 0x0000003303337220 */ /* 0x040fe20000410000 */
[C---:B------:R-:W-:Y:S01]  /*10dd0*/  FMUL.FTZ R116, R164.reuse, R116 ;  /* 0x00000074a4747220 */ /* 0x040fe20000410000 */
[-C--:B------:R-:W-:Y:S03]  /*10de0*/  HMMA.16816.F32.BF16 R44, R156, R146.reuse, R44 ;  /* 0x000000929c2c723c */ /* 0x080fe6000004182c */
[----:B------:R-:W-:Y:S01]  /*10df0*/  FMUL.FTZ R117, R164, R117 ;  /* 0x00000075a4757220 */ /* 0x000fe20000410000 */
[C---:B------:R-:W-:Y:S01]  /*10e00*/  FMUL.FTZ R118, R3.reuse, R118 ;  /* 0x0000007603767220 */ /* 0x040fe20000410000 */
[C---:B------:R-:W-:Y:S01]  /*10e10*/  FMUL.FTZ R119, R3.reuse, R119 ;  /* 0x0000007703777220 */ /* 0x040fe20000410000 */
[C---:B------:R-:W-:Y:S01]  /*10e20*/  FMUL.FTZ R120, R2.reuse, R120 ;  /* 0x0000007802787220 */ /* 0x040fe20000410000 */
[----:B------:R-:W-:Y:S01]  /*10e30*/  FMUL.FTZ R121, R2, R121 ;  /* 0x0000007902797220 */ /* 0x000fe20000410000 */
[C---:B------:R-:W-:Y:S01]  /*10e40*/  HMMA.16816.F32.BF16 R48, R160.reuse, R146, R48 ;  /* 0x00000092a030723c */ /* 0x040fe20000041830 */
[----:B--2---:R-:W-:Y:S01]  /*10e50*/  LDSM.16.MT88.4 R192, [R222+0xb800] ;  /* 0x00b80000dec0783b */ /* 0x004fe20000004200 */
[----:B------:R2:W3:Y:S02]  /*10e60*/  MUFU.EX2 R147, R181 ;  /* 0x000000b500937308 */ /* 0x0004e40000000800 */
        /* <DEDUP_REMOVED lines=11> */
[----:B--2---:R-:W-:Y:S03]  /*10f20*/  LDSM.16.MT88.4 R180, [R219+0xa800] ;  /* 0x00a80000dbb4783b */ /* 0x004fe60000004200 */
        /* <DEDUP_REMOVED lines=11> */
[----:B------:R-:W2:Y:S03]  /*10fe0*/  LDSM.16.MT88.4 R132, [R219+0xb000] ;  /* 0x00b00000db84783b */ /* 0x000ea60000004200 */
[----:B------:R-:W-:Y:S01]  /*10ff0*/  FFMA.FTZ R172, R172, UR4, -R173 ;  /* 0x00000004acac7c23 */ /* 0x000fe200080108ad */
[----:B-1----:R-:W-:Y:S01]  /*11000*/  F2FP.BF16.F32.PACK_AB R174, R144, R155 ;  /* 0x0000009b90ae723e */ /* 0x002fe200000010ff */
        /* <DEDUP_REMOVED lines=8> */
[C---:B------:R-:W-:Y:S04]  /*11090*/  HMMA.16816.F32.BF16 R72, R156.reuse, R136, R72 ;  /* 0x000000889c48723c */ /* 0x040fe80000041848 */
[----:B------:R-:W-:Y:S01]  /*110a0*/  FMUL.FTZ R131, R3, R131 ;  /* 0x0000008303837220 */ /* 0x000fe20000410000 */
[----:B---3--:R-:W-:Y:S01]  /*110b0*/  F2FP.BF16.F32.PACK_AB R175, R147, R145 ;  /* 0x0000009193af723e */ /* 0x008fe200000010ff */
[----:B------:R-:W-:Y:S01]  /*110c0*/  FFMA.FTZ R251, R164, R241, R251 ;  /* 0x000000f1a4fb7223 */ /* 0x000fe200000100fb */
[----:B------:R-:W-:Y:S01]  /*110d0*/  F2FP.BF16.F32.PACK_AB R176, R252, R142 ;  /* 0x0000008efcb0723e */ /* 0x000fe200000010ff */
[-C--:B------:R-:W-:Y:S03]  /*110e0*/  HMMA.16816.F32.BF16 R76, R156, R138.reuse, R76 ;  /* 0x0000008a9c4c723c */ /* 0x080fe6000004184c */
[----:B------:R-:W-:Y:S01]  /*110f0*/  FFMA.FTZ R248, R3, R236, R248 ;  /* 0x000000ec03f87223 */ /* 0x000fe200000100f8 */
[----:B------:R-:W-:Y:S01]  /*11100*/  FFMA.FTZ R215, R2, R239, R215 ;  /* 0x000000ef02d77223 */ /* 0x000fe200000100d7 */
[----:B------:R-:W-:Y:S01]  /*11110*/  FFMA.FTZ R211, R0, R237, R211 ;  /* 0x000000ed00d37223 */ /* 0x000fe200000100d3 */
[----:B------:R-:W-:Y:S01]  /*11120*/  FADD.FTZ R251, R249, R251 ;  /* 0x000000fbf9fb7221 */ /* 0x000fe20000010000 */
[----:B------:R-:W-:Y:S01]  /*11130*/  FADD.FTZ R248, R246, R248 ;  /* 0x000000f8f6f87221 */ /* 0x000fe20000010000 */
[C---:B------:R-:W-:Y:S01]  /*11140*/  HMMA.16816.F32.BF16 R80, R160.reuse, R138, R80 ;  /* 0x0000008aa050723c */ /* 0x040fe20000041850 */
[----:B------:R-:W1:Y:S03]  /*11150*/  LDSM.16.MT88.4 R136, [R152+0x1000] ;  /* 0x001000009888783b */ /* 0x000e660000004200 */
        /* <DEDUP_REMOVED lines=10> */
[----:B------:R-:W-:Y:S01]  /*11200*/  FADD.FTZ R208, R208, R209 ;  /* 0x000000d1d0d07221 */ /* 0x000fe20000010000 */
[C---:B------:R-:W-:Y:S04]  /*11210*/  HMMA.16816.F32.BF16 R88, R156.reuse, R132, R88 ;  /* 0x000000849c58723c */ /* 0x040fe80000041858 */
[C---:B------:R-:W-:Y:S02]  /*11220*/  ISETP.NE.AND P0, PT, R238.reuse, RZ, PT ;  /* 0x000000ffee00720c */ /* 0x040fe40003f05270 */
[----:B------:R-:W-:Y:S02]  /*11230*/  IADD3 R238, PT, PT, R238, -0x1, RZ ;  /* 0xffffffffeeee7810 */ /* 0x000fe40007ffe0ff */
[-C--:B------:R-:W-:Y:S03]  /*11240*/  HMMA.16816.F32.BF16 R92, R156, R134.reuse, R92 ;  /* 0x000000869c5c723c */ /* 0x080fe6000004185c */
[----:B------:R-:W-:Y:S02]  /*11250*/  MOV R2, R165 ;  /* 0x000000a500027202 */ /* 0x000fe40000000f00 */
[----:B------:R-:W-:Y:S02]  /*11260*/  MOV R0, R167 ;  /* 0x000000a700007202 */ /* 0x000fe40000000f00 */
[----:B------:R-:W-:Y:S01]  /*11270*/  MOV R3, R168 ;  /* 0x000000a800037202 */ /* 0x000fe20000000f00 */
[C---:B------:R-:W-:Y:S01]  /*11280*/  HMMA.16816.F32.BF16 R96, R160.reuse, R134, R96 ;  /* 0x00000086a060723c */ /* 0x040fe20000041860 */
[----:B------:R-:W2:Y:S07]  /*11290*/  LDSM.16.MT88.4 R132, [R218+0x1000] ;  /* 0x00100000da84783b */ /* 0x000eae0000004200 */
[-C--:B-1----:R-:W-:Y:S08]  /*112a0*/  HMMA.16816.F32.BF16 R100, R160, R136.reuse, R100 ;  /* 0x00000088a064723c */ /* 0x082ff00000041864 */
[C---:B------:R-:W-:Y:S08]  /*112b0*/  HMMA.16816.F32.BF16 R104, R156.reuse, R136, R104 ;  /* 0x000000889c68723c */ /* 0x040ff00000041868 */
[-C--:B------:R-:W-:Y:S08]  /*112c0*/  HMMA.16816.F32.BF16 R108, R156, R138.reuse, R108 ;  /* 0x0000008a9c6c723c */ /* 0x080ff0000004186c */
[C---:B------:R-:W-:Y:S08]  /*112d0*/  HMMA.16816.F32.BF16 R112, R160.reuse, R138, R112 ;  /* 0x0000008aa070723c */ /* 0x040ff00000041870 */
[-C--:B--2---:R-:W-:Y:S08]  /*112e0*/  HMMA.16816.F32.BF16 R116, R160, R132.reuse, R116 ;  /* 0x00000084a074723c */ /* 0x084ff00000041874 */
[C---:B------:R-:W-:Y:S04]  /*112f0*/  HMMA.16816.F32.BF16 R120, R156.reuse, R132, R120 ;  /* 0x000000849c78723c */ /* 0x040fe80000041878 */
[--C-:B------:R-:W-:Y:S01]  /*11300*/  FFMA.FTZ R132, R170, UR4, -R173.reuse ;  /* 0x00000004aa847c23 */ /* 0x100fe200080108ad */
[--C-:B------:R-:W-:Y:S01]  /*11310*/  FFMA.FTZ R133, R171, UR4, -R173.reuse ;  /* 0x00000004ab857c23 */ /* 0x100fe200080108ad */
[----:B------:R-:W-:Y:S01]  /*11320*/  FFMA.FTZ R173, R169, UR4, -R173 ;  /* 0x00000004a9ad7c23 */ /* 0x000fe200080108ad */
[----:B------:R1:W2:Y:S01]  /*11330*/  MUFU.EX2 R171, R172 ;  /* 0x000000ac00ab7308 */ /* 0x0002a20000000800 */
[-C--:B------:R-:W-:Y:S09]  /*11340*/  HMMA.16816.F32.BF16 R124, R156, R134.reuse, R124 ;  /* 0x000000869c7c723c */ /* 0x080ff2000004187c */
[----:B------:R3:W-:Y:S10]  /*11350*/  MUFU.EX2 R169, R173 ;  /* 0x000000ad00a97308 */ /* 0x0007f40000000800 */
[----:B------:R-:W4:Y:S01]  /*11360*/  MUFU.EX2 R146, R132 ;  /* 0x0000008400927308 */ /* 0x000f220000000800 */
[----:B------:R-:W-:Y:S09]  /*11370*/  HMMA.16816.F32.BF16 R128, R160, R134, R128 ;  /* 0x00000086a080723c */ /* 0x000ff20000041880 */
[----:B------:R5:W4:Y:S01]  /*11380*/  MUFU.EX2 R170, R207 ;  /* 0x000000cf00aa7308 */ /* 0x000b220000000800 */
[----:B-1----:R-:W-:Y:S01]  /*11390*/  F2FP.BF16.F32.PACK_AB R172, R143, R140 ;  /* 0x0000008c8fac723e */ /* 0x002fe200000010ff */
[----:B--2---:R-:W-:Y:S08]  /*113a0*/  FADD.FTZ R208, R171, R208 ;  /* 0x000000d0abd07221 */ /* 0x004ff00000010000 */
[----:B------:R-:W1:Y:S01]  /*113b0*/  MUFU.EX2 R154, R133 ;  /* 0x00000085009a7308 */ /* 0x000e620000000800 */
[----:B---3--:R-:W-:Y:S07]  /*113c0*/  F2FP.BF16.F32.PACK_AB R173, R153, R141 ;  /* 0x0000008d99ad723e */ /* 0x008fee00000010ff */
[-C--:B------:R-:W-:Y:S01]  /*113d0*/  HMMA.16816.F32.BF16 R160, R172, R148.reuse, R4 ;  /* 0x00000094aca0723c */ /* 0x080fe20000041804 */
[----:B-----5:R-:W2:Y:S04]  /*113e0*/  LDSM.16.MT88.4 R204, [R218+0x1800] ;  /* 0x00180000dacc783b */ /* 0x020ea80000004200 */
[----:B----4-:R-:W-:Y:S02]  /*113f0*/  MOV R5, R146 ;  /* 0x0000009200057202 */ /* 0x010fe40000000f00 */
[-C--:B------:R-:W-:Y:S02]  /*11400*/  F2FP.BF16.F32.PACK_AB R178, R170, R179.reuse ;  /* 0x000000b3aab2723e */ /* 0x080fe400000010ff */
[----:B------:R-:W-:Y:S02]  /*11410*/  MOV R4, R179 ;  /* 0x000000b300047202 */ /* 0x000fe40000000f00 */
[----:B-1----:R-:W-:Y:S02]  /*11420*/  F2FP.BF16.F32.PACK_AB R177, R154, R171 ;  /* 0x000000ab9ab1723e */ /* 0x002fe400000010ff */
[----:B------:R-:W-:Y:S02]  /*11430*/  F2FP.BF16.F32.PACK_AB R179, R169, R5 ;  /* 0x00000005a9b3723e */ /* 0x000fe400000010ff */
[----:B------:R-:W-:Y:S02]  /*11440*/  MOV R7, R147 ;  /* 0x0000009300077202 */ /* 0x000fe40000000f00 */
[----:B------:R-:W-:Y:S03]  /*11450*/  MOV R6, R144 ;  /* 0x0000009000067202 */ /* 0x000fe60000000f00 */
[C---:B------:R-:W-:Y:S04]  /*11460*/  HMMA.16816.F32.BF16 R156, R176.reuse, R148, R8 ;  /* 0x00000094b09c723c */ /* 0x040fe80000041808 */
[----:B------:R-:W-:Y:S02]  /*11470*/  MOV R10, R155 ;  /* 0x0000009b000a7202 */ /* 0x000fe40000000f00 */
[----:B------:R-:W-:Y:S02]  /*11480*/  MOV R9, R154 ;  /* 0x0000009a00097202 */ /* 0x000fe40000000f00 */
        /* <DEDUP_REMOVED lines=50> */
[----:B------:R-:W-:Y:S04]  /*117b0*/  HMMA.16816.F32.BF16 R128, R172, R206, R128 ;  /* 0x000000ceac80723c */ /* 0x000fe80000041880 */
[----:B------:R-:W-:Y:S04]  /*117c0*/  MOV R173, R166 ;  /* 0x000000a600ad7202 */ /* 0x000fe80000000f00 */
[----:B------:R-:W-:Y:S01]  /*117d0*/  @!UPT UIADD3 URZ, UPT, UPT, URZ, URZ, URZ ;  /* 0x000000fffffff290 */ /* 0x000fe2000fffe0ff */
[----:B------:R-:W-:Y:S11]  /*117e0*/  @P0 BRA `(.L_x_1183) ;  /* 0xffffffd800f00947 */ /* 0x000ff6000383ffff */
.L_x_1182:
[----:B------:R-:W1:Y:S01]  /*117f0*/  SHFL.BFLY PT, R4, R241, 0x2, 0x1f ;  /* 0x0c401f00f1047f89 */ /* 0x000e6200000e0000 */
[----:B------:R-:W2:Y:S01]  /*11800*/  S2UR UR4, SR_CgaCtaId ;  /* 0x00000000000479c3 */ /* 0x000ea20000008800 */
[----:B------:R-:W-:Y:S02]  /*11810*/  UMOV UR5, 0x400 ;  /* 0x0000040000057882 */ /* 0x000fe40000000000 */
[----:B------:R-:W3:Y:S04]  /*11820*/  SHFL.BFLY PT, R3, R236, 0x2, 0x1f ;  /* 0x0c401f00ec037f89 */ /* 0x000ee800000e0000 */
[----:B------:R-:W4:Y:S01]  /*11830*/  SHFL.BFLY PT, R2, R239, 0x2, 0x1f ;  /* 0x0c401f00ef027f89 */ /* 0x000f2200000e0000 */
[----:B------:R-:W5:Y:S03]  /*11840*/  LDC R20, c[0x0][0x434] ;  /* 0x00010d00ff147b82 */ /* 0x000f660000000800 */
[----:B------:R-:W4:Y:S01]  /*11850*/  SHFL.BFLY PT, R12, R237, 0x2, 0x1f ;  /* 0x0c401f00ed0c7f89 */ /* 0x000f2200000e0000 */
[----:B------:R-:W5:Y:S04]  /*11860*/  S2R R0, SR_TID.X ;  /* 0x0000000000007919 */ /* 0x000f680000002100 */
[----:B------:R-:W5:Y:S01]  /*11870*/  LDC R22, c[0x0][0x434] ;  /* 0x00010d00ff167b82 */ /* 0x000f620000000800 */
[----:B-1----:R-:W-:Y:S01]  /*11880*/  FADD.FTZ R4, R4, R241 ;  /* 0x000000f104047221 */ /* 0x002fe20000010000 */
[----:B--2---:R-:W-:Y:S01]  /*11890*/  ULEA UR4, UR4, UR5, 0x18 ;  /* 0x0000000504047291 */ /* 0x004fe2000f8ec0ff */
[----:B---3--:R-:W-:-:S03]  /*118a0*/  FADD.FTZ R3, R3, R236 ;  /* 0x000000ec03037221 */ /* 0x008fc60000010000 */
[----:B------:R-:W1:Y:S01]  /*118b0*/  SHFL.BFLY PT, R7, R4, 0x1, 0x1f ;  /* 0x0c201f0004077f89 */ /* 0x000e6200000e0000 */
[----:B----4-:R-:W-:-:S03]  /*118c0*/  FADD.FTZ R2, R2, R239 ;  /* 0x000000ef02027221 */ /* 0x010fc60000010000 */
[----:B------:R-:W2:Y:S01]  /*118d0*/  SHFL.BFLY PT, R6, R3, 0x1, 0x1f ;  /* 0x0c201f0003067f89 */ /* 0x000ea200000e0000 */
[----:B------:R-:W-:-:S03]  /*118e0*/  FADD.FTZ R12, R12, R237 ;  /* 0x000000ed0c0c7221 */ /* 0x000fc60000010000 */
[----:B------:R-:W3:Y:S04]  /*118f0*/  SHFL.BFLY PT, R13, R2, 0x1, 0x1f ;  /* 0x0c201f00020d7f89 */ /* 0x000ee800000e0000 */
[----:B------:R-:W4:Y:S01]  /*11900*/  SHFL.BFLY PT, R11, R12, 0x1, 0x1f ;  /* 0x0c201f000c0b7f89 */ /* 0x000f2200000e0000 */
[C---:B-----5:R-:W-:Y:S02]  /*11910*/  SHF.L.U32 R5, R0.reuse, 0x1, RZ ;  /* 0x0000000100057819 */ /* 0x060fe400000006ff */
[C---:B------:R-:W-:Y:S02]  /*11920*/  SHF.L.U32 R8, R0.reuse, 0x4, RZ ;  /* 0x0000000400087819 */ /* 0x040fe400000006ff */
[----:B------:R-:W-:Y:S01]  /*11930*/  LOP3.LUT P0, RZ, R0, 0x4, RZ, 0xc0, !PT ;  /* 0x0000000400ff7812 */ /* 0x000fe2000780c0ff */
[----:B-1----:R-:W-:Y:S01]  /*11940*/  FADD.FTZ R7, R4, R7 ;  /* 0x0000000704077221 */ /* 0x002fe20000010000 */
[----:B------:R-:W-:-:S02]  /*11950*/  LOP3.LUT R4, R5, 0x6, RZ, 0xc0, !PT ;  /* 0x0000000605047812 */ /* 0x000fc400078ec0ff */
[----:B------:R-:W-:Y:S01]  /*11960*/  LOP3.LUT R8, R8, 0x1c0, RZ, 0xc0, !PT ;  /* 0x000001c008087812 */ /* 0x000fe200078ec0ff */
[----:B--2---:R-:W-:Y:S01]  /*11970*/  FADD.FTZ R6, R3, R6 ;  /* 0x0000000603067221 */ /* 0x004fe20000010000 */
[----:B------:R-:W-:Y:S01]  /*11980*/  SHF.L.U32 R3, R0, 0x5, RZ ;  /* 0x0000000500037819 */ /* 0x000fe200000006ff */
[----:B------:R-:W1:Y:S01]  /*11990*/  MUFU.RCP R10, R7 ;  /* 0x00000007000a7308 */ /* 0x000e620000001000 */
[----:B------:R-:W-:Y:S01]  /*119a0*/  LOP3.LUT R8, R8, 0x38, R5, 0xf8, !PT ;  /* 0x0000003808087812 */ /* 0x000fe200078ef805 */
[----:B---3--:R-:W-:Y:S01]  /*119b0*/  FADD.FTZ R13, R2, R13 ;  /* 0x0000000d020d7221 */ /* 0x008fe20000010000 */
[----:B------:R-:W-:Y:S02]  /*119c0*/  LOP3.LUT R3, R4, 0x7c00, R3, 0xf8, !PT ;  /* 0x00007c0004037812 */ /* 0x000fe400078ef803 */
[----:B------:R-:W-:Y:S01]  /*119d0*/  FSETP.NE.FTZ.AND P6, PT, R7, RZ, PT ;  /* 0x000000ff0700720b */ /* 0x000fe20003fd5000 */
[----:B----4-:R-:W-:Y:S01]  /*119e0*/  FADD.FTZ R2, R12, R11 ;  /* 0x0000000b0c027221 */ /* 0x010fe20000010000 */
[----:B------:R-:W-:Y:S01]  /*119f0*/  FSETP.NE.FTZ.AND P4, PT, R13, RZ, PT ;  /* 0x000000ff0d00720b */ /* 0x000fe20003f95000 */
[----:B------:R-:W2:Y:S01]  /*11a00*/  MUFU.RCP R4, R13 ;  /* 0x0000000d00047308 */ /* 0x000ea20000001000 */
[----:B------:R-:W-:Y:S01]  /*11a10*/  LOP3.LUT R3, R3, R8, RZ, 0xfc, !PT ;  /* 0x0000000803037212 */ /* 0x000fe200078efcff */
[----:B------:R-:W3:Y:S01]  /*11a20*/  LDC.U8 R12, c[0x0][0x548] ;  /* 0x00015200ff0c7b82 */ /* 0x000ee20000000000 */
[----:B------:R-:W-:-:S02]  /*11a30*/  FSETP.NE.FTZ.AND P3, PT, R2, RZ, PT ;  /* 0x000000ff0200720b */ /* 0x000fc40003f75000 */
[----:B------:R-:W-:Y:S02]  /*11a40*/  LEA R3, R3, UR4, 0x1 ;  /* 0x0000000403037c11 */ /* 0x000fe4000f8e08ff */
[----:B------:R-:W-:Y:S01]  /*11a50*/  FSETP.NE.FTZ.AND P5, PT, R6, RZ, PT ;  /* 0x000000ff0600720b */ /* 0x000fe20003fb5000 */
[----:B------:R-:W4:Y:S01]  /*11a60*/  MUFU.RCP R5, R2 ;  /* 0x0000000200057308 */ /* 0x000f220000001000 */
[----:B------:R-:W-:Y:S02]  /*11a70*/  IADD3 R17, PT, PT, R3, 0x40, RZ ;  /* 0x0000004003117810 */ /* 0x000fe40007ffe0ff */
[----:B-1----:R-:W-:-:S05]  /*11a80*/  FSEL R10, R10, 1, P6 ;  /* 0x3f8000000a0a7808 */ /* 0x002fca0003000000 */
[----:B------:R-:W1:Y:S01]  /*11a90*/  MUFU.RCP R9, R6 ;  /* 0x0000000600097308 */ /* 0x000e620000001000 */
[----:B------:R-:W-:Y:S01]  /*11aa0*/  FMUL.FTZ R160, R10, R160 ;  /* 0x000000a00aa07220 */ /* 0x000fe20000410000 */
[----:B--2---:R-:W-:Y:S01]  /*11ab0*/  FSEL R4, R4, 1, P4 ;  /* 0x3f80000004047808 */ /* 0x004fe20002000000 */
[C---:B------:R-:W-:Y:S01]  /*11ac0*/  FMUL.FTZ R161, R10.reuse, R161 ;  /* 0x000000a10aa17220 */ /* 0x040fe20000410000 */
[C---:B------:R-:W-:Y:S01]  /*11ad0*/  FMUL.FTZ R148, R10.reuse, R148 ;  /* 0x000000940a947220 */ /* 0x040fe20000410000 */
[C---:B------:R-:W-:Y:S01]  /*11ae0*/  FMUL.FTZ R149, R10.reuse, R149 ;  /* 0x000000950a957220 */ /* 0x040fe20000410000 */
[----:B------:R-:W-:Y:S01]  /*11af0*/  FMUL.FTZ R144, R10, R144 ;  /* 0x000000900a907220 */ /* 0x000fe20000410000 */
[C---:B------:R-:W-:Y:S01]  /*11b00*/  FMUL.FTZ R156, R4.reuse, R156 ;  /* 0x0000009c049c7220 */ /* 0x040fe20000410000 */
[C---:B------:R-:W-:Y:S01]  /*11b10*/  FMUL.FTZ R157, R4.reuse, R157 ;  /* 0x0000009d049d7220 */ /* 0x040fe20000410000 */
[C---:B------:R-:W-:Y:S01]  /*11b20*/  FMUL.FTZ R152, R4.reuse, R152 ;  /* 0x0000009804987220 */ /* 0x040fe20000410000 */
[----:B----4-:R-:W-:Y:S01]  /*11b30*/  FSEL R5, R5, 1, P3 ;  /* 0x3f80000005057808 */ /* 0x010fe20001800000 */
        /* <DEDUP_REMOVED lines=60> */
[----:B------:R-:W-:Y:S01]  /*11f00*/  FMUL.FTZ R5, R5, R127 ;  /* 0x0000007f05057220 */ /* 0x000fe20000410000 */
[----:B------:R-:W-:Y:S01]  /*11f10*/  MOV R4, 0x10 ;  /* 0x0000001000047802 */ /* 0x000fe20000000f00 */
[C---:B------:R-:W-:Y:S01]  /*11f20*/  FMUL.FTZ R145, R10.reuse, R145 ;  /* 0x000000910a917220 */ /* 0x040fe20000410000 */
[----:B-1----:R-:W-:Y:S01]  /*11f30*/  FSEL R9, R9, 1, P5 ;  /* 0x3f80000009097808 */ /* 0x002fe20002800000 */
[----:B------:R-:W-:Y:S01]  /*11f40*/  FMUL.FTZ R132, R10, R132 ;  /* 0x000000840a847220 */ /* 0x000fe20000410000 */
[----:B------:R-:W-:Y:S01]  /*11f50*/  SEL R4, R4, 0xfffffff0, !P0 ;  /* 0xfffffff004047807 */ /* 0x000fe20004000000 */
[----:B------:R-:W-:Y:S01]  /*11f60*/  FMUL.FTZ R133, R10, R133 ;  /* 0x000000850a857220 */ /* 0x000fe20000410000 */
[----:B------:R-:W-:Y:S01]  /*11f70*/  F2FP.BF16.F32.PACK_AB R126, R5, R126 ;  /* 0x0000007e057e723e */ /* 0x000fe200000010ff */
[C---:B------:R-:W-:Y:S01]  /*11f80*/  FMUL.FTZ R162, R9.reuse, R162 ;  /* 0x000000a209a27220 */ /* 0x040fe20000410000 */
[----:B------:R-:W-:Y:S01]  /*11f90*/  MOV R5, 0x20 ;  /* 0x0000002000057802 */ /* 0x000fe20000000f00 */
[C---:B------:R-:W-:Y:S01]  /*11fa0*/  FMUL.FTZ R163, R9.reuse, R163 ;  /* 0x000000a309a37220 */ /* 0x040fe20000410000 */
[C---:B------:R-:W-:Y:S01]  /*11fb0*/  LOP3.LUT P0, RZ, R0.reuse, 0x8, RZ, 0xc0, !PT ;  /* 0x0000000800ff7812 */ /* 0x040fe2000780c0ff */
[----:B------:R-:W-:Y:S01]  /*11fc0*/  FMUL.FTZ R150, R9, R150 ;  /* 0x0000009609967220 */ /* 0x000fe20000410000 */
[----:B------:R-:W-:Y:S01]  /*11fd0*/  IADD3 R11, PT, PT, R3, R4, RZ ;  /* 0x00000004030b7210 */ /* 0x000fe20007ffe0ff */
[----:B------:R-:W-:Y:S01]  /*11fe0*/  FMUL.FTZ R151, R9, R151 ;  /* 0x0000009709977220 */ /* 0x000fe20000410000 */
[----:B------:R-:W-:Y:S01]  /*11ff0*/  SEL R8, R5, 0xffffffe0, !P0 ;  /* 0xffffffe005087807 */ /* 0x000fe20004000000 */
[C---:B------:R-:W-:Y:S01]  /*12000*/  FMUL.FTZ R146, R9.reuse, R146 ;  /* 0x0000009209927220 */ /* 0x040fe20000410000 */
[----:B------:R-:W-:Y:S01]  /*12010*/  LOP3.LUT P0, RZ, R0, 0x10, RZ, 0xc0, !PT ;  /* 0x0000001000ff7812 */ /* 0x000fe2000780c0ff */
[----:B------:R-:W-:Y:S01]  /*12020*/  FMUL.FTZ R147, R9, R147 ;  /* 0x0000009309937220 */ /* 0x000fe20000410000 */
[----:B------:R-:W-:Y:S01]  /*12030*/  IADD3 R5, PT, PT, R3, R8, RZ ;  /* 0x0000000803057210 */ /* 0x000fe20007ffe0ff */
[C---:B------:R-:W-:Y:S01]  /*12040*/  FMUL.FTZ R134, R9.reuse, R134 ;  /* 0x0000008609867220 */ /* 0x040fe20000410000 */
[----:B------:R-:W-:Y:S01]  /*12050*/  FMUL.FTZ R135, R9, R135 ;  /* 0x0000008709877220 */ /* 0x000fe20000410000 */
[----:B------:R-:W-:Y:S01]  /*12060*/  F2FP.BF16.F32.PACK_AB R160, R161, R160 ;  /* 0x000000a0a1a0723e */ /* 0x000fe200000010ff */
[----:B------:R-:W-:Y:S01]  /*12070*/  FMUL.FTZ R36, R10, R36 ;  /* 0x000000240a247220 */ /* 0x000fe20000410000 */
[----:B------:R-:W-:Y:S01]  /*12080*/  IADD3 R15, PT, PT, R4, R5, RZ ;  /* 0x00000005040f7210 */ /* 0x000fe20007ffe0ff */
[C---:B------:R-:W-:Y:S01]  /*12090*/  FMUL.FTZ R37, R10.reuse, R37 ;  /* 0x000000250a257220 */ /* 0x040fe20000410000 */
[----:B------:R-:W-:Y:S01]  /*120a0*/  F2FP.BF16.F32.PACK_AB R162, R163, R162 ;  /* 0x000000a2a3a2723e */ /* 0x000fe200000010ff */
[----:B------:R-:W-:Y:S01]  /*120b0*/  FMUL.FTZ R38, R9, R38 ;  /* 0x0000002609267220 */ /* 0x000fe20000410000 */
[----:B------:R-:W-:Y:S01]  /*120c0*/  F2FP.BF16.F32.PACK_AB R148, R149, R148 ;  /* 0x000000949594723e */ /* 0x000fe200000010ff */
[----:B------:R-:W-:Y:S01]  /*120d0*/  FMUL.FTZ R39, R9, R39 ;  /* 0x0000002709277220 */ /* 0x000fe20000410000 */
[----:B------:R-:W-:Y:S01]  /*120e0*/  @P0 IADD3 R17, PT, PT, R3, -0x40, RZ ;  /* 0xffffffc003110810 */ /* 0x000fe20007ffe0ff */
[C---:B------:R-:W-:Y:S01]  /*120f0*/  FMUL.FTZ R48, R10.reuse, R48 ;  /* 0x000000300a307220 */ /* 0x040fe20000410000 */
[----:B------:R-:W-:Y:S01]  /*12100*/  F2FP.BF16.F32.PACK_AB R150, R151, R150 ;  /* 0x000000969796723e */ /* 0x000fe200000010ff */
[----:B------:R-:W-:Y:S01]  /*12110*/  FMUL.FTZ R49, R10, R49 ;  /* 0x000000310a317220 */ /* 0x000fe20000410000 */
[-C--:B------:R-:W-:Y:S01]  /*12120*/  IADD3 R21, PT, PT, R8, R17.reuse, RZ ;  /* 0x0000001108157210 */ /* 0x080fe20007ffe0ff */
[C---:B------:R-:W-:Y:S01]  /*12130*/  FMUL.FTZ R50, R9.reuse, R50 ;  /* 0x0000003209327220 */ /* 0x040fe20000410000 */
[C---:B------:R-:W-:Y:S01]  /*12140*/  IADD3 R19, PT, PT, R4.reuse, R17, RZ ;  /* 0x0000001104137210 */ /* 0x040fe20007ffe0ff */
[----:B------:R-:W-:Y:S01]  /*12150*/  FMUL.FTZ R51, R9, R51 ;  /* 0x0000003309337220 */ /* 0x000fe20000410000 */
[----:B------:R-:W-:Y:S01]  /*12160*/  IADD3 R23, PT, PT, R4, R21, RZ ;  /* 0x0000001504177210 */ /* 0x000fe20007ffe0ff */
[----:B------:R-:W-:Y:S01]  /*12170*/  STS [R3], R160 ;  /* 0x000000a003007388 */ /* 0x000fe20000000800 */
[----:B------:R-:W1:Y:S01]  /*12180*/  LDC.U8 R4, c[0x0][0x549] ;  /* 0x00015240ff047b82 */ /* 0x000e620000000000 */
[----:B------:R-:W-:Y:S01]  /*12190*/  F2FP.BF16.F32.PACK_AB R156, R157, R156 ;  /* 0x0000009c9d9c723e */ /* 0x000fe200000010ff */
[C---:B------:R-:W-:Y:S01]  /*121a0*/  FMUL.FTZ R52, R10.reuse, R52 ;  /* 0x000000340a347220 */ /* 0x040fe20000410000 */
[----:B------:R-:W-:Y:S01]  /*121b0*/  F2FP.BF16.F32.PACK_AB R158, R159, R158 ;  /* 0x0000009e9f9e723e */ /* 0x000fe200000010ff */
[----:B------:R-:W-:Y:S01]  /*121c0*/  STS [R3+0x400], R162 ;  /* 0x000400a203007388 */ /* 0x000fe20000000800 */
[----:B------:R-:W-:Y:S01]  /*121d0*/  F2FP.BF16.F32.PACK_AB R152, R153, R152 ;  /* 0x000000989998723e */ /* 0x000fe200000010ff */
[C---:B------:R-:W-:Y:S01]  /*121e0*/  FMUL.FTZ R53, R10.reuse, R53 ;  /* 0x000000350a357220 */ /* 0x040fe20000410000 */
        /* <DEDUP_REMOVED lines=79> */
[----:B-1----:R-:W-:Y:S01]  /*126e0*/  ISETP.NE.AND P1, PT, R4, RZ, PT ;  /* 0x000000ff0400720c */ /* 0x002fe20003f25270 */
[----:B------:R-:W-:Y:S01]  /*126f0*/  STS [R17+0x2400], R42 ;  /* 0x0024002a11007388 */ /* 0x000fe20000000800 */
        /* <DEDUP_REMOVED lines=16> */
[C---:B------:R-:W-:Y:S01]  /*12800*/  FMUL.FTZ R119, R9.reuse, R119 ;  /* 0x0000007709777220 */ /* 0x040fe20000410000 */
[----:B------:R-:W-:Y:S01]  /*12810*/  FMUL.FTZ R130, R9, R130 ;  /* 0x0000008209827220 */ /* 0x000fe20000410000 */
[----:B------:R-:W-:Y:S01]  /*12820*/  F2FP.BF16.F32.PACK_AB R92, R93, R92 ;  /* 0x0000005c5d5c723e */ /* 0x000fe200000010ff */
[----:B------:R-:W-:Y:S01]  /*12830*/  STS [R23], R64 ;  /* 0x0000004017007388 */ /* 0x000fe20000000800 */
[----:B------:R-:W-:Y:S01]  /*12840*/  F2FP.BF16.F32.PACK_AB R94, R95, R94 ;  /* 0x0000005e5f5e723e */ /* 0x000fe200000010ff */
[----:B------:R-:W-:Y:S01]  /*12850*/  FMUL.FTZ R128, R10, R128 ;  /* 0x000000800a807220 */ /* 0x000fe20000410000 */
[----:B------:R-:W-:Y:S01]  /*12860*/  ISETP.NE.AND P0, PT, R232, -0x1, PT ;  /* 0xffffffffe800780c */ /* 0x000fe20003f05270 */
[----:B------:R-:W-:Y:S01]  /*12870*/  STS [R23+0x400], R66 ;  /* 0x0004004217007388 */ /* 0x000fe20000000800 */
[----:B------:R-:W-:Y:S01]  /*12880*/  FMUL.FTZ R129, R10, R129 ;  /* 0x000000810a817220 */ /* 0x000fe20000410000 */
[----:B------:R-:W-:Y:S01]  /*12890*/  FMUL.FTZ R9, R9, R131 ;  /* 0x0000008309097220 */ /* 0x000fe20000410000 */
        /* <DEDUP_REMOVED lines=10> */
[----:B------:R-:W-:-:S02]  /*12940*/  F2FP.BF16.F32.PACK_AB R106, R107, R106 ;  /* 0x0000006a6b6a723e */ /* 0x000fc400000010ff */
[----:B------:R-:W-:Y:S01]  /*12950*/  F2FP.BF16.F32.PACK_AB R108, R109, R108 ;  /* 0x0000006c6d6c723e */ /* 0x000fe200000010ff */
[----:B------:R-:W-:Y:S01]  /*12960*/  STS [R23+0x2400], R62 ;  /* 0x0024003e17007388 */ /* 0x000fe20000000800 */
[----:B------:R-:W-:Y:S01]  /*12970*/  F2FP.BF16.F32.PACK_AB R110, R111, R110 ;  /* 0x0000006e6f6e723e */ /* 0x000fe200000010ff */
[----:B------:R4:W1:Y:S01]  /*12980*/  @P5 MUFU.LG2 R25, R6 ;  /* 0x0000000600195308 */ /* 0x0008620000000c00 */
        /* <DEDUP_REMOVED lines=11> */
[----:B---3--:R-:W-:Y:S02]  /*12a40*/  ISETP.NE.AND P2, PT, R12, RZ, !P1 ;  /* 0x000000ff0c00720c */ /* 0x008fe40004f45270 */
[----:B------:R-:W-:Y:S01]  /*12a50*/  @P1 MOV R26, 0x1 ;  /* 0x00000001001a1802 */ /* 0x000fe20000000f00 */
        /* <DEDUP_REMOVED lines=8> */
[----:B---3--:R-:W3:Y:S03]  /*12ae0*/  @P4 LDC R3, c[0x0][0x458] ;  /* 0x00011600ff034b82 */ /* 0x008ee60000000800 */
        /* <DEDUP_REMOVED lines=8> */
[----:B-----5:R-:W1:Y:S03]  /*12b70*/  @P0 LDC.64 R4, c[0x0][0x408] ;  /* 0x00010200ff040b82 */ /* 0x020e660000000a00 */
[----:B------:R-:W-:Y:S04]  /*12b80*/  STS [R17+0x6000], R104 ;  /* 0x0060006811007388 */ /* 0x000fe80000000800 */
[----:B------:R5:W-:Y:S01]  /*12b90*/  STS [R17+0x6400], R106 ;  /* 0x0064006a11007388 */ /* 0x000be20000000800 */
[----:B--2---:R-:W2:Y:S03]  /*12ba0*/  @P1 LDC R15, c[0x0][0x430] ;  /* 0x00010c00ff0f1b82 */ /* 0x004ea60000000800 */
[----:B------:R-:W-:Y:S04]  /*12bb0*/  STS [R19+0x6000], R108 ;  /* 0x0060006c13007388 */ /* 0x000fe80000000800 */
[----:B------:R4:W-:Y:S04]  /*12bc0*/  STS [R19+0x6400], R110 ;  /* 0x0064006e13007388 */ /* 0x0009e80000000800 */
[----:B------:R-:W-:Y:S04]  /*12bd0*/  STS [R21+0x4000], R116 ;  /* 0x0040007415007388 */ /* 0x000fe80000000800 */
[----:B------:R-:W-:Y:S04]  /*12be0*/  STS [R21+0x4400], R118 ;  /* 0x0044007615007388 */ /* 0x000fe80000000800 */
[----:B------:R-:W-:Y:S04]  /*12bf0*/  STS [R23+0x4000], R128 ;  /* 0x0040008017007388 */ /* 0x000fe80000000800 */
[----:B------:R3:W-:Y:S01]  /*12c00*/  STS [R23+0x4400], R9 ;  /* 0x0044000917007388 */ /* 0x0007e20000000800 */
[----:B-----5:R-:W1:Y:S01]  /*12c10*/  @P1 LDC R17, c[0x0][0x430] ;  /* 0x00010c00ff111b82 */ /* 0x020e620000000800 */
[----:B--2---:R-:W-:-:S02]  /*12c20*/  @P1 IMAD R22, R15, R20, RZ ;  /* 0x000000140f161224 */ /* 0x004fc400078e02ff */
[----:B------:R-:W-:Y:S04]  /*12c30*/  STS [R21+0x6000], R120 ;  /* 0x0060007815007388 */ /* 0x000fe80000000800 */
[----:B------:R2:W-:Y:S01]  /*12c40*/  STS [R21+0x6400], R122 ;  /* 0x0064007a15007388 */ /* 0x0005e20000000800 */
[----:B----4-:R-:W4:Y:S01]  /*12c50*/  @P6 LDC R19, c[0x0][0x458] ;  /* 0x00011600ff136b82 */ /* 0x010f220000000800 */
[----:B------:R-:W1:Y:S02]  /*12c60*/  S2R R10, SR_CTAID.X ;  /* 0x00000000000a7919 */ /* 0x000e640000002500 */
[----:B------:R1:W-:Y:S04]  /*12c70*/  STS [R23+0x6000], R124 ;  /* 0x0060007c17007388 */ /* 0x0003e80000000800 */
[----:B------:R1:W-:Y:S01]  /*12c80*/  STS [R23+0x6400], R126 ;  /* 0x0064007e17007388 */ /* 0x0003e20000000800 */
[----:B------:R-:W1:Y:S01]  /*12c90*/  S2R R11, SR_CTAID.Z ;  /* 0x00000000000b7919 */ /* 0x000e620000002700 */
[----:B---3--:R-:W3:Y:S01]  /*12ca0*/  @!P0 LDC.64 R8, c[0x0][0x400] ;  /* 0x00010000ff088b82 */ /* 0x008ee20000000a00 */
[----:B--2---:R2:W1:Y:S01]  /*12cb0*/  @P4 MUFU.LG2 R21, R13 ;  /* 0x0000000d00154308 */ /* 0x0044620000000c00 */
[----:B------:R-:W-:Y:S05]  /*12cc0*/  @P1 BRA `(.L_x_1186) ;  /* 0x0000000000201947 */ /* 0x000fea0003800000 */
[----:B------:R-:W-:Y:S01]  /*12cd0*/  ISETP.NE.AND P1, PT, R12, RZ, PT ;  /* 0x000000ff0c00720c */ /* 0x000fe20003f25270 */
[----:B--2---:R-:W2:-:S12]  /*12ce0*/  LDC R13, c[0x0][0x3e0] ;  /* 0x0000f800ff0d7b82 */ /* 0x004e980000000800 */
[----:B------:R-:W2:Y:S01]  /*12cf0*/  @P1 LDC R26, c[0x0][0x454] ;  /* 0x00011500ff1a1b82 */ /* 0x000ea20000000800 */
[----:B-1----:R-:W-:Y:S02]  /*12d00*/  @P1 MOV R17, 0x1 ;  /* 0x0000000100111802 */ /* 0x002fe40000000f00 */
[----:B------:R-:W-:-:S05]  /*12d10*/  @!P1 MOV R17, 0x1 ;  /* 0x0000000100119802 */ /* 0x000fca0000000f00 */
[----:B------:R-:W1:Y:S01]  /*12d20*/  @P1 LDC R22, c[0x0][0x454] ;  /* 0x00011500ff161b82 */ /* 0x000e620000000800 */
[-C--:B--2---:R-:W-:Y:S02]  /*12d30*/  @P1 IMAD R26, R26, R13.reuse, RZ ;  /* 0x0000000d1a1a1224 */ /* 0x084fe400078e02ff */
[----:B------:R-:W-:-:S07]  /*12d40*/  @!P1 IMAD R26, R20, R13, RZ ;  /* 0x0000000d141a9224 */ /* 0x000fce00078e02ff */
.L_x_1186:
[----:B------:R-:W-:Y:S01]  /*12d50*/  BAR.SYNC.DEFER_BLOCKING 0x0 ;  /* 0x0000000000007b1d */ /* 0x000fe20000010000 */
[----:B------:R-:W-:Y:S01]  /*12d60*/  ISETP.NE.AND P1, PT, R232, -0x1, PT ;  /* 0xffffffffe800780c */ /* 0x000fe20003f25270 */
[----:B------:R-:W-:Y:S01]  /*12d70*/  @P6 FMUL.FTZ R7, R7, 0.69314718246459960938 ;  /* 0x3f31721807076820 */ /* 0x000fe20000410000 */
[----:B---3--:R-:W-:Y:S01]  /*12d80*/  @!P0 IMAD.WIDE.U32 R30, R233, R8, RZ ;  /* 0x00000008e91e8225 */ /* 0x008fe200078e00ff */
[----:B------:R-:W-:-:S03]  /*12d90*/  MOV R18, 0x7f800000 ;  /* 0x7f80000000127802 */ /* 0x000fc60000000f00 */
[----:B-1----:R-:W-:Y:S01]  /*12da0*/  @P4 FMUL.FTZ R21, R21, 0.69314718246459960938 ;  /* 0x3f31721815154820 */ /* 0x002fe20000410000 */
[----:B------:R-:W1:Y:S01]  /*12db0*/  @P3 LDC R6, c[0x0][0x458] ;  /* 0x00011600ff063b82 */ /* 0x000e620000000800 */
[----:B------:R-:W3:Y:S01]  /*12dc0*/  @P3 MUFU.LG2 R2, R2 ;  /* 0x0000000200023308 */ /* 0x000ee20000000c00 */
[----:B------:R-:W-:-:S04]  /*12dd0*/  @P0 IMAD.WIDE.U32 R28, R232, R4, RZ ;  /* 0x00000004e81c0225 */ /* 0x000fc800078e00ff */
[----:B----4-:R-:W-:Y:S01]  /*12de0*/  @P6 FFMA.FTZ R18, R168, R19, R7 ;  /* 0x00000013a8126223 */ /* 0x010fe20000010007 */
[----:B------:R-:W-:Y:S01]  /*12df0*/  MOV R23, 0x7f800000 ;  /* 0x7f80000000177802 */ /* 0x000fe20000000f00 */
[----:B------:R-:W-:Y:S01]  /*12e00*/  @P4 FFMA.FTZ R23, R166, R3, R21 ;  /* 0x00000003a6174223 */ /* 0x000fe20000010015 */
[----:B------:R-:W-:Y:S02]  /*12e10*/  @!P0 IMAD R19, R233, R9, R31 ;  /* 0x00000009e9138224 */ /* 0x000fe400078e021f */
[----:B------:R-:W-:Y:S01]  /*12e20*/  @P5 FMUL.FTZ R8, R25, 0.69314718246459960938 ;  /* 0x3f31721819085820 */ /* 0x000fe20000410000 */
[----:B------:R-:W-:Y:S01]  /*12e30*/  @P0 IMAD R19, R232, R5, R29 ;  /* 0x00000005e8130224 */ /* 0x000fe200078e021d */
[----:B------:R-:W-:Y:S01]  /*12e40*/  MOV R16, 0x7f800000 ;  /* 0x7f80000000107802 */ /* 0x000fe20000000f00 */
[----:B------:R-:W-:Y:S01]  /*12e50*/  @!P1 IMAD R232, R233, R20, RZ ;  /* 0x00000014e9e89224 */ /* 0x000fe200078e02ff */
[----:B------:R-:W-:Y:S01]  /*12e60*/  LOP3.LUT P1, RZ, R0, 0x3, RZ, 0xc0, !PT ;  /* 0x0000000300ff7812 */ /* 0x000fe2000782c0ff */
[----:B------:R-:W-:-:S02]  /*12e70*/  IMAD R22, R11, R22, RZ ;  /* 0x000000160b167224 */ /* 0x000fc400078e02ff */
[----:B------:R-:W-:Y:S01]  /*12e80*/  @P5 FFMA.FTZ R16, R167, R24, R8 ;  /* 0x00000018a7105223 */ /* 0x000fe20000010008 */
[----:B------:R-:W-:Y:S01]  /*12e90*/  IMAD R3, R10, R17, RZ ;  /* 0x000000110a037224 */ /* 0x000fe200078e02ff */
[----:B------:R-:W-:Y:S01]  /*12ea0*/  SHF.R.S32.HI R4, RZ, 0x1f, R232 ;  /* 0x0000001fff047819 */ /* 0x000fe200000114e8 */
[----:B------:R-:W-:Y:S01]  /*12eb0*/  @!P2 IMAD R22, R233, R26, R22 ;  /* 0x0000001ae916a224 */ /* 0x000fe200078e0216 */
[----:B------:R-:W-:Y:S01]  /*12ec0*/  SEL R21, R232, RZ, P2 ;  /* 0x000000ffe8157207 */ /* 0x000fe20001000000 */
[----:B--2---:R2:W4:Y:S01]  /*12ed0*/  LDS.128 R12, [R234+0x3800] ;  /* 0x00380000ea0c7984 */ /* 0x0045220000000c00 */
[----:B------:R-:W-:Y:S01]  /*12ee0*/  SHF.L.U32 R3, R3, 0x7, RZ ;  /* 0x0000000703037819 */ /* 0x000fe200000006ff */
[----:B---3--:R-:W-:Y:S01]  /*12ef0*/  @P3 FMUL.FTZ R2, R2, 0.69314718246459960938 ;  /* 0x3f31721802023820 */ /* 0x008fe20000410000 */
[----:B------:R-:W-:Y:S01]  /*12f00*/  SEL R4, R4, RZ, P2 ;  /* 0x000000ff04047207 */ /* 0x000fe20001000000 */
[----:B------:R-:W-:Y:S01]  /*12f10*/  BSSY.RECONVERGENT B0, `(.L_x_1187) ;  /* 0x0000030000007945 */ /* 0x000fe20003800200 */
[----:B------:R-:W-:-:S02]  /*12f20*/  IADD3 R21, P4, P2, R3, R21, R22 ;  /* 0x0000001503157210 */ /* 0x000fc40007a9e016 */
[----:B------:R-:W-:Y:S02]  /*12f30*/  SHF.R.S32.HI R5, RZ, 0x1f, R22 ;  /* 0x0000001fff057819 */ /* 0x000fe40000011416 */
[----:B------:R-:W-:Y:S02]  /*12f40*/  SHF.R.S32.HI R24, RZ, 0x1f, R3 ;  /* 0x0000001fff187819 */ /* 0x000fe40000011403 */
[----:B------:R-:W-:Y:S01]  /*12f50*/  MOV R20, 0x7f800000 ;  /* 0x7f80000000147802 */ /* 0x000fe20000000f00 */
[----:B-1----:R-:W-:Y:S01]  /*12f60*/  @P3 FFMA.FTZ R20, R165, R6, R2 ;  /* 0x00000006a5143223 */ /* 0x002fe20000010002 */
[----:B------:R-:W-:Y:S02]  /*12f70*/  SHF.R.U32.HI R22, RZ, 0x3, R0 ;  /* 0x00000003ff167819 */ /* 0x000fe40000011600 */
[----:B------:R-:W-:Y:S01]  /*12f80*/  IADD3.X R24, PT, PT, R24, R4, R5, P4, P2 ;  /* 0x0000000418187210 */ /* 0x000fe200027e4405 */
[----:B--2---:R-:W-:Y:S06]  /*12f90*/  @P1 BRA `(.L_x_1188) ;  /* 0x00000000009c1947 */ /* 0x004fec0003800000 */
[--C-:B------:R-:W-:Y:S02]  /*12fa0*/  SHF.R.U32.HI R2, RZ, 0x1, R0.reuse ;  /* 0x00000001ff027819 */ /* 0x100fe40000011600 */
[----:B------:R-:W-:Y:S02]  /*12fb0*/  SHF.R.U32.HI R26, RZ, 0x2, R0 ;  /* 0x00000002ff1a7819 */ /* 0x000fe40000011600 */
[----:B------:R-:W-:-:S04]  /*12fc0*/  LOP3.LUT R3, R2, 0x30, RZ, 0xc0, !PT ;  /* 0x0000003002037812 */ /* 0x000fc800078ec0ff */
[----:B------:R-:W-:-:S04]  /*12fd0*/  LOP3.LUT R26, R3, 0x7, R26, 0xf8, !PT ;  /* 0x00000007031a7812 */ /* 0x000fc800078ef81a */
[C---:B------:R-:W-:Y:S01]  /*12fe0*/  ISETP.GE.AND P6, PT, R26.reuse, R227, PT ;  /* 0x000000e31a00720c */ /* 0x040fe20003fc6270 */
[C---:B------:R-:W-:Y:S01]  /*12ff0*/  VIADD R36, R26.reuse, 0x8 ;  /* 0x000000081a247836 */ /* 0x040fe20000000000 */
[C---:B------:R-:W-:Y:S01]  /*13000*/  LOP3.LUT R34, R26.reuse, 0x40, RZ, 0xfc, !PT ;  /* 0x000000401a227812 */ /* 0x040fe200078efcff */
[----:B------:R-:W-:-:S03]  /*13010*/  VIADD R32, R26, 0x48 ;  /* 0x000000481a207836 */ /* 0x000fc60000000000 */
[-C--:B------:R-:W-:Y:S02]  /*13020*/  ISETP.GE.AND P5, PT, R36, R227.reuse, PT ;  /* 0x000000e32400720c */ /* 0x080fe40003fa6270 */
[-C--:B------:R-:W-:Y:S02]  /*13030*/  ISETP.GE.AND P4, PT, R34, R227.reuse, PT ;  /* 0x000000e32200720c */ /* 0x080fe40003f86270 */
[----:B------:R-:W-:-:S03]  /*13040*/  ISETP.GE.AND P3, PT, R32, R227, PT ;  /* 0x000000e32000720c */ /* 0x000fc60003f66270 */
[----:B------:R-:W1:Y:S01]  /*13050*/  @!P6 LDC.64 R8, c[0x0][0x420] ;  /* 0x00010800ff08eb82 */ /* 0x000e620000000a00 */
[----:B------:R-:W-:-:S05]  /*13060*/  @!P6 IMAD R26, R26, R17, RZ ;  /* 0x000000111a1ae224 */ /* 0x000fca00078e02ff */
[----:B------:R-:W-:Y:S01]  /*13070*/  @!P6 IADD3 R25, P1, PT, R26, R21, RZ ;  /* 0x000000151a19e210 */ /* 0x000fe20007f3e0ff */
[-C--:B------:R-:W-:Y:S01]  /*13080*/  @!P5 IMAD R27, R36, R17.reuse, RZ ;  /* 0x00000011241bd224 */ /* 0x080fe200078e02ff */
[----:B------:R-:W2:Y:S01]  /*13090*/  @!P5 LDC.64 R6, c[0x0][0x420] ;  /* 0x00010800ff06db82 */ /* 0x000ea20000000a00 */
[-C--:B------:R-:W-:Y:S01]  /*130a0*/  @!P4 IMAD R34, R34, R17.reuse, RZ ;  /* 0x000000112222c224 */ /* 0x080fe200078e02ff */
[----:B------:R-:W-:Y:S01]  /*130b0*/  @!P6 LEA.HI.X.SX32 R26, R26, R24, 0x1, P1 ;  /* 0x000000181a1ae211 */ /* 0x000fe200008f0eff */
[----:B------:R-:W-:-:S05]  /*130c0*/  @!P3 IMAD R17, R32, R17, RZ ;  /* 0x000000112011b224 */ /* 0x000fca00078e02ff */
[----:B------:R-:W3:Y:S08]  /*130d0*/  @!P4 LDC.64 R4, c[0x0][0x420] ;  /* 0x00010800ff04cb82 */ /* 0x000ef00000000a00 */
[----:B------:R-:W5:Y:S01]  /*130e0*/  @!P3 LDC.64 R2, c[0x0][0x420] ;  /* 0x00010800ff02bb82 */ /* 0x000f620000000a00 */
[----:B-1----:R-:W-:Y:S02]  /*130f0*/  @!P6 LEA R36, P2, R25, R8, 0x2 ;  /* 0x000000081924e211 */ /* 0x002fe400078410ff */
[----:B------:R-:W-:-:S02]  /*13100*/  @!P5 IADD3 R8, P1, PT, R27, R21, RZ ;  /* 0x000000151b08d210 */ /* 0x000fc40007f3e0ff */
[----:B------:R-:W-:Y:S02]  /*13110*/  @!P6 LEA.HI.X R37, R25, R9, R26, 0x2, P2 ;  /* 0x000000091925e211 */ /* 0x000fe400010f141a */
[----:B------:R-:W-:Y:S02]  /*13120*/  @!P5 LEA.HI.X.SX32 R27, R27, R24, 0x1, P1 ;  /* 0x000000181b1bd211 */ /* 0x000fe400008f0eff */
[----:B--2---:R-:W-:Y:S01]  /*13130*/  @!P5 LEA R26, P1, R8, R6, 0x2 ;  /* 0x00000006081ad211 */ /* 0x004fe200078210ff */
[----:B------:R1:W-:Y:S01]  /*13140*/  @!P6 STG.E desc[UR14][R36.64], R18 ;  /* 0x000000122400e986 */ /* 0x0003e2000c10190e */
[----:B------:R-:W-:Y:S02]  /*13150*/  @!P4 IADD3 R6, P2, PT, R34, R21, RZ ;  /* 0x000000152206c210 */ /* 0x000fe40007f5e0ff */
[----:B------:R-:W-:Y:S02]  /*13160*/  @!P5 LEA.HI.X R27, R8, R7, R27, 0x2, P1 ;  /* 0x00000007081bd211 */ /* 0x000fe400008f141b */
[----:B------:R-:W-:-:S02]  /*13170*/  @!P3 IADD3 R21, P1, PT, R17, R21, RZ ;  /* 0x000000151115b210 */ /* 0x000fc40007f3e0ff */
[----:B------:R-:W-:Y:S01]  /*13180*/  @!P4 LEA.HI.X.SX32 R34, R34, R24, 0x1, P2 ;  /* 0x000000182222c211 */ /* 0x000fe200010f0eff */
[----:B------:R1:W-:Y:S01]  /*13190*/  @!P5 STG.E desc[UR14][R26.64], R16 ;  /* 0x000000101a00d986 */ /* 0x0003e2000c10190e */
[C---:B---3--:R-:W-:Y:S02]  /*131a0*/  @!P4 LEA R4, P2, R6.reuse, R4, 0x2 ;  /* 0x000000040604c211 */ /* 0x048fe400078410ff */
[----:B------:R-:W-:Y:S02]  /*131b0*/  @!P3 LEA.HI.X.SX32 R24, R17, R24, 0x1, P1 ;  /* 0x000000181118b211 */ /* 0x000fe400008f0eff */
[----:B------:R-:W-:Y:S02]  /*131c0*/  @!P4 LEA.HI.X R5, R6, R5, R34, 0x2, P2 ;  /* 0x000000050605c211 */ /* 0x000fe400010f1422 */
[----:B-----5:R-:W-:-:S03]  /*131d0*/  @!P3 LEA R2, P1, R21, R2, 0x2 ;  /* 0x000000021502b211 */ /* 0x020fc600078210ff */
[----:B------:R1:W-:Y:S01]  /*131e0*/  @!P4 STG.E desc[UR14][R4.64], R23 ;  /* 0x000000170400c986 */ /* 0x0003e2000c10190e */
[----:B------:R-:W-:-:S05]  /*131f0*/  @!P3 LEA.HI.X R3, R21, R3, R24, 0x2, P1 ;  /* 0x000000031503b211 */ /* 0x000fca00008f1418 */
[----:B------:R1:W-:Y:S04]  /*13200*/  @!P3 STG.E desc[UR14][R2.64], R20 ;  /* 0x000000140200b986 */ /* 0x0003e8000c10190e */
.L_x_1188:
[----:B------:R-:W-:Y:S05]  /*13210*/  BSYNC.RECONVERGENT B0 ;  /* 0x0000000000007941 */ /* 0x000fea0003800200 */
.L_x_1187:
[----:B-1----:R-:W-:Y:S01]  /*13220*/  IMAD.SHL.U32 R3, R0, 0x8, RZ ;  /* 0x0000000800037824 */ /* 0x002fe200078e00ff */
[----:B------:R-:W1:Y:S01]  /*13230*/  LDCU.64 UR4, c[0x0][0x410] ;  /* 0x00008200ff0477ac */ /* 0x000e620008000a00 */
[----:B------:R-:W-:Y:S01]  /*13240*/  @P0 MOV R30, R28 ;  /* 0x0000001c001e0202 */ /* 0x000fe20000000f00 */
[----:B------:R-:W-:Y:S01]  /*13250*/  IMAD.WIDE.U32 R16, R10, 0x80, RZ ;  /* 0x000000800a107825 */ /* 0x000fe200078e00ff */
[C---:B------:R-:W-:Y:S01]  /*13260*/  IADD3 R4, PT, PT, R22.reuse, 0x50, RZ ;  /* 0x0000005016047810 */ /* 0x040fe20007ffe0ff */
[----:B------:R-:W-:Y:S01]  /*13270*/  BSSY.RECONVERGENT B0, `(.L_x_1189) ;  /* 0x0000022000007945 */ /* 0x000fe20003800200 */
[----:B------:R-:W-:Y:S01]  /*13280*/  LOP3.LUT R3, R3, 0x38, RZ, 0xc0, !PT ;  /* 0x0000003803037812 */ /* 0x000fe200078ec0ff */
[----:B------:R-:W-:Y:S01]  /*13290*/  VIADD R0, R22, 0x20 ;  /* 0x0000002016007836 */ /* 0x000fe20000000000 */
[-C--:B------:R-:W-:Y:S01]  /*132a0*/  ISETP.GE.AND P2, PT, R4, R227.reuse, PT ;  /* 0x000000e30400720c */ /* 0x080fe20003f46270 */
[----:B------:R-:W-:Y:S01]  /*132b0*/  VIADD R2, R22, 0x10 ;  /* 0x0000001016027836 */ /* 0x000fe20000000000 */
[----:B------:R-:W-:Y:S01]  /*132c0*/  IADD3 R18, P0, PT, R3, R30, RZ ;  /* 0x0000001e03127210 */ /* 0x000fe20007f1e0ff */
[----:B------:R2:W3:Y:S01]  /*132d0*/  LDS.128 R4, [R234+0x4000] ;  /* 0x00400000ea047984 */ /* 0x0004e20000000c00 */
[-C--:B------:R-:W-:Y:S01]  /*132e0*/  ISETP.GE.AND P5, PT, R0, R227.reuse, PT ;  /* 0x000000e30000720c */ /* 0x080fe20003fa6270 */
[----:B------:R-:W-:Y:S01]  /*132f0*/  VIADD R0, R22, 0x40 ;  /* 0x0000004016007836 */ /* 0x000fe20000000000 */
[-C--:B------:R-:W-:Y:S01]  /*13300*/  ISETP.GE.AND P6, PT, R2, R227.reuse, PT ;  /* 0x000000e30200720c */ /* 0x080fe20003fc6270 */
[----:B------:R-:W-:Y:S01]  /*13310*/  IMAD.X R19, RZ, RZ, R19, P0 ;  /* 0x000000ffff137224 */ /* 0x000fe200000e0613 */
[CC--:B------:R-:W-:Y:S01]  /*13320*/  ISETP.GE.AND P0, PT, R22.reuse, R227.reuse, PT ;  /* 0x000000e31600720c */ /* 0x0c0fe20003f06270 */
[----:B------:R-:W-:Y:S01]  /*13330*/  VIADD R2, R22, 0x30 ;  /* 0x0000003016027836 */ /* 0x000fe20000000000 */
[----:B------:R-:W-:Y:S01]  /*13340*/  ISETP.GE.AND P3, PT, R0, R227, PT ;  /* 0x000000e30000720c */ /* 0x000fe20003f66270 */
[----:B-1----:R-:W-:-:S03]  /*13350*/  IMAD.WIDE.U32 R18, R11, UR4, R18 ;  /* 0x000000040b127c25 */ /* 0x002fc6000f8e0012 */
[----:B------:R-:W-:Y:S01]  /*13360*/  ISETP.GE.AND P4, PT, R2, R227, PT ;  /* 0x000000e30200720c */ /* 0x000fe20003f86270 */
[----:B------:R-:W-:Y:S02]  /*13370*/  IMAD R21, R11, UR5, R19 ;  /* 0x000000050b157c24 */ /* 0x000fe4000f8e0213 */
[----:B------:R2:W1:Y:S01]  /*13380*/  LDS.128 R8, [R234] ;  /* 0x00000000ea087984 */ /* 0x0004620000000c00 */
[----:B------:R-:W-:-:S05]  /*13390*/  VIADD R0, R22, 0x60 ;  /* 0x0000006016007836 */ /* 0x000fca0000000000 */
[----:B------:R-:W-:Y:S02]  /*133a0*/  ISETP.GE.AND P1, PT, R0, R227, PT ;  /* 0x000000e30000720c */ /* 0x000fe40003f26270 */
[----:B------:R-:W-:Y:S02]  /*133b0*/  LOP3.LUT R0, R16, R22, RZ, 0xfc, !PT ;  /* 0x0000001610007212 */ /* 0x000fe400078efcff */
[----:B------:R-:W-:Y:S01]  /*133c0*/  IADD3 R22, PT, PT, R22, 0x70, RZ ;  /* 0x0000007016167810 */ /* 0x000fe20007ffe0ff */
[----:B------:R-:W-:Y:S08]  /*133d0*/  @P0 BRA `(.L_x_1190) ;  /* 0x00000000002c0947 */ /* 0x000ff00003800000 */
[----:B------:R-:W5:Y:S01]  /*133e0*/  LDCU.64 UR6, c[0x0][0x408] ;  /* 0x00008100ff0677ac */ /* 0x000f620008000a00 */
[----:B------:R-:W-:Y:S01]  /*133f0*/  MOV R20, R18 ;  /* 0x0000001200147202 */ /* 0x000fe20000000f00 */
[----:B------:R-:W4:Y:S01]  /*13400*/  LDCU.64 UR4, c[0x0][0x3f0] ;  /* 0x00007e00ff0477ac */ /* 0x000f220008000a00 */
[----:B-----5:R-:W-:-:S03]  /*13410*/  IMAD R3, R17, UR6, RZ ;  /* 0x0000000611037c24 */ /* 0x020fc6000f8e02ff */
[----:B------:R-:W-:-:S04]  /*13420*/  IMAD.WIDE.U32 R24, R0, UR6, R20 ;  /* 0x0000000600187c25 */ /* 0x000fc8000f8e0014 */
[----:B------:R-:W-:Y:S01]  /*13430*/  IMAD R2, R0, UR7, R3 ;  /* 0x0000000700027c24 */ /* 0x000fe2000f8e0203 */
[----:B----4-:R-:W-:-:S04]  /*13440*/  LEA R26, P0, R24, UR4, 0x1 ;  /* 0x00000004181a7c11 */ /* 0x010fc8000f8008ff */
[----:B------:R-:W-:-:S04]  /*13450*/  IADD3 R2, PT, PT, R2, R25, RZ ;  /* 0x0000001902027210 */ /* 0x000fc80007ffe0ff */
[----:B------:R-:W-:-:S05]  /*13460*/  LEA.HI.X R27, R24, UR5, R2, 0x1, P0 ;  /* 0x00000005181b7c11 */ /* 0x000fca00080f0c02 */
[----:B-1----:R1:W-:Y:S04]  /*13470*/  STG.E.128 desc[UR14][R26.64], R8 ;  /* 0x000000081a007986 */ /* 0x0023e8000c101d0e */
[----:B---3--:R1:W-:Y:S02]  /*13480*/  STG.E.128 desc[UR14][R26.64+0x80], R4 ;  /* 0x000080041a007986 */ /* 0x0083e4000c101d0e */
.L_x_1190:
[----:B------:R-:W-:Y:S05]  /*13490*/  BSYNC.RECONVERGENT B0 ;  /* 0x0000000000007941 */ /* 0x000fea0003800200 */
.L_x_1189:
[----:B-1----:R1:W1:Y:S01]  /*134a0*/  LDS.128 R8, [R234+0x800] ;  /* 0x00080000ea087984 */ /* 0x0022620000000c00 */
[----:B------:R-:W-:Y:S01]  /*134b0*/  BSSY.RECONVERGENT B0, `(.L_x_1191) ;  /* 0x0000012000007945 */ /* 0x000fe20003800200 */
[----:B------:R-:W-:Y:S02]  /*134c0*/  ISETP.GE.AND P0, PT, R22, R227, PT ;  /* 0x000000e31600720c */ /* 0x000fe40003f06270 */
[----:B---3--:R3:W1:Y:S01]  /*134d0*/  LDS.128 R4, [R234+0x4800] ;  /* 0x00480000ea047984 */ /* 0x0086620000000c00 */
[----:B------:R-:W-:Y:S10]  /*134e0*/  @P6 BRA `(.L_x_1192) ;  /* 0x0000000000386947 */ /* 0x000ff40003800000 */
        /* <DEDUP_REMOVED lines=12> */
[----:B-1----:R1:W-:Y:S04]  /*135b0*/  STG.E.128 desc[UR14][R24.64], R8 ;  /* 0x0000000818007986 */ /* 0x0023e8000c101d0e */
[----:B------:R1:W-:Y:S02]  /*135c0*/  STG.E.128 desc[UR14][R24.64+0x80], R4 ;  /* 0x0000800418007986 */ /* 0x0003e4000c101d0e */
.L_x_1192:
[----:B------:R-:W-:Y:S05]  /*135d0*/  BSYNC.RECONVERGENT B0 ;  /* 0x0000000000007941 */ /* 0x000fea0003800200 */
.L_x_1191:
[----:B-1----:R1:W1:Y:S01]  /*135e0*/  LDS.128 R8, [R234+0x1000] ;  /* 0x00100000ea087984 */ /* 0x0022620000000c00 */
[----:B------:R-:W-:Y:S03]  /*135f0*/  BSSY.RECONVERGENT B0, `(.L_x_1193) ;  /* 0x0000011000007945 */ /* 0x000fe60003800200 */
[----:B------:R1:W1:Y:S01]  /*13600*/  LDS.128 R4, [R234+0x5000] ;  /* 0x00500000ea047984 */ /* 0x0002620000000c00 */
        /* <DEDUP_REMOVED lines=15> */
.L_x_1194:
[----:B------:R-:W-:Y:S05]  /*13700*/  BSYNC.RECONVERGENT B0 ;  /* 0x0000000000007941 */ /* 0x000fea0003800200 */
.L_x_1193:
        /* <DEDUP_REMOVED lines=18> */
.L_x_1196:
[----:B------:R-:W-:Y:S05]  /*13830*/  BSYNC.RECONVERGENT B0 ;  /* 0x0000000000007941 */ /* 0x000fea0003800200 */
.L_x_1195:
        /* <DEDUP_REMOVED lines=18> */
.L_x_1198:
[----:B------:R-:W-:Y:S05]  /*13960*/  BSYNC.RECONVERGENT B0 ;  /* 0x0000000000007941 */ /* 0x000fea0003800200 */
.L_x_1197:
        /* <DEDUP_REMOVED lines=18> */
.L_x_1200:
[----:B------:R-:W-:Y:S05]  /*13a90*/  BSYNC.RECONVERGENT B0 ;  /* 0x0000000000007941 */ /* 0x000fea0003800200 */
.L_x_1199:
        /* <DEDUP_REMOVED lines=18> */
.L_x_1202:
[----:B------:R-:W-:Y:S05]  /*13bc0*/  BSYNC.RECONVERGENT B0 ;  /* 0x0000000000007941 */ /* 0x000fea0003800200 */
.L_x_1201:
[----:B-123--:R-:W1:Y:S01]  /*13bd0*/  LDS.128 R232, [R234+0x7800] ;  /* 0x00780000eae87984 */ /* 0x00ee620000000c00 */
[----:B------:R-:W-:Y:S05]  /*13be0*/  @P0 EXIT ;  /* 0x000000000000094d */ /* 0x000fea0003800000 */
[----:B------:R-:W2:Y:S01]  /*13bf0*/  LDCU.64 UR6, c[0x0][0x408] ;  /* 0x00008100ff0677ac */ /* 0x000ea20008000a00 */
[----:B------:R-:W-:Y:S01]  /*13c00*/  IADD3 R0, P0, PT, R0, 0x70, RZ ;  /* 0x0000007000007810 */ /* 0x000fe20007f1e0ff */
[----:B------:R-:W-:Y:S01]  /*13c10*/  IMAD.MOV.U32 R4, RZ, RZ, R18 ;  /* 0x000000ffff047224 */ /* 0x000fe200078e0012 */
[----:B------:R-:W-:Y:S01]  /*13c20*/  MOV R5, R21 ;  /* 0x0000001500057202 */ /* 0x000fe20000000f00 */
[----:B------:R-:W3:Y:S02]  /*13c30*/  LDCU.64 UR4, c[0x0][0x3f0] ;  /* 0x00007e00ff0477ac */ /* 0x000ee40008000a00 */
[----:B------:R-:W-:-:S04]  /*13c40*/  IMAD.X R3, RZ, RZ, R17, P0 ;  /* 0x000000ffff037224 */ /* 0x000fc800000e0611 */
[----:B--2---:R-:W-:Y:S02]  /*13c50*/  IMAD R3, R3, UR6, RZ ;  /* 0x0000000603037c24 */ /* 0x004fe4000f8e02ff */
[----:B------:R-:W-:-:S04]  /*13c60*/  IMAD.WIDE.U32 R4, R0, UR6, R4 ;  /* 0x0000000600047c25 */ /* 0x000fc8000f8e0004 */
[----:B------:R-:W-:Y:S01]  /*13c70*/  IMAD R3, R0, UR7, R3 ;  /* 0x0000000700037c24 */ /* 0x000fe2000f8e0203 */
[----:B---3--:R-:W-:-:S04]  /*13c80*/  LEA R2, P0, R4, UR4, 0x1 ;  /* 0x0000000404027c11 */ /* 0x008fc8000f8008ff */
[----:B------:R-:W-:-:S04]  /*13c90*/  IADD3 R3, PT, PT, R3, R5, RZ ;  /* 0x0000000503037210 */ /* 0x000fc80007ffe0ff */
[----:B------:R-:W-:-:S05]  /*13ca0*/  LEA.HI.X R3, R4, UR5, R3, 0x1, P0 ;  /* 0x0000000504037c11 */ /* 0x000fca00080f0c03 */
[----:B----4-:R-:W-:Y:S04]  /*13cb0*/  STG.E.128 desc[UR14][R2.64], R12 ;  /* 0x0000000c02007986 */ /* 0x010fe8000c101d0e */
[----:B-1----:R-:W-:Y:S01]  /*13cc0*/  STG.E.128 desc[UR14][R2.64+0x80], R232 ;  /* 0x000080e802007986 */ /* 0x002fe2000c101d0e */
[----:B------:R-:W-:Y:S05]  /*13cd0*/  EXIT ;  /* 0x000000000000794d */ /* 0x000fea0003800000 */
.L_x_1203:
        /* <DEDUP_REMOVED lines=10> */
.L_x_1674:


//--------------------- .text._ZN5flash16flash_fwd_kernelI23Flash_fwd_kernel_traitsILi128ELi128ELi32ELi4ELb0ELb0EN7cutlass10bfloat16_tE19Flash_kernel_traitsILi128ELi128ELi32ELi4ES3_EELb1ELb1ELb0ELb1ELb0ELb0ELb0ELb0EEEvNS_16Flash_fwd_paramsE --------------------------
	.section	.text._ZN5flash16flash_fwd_kernelI23Flash_fwd_kernel_traitsILi128ELi128ELi32ELi4ELb0ELb0EN7cutlass10bfloat16_tE19Flash_kernel_traitsILi128ELi128ELi32ELi4ES3_EELb1ELb1ELb0ELb1ELb0ELb0ELb0ELb0EEEvNS_16Flash_fwd_paramsE,"ax",@progbits
	.align	128
        .global         _ZN5flash16flash_fwd_kernelI23Flash_fwd_kernel_traitsILi128ELi128ELi32ELi4ELb0ELb0EN7cutlass10bfloat16_tE19Flash_kernel_traitsILi128ELi128ELi32ELi4ES3_EELb1ELb1ELb0ELb1ELb0ELb0ELb0ELb0EEEvNS_16Flash_fwd_paramsE
        .type           _ZN5flash16flash_fwd_kernelI23Flash_fwd_kernel_traitsILi128ELi128ELi32ELi4ELb0ELb0EN7cutlass10bfloat16_tE19Flash_kernel_traitsILi128ELi128ELi32ELi4ES3_EELb1ELb1ELb0ELb1ELb0ELb0ELb0ELb0EEEvNS_16Flash_fwd_paramsE,@function
        .size           _ZN5flash16flash_fwd_kernelI23Flash_fwd_kernel_traitsILi128ELi128ELi32ELi4ELb0ELb0EN7cutlass10bfloat16_tE19Flash_kernel_traitsILi128ELi128ELi32ELi4ES3_EELb1ELb1ELb0ELb1ELb0ELb0ELb0ELb0EEEvNS_16Flash_fwd_paramsE,(.L_x_1675 - _ZN5flash16flash_fwd_kernelI23Flash_fwd_kernel_traitsILi128ELi128ELi32ELi4ELb0ELb0EN7cutlass10bfloat16_tE19Flash_kernel_traitsILi128ELi128ELi32ELi4ES3_EELb1ELb1ELb0ELb1ELb0ELb0ELb0ELb0EEEvNS_16Flash_fwd_paramsE)
        .other          _ZN5flash16flash_fwd_kernelI23Flash_fwd_kernel_traitsILi128ELi128ELi32ELi4ELb0ELb0EN7cutlass10bfloat16_tE19Flash_kernel_traitsILi128ELi128ELi32ELi4ES3_EELb1ELb1ELb0ELb1ELb0ELb0ELb0ELb0EEEvNS_16Flash_fwd_paramsE,@"STO_CUDA_ENTRY STV_DEFAULT"
_ZN5flash16flash_fwd_kernelI23Flash_fwd_kernel_traitsILi128ELi128ELi32ELi4ELb0ELb0EN7cutlass10bfloat16_tE19Flash_kernel_traitsILi128ELi128ELi32ELi4ES3_EELb1ELb1ELb0ELb1ELb0ELb0ELb0ELb0EEEvNS_16Flash_fwd_paramsE:
.text._ZN5flash16flash_fwd_kernelI23Flash_fwd_kernel_traitsILi128ELi128ELi32ELi4ELb0ELb0EN7cutlass10bfloat16_tE19Flash_kernel_traitsILi128ELi128ELi32ELi4ES3_EELb1ELb1ELb0ELb1ELb0ELb0ELb0ELb0EEEvNS_16Flash_fwd_paramsE:
        /* <DEDUP_REMOVED lines=15> */
[----:B------:R-:W-:Y:S08]  /*00f0*/  S2UR UR25, SR_CTAID.Y ;  /* 0x00000000001979c3 */ /* 0x000ff00000002600 */
[----:B------:R-:W1:Y:S01]  /*0100*/  S2UR UR26, SR_CTAID.Z ;  /* 0x00000000001a79c3 */ /* 0x000e620000002700 */
[----:B----4-:R3:W4:Y:S01]  /*0110*/  @P1 LDG.E.64 R4, desc[UR22][R2.64] ;  /* 0x0000001602041981 */ /* 0x010722000c1e1b00 */
[----:B------:R-:W2:Y:S01]  /*0120*/  LDCU.U8 UR12, c[0x0][0x532] ;  /* 0x0000a640ff0c77ac */ /* 0x000ea20008000000 */
[----:B------:R-:W2:Y:S05]  /*0130*/  LDCU.64 UR6, c[0x0][0x468] ;  /* 0x00008d00ff0677ac */ /* 0x000eaa0008000a00 */
[----:B------:R-:W4:Y:S01]  /*0140*/  @P1 LDC R0, c[0x0][0x520] ;  /* 0x00014800ff001b82 */ /* 0x000f220000000800 */
[----:B---3--:R-:W-:-:S02]  /*0150*/  @P1 IMAD.MOV.U32 R2, RZ, RZ, R12 ;  /* 0x000000ffff021224 */ /* 0x008fc400078e000c */
[----:B------:R-:W-:-:S06]  /*0160*/  @P1 IMAD.MOV.U32 R3, RZ, RZ, R13 ;  /* 0x000000ffff031224 */ /* 0x000fcc00078e000d */
[----:B------:R-:W3:Y:S01]  /*0170*/  @P1 LDG.E.64 R2, desc[UR22][R2.64] ;  /* 0x0000001602021981 */ /* 0x000ee2000c1e1b00 */
[----:B-1----:R-:W-:Y:S01]  /*0180*/  ULOP3.LUT UR4, UR26, UR32, UR25, 0xfe, !UPT ;  /* 0x000000201a047292 */ /* 0x002fe2000f8efe19 */
[----:B------:R-:W-:Y:S01]  /*0190*/  ISETP.NE.U32.AND P4, PT, RZ, UR10, PT ;  /* 0x0000000aff007c0c */ /* 0x000fe2000bf85070 */
[----:B------:R-:W-:Y:S02]  /*01a0*/  UISETP.NE.U32.AND UP4, UPT, UR10, URZ, UPT ;  /* 0x000000ff0a00728c */ /* 0x000fe4000bf85070 */
[----:B------:R-:W-:Y:S01]  /*01b0*/  UISETP.NE.U32.AND UP3, UPT, UR8, URZ, UPT ;  /* 0x000000ff0800728c */ /* 0x000fe2000bf65070 */
[----:B------:R-:W-:Y:S01]  /*01c0*/  ISETP.NE.AND.EX P4, PT, RZ, UR11, PT, P4 ;  /* 0x0000000bff007c0c */ /* 0x000fe2000bf85340 */
[----:B------:R-:W-:Y:S01]  /*01d0*/  UISETP.NE.AND.EX UP4, UPT, UR11, URZ, UPT, UP4 ;  /* 0x000000ff0b00728c */ /* 0x000fe2000bf85340 */
[----:B------:R-:W-:Y:S01]  /*01e0*/  LOP3.LUT P3, RZ, R223, UR4, RZ, 0xfc, !PT ;  /* 0x00000004dfff7c12 */ /* 0x000fe2000f86fcff */
[----:B------:R-:W-:Y:S02]  /*01f0*/  UISETP.NE.AND.EX UP3, UPT, UR9, URZ, UPT, UP3 ;  /* 0x000000ff0900728c */ /* 0x000fe4000bf65330 */
[----:B------:R-:W-:Y:S01]  /*0200*/  USHF.L.U32 UR11, UR25, 0x2, URZ ;  /* 0x00000002190b7899 */ /* 0x000fe200080006ff */
[----:B------:R-:W1:Y:S01]  /*0210*/  LDCU.64 UR4, c[0x0][0x478] ;  /* 0x00008f00ff0477ac */ /* 0x000e620008000a00 */
[----:B------:R-:W-:Y:S01]  /*0220*/  PLOP3.LUT P2, PT, PT, PT, UP4, 0x80, 0x8 ;  /* 0x000000000008781c */ /* 0x000fe20003f4f048 */
[----:B--2---:R-:W-:-:S02]  /*0230*/  UIMAD.WIDE.U32 UR14, UR25, 0x4, UR14 ;  /* 0x00000004190e78a5 */ /* 0x004fc4000f8e000e */
[----:B------:R-:W-:-:S05]  /*0240*/  UISETP.NE.AND UP5, UPT, UR12, URZ, UPT ;  /* 0x000000ff0c00728c */ /* 0x000fca000bfa5270 */
[----:B------:R-:W2:Y:S01]  /*0250*/  @!P3 LDC.64 R6, c[0x0][0x528] ;  /* 0x00014a00ff06bb82 */ /* 0x000ea20000000a00 */
[----:B------:R-:W-:Y:S02]  /*0260*/  UISETP.EQ.U32.AND UP2, UPT, UR6, URZ, UPT ;  /* 0x000000ff0600728c */ /* 0x000fe4000bf42070 */
[----:B------:R-:W-:Y:S02]  /*0270*/  USHF.R.U32.HI UR10, URZ, 0x1e, UR25 ;  /* 0x0000001eff0a7899 */ /* 0x000fe40008011619 */
[----:B------:R-:W-:Y:S02]  /*0280*/  @UP3 UIADD3 UR12, UP1, UPT, UR11, UR8, URZ ;  /* 0x000000080b0c3290 */ /* 0x000fe4000ff3e0ff */
[----:B------:R-:W-:Y:S02]  /*0290*/  UISETP.EQ.OR.EX UP2, UPT, UR7, URZ, !UP5, UP2 ;  /* 0x000000ff0700728c */ /* 0x000fe4000ef42720 */
[----:B------:R-:W-:Y:S02]  /*02a0*/  @UP3 UIADD3.X UR13, UPT, UPT, UR10, UR9, URZ, UP1, !UPT ;  /* 0x000000090a0d3290 */ /* 0x000fe40008ffe4ff */
[----:B-1----:R-:W-:-:S02]  /*02b0*/  UISETP.NE.U32.AND UP0, UPT, UR4, URZ, UPT ;  /* 0x000000ff0400728c */ /* 0x002fc4000bf05070 */
[----:B------:R-:W-:Y:S02]  /*02c0*/  UIADD3 UR9, UP1, UPT, UR11, UR6, URZ ;  /* 0x000000060b097290 */ /* 0x000fe4000ff3e0ff */
[----:B------:R-:W-:Y:S02]  /*02d0*/  UISETP.NE.AND.EX UP0, UPT, UR5, URZ, UPT, UP0 ;  /* 0x000000ff0500728c */ /* 0x000fe4000bf05300 */
[----:B------:R-:W-:-:S09]  /*02e0*/  UIADD3.X UR8, UPT, UPT, UR10, UR7, URZ, UP1, !UPT ;  /* 0x000000070a087290 */ /* 0x000fd20008ffe4ff */
[----:B------:R-:W-:-:S04]  /*02f0*/  @UP0 UIADD3 UR4, UP1, UPT, UR11, UR4, URZ ;  /* 0x000000040b040290 */ /* 0x000fc8000ff3e0ff */
[----:B------:R-:W-:Y:S01]  /*0300*/  @UP0 UIADD3.X UR5, UPT, UPT, UR10, UR5, URZ, UP1, !UPT ;  /* 0x000000050a050290 */ /* 0x000fe20008ffe4ff */
[----:B----4-:R-:W-:Y:S02]  /*0310*/  @P1 R2UR UR30, R4 ;  /* 0x00000000041e12ca */ /* 0x010fe400000e0000 */
[----:B------:R-:W-:-:S11]  /*0320*/  @P1 R2UR UR31, R5 ;  /* 0x00000000051f12ca */ /* 0x000fd600000e0000 */
[----:B------:R-:W-:Y:S02]  /*0330*/  IMAD.U32 R4, RZ, RZ, UR30 ;  /* 0x0000001eff047e24 */ /* 0x000fe4000f8e00ff */
[----:B------:R-:W-:-:S05]  /*0340*/  IMAD.U32 R5, RZ, RZ, UR31 ;  /* 0x0000001fff057e24 */ /* 0x000fca000f8e00ff */
[----:B--2---:R1:W-:Y:S01]  /*0350*/  @!P3 STG.E.64 desc[UR22][R6.64], R4 ;  /* 0x000000040600b986 */ /* 0x0043e2000c101b16 */
[----:B---3--:R-:W-:Y:S01]  /*0360*/  @P1 IADD3 R12, P0, PT, R2, R0, RZ ;  /* 0x00000000020c1210 */ /* 0x008fe20007f1e0ff */
[----:B------:R-:W-:-:S04]  /*0370*/  IMAD.U32 R2, RZ, RZ, UR14 ;  /* 0x0000000eff027e24 */ /* 0x000fc8000f8e00ff */
[----:B------:R-:W-:Y:S01]  /*0380*/  @P1 IMAD.X R13, RZ, RZ, R3, P0 ;  /* 0x000000ffff0d1224 */ /* 0x000fe200000e0603 */
[----:B------:R-:W-:Y:S02]  /*0390*/  PLOP3.LUT P1, PT, PT, PT, UP3, 0x80, 0x8 ;  /* 0x000000000008781c */ /* 0x000fe40003f2f038 */
[----:B------:R-:W-:Y:S01]  /*03a0*/  MOV R3, UR15 ;  /* 0x0000000f00037c02 */ /* 0x000fe20008000f00 */
[----:B-1----:R-:W-:Y:S02]  /*03b0*/  @!P3 IMAD.MOV.U32 R4, RZ, RZ, R12 ;  /* 0x000000ffff04b224 */ /* 0x002fe400078e000c */
[----:B------:R-:W-:-:S05]  /*03c0*/  @!P3 IMAD.MOV.U32 R5, RZ, RZ, R13 ;  /* 0x000000ffff05b224 */ /* 0x000fca00078e000d */
[----:B------:R1:W-:Y:S01]  /*03d0*/  @!P3 STG.E.64 desc[UR22][R6.64+0x8], R4 ;  /* 0x000008040600b986 */ /* 0x0003e2000c101b16 */
[----:B------:R-:W-:-:S03]  /*03e0*/  PLOP3.LUT P3, PT, PT, PT, UP2, 0x80, 0x8 ;  /* 0x000000000008781c */ /* 0x000fc60003f6f028 */
[----:B------:R-:W2:Y:S01]  /*03f0*/  @P4 LDG.E R8, desc[UR22][R2.64] ;  /* 0x0000001602084981 */ /* 0x000ea2000c1e1900 */
[----:B------:R-:W-:-:S03]  /*0400*/  PLOP3.LUT P0, PT, PT, PT, UP0, 0x80, 0x8 ;  /* 0x000000000008781c */ /* 0x000fc60003f0f008 */
[----:B-1----:R1:W3:Y:S01]  /*0410*/  @P2 LDG.E R7, desc[UR22][R2.64+0x4] ;  /* 0x0000041602072981 */ /* 0x0022e2000c1e1900 */
[----:B------:R-:W-:Y:S02]  /*0420*/  IMAD.U32 R4, RZ, RZ, UR4 ;  /* 0x00000004ff047e24 */ /* 0x000fe4000f8e00ff */
[----:B------:R-:W-:Y:S01]  /*0430*/  IMAD.U32 R5, RZ, RZ, UR5 ;  /* 0x00000005ff057e24 */ /* 0x000fe2000f8e00ff */
[----:B------:R-:W4:Y:S06]  /*0440*/  @!UP4 LDCU UR28, c[0x0][0x434] ;  /* 0x00008680ff1cc7ac */ /* 0x000f2c0008000800 */
[----:B------:R-:W5:Y:S01]  /*0450*/  @P0 LDG.E R4, desc[UR22][R4.64] ;  /* 0x0000001604040981 */ /* 0x000f62000c1e1900 */
[----:B------:R-:W-:Y:S01]  /*0460*/  UMOV UR19, 0xffffffff ;  /* 0xffffffff00137882 */ /* 0x000fe20000000000 */
[----:B------:R-:W4:Y:S01]  /*0470*/  @!UP0 LDCU.64 UR4, c[0x0][0x488] ;  /* 0x00009100ff0487ac */ /* 0x000f220008000a00 */
[----:B-1----:R-:W-:-:S02]  /*0480*/  IMAD.U32 R2, RZ, RZ, UR12 ;  /* 0x0000000cff027e24 */ /* 0x002fc4000f8e00ff */
[----:B------:R-:W-:-:S05]  /*0490*/  IMAD.U32 R3, RZ, RZ, UR13 ;  /* 0x0000000dff037e24 */ /* 0x000fca000f8e00ff */
[----:B------:R1:W4:Y:S02]  /*04a0*/  @P1 LDG.E R0, desc[UR22][R2.64] ;  /* 0x0000001602001981 */ /* 0x000324000c1e1900 */
[----:B-1----:R-:W-:Y:S01]  /*04b0*/  MOV R2, UR9 ;  /* 0x0000000900027c02 */ /* 0x002fe20008000f00 */
        /* <DEDUP_REMOVED lines=10> */
[----:B----4-:R-:W-:-:S04]  /*0560*/  @UP4 UIADD3 UR28, UPT, UPT, UR8, -UR19, URZ ;  /* 0x80000013081c4290 */ /* 0x010fc8000fffe0ff */
[----:B------:R-:W-:Y:S01]  /*0570*/  UISETP.GT.AND UP2, UPT, UR28, UR27, UPT ;  /* 0x0000001b1c00728c */ /* 0x000fe2000bf44270 */
[----:B------:R-:W-:-:S05]  /*0580*/  @P1 R2UR UR12, R0 ;  /* 0x00000000000c12ca */ /* 0x000fca00000e0000 */
        /* <DEDUP_REMOVED lines=11> */
.L_x_1204:
[----:B-----5:R-:W-:Y:S01]  /*0640*/  @P0 R2UR UR21, R4 ;  /* 0x00000000041502ca */ /* 0x020fe200000e0000 */
[----:B------:R-:W-:Y:S01]  /*0650*/  @!UP0 UISETP.NE.AND.EX UP2, UPT, UR5, URZ, UPT, UP2 ;  /* 0x000000ff0500828c */ /* 0x000fe2000bf45320 */
[----:B------:R-:W-:-:S13]  /*0660*/  @!P1 EXIT ;  /* 0x000000000000994d */ /* 0x000fda0003800000 */
        /* <DEDUP_REMOVED lines=45> */
.L_x_1206:
        /* <DEDUP_REMOVED lines=20> */
[----:B------:R-:W-:Y:S01]  /*0a80*/  IADD3 R18, PT, PT, R223, 0x40, RZ ;  /* 0x00000040df127810 */ /* 0x000fe20007ffe0ff */
[----:B------:R-:W-:Y:S01]  /*0a90*/  USHF.R.S32.HI UR10, URZ, 0x1f, UR27 ;  /* 0x0000001fff0a7899 */ /* 0x000fe2000801141b */
[----:B------:R-:W-:Y:S01]  /*0aa0*/  IMAD.WIDE.U32 R10, R0, UR26, R2 ;  /* 0x0000001a000a7c25 */ /* 0x000fe2000f8e0002 */
[----:B------:R-:W-:Y:S01]  /*0ab0*/  UIMAD.WIDE.U32 UR32, UR32, 0x80, URZ ;  /* 0x00000080202078a5 */ /* 0x000fe2000f8e00ff */
[----:B------:R-:W-:-:S02]  /*0ac0*/  ISETP.GE.AND P3, PT, R14, UR28, PT ;  /* 0x0000001c0e007c0c */ /* 0x000fc4000bf66270 */
[----:B------:R-:W-:Y:S01]  /*0ad0*/  IMAD.U32 R0, RZ, RZ, UR5 ;  /* 0x00000005ff007e24 */ /* 0x000fe2000f8e00ff */
[----:B--2---:R-:W-:Y:S01]  /*0ae0*/  UIMAD UR7, UR25, UR7, URZ ;  /* 0x00000007190772a4 */ /* 0x004fe2000f8e02ff */
[----:B------:R-:W-:Y:S01]  /*0af0*/  ISETP.GE.AND P2, PT, R15, UR28, PT ;  /* 0x0000001c0f007c0c */ /* 0x000fe2000bf46270 */
[----:B------:R-:W-:Y:S01]  /*0b00*/  USHF.R.S32.HI UR5, URZ, 0x1f, UR8 ;  /* 0x0000001fff057899 */ /* 0x000fe20008011408 */
[----:B------:R-:W-:Y:S01]  /*0b10*/  ISETP.GE.AND P1, PT, R16, UR28, PT ;  /* 0x0000001c10007c0c */ /* 0x000fe2000bf26270 */
[----:B------:R-:W-:Y:S01]  /*0b20*/  USEL UR7, UR7, UR19, !UP0 ;  /* 0x0000001307077287 */ /* 0x000fe2000c000000 */
[----:B------:R-:W-:Y:S01]  /*0b30*/  ISETP.GE.AND P4, PT, R18, UR28, PT ;  /* 0x0000001c12007c0c */ /* 0x000fe2000bf86270 */
[----:B------:R-:W-:Y:S01]  /*0b40*/  IMAD R9, R0, UR26, R11 ;  /* 0x0000001a00097c24 */ /* 0x000fe2000f8e020b */
[----:B------:R-:W-:Y:S01]  /*0b50*/  LOP3.LUT R7, R223, UR32, RZ, 0xfc, !PT ;  /* 0x00000020df077c12 */ /* 0x000fe2000f8efcff */
[----:B------:R-:W-:Y:S01]  /*0b60*/  USHF.R.S32.HI UR4, URZ, 0x1f, UR7 ;  /* 0x0000001fff047899 */ /* 0x000fe20008011407 */
[----:B------:R-:W-:Y:S01]  /*0b70*/  LOP3.LUT R13, R12, 0x40, RZ, 0xfc, !PT ;  /* 0x000000400c0d7812 */ /* 0x000fe200078efcff */
[----:B------:R-:W-:-:S02]  /*0b80*/  USEL UR7, UR7, URZ, UP1 ;  /* 0x000000ff07077287 */ /* 0x000fc40008800000 */
        /* <DEDUP_REMOVED lines=19> */
.L_x_1208:
[----:B------:R-:W-:Y:S05]  /*0cc0*/  BSYNC.RECONVERGENT B0 ;  /* 0x0000000000007941 */ /* 0x000fea0003800200 */
.L_x_1207:
        /* <DEDUP_REMOVED lines=21> */
.L_x_1210:
[----:B------:R-:W-:Y:S05]  /*0e20*/  BSYNC.RECONVERGENT B0 ;  /* 0x0000000000007941 */ /* 0x000fea0003800200 */
.L_x_1209:
        /* <DEDUP_REMOVED lines=21> */
.L_x_1212:
[----:B------:R-:W-:Y:S05]  /*0f80*/  BSYNC.RECONVERGENT B0 ;  /* 0x0000000000007941 */ /* 0x000fea0003800200 */
.L_x_1211:
        /* <DEDUP_REMOVED lines=20> */
.L_x_1214:
[----:B------:R-:W-:Y:S05]  /*10d0*/  BSYNC.RECONVERGENT B0 ;  /* 0x0000000000007941 */ /* 0x000fea0003800200 */
.L_x_1213:
        /* <DEDUP_REMOVED lines=20> */
.L_x_1216:
[----:B------:R-:W-:Y:S05]  /*1220*/  BSYNC.RECONVERGENT B0 ;  /* 0x0000000000007941 */ /* 0x000fea0003800200 */
.L_x_1215:
        /* <DEDUP_REMOVED lines=20> */
.L_x_1218:
[----:B------:R-:W-:Y:S05]  /*1370*/  BSYNC.RECONVERGENT B0 ;  /* 0x0000000000007941 */ /* 0x000fea0003800200 */
.L_x_1217:
        /* <DEDUP_REMOVED lines=20> */
.L_x_1220:
[----:B------:R-:W-:Y:S05]  /*14c0*/  BSYNC.RECONVERGENT B0 ;  /* 0x0000000000007941 */ /* 0x000fea0003800200 */
.L_x_1219:
        /* <DEDUP_REMOVED lines=20> */
.L_x_1222:
[----:B------:R-:W-:Y:S05]  /*1610*/  BSYNC.RECONVERGENT B0 ;  /* 0x0000000000007941 */ /* 0x000fea0003800200 */
.L_x_1221:
        /* <DEDUP_REMOVED lines=10> */
.L_x_1224:
[----:B------:R-:W-:Y:S05]  /*16c0*/  BSYNC.RECONVERGENT B0 ;  /* 0x0000000000007941 */ /* 0x000fea0003800200 */
.L_x_1223:
        /* <DEDUP_REMOVED lines=15> */
.L_x_1226:
[----:B------:R-:W-:Y:S05]  /*17c0*/  BSYNC.RECONVERGENT B0 ;  /* 0x0000000000007941 */ /* 0x000fea0003800200 */
.L_x_1225:
        /* <DEDUP_REMOVED lines=10> */
.L_x_1228:
[----:B------:R-:W-:Y:S05]  /*1870*/  BSYNC.RECONVERGENT B0 ;  /* 0x0000000000007941 */ /* 0x000fea0003800200 */
.L_x_1227:
        /* <DEDUP_REMOVED lines=10> */
.L_x_1230:
[----:B------:R-:W-:Y:S05]  /*1920*/  BSYNC.RECONVERGENT B0 ;  /* 0x0000000000007941 */ /* 0x000fea0003800200 */
.L_x_1229:
        /* <DEDUP_REMOVED lines=10> */
.L_x_1232:
[----:B------:R-:W-:Y:S05]  /*19d0*/  BSYNC.RECONVERGENT B0 ;  /* 0x0000000000007941 */ /* 0x000fea0003800200 */
.L_x_1231:
        /* <DEDUP_REMOVED lines=10> */
.L_x_1234:
[----:B------:R-:W-:Y:S05]  /*1a80*/  BSYNC.RECONVERGENT B0 ;  /* 0x0000000000007941 */ /* 0x000fea0003800200 */
.L_x_1233:
        /* <DEDUP_REMOVED lines=10> */
.L_x_1236:
[----:B------:R-:W-:Y:S05]  /*1b30*/  BSYNC.RECONVERGENT B0 ;  /* 0x0000000000007941 */ /* 0x000fea0003800200 */
.L_x_1235:
        /* <DEDUP_REMOVED lines=10> */
.L_x_1205:
        /* <DEDUP_REMOVED lines=21> */
.L_x_1237:
[----:B------:R-:W1:Y:S01]  /*1d30*/  LDCU.64 UR10, c[0x0][0x3b8] ;  /* 0x00007700ff0a77ac */ /* 0x000e620008000a00 */
[----:B------:R-:W-:-:S04]  /*1d40*/  UIADD3 UR15, UPT, UPT, UR12, UR13, URZ ;  /* 0x0000000d0c0f7290 */ /* 0x000fc8000fffe0ff */
[----:B-1----:R-:W-:Y:S02]  /*1d50*/  UIMAD.WIDE.U32 UR16, UR15, UR10, URZ ;  /* 0x0000000a0f1072a5 */ /* 0x002fe4000f8e00ff */
[----:B------:R-:W-:-:S04]  /*1d60*/  UIMAD UR15, UR15, UR11, URZ ;  /* 0x0000000b0f0f72a4 */ /* 0x000fc8000f8e02ff */
[----:B------:R-:W-:Y:S02]  /*1d70*/  UIADD3 UR15, UPT, UPT, UR17, UR15, URZ ;  /* 0x0000000f110f7290 */ /* 0x000fe4000fffe0ff */
.L_x_1238:
        /* <DEDUP_REMOVED lines=38> */
.L_x_1239:
[----:B------:R-:W1:Y:S01]  /*1fe0*/  LDCU.64 UR8, c[0x0][0x3c0] ;  /* 0x00007800ff0877ac */ /* 0x000e620008000a00 */
[----:B------:R-:W-:-:S04]  /*1ff0*/  UIADD3 UR12, UPT, UPT, UR12, UR13, URZ ;  /* 0x0000000d0c0c7290 */ /* 0x000fc8000fffe0ff */
[----:B-1----:R-:W-:Y:S02]  /*2000*/  UIMAD.WIDE.U32 UR36, UR12, UR8, URZ ;  /* 0x000000080c2472a5 */ /* 0x002fe4000f8e00ff */
[----:B------:R-:W-:-:S04]  /*2010*/  UIMAD UR12, UR12, UR9, URZ ;  /* 0x000000090c0c72a4 */ /* 0x000fc8000f8e02ff */
[----:B------:R-:W-:-:S12]  /*2020*/  UIADD3 UR33, UPT, UPT, UR37, UR12, URZ ;  /* 0x0000000c25217290 */ /* 0x000fd8000fffe0ff */
.L_x_1240:
[--C-:B------:R-:W-:Y:S01]  /*2030*/  SHF.R.U32.HI R14, RZ, 0x3, R223.reuse ;  /* 0x00000003ff0e7819 */ /* 0x100fe200000116df */
[----:B------:R-:W-:Y:S01]  /*2040*/  IMAD.SHL.U32 R227, R223, 0x8, RZ ;  /* 0x00000008dfe37824 */ /* 0x000fe200078e00ff */
[----:B------:R-:W-:Y:S01]  /*2050*/  UIADD3 UR18, UPT, UPT, -UR27, UR28, URZ ;  /* 0x0000001c1b127290 */ /* 0x000fe2000fffe1ff */
[----:B------:R-:W-:Y:S01]  /*2060*/  SHF.R.S32.HI R10, RZ, 0x1f, R0 ;  /* 0x0000001fff0a7819 */ /* 0x000fe20000011400 */
[----:B------:R-:W1:Y:S01]  /*2070*/  LDCU.128 UR4, c[0x0][0x3d0] ;  /* 0x00007a00ff0477ac */ /* 0x000e620008000c00 */
[C---:B------:R-:W-:Y:S01]  /*2080*/  VIADD R2, R14.reuse, 0x20 ;  /* 0x000000200e027836 */ /* 0x040fe20000000000 */
[C---:B------:R-:W-:Y:S01]  /*2090*/  LOP3.LUT R5, R227.reuse, 0x1f8, RZ, 0xc0, !PT ;  /* 0x000001f8e3057812 */ /* 0x040fe200078ec0ff */
[----:B------:R-:W-:Y:S01]  /*20a0*/  VIADD R4, R14, 0x30 ;  /* 0x000000300e047836 */ /* 0x000fe20000000000 */
[----:B------:R-:W-:Y:S01]  /*20b0*/  LOP3.LUT R217, R227, 0x38, RZ, 0xc0, !PT ;  /* 0x00000038e3d97812 */ /* 0x000fe200078ec0ff */
[----:B------:R-:W2:Y:S01]  /*20c0*/  LDCU.64 UR12, c[0x0][0x3c8] ;  /* 0x00007900ff0c77ac */ /* 0x000ea20008000a00 */
[----:B------:R-:W-:Y:S01]  /*20d0*/  ISETP.GE.AND P3, PT, R2, UR18, PT ;  /* 0x0000001202007c0c */ /* 0x000fe2000bf66270 */
[----:B------:R-:W3:Y:S01]  /*20e0*/  S2UR UR34, SR_CgaCtaId ;  /* 0x00000000002279c3 */ /* 0x000ee20000008800 */
[----:B------:R-:W-:Y:S01]  /*20f0*/  LOP3.LUT R2, R5, 0x38, R223, 0x78, !PT ;  /* 0x0000003805027812 */ /* 0x000fe200078e78df */
[C---:B------:R-:W-:Y:S01]  /*2100*/  VIADD R15, R14.reuse, 0x10 ;  /* 0x000000100e0f7836 */ /* 0x040fe20000000000 */
[----:B------:R-:W-:Y:S01]  /*2110*/  IADD3 R3, PT, PT, R14, 0x40, RZ ;  /* 0x000000400e037810 */ /* 0x000fe20007ffe0ff */
[----:B------:R-:W-:Y:S01]  /*2120*/  BSSY.RECONVERGENT B0, `(.L_x_1241) ;  /* 0x0000045000007945 */ /* 0x000fe20003800200 */
[----:B------:R-:W-:-:S02]  /*2130*/  LOP3.LUT R227, R2, 0x1e00, R227, 0xf8, !PT ;  /* 0x00001e0002e37812 */ /* 0x000fc400078ef8e3 */
[----:B------:R-:W-:Y:S02]  /*2140*/  ISETP.GE.AND P1, PT, R4, UR18, PT ;  /* 0x0000001204007c0c */ /* 0x000fe4000bf26270 */
[C---:B------:R-:W-:Y:S01]  /*2150*/  IADD3 R2, P5, PT, R217.reuse, UR16, RZ ;  /* 0x00000010d9027c10 */ /* 0x040fe2000ffbe0ff */
[----:B------:R-:W4:Y:S01]  /*2160*/  LDCU.64 UR16, c[0x0][0x388] ;  /* 0x00007100ff1077ac */ /* 0x000f220008000a00 */
[----:B------:R-:W-:Y:S02]  /*2170*/  IADD3 R4, P4, PT, R217, UR36, RZ ;  /* 0x00000024d9047c10 */ /* 0x000fe4000ff9e0ff */
[----:B------:R-:W-:Y:S01]  /*2180*/  ISETP.GE.AND P2, PT, R3, UR18, PT ;  /* 0x0000001203007c0c */ /* 0x000fe2000bf46270 */
[----:B------:R-:W-:Y:S01]  /*2190*/  IMAD.X R3, RZ, RZ, UR15, P5 ;  /* 0x0000000fff037e24 */ /* 0x000fe2000a8e06ff */
[C---:B------:R-:W-:Y:S01]  /*21a0*/  IADD3 R8, P0, PT, R217.reuse, UR14, RZ ;  /* 0x0000000ed9087c10 */ /* 0x040fe2000ff1e0ff */
[----:B------:R-:W5:Y:S01]  /*21b0*/  LDCU.64 UR14, c[0x0][0x390] ;  /* 0x00007200ff0e77ac */ /* 0x000f620008000a00 */
[----:B------:R-:W-:Y:S01]  /*21c0*/  IMAD.X R5, RZ, RZ, UR33, P4 ;  /* 0x00000021ff057e24 */ /* 0x000fe2000a0e06ff */
[----:B--2---:R-:W-:Y:S01]  /*21d0*/  MOV R11, UR12 ;  /* 0x0000000c000b7c02 */ /* 0x004fe20008000f00 */
[----:B------:R-:W-:Y:S01]  /*21e0*/  IMAD.WIDE.U32 R2, R14, UR10, R2 ;  /* 0x0000000a0e027c25 */ /* 0x000fe2000f8e0002 */
[----:B------:R-:W-:Y:S01]  /*21f0*/  UIMAD.WIDE.U32 UR32, UR32, 0x80, URZ ;  /* 0x00000080202078a5 */ /* 0x000fe2000f8e00ff */
[----:B------:R-:W-:-:S02]  /*2200*/  LOP3.LUT R241, R217, 0x40, RZ, 0xfc, !PT ;  /* 0x00000040d9f17812 */ /* 0x000fc400078efcff */
[----:B------:R-:W-:-:S04]  /*2210*/  IMAD.WIDE.U32 R6, R14, UR8, R4 ;  /* 0x000000080e067c25 */ /* 0x000fc8000f8e0004 */
[C---:B------:R-:W-:Y:S02]  /*2220*/  IMAD R5, R14.reuse, UR11, R3 ;  /* 0x0000000b0e057c24 */ /* 0x040fe4000f8e0203 */
[----:B------:R-:W-:Y:S02]  /*2230*/  IMAD R3, R14, UR9, R7 ;  /* 0x000000090e037c24 */ /* 0x000fe4000f8e0207 */
[----:B------:R-:W-:Y:S02]  /*2240*/  IMAD.MOV.U32 R4, RZ, RZ, R2 ;  /* 0x000000ffff047224 */ /* 0x000fe400078e0002 */
[----:B-1----:R-:W-:Y:S02]  /*2250*/  IMAD R7, R10, UR6, RZ ;  /* 0x000000060a077c24 */ /* 0x002fe4000f8e02ff */
[----:B------:R-:W-:Y:S02]  /*2260*/  IMAD.MOV.U32 R2, RZ, RZ, R6 ;  /* 0x000000ffff027224 */ /* 0x000fe400078e0006 */
[C---:B------:R-:W-:Y:S01]  /*2270*/  IMAD R6, R0.reuse, UR7, R7 ;  /* 0x0000000700067c24 */ /* 0x040fe2000f8e0207 */
[----:B------:R-:W-:Y:S01]  /*2280*/  USHF.L.U64.HI UR7, UR10, 0x5, UR11 ;  /* 0x000000050a077899 */ /* 0x000fe2000801020b */
[----:B------:R-:W-:Y:S01]  /*2290*/  IMAD.WIDE.U32 R2, R0, UR6, R2 ;  /* 0x0000000600027c25 */ /* 0x000fe2000f8e0002 */
[----:B------:R-:W-:-:S02]  /*22a0*/  UMOV UR6, 0x400 ;  /* 0x0000040000067882 */ /* 0x000fc40000000000 */
[----:B---3--:R-:W-:Y:S01]  /*22b0*/  ULEA UR6, UR34, UR6, 0x18 ;  /* 0x0000000622067291 */ /* 0x008fe2000f8ec0ff */
[----:B------:R-:W-:Y:S01]  /*22c0*/  IMAD.X R9, RZ, RZ, UR29, P0 ;  /* 0x0000001dff097e24 */ /* 0x000fe200080e06ff */
[C---:B-----5:R-:W-:Y:S01]  /*22d0*/  LEA R240, P0, R2.reuse, UR14, 0x1 ;  /* 0x0000000e02f07c11 */ /* 0x060fe2000f8008ff */
[----:B------:R-:W-:Y:S01]  /*22e0*/  IMAD.IADD R3, R3, 0x1, R6 ;  /* 0x0000000103037824 */ /* 0x000fe200078e0206 */
[----:B------:R-:W-:Y:S01]  /*22f0*/  USHF.L.U32 UR14, UR10, 0x5, URZ ;  /* 0x000000050a0e7899 */ /* 0x000fe200080006ff */
[----:B------:R-:W-:Y:S01]  /*2300*/  IMAD.WIDE.U32 R8, R11, UR26, R8 ;  /* 0x0000001a0b087c25 */ /* 0x000fe2000f8e0008 */
[----:B------:R-:W-:Y:S02]  /*2310*/  LEA R227, R227, UR6, 0x1 ;  /* 0x00000006e3e37c11 */ /* 0x000fe4000f8e08ff */
[----:B------:R-:W-:Y:S01]  /*2320*/  LEA.HI.X R239, R2, UR15, R3, 0x1, P0 ;  /* 0x0000000f02ef7c11 */ /* 0x000fe200080f0c03 */
[----:B------:R-:W-:Y:S01]  /*2330*/  IMAD R11, R10, UR4, RZ ;  /* 0x000000040a0b7c24 */ /* 0x000fe2000f8e02ff */
[----:B------:R-:W-:Y:S01]  /*2340*/  ISETP.GE.AND P0, PT, R14, UR18, PT ;  /* 0x000000120e007c0c */ /* 0x000fe2000bf06270 */
[----:B------:R-:W-:Y:S01]  /*2350*/  IMAD.WIDE.U32 R4, R0, UR4, R4 ;  /* 0x0000000400047c25 */ /* 0x000fe2000f8e0004 */
[----:B------:R-:W-:-:S03]  /*2360*/  LOP3.LUT R10, R14, UR32, RZ, 0xfc, !PT ;  /* 0x000000200e0a7c12 */ /* 0x000fc6000f8efcff */
[----:B------:R-:W-:Y:S01]  /*2370*/  IMAD R11, R0, UR5, R11 ;  /* 0x00000005000b7c24 */ /* 0x000fe2000f8e020b */
[----:B----4-:R-:W-:-:S04]  /*2380*/  LEA R230, P4, R4, UR16, 0x1 ;  /* 0x0000001004e67c11 */ /* 0x010fc8000f8808ff */
[----:B------:R-:W-:Y:S01]  /*2390*/  IADD3 R0, PT, PT, R5, R11, RZ ;  /* 0x0000000b05007210 */ /* 0x000fe20007ffe0ff */
[----:B------:R-:W-:-:S03]  /*23a0*/  VIADD R11, R14, 0x50 ;  /* 0x000000500e0b7836 */ /* 0x000fc60000000000 */
[----:B------:R-:W-:Y:S02]  /*23b0*/  LEA.HI.X R229, R4, UR17, R0, 0x1, P4 ;  /* 0x0000001104e57c11 */ /* 0x000fe4000a0f0c00 */
[----:B------:R-:W-:Y:S02]  /*23c0*/  MOV R0, UR13 ;  /* 0x0000000d00007c02 */ /* 0x000fe40008000f00 */
[----:B------:R-:W-:-:S03]  /*23d0*/  ISETP.GE.AND P4, PT, R15, UR18, PT ;  /* 0x000000120f007c0c */ /* 0x000fc6000bf86270 */
[----:B------:R-:W-:Y:S01]  /*23e0*/  IMAD R7, R0, UR26, R9 ;  /* 0x0000001a00077c24 */ /* 0x000fe2000f8e0209 */
[----:B------:R-:W-:Y:S09]  /*23f0*/  @P0 BRA `(.L_x_1242) ;  /* 0x00000000005c0947 */ /* 0x000ff20003800000 */
        /* <DEDUP_REMOVED lines=23> */
.L_x_1242:
[----:B------:R-:W-:Y:S05]  /*2570*/  BSYNC.RECONVERGENT B0 ;  /* 0x0000000000007941 */ /* 0x000fea0003800200 */
.L_x_1241:
[----:B------:R-:W-:Y:S01]  /*2580*/  UIADD3 UR15, UPT, UPT, UR20, -0x1, URZ ;  /* 0xffffffff140f7890 */ /* 0x000fe2000fffe0ff */
[----:B------:R-:W-:Y:S01]  /*2590*/  BSSY.RECONVERGENT B0, `(.L_x_1243) ;  /* 0x000001d000007945 */ /* 0x000fe20003800200 */
[----:B------:R-:W-:Y:S02]  /*25a0*/  ISETP.GE.AND P0, PT, R11, UR18, PT ;  /* 0x000000120b007c0c */ /* 0x000fe4000bf06270 */
[----:B------:R-:W-:Y:S01]  /*25b0*/  IADD3 R11, PT, PT, R14, 0x60, RZ ;  /* 0x000000600e0b7810 */ /* 0x000fe20007ffe0ff */
[----:B------:R-:W-:Y:S05]  /*25c0*/  @P4 BRA `(.L_x_1244) ;  /* 0x0000000000644947 */ /* 0x000fea0003800000 */
[----:B------:R-:W2:Y:S01]  /*25d0*/  LDCU.64 UR12, c[0x0][0x3b0] ;  /* 0x00007600ff0c77ac */ /* 0x000ea20008000a00 */
[----:B-1----:R-:W-:Y:S01]  /*25e0*/  IADD3 R2, P4, PT, R10, 0x10, RZ ;  /* 0x000000100a027810 */ /* 0x002fe20007f9e0ff */
[----:B------:R-:W-:Y:S01]  /*25f0*/  IMAD.MOV.U32 R4, RZ, RZ, R8 ;  /* 0x000000ffff047224 */ /* 0x000fe200078e0008 */
        /* <DEDUP_REMOVED lines=22> */
.L_x_1244:
[----:B------:R-:W-:Y:S05]  /*2760*/  BSYNC.RECONVERGENT B0 ;  /* 0x0000000000007941 */ /* 0x000fea0003800200 */
.L_x_1243:
[----:B------:R-:W-:Y:S01]  /*2770*/  USHF.L.U64.HI UR16, UR10, 0x4, UR11 ;  /* 0x000000040a107899 */ /* 0x000fe2000801020b */
[----:B------:R-:W-:Y:S01]  /*2780*/  BSSY.RECONVERGENT B0, `(.L_x_1245) ;  /* 0x000001d000007945 */ /* 0x000fe20003800200 */
[----:B------:R-:W-:Y:S02]  /*2790*/  ISETP.GE.AND P6, PT, R11, UR18, PT ;  /* 0x000000120b007c0c */ /* 0x000fe4000bfc6270 */
[----:B------:R-:W-:Y:S01]  /*27a0*/  IADD3 R11, PT, PT, R14, 0x70, RZ ;  /* 0x000000700e0b7810 */ /* 0x000fe20007ffe0ff */
[----:B------:R-:W-:Y:S05]  /*27b0*/  @P3 BRA `(.L_x_1246) ;  /* 0x0000000000643947 */ /* 0x000fea0003800000 */
[----:B------:R-:W3:Y:S01]  /*27c0*/  LDCU.64 UR12, c[0x0][0x3b0] ;  /* 0x00007600ff0c77ac */ /* 0x000ee20008000a00 */
[----:B-12---:R-:W-:Y:S01]  /*27d0*/  IADD3 R2, P3, PT, R10, 0x20, RZ ;  /* 0x000000200a027810 */ /* 0x006fe20007f7e0ff */
[----:B------:R-:W-:Y:S01]  /*27e0*/  IMAD.MOV.U32 R4, RZ, RZ, R8 ;  /* 0x000000ffff047224 */ /* 0x000fe200078e0008 */
        /* <DEDUP_REMOVED lines=22> */
.L_x_1246:
[----:B------:R-:W-:Y:S05]  /*2950*/  BSYNC.RECONVERGENT B0 ;  /* 0x0000000000007941 */ /* 0x000fea0003800200 */
.L_x_1245:
[----:B------:R-:W-:Y:S01]  /*2960*/  UIMAD UR17, UR15, -0x20, UR21 ;  /* 0xffffffe00f1178a4 */ /* 0x000fe2000f8e0215 */
[----:B------:R-:W-:Y:S01]  /*2970*/  BSSY.RECONVERGENT B0, `(.L_x_1247) ;  /* 0x000001c000007945 */ /* 0x000fe20003800200 */
[----:B------:R-:W-:-:S03]  /*2980*/  ISETP.GE.AND P5, PT, R11, UR18, PT ;  /* 0x000000120b007c0c */ /* 0x000fc6000bfa6270 */
[----:B------:R-:W-:Y:S10]  /*2990*/  @P1 BRA `(.L_x_1248) ;  /* 0x0000000000641947 */ /* 0x000ff40003800000 */
[----:B------:R-:W4:Y:S01]  /*29a0*/  LDCU.64 UR12, c[0x0][0x3b0] ;  /* 0x00007600ff0c77ac */ /* 0x000f220008000a00 */
[----:B-123--:R-:W-:Y:S01]  /*29b0*/  IADD3 R2, P1, PT, R10, 0x30, RZ ;  /* 0x000000300a027810 */ /* 0x00efe20007f3e0ff */
[----:B------:R-:W-:Y:S01]  /*29c0*/  IMAD.MOV.U32 R4, RZ, RZ, R8 ;  /* 0x000000ffff047224 */ /* 0x000fe200078e0008 */
        /* <DEDUP_REMOVED lines=22> */
.L_x_1248:
[----:B------:R-:W-:Y:S05]  /*2b30*/  BSYNC.RECONVERGENT B0 ;  /* 0x0000000000007941 */ /* 0x000fea0003800200 */
.L_x_1247:
[----:B------:R-:W-:Y:S01]  /*2b40*/  USHF.L.U32 UR29, UR10, 0x4, URZ ;  /* 0x000000040a1d7899 */ /* 0x000fe200080006ff */
[----:B------:R-:W-:Y:S01]  /*2b50*/  BSSY.RECONVERGENT B0, `(.L_x_1249) ;  /* 0x000001c000007945 */ /* 0x000fe20003800200 */
[----:B------:R-:W-:-:S03]  /*2b60*/  ISETP.GE.AND P1, PT, R14, UR17, PT ;  /* 0x000000110e007c0c */ /* 0x000fc6000bf26270 */
[----:B------:R-:W-:Y:S10]  /*2b70*/  @P2 BRA `(.L_x_1250) ;  /* 0x0000000000642947 */ /* 0x000ff40003800000 */
[----:B------:R-:W5:Y:S01]  /*2b80*/  LDCU.64 UR12, c[0x0][0x3b0] ;  /* 0x00007600ff0c77ac */ /* 0x000f620008000a00 */
[----:B-1234-:R-:W-:Y:S01]  /*2b90*/  IADD3 R2, P2, PT, R10, 0x40, RZ ;  /* 0x000000400a027810 */ /* 0x01efe20007f5e0ff */
        /* <DEDUP_REMOVED lines=23> */
.L_x_1250:
[----:B------:R-:W-:Y:S05]  /*2d10*/  BSYNC.RECONVERGENT B0 ;  /* 0x0000000000007941 */ /* 0x000fea0003800200 */
.L_x_1249:
[----:B------:R-:W-:Y:S01]  /*2d20*/  UIMAD.WIDE.U32 UR34, UR14, UR15, URZ ;  /* 0x0000000f0e2272a5 */ /* 0x000fe2000f8e00ff */
        /* <DEDUP_REMOVED lines=28> */
.L_x_1252:
[----:B------:R-:W-:Y:S05]  /*2ef0*/  BSYNC.RECONVERGENT B0 ;  /* 0x0000000000007941 */ /* 0x000fea0003800200 */
.L_x_1251:
[----:B------:R-:W-:Y:S04]  /*2f00*/  BSSY.RECONVERGENT B0, `(.L_x_1253) ;  /* 0x000001b000007945 */ /* 0x000fe80003800200 */
[----:B------:R-:W-:Y:S05]  /*2f10*/  @P6 BRA `(.L_x_1254) ;  /* 0x0000000000646947 */ /* 0x000fea0003800000 */
        /* <DEDUP_REMOVED lines=25> */
.L_x_1254:
[----:B------:R-:W-:Y:S05]  /*30b0*/  BSYNC.RECONVERGENT B0 ;  /* 0x0000000000007941 */ /* 0x000fea0003800200 */
.L_x_1253:
[----:B------:R-:W-:Y:S04]  /*30c0*/  BSSY.RECONVERGENT B0, `(.L_x_1255) ;  /* 0x000001b000007945 */ /* 0x000fe80003800200 */
[----:B------:R-:W-:Y:S05]  /*30d0*/  @P5 BRA `(.L_x_1256) ;  /* 0x0000000000645947 */ /* 0x000fea0003800000 */
[----:B------:R-:W5:Y:S01]  /*30e0*/  LDCU.64 UR12, c[0x0][0x3b0] ;  /* 0x00007600ff0c77ac */ /* 0x000f620008000a00 */
[----:B------:R-:W-:Y:S02]  /*30f0*/  IADD3 R0, P0, PT, R10, 0x70, RZ ;  /* 0x000000700a007810 */ /* 0x000fe40007f1e0ff */
[----:B-1234-:R-:W-:Y:S01]  /*3100*/  MOV R3, R7 ;  /* 0x0000000700037202 */ /* 0x01efe20000000f00 */
[----:B------:R-:W1:Y:S02]  /*3110*/  LDCU UR36, c[0x0][0x440] ;  /* 0x00008800ff2477ac */ /* 0x000e640008000800 */
[----:B------:R-:W-:Y:S01]  /*3120*/  IMAD.X R2, RZ, RZ, UR33, P0 ;  /* 0x00000021ff027e24 */ /* 0x000fe200080e06ff */
[----:B------:R-:W2:Y:S03]  /*3130*/  LDCU.64 UR4, c[0x0][0x380] ;  /* 0x00007000ff0477ac */ /* 0x000ea60008000a00 */
[----:B-----5:R-:W-:-:S02]  /*3140*/  IMAD R6, R2, UR12, RZ ;  /* 0x0000000c02067c24 */ /* 0x020fc4000f8e02ff */
[----:B------:R-:W-:Y:S01]  /*3150*/  IMAD.MOV.U32 R2, RZ, RZ, R8 ;  /* 0x000000ffff027224 */ /* 0x000fe200078e0008 */
[----:B-1----:R-:W-:-:S03]  /*3160*/  ISETP.GE.AND P2, PT, R217, UR36, PT ;  /* 0x00000024d9007c0c */ /* 0x002fc6000bf46270 */
[----:B------:R-:W-:Y:S01]  /*3170*/  IMAD.WIDE.U32 R4, R0, UR12, R2 ;  /* 0x0000000c00047c25 */ /* 0x000fe2000f8e0002 */
[----:B------:R-:W-:-:S03]  /*3180*/  ISETP.GE.AND P0, PT, R241, UR36, PT ;  /* 0x00000024f1007c0c */ /* 0x000fc6000bf06270 */
[----:B------:R-:W-:Y:S01]  /*3190*/  IMAD R0, R0, UR13, R6 ;  /* 0x0000000d00007c24 */ /* 0x000fe2000f8e0206 */
[----:B--2---:R-:W-:-:S03]  /*31a0*/  LEA R2, P3, R4, UR4, 0x1 ;  /* 0x0000000404027c11 */ /* 0x004fc6000f8608ff */
        /* <DEDUP_REMOVED lines=12> */
.L_x_1256:
[----:B------:R-:W-:Y:S05]  /*3270*/  BSYNC.RECONVERGENT B0 ;  /* 0x0000000000007941 */ /* 0x000fea0003800200 */
.L_x_1255:
        /* <DEDUP_REMOVED lines=8> */
[----:B-1234-:R-:W-:-:S04]  /*3300*/  LEA R2, P3, R4, R230, 0x1 ;  /* 0x000000e604027211 */ /* 0x01efc800078608ff */
        /* <DEDUP_REMOVED lines=13> */
.L_x_1258:
[----:B------:R-:W-:Y:S05]  /*33e0*/  BSYNC.RECONVERGENT B0 ;  /* 0x0000000000007941 */ /* 0x000fea0003800200 */
.L_x_1257:
[----:B------:R-:W-:Y:S04]  /*33f0*/  BSSY.RECONVERGENT B0, `(.L_x_1259) ;  /* 0x0000015000007945 */ /* 0x000fe80003800200 */
[----:B------:R-:W-:Y:S05]  /*3400*/  @P4 BRA `(.L_x_1260) ;  /* 0x00000000004c4947 */ /* 0x000fea0003800000 */
[----:B------:R-:W5:Y:S01]  /*3410*/  LDCU UR4, c[0x0][0x440] ;  /* 0x00008800ff0477ac */ /* 0x000f620008000800 */
[----:B------:R-:W-:-:S04]  /*3420*/  UIADD3 UR11, UP0, UPT, UR29, UR34, URZ ;  /* 0x000000221d0b7290 */ /* 0x000fc8000ff1e0ff */
[----:B------:R-:W-:Y:S02]  /*3430*/  UIADD3.X UR10, UPT, UPT, UR16, UR5, URZ, UP0, !UPT ;  /* 0x00000005100a7290 */ /* 0x000fe400087fe4ff */
[----:B------:R-:W-:-:S04]  /*3440*/  IMAD.U32 R0, RZ, RZ, UR11 ;  /* 0x0000000bff007e24 */ /* 0x000fc8000f8e00ff */
[----:B-1234-:R-:W-:Y:S01]  /*3450*/  IMAD.U32 R3, RZ, RZ, UR10 ;  /* 0x0000000aff037e24 */ /* 0x01efe2000f8e00ff */
        /* <DEDUP_REMOVED lines=14> */
.L_x_1260:
[----:B------:R-:W-:Y:S05]  /*3540*/  BSYNC.RECONVERGENT B0 ;  /* 0x0000000000007941 */ /* 0x000fea0003800200 */
.L_x_1259:
[----:B------:R-:W5:Y:S01]  /*3550*/  LDCU.64 UR10, c[0x0][0x538] ;  /* 0x0000a700ff0a77ac */ /* 0x000f620008000a00 */
[----:B------:R-:W0:Y:S01]  /*3560*/  LDGDEPBAR ;  /* 0x00000000000079af */ /* 0x000e220000000000 */
[----:B-----5:R-:W-:-:S04]  /*3570*/  UISETP.NE.U32.AND UP1, UPT, UR10, URZ, UPT ;  /* 0x000000ff0a00728c */ /* 0x020fc8000bf25070 */
[----:B------:R-:W-:Y:S01]  /*3580*/  UISETP.NE.AND.EX UP1, UPT, UR11, URZ, UPT, UP1 ;  /* 0x000000ff0b00728c */ /* 0x000fe2000bf25310 */
[--C-:B------:R-:W-:Y:S01]  /*3590*/  SHF.R.U32.HI R219, RZ, 0x1, R223.reuse ;  /* 0x00000001ffdb7819 */ /* 0x100fe200000116df */
[C---:B------:R-:W-:Y:S01]  /*35a0*/  IMAD.SHL.U32 R97, R223.reuse, 0x40, RZ ;  /* 0x00000040df617824 */ /* 0x040fe200078e00ff */
[----:B------:R-:W-:Y:S02]  /*35b0*/  SHF.R.U32.HI R5, RZ, 0x2, R223 ;  /* 0x00000002ff057819 */ /* 0x000fe400000116df */
[C---:B------:R-:W-:Y:S01]  /*35c0*/  LOP3.LUT R94, R223.reuse, 0x1f, RZ, 0xc0, !PT ;  /* 0x0000001fdf5e7812 */ /* 0x040fe200078ec0ff */
[C---:B------:R-:W-:Y:S01]  /*35d0*/  IMAD.SHL.U32 R220, R223.reuse, 0x20, RZ ;  /* 0x00000020dfdc7824 */ /* 0x040fe200078e00ff */
[----:B------:R-:W-:Y:S01]  /*35e0*/  PLOP3.LUT P0, PT, PT, PT, UP1, 0x80, 0x8 ;  /* 0x000000000008781c */ /* 0x000fe20003f0f018 */
[----:B------:R-:W-:Y:S01]  /*35f0*/  IMAD.MOV.U32 R88, RZ, RZ, 0x10 ;  /* 0x00000010ff587424 */ /* 0x000fe200078e00ff */
[----:B------:R-:W-:Y:S01]  /*3600*/  LOP3.LUT P6, RZ, R223, 0x2, RZ, 0xc0, !PT ;  /* 0x00000002dfff7812 */ /* 0x000fe200078cc0ff */
[----:B------:R-:W-:Y:S01]  /*3610*/  IMAD.MOV.U32 R28, RZ, RZ, 0x20 ;  /* 0x00000020ff1c7424 */ /* 0x000fe200078e00ff */
[----:B------:R-:W5:Y:S01]  /*3620*/  @UP1 LDCU.64 UR4, c[0x0][0x540] ;  /* 0x0000a800ff0417ac */ /* 0x000f620008000a00 */
[----:B------:R-:W-:-:S04]  /*3630*/  DEPBAR.LE SB0, 0x0 ;  /* 0x000080000000791a */ /* 0x000fc80000000000 */
[----:B------:R-:W-:Y:S01]  /*3640*/  @UP1 UMOV UR12, UR26 ;  /* 0x0000001a000c1c82 */ /* 0x000fe20008000000 */
[----:B------:R-:W-:Y:S02]  /*3650*/  @UP1 UMOV UR13, URZ ;  /* 0x000000ff000d1c82 */ /* 0x000fe40008000000 */
[----:B-----5:R-:W-:Y:S01]  /*3660*/  @UP1 UIMAD.WIDE.U32 UR12, UR25, UR4, UR12 ;  /* 0x00000004190c12a5 */ /* 0x020fe2000f8e000c */
[----:B------:R-:W5:Y:S03]  /*3670*/  LDCU UR4, c[0x0][0x3e0] ;  /* 0x00007c00ff0477ac */ /* 0x000f660008000800 */
[----:B------:R-:W-:Y:S02]  /*3680*/  @UP1 UIMAD UR5, UR25, UR5, UR13 ;  /* 0x00000005190512a4 */ /* 0x000fe4000f8e020d */
[----:B------:R-:W-:-:S04]  /*3690*/  @UP1 ULEA UR10, UP0, UR12, UR10, 0x2 ;  /* 0x0000000a0c0a1291 */ /* 0x000fc8000f8010ff */
[----:B------:R-:W-:Y:S02]  /*36a0*/  @UP1 ULEA.HI.X UR11, UR12, UR11, UR5, 0x2, UP0 ;  /* 0x0000000b0c0b1291 */ /* 0x000fe400080f1405 */
[----:B-1234-:R-:W-:-:S03]  /*36b0*/  IMAD.U32 R2, RZ, RZ, UR10 ;  /* 0x0000000aff027e24 */ /* 0x01efc6000f8e00ff */
[----:B------:R-:W1:Y:S01]  /*36c0*/  @UP1 LDCU UR5, c[0x0][0x458] ;  /* 0x00008b00ff0517ac */ /* 0x000e620008000800 */
[----:B------:R-:W-:-:S05]  /*36d0*/  IMAD.U32 R3, RZ, RZ, UR11 ;  /* 0x0000000bff037e24 */ /* 0x000fca000f8e00ff */
[----:B------:R1:W2:Y:S01]  /*36e0*/  @P0 LDG.E R4, desc[UR22][R2.64] ;  /* 0x0000001602040981 */ /* 0x0002a2000c1e1900 */
[----:B------:R-:W-:Y:S01]  /*36f0*/  LOP3.LUT R0, R219, 0x1f0, RZ, 0xc0, !PT ;  /* 0x000001f0db007812 */ /* 0x000fe200078ec0ff */
[----:B-----5:R-:W-:Y:S01]  /*3700*/  UIMAD UR4, UR25, UR4, UR26 ;  /* 0x00000004190472a4 */ /* 0x020fe2000f8e021a */
[----:B------:R-:W-:Y:S01]  /*3710*/  LOP3.LUT R245, R217, 0x1c0, R97, 0xf8, !PT ;  /* 0x000001c0d9f57812 */ /* 0x000fe200078ef861 */
[----:B------:R-:W-:Y:S01]  /*3720*/  BSSY.RECONVERGENT B0, `(.L_x_1261) ;  /* 0x0000035000007945 */ /* 0x000fe20003800200 */
[----:B------:R-:W-:Y:S01]  /*3730*/  LOP3.LUT R7, R223, 0x8, RZ, 0xc0, !PT ;  /* 0x00000008df077812 */ /* 0x000fe200078ec0ff */
[----:B------:R-:W-:Y:S01]  /*3740*/  USHF.L.U32 UR10, UR4, 0x5, URZ ;  /* 0x00000005040a7899 */ /* 0x000fe200080006ff */
[----:B------:R-:W-:Y:S01]  /*3750*/  LOP3.LUT R220, R220, 0x7c00, RZ, 0xc0, !PT ;  /* 0x00007c00dcdc7812 */ /* 0x000fe200078ec0ff */
[----:B------:R3:W-:Y:S01]  /*3760*/  STL [R1+0x20], R245 ;  /* 0x000020f501007387 */ /* 0x0007e20000100800 */
[----:B------:R-:W-:Y:S01]  /*3770*/  USHF.L.U64.HI UR4, UR8, 0x5, UR9 ;  /* 0x0000000508047899 */ /* 0x000fe20008010209 */
[----:B------:R-:W-:Y:S01]  /*3780*/  SEL R88, R88, 0xfffffff0, !P6 ;  /* 0xfffffff058587807 */ /* 0x000fe20007000000 */
[----:B------:R-:W-:Y:S01]  /*3790*/  BAR.SYNC.DEFER_BLOCKING 0x0 ;  /* 0x0000000000007b1d */ /* 0x000fe20000010000 */
[----:B------:R-:W-:Y:S01]  /*37a0*/  IADD3 R94, P3, P2, R12, UR10, R94 ;  /* 0x0000000a0c5e7c10 */ /* 0x000fe2000fa7e05e */
[----:B------:R-:W-:Y:S01]  /*37b0*/  USHF.R.S32.HI UR10, URZ, 0x1f, UR10 ;  /* 0x0000001fff0a7899 */ /* 0x000fe2000801140a */
[----:B------:R-:W-:Y:S01]  /*37c0*/  LOP3.LUT R6, R97, 0x200, RZ, 0xc0, !PT ;  /* 0x0000020061067812 */ /* 0x000fe200078ec0ff */
[----:B------:R-:W-:-:S04]  /*37d0*/  UIMAD UR4, UR4, UR15, URZ ;  /* 0x0000000f040472a4 */ /* 0x000fc8000f8e02ff */
[----:B------:R-:W-:Y:S01]  /*37e0*/  IADD3.X R96, PT, PT, R13, UR10, RZ, P3, P2 ;  /* 0x0000000a0d607c10 */ /* 0x000fe20009fe44ff */
[----:B-1----:R-:W2:Y:S01]  /*37f0*/  @P0 MUFU.RCP R2, UR5 ;  /* 0x0000000500020d08 */ /* 0x002ea20008001000 */
[----:B------:R-:W-:Y:S01]  /*3800*/  IMAD.U32 R3, RZ, RZ, UR27 ;  /* 0x0000001bff037e24 */ /* 0x000fe2000f8e00ff */
[----:B------:R-:W-:-:S04]  /*3810*/  UMOV UR5, URZ ;  /* 0x000000ff00057c82 */ /* 0x000fc80008000000 */
[----:B------:R-:W-:Y:S02]  /*3820*/  IADD3 R0, PT, PT, R0, 0x1, R3 ;  /* 0x0000000100007810 */ /* 0x000fe40007ffe003 */
[----:B------:R-:W-:-:S04]  /*3830*/  LOP3.LUT R3, R5, 0x7, RZ, 0xc0, !PT ;  /* 0x0000000705037812 */ /* 0x000fc800078ec0ff */
[----:B------:R-:W-:Y:S01]  /*3840*/  IADD3 R3, PT, PT, R0, -UR28, R3 ;  /* 0x8000001c00037c10 */ /* 0x000fe2000fffe003 */
[----:B--2---:R-:W-:Y:S01]  /*3850*/  @P0 FMUL.FTZ R0, R4, R2 ;  /* 0x0000000204000220 */ /* 0x004fe20000410000 */
[----:B------:R-:W-:-:S04]  /*3860*/  IMAD.U32 R2, RZ, RZ, UR21 ;  /* 0x00000015ff027e24 */ /* 0x000fc8000f8e00ff */
[----:B------:R-:W-:Y:S01]  /*3870*/  @P0 R2UR UR11, R0 ;  /* 0x00000000000b02ca */ /* 0x000fe200000e0000 */
[----:B------:R-:W-:Y:S01]  /*3880*/  IMAD.SHL.U32 R0, R223, 0x2, RZ ;  /* 0x00000002df007824 */ /* 0x000fe200078e00ff */
[----:B------:R-:W-:Y:S01]  /*3890*/  IADD3 R92, PT, PT, R3, UR24, R2 ;  /* 0x00000018035c7c10 */ /* 0x000fe2000fffe002 */
[----:B------:R-:W-:Y:S01]  /*38a0*/  USHF.L.U32 UR24, UR8, 0x5, URZ ;  /* 0x0000000508187899 */ /* 0x000fe200080006ff */
[----:B------:R-:W-:Y:S02]  /*38b0*/  LOP3.LUT P0, RZ, R223, 0x4, RZ, 0xc0, !PT ;  /* 0x00000004dfff7812 */ /* 0x000fe4000780c0ff */
[----:B------:R-:W-:Y:S01]  /*38c0*/  LOP3.LUT R95, R0, 0x6, RZ, 0xc0, !PT ;  /* 0x00000006005f7812 */ /* 0x000fe200078ec0ff */
[----:B------:R-:W-:Y:S01]  /*38d0*/  UIMAD.WIDE.U32 UR24, UR24, UR15, URZ ;  /* 0x0000000f181872a5 */ /* 0x000fe2000f8e00ff */
[----:B------:R-:W-:-:S03]  /*38e0*/  SEL R28, R28, 0xffffffe0, !P0 ;  /* 0xffffffe01c1c7807 */ /* 0x000fc60004000000 */
[----:B------:R-:W-:Y:S02]  /*38f0*/  UIADD3 UR4, UPT, UPT, UR25, UR4, URZ ;  /* 0x0000000419047290 */ /* 0x000fe4000fffe0ff */
[----:B------:R-:W-:Y:S01]  /*3900*/  @UP1 UMOV UR5, UR11 ;  /* 0x0000000b00051c82 */ /* 0x000fe20008000000 */
[----:B---3--:R-:W-:Y:S09]  /*3910*/  @P1 BRA `(.L_x_1262) ;  /* 0x00000000004c1947 */ /* 0x008ff20003800000 */
        /* <DEDUP_REMOVED lines=19> */
.L_x_1262:
[----:B------:R2:W-:Y:S04]  /*3a50*/  STS.128 [R227+0xa000], RZ ;  /* 0x00a000ffe3007388 */ /* 0x0005e80000000c00 */
[----:B------:R2:W-:Y:S02]  /*3a60*/  STS.128 [R227+0xb000], RZ ;  /* 0x00b000ffe3007388 */ /* 0x0005e40000000c00 */
.L_x_1263:
[----:B------:R-:W-:Y:S05]  /*3a70*/  BSYNC.RECONVERGENT B0 ;  /* 0x0000000000007941 */ /* 0x000fea0003800200 */
.L_x_1261:
[----:B------:R-:W-:Y:S01]  /*3a80*/  ISETP.GE.AND P1, PT, R15, UR17, PT ;  /* 0x000000110f007c0c */ /* 0x000fe2000bf26270 */
[----:B------:R-:W-:Y:S01]  /*3a90*/  BSSY.RECONVERGENT B0, `(.L_x_1264) ;  /* 0x000001d000007945 */ /* 0x000fe20003800200 */
[C---:B------:R-:W-:Y:S02]  /*3aa0*/  LOP3.LUT R93, R245.reuse, 0x8, R219, 0x78, !PT ;  /* 0x00000008f55d7812 */ /* 0x040fe400078e78db */
[----:B------:R-:W-:Y:S02]  /*3ab0*/  LOP3.LUT R0, R245, R7, RZ, 0x3c, !PT ;  /* 0x00000007f5007212 */ /* 0x000fe400078e3cff */
[----:B-1----:R-:W-:Y:S02]  /*3ac0*/  LOP3.LUT R3, R97, 0x400, RZ, 0xc0, !PT ;  /* 0x0000040061037812 */ /* 0x002fe400078ec0ff */
[----:B------:R-:W-:-:S03]  /*3ad0*/  IADD3 R2, PT, PT, R93, R6, R220 ;  /* 0x000000065d027210 */ /* 0x000fc60007ffe0dc */
[----:B------:R-:W-:Y:S01]  /*3ae0*/  IMAD R226, R0, 0x2, R3 ;  /* 0x0000000200e27824 */ /* 0x000fe200078e0203 */
[----:B------:R-:W-:Y:S01]  /*3af0*/  LEA R0, R2, UR6, 0x1 ;  /* 0x0000000602007c11 */ /* 0x000fe2000f8e08ff */
[----:B------:R1:W-:Y:S04]  /*3b00*/  @P1 STS.128 [R227+0xa800], RZ ;  /* 0x00a800ffe3001388 */ /* 0x0003e80000000c00 */
[----:B------:R1:W-:Y:S01]  /*3b10*/  @P1 STS.128 [R227+0xb800], RZ ;  /* 0x00b800ffe3001388 */ /* 0x0003e20000000c00 */
[----:B------:R-:W-:Y:S05]  /*3b20*/  @P1 BRA `(.L_x_1265) ;  /* 0x00000000004c1947 */ /* 0x000fea0003800000 */
[----:B------:R-:W3:Y:S01]  /*3b30*/  LDCU UR10, c[0x0][0x440] ;  /* 0x00008800ff0a77ac */ /* 0x000ee20008000800 */
[----:B------:R-:W-:-:S04]  /*3b40*/  ULEA UR12, UP0, UR8, UR24, 0x4 ;  /* 0x00000018080c7291 */ /* 0x000fc8000f8020ff */
[----:B------:R-:W-:Y:S02]  /*3b50*/  ULEA.HI.X UR11, UR8, UR4, UR9, 0x4, UP0 ;  /* 0x00000004080b7291 */ /* 0x000fe400080f2409 */
[----:B------:R-:W-:-:S04]  /*3b60*/  IMAD.U32 R3, RZ, RZ, UR12 ;  /* 0x0000000cff037e24 */ /* 0x000fc8000f8e00ff */
[----:B------:R-:W-:Y:S01]  /*3b70*/  IMAD.U32 R4, RZ, RZ, UR11 ;  /* 0x0000000bff047e24 */ /* 0x000fe2000f8e00ff */
[----:B------:R-:W-:Y:S02]  /*3b80*/  LEA R2, P3, R3, R240, 0x1 ;  /* 0x000000f003027211 */ /* 0x000fe400078608ff */
[----:B---3--:R-:W-:Y:S02]  /*3b90*/  ISETP.GE.AND P2, PT, R217, UR10, PT ;  /* 0x0000000ad9007c0c */ /* 0x008fe4000bf46270 */
        /* <DEDUP_REMOVED lines=12> */
.L_x_1265:
[----:B------:R-:W-:Y:S05]  /*3c60*/  BSYNC.RECONVERGENT B0 ;  /* 0x0000000000007941 */ /* 0x000fea0003800200 */
.L_x_1264:
[----:B------:R-:W-:Y:S01]  /*3c70*/  LDSM.16.M88.4 R16, [R226+UR6+0x8000] ;  /* 0x00800006e210783b */ /* 0x000fe20008000200 */
[----:B------:R-:W-:Y:S01]  /*3c80*/  VIADD R133, R226, UR6 ;  /* 0x00000006e2857c36 */ /* 0x000fe20008000000 */
[----:B------:R-:W-:Y:S01]  /*3c90*/  UISETP.NE.AND UP1, UPT, UR20, 0x1, UPT ;  /* 0x000000011400788c */ /* 0x000fe2000bf25270 */
[C-C-:B---3--:R-:W-:Y:S01]  /*3ca0*/  IMAD R3, R88.reuse, 0x2, R0.reuse ;  /* 0x0000000258037824 */ /* 0x148fe200078e0200 */
[----:B------:R-:W3:Y:S01]  /*3cb0*/  LDSM.16.M88.4 R4, [R0+0x2000] ;  /* 0x002000000004783b */ /* 0x000ee20000000200 */
[--C-:B------:R-:W-:Y:S02]  /*3cc0*/  IMAD R2, R88, 0x2, R133.reuse ;  /* 0x0000000258027824 */ /* 0x100fe400078e0285 */
[C---:B------:R-:W-:Y:S01]  /*3cd0*/  IMAD R91, R28.reuse, 0x2, R0 ;  /* 0x000000021c5b7824 */ /* 0x040fe200078e0200 */
[----:B------:R-:W4:Y:S01]  /*3ce0*/  LDSM.16.M88.4 R24, [R226+UR6+0x8800] ;  /* 0x00880006e218783b */ /* 0x000f220008000200 */
[----:B------:R-:W-:Y:S02]  /*3cf0*/  IMAD R90, R28, 0x2, R133 ;  /* 0x000000021c5a7824 */ /* 0x000fe400078e0285 */
[C---:B------:R-:W-:Y:S01]  /*3d00*/  IMAD R89, R88.reuse, 0x2, R91 ;  /* 0x0000000258597824 */ /* 0x040fe200078e025b */
[----:B------:R-:W5:Y:S01]  /*3d10*/  LDSM.16.M88.4 R8, [R0] ;  /* 0x000000000008783b */ /* 0x000f620000000200 */
[----:B------:R-:W-:-:S02]  /*3d20*/  IMAD R88, R88, 0x2, R90 ;  /* 0x0000000258587824 */ /* 0x000fc400078e025a */
[----:B------:R-:W-:Y:S01]  /*3d30*/  IMAD.WIDE.U32 R172, R94, -0x2daee0ad, RZ ;  /* 0xd2511f535eac7825 */ /* 0x000fe200078e00ff */
[----:B------:R-:W-:Y:S04]  /*3d40*/  LDSM.16.M88.4 R40, [R2+0x8000] ;  /* 0x008000000228783b */ /* 0x000fe80000000200 */
[----:B------:R-:W2:Y:S04]  /*3d50*/  LDSM.16.M88.4 R12, [R3+0x2000] ;  /* 0x00200000030c783b */ /* 0x000ea80000000200 */
[----:B------:R-:W1:Y:S04]  /*3d60*/  LDSM.16.M88.4 R44, [R2+0x8800] ;  /* 0x00880000022c783b */ /* 0x000e680000000200 */
[----:B------:R-:W1:Y:S04]  /*3d70*/  LDSM.16.M88.4 R20, [R3] ;  /* 0x000000000314783b */ /* 0x000e680000000200 */
[----:B------:R-:W-:Y:S04]  /*3d80*/  LDSM.16.M88.4 R60, [R88+0x8800] ;  /* 0x00880000583c783b */ /* 0x000fe80000000200 */
[----:B------:R-:W-:Y:S04]  /*3d90*/  LDSM.16.M88.4 R28, [R89] ;  /* 0x00000000591c783b */ /* 0x000fe80000000200 */
[----:B------:R-:W0:Y:S01]  /*3da0*/  LDGDEPBAR ;  /* 0x00000000000079af */ /* 0x000e220000000000 */
[C---:B---3--:R-:W-:Y:S03]  /*3db0*/  HMMA.16816.F32.BF16 R36, R4.reuse, R16, RZ ;  /* 0x000000100424723c */ /* 0x048fe600000418ff */
[----:B------:R-:W-:Y:S05]  /*3dc0*/  STL.64 [R1+0x28], R172 ;  /* 0x000028ac01007387 */ /* 0x000fea0000100a00 */
[----:B----4-:R-:W-:Y:S08]  /*3dd0*/  HMMA.16816.F32.BF16 R32, R4, R24, RZ ;  /* 0x000000180420723c */ /* 0x010ff000000418ff */
[----:B-----5:R-:W-:Y:S08]  /*3de0*/  HMMA.16816.F32.BF16 R56, R8, R16, RZ ;  /* 0x000000100838723c */ /* 0x020ff000000418ff */
[C---:B------:R-:W-:Y:S08]  /*3df0*/  HMMA.16816.F32.BF16 R48, R4.reuse, R18, RZ ;  /* 0x000000120430723c */ /* 0x040ff000000418ff */
[----:B------:R-:W-:Y:S01]  /*3e00*/  HMMA.16816.F32.BF16 R52, R4, R26, RZ ;  /* 0x0000001a0434723c */ /* 0x000fe200000418ff */
[----:B------:R-:W-:Y:S07]  /*3e10*/  LDSM.16.M88.4 R4, [R91+0x2000] ;  /* 0x002000005b04783b */ /* 0x000fee0000000200 */
[C---:B--2---:R-:W-:Y:S01]  /*3e20*/  HMMA.16816.F32.BF16 R68, R12.reuse, R40, R36 ;  /* 0x000000280c44723c */ /* 0x044fe20000041824 */
[----:B------:R-:W-:Y:S07]  /*3e30*/  LDSM.16.M88.4 R36, [R90+0x8800] ;  /* 0x008800005a24783b */ /* 0x000fee0000000200 */
[----:B-1----:R-:W-:Y:S01]  /*3e40*/  HMMA.16816.F32.BF16 R64, R12, R44, R32 ;  /* 0x0000002c0c40723c */ /* 0x002fe20000041820 */
[----:B------:R-:W1:Y:S07]  /*3e50*/  LDSM.16.M88.4 R32, [R90+0x8000] ;  /* 0x008000005a20783b */ /* 0x000e6e0000000200 */
[C---:B------:R-:W-:Y:S01]  /*3e60*/  HMMA.16816.F32.BF16 R80, R8.reuse, R18, RZ ;  /* 0x000000120850723c */ /* 0x040fe200000418ff */
[----:B------:R-:W2:Y:S07]  /*3e70*/  LDSM.16.M88.4 R16, [R91] ;  /* 0x000000005b10783b */ /* 0x000eae0000000200 */
[C---:B------:R-:W-:Y:S08]  /*3e80*/  HMMA.16816.F32.BF16 R76, R8.reuse, R24, RZ ;  /* 0x00000018084c723c */ /* 0x040ff000000418ff */
[----:B------:R-:W-:Y:S08]  /*3e90*/  HMMA.16816.F32.BF16 R72, R8, R26, RZ ;  /* 0x0000001a0848723c */ /* 0x000ff000000418ff */
[C---:B------:R-:W-:Y:S08]  /*3ea0*/  HMMA.16816.F32.BF16 R48, R12.reuse, R42, R48 ;  /* 0x0000002a0c30723c */ /* 0x040ff00000041830 */
[----:B------:R-:W-:Y:S01]  /*3eb0*/  HMMA.16816.F32.BF16 R8, R12, R46, R52 ;  /* 0x0000002e0c08723c */ /* 0x000fe20000041834 */
[----:B------:R-:W-:Y:S04]  /*3ec0*/  LDSM.16.M88.4 R12, [R89+0x2000] ;  /* 0x00200000590c783b */ /* 0x000fe80000000200 */
[----:B------:R-:W-:Y:S03]  /*3ed0*/  LDSM.16.M88.4 R52, [R226+UR6+0x9000] ;  /* 0x00900006e234783b */ /* 0x000fe60008000200 */
[C---:B------:R-:W-:Y:S01]  /*3ee0*/  HMMA.16816.F32.BF16 R24, R20.reuse, R40, R56 ;  /* 0x000000281418723c */ /* 0x040fe20000041838 */
[----:B------:R-:W3:Y:S07]  /*3ef0*/  LDSM.16.M88.4 R56, [R88+0x8000] ;  /* 0x008000005838783b */ /* 0x000eee0000000200 */
[C---:B------:R-:W-:Y:S08]  /*3f00*/  HMMA.16816.F32.BF16 R80, R20.reuse, R42, R80 ;  /* 0x0000002a1450723c */ /* 0x040ff00000041850 */
[C---:B------:R-:W-:Y:S08]  /*3f10*/  HMMA.16816.F32.BF16 R84, R20.reuse, R44, R76 ;  /* 0x0000002c1454723c */ /* 0x040ff0000004184c */
[----:B------:R-:W-:Y:S08]  /*3f20*/  HMMA.16816.F32.BF16 R40, R20, R46, R72 ;  /* 0x0000002e1428723c */ /* 0x000ff00000041848 */
[C---:B-1----:R-:W-:Y:S01]  /*3f30*/  HMMA.16816.F32.BF16 R20, R4.reuse, R32, R68 ;  /* 0x000000200414723c */ /* 0x042fe20000041844 */
[----:B------:R-:W-:Y:S07]  /*3f40*/  LDSM.16.M88.4 R68, [R226+UR6+0x9800] ;  /* 0x00980006e244783b */ /* 0x000fee0008000200 */
[C---:B------:R-:W-:Y:S08]  /*3f50*/  HMMA.16816.F32.BF16 R76, R4.reuse, R36, R64 ;  /* 0x00000024044c723c */ /* 0x040ff00000041840 */
[C---:B------:R-:W-:Y:S01]  /*3f60*/  HMMA.16816.F32.BF16 R44, R4.reuse, R34, R48 ;  /* 0x00000022042c723c */ /* 0x040fe20000041830 */
[----:B------:R-:W-:Y:S07]  /*3f70*/  LDSM.16.M88.4 R48, [R2+0x9000] ;  /* 0x009000000230783b */ /* 0x000fee0000000200 */
[----:B------:R-:W-:Y:S01]  /*3f80*/  HMMA.16816.F32.BF16 R4, R4, R38, R8 ;  /* 0x000000260404723c */ /* 0x000fe20000041808 */
[----:B------:R-:W1:Y:S07]  /*3f90*/  LDSM.16.M88.4 R8, [R0+0x6000] ;  /* 0x006000000008783b */ /* 0x000e6e0000000200 */
[C---:B--2---:R-:W-:Y:S01]  /*3fa0*/  HMMA.16816.F32.BF16 R72, R16.reuse, R32, R24 ;  /* 0x000000201048723c */ /* 0x044fe20000041818 */
[----:B------:R2:W4:Y:S07]  /*3fb0*/  LDSM.16.M88.4 R24, [R0+0x4000] ;  /* 0x004000000018783b */ /* 0x00052e0000000200 */
[C---:B------:R-:W-:Y:S08]  /*3fc0*/  HMMA.16816.F32.BF16 R80, R16.reuse, R34, R80 ;  /* 0x000000221050723c */ /* 0x040ff00000041850 */
[C---:B------:R-:W-:Y:S08]  /*3fd0*/  HMMA.16816.F32.BF16 R84, R16.reuse, R36, R84 ;  /* 0x000000241054723c */ /* 0x040ff00000041854 */
[----:B------:R-:W-:Y:S01]  /*3fe0*/  HMMA.16816.F32.BF16 R64, R16, R38, R40 ;  /* 0x000000261040723c */ /* 0x000fe20000041828 */
[----:B--2---:R-:W2:Y:S07]  /*3ff0*/  S2R R0, SR_CTAID.X ;  /* 0x0000000000007919 */ /* 0x004eae0000002500 */
[C---:B---3--:R-:W-:Y:S01]  /*4000*/  HMMA.16816.F32.BF16 R36, R12.reuse, R56, R20 ;  /* 0x000000380c24723c */ /* 0x048fe20000041814 */
[----:B------:R-:W-:Y:S07]  /*4010*/  LDSM.16.M88.4 R20, [R3+0x4000] ;  /* 0x004000000314783b */ /* 0x000fee0000000200 */
[C---:B------:R-:W-:Y:S08]  /*4020*/  HMMA.16816.F32.BF16 R32, R12.reuse, R58, R44 ;  /* 0x0000003a0c20723c */ /* 0x040ff0000004182c */
[C---:B------:R-:W-:Y:S08]  /*4030*/  HMMA.16816.F32.BF16 R16, R12.reuse, R60, R76 ;  /* 0x0000003c0c10723c */ /* 0x040ff0000004184c */
[----:B------:R-:W-:Y:S01]  /*4040*/  HMMA.16816.F32.BF16 R12, R12, R62, R4 ;  /* 0x0000003e0c0c723c */ /* 0x000fe20000041804 */
[----:B------:R-:W3:Y:S07]  /*4050*/  LDSM.16.M88.4 R4, [R3+0x6000] ;  /* 0x006000000304783b */ /* 0x000eee0000000200 */
[C---:B------:R-:W-:Y:S01]  /*4060*/  HMMA.16816.F32.BF16 R40, R28.reuse, R56, R72 ;  /* 0x000000381c28723c */ /* 0x040fe20000041848 */
[----:B------:R5:W2:Y:S07]  /*4070*/  LDSM.16.M88.4 R72, [R2+0x9800] ;  /* 0x009800000248783b */ /* 0x000aae0000000200 */
[C---:B------:R-:W-:Y:S08]  /*4080*/  HMMA.16816.F32.BF16 R76, R28.reuse, R58, R80 ;  /* 0x0000003a1c4c723c */ /* 0x040ff00000041850 */
[C---:B------:R-:W-:Y:S08]  /*4090*/  HMMA.16816.F32.BF16 R80, R28.reuse, R60, R84 ;  /* 0x0000003c1c50723c */ /* 0x040ff00000041854 */
[----:B------:R-:W-:Y:S01]  /*40a0*/  HMMA.16816.F32.BF16 R64, R28, R62, R64 ;  /* 0x0000003e1c40723c */ /* 0x000fe20000041840 */
[----:B------:R-:W-:Y:S01]  /*40b0*/  LDSM.16.M88.4 R28, [R90+0x9800] ;  /* 0x009800005a1c783b */ /* 0x000fe20000000200 */
[----:B-----5:R-:W-:-:S04]  /*40c0*/  IMAD.U32 R2, RZ, RZ, UR15 ;  /* 0x0000000fff027e24 */ /* 0x020fc8000f8e00ff */
[----:B------:R-:W-:Y:S02]  /*40d0*/  IMAD R2, R2, 0x20, R95 ;  /* 0x0000002002027824 */ /* 0x000fe400078e025f */
[C---:B-1----:R-:W-:Y:S08]  /*40e0*/  HMMA.16816.F32.BF16 R60, R8.reuse, R52, R36 ;  /* 0x00000034083c723c */ /* 0x042ff00000041824 */
[C---:B------:R-:W-:Y:S01]  /*40f0*/  HMMA.16816.F32.BF16 R56, R8.reuse, R54, R32 ;  /* 0x000000360838723c */ /* 0x040fe20000041820 */
[----:B------:R-:W-:Y:S07]  /*4100*/  LDSM.16.M88.4 R32, [R90+0x9000] ;  /* 0x009000005a20783b */ /* 0x000fee0000000200 */
[C---:B------:R-:W-:Y:S01]  /*4110*/  HMMA.16816.F32.BF16 R44, R8.reuse, R68, R16 ;  /* 0x00000044082c723c */ /* 0x040fe20000041810 */
[----:B------:R-:W-:Y:S07]  /*4120*/  LDSM.16.M88.4 R16, [R91+0x4000] ;  /* 0x004000005b10783b */ /* 0x000fee0000000200 */
[----:B------:R-:W-:Y:S01]  /*4130*/  HMMA.16816.F32.BF16 R8, R8, R70, R12 ;  /* 0x000000460808723c */ /* 0x000fe2000004180c */
[----:B------:R-:W1:Y:S07]  /*4140*/  LDSM.16.M88.4 R12, [R91+0x6000] ;  /* 0x006000005b0c783b */ /* 0x000e6e0000000200 */
[C---:B----4-:R-:W-:Y:S08]  /*4150*/  HMMA.16816.F32.BF16 R36, R24.reuse, R52, R40 ;  /* 0x000000341824723c */ /* 0x050ff00000041828 */
[C---:B------:R-:W-:Y:S08]  /*4160*/  HMMA.16816.F32.BF16 R40, R24.reuse, R54, R76 ;  /* 0x000000361828723c */ /* 0x040ff0000004184c */
[C---:B------:R-:W-:Y:S08]  /*4170*/  HMMA.16816.F32.BF16 R76, R24.reuse, R68, R80 ;  /* 0x00000044184c723c */ /* 0x040ff00000041850 */
[----:B------:R-:W-:Y:S01]  /*4180*/  HMMA.16816.F32.BF16 R68, R24, R70, R64 ;  /* 0x000000461844723c */ /* 0x000fe20000041840 */
[----:B------:R-:W-:Y:S07]  /*4190*/  LDSM.16.M88.4 R24, [R88+0x9000] ;  /* 0x009000005818783b */ /* 0x000fee0000000200 */
[C---:B---3--:R-:W-:Y:S08]  /*41a0*/  HMMA.16816.F32.BF16 R64, R4.reuse, R48, R60 ;  /* 0x000000300440723c */ /* 0x048ff0000004183c */
[C---:B------:R-:W-:Y:S08]  /*41b0*/  HMMA.16816.F32.BF16 R60, R4.reuse, R50, R56 ;  /* 0x00000032043c723c */ /* 0x040ff00000041838 */
[C---:B--2---:R-:W-:Y:S08]  /*41c0*/  HMMA.16816.F32.BF16 R56, R4.reuse, R72, R44 ;  /* 0x000000480438723c */ /* 0x044ff0000004182c */
[----:B------:R-:W-:Y:S01]  /*41d0*/  HMMA.16816.F32.BF16 R52, R4, R74, R8 ;  /* 0x0000004a0434723c */ /* 0x000fe20000041808 */
[----:B------:R-:W2:Y:S04]  /*41e0*/  LDSM.16.M88.4 R4, [R89+0x6000] ;  /* 0x006000005904783b */ /* 0x000ea80000000200 */
[----:B------:R-:W-:Y:S03]  /*41f0*/  LDSM.16.M88.4 R8, [R89+0x4000] ;  /* 0x004000005908783b */ /* 0x000fe60000000200 */
[----:B------:R-:W-:Y:S01]  /*4200*/  HMMA.16816.F32.BF16 R44, R20, R48, R36 ;  /* 0x00000030142c723c */ /* 0x000fe20000041824 */
[----:B------:R-:W3:Y:S01]  /*4210*/  LDSM.16.M88.4 R36, [R88+0x9800] ;  /* 0x009800005824783b */ /* 0x000ee20000000200 */
[----:B------:R-:W-:-:S06]  /*4220*/  DEPBAR.LE SB0, 0x0 ;  /* 0x000080000000791a */ /* 0x000fcc0000000000 */
[C---:B------:R-:W-:Y:S08]  /*4230*/  HMMA.16816.F32.BF16 R40, R20.reuse, R50, R40 ;  /* 0x000000321428723c */ /* 0x040ff00000041828 */
[C---:B------:R-:W-:Y:S08]  /*4240*/  HMMA.16816.F32.BF16 R48, R20.reuse, R72, R76 ;  /* 0x000000481430723c */ /* 0x040ff0000004184c */
[----:B------:R-:W-:Y:S08]  /*4250*/  HMMA.16816.F32.BF16 R20, R20, R74, R68 ;  /* 0x0000004a1414723c */ /* 0x000ff00000041844 */
[C---:B-1----:R-:W-:Y:S08]  /*4260*/  HMMA.16816.F32.BF16 R64, R12.reuse, R32, R64 ;  /* 0x000000200c40723c */ /* 0x042ff00000041840 */
[----:B------:R-:W-:Y:S08]  /*4270*/  HMMA.16816.F32.BF16 R52, R12, R30, R52 ;  /* 0x0000001e0c34723c */ /* 0x000ff00000041834 */
[----:B------:R-:W-:Y:S08]  /*4280*/  HMMA.16816.F32.BF16 R44, R16, R32, R44 ;  /* 0x00000020102c723c */ /* 0x000ff0000004182c */
[C---:B------:R-:W-:Y:S08]  /*4290*/  HMMA.16816.F32.BF16 R60, R12.reuse, R34, R60 ;  /* 0x000000220c3c723c */ /* 0x040ff0000004183c */
[-C--:B------:R-:W-:Y:S08]  /*42a0*/  HMMA.16816.F32.BF16 R56, R12, R28.reuse, R56 ;  /* 0x0000001c0c38723c */ /* 0x080ff00000041838 */
[----:B------:R-:W-:Y:S01]  /*42b0*/  HMMA.16816.F32.BF16 R12, R16, R28, R48 ;  /* 0x0000001c100c723c */ /* 0x000fe20000041830 */
[----:B------:R-:W-:-:S02]  /*42c0*/  VIADD R28, R2, 0x1 ;  /* 0x00000001021c7836 */ /* 0x000fc40000000000 */
[----:B------:R-:W-:-:S05]  /*42d0*/  IMAD.U32 R29, RZ, RZ, UR31 ;  /* 0x0000001fff1d7e24 */ /* 0x000fca000f8e00ff */
[C---:B------:R-:W-:Y:S08]  /*42e0*/  HMMA.16816.F32.BF16 R32, R16.reuse, R34, R40 ;  /* 0x000000221020723c */ /* 0x040ff00000041828 */
[----:B------:R-:W-:Y:S08]  /*42f0*/  HMMA.16816.F32.BF16 R16, R16, R30, R20 ;  /* 0x0000001e1010723c */ /* 0x000ff00000041814 */
[----:B--2---:R-:W-:Y:S01]  /*4300*/  HMMA.16816.F32.BF16 R20, R4, R24, R64 ;  /* 0x000000180414723c */ /* 0x004fe20000041840 */
[----:B------:R-:W-:-:S05]  /*4310*/  SHF.R.U32.HI R65, RZ, 0x5, R223 ;  /* 0x00000005ff417819 */ /* 0x000fca00000116df */
[----:B------:R-:W-:Y:S02]  /*4320*/  IMAD R65, R0, 0x8, R65 ;  /* 0x0000000800417824 */ /* 0x000fe400078e0241 */
[----:B---3--:R-:W-:Y:S01]  /*4330*/  HMMA.16816.F32.BF16 R48, R4, R38, R52 ;  /* 0x000000260430723c */ /* 0x008fe20000041834 */
[----:B------:R-:W-:-:S07]  /*4340*/  IMAD.U32 R0, RZ, RZ, UR15 ;  /* 0x0000000fff007e24 */ /* 0x000fce000f8e00ff */
[----:B------:R-:W-:Y:S01]  /*4350*/  HMMA.16816.F32.BF16 R80, R8, R24, R44 ;  /* 0x000000180850723c */ /* 0x000fe2000004182c */
[----:B------:R-:W-:Y:S01]  /*4360*/  I2FP.F32.U32 R44, R2 ;  /* 0x00000002002c7245 */ /* 0x000fe20000201000 */
[C---:B------:R-:W-:Y:S02]  /*4370*/  VIADD R24, R2.reuse, 0x9 ;  /* 0x0000000902187836 */ /* 0x040fe40000000000 */
[----:B------:R-:W-:-:S04]  /*4380*/  VIADD R25, R2, 0x10 ;  /* 0x0000001002197836 */ /* 0x000fc80000000000 */
[-C--:B------:R-:W-:Y:S08]  /*4390*/  HMMA.16816.F32.BF16 R56, R4, R36.reuse, R56 ;  /* 0x000000240438723c */ /* 0x080ff00000041838 */
[----:B------:R-:W-:Y:S01]  /*43a0*/  HMMA.16816.F32.BF16 R84, R8, R36, R12 ;  /* 0x000000240854723c */ /* 0x000fe2000004180c */
[----:B------:R-:W-:Y:S01]  /*43b0*/  I2FP.F32.U32 R36, R28 ;  /* 0x0000001c00247245 */ /* 0x000fe20000201000 */
[----:B------:R-:W-:-:S04]  /*43c0*/  FFMA.FTZ R15, R44, UR5, R20 ;  /* 0x000000052c0f7c23 */ /* 0x000fc80008010014 */
[C---:B------:R-:W-:Y:S01]  /*43d0*/  FFMA.FTZ R14, R36.reuse, UR5, R21 ;  /* 0x00000005240e7c23 */ /* 0x040fe20008010015 */
[----:B------:R-:W-:Y:S01]  /*43e0*/  IMAD.U32 R21, RZ, RZ, UR21 ;  /* 0x00000015ff157e24 */ /* 0x000fe2000f8e00ff */
[----:B------:R-:W-:Y:S01]  /*43f0*/  HMMA.16816.F32.BF16 R40, R4, R26, R60 ;  /* 0x0000001a0428723c */ /* 0x000fe2000004183c */
[----:B------:R-:W-:Y:S01]  /*4400*/  FFMA.FTZ R6, R36, UR5, R23 ;  /* 0x0000000524067c23 */ /* 0x000fe20008010017 */
[----:B------:R-:W-:Y:S02]  /*4410*/  VIADD R23, R2, 0x8 ;  /* 0x0000000802177836 */ /* 0x000fe40000000000 */
[----:B------:R-:W-:-:S03]  /*4420*/  VIADDMNMX R12, R92, 0x48, R21, PT ;  /* 0x000000485c0c7846 */ /* 0x000fc60003800115 */
[----:B------:R-:W-:Y:S01]  /*4430*/  I2FP.F32.U32 R30, R23 ;  /* 0x00000017001e7245 */ /* 0x000fe20000201000 */
[C---:B------:R-:W-:Y:S01]  /*4440*/  HMMA.16816.F32.BF16 R76, R8.reuse, R38, R16 ;  /* 0x00000026084c723c */ /* 0x040fe20000041810 */
[----:B------:R-:W-:Y:S01]  /*4450*/  FFMA.FTZ R17, R44, UR5, R22 ;  /* 0x000000052c117c23 */ /* 0x000fe20008010016 */
[----:B------:R-:W-:Y:S01]  /*4460*/  LOP3.LUT R38, R0, UR31, R173, 0x96, !PT ;  /* 0x0000001f00267c12 */ /* 0x000fe2000f8e96ad */
[C---:B------:R-:W-:Y:S01]  /*4470*/  VIADD R22, R2.reuse, 0x18 ;  /* 0x0000001802167836 */ /* 0x040fe20000000000 */
[----:B------:R-:W-:Y:S01]  /*4480*/  BAR.SYNC.DEFER_BLOCKING 0x0 ;  /* 0x0000000000007b1d */ /* 0x000fe20000010000 */
[----:B------:R-:W-:Y:S01]  /*4490*/  VIADD R0, R65, 0x4 ;  /* 0x0000000441007836 */ /* 0x000fe20000000000 */
[----:B------:R-:W-:Y:S02]  /*44a0*/  ISETP.GE.AND P3, PT, R2, R12, PT ;  /* 0x0000000c0200720c */ /* 0x000fe40003f66270 */
[----:B------:R-:W-:Y:S01]  /*44b0*/  HMMA.16816.F32.BF16 R68, R8, R26, R32 ;  /* 0x0000001a0844723c */ /* 0x000fe20000041820 */
[----:B------:R-:W-:Y:S01]  /*44c0*/  IMAD.WIDE.U32 R100, R0, -0x326172a9, RZ ;  /* 0xcd9e8d5700647825 */ /* 0x000fe200078e00ff */
[----:B------:R-:W-:-:S03]  /*44d0*/  I2FP.F32.U32 R35, R22 ;  /* 0x0000001600237245 */ /* 0x000fc60000201000 */
[----:B------:R-:W-:Y:S01]  /*44e0*/  FFMA.FTZ R13, R30, UR5, R40 ;  /* 0x000000051e0d7c23 */ /* 0x000fe20008010028 */
[----:B------:R-:W-:Y:S01]  /*44f0*/  VIADDMNMX R11, R92, 0x40, R21, PT ;  /* 0x000000405c0b7846 */ /* 0x000fe20003800115 */
[----:B------:R-:W-:Y:S01]  /*4500*/  VIADD R26, R2, 0x11 ;  /* 0x00000011021a7836 */ /* 0x000fe20000000000 */
[----:B------:R-:W-:Y:S01]  /*4510*/  LOP3.LUT R0, R96, UR30, R101, 0x96, !PT ;  /* 0x0000001e60007c12 */ /* 0x000fe2000f8e9665 */
[C---:B------:R-:W-:Y:S01]  /*4520*/  FFMA.FTZ R3, R35.reuse, UR5, R50 ;  /* 0x0000000523037c23 */ /* 0x040fe20008010032 */
[----:B------:R-:W-:Y:S01]  /*4530*/  I2FP.F32.U32 R32, R24 ;  /* 0x0000001800207245 */ /* 0x000fe20000201000 */
[----:B------:R-:W-:Y:S01]  /*4540*/  FFMA.FTZ R7, R35, UR5, R48 ;  /* 0x0000000523077c23 */ /* 0x000fe20008010030 */
[----:B------:R-:W-:Y:S01]  /*4550*/  I2FP.F32.U32 R33, R26 ;  /* 0x0000001a00217245 */ /* 0x000fe20000201000 */
[----:B------:R-:W-:Y:S01]  /*4560*/  IMAD.WIDE.U32 R98, R0, -0x2daee0ad, RZ ;  /* 0xd2511f5300627825 */ /* 0x000fe200078e00ff */
[----:B------:R-:W-:-:S03]  /*4570*/  ISETP.GE.AND P4, PT, R22, R12, PT ;  /* 0x0000000c1600720c */ /* 0x000fc60003f86270 */
[----:B------:R-:W-:Y:S01]  /*4580*/  FFMA.FTZ R4, R32, UR5, R43 ;  /* 0x0000000520047c23 */ /* 0x000fe2000801002b */
[-C--:B------:R-:W-:Y:S01]  /*4590*/  ISETP.GE.AND P2, PT, R22, R11.reuse, PT ;  /* 0x0000000b1600720c */ /* 0x080fe20003f46270 */
[----:B------:R-:W-:Y:S01]  /*45a0*/  FFMA.FTZ R19, R33, UR5, R59 ;  /* 0x0000000521137c23 */ /* 0x000fe2000801003b */
[-C--:B------:R-:W-:Y:S01]  /*45b0*/  ISETP.GE.AND P1, PT, R28, R11.reuse, PT ;  /* 0x0000000b1c00720c */ /* 0x080fe20003f26270 */
[----:B------:R-:W-:Y:S01]  /*45c0*/  FFMA.FTZ R5, R30, UR5, R42 ;  /* 0x000000051e057c23 */ /* 0x000fe2000801002a */
[----:B------:R-:W-:Y:S01]  /*45d0*/  FSEL R64, R3, -INF , !P4 ;  /* 0xff80000003407808 */ /* 0x000fe20006000000 */
[----:B------:R1:W-:Y:S01]  /*45e0*/  STL.64 [R1+0x18], R98 ;  /* 0x0000186201007387 */ /* 0x0003e20000100a00 */
[----:B------:R-:W-:Y:S01]  /*45f0*/  ISETP.GE.AND P4, PT, R23, R11, PT ;  /* 0x0000000b1700720c */ /* 0x000fe20003f86270 */
[----:B------:R-:W-:Y:S01]  /*4600*/  VIADD R27, R2, 0x19 ;  /* 0x00000019021b7836 */ /* 0x000fe20000000000 */
[----:B------:R-:W-:Y:S01]  /*4610*/  I2FP.F32.U32 R34, R25 ;  /* 0x0000001900227245 */ /* 0x000fe20000201000 */
[----:B------:R-:W-:Y:S01]  /*4620*/  FFMA.FTZ R9, R32, UR5, R41 ;  /* 0x0000000520097c23 */ /* 0x000fe20008010029 */
[----:B------:R-:W-:Y:S01]  /*4630*/  FSEL R59, R7, -INF , !P2 ;  /* 0xff800000073b7808 */ /* 0x000fe20005000000 */
[----:B------:R-:W-:Y:S01]  /*4640*/  FFMA.FTZ R16, R33, UR5, R57 ;  /* 0x0000000521107c23 */ /* 0x000fe20008010039 */
[----:B------:R-:W-:Y:S01]  /*4650*/  FSEL R43, R14, -INF , !P1 ;  /* 0xff8000000e2b7808 */ /* 0x000fe20004800000 */
[----:B------:R-:W-:Y:S01]  /*4660*/  FFMA.FTZ R8, R34, UR5, R56 ;  /* 0x0000000522087c23 */ /* 0x000fe20008010038 */
[-C--:B------:R-:W-:Y:S01]  /*4670*/  ISETP.GE.AND P2, PT, R28, R12.reuse, PT ;  /* 0x0000000c1c00720c */ /* 0x080fe20003f46270 */
[----:B------:R-:W-:Y:S01]  /*4680*/  FFMA.FTZ R20, R34, UR5, R58 ;  /* 0x0000000522147c23 */ /* 0x000fe2000801003a */
[----:B------:R-:W-:-:S02]  /*4690*/  ISETP.GE.AND P1, PT, R23, R12, PT ;  /* 0x0000000c1700720c */ /* 0x000fc40003f26270 */
[-C--:B------:R-:W-:Y:S02]  /*46a0*/  ISETP.GE.AND P5, PT, R2, R11.reuse, PT ;  /* 0x0000000b0200720c */ /* 0x080fe40003fa6270 */
[----:B------:R-:W-:Y:S02]  /*46b0*/  FSEL R42, R13, -INF , !P4 ;  /* 0xff8000000d2a7808 */ /* 0x000fe40006000000 */
[----:B------:R-:W-:Y:S02]  /*46c0*/  ISETP.GE.AND P4, PT, R24, R12, PT ;  /* 0x0000000c1800720c */ /* 0x000fe40003f86270 */
[----:B------:R-:W-:Y:S02]  /*46d0*/  FSEL R48, R6, -INF , !P2 ;  /* 0xff80000006307808 */ /* 0x000fe40005000000 */
[----:B------:R-:W-:Y:S02]  /*46e0*/  FSEL R47, R5, -INF , !P1 ;  /* 0xff800000052f7808 */ /* 0x000fe40004800000 */
[----:B------:R-:W-:-:S02]  /*46f0*/  ISETP.GE.AND P2, PT, R24, R11, PT ;  /* 0x0000000b1800720c */ /* 0x000fc40003f46270 */
[----:B------:R-:W-:Y:S02]  /*4700*/  ISETP.GE.AND P1, PT, R25, R11, PT ;  /* 0x0000000b1900720c */ /* 0x000fe40003f26270 */
[----:B------:R-:W-:Y:S02]  /*4710*/  FSEL R15, R15, -INF , !P5 ;  /* 0xff8000000f0f7808 */ /* 0x000fe40006800000 */
[----:B------:R-:W-:Y:S02]  /*4720*/  I2FP.F32.U32 R37, R27 ;  /* 0x0000001b00257245 */ /* 0x000fe40000201000 */
[----:B------:R-:W-:Y:S02]  /*4730*/  FSEL R46, R4, -INF , !P4 ;  /* 0xff800000042e7808 */ /* 0x000fe40006000000 */
[----:B------:R-:W-:Y:S01]  /*4740*/  ISETP.GE.AND P4, PT, R26, R11, PT ;  /* 0x0000000b1a00720c */ /* 0x000fe20003f86270 */
[----:B------:R-:W-:Y:S01]  /*4750*/  FFMA.FTZ R18, R37, UR5, R49 ;  /* 0x0000000525127c23 */ /* 0x000fe20008010031 */
[----:B------:R-:W-:Y:S01]  /*4760*/  FSEL R45, R9, -INF , !P2 ;  /* 0xff800000092d7808 */ /* 0x000fe20005000000 */
[----:B------:R-:W-:Y:S01]  /*4770*/  FFMA.FTZ R31, R37, UR5, R51 ;  /* 0x00000005251f7c23 */ /* 0x000fe20008010033 */
[----:B------:R-:W-:-:S02]  /*4780*/  FSEL R56, R8, -INF , !P1 ;  /* 0xff80000008387808 */ /* 0x000fc40004800000 */
[----:B------:R-:W-:Y:S02]  /*4790*/  FMNMX3.FTZ R3, R15, R43, R42, !PT ;  /* 0x0000002b0f037276 */ /* 0x000fe4000781002a */
[----:B------:R-:W-:Y:S02]  /*47a0*/  FSEL R55, R16, -INF , !P4 ;  /* 0xff80000010377808 */ /* 0x000fe40006000000 */
[----:B------:R-:W-:Y:S02]  /*47b0*/  ISETP.GE.AND P4, PT, R27, R11, PT ;  /* 0x0000000b1b00720c */ /* 0x000fe40003f86270 */
[----:B------:R-:W-:Y:S02]  /*47c0*/  FMNMX3.FTZ R0, R3, R45, R56, !PT ;  /* 0x0000002d03007276 */ /* 0x000fe40007810038 */
[-C--:B------:R-:W-:Y:S02]  /*47d0*/  ISETP.GE.AND P2, PT, R25, R12.reuse, PT ;  /* 0x0000000c1900720c */ /* 0x080fe40003f46270 */
[----:B------:R-:W-:-:S02]  /*47e0*/  ISETP.GE.AND P1, PT, R26, R12, PT ;  /* 0x0000000c1a00720c */ /* 0x000fc40003f26270 */
[----:B------:R-:W-:Y:S02]  /*47f0*/  FSEL R17, R17, -INF , !P3 ;  /* 0xff80000011117808 */ /* 0x000fe40005800000 */
[----:B------:R-:W-:Y:S02]  /*4800*/  FSEL R57, R18, -INF , !P4 ;  /* 0xff80000012397808 */ /* 0x000fe40006000000 */
[----:B------:R-:W-:Y:S02]  /*4810*/  FMNMX3.FTZ R0, R0, R55, R59, !PT ;  /* 0x0000003700007276 */ /* 0x000fe4000781003b */
[----:B------:R-:W-:Y:S02]  /*4820*/  VIMNMX R10, PT, PT, R92, UR21, PT ;  /* 0x000000155c0a7c48 */ /* 0x000fe4000bfe0100 */
[----:B------:R-:W-:Y:S02]  /*4830*/  ISETP.GE.AND P5, PT, R27, R12, PT ;  /* 0x0000000c1b00720c */ /* 0x000fe40003fa6270 */
[----:B------:R-:W-:-:S02]  /*4840*/  FSEL R53, R20, -INF , !P2 ;  /* 0xff80000014357808 */ /* 0x000fc40005000000 */
[----:B------:R-:W-:Y:S02]  /*4850*/  FSEL R54, R19, -INF , !P1 ;  /* 0xff80000013367808 */ /* 0x000fe40004800000 */
[----:B------:R-:W-:Y:S02]  /*4860*/  FMNMX3.FTZ R3, R17, R48, R47, !PT ;  /* 0x0000003011037276 */ /* 0x000fe4000781002f */
[----:B------:R-:W-:Y:S01]  /*4870*/  FMNMX.FTZ R13, R57, R0, !PT ;  /* 0x00000000390d7209 */ /* 0x000fe20007810000 */
[----:B-1----:R-:W-:Y:S06]  /*4880*/  BRA.U !UP1, `(.L_x_1266) ;  /* 0x00000001099c7547 */ /* 0x002fec000b800000 */
        /* <DEDUP_REMOVED lines=39> */
.L_x_1266:
[----:B------:R-:W-:Y:S01]  /*4b00*/  VIADD R58, R29, 0xbb67ae85 ;  /* 0xbb67ae851d3a7836 */ /* 0x000fe20000000000 */
[----:B------:R-:W-:Y:S01]  /*4b10*/  FMNMX3.FTZ R0, R3, R46, R53, !PT ;  /* 0x0000002e03007276 */ /* 0x000fe20007810035 */
[----:B------:R-:W2:Y:S01]  /*4b20*/  SHFL.BFLY PT, R9, R13, 0x2, 0x1f ;  /* 0x0c401f000d097f89 */ /* 0x000ea200000e0000 */
[----:B------:R-:W-:Y:S01]  /*4b30*/  IMAD.U32 R3, RZ, RZ, UR30 ;  /* 0x0000001eff037e24 */ /* 0x000fe2000f8e00ff */
[----:B------:R-:W-:Y:S01]  /*4b40*/  FSEL R52, R31, -INF , !P5 ;  /* 0xff8000001f347808 */ /* 0x000fe20006800000 */
[----:B------:R-:W-:Y:S01]  /*4b50*/  IMAD.WIDE.U32 R38, R38, -0x326172a9, RZ ;  /* 0xcd9e8d5726267825 */ /* 0x000fe200078e00ff */
[----:B-1----:R-:W-:Y:S01]  /*4b60*/  FMNMX3.FTZ R5, R0, R54, R64, !PT ;  /* 0x0000003600057276 */ /* 0x002fe20007810040 */
[----:B------:R-:W1:Y:S01]  /*4b70*/  LDCU UR4, c[0x0][0x45c] ;  /* 0x00008b80ff0477ac */ /* 0x000e620008000800 */
[----:B------:R-:W-:Y:S01]  /*4b80*/  LOP3.LUT R4, R58, R172, R99, 0x96, !PT ;  /* 0x000000ac3a047212 */ /* 0x000fe200078e9663 */
[----:B------:R-:W-:Y:S01]  /*4b90*/  IMAD.U32 R0, RZ, RZ, UR30 ;  /* 0x0000001eff007e24 */ /* 0x000fe2000f8e00ff */
[----:B------:R-:W-:Y:S01]  /*4ba0*/  FMNMX.FTZ R16, R52, R5, !PT ;  /* 0x0000000534107209 */ /* 0x000fe20007810000 */
[----:B------:R-:W-:Y:S01]  /*4bb0*/  VIADD R138, R3, 0x9e3779b9 ;  /* 0x9e3779b9038a7836 */ /* 0x000fe20000000000 */
[-C--:B------:R-:W-:Y:S01]  /*4bc0*/  ISETP.GE.AND P5, PT, R2, R10.reuse, PT ;  /* 0x0000000a0200720c */ /* 0x080fe20003fa6270 */
[----:B------:R-:W-:Y:S01]  /*4bd0*/  IMAD.WIDE.U32 R246, R4, -0x326172a9, RZ ;  /* 0xcd9e8d5704f67825 */ /* 0x000fe200078e00ff */
[-C--:B------:R-:W-:Y:S01]  /*4be0*/  ISETP.GE.AND P3, PT, R22, R10.reuse, PT ;  /* 0x0000000a1600720c */ /* 0x080fe20003f66270 */
[----:B------:R-:W3:Y:S01]  /*4bf0*/  SHFL.BFLY PT, R14, R16, 0x2, 0x1f ;  /* 0x0c401f00100e7f89 */ /* 0x000ee200000e0000 */
[----:B------:R-:W-:Y:S01]  /*4c00*/  ISETP.GE.AND P4, PT, R28, R10, PT ;  /* 0x0000000a1c00720c */ /* 0x000fe20003f86270 */
[----:B------:R-:W-:Y:S01]  /*4c10*/  VIADD R139, R0, 0x3c6ef372 ;  /* 0x3c6ef372008b7836 */ /* 0x000fe20000000000 */
[----:B------:R-:W-:Y:S01]  /*4c20*/  LOP3.LUT R0, R138, R100, R39, 0x96, !PT ;  /* 0x000000648a007212 */ /* 0x000fe200078e9627 */
[----:B------:R-:W-:Y:S01]  /*4c30*/  IMAD.U32 R3, RZ, RZ, UR31 ;  /* 0x0000001fff037e24 */ /* 0x000fe2000f8e00ff */
[----:B------:R-:W-:Y:S01]  /*4c40*/  UIADD3 UR10, UPT, UPT, UR31, 0x646e171e, URZ ;  /* 0x646e171e1f0a7890 */ /* 0x000fe2000fffe0ff */
[----:B------:R-:W-:Y:S01]  /*4c50*/  IMAD.U32 R8, RZ, RZ, UR31 ;  /* 0x0000001fff087e24 */ /* 0x000fe2000f8e00ff */
[----:B------:R-:W-:Y:S01]  /*4c60*/  LOP3.LUT R6, R139, R38, R247, 0x96, !PT ;  /* 0x000000268b067212 */ /* 0x000fe200078e96f7 */
[----:B------:R-:W-:Y:S01]  /*4c70*/  IMAD.WIDE.U32 R4, R0, -0x2daee0ad, RZ ;  /* 0xd2511f5300047825 */ /* 0x000fe200078e00ff */
[----:B------:R-:W-:Y:S01]  /*4c80*/  STL.64 [R1+0x8], R246 ;  /* 0x000008f601007387 */ /* 0x000fe20000100a00 */
[----:B------:R-:W-:-:S02]  /*4c90*/  UMOV UR11, 0xffffffff ;  /* 0xffffffff000b7882 */ /* 0x000fc40000000000 */
[----:B------:R-:W-:Y:S02]  /*4ca0*/  VIADD R224, R3, 0x76cf5d0a ;  /* 0x76cf5d0a03e07836 */ /* 0x000fe40000000000 */
[----:B------:R-:W-:-:S03]  /*4cb0*/  IMAD.WIDE.U32 R6, R6, -0x2daee0ad, RZ ;  /* 0xd2511f5306067825 */ /* 0x000fc600078e00ff */
[----:B------:R-:W-:Y:S01]  /*4cc0*/  LOP3.LUT R5, R224, R98, R5, 0x96, !PT ;  /* 0x00000062e0057212 */ /* 0x000fe200078e9605 */
[----:B------:R-:W-:Y:S01]  /*4cd0*/  VIADD R222, R8, 0x32370b8f ;  /* 0x32370b8f08de7836 */ /* 0x000fe20000000000 */
[----:B--2---:R-:W-:Y:S01]  /*4ce0*/  FMNMX.FTZ R8, R13, R9, !PT ;  /* 0x000000090d087209 */ /* 0x004fe20007810000 */
[----:B------:R-:W-:Y:S01]  /*4cf0*/  IMAD.U32 R3, RZ, RZ, UR30 ;  /* 0x0000001eff037e24 */ /* 0x000fe2000f8e00ff */
[----:B------:R-:W-:Y:S01]  /*4d00*/  VIADDMNMX R9, R92, 0x8, R21, PT ;  /* 0x000000085c097846 */ /* 0x000fe20003800115 */
[----:B------:R-:W-:Y:S01]  /*4d10*/  IMAD.U32 R0, RZ, RZ, UR30 ;  /* 0x0000001eff007e24 */ /* 0x000fe2000f8e00ff */
[----:B------:R-:W-:Y:S01]  /*4d20*/  LOP3.LUT R7, R222, R4, R7, 0x96, !PT ;  /* 0x00000004de077212 */ /* 0x000fe200078e9607 */
[----:B------:R-:W-:Y:S01]  /*4d30*/  VIADD R228, R3, 0xdaa66d2b ;  /* 0xdaa66d2b03e47836 */ /* 0x000fe20000000000 */
[----:B------:R-:W2:Y:S01]  /*4d40*/  SHFL.BFLY PT, R13, R8, 0x1, 0x1f ;  /* 0x0c201f00080d7f89 */ /* 0x000ea200000e0000 */
[----:B------:R-:W-:Y:S01]  /*4d50*/  IMAD.WIDE.U32 R4, R5, -0x326172a9, RZ ;  /* 0xcd9e8d5705047825 */ /* 0x000fe200078e00ff */
[----:B---3--:R-:W-:-:S02]  /*4d60*/  FMNMX.FTZ R14, R16, R14, !PT ;  /* 0x0000000e100e7209 */ /* 0x008fc40007810000 */
[----:B------:R-:W3:Y:S01]  /*4d70*/  LDC R16, c[0x0][0x4f8] ;  /* 0x00013e00ff107b82 */ /* 0x000ee20000000800 */
[----:B------:R-:W-:Y:S01]  /*4d80*/  IMAD.WIDE.U32 R18, R7, -0x326172a9, RZ ;  /* 0xcd9e8d5707127825 */ /* 0x000fe200078e00ff */
[----:B------:R-:W-:Y:S02]  /*4d90*/  LOP3.LUT R5, R228, R246, R5, 0x96, !PT ;  /* 0x000000f6e4057212 */ /* 0x000fe400078e9605 */
[----:B------:R-:W-:Y:S01]  /*4da0*/  ISETP.GE.AND P2, PT, R22, R9, PT ;  /* 0x000000091600720c */ /* 0x000fe20003f46270 */
[----:B------:R-:W-:Y:S02]  /*4db0*/  VIADD R225, R0, 0x78dde6e4 ;  /* 0x78dde6e400e17836 */ /* 0x000fe40000000000 */
[----:B------:R-:W-:Y:S01]  /*4dc0*/  FFMA.FTZ R22, R37, UR5, R79 ;  /* 0x0000000525167c23 */ /* 0x000fe2000801004f */
[----:B------:R-:W-:Y:S02]  /*4dd0*/  IMAD.U32 R0, RZ, RZ, UR31 ;  /* 0x0000001fff007e24 */ /* 0x000fe4000f8e00ff */
[----:B------:R-:W-:Y:S01]  /*4de0*/  IMAD.U32 R3, RZ, RZ, UR31 ;  /* 0x0000001fff037e24 */ /* 0x000fe2000f8e00ff */
[----:B------:R-:W-:Y:S01]  /*4df0*/  LOP3.LUT R7, R225, R4, R19, 0x96, !PT ;  /* 0x00000004e1077212 */ /* 0x000fe200078e9613 */
[----:B------:R-:W-:-:S04]  /*4e00*/  IMAD.WIDE.U32 R4, R5, -0x2daee0ad, RZ ;  /* 0xd2511f5305047825 */ /* 0x000fc800078e00ff */
[----:B------:R-:W-:Y:S02]  /*4e10*/  IMAD.WIDE.U32 R40, R7, -0x2daee0ad, RZ ;  /* 0xd2511f5307287825 */ /* 0x000fe400078e00ff */
[----:B------:R-:W4:Y:S02]  /*4e20*/  SHFL.BFLY PT, R7, R14, 0x1, 0x1f ;  /* 0x0c201f000e077f89 */ /* 0x000f2400000e0000 */
[----:B------:R-:W-:Y:S01]  /*4e30*/  VIADD R237, R0, 0xa9066899 ;  /* 0xa906689900ed7836 */ /* 0x000fe20000000000 */
[----:B--2---:R-:W-:Y:S01]  /*4e40*/  FMNMX.FTZ R134, R8, R13, !PT ;  /* 0x0000000d08867209 */ /* 0x004fe20007810000 */
[----:B------:R-:W-:Y:S02]  /*4e50*/  VIADD R231, R3, 0xed9eba14 ;  /* 0xed9eba1403e77836 */ /* 0x000fe40000000000 */
[----:B------:R-:W-:Y:S01]  /*4e60*/  IMAD.U32 R0, RZ, RZ, UR30 ;  /* 0x0000001eff007e24 */ /* 0x000fe2000f8e00ff */
[----:B------:R-:W-:Y:S01]  /*4e70*/  LOP3.LUT R4, R237, R4, R41, 0x96, !PT ;  /* 0x00000004ed047212 */ /* 0x000fe200078e9629 */
[----:B------:R-:W-:Y:S01]  /*4e80*/  IMAD.MOV.U32 R221, RZ, RZ, 0x20 ;  /* 0x00000020ffdd7424 */ /* 0x000fe200078e00ff */
[----:B------:R-:W-:Y:S01]  /*4e90*/  LOP3.LUT R3, R231, R6, R5, 0x96, !PT ;  /* 0x00000006e7037212 */ /* 0x000fe200078e9605 */
[----:B------:R-:W-:Y:S01]  /*4ea0*/  VIADD R236, R0, 0xb54cda56 ;  /* 0xb54cda5600ec7836 */ /* 0x000fe20000000000 */
[----:B------:R-:W-:Y:S01]  /*4eb0*/  FSETP.NEU.FTZ.AND P1, PT, R134, -INF , PT ;  /* 0xff8000008600780b */ /* 0x000fe20003f3d000 */
[----:B------:R-:W-:Y:S01]  /*4ec0*/  IMAD.WIDE.U32 R4, R4, -0x326172a9, RZ ;  /* 0xcd9e8d5704047825 */ /* 0x000fe200078e00ff */
[----:B---3--:R-:W-:-:S03]  /*4ed0*/  LOP3.LUT R13, R16, 0xff, RZ, 0xc0, !PT ;  /* 0x000000ff100d7812 */ /* 0x008fc600078ec0ff */
[----:B------:R-:W-:Y:S01]  /*4ee0*/  IMAD.WIDE.U32 R20, R3, -0x326172a9, RZ ;  /* 0xcd9e8d5703147825 */ /* 0x000fe200078e00ff */
[C---:B------:R-:W-:Y:S02]  /*4ef0*/  PRMT R6, R4.reuse, 0x7773, RZ ;  /* 0x0000777304067816 */ /* 0x040fe400000000ff */
[C---:B------:R-:W-:Y:S01]  /*4f00*/  PRMT R3, R4.reuse, 0x7772, RZ ;  /* 0x0000777204037816 */ /* 0x040fe200000000ff */
[----:B------:R-:W-:Y:S01]  /*4f10*/  IMAD.MOV.U32 R0, RZ, RZ, R4 ;  /* 0x000000ffff007224 */ /* 0x000fe200078e0004 */
[----:B------:R-:W-:Y:S01]  /*4f20*/  PRMT R8, R4, 0x7771, RZ ;  /* 0x0000777104087816 */ /* 0x000fe200000000ff */
[----:B------:R-:W-:Y:S01]  /*4f30*/  IMAD R13, R13, 0x10000, R13 ;  /* 0x000100000d0d7824 */ /* 0x000fe200078e020d */
[----:B------:R-:W-:Y:S01]  /*4f40*/  LOP3.LUT R4, R236, R20, R5, 0x96, !PT ;  /* 0x00000014ec047212 */ /* 0x000fe200078e9605 */
[----:B------:R-:W-:Y:S01]  /*4f50*/  IMAD.WIDE.U32 R142, R65, -0x326172a9, RZ ;  /* 0xcd9e8d57418e7825 */ /* 0x000fe200078e00ff */
[----:B------:R-:W-:-:S03]  /*4f60*/  PRMT R20, R3, 0x5410, R6 ;  /* 0x0000541003147816 */ /* 0x000fc60000000006 */
[----:B-1----:R-:W-:Y:S01]  /*4f70*/  FMUL.FTZ R3, R134, UR4 ;  /* 0x0000000486037c20 */ /* 0x002fe20008410000 */
[----:B------:R-:W-:Y:S02]  /*4f80*/  LOP3.LUT R0, R0, 0xff, RZ, 0xc0, !PT ;  /* 0x000000ff00007812 */ /* 0x000fe400078ec0ff */
[----:B----4-:R-:W-:Y:S02]  /*4f90*/  FMNMX.FTZ R132, R14, R7, !PT ;  /* 0x000000070e847209 */ /* 0x010fe40007810000 */
[----:B------:R-:W-:Y:S02]  /*4fa0*/  PRMT R19, R0, 0x5410, R8 ;  /* 0x0000541000137816 */ /* 0x000fe40000000008 */
[----:B------:R-:W-:Y:S02]  /*4fb0*/  LOP3.LUT R0, R93, 0x200, R97, 0xf8, !PT ;  /* 0x000002005d007812 */ /* 0x000fe400078ef861 */
[----:B------:R-:W-:Y:S02]  /*4fc0*/  FSEL R3, R3, RZ, P1 ;  /* 0x000000ff03037208 */ /* 0x000fe40000800000 */
[----:B------:R-:W-:-:S02]  /*4fd0*/  LEA R216, R0, UR6, 0x1 ;  /* 0x0000000600d87c11 */ /* 0x000fc4000f8e08ff */
[----:B------:R-:W-:Y:S01]  /*4fe0*/  FSETP.NEU.FTZ.AND P1, PT, R132, -INF , PT ;  /* 0xff8000008400780b */ /* 0x000fe20003f3d000 */
[--C-:B------:R-:W-:Y:S01]  /*4ff0*/  FFMA.FTZ R0, R15, UR4, -R3.reuse ;  /* 0x000000040f007c23 */ /* 0x100fe20008010803 */
[--C-:B------:R-:W-:Y:S01]  /*5000*/  FFMA.FTZ R5, R43, UR4, -R3.reuse ;  /* 0x000000042b057c23 */ /* 0x100fe20008010803 */
[----:B------:R-:W-:Y:S01]  /*5010*/  FFMA.FTZ R6, R42, UR4, -R3 ;  /* 0x000000042a067c23 */ /* 0x000fe20008010803 */
[C---:B------:R-:W-:Y:S01]  /*5020*/  VIADD R252, R216.reuse, 0xa000 ;  /* 0x0000a000d8fc7836 */ /* 0x040fe20000000000 */
[----:B------:R1:W-:Y:S01]  /*5030*/  MUFU.EX2 R243, R0 ;  /* 0x0000000000f37308 */ /* 0x0003e20000000800 */
[----:B------:R-:W-:Y:S01]  /*5040*/  SEL R7, R221, 0xffffffe0, !P6 ;  /* 0xffffffe0dd077807 */ /* 0x000fe20007000000 */
[----:B------:R-:W-:Y:S01]  /*5050*/  VIADD R8, R216, 0xa040 ;  /* 0x0000a040d8087836 */ /* 0x000fe20000000000 */
[----:B------:R-:W-:Y:S01]  /*5060*/  LOP3.LUT R16, R4, 0xff, RZ, 0xc0, !PT ;  /* 0x000000ff04107812 */ /* 0x000fe200078ec0ff */
[----:B------:R2:W-:Y:S01]  /*5070*/  MUFU.EX2 R235, R5 ;  /* 0x0000000500eb7308 */ /* 0x0005e20000000800 */
[----:B------:R-:W-:Y:S01]  /*5080*/  @P0 VIADD R8, R252, 0xffffffc0 ;  /* 0xffffffc0fc080836 */ /* 0x000fe20000000000 */
[----:B------:R-:W-:Y:S01]  /*5090*/  SHF.R.U32.HI R15, RZ, 0x18, R4 ;  /* 0x00000018ff0f7819 */ /* 0x000fe20000011604 */
[----:B------:R-:W-:Y:S01]  /*50a0*/  IMAD.IADD R29, R216, 0x1, R7 ;  /* 0x00000001d81d7824 */ /* 0x000fe200078e0207 */
[----:B------:R3:W-:Y:S01]  /*50b0*/  MUFU.EX2 R242, R6 ;  /* 0x0000000600f27308 */ /* 0x0007e20000000800 */
[----:B------:R-:W-:Y:S01]  /*50c0*/  IMAD.IADD R31, R7, 0x1, R8 ;  /* 0x00000001071f7824 */ /* 0x000fe200078e0208 */
[----:B------:R-:W-:Y:S01]  /*50d0*/  LOP3.LUT R7, R4, 0xffff, RZ, 0xc0, !PT ;  /* 0x0000ffff04077812 */ /* 0x000fe200078ec0ff */
[----:B------:R-:W4:Y:S01]  /*50e0*/  LDSM.16.MT88.4 R152, [R216+0xa000] ;  /* 0x00a00000d898783b */ /* 0x000f220000004200 */
[----:B-1----:R-:W-:-:S02]  /*50f0*/  FMUL.FTZ R0, R132, UR4 ;  /* 0x0000000484007c20 */ /* 0x002fc40008410000 */
[----:B------:R-:W-:Y:S01]  /*5100*/  SHF.R.U32.HI R14, RZ, 0x8, R7 ;  /* 0x00000008ff0e7819 */ /* 0x000fe20000011607 */
[----:B------:R-:W1:Y:S01]  /*5110*/  LDSM.16.MT88.4 R100, [R29+0xa000] ;  /* 0x00a000001d64783b */ /* 0x000e620000004200 */
[----:B--2---:R-:W-:Y:S01]  /*5120*/  FFMA.FTZ R5, R45, UR4, -R3 ;  /* 0x000000042d057c23 */ /* 0x004fe20008010803 */
[----:B------:R-:W-:Y:S02]  /*5130*/  FSEL R0, R0, RZ, P1 ;  /* 0x000000ff00007208 */ /* 0x000fe40000800000 */
[----:B------:R-:W2:Y:S01]  /*5140*/  LDSM.16.MT88.4 R168, [R8] ;  /* 0x0000000008a8783b */ /* 0x000ea20000004200 */
[-C--:B------:R-:W-:Y:S01]  /*5150*/  ISETP.GE.AND P1, PT, R2, R9.reuse, PT ;  /* 0x000000090200720c */ /* 0x080fe20003f26270 */
[----:B------:R5:W4:Y:S01]  /*5160*/  MUFU.EX2 R244, R5 ;  /* 0x0000000500f47308 */ /* 0x000b220000000800 */
[----:B------:R-:W-:Y:S01]  /*5170*/  FFMA.FTZ R2, R35, UR5, R76 ;  /* 0x0000000523027c23 */ /* 0x000fe2000801004c */
[--C-:B---3--:R-:W-:Y:S01]  /*5180*/  FFMA.FTZ R6, R17, UR4, -R0.reuse ;  /* 0x0000000411067c23 */ /* 0x108fe20008010800 */
[----:B------:R-:W-:Y:S01]  /*5190*/  LOP3.LUT R17, R20, 0xff00ff, RZ, 0xc0, !PT ;  /* 0x00ff00ff14117812 */ /* 0x000fe200078ec0ff */
[----:B------:R-:W3:Y:S01]  /*51a0*/  LDSM.16.MT88.4 R116, [R31] ;  /* 0x000000001f74783b */ /* 0x000ee20000004200 */
[----:B------:R-:W-:Y:S01]  /*51b0*/  FFMA.FTZ R20, R37, UR5, R77 ;  /* 0x0000000525147c23 */ /* 0x000fe2000801004d */
[----:B------:R5:W-:Y:S01]  /*51c0*/  MUFU.EX2 R233, R6 ;  /* 0x0000000600e97308 */ /* 0x000be20000000800 */
[----:B------:R-:W-:Y:S01]  /*51d0*/  FSEL R209, R2, -INF , !P3 ;  /* 0xff80000002d17808 */ /* 0x000fe20005800000 */
[----:B------:R-:W-:Y:S01]  /*51e0*/  FFMA.FTZ R2, R36, UR5, R83 ;  /* 0x0000000524027c23 */ /* 0x000fe20008010053 */
[-C--:B------:R-:W-:Y:S01]  /*51f0*/  ISETP.GE.AND P3, PT, R28, R9.reuse, PT ;  /* 0x000000091c00720c */ /* 0x080fe20003f66270 */
[----:B------:R-:W3:Y:S03]  /*5200*/  LDSM.16.MT88.4 R124, [R216+0xb000] ;  /* 0x00b00000d87c783b */ /* 0x000ee60000004200 */
[----:B------:R-:W-:Y:S01]  /*5210*/  FSEL R83, R2, -INF , !P3 ;  /* 0xff80000002537808 */ /* 0x000fe20005800000 */
[----:B-----5:R-:W-:Y:S01]  /*5220*/  FFMA.FTZ R5, R47, UR4, -R0 ;  /* 0x000000042f057c23 */ /* 0x020fe20008010800 */
[----:B------:R-:W-:Y:S01]  /*5230*/  FFMA.FTZ R2, R30, UR5, R70 ;  /* 0x000000051e027c23 */ /* 0x000fe20008010046 */
[-C--:B------:R-:W-:Y:S01]  /*5240*/  ISETP.GE.AND P3, PT, R23, R9.reuse, PT ;  /* 0x000000091700720c */ /* 0x080fe20003f66270 */
[----:B------:R-:W5:Y:S01]  /*5250*/  LDSM.16.MT88.4 R188, [R29+0xb000] ;  /* 0x00b000001dbc783b */ /* 0x000f620000004200 */
[----:B------:R4:W-:Y:S01]  /*5260*/  MUFU.EX2 R234, R5 ;  /* 0x0000000500ea7308 */ /* 0x0009e20000000800 */
[--C-:B------:R-:W-:Y:S01]  /*5270*/  FFMA.FTZ R6, R46, UR4, -R0.reuse ;  /* 0x000000042e067c23 */ /* 0x100fe20008010800 */
[----:B------:R-:W-:Y:S01]  /*5280*/  FSEL R70, R2, -INF , !P3 ;  /* 0xff80000002467808 */ /* 0x000fe20005800000 */
[----:B------:R-:W-:Y:S01]  /*5290*/  FFMA.FTZ R2, R32, UR5, R71 ;  /* 0x0000000520027c23 */ /* 0x000fe20008010047 */
[----:B------:R-:W-:Y:S01]  /*52a0*/  ISETP.GE.AND P3, PT, R24, R9, PT ;  /* 0x000000091800720c */ /* 0x000fe20003f66270 */
[----:B------:R1:W2:Y:S01]  /*52b0*/  MUFU.EX2 R238, R6 ;  /* 0x0000000600ee7308 */ /* 0x0002a20000000800 */
[----:B------:R-:W5:Y:S04]  /*52c0*/  LDSM.16.MT88.4 R192, [R8+0x1000] ;  /* 0x0010000008c0783b */ /* 0x000f680000004200 */
[----:B------:R-:W5:Y:S01]  /*52d0*/  LDSM.16.MT88.4 R200, [R31+0x1000] ;  /* 0x001000001fc8783b */ /* 0x000f620000004200 */
[----:B----4-:R-:W-:-:S03]  /*52e0*/  FFMA.FTZ R5, R48, UR4, -R0 ;  /* 0x0000000430057c23 */ /* 0x010fc60008010800 */
[----:B------:R-:W4:Y:S01]  /*52f0*/  LDSM.16.MT88.4 R176, [R8+0x800] ;  /* 0x0008000008b0783b */ /* 0x000f220000004200 */
[----:B------:R2:W3:Y:S03]  /*5300*/  MUFU.EX2 R232, R5 ;  /* 0x0000000500e87308 */ /* 0x0004e60000000800 */
[----:B------:R-:W-:Y:S01]  /*5310*/  LDSM.16.MT88.4 R160, [R8+0x1800] ;  /* 0x0018000008a0783b */ /* 0x000fe20000004200 */
[----:B-1----:R-:W-:Y:S02]  /*5320*/  PRMT R6, R4, 0x7632, R6 ;  /* 0x0000763204067816 */ /* 0x002fe40000000006 */
[----:B------:R-:W-:Y:S01]  /*5330*/  F2FP.BF16.F32.PACK_AB R4, R244, R242 ;  /* 0x000000f2f404723e */ /* 0x000fe200000010ff */
[----:B------:R-:W1:Y:S01]  /*5340*/  LDSM.16.MT88.4 R184, [R29+0xa800] ;  /* 0x00a800001db8783b */ /* 0x000e620000004200 */
[----:B------:R-:W-:Y:S02]  /*5350*/  LOP3.LUT R7, R6, 0xff, RZ, 0xc0, !PT ;  /* 0x000000ff06077812 */ /* 0x000fe400078ec0ff */
[----:B------:R-:W-:Y:S01]  /*5360*/  HSET2.LE.AND R6, R19, R13, PT ;  /* 0x0000000d13067233 */ /* 0x000fe20003803000 */
[----:B------:R-:W-:Y:S01]  /*5370*/  LDSM.16.MT88.4 R112, [R29+0xb800] ;  /* 0x00b800001d70783b */ /* 0x000fe20000004200 */
[----:B------:R-:W-:-:S02]  /*5380*/  PRMT R15, R7, 0x5410, R15 ;  /* 0x00005410070f7816 */ /* 0x000fc4000000000f */
[--C-:B------:R-:W-:Y:S01]  /*5390*/  HSET2.LE.AND R7, R17, R13.reuse, PT ;  /* 0x0000000d11077233 */ /* 0x100fe20003803000 */
[----:B------:R-:W-:Y:S01]  /*53a0*/  LDSM.16.MT88.4 R196, [R216+0xa800] ;  /* 0x00a80000d8c4783b */ /* 0x000fe20000004200 */
[----:B--2---:R-:W-:Y:S02]  /*53b0*/  PRMT R5, R16, 0x5410, R14 ;  /* 0x0000541010057816 */ /* 0x004fe4000000000e */
[----:B------:R-:W-:Y:S01]  /*53c0*/  LOP3.LUT R6, R4, R6, RZ, 0xc0, !PT ;  /* 0x0000000604067212 */ /* 0x000fe200078ec0ff */
[----:B------:R-:W-:Y:S01]  /*53d0*/  LDSM.16.MT88.4 R180, [R31+0x800] ;  /* 0x000800001fb4783b */ /* 0x000fe20000004200 */
[----:B------:R-:W-:Y:S02]  /*53e0*/  F2FP.BF16.F32.PACK_AB R4, R238, R234 ;  /* 0x000000eaee04723e */ /* 0x000fe400000010ff */
[----:B------:R-:W-:Y:S02]  /*53f0*/  HSET2.LE.AND R5, R5, R13, PT ;  /* 0x0000000d05057233 */ /* 0x000fe40003803000 */
[----:B------:R-:W-:-:S02]  /*5400*/  F2FP.BF16.F32.PACK_AB R14, R235, R243 ;  /* 0x000000f3eb0e723e */ /* 0x000fc400000010ff */
[----:B------:R-:W-:Y:S02]  /*5410*/  LOP3.LUT R7, R4, R7, RZ, 0xc0, !PT ;  /* 0x0000000704077212 */ /* 0x000fe400078ec0ff */
[----:B------:R-:W-:Y:S01]  /*5420*/  LOP3.LUT R4, R14, R5, RZ, 0xc0, !PT ;  /* 0x000000050e047212 */ /* 0x000fe200078ec0ff */
[----:B------:R-:W-:Y:S01]  /*5430*/  FFMA.FTZ R14, R36, UR5, R81 ;  /* 0x00000005240e7c23 */ /* 0x000fe20008010051 */
[----:B------:R-:W-:Y:S02]  /*5440*/  HSET2.LE.AND R15, R15, R13, PT ;  /* 0x0000000d0f0f7233 */ /* 0x000fe40003803000 */
[----:B---3--:R-:W-:Y:S02]  /*5450*/  F2FP.BF16.F32.PACK_AB R16, R232, R233 ;  /* 0x000000e9e810723e */ /* 0x008fe400000010ff */
[----:B------:R-:W-:Y:S01]  /*5460*/  FSEL R81, R14, -INF , !P4 ;  /* 0xff8000000e517808 */ /* 0x000fe20006000000 */
[----:B------:R-:W-:Y:S01]  /*5470*/  FFMA.FTZ R14, R30, UR5, R68 ;  /* 0x000000051e0e7c23 */ /* 0x000fe20008010044 */
[-C--:B------:R-:W-:Y:S01]  /*5480*/  ISETP.GE.AND P4, PT, R23, R10.reuse, PT ;  /* 0x0000000a1700720c */ /* 0x080fe20003f86270 */
[----:B------:R-:W-:Y:S01]  /*5490*/  FFMA.FTZ R23, R34, UR5, R86 ;  /* 0x0000000522177c23 */ /* 0x000fe20008010056 */
[----:B------:R-:W-:Y:S01]  /*54a0*/  LOP3.LUT R5, R16, R15, RZ, 0xc0, !PT ;  /* 0x0000000f10057212 */ /* 0x000fe200078ec0ff */
[----:B------:R-:W-:Y:S01]  /*54b0*/  IMAD.U32 R15, RZ, RZ, UR30 ;  /* 0x0000001eff0f7e24 */ /* 0x000fe2000f8e00ff */
[----:B------:R-:W-:Y:S01]  /*54c0*/  FSEL R68, R14, -INF , !P4 ;  /* 0xff8000000e447808 */ /* 0x000fe20006000000 */
[----:B------:R-:W-:Y:S01]  /*54d0*/  FFMA.FTZ R14, R32, UR5, R69 ;  /* 0x00000005200e7c23 */ /* 0x000fe20008010045 */
[----:B------:R-:W-:Y:S01]  /*54e0*/  FSEL R69, R2, -INF , !P3 ;  /* 0xff80000002457808 */ /* 0x000fe20005800000 */
[----:B------:R-:W-:Y:S01]  /*54f0*/  FFMA.FTZ R2, R33, UR5, R85 ;  /* 0x0000000521027c23 */ /* 0x000fe20008010055 */
[-C--:B------:R-:W-:Y:S01]  /*5500*/  ISETP.GE.AND P4, PT, R24, R10.reuse, PT ;  /* 0x0000000a1800720c */ /* 0x080fe20003f86270 */
[----:B------:R-:W-:Y:S01]  /*5510*/  VIADD R218, R15, 0x1715609d ;  /* 0x1715609d0fda7836 */ /* 0x000fe20000000000 */
[----:B------:R-:W-:Y:S01]  /*5520*/  ISETP.GE.AND P3, PT, R26, R10, PT ;  /* 0x0000000a1a00720c */ /* 0x000fe20003f66270 */
[----:B------:R-:W-:Y:S01]  /*5530*/  FFMA.FTZ R15, R44, UR5, R80 ;  /* 0x000000052c0f7c23 */ /* 0x000fe20008010050 */
[----:B------:R-:W-:Y:S01]  /*5540*/  FSEL R67, R14, -INF , !P4 ;  /* 0xff8000000e437808 */ /* 0x000fe20006000000 */
[----:B------:R-:W-:Y:S01]  /*5550*/  FFMA.FTZ R14, R44, UR5, R82 ;  /* 0x000000052c0e7c23 */ /* 0x000fe20008010052 */
[----:B------:R-:W-:Y:S01]  /*5560*/  FSEL R30, R2, -INF , !P3 ;  /* 0xff800000021e7808 */ /* 0x000fe20005800000 */
[----:B------:R-:W-:Y:S01]  /*5570*/  FFMA.FTZ R16, R34, UR5, R84 ;  /* 0x0000000522107c23 */ /* 0x000fe20008010054 */
[----:B------:R-:W-:Y:S01]  /*5580*/  LOP3.LUT R2, R218, R18, R21, 0x96, !PT ;  /* 0x00000012da027212 */ /* 0x000fe200078e9615 */
[----:B------:R-:W-:Y:S01]  /*5590*/  FFMA.FTZ R24, R33, UR5, R87 ;  /* 0x0000000521187c23 */ /* 0x000fe20008010057 */
[----:B------:R-:W-:Y:S01]  /*55a0*/  FSEL R36, R15, -INF , !P5 ;  /* 0xff8000000f247808 */ /* 0x000fe20006800000 */
[----:B------:R-:W-:Y:S01]  /*55b0*/  HMMA.16816.F32.BF16 R144, R4, R152, RZ ;  /* 0x000000980490723c */ /* 0x000fe200000418ff */
[----:B------:R-:W-:Y:S01]  /*55c0*/  FSEL R66, R14, -INF , !P1 ;  /* 0xff8000000e427808 */ /* 0x000fe20004800000 */
[----:B------:R-:W-:Y:S01]  /*55d0*/  IMAD.WIDE.U32 R14, R2, -0x2daee0ad, RZ ;  /* 0xd2511f53020e7825 */ /* 0x000fe200078e00ff */
[----:B------:R-:W-:-:S02]  /*55e0*/  ISETP.GE.AND P4, PT, R25, R10, PT ;  /* 0x0000000a1900720c */ /* 0x000fc40003f86270 */
[-C--:B------:R-:W-:Y:S01]  /*55f0*/  ISETP.GE.AND P3, PT, R26, R9.reuse, PT ;  /* 0x000000091a00720c */ /* 0x080fe20003f66270 */
[----:B------:R-:W-:Y:S01]  /*5600*/  IMAD.MOV.U32 R2, RZ, RZ, R14 ;  /* 0x000000ffff027224 */ /* 0x000fe200078e000e */
[----:B------:R-:W-:Y:S01]  /*5610*/  FSEL R137, R16, -INF , !P4 ;  /* 0xff80000010897808 */ /* 0x000fe20006000000 */
[C---:B------:R-:W-:Y:S01]  /*5620*/  HMMA.16816.F32.BF16 R48, R4.reuse, R100, RZ ;  /* 0x000000640430723c */ /* 0x040fe200000418ff */
[C---:B------:R-:W-:Y:S02]  /*5630*/  PRMT R18, R14.reuse, 0x7771, RZ ;  /* 0x000077710e127816 */ /* 0x040fe400000000ff */
[C---:B------:R-:W-:Y:S02]  /*5640*/  PRMT R17, R14.reuse, 0x7773, RZ ;  /* 0x000077730e117816 */ /* 0x040fe400000000ff */
[----:B------:R-:W-:Y:S02]  /*5650*/  PRMT R16, R14, 0x7772, RZ ;  /* 0x000077720e107816 */ /* 0x000fe400000000ff */
[----:B------:R-:W-:Y:S01]  /*5660*/  LOP3.LUT R14, R2, 0xff, RZ, 0xc0, !PT ;  /* 0x000000ff020e7812 */ /* 0x000fe200078ec0ff */
[C---:B------:R-:W-:Y:S01]  /*5670*/  HMMA.16816.F32.BF16 R60, R4.reuse, R168, RZ ;  /* 0x000000a8043c723c */ /* 0x040fe200000418ff */
[----:B------:R-:W-:Y:S01]  /*5680*/  PRMT R26, R16, 0x5410, R17 ;  /* 0x00005410101a7816 */ /* 0x000fe20000000011 */
[--C-:B------:R-:W-:Y:S01]  /*5690*/  FFMA.FTZ R17, R55, UR4, -R3.reuse ;  /* 0x0000000437117c23 */ /* 0x100fe20008010803 */
[----:B------:R-:W-:Y:S01]  /*56a0*/  PRMT R21, R14, 0x5410, R18 ;  /* 0x000054100e157816 */ /* 0x000fe20000000012 */
[----:B------:R-:W-:Y:S01]  /*56b0*/  FFMA.FTZ R14, R56, UR4, -R3 ;  /* 0x00000004380e7c23 */ /* 0x000fe20008010803 */
[----:B------:R-:W-:Y:S01]  /*56c0*/  LOP3.LUT R2, R40, UR10, R15, 0x96, !PT ;  /* 0x0000000a28027c12 */ /* 0x000fe2000f8e960f */
[----:B------:R2:W-:Y:S01]  /*56d0*/  MUFU.EX2 R215, R17 ;  /* 0x0000001100d77308 */ /* 0x0005e20000000800 */
[--C-:B------:R-:W-:Y:S01]  /*56e0*/  FFMA.FTZ R15, R53, UR4, -R0.reuse ;  /* 0x00000004350f7c23 */ /* 0x100fe20008010800 */
[----:B------:R-:W-:Y:S01]  /*56f0*/  FFMA.FTZ R18, R54, UR4, -R0 ;  /* 0x0000000436127c23 */ /* 0x000fe20008010800 */
[C---:B------:R-:W-:Y:S01]  /*5700*/  LOP3.LUT R16, R2.reuse, 0xffff, RZ, 0xc0, !PT ;  /* 0x0000ffff02107812 */ /* 0x040fe200078ec0ff */
[----:B------:R3:W4:Y:S01]  /*5710*/  MUFU.EX2 R214, R14 ;  /* 0x0000000e00d67308 */ /* 0x0007220000000800 */
[----:B------:R-:W-:Y:S01]  /*5720*/  LOP3.LUT R19, R2, 0xff, RZ, 0xc0, !PT ;  /* 0x000000ff02137812 */ /* 0x000fe200078ec0ff */
[C---:B------:R-:W-:Y:S01]  /*5730*/  HMMA.16816.F32.BF16 R72, R4.reuse, R116, RZ ;  /* 0x000000740448723c */ /* 0x040fe200000418ff */
[----:B------:R-:W-:Y:S01]  /*5740*/  ISETP.GE.AND P5, PT, R27, R10, PT ;  /* 0x0000000a1b00720c */ /* 0x000fe20003fa6270 */
[----:B------:R5:W-:Y:S01]  /*5750*/  MUFU.EX2 R213, R15 ;  /* 0x0000000f00d57308 */ /* 0x000be20000000800 */
[----:B------:R-:W-:Y:S01]  /*5760*/  ISETP.GE.AND P4, PT, R25, R9, PT ;  /* 0x000000091900720c */ /* 0x000fe20003f86270 */
[----:B------:R-:W-:Y:S01]  /*5770*/  FFMA.FTZ R25, R35, UR5, R78 ;  /* 0x0000000523197c23 */ /* 0x000fe2000801004e */
[----:B------:R-:W-:Y:S01]  /*5780*/  FSEL R208, R20, -INF , !P5 ;  /* 0xff80000014d07808 */ /* 0x000fe20006800000 */
[----:B------:R-:W1:Y:S01]  /*5790*/  MUFU.EX2 R212, R18 ;  /* 0x0000001200d47308 */ /* 0x000e620000000800 */
[----:B------:R-:W-:Y:S01]  /*57a0*/  FSEL R207, R23, -INF , !P4 ;  /* 0xff80000017cf7808 */ /* 0x000fe20006000000 */
[----:B------:R-:W-:Y:S01]  /*57b0*/  HMMA.16816.F32.BF16 R88, R4, R124, RZ ;  /* 0x0000007c0458723c */ /* 0x000fe200000418ff */
[----:B--2---:R-:W-:-:S02]  /*57c0*/  SHF.R.U32.HI R17, RZ, 0x8, R16 ;  /* 0x00000008ff117819 */ /* 0x004fc40000011610 */
[----:B------:R-:W-:Y:S02]  /*57d0*/  SHF.R.U32.HI R16, RZ, 0x18, R2 ;  /* 0x00000018ff107819 */ /* 0x000fe40000011602 */
[----:B---3--:R-:W-:Y:S02]  /*57e0*/  PRMT R14, R2, 0x7632, R14 ;  /* 0x00007632020e7816 */ /* 0x008fe4000000000e */
[----:B------:R-:W-:Y:S01]  /*57f0*/  PRMT R2, R19, 0x5410, R17 ;  /* 0x0000541013027816 */ /* 0x000fe20000000011 */
[--C-:B-----5:R-:W-:Y:S01]  /*5800*/  FFMA.FTZ R15, R59, UR4, -R3.reuse ;  /* 0x000000043b0f7c23 */ /* 0x120fe20008010803 */
[----:B------:R-:W-:Y:S01]  /*5810*/  FFMA.FTZ R3, R57, UR4, -R3 ;  /* 0x0000000439037c23 */ /* 0x000fe20008010803 */
[----:B------:R-:W-:Y:S01]  /*5820*/  LOP3.LUT R14, R14, 0xff, RZ, 0xc0, !PT ;  /* 0x000000ff0e0e7812 */ /* 0x000fe200078ec0ff */
[----:B------:R-:W-:Y:S01]  /*5830*/  HMMA.16816.F32.BF16 R104, R4, R188, RZ ;  /* 0x000000bc0468723c */ /* 0x000fe200000418ff */
[----:B------:R2:W-:Y:S01]  /*5840*/  MUFU.EX2 R211, R15 ;  /* 0x0000000f00d37308 */ /* 0x0005e20000000800 */
[----:B------:R-:W-:-:S02]  /*5850*/  HSET2.LE.AND R2, R2, R13, PT ;  /* 0x0000000d02027233 */ /* 0x000fc40003803000 */
[----:B------:R-:W-:Y:S01]  /*5860*/  PRMT R16, R14, 0x5410, R16 ;  /* 0x000054100e107816 */ /* 0x000fe20000000010 */
[----:B------:R4:W3:Y:S01]  /*5870*/  MUFU.EX2 R250, R3 ;  /* 0x0000000300fa7308 */ /* 0x0008e20000000800 */
[--C-:B------:R-:W-:Y:S01]  /*5880*/  FFMA.FTZ R14, R52, UR4, -R0.reuse ;  /* 0x00000004340e7c23 */ /* 0x100fe20008010800 */
[----:B------:R-:W-:Y:S01]  /*5890*/  ISETP.GE.AND P1, PT, R27, R9, PT ;  /* 0x000000091b00720c */ /* 0x000fe20003f26270 */
[C---:B------:R-:W-:Y:S01]  /*58a0*/  HMMA.16816.F32.BF16 R120, R4.reuse, R192, RZ ;  /* 0x000000c00478723c */ /* 0x040fe200000418ff */
[----:B------:R-:W-:Y:S01]  /*58b0*/  FSEL R205, R25, -INF , !P2 ;  /* 0xff80000019cd7808 */ /* 0x000fe20005000000 */
[----:B------:R-:W-:Y:S01]  /*58c0*/  MUFU.EX2 R251, R14 ;  /* 0x0000000e00fb7308 */ /* 0x000fe20000000800 */
[----:B------:R-:W-:Y:S02]  /*58d0*/  FSEL R206, R24, -INF , !P3 ;  /* 0xff80000018ce7808 */ /* 0x000fe40005800000 */
[----:B------:R-:W-:Y:S01]  /*58e0*/  FSEL R204, R22, -INF , !P1 ;  /* 0xff80000016cc7808 */ /* 0x000fe20004800000 */
[----:B--2---:R-:W-:Y:S01]  /*58f0*/  FFMA.FTZ R15, R64, UR4, -R0 ;  /* 0x00000004400f7c23 */ /* 0x004fe20008010800 */
[----:B------:R-:W-:Y:S01]  /*5900*/  HSET2.LE.AND R0, R16, R13, PT ;  /* 0x0000000d10007233 */ /* 0x000fe20003803000 */
[----:B------:R-:W-:Y:S01]  /*5910*/  HMMA.16816.F32.BF16 R128, R4, R200, RZ ;  /* 0x000000c80480723c */ /* 0x000fe200000418ff */
[----:B----4-:R-:W-:Y:S01]  /*5920*/  F2FP.BF16.F32.PACK_AB R3, R215, R214 ;  /* 0x000000d6d703723e */ /* 0x010fe200000010ff */
[----:B------:R2:W4:Y:S03]  /*5930*/  MUFU.EX2 R210, R15 ;  /* 0x0000000f00d27308 */ /* 0x0005260000000800 */
[----:B------:R-:W-:-:S02]  /*5940*/  LOP3.LUT R164, R3, R2, RZ, 0xc0, !PT ;  /* 0x0000000203a47212 */ /* 0x000fc400078ec0ff */
[----:B-1----:R-:W-:Y:S01]  /*5950*/  F2FP.BF16.F32.PACK_AB R2, R212, R213 ;  /* 0x000000d5d402723e */ /* 0x002fe200000010ff */
[C---:B------:R-:W-:Y:S01]  /*5960*/  HMMA.16816.F32.BF16 R148, R4.reuse, R154, RZ ;  /* 0x0000009a0494723c */ /* 0x040fe200000418ff */
[----:B------:R-:W-:Y:S02]  /*5970*/  FMNMX3.FTZ R3, R36, R81, R68, !PT ;  /* 0x0000005124037276 */ /* 0x000fe40007810044 */
[----:B------:R-:W-:Y:S02]  /*5980*/  LOP3.LUT R165, R2, R0, RZ, 0xc0, !PT ;  /* 0x0000000002a57212 */ /* 0x000fe400078ec0ff */
[----:B------:R-:W-:Y:S02]  /*5990*/  HSET2.LE.AND R0, R21, R13, PT ;  /* 0x0000000d15007233 */ /* 0x000fe40003803000 */
[----:B---3--:R-:W-:Y:S01]  /*59a0*/  F2FP.BF16.F32.PACK_AB R2, R250, R211 ;  /* 0x000000d3fa02723e */ /* 0x008fe200000010ff */
[----:B------:R-:W-:Y:S01]  /*59b0*/  HMMA.16816.F32.BF16 R44, R4, R102, RZ ;  /* 0x00000066042c723c */ /* 0x000fe200000418ff */
[----:B--2---:R-:W-:-:S02]  /*59c0*/  LOP3.LUT R15, R26, 0xff00ff, RZ, 0xc0, !PT ;  /* 0x00ff00ff1a0f7812 */ /* 0x004fc400078ec0ff */
[----:B------:R-:W-:Y:S02]  /*59d0*/  FMNMX3.FTZ R3, R3, R67, R137, !PT ;  /* 0x0000004303037276 */ /* 0x000fe40007810089 */
[----:B------:R-:W-:Y:S02]  /*59e0*/  LOP3.LUT R14, R96, UR30, R143, 0x96, !PT ;  /* 0x0000001e600e7c12 */ /* 0x000fe4000f8e968f */
[----:B------:R-:W-:Y:S01]  /*59f0*/  LOP3.LUT R166, R2, R0, RZ, 0xc0, !PT ;  /* 0x0000000002a67212 */ /* 0x000fe200078ec0ff */
[----:B------:R-:W-:Y:S01]  /*5a00*/  HMMA.16816.F32.BF16 R32, R4, R170, RZ ;  /* 0x000000aa0420723c */ /* 0x000fe200000418ff */
[----:B------:R-:W-:Y:S01]  /*5a10*/  FMNMX3.FTZ R3, R3, R30, R209, !PT ;  /* 0x0000001e03037276 */ /* 0x000fe200078100d1 */
[----:B------:R-:W-:Y:S01]  /*5a20*/  IMAD.WIDE.U32 R140, R14, -0x2daee0ad, RZ ;  /* 0xd2511f530e8c7825 */ /* 0x000fe200078e00ff */
[----:B------:R-:W-:Y:S01]  /*5a30*/  HSET2.LE.AND R0, R15, R13, PT ;  /* 0x0000000d0f007233 */ /* 0x000fe20003803000 */
[----:B------:R-:W-:Y:S01]  /*5a40*/  LDSM.16.MT88.4 R96, [R216+0xb800] ;  /* 0x00b80000d860783b */ /* 0x000fe20000004200 */
[----:B----4-:R-:W-:-:S02]  /*5a50*/  F2FP.BF16.F32.PACK_AB R2, R251, R210 ;  /* 0x000000d2fb02723e */ /* 0x010fc400000010ff */
[----:B------:R-:W-:Y:S01]  /*5a60*/  FMNMX.FTZ R14, R208, R3, !PT ;  /* 0x00000003d00e7209 */ /* 0x000fe20007810000 */
[C---:B------:R-:W-:Y:S01]  /*5a70*/  HMMA.16816.F32.BF16 R76, R4.reuse, R118, RZ ;  /* 0x00000076044c723c */ /* 0x040fe200000418ff */
[----:B------:R-:W-:Y:S01]  /*5a80*/  LOP3.LUT R167, R2, R0, RZ, 0xc0, !PT ;  /* 0x0000000002a77212 */ /* 0x000fe200078ec0ff */
[----:B------:R-:W-:Y:S01]  /*5a90*/  STL.64 [R1+0x10], R140 ;  /* 0x0000108c01007387 */ /* 0x000fe20000100a00 */
[----:B------:R-:W-:Y:S02]  /*5aa0*/  FMNMX3.FTZ R0, R66, R83, R70, !PT ;  /* 0x0000005342007276 */ /* 0x000fe40007810046 */
[----:B------:R-:W-:Y:S02]  /*5ab0*/  LOP3.LUT R2, R138, R142, R39, 0x96, !PT ;  /* 0x0000008e8a027212 */ /* 0x000fe400078e9627 */
[----:B------:R-:W-:Y:S01]  /*5ac0*/  FMNMX3.FTZ R0, R0, R69, R207, !PT ;  /* 0x0000004500007276 */ /* 0x000fe200078100cf */
[----:B------:R-:W-:Y:S02]  /*5ad0*/  HMMA.16816.F32.BF16 R92, R4, R126, RZ ;  /* 0x0000007e045c723c */ /* 0x000fe400000418ff */
[----:B------:R-:W-:Y:S01]  /*5ae0*/  IMAD.WIDE.U32 R2, R2, -0x2daee0ad, RZ ;  /* 0xd2511f5302027825 */ /* 0x000fe200078e00ff */
[----:B------:R-:W-:-:S04]  /*5af0*/  FMNMX3.FTZ R0, R0, R206, R205, !PT ;  /* 0x000000ce00007276 */ /* 0x000fc800078100cd */
[----:B------:R-:W-:Y:S01]  /*5b00*/  LOP3.LUT R3, R224, R140, R3, 0x96, !PT ;  /* 0x0000008ce0037212 */ /* 0x000fe200078e9603 */
[C---:B------:R-:W-:Y:S08]  /*5b10*/  HMMA.16816.F32.BF16 R108, R4.reuse, R190, RZ ;  /* 0x000000be046c723c */ /* 0x040ff000000418ff */
[C---:B------:R-:W-:Y:S08]  /*5b20*/  HMMA.16816.F32.BF16 R156, R4.reuse, R194, RZ ;  /* 0x000000c2049c723c */ /* 0x040ff000000418ff */
[----:B------:R-:W-:Y:S01]  /*5b30*/  HMMA.16816.F32.BF16 R52, R4, R202, RZ ;  /* 0x000000ca0434723c */ /* 0x000fe200000418ff */
[----:B------:R-:W1:Y:S01]  /*5b40*/  SHFL.BFLY PT, R5, R14, 0x2, 0x1f ;  /* 0x0c401f000e057f89 */ /* 0x000e6200000e0000 */
[----:B------:R-:W-:-:S02]  /*5b50*/  FMNMX.FTZ R4, R204, R0, !PT ;  /* 0x00000000cc047209 */ /* 0x000fc40007810000 */
[----:B------:R-:W-:Y:S02]  /*5b60*/  LOP3.LUT R0, R58, R172, R141, 0x96, !PT ;  /* 0x000000ac3a007212 */ /* 0x000fe400078e968d */
[----:B------:R-:W-:Y:S02]  /*5b70*/  LDSM.16.MT88.4 R172, [R31+0x1800] ;  /* 0x001800001fac783b */ /* 0x000fe40000004200 */
[C---:B------:R-:W-:Y:S01]  /*5b80*/  HMMA.16816.F32.BF16 R56, R164.reuse, R176, R60 ;  /* 0x000000b0a438723c */ /* 0x040fe2000004183c */
[----:B------:R-:W-:Y:S01]  /*5b90*/  IMAD.WIDE.U32 R16, R0, -0x326172a9, RZ ;  /* 0xcd9e8d5700107825 */ /* 0x000fe200078e00ff */
[----:B------:R-:W2:Y:S04]  /*5ba0*/  SHFL.BFLY PT, R8, R4, 0x2, 0x1f ;  /* 0x0c401f0004087f89 */ /* 0x000ea800000e0000 */
[----:B------:R-:W-:Y:S01]  /*5bb0*/  LOP3.LUT R0, R139, R38, R17, 0x96, !PT ;  /* 0x000000268b007212 */ /* 0x000fe200078e9611 */
[----:B------:R3:W-:Y:S01]  /*5bc0*/  STL.64 [R1], R16 ;  /* 0x0000001001007387 */ /* 0x0007e20000100a00 */
[----:B------:R-:W-:Y:S03]  /*5bd0*/  HMMA.16816.F32.BF16 R40, R164, R184, R48 ;  /* 0x000000b8a428723c */ /* 0x000fe60000041830 */
[----:B------:R-:W-:-:S05]  /*5be0*/  IMAD.WIDE.U32 R6, R0, -0x2daee0ad, RZ ;  /* 0xd2511f5300067825 */ /* 0x000fca00078e00ff */
[----:B------:R-:W-:Y:S01]  /*5bf0*/  LOP3.LUT R0, R222, R2, R7, 0x96, !PT ;  /* 0x00000002de007212 */ /* 0x000fe200078e9607 */
[----:B------:R-:W-:Y:S01]  /*5c00*/  IMAD.WIDE.U32 R2, R3, -0x326172a9, RZ ;  /* 0xcd9e8d5703027825 */ /* 0x000fe200078e00ff */
[----:B-1----:R-:W-:Y:S01]  /*5c10*/  FMNMX.FTZ R5, R14, R5, !PT ;  /* 0x000000050e057209 */ /* 0x002fe20007810000 */
[----:B------:R-:W-:Y:S02]  /*5c20*/  HMMA.16816.F32.BF16 R60, R164, R178, R32 ;  /* 0x000000b2a43c723c */ /* 0x000fe40000041820 */
[----:B------:R-:W-:Y:S01]  /*5c30*/  IMAD.WIDE.U32 R18, R0, -0x326172a9, RZ ;  /* 0xcd9e8d5700127825 */ /* 0x000fe200078e00ff */
[----:B------:R-:W-:Y:S01]  /*5c40*/  LOP3.LUT R3, R228, R16, R3, 0x96, !PT ;  /* 0x00000010e4037212 */ /* 0x000fe200078e9603 */
[----:B------:R-:W1:Y:S01]  /*5c50*/  SHFL.BFLY PT, R14, R5, 0x1, 0x1f ;  /* 0x0c201f00050e7f89 */ /* 0x000e6200000e0000 */
[----:B--2---:R-:W-:-:S03]  /*5c60*/  FMNMX.FTZ R0, R4, R8, !PT ;  /* 0x0000000804007209 */ /* 0x004fc60007810000 */
[C---:B------:R-:W-:Y:S01]  /*5c70*/  HMMA.16816.F32.BF16 R144, R164.reuse, R196, R144 ;  /* 0x000000c4a490723c */ /* 0x040fe20000041890 */
[----:B------:R-:W-:Y:S01]  /*5c80*/  LOP3.LUT R4, R225, R2, R19, 0x96, !PT ;  /* 0x00000002e1047212 */ /* 0x000fe200078e9613 */
[----:B------:R-:W-:Y:S01]  /*5c90*/  IMAD.WIDE.U32 R2, R3, -0x2daee0ad, RZ ;  /* 0xd2511f5303027825 */ /* 0x000fe200078e00ff */
[----:B------:R-:W2:Y:S03]  /*5ca0*/  SHFL.BFLY PT, R7, R0, 0x1, 0x1f ;  /* 0x0c201f0000077f89 */ /* 0x000ea600000e0000 */
[----:B---3--:R-:W-:Y:S01]  /*5cb0*/  IMAD.WIDE.U32 R16, R4, -0x2daee0ad, RZ ;  /* 0xd2511f5304107825 */ /* 0x008fe200078e00ff */
[----:B------:R-:W-:Y:S01]  /*5cc0*/  LOP3.LUT R3, R231, R6, R3, 0x96, !PT ;  /* 0x00000006e7037212 */ /* 0x000fe200078e9603 */
[----:B------:R-:W-:Y:S03]  /*5cd0*/  HMMA.16816.F32.BF16 R72, R164, R180, R72 ;  /* 0x000000b4a448723c */ /* 0x000fe60000041848 */
[----:B------:R-:W-:Y:S01]  /*5ce0*/  LOP3.LUT R2, R237, R2, R17, 0x96, !PT ;  /* 0x00000002ed027212 */ /* 0x000fe200078e9611 */
[----:B------:R-:W-:-:S04]  /*5cf0*/  IMAD.WIDE.U32 R28, R3, -0x326172a9, RZ ;  /* 0xcd9e8d57031c7825 */ /* 0x000fc800078e00ff */
[----:B------:R-:W-:Y:S01]  /*5d00*/  HMMA.16816.F32.BF16 R88, R164, R96, R88 ;  /* 0x00000060a458723c */ /* 0x000fe20000041858 */
[----:B-1----:R-:W-:Y:S01]  /*5d10*/  FMNMX.FTZ R135, R5, R14, !PT ;  /* 0x0000000e05877209 */ /* 0x002fe20007810000 */
[----:B------:R-:W-:-:S03]  /*5d20*/  IMAD.WIDE.U32 R4, R2, -0x326172a9, RZ ;  /* 0xcd9e8d5702047825 */ /* 0x000fc600078e00ff */
[C---:B------:R-:W-:Y:S01]  /*5d30*/  FSETP.NEU.FTZ.AND P1, PT, R135.reuse, -INF , PT ;  /* 0xff8000008700780b */ /* 0x040fe20003f3d000 */
[----:B------:R-:W-:Y:S01]  /*5d40*/  FMUL.FTZ R2, R135, UR4 ;  /* 0x0000000487027c20 */ /* 0x000fe20008410000 */
[----:B------:R-:W-:Y:S01]  /*5d50*/  LOP3.LUT R3, R236, R28, R5, 0x96, !PT ;  /* 0x0000001cec037212 */ /* 0x000fe200078e9605 */
[----:B------:R-:W-:Y:S01]  /*5d60*/  IMAD.MOV.U32 R5, RZ, RZ, R4 ;  /* 0x000000ffff057224 */ /* 0x000fe200078e0004 */
[----:B------:R-:W-:Y:S01]  /*5d70*/  PRMT R17, R4, 0x7771, RZ ;  /* 0x0000777104117816 */ /* 0x000fe200000000ff */
[C---:B------:R-:W-:Y:S01]  /*5d80*/  HMMA.16816.F32.BF16 R104, R164.reuse, R112, R104 ;  /* 0x00000070a468723c */ /* 0x040fe20000041868 */
[----:B------:R-:W-:Y:S02]  /*5d90*/  FSEL R2, R2, RZ, P1 ;  /* 0x000000ff02027208 */ /* 0x000fe40000800000 */
[C---:B------:R-:W-:Y:S02]  /*5da0*/  PRMT R15, R4.reuse, 0x7773, RZ ;  /* 0x00007773040f7816 */ /* 0x040fe400000000ff */
[----:B------:R-:W-:Y:S01]  /*5db0*/  PRMT R8, R4, 0x7772, RZ ;  /* 0x0000777204087816 */ /* 0x000fe200000000ff */
[--C-:B------:R-:W-:Y:S01]  /*5dc0*/  FFMA.FTZ R4, R36, UR4, -R2.reuse ;  /* 0x0000000424047c23 */ /* 0x100fe20008010802 */
[----:B--2---:R-:W-:Y:S01]  /*5dd0*/  FMNMX.FTZ R136, R0, R7, !PT ;  /* 0x0000000700887209 */ /* 0x004fe20007810000 */
[--C-:B------:R-:W-:Y:S01]  /*5de0*/  FFMA.FTZ R0, R81, UR4, -R2.reuse ;  /* 0x0000000451007c23 */ /* 0x100fe20008010802 */
[----:B------:R-:W-:Y:S01]  /*5df0*/  LOP3.LUT R6, R5, 0xff, RZ, 0xc0, !PT ;  /* 0x000000ff05067812 */ /* 0x000fe200078ec0ff */
[----:B------:R1:W-:Y:S01]  /*5e00*/  MUFU.EX2 R24, R4 ;  /* 0x0000000400187308 */ /* 0x0003e20000000800 */
[----:B------:R-:W-:Y:S01]  /*5e10*/  FSETP.NEU.FTZ.AND P1, PT, R136, -INF , PT ;  /* 0xff8000008800780b */ /* 0x000fe20003f3d000 */
[----:B------:R-:W-:Y:S01]  /*5e20*/  FFMA.FTZ R5, R68, UR4, -R2 ;  /* 0x0000000444057c23 */ /* 0x000fe20008010802 */
[----:B------:R-:W-:Y:S01]  /*5e30*/  PRMT R15, R8, 0x5410, R15 ;  /* 0x00005410080f7816 */ /* 0x000fe2000000000f */
[----:B------:R2:W-:Y:S01]  /*5e40*/  MUFU.EX2 R23, R0 ;  /* 0x0000000000177308 */ /* 0x0005e20000000800 */
[----:B------:R-:W-:Y:S01]  /*5e50*/  PRMT R17, R6, 0x5410, R17 ;  /* 0x0000541006117816 */ /* 0x000fe20000000011 */
[----:B------:R-:W-:Y:S01]  /*5e60*/  HMMA.16816.F32.BF16 R120, R164, R160, R120 ;  /* 0x000000a0a478723c */ /* 0x000fe20000041878 */
[C---:B------:R-:W-:Y:S01]  /*5e70*/  LOP3.LUT R6, R3.reuse, 0xffff, RZ, 0xc0, !PT ;  /* 0x0000ffff03067812 */ /* 0x040fe200078ec0ff */
[----:B------:R3:W-:Y:S01]  /*5e80*/  MUFU.EX2 R26, R5 ;  /* 0x00000005001a7308 */ /* 0x0007e20000000800 */
[----:B------:R-:W-:-:S02]  /*5e90*/  LOP3.LUT R14, R3, 0xff, RZ, 0xc0, !PT ;  /* 0x000000ff030e7812 */ /* 0x000fc400078ec0ff */
[----:B------:R-:W-:Y:S02]  /*5ea0*/  PRMT R7, R3, 0x7632, R7 ;  /* 0x0000763203077816 */ /* 0x000fe40000000007 */
[----:B------:R-:W-:Y:S01]  /*5eb0*/  SHF.R.U32.HI R8, RZ, 0x18, R3 ;  /* 0x00000018ff087819 */ /* 0x000fe20000011603 */
[----:B-1----:R-:W-:Y:S01]  /*5ec0*/  FMUL.FTZ R4, R136, UR4 ;  /* 0x0000000488047c20 */ /* 0x002fe20008410000 */
[----:B------:R-:W-:Y:S01]  /*5ed0*/  LOP3.LUT R15, R15, 0xff00ff, RZ, 0xc0, !PT ;  /* 0x00ff00ff0f0f7812 */ /* 0x000fe200078ec0ff */
[----:B------:R-:W-:Y:S03]  /*5ee0*/  HMMA.16816.F32.BF16 R128, R164, R172, R128 ;  /* 0x000000aca480723c */ /* 0x000fe60000041880 */
[----:B--2---:R-:W-:Y:S01]  /*5ef0*/  FSEL R0, R4, RZ, P1 ;  /* 0x000000ff04007208 */ /* 0x004fe20000800000 */
[----:B------:R-:W-:-:S04]  /*5f00*/  FFMA.FTZ R4, R67, UR4, -R2 ;  /* 0x0000000443047c23 */ /* 0x000fc80008010802 */
[--C-:B---3--:R-:W-:Y:S01]  /*5f10*/  FFMA.FTZ R5, R66, UR4, -R0.reuse ;  /* 0x0000000442057c23 */ /* 0x108fe20008010800 */
[----:B------:R1:W2:Y:S01]  /*5f20*/  MUFU.EX2 R27, R4 ;  /* 0x00000004001b7308 */ /* 0x0002a20000000800 */
[--C-:B------:R-:W-:Y:S01]  /*5f30*/  FFMA.FTZ R3, R83, UR4, -R0.reuse ;  /* 0x0000000453037c23 */ /* 0x100fe20008010800 */
[C---:B------:R-:W-:Y:S02]  /*5f40*/  HMMA.16816.F32.BF16 R148, R164.reuse, R198, R148 ;  /* 0x000000c6a494723c */ /* 0x040fe40000041894 */
[----:B------:R3:W-:Y:S04]  /*5f50*/  MUFU.EX2 R22, R5 ;  /* 0x0000000500167308 */ /* 0x0007e80000000800 */
[----:B------:R4:W-:Y:S02]  /*5f60*/  MUFU.EX2 R20, R3 ;  /* 0x0000000300147308 */ /* 0x0009e40000000800 */
[----:B------:R-:W-:Y:S01]  /*5f70*/  HMMA.16816.F32.BF16 R44, R164, R186, R44 ;  /* 0x000000baa42c723c */ /* 0x000fe2000004182c */
[--C-:B-1----:R-:W-:Y:S01]  /*5f80*/  FFMA.FTZ R4, R70, UR4, -R0.reuse ;  /* 0x0000000446047c23 */ /* 0x102fe20008010800 */
[----:B---3--:R-:W-:-:S03]  /*5f90*/  FFMA.FTZ R5, R69, UR4, -R0 ;  /* 0x0000000445057c23 */ /* 0x008fc60008010800 */
[----:B------:R1:W-:Y:S03]  /*5fa0*/  MUFU.EX2 R21, R4 ;  /* 0x0000000400157308 */ /* 0x0003e60000000800 */
[C---:B------:R-:W-:Y:S01]  /*5fb0*/  HMMA.16816.F32.BF16 R76, R164.reuse, R182, R76 ;  /* 0x000000b6a44c723c */ /* 0x040fe2000004184c */
[----:B----4-:R-:W-:Y:S01]  /*5fc0*/  HSET2.LE.AND R3, R17, R13, PT ;  /* 0x0000000d11037233 */ /* 0x010fe20003803000 */
[----:B------:R3:W4:Y:S06]  /*5fd0*/  MUFU.EX2 R25, R5 ;  /* 0x0000000500197308 */ /* 0x00072c0000000800 */
[----:B------:R-:W-:Y:S01]  /*5fe0*/  HMMA.16816.F32.BF16 R92, R164, R98, R92 ;  /* 0x00000062a45c723c */ /* 0x000fe2000004185c */
[----:B-1----:R-:W-:-:S02]  /*5ff0*/  SHF.R.U32.HI R4, RZ, 0x8, R6 ;  /* 0x00000008ff047819 */ /* 0x002fc40000011606 */
[----:B--2---:R-:W-:-:S05]  /*6000*/  F2FP.BF16.F32.PACK_AB R6, R27, R26 ;  /* 0x0000001a1b06723e */ /* 0x004fca00000010ff */
[C---:B------:R-:W-:Y:S01]  /*6010*/  HMMA.16816.F32.BF16 R108, R164.reuse, R114, R108 ;  /* 0x00000072a46c723c */ /* 0x040fe2000004186c */
[----:B---3--:R-:W-:Y:S02]  /*6020*/  LOP3.LUT R5, R7, 0xff, RZ, 0xc0, !PT ;  /* 0x000000ff07057812 */ /* 0x008fe400078ec0ff */
[----:B------:R-:W-:Y:S02]  /*6030*/  PRMT R4, R14, 0x5410, R4 ;  /* 0x000054100e047816 */ /* 0x000fe40000000004 */
[----:B------:R-:W-:Y:S02]  /*6040*/  LOP3.LUT R6, R6, R3, RZ, 0xc0, !PT ;  /* 0x0000000306067212 */ /* 0x000fe400078ec0ff */
[----:B------:R-:W-:Y:S01]  /*6050*/  PRMT R8, R5, 0x5410, R8 ;  /* 0x0000541005087816 */ /* 0x000fe20000000008 */
[----:B------:R-:W-:Y:S01]  /*6060*/  HMMA.16816.F32.BF16 R156, R164, R162, R156 ;  /* 0x000000a2a49c723c */ /* 0x000fe2000004189c */
[----:B------:R-:W-:Y:S02]  /*6070*/  HSET2.LE.AND R3, R15, R13, PT ;  /* 0x0000000d0f037233 */ /* 0x000fe40003803000 */
[----:B----4-:R-:W-:-:S02]  /*6080*/  F2FP.BF16.F32.PACK_AB R7, R25, R21 ;  /* 0x000000151907723e */ /* 0x010fc400000010ff */
[--C-:B------:R-:W-:Y:S02]  /*6090*/  HSET2.LE.AND R4, R4, R13.reuse, PT ;  /* 0x0000000d04047233 */ /* 0x100fe40003803000 */
[----:B------:R-:W-:Y:S01]  /*60a0*/  F2FP.BF16.F32.PACK_AB R5, R23, R24 ;  /* 0x000000181705723e */ /* 0x000fe200000010ff */
[----:B------:R-:W-:Y:S01]  /*60b0*/  HMMA.16816.F32.BF16 R164, R164, R174, R52 ;  /* 0x000000aea4a4723c */ /* 0x000fe20000041834 */
[----:B------:R-:W-:Y:S02]  /*60c0*/  HSET2.LE.AND R8, R8, R13, PT ;  /* 0x0000000d08087233 */ /* 0x000fe40003803000 */
[----:B------:R-:W-:Y:S02]  /*60d0*/  LOP3.LUT R7, R7, R3, RZ, 0xc0, !PT ;  /* 0x0000000307077212 */ /* 0x000fe400078ec0ff */
[----:B------:R-:W-:Y:S02]  /*60e0*/  F2FP.BF16.F32.PACK_AB R14, R20, R22 ;  /* 0x00000016140e723e */ /* 0x000fe400000010ff */
[----:B------:R-:W-:-:S02]  /*60f0*/  LOP3.LUT R3, R218, R18, R29, 0x96, !PT ;  /* 0x00000012da037212 */ /* 0x000fc400078e961d */
[----:B------:R-:W-:Y:S02]  /*6100*/  LOP3.LUT R4, R5, R4, RZ, 0xc0, !PT ;  /* 0x0000000405047212 */ /* 0x000fe400078ec0ff */
[----:B------:R-:W-:Y:S01]  /*6110*/  LOP3.LUT R5, R14, R8, RZ, 0xc0, !PT ;  /* 0x000000080e057212 */ /* 0x000fe200078ec0ff */
[----:B------:R-:W-:-:S04]  /*6120*/  IMAD.WIDE.U32 R14, R3, -0x2daee0ad, RZ ;  /* 0xd2511f53030e7825 */ /* 0x000fc800078e00ff */
[----:B------:R-:W-:Y:S01]  /*6130*/  IMAD.MOV.U32 R28, RZ, RZ, R14 ;  /* 0x000000ffff1c7224 */ /* 0x000fe200078e000e */
[----:B------:R-:W-:Y:S01]  /*6140*/  LOP3.LUT R3, R16, UR10, R15, 0x96, !PT ;  /* 0x0000000a10037c12 */ /* 0x000fe2000f8e960f */
[C---:B------:R-:W-:Y:S01]  /*6150*/  HMMA.16816.F32.BF16 R36, R4.reuse, R100, RZ ;  /* 0x000000640424723c */ /* 0x040fe200000418ff */
[C---:B------:R-:W-:Y:S02]  /*6160*/  PRMT R15, R14.reuse, 0x7771, RZ ;  /* 0x000077710e0f7816 */ /* 0x040fe400000000ff */
[C---:B------:R-:W-:Y:S02]  /*6170*/  PRMT R8, R14.reuse, 0x7773, RZ ;  /* 0x000077730e087816 */ /* 0x040fe400000000ff */
[----:B------:R-:W-:Y:S02]  /*6180*/  PRMT R14, R14, 0x7772, RZ ;  /* 0x000077720e0e7816 */ /* 0x000fe400000000ff */
[----:B------:R-:W-:Y:S01]  /*6190*/  LOP3.LUT R28, R28, 0xff, RZ, 0xc0, !PT ;  /* 0x000000ff1c1c7812 */ /* 0x000fe200078ec0ff */
[----:B------:R-:W-:Y:S01]  /*61a0*/  HMMA.16816.F32.BF16 R48, R4, R102, RZ ;  /* 0x000000660430723c */ /* 0x000fe200000418ff */
[----:B------:R-:W-:-:S02]  /*61b0*/  PRMT R14, R14, 0x5410, R8 ;  /* 0x000054100e0e7816 */ /* 0x000fc40000000008 */
[----:B------:R-:W-:-:S05]  /*61c0*/  PRMT R28, R28, 0x5410, R15 ;  /* 0x000054101c1c7816 */ /* 0x000fca000000000f */
        /* <DEDUP_REMOVED lines=14> */
[----:B------:R-:W-:Y:S01]  /*62b0*/  LOP3.LUT R4, R3, 0xffff, RZ, 0xc0, !PT ;  /* 0x0000ffff03047812 */ /* 0x000fe200078ec0ff */
[----:B------:R-:W-:Y:S01]  /*62c0*/  FFMA.FTZ R6, R137, UR4, -R2 ;  /* 0x0000000489067c23 */ /* 0x000fe20008010802 */
[----:B------:R-:W-:-:S02]  /*62d0*/  LOP3.LUT R5, R3, 0xff, RZ, 0xc0, !PT ;  /* 0x000000ff03057812 */ /* 0x000fc400078ec0ff */
[----:B------:R-:W-:Y:S01]  /*62e0*/  SHF.R.U32.HI R4, RZ, 0x8, R4 ;  /* 0x00000008ff047819 */ /* 0x000fe20000011604 */
[----:B------:R-:W-:Y:S01]  /*62f0*/  MUFU.EX2 R18, R6 ;  /* 0x0000000600127308 */ /* 0x000fe20000000800 */
[----:B------:R-:W-:Y:S02]  /*6300*/  SHF.R.U32.HI R7, RZ, 0x18, R3 ;  /* 0x00000018ff077819 */ /* 0x000fe40000011603 */
[----:B------:R-:W-:Y:S01]  /*6310*/  PRMT R8, R5, 0x5410, R4 ;  /* 0x0000541005087816 */ /* 0x000fe20000000004 */
[----:B------:R-:W-:Y:S01]  /*6320*/  FFMA.FTZ R5, R30, UR4, -R2 ;  /* 0x000000041e057c23 */ /* 0x000fe20008010802 */
[----:B------:R-:W-:-:S03]  /*6330*/  PRMT R4, R3, 0x7632, R4 ;  /* 0x0000763203047816 */ /* 0x000fc60000000004 */
[----:B------:R1:W-:Y:S01]  /*6340*/  MUFU.EX2 R19, R5 ;  /* 0x0000000500137308 */ /* 0x0003e20000000800 */
[----:B------:R-:W-:Y:S01]  /*6350*/  LOP3.LUT R3, R4, 0xff, RZ, 0xc0, !PT ;  /* 0x000000ff04037812 */ /* 0x000fe200078ec0ff */
[--C-:B------:R-:W-:Y:S01]  /*6360*/  FFMA.FTZ R4, R209, UR4, -R2.reuse ;  /* 0x00000004d1047c23 */ /* 0x100fe20008010802 */
[----:B------:R-:W-:-:S03]  /*6370*/  FFMA.FTZ R2, R208, UR4, -R2 ;  /* 0x00000004d0027c23 */ /* 0x000fc60008010802 */
[----:B------:R2:W-:Y:S04]  /*6380*/  MUFU.EX2 R17, R4 ;  /* 0x0000000400117308 */ /* 0x0005e80000000800 */
[----:B------:R3:W4:Y:S01]  /*6390*/  MUFU.EX2 R16, R2 ;  /* 0x0000000200107308 */ /* 0x0007220000000800 */
[----:B-1----:R-:W-:Y:S01]  /*63a0*/  PRMT R5, R3, 0x5410, R7 ;  /* 0x0000541003057816 */ /* 0x002fe20000000007 */
[----:B------:R-:W-:-:S04]  /*63b0*/  FFMA.FTZ R3, R205, UR4, -R0 ;  /* 0x00000004cd037c23 */ /* 0x000fc80008010800 */
[----:B------:R1:W-:Y:S01]  /*63c0*/  MUFU.EX2 R15, R3 ;  /* 0x00000003000f7308 */ /* 0x0003e20000000800 */
[--C-:B--2---:R-:W-:Y:S01]  /*63d0*/  FFMA.FTZ R4, R207, UR4, -R0.reuse ;  /* 0x00000004cf047c23 */ /* 0x104fe20008010800 */
[----:B------:R-:W-:Y:S01]  /*63e0*/  HSET2.LE.AND R5, R5, R13, PT ;  /* 0x0000000d05057233 */ /* 0x000fe20003803000 */
[--C-:B---3--:R-:W-:Y:S01]  /*63f0*/  FFMA.FTZ R2, R204, UR4, -R0.reuse ;  /* 0x00000004cc027c23 */ /* 0x108fe20008010800 */
[----:B------:R-:W-:Y:S01]  /*6400*/  FFMA.FTZ R0, R206, UR4, -R0 ;  /* 0x00000004ce007c23 */ /* 0x000fe20008010800 */
[----:B------:R2:W-:Y:S04]  /*6410*/  MUFU.EX2 R7, R4 ;  /* 0x0000000400077308 */ /* 0x0005e80000000800 */
[----:B------:R4:W-:Y:S01]  /*6420*/  MUFU.EX2 R6, R0 ;  /* 0x0000000000067308 */ /* 0x0009e20000000800 */
[----:B-1----:R-:W-:-:S03]  /*6430*/  LOP3.LUT R3, R14, 0xff00ff, RZ, 0xc0, !PT ;  /* 0x00ff00ff0e037812 */ /* 0x002fc600078ec0ff */
[----:B------:R1:W3:Y:S02]  /*6440*/  MUFU.EX2 R14, R2 ;  /* 0x00000002000e7308 */ /* 0x0002e40000000800 */
[--C-:B------:R-:W-:Y:S02]  /*6450*/  HSET2.LE.AND R3, R3, R13.reuse, PT ;  /* 0x0000000d03037233 */ /* 0x100fe40003803000 */
[--C-:B--2---:R-:W-:Y:S02]  /*6460*/  HSET2.LE.AND R4, R8, R13.reuse, PT ;  /* 0x0000000d08047233 */ /* 0x104fe40003803000 */
[----:B----4-:R-:W-:Y:S02]  /*6470*/  F2FP.BF16.F32.PACK_AB R0, R16, R17 ;  /* 0x000000111000723e */ /* 0x010fe400000010ff */
[----:B-1----:R-:W-:-:S05]  /*6480*/  HSET2.LE.AND R2, R28, R13, PT ;  /* 0x0000000d1c027233 */ /* 0x002fca0003803000 */
[----:B------:R-:W-:Y:S01]  /*6490*/  LOP3.LUT R170, R0, R2, RZ, 0xc0, !PT ;  /* 0x0000000200aa7212 */ /* 0x000fe200078ec0ff */
[----:B------:R-:W-:Y:S01]  /*64a0*/  FADD.FTZ R2, R24, R23 ;  /* 0x0000001718027221 */ /* 0x000fe20000010000 */
[----:B---3--:R-:W-:-:S03]  /*64b0*/  F2FP.BF16.F32.PACK_AB R0, R14, R15 ;  /* 0x0000000f0e00723e */ /* 0x008fc600000010ff */
[----:B------:R-:W-:Y:S01]  /*64c0*/  FADD.FTZ R2, R26, R2 ;  /* 0x000000021a027221 */ /* 0x000fe20000010000 */
[----:B------:R-:W-:Y:S01]  /*64d0*/  LOP3.LUT R171, R0, R3, RZ, 0xc0, !PT ;  /* 0x0000000300ab7212 */ /* 0x000fe200078ec0ff */
[----:B------:R-:W-:Y:S01]  /*64e0*/  FADD.FTZ R3, R243, R235 ;  /* 0x000000ebf3037221 */ /* 0x000fe20000010000 */
[----:B------:R-:W-:Y:S01]  /*64f0*/  F2FP.BF16.F32.PACK_AB R0, R19, R18 ;  /* 0x000000121300723e */ /* 0x000fe200000010ff */
[----:B------:R-:W-:Y:S02]  /*6500*/  FADD.FTZ R2, R27, R2 ;  /* 0x000000021b027221 */ /* 0x000fe40000010000 */
[----:B------:R-:W-:Y:S01]  /*6510*/  FADD.FTZ R3, R242, R3 ;  /* 0x00000003f2037221 */ /* 0x000fe20000010000 */
[----:B------:R-:W-:Y:S01]  /*6520*/  LOP3.LUT R168, R0, R4, RZ, 0xc0, !PT ;  /* 0x0000000400a87212 */ /* 0x000fe200078ec0ff */
[----:B------:R-:W-:Y:S01]  /*6530*/  FADD.FTZ R2, R18, R2 ;  /* 0x0000000212027221 */ /* 0x000fe20000010000 */
[----:B------:R-:W-:Y:S01]  /*6540*/  F2FP.BF16.F32.PACK_AB R0, R6, R7 ;  /* 0x000000070600723e */ /* 0x000fe200000010ff */
[----:B------:R-:W-:-:S02]  /*6550*/  FADD.FTZ R3, R244, R3 ;  /* 0x00000003f4037221 */ /* 0x000fc40000010000 */
[----:B------:R-:W-:Y:S01]  /*6560*/  FADD.FTZ R19, R19, R2 ;  /* 0x0000000213137221 */ /* 0x000fe20000010000 */
[----:B------:R-:W-:Y:S01]  /*6570*/  LOP3.LUT R169, R0, R5, RZ, 0xc0, !PT ;  /* 0x0000000500a97212 */ /* 0x000fe200078ec0ff */
        /* <DEDUP_REMOVED lines=18> */
[----:B------:R-:W-:Y:S01]  /*66a0*/  FADD.FTZ R15, R15, R6 ;  /* 0x000000060f0f7221 */ /* 0x000fe20000010000 */
[----:B------:R-:W-:Y:S01]  /*66b0*/  FADD.FTZ R0, R210, R0 ;  /* 0x00000000d2007221 */ /* 0x000fe20000010000 */
[----:B------:R-:W-:Y:S02]  /*66c0*/  HMMA.16816.F32.BF16 R116, R168, R160, R116 ;  /* 0x000000a0a874723c */ /* 0x000fe40000041874 */
[----:B------:R-:W-:Y:S01]  /*66d0*/  FADD.FTZ R249, R14, R15 ;  /* 0x0000000f0ef97221 */ /* 0x000fe20000010000 */
[----:B------:R-:W-:-:S05]  /*66e0*/  FADD.FTZ R251, R251, R0 ;  /* 0x00000000fbfb7221 */ /* 0x000fca0000010000 */
        /* <DEDUP_REMOVED lines=15> */
[----:B------:R-:W2:Y:S01]  /*67e0*/  LDL.64 R30, [R1+0x18] ;  /* 0x00001800011e7983 */ /* 0x000ea20000100a00 */
[----:B------:R-:W1:Y:S01]  /*67f0*/  LDCU UR12, c[0x0][0x440] ;  /* 0x00008800ff0c77ac */ /* 0x000e620008000800 */
[----:B------:R-:W-:-:S04]  /*6800*/  DEPBAR.LE SB0, 0x0 ;  /* 0x000080000000791a */ /* 0x000fc80000000000 */
[----:B------:R-:W3:Y:S04]  /*6810*/  LDL.64 R208, [R1+0x28] ;  /* 0x0000280001d07983 */ /* 0x000ee80000100a00 */
[----:B------:R-:W4:Y:S04]  /*6820*/  LDL.64 R206, [R1] ;  /* 0x0000000001ce7983 */ /* 0x000f280000100a00 */
[----:B------:R-:W5:Y:S01]  /*6830*/  LDL.64 R204, [R1+0x10] ;  /* 0x0000100001cc7983 */ /* 0x000f620000100a00 */
[----:B------:R-:W-:-:S04]  /*6840*/  UIADD3 UR4, UPT, UPT, UR20, -0x2, URZ ;  /* 0xfffffffe14047890 */ /* 0x000fc8000fffe0ff */
[----:B------:R-:W-:Y:S01]  /*6850*/  UIMAD.WIDE.U32 UR24, UR4, UR8, URZ ;  /* 0x00000008041872a5 */ /* 0x000fe2000f8e00ff */
[----:B-1----:R-:W-:Y:S02]  /*6860*/  ISETP.GE.AND P3, PT, R217, UR12, PT ;  /* 0x0000000cd9007c0c */ /* 0x002fe4000bf66270 */
[----:B------:R-:W-:Y:S01]  /*6870*/  ISETP.GE.AND P2, PT, R241, UR12, PT ;  /* 0x0000000cf1007c0c */ /* 0x000fe2000bf46270 */
[----:B------:R-:W-:Y:S01]  /*6880*/  UIMAD UR12, UR4, UR9, UR25 ;  /* 0x00000009040c72a4 */ /* 0x000fe2000f8e0219 */
[C---:B------:R-:W-:Y:S01]  /*6890*/  IMAD.SHL.U32 R220, R223.reuse, 0x20, RZ ;  /* 0x00000020dfdc7824 */ /* 0x040fe200078e00ff */
[----:B------:R-:W-:Y:S01]  /*68a0*/  USHF.L.U32 UR4, UR24, 0x5, URZ ;  /* 0x0000000518047899 */ /* 0x000fe200080006ff */
[----:B------:R-:W-:Y:S01]  /*68b0*/  IMAD.SHL.U32 R29, R223, 0x40, RZ ;  /* 0x00000040df1d7824 */ /* 0x000fe200078e00ff */
[----:B------:R-:W-:Y:S02]  /*68c0*/  USHF.L.U64.HI UR12, UR24, 0x5, UR12 ;  /* 0x00000005180c7899 */ /* 0x000fe4000801020c */
[----:B------:R-:W-:Y:S01]  /*68d0*/  ULEA UR13, UP0, UR8, UR4, 0x4 ;  /* 0x00000004080d7291 */ /* 0x000fe2000f8020ff */
[----:B------:R-:W-:Y:S01]  /*68e0*/  SHF.R.U32.HI R219, RZ, 0x1, R223 ;  /* 0x00000001ffdb7819 */ /* 0x000fe200000116df */
[----:B------:R-:W-:Y:S01]  /*68f0*/  IMAD.U32 R4, RZ, RZ, UR4 ;  /* 0x00000004ff047e24 */ /* 0x000fe2000f8e00ff */
[----:B------:R-:W-:Y:S01]  /*6900*/  LOP3.LUT R220, R220, 0x7c00, RZ, 0xc0, !PT ;  /* 0x00007c00dcdc7812 */ /* 0x000fe200078ec0ff */
[----:B------:R-:W-:-:S02]  /*6910*/  IMAD.U32 R6, RZ, RZ, UR4 ;  /* 0x00000004ff067e24 */ /* 0x000fc4000f8e00ff */
[----:B------:R-:W-:Y:S02]  /*6920*/  IMAD.U32 R13, RZ, RZ, UR4 ;  /* 0x00000004ff0d7e24 */ /* 0x000fe4000f8e00ff */
[----:B------:R-:W-:Y:S01]  /*6930*/  IMAD.U32 R7, RZ, RZ, UR4 ;  /* 0x00000004ff077e24 */ /* 0x000fe2000f8e00ff */
[----:B------:R-:W-:Y:S01]  /*6940*/  ULEA.HI.X UR4, UR8, UR12, UR9, 0x4, UP0 ;  /* 0x0000000c08047291 */ /* 0x000fe200080f2409 */
[----:B------:R-:W-:Y:S01]  /*6950*/  LOP3.LUT R8, R219, 0x8, RZ, 0xc0, !PT ;  /* 0x00000008db087812 */ /* 0x000fe200078ec0ff */
[----:B------:R-:W-:Y:S01]  /*6960*/  IMAD.U32 R2, RZ, RZ, UR13 ;  /* 0x0000000dff027e24 */ /* 0x000fe2000f8e00ff */
[----:B------:R-:W-:Y:S01]  /*6970*/  LOP3.LUT R5, R220, 0x200, R29, 0xf8, !PT ;  /* 0x00000200dc057812 */ /* 0x000fe200078ef81d */
[----:B------:R-:W-:Y:S01]  /*6980*/  IMAD.U32 R3, RZ, RZ, UR12 ;  /* 0x0000000cff037e24 */ /* 0x000fe2000f8e00ff */
[-C--:B------:R-:W-:Y:S01]  /*6990*/  @!P3 LEA R4, P5, R4, R240.reuse, 0x1 ;  /* 0x000000f00404b211 */ /* 0x080fe200078a08ff */
[----:B------:R-:W-:Y:S01]  /*69a0*/  IMAD.U32 R0, RZ, RZ, UR12 ;  /* 0x0000000cff007e24 */ /* 0x000fe2000f8e00ff */
[-C--:B------:R-:W-:Y:S01]  /*69b0*/  @!P2 LEA R6, P1, R6, R240.reuse, 0x1 ;  /* 0x000000f00606a211 */ /* 0x080fe200078208ff */
[----:B------:R-:W-:Y:S01]  /*69c0*/  IMAD.U32 R15, RZ, RZ, UR13 ;  /* 0x0000000dff0f7e24 */ /* 0x000fe2000f8e00ff */
[----:B------:R-:W-:Y:S01]  /*69d0*/  LOP3.LUT R8, R5, R245, R8, 0xf6, !PT ;  /* 0x000000f505087212 */ /* 0x000fe200078ef608 */
[----:B------:R-:W-:Y:S01]  /*69e0*/  IMAD.U32 R14, RZ, RZ, UR4 ;  /* 0x00000004ff0e7e24 */ /* 0x000fe2000f8e00ff */
[----:B------:R-:W-:-:S02]  /*69f0*/  LEA R2, P4, R2, R240, 0x1 ;  /* 0x000000f002027211 */ /* 0x000fc400078808ff */
[-C--:B------:R-:W-:Y:S01]  /*6a00*/  @!P3 LEA.HI.X R5, R13, R239.reuse, R3, 0x1, P5 ;  /* 0x000000ef0d05b211 */ /* 0x080fe200028f0c03 */
[----:B------:R-:W-:Y:S01]  /*6a10*/  BAR.SYNC.DEFER_BLOCKING 0x0 ;  /* 0x0000000000007b1d */ /* 0x000fe20000010000 */
[-C--:B------:R-:W-:Y:S02]  /*6a20*/  @!P2 LEA.HI.X R7, R7, R239.reuse, R0, 0x1, P1 ;  /* 0x000000ef0707a211 */ /* 0x080fe400008f0c00 */
[----:B------:R-:W-:Y:S02]  /*6a30*/  LEA.HI.X R3, R15, R239, R14, 0x1, P4 ;  /* 0x000000ef0f037211 */ /* 0x000fe400020f0c0e */
[----:B------:R-:W-:Y:S01]  /*6a40*/  LEA R0, R8, UR6, 0x1 ;  /* 0x0000000608007c11 */ /* 0x000fe2000f8e08ff */
        /* <DEDUP_REMOVED lines=21> */
[----:B------:R-:W5:Y:S04]  /*6ba0*/  LDSM.16.M88.4 R20, [R133+0x8000] ;  /* 0x008000008514783b */ /* 0x000f680000000200 */
[----:B-1----:R-:W1:Y:S04]  /*6bb0*/  LDSM.16.M88.4 R4, [R0+0x2000] ;  /* 0x002000000004783b */ /* 0x002e680000000200 */
[----:B------:R-:W1:Y:S01]  /*6bc0*/  LDSM.16.M88.4 R172, [R133+0x8800] ;  /* 0x0088000085ac783b */ /* 0x000e620000000200 */
[----:B------:R-:W-:Y:S01]  /*6bd0*/  SEL R14, R221, 0xffffffe0, !P6 ;  /* 0xffffffe0dd0e7807 */ /* 0x000fe20007000000 */
[----:B------:R-:W-:-:S02]  /*6be0*/  IMAD.MOV.U32 R238, RZ, RZ, 0x40 ;  /* 0x00000040ffee7424 */ /* 0x000fc400078e00ff */
[----:B--2---:R-:W-:Y:S02]  /*6bf0*/  IMAD.MOV.U32 R234, RZ, RZ, R30 ;  /* 0x000000ffffea7224 */ /* 0x004fe400078e001e */
[----:B------:R-:W-:Y:S02]  /*6c00*/  IMAD.MOV.U32 R235, RZ, RZ, R31 ;  /* 0x000000ffffeb7224 */ /* 0x000fe400078e001f */
[----:B---3--:R-:W-:Y:S02]  /*6c10*/  IMAD.MOV.U32 R232, RZ, RZ, R208 ;  /* 0x000000ffffe87224 */ /* 0x008fe400078e00d0 */
[----:B------:R-:W-:Y:S02]  /*6c20*/  IMAD.MOV.U32 R233, RZ, RZ, R209 ;  /* 0x000000ffffe97224 */ /* 0x000fe400078e00d1 */
[----:B----4-:R-:W-:Y:S02]  /*6c30*/  IMAD.MOV.U32 R244, RZ, RZ, R206 ;  /* 0x000000fffff47224 */ /* 0x010fe400078e00ce */
[----:B------:R-:W-:-:S02]  /*6c40*/  IMAD.MOV.U32 R245, RZ, RZ, R207 ;  /* 0x000000fffff57224 */ /* 0x000fc400078e00cf */
[----:B-----5:R-:W-:Y:S02]  /*6c50*/  IMAD.MOV.U32 R242, RZ, RZ, R204 ;  /* 0x000000fffff27224 */ /* 0x020fe400078e00cc */
[----:B------:R-:W-:Y:S01]  /*6c60*/  IMAD.MOV.U32 R243, RZ, RZ, R205 ;  /* 0x000000fffff37224 */ /* 0x000fe200078e00cd */
[----:B------:R-:W-:Y:S01]  /*6c70*/  UIADD3 UR4, UPT, UPT, UR20, -0x2, URZ ;  /* 0xfffffffe14047890 */ /* 0x000fe2000fffe0ff */
[----:B------:R-:W-:Y:S01]  /*6c80*/  IMAD.IADD R2, R133, 0x1, R14 ;  /* 0x0000000185027824 */ /* 0x000fe200078e020e */
[--C-:B------:R-:W-:Y:S01]  /*6c90*/  SHF.R.U32.HI R137, RZ, 0x5, R223.reuse ;  /* 0x00000005ff897819 */ /* 0x100fe200000116df */
[----:B------:R-:W-:Y:S01]  /*6ca0*/  IMAD.IADD R3, R14, 0x1, R0 ;  /* 0x000000010e037824 */ /* 0x000fe200078e0200 */
[-C--:B------:R-:W-:Y:S01]  /*6cb0*/  HMMA.16816.F32.BF16 R196, R16, R20.reuse, RZ ;  /* 0x0000001410c4723c */ /* 0x080fe200000418ff */
[----:B------:R-:W-:Y:S01]  /*6cc0*/  SHF.R.U32.HI R252, RZ, 0x5, R223 ;  /* 0x00000005fffc7819 */ /* 0x000fe200000116df */
[----:B------:R-:W-:Y:S04]  /*6cd0*/  LDSM.16.M88.4 R32, [R2+0x8000] ;  /* 0x008000000220783b */ /* 0x000fe80000000200 */
[----:B------:R2:W-:Y:S02]  /*6ce0*/  LDSM.16.M88.4 R28, [R2+0x8800] ;  /* 0x00880000021c783b */ /* 0x0005e40000000200 */
[C---:B-1----:R-:W-:Y:S02]  /*6cf0*/  HMMA.16816.F32.BF16 R192, R4.reuse, R20, RZ ;  /* 0x0000001404c0723c */ /* 0x042fe400000418ff */
[----:B------:R-:W-:Y:S04]  /*6d00*/  LDSM.16.M88.4 R24, [R3] ;  /* 0x000000000318783b */ /* 0x000fe80000000200 */
[----:B------:R-:W0:Y:S02]  /*6d10*/  LDGDEPBAR ;  /* 0x00000000000079af */ /* 0x000e240000000000 */
[-C--:B------:R-:W-:Y:S08]  /*6d20*/  HMMA.16816.F32.BF16 R188, R4, R22.reuse, RZ ;  /* 0x0000001604bc723c */ /* 0x080ff000000418ff */
[----:B------:R-:W-:Y:S01]  /*6d30*/  HMMA.16816.F32.BF16 R212, R16, R22, RZ ;  /* 0x0000001610d4723c */ /* 0x000fe200000418ff */
[----:B------:R-:W1:Y:S07]  /*6d40*/  LDSM.16.M88.4 R20, [R3+0x2000] ;  /* 0x002000000314783b */ /* 0x000e6e0000000200 */
[C---:B------:R-:W-:Y:S08]  /*6d50*/  HMMA.16816.F32.BF16 R184, R4.reuse, R172, RZ ;  /* 0x000000ac04b8723c */ /* 0x040ff000000418ff */
[----:B------:R-:W-:Y:S08]  /*6d60*/  HMMA.16816.F32.BF16 R180, R4, R174, RZ ;  /* 0x000000ae04b4723c */ /* 0x000ff000000418ff */
[C---:B------:R-:W-:Y:S08]  /*6d70*/  HMMA.16816.F32.BF16 R200, R16.reuse, R172, RZ ;  /* 0x000000ac10c8723c */ /* 0x040ff000000418ff */
[----:B------:R-:W-:Y:S01]  /*6d80*/  HMMA.16816.F32.BF16 R16, R16, R174, RZ ;  /* 0x000000ae1010723c */ /* 0x000fe200000418ff */
[----:B------:R-:W-:-:S05]  /*6d90*/  SEL R238, R238, 0xffffffc0, !P0 ;  /* 0xffffffc0eeee7807 */ /* 0x000fca0004000000 */
[C---:B------:R-:W-:Y:S02]  /*6da0*/  IMAD.IADD R4, R133.reuse, 0x1, R238 ;  /* 0x0000000185047824 */ /* 0x040fe400078e02ee */
[----:B--2---:R-:W-:Y:S01]  /*6db0*/  IMAD.IADD R2, R238, 0x1, R0 ;  /* 0x00000001ee027824 */ /* 0x004fe200078e0200 */
[C---:B-1----:R-:W-:Y:S02]  /*6dc0*/  HMMA.16816.F32.BF16 R208, R20.reuse, R32, R192 ;  /* 0x0000002014d0723c */ /* 0x042fe400000418c0 */
[----:B------:R-:W-:Y:S04]  /*6dd0*/  LDSM.16.M88.4 R172, [R4+0x8000] ;  /* 0x0080000004ac783b */ /* 0x000fe80000000200 */
[----:B------:R-:W-:Y:S02]  /*6de0*/  LDSM.16.M88.4 R176, [R4+0x8800] ;  /* 0x0088000004b0783b */ /* 0x000fe40000000200 */
[C---:B------:R-:W-:Y:S02]  /*6df0*/  HMMA.16816.F32.BF16 R204, R20.reuse, R28, R184 ;  /* 0x0000001c14cc723c */ /* 0x040fe400000418b8 */
[----:B------:R-:W1:Y:S06]  /*6e00*/  LDSM.16.M88.4 R4, [R2+0x2000] ;  /* 0x002000000204783b */ /* 0x000e6c0000000200 */
[C---:B------:R-:W-:Y:S08]  /*6e10*/  HMMA.16816.F32.BF16 R192, R20.reuse, R34, R188 ;  /* 0x0000002214c0723c */ /* 0x040ff000000418bc */
[-C--:B------:R-:W-:Y:S08]  /*6e20*/  HMMA.16816.F32.BF16 R180, R20, R30.reuse, R180 ;  /* 0x0000001e14b4723c */ /* 0x080ff000000418b4 */
[----:B------:R-:W-:Y:S01]  /*6e30*/  HMMA.16816.F32.BF16 R20, R24, R30, R16 ;  /* 0x0000001e1814723c */ /* 0x000fe20000041810 */
[----:B------:R-:W2:Y:S01]  /*6e40*/  LDSM.16.M88.4 R16, [R2] ;  /* 0x000000000210783b */ /* 0x000ea20000000200 */
[----:B------:R-:W-:-:S04]  /*6e50*/  IMAD.IADD R8, R133, 0x1, R238 ;  /* 0x0000000185087824 */ /* 0x000fc800078e02ee */
[C---:B------:R-:W-:Y:S02]  /*6e60*/  IMAD.IADD R13, R14.reuse, 0x1, R8 ;  /* 0x000000010e0d7824 */ /* 0x040fe400078e0208 */
[C---:B------:R-:W-:Y:S01]  /*6e70*/  HMMA.16816.F32.BF16 R196, R24.reuse, R32, R196 ;  /* 0x0000002018c4723c */ /* 0x040fe200000418c4 */
[----:B------:R-:W-:Y:S02]  /*6e80*/  IMAD.MOV.U32 R32, RZ, RZ, R234 ;  /* 0x000000ffff207224 */ /* 0x000fe400078e00ea */
[----:B------:R-:W-:Y:S02]  /*6e90*/  IMAD.MOV.U32 R33, RZ, RZ, R235 ;  /* 0x000000ffff217224 */ /* 0x000fe400078e00eb */
[----:B------:R-:W-:Y:S02]  /*6ea0*/  IMAD.IADD R8, R14, 0x1, R2 ;  /* 0x000000010e087824 */ /* 0x000fe400078e0202 */
[----:B------:R-:W-:Y:S01]  /*6eb0*/  IMAD.MOV.U32 R14, RZ, RZ, R32 ;  /* 0x000000ffff0e7224 */ /* 0x000fe200078e0020 */
[----:B------:R-:W-:Y:S01]  /*6ec0*/  HMMA.16816.F32.BF16 R184, R24, R34, R212 ;  /* 0x0000002218b8723c */ /* 0x000fe200000418d4 */
[----:B------:R-:W-:-:S02]  /*6ed0*/  IMAD.MOV.U32 R15, RZ, RZ, R33 ;  /* 0x000000ffff0f7224 */ /* 0x000fc400078e0021 */
[----:B------:R-:W-:Y:S05]  /*6ee0*/  LDSM.16.M88.4 R32, [R13+0x8000] ;  /* 0x008000000d20783b */ /* 0x000fea0000000200 */
[----:B------:R-:W-:Y:S01]  /*6ef0*/  HMMA.16816.F32.BF16 R188, R24, R28, R200 ;  /* 0x0000001c18bc723c */ /* 0x000fe200000418c8 */
[----:B------:R-:W3:Y:S01]  /*6f00*/  LDSM.16.M88.4 R24, [R8+0x2000] ;  /* 0x002000000818783b */ /* 0x000ee20000000200 */
[----:B------:R-:W-:Y:S02]  /*6f10*/  IMAD.MOV.U32 R28, RZ, RZ, R232 ;  /* 0x000000ffff1c7224 */ /* 0x000fe400078e00e8 */
[----:B------:R-:W-:-:S04]  /*6f20*/  IMAD.MOV.U32 R29, RZ, RZ, R233 ;  /* 0x000000ffff1d7224 */ /* 0x000fc800078e00e9 */
[-C--:B-1----:R-:W-:Y:S08]  /*6f30*/  HMMA.16816.F32.BF16 R212, R4, R172.reuse, R208 ;  /* 0x000000ac04d4723c */ /* 0x082ff000000418d0 */
[----:B--2---:R-:W-:Y:S01]  /*6f40*/  HMMA.16816.F32.BF16 R200, R16, R172, R196 ;  /* 0x000000ac10c8723c */ /* 0x004fe200000418c4 */
[----:B------:R-:W-:Y:S02]  /*6f50*/  IMAD.MOV.U32 R198, RZ, RZ, R28 ;  /* 0x000000ffffc67224 */ /* 0x000fe400078e001c */
[----:B------:R-:W-:-:S02]  /*6f60*/  IMAD.MOV.U32 R199, RZ, RZ, R29 ;  /* 0x000000ffffc77224 */ /* 0x000fc400078e001d */
[----:B------:R-:W1:Y:S03]  /*6f70*/  LDSM.16.M88.4 R28, [R13+0x8800] ;  /* 0x008800000d1c783b */ /* 0x000e660000000200 */
[C---:B------:R-:W-:Y:S08]  /*6f80*/  HMMA.16816.F32.BF16 R232, R4.reuse, R176, R204 ;  /* 0x000000b004e8723c */ /* 0x040ff000000418cc */
[C---:B------:R-:W-:Y:S08]  /*6f90*/  HMMA.16816.F32.BF16 R208, R4.reuse, R174, R192 ;  /* 0x000000ae04d0723c */ /* 0x040ff000000418c0 */
[----:B------:R-:W-:Y:S01]  /*6fa0*/  HMMA.16816.F32.BF16 R204, R4, R178, R180 ;  /* 0x000000b204cc723c */ /* 0x000fe200000418b4 */
[----:B------:R-:W2:Y:S07]  /*6fb0*/  LDSM.16.M88.4 R4, [R8] ;  /* 0x000000000804783b */ /* 0x000eae0000000200 */
[C---:B------:R-:W-:Y:S01]  /*6fc0*/  HMMA.16816.F32.BF16 R192, R16.reuse, R174, R184 ;  /* 0x000000ae10c0723c */ /* 0x040fe200000418b8 */
[----:B------:R-:W-:Y:S07]  /*6fd0*/  LDSM.16.M88.4 R172, [R133+0x9800] ;  /* 0x0098000085ac783b */ /* 0x000fee0000000200 */
[C---:B------:R-:W-:Y:S08]  /*6fe0*/  HMMA.16816.F32.BF16 R188, R16.reuse, R176, R188 ;  /* 0x000000b010bc723c */ /* 0x040ff000000418bc */
[----:B------:R-:W-:Y:S01]  /*6ff0*/  HMMA.16816.F32.BF16 R184, R16, R178, R20 ;  /* 0x000000b210b8723c */ /* 0x000fe20000041814 */
[----:B------:R-:W-:Y:S04]  /*7000*/  LDSM.16.M88.4 R20, [R0+0x6000] ;  /* 0x006000000014783b */ /* 0x000fe80000000200 */
[----:B------:R-:W4:Y:S03]  /*7010*/  LDSM.16.M88.4 R176, [R133+0x9000] ;  /* 0x0090000085b0783b */ /* 0x000f260000000200 */
[C---:B---3--:R-:W-:Y:S08]  /*7020*/  HMMA.16816.F32.BF16 R16, R24.reuse, R34, R208 ;  /* 0x000000221810723c */ /* 0x048ff000000418d0 */
[----:B------:R-:W-:Y:S01]  /*7030*/  HMMA.16816.F32.BF16 R180, R24, R32, R212 ;  /* 0x0000002018b4723c */ /* 0x000fe200000418d4 */
[----:B------:R-:W-:-:S02]  /*7040*/  IMAD.MOV.U32 R214, RZ, RZ, R198 ;  /* 0x000000ffffd67224 */ /* 0x000fc400078e00c6 */
[----:B------:R-:W-:-:S05]  /*7050*/  IMAD.MOV.U32 R215, RZ, RZ, R199 ;  /* 0x000000ffffd77224 */ /* 0x000fca00078e00c7 */
[C---:B-1----:R-:W-:Y:S08]  /*7060*/  HMMA.16816.F32.BF16 R196, R24.reuse, R28, R232 ;  /* 0x0000001c18c4723c */ /* 0x042ff000000418e8 */
[----:B------:R-:W-:Y:S08]  /*7070*/  HMMA.16816.F32.BF16 R24, R24, R30, R204 ;  /* 0x0000001e1818723c */ /* 0x000ff000000418cc */
[C---:B--2---:R-:W-:Y:S08]  /*7080*/  HMMA.16816.F32.BF16 R204, R4.reuse, R34, R192 ;  /* 0x0000002204cc723c */ /* 0x044ff000000418c0 */
[----:B------:R-:W-:Y:S08]  /*7090*/  HMMA.16816.F32.BF16 R192, R4, R30, R184 ;  /* 0x0000001e04c0723c */ /* 0x000ff000000418b8 */
[----:B----4-:R-:W-:Y:S01]  /*70a0*/  HMMA.16816.F32.BF16 R184, R20, R178, R16 ;  /* 0x000000b214b8723c */ /* 0x010fe20000041810 */
[----:B------:R1:W2:Y:S01]  /*70b0*/  LDSM.16.M88.4 R16, [R0+0x4000] ;  /* 0x004000000010783b */ /* 0x0002a20000000200 */
[----:B------:R-:W-:-:S02]  /*70c0*/  IMAD.MOV.U32 R234, RZ, RZ, R214 ;  /* 0x000000ffffea7224 */ /* 0x000fc400078e00d6 */
[----:B------:R-:W-:-:S04]  /*70d0*/  IMAD.MOV.U32 R235, RZ, RZ, R215 ;  /* 0x000000ffffeb7224 */ /* 0x000fc800078e00d7 */
[----:B------:R-:W-:Y:S01]  /*70e0*/  HMMA.16816.F32.BF16 R212, R4, R32, R200 ;  /* 0x0000002004d4723c */ /* 0x000fe200000418c8 */
[----:B-1----:R-:W-:-:S07]  /*70f0*/  SEL R0, R221, 0xffffffe0, !P6 ;  /* 0xffffffe0dd007807 */ /* 0x002fce0007000000 */
[----:B------:R-:W-:Y:S01]  /*7100*/  HMMA.16816.F32.BF16 R200, R4, R28, R188 ;  /* 0x0000001c04c8723c */ /* 0x000fe200000418bc */
[----:B------:R-:W-:Y:S01]  /*7110*/  LDSM.16.M88.4 R4, [R3+0x6000] ;  /* 0x006000000304783b */ /* 0x000fe20000000200 */
[----:B------:R-:W-:-:S05]  /*7120*/  IMAD.IADD R0, R133, 0x1, R0 ;  /* 0x0000000185007824 */ /* 0x000fca00078e0200 */
[----:B------:R-:W1:Y:S01]  /*7130*/  LDSM.16.M88.4 R28, [R0+0x9800] ;  /* 0x00980000001c783b */ /* 0x000e620000000200 */
[C---:B------:R-:W-:Y:S03]  /*7140*/  HMMA.16816.F32.BF16 R32, R20.reuse, R174, R24 ;  /* 0x000000ae1420723c */ /* 0x040fe60000041818 */
[----:B------:R3:W4:Y:S05]  /*7150*/  LDSM.16.M88.4 R24, [R0+0x9000] ;  /* 0x009000000018783b */ /* 0x00072a0000000200 */
[C---:B------:R-:W-:Y:S08]  /*7160*/  HMMA.16816.F32.BF16 R188, R20.reuse, R176, R180 ;  /* 0x000000b014bc723c */ /* 0x040ff000000418b4 */
[----:B------:R-:W-:Y:S01]  /*7170*/  HMMA.16816.F32.BF16 R180, R20, R172, R196 ;  /* 0x000000ac14b4723c */ /* 0x000fe200000418c4 */
[----:B------:R-:W5:Y:S01]  /*7180*/  LDSM.16.M88.4 R20, [R3+0x4000] ;  /* 0x004000000314783b */ /* 0x000f620000000200 */
[----:B---3--:R-:W-:-:S06]  /*7190*/  IMAD.IADD R0, R133, 0x1, R238 ;  /* 0x0000000185007824 */ /* 0x008fcc00078e02ee */
[C---:B--2---:R-:W-:Y:S08]  /*71a0*/  HMMA.16816.F32.BF16 R208, R16.reuse, R172, R200 ;  /* 0x000000ac10d0723c */ /* 0x044ff000000418c8 */
[C---:B------:R-:W-:Y:S08]  /*71b0*/  HMMA.16816.F32.BF16 R212, R16.reuse, R176, R212 ;  /* 0x000000b010d4723c */ /* 0x040ff000000418d4 */
[C---:B------:R-:W-:Y:S08]  /*71c0*/  HMMA.16816.F32.BF16 R204, R16.reuse, R178, R204 ;  /* 0x000000b210cc723c */ /* 0x040ff000000418cc */
[----:B------:R-:W-:Y:S01]  /*71d0*/  HMMA.16816.F32.BF16 R200, R16, R174, R192 ;  /* 0x000000ae10c8723c */ /* 0x000fe200000418c0 */
[----:B------:R-:W-:Y:S04]  /*71e0*/  LDSM.16.M88.4 R16, [R2+0x6000] ;  /* 0x006000000210783b */ /* 0x000fe80000000200 */
[----:B------:R-:W2:Y:S03]  /*71f0*/  LDSM.16.M88.4 R172, [R0+0x9800] ;  /* 0x0098000000ac783b */ /* 0x000ea60000000200 */
[C---:B-1----:R-:W-:Y:S01]  /*7200*/  HMMA.16816.F32.BF16 R176, R4.reuse, R30, R32 ;  /* 0x0000001e04b0723c */ /* 0x042fe20000041820 */
[----:B------:R-:W1:Y:S07]  /*7210*/  LDSM.16.M88.4 R32, [R0+0x9000] ;  /* 0x009000000020783b */ /* 0x000e6e0000000200 */
[C---:B----4-:R-:W-:Y:S08]  /*7220*/  HMMA.16816.F32.BF16 R192, R4.reuse, R26, R184 ;  /* 0x0000001a04c0723c */ /* 0x050ff000000418b8 */
[C---:B------:R-:W-:Y:S08]  /*7230*/  HMMA.16816.F32.BF16 R184, R4.reuse, R28, R180 ;  /* 0x0000001c04b8723c */ /* 0x040ff000000418b4 */
[-C--:B------:R-:W-:Y:S01]  /*7240*/  HMMA.16816.F32.BF16 R196, R4, R24.reuse, R188 ;  /* 0x0000001804c4723c */ /* 0x080fe200000418bc */
[----:B------:R-:W3:Y:S07]  /*7250*/  LDSM.16.M88.4 R4, [R2+0x4000] ;  /* 0x004000000204783b */ /* 0x000eee0000000200 */
[C---:B-----5:R-:W-:Y:S08]  /*7260*/  HMMA.16816.F32.BF16 R188, R20.reuse, R24, R212 ;  /* 0x0000001814bc723c */ /* 0x060ff000000418d4 */
[----:B------:R-:W-:Y:S08]  /*7270*/  HMMA.16816.F32.BF16 R180, R20, R30, R200 ;  /* 0x0000001e14b4723c */ /* 0x000ff000000418c8 */
[----:B--2---:R-:W-:Y:S08]  /*7280*/  HMMA.16816.F32.BF16 R212, R16, R172, R184 ;  /* 0x000000ac10d4723c */ /* 0x004ff000000418b8 */
[----:B------:R-:W-:Y:S01]  /*7290*/  HMMA.16816.F32.BF16 R204, R20, R26, R204 ;  /* 0x0000001a14cc723c */ /* 0x000fe200000418cc */
[----:B------:R-:W-:Y:S07]  /*72a0*/  LDSM.16.M88.4 R24, [R13+0x9000] ;  /* 0x009000000d18783b */ /* 0x000fee0000000200 */
[C---:B-1----:R-:W-:Y:S08]  /*72b0*/  HMMA.16816.F32.BF16 R196, R16.reuse, R32, R196 ;  /* 0x0000002010c4723c */ /* 0x042ff000000418c4 */
[C---:B------:R-:W-:Y:S08]  /*72c0*/  HMMA.16816.F32.BF16 R200, R16.reuse, R34, R192 ;  /* 0x0000002210c8723c */ /* 0x040ff000000418c0 */
[----:B------:R-:W-:Y:S01]  /*72d0*/  HMMA.16816.F32.BF16 R184, R16, R174, R176 ;  /* 0x000000ae10b8723c */ /* 0x000fe200000418b0 */
[----:B------:R-:W1:Y:S01]  /*72e0*/  LDSM.16.M88.4 R16, [R8+0x4000] ;  /* 0x004000000810783b */ /* 0x000e620000000200 */
[----:B------:R-:W2:Y:S06]  /*72f0*/  S2R R234, SR_CTAID.X ;  /* 0x0000000000ea7919 */ /* 0x000eac0000002500 */
[----:B------:R-:W-:Y:S01]  /*7300*/  HMMA.16816.F32.BF16 R208, R20, R28, R208 ;  /* 0x0000001c14d0723c */ /* 0x000fe200000418d0 */
[----:B------:R-:W4:Y:S01]  /*7310*/  LDSM.16.M88.4 R28, [R13+0x9800] ;  /* 0x009800000d1c783b */ /* 0x000f220000000200 */
[----:B------:R-:W5:Y:S03]  /*7320*/  S2R R232, SR_CTAID.X ;  /* 0x0000000000e87919 */ /* 0x000f660000002500 */
[----:B------:R-:W4:Y:S03]  /*7330*/  LDSM.16.M88.4 R20, [R8+0x6000] ;  /* 0x006000000814783b */ /* 0x000f260000000200 */
[----:B---3--:R-:W-:Y:S01]  /*7340*/  HMMA.16816.F32.BF16 R176, R4, R32, R188 ;  /* 0x0000002004b0723c */ /* 0x008fe200000418bc */
[----:B------:R-:W-:Y:S01]  /*7350*/  IMAD.U32 R0, RZ, RZ, UR31 ;  /* 0x0000001fff007e24 */ /* 0x000fe2000f8e00ff */
[----:B------:R-:W-:-:S06]  /*7360*/  DEPBAR.LE SB0, 0x0 ;  /* 0x000080000000791a */ /* 0x000fcc0000000000 */
[C---:B------:R-:W-:Y:S08]  /*7370*/  HMMA.16816.F32.BF16 R188, R4.reuse, R34, R204 ;  /* 0x0000002204bc723c */ /* 0x040ff000000418cc */
[----:B------:R-:W-:Y:S01]  /*7380*/  HMMA.16816.F32.BF16 R192, R4, R172, R208 ;  /* 0x000000ac04c0723c */ /* 0x000fe200000418d0 */
[----:B------:R-:W-:-:S07]  /*7390*/  IMAD.U32 R2, RZ, RZ, UR20 ;  /* 0x00000014ff027e24 */ /* 0x000fce000f8e00ff */
[----:B------:R-:W-:Y:S01]  /*73a0*/  HMMA.16816.F32.BF16 R172, R4, R174, R180 ;  /* 0x000000ae04ac723c */ /* 0x000fe200000418b4 */
[----:B------:R-:W-:Y:S01]  /*73b0*/  IMAD.SHL.U32 R4, R223, 0x2, RZ ;  /* 0x00000002df047824 */ /* 0x000fe200078e00ff */
[----:B------:R-:W-:-:S04]  /*73c0*/  LOP3.LUT R3, R0, UR4, R235, 0x96, !PT ;  /* 0x0000000400037c12 */ /* 0x000fc8000f8e96eb */
[----:B------:R-:W-:Y:S02]  /*73d0*/  LOP3.LUT R4, R4, 0x6, RZ, 0xc0, !PT ;  /* 0x0000000604047812 */ /* 0x000fe400078ec0ff */
[----:B-1----:R-:W-:Y:S01]  /*73e0*/  HMMA.16816.F32.BF16 R176, R16, R24, R176 ;  /* 0x0000001810b0723c */ /* 0x002fe200000418b0 */
[----:B--2---:R-:W-:Y:S02]  /*73f0*/  IMAD R234, R234, 0x8, R137 ;  /* 0x00000008eaea7824 */ /* 0x004fe400078e0289 */
[----:B------:R-:W-:Y:S02]  /*7400*/  IMAD R0, R2, 0x20, R4 ;  /* 0x0000002002007824 */ /* 0x000fe400078e0204 */
[----:B------:R-:W-:Y:S02]  /*7410*/  VIADD R234, R234, 0x4 ;  /* 0x00000004eaea7836 */ /* 0x000fe40000000000 */
[----:B-----5:R-:W-:Y:S02]  /*7420*/  IMAD R232, R232, 0x8, R252 ;  /* 0x00000008e8e87824 */ /* 0x020fe400078e02fc */
[----:B------:R-:W-:-:S02]  /*7430*/  VIADD R2, R0, 0xffffffc0 ;  /* 0xffffffc000027836 */ /* 0x000fc40000000000 */
[----:B------:R-:W-:-:S03]  /*7440*/  IMAD.WIDE.U32 R4, R3, -0x326172a9, RZ ;  /* 0xcd9e8d5703047825 */ /* 0x000fc600078e00ff */
[----:B------:R-:W-:Y:S01]  /*7450*/  I2FP.F32.U32 R3, R2 ;  /* 0x0000000200037245 */ /* 0x000fe20000201000 */
[----:B------:R-:W-:-:S04]  /*7460*/  IMAD.WIDE.U32 R232, R232, -0x326172a9, RZ ;  /* 0xcd9e8d57e8e87825 */ /* 0x000fc800078e00ff */
[----:B------:R-:W-:Y:S01]  /*7470*/  IMAD.WIDE.U32 R234, R234, -0x326172a9, RZ ;  /* 0xcd9e8d57eaea7825 */ /* 0x000fe200078e00ff */
[----:B----4-:R-:W-:Y:S01]  /*7480*/  HMMA.16816.F32.BF16 R180, R16, R30, R172 ;  /* 0x0000001e10b4723c */ /* 0x010fe200000418ac */
[C-C-:B------:R-:W-:Y:S02]  /*7490*/  LOP3.LUT R13, R138.reuse, R232, R5.reuse, 0x96, !PT ;  /* 0x000000e88a0d7212 */ /* 0x140fe400078e9605 */
[----:B------:R-:W-:Y:S01]  /*74a0*/  LOP3.LUT R204, R138, R234, R5, 0x96, !PT ;  /* 0x000000ea8acc7212 */ /* 0x000fe200078e9605 */
[----:B------:R-:W-:Y:S01]  /*74b0*/  FFMA.FTZ R5, R3, UR5, R176 ;  /* 0x0000000503057c23 */ /* 0x000fe200080100b0 */
[----:B------:R-:W-:-:S03]  /*74c0*/  ISETP.GE.AND P1, PT, R2, R10, PT ;  /* 0x0000000a0200720c */ /* 0x000fc60003f26270 */
[C---:B------:R-:W-:Y:S01]  /*74d0*/  HMMA.16816.F32.BF16 R32, R20.reuse, R24, R196 ;  /* 0x000000181420723c */ /* 0x040fe200000418c4 */
[C---:B------:R-:W-:Y:S02]  /*74e0*/  ISETP.GE.AND P5, PT, R2.reuse, R9, PT ;  /* 0x000000090200720c */ /* 0x040fe40003fa6270 */
[----:B------:R-:W-:Y:S02]  /*74f0*/  FSEL R196, R5, -INF , !P1 ;  /* 0xff80000005c47808 */ /* 0x000fe40004800000 */
[C---:B------:R-:W-:Y:S02]  /*7500*/  ISETP.GE.AND P4, PT, R2.reuse, R11, PT ;  /* 0x0000000b0200720c */ /* 0x040fe40003f86270 */
[----:B------:R-:W-:Y:S01]  /*7510*/  ISETP.GE.AND P1, PT, R2, R12, PT ;  /* 0x0000000c0200720c */ /* 0x000fe20003f26270 */
[----:B------:R-:W-:Y:S01]  /*7520*/  VIADD R2, R0, 0xffffffd8 ;  /* 0xffffffd800027836 */ /* 0x000fe20000000000 */
[----:B------:R-:W-:Y:S01]  /*7530*/  HMMA.16816.F32.BF16 R184, R20, R30, R184 ;  /* 0x0000001e14b8723c */ /* 0x000fe200000418b8 */
[-C--:B------:R-:W-:Y:S01]  /*7540*/  LOP3.LUT R8, R139, R4.reuse, R245, 0x96, !PT ;  /* 0x000000048b087212 */ /* 0x080fe200078e96f5 */
[----:B------:R-:W-:Y:S01]  /*7550*/  FFMA.FTZ R6, R3, UR5, R178 ;  /* 0x0000000503067c23 */ /* 0x000fe200080100b2 */
[----:B------:R-:W-:-:S02]  /*7560*/  LOP3.LUT R199, R139, R4, R247, 0x96, !PT ;  /* 0x000000048bc77212 */ /* 0x000fc400078e96f7 */
[----:B------:R-:W-:Y:S02]  /*7570*/  I2FP.F32.U32 R4, R2 ;  /* 0x0000000200047245 */ /* 0x000fe40000201000 */
[----:B------:R-:W-:Y:S02]  /*7580*/  FSEL R197, R6, -INF , !P5 ;  /* 0xff80000006c57808 */ /* 0x000fe40006800000 */
[----:B------:R-:W-:Y:S01]  /*7590*/  ISETP.GE.AND P5, PT, R2, R10, PT ;  /* 0x0000000a0200720c */ /* 0x000fe20003fa6270 */
[----:B------:R-:W-:Y:S01]  /*75a0*/  FFMA.FTZ R6, R4, UR5, R180 ;  /* 0x0000000504067c23 */ /* 0x000fe200080100b4 */
[C---:B------:R-:W-:Y:S01]  /*75b0*/  FFMA.FTZ R7, R3.reuse, UR5, R32 ;  /* 0x0000000503077c23 */ /* 0x040fe20008010020 */
[----:B------:R-:W-:Y:S01]  /*75c0*/  FFMA.FTZ R5, R3, UR5, R34 ;  /* 0x0000000503057c23 */ /* 0x000fe20008010022 */
[----:B------:R-:W-:Y:S01]  /*75d0*/  VIADD R3, R0, 0xffffffc1 ;  /* 0xffffffc100037836 */ /* 0x000fe20000000000 */
[----:B------:R-:W-:Y:S01]  /*75e0*/  HMMA.16816.F32.BF16 R172, R20, R26, R200 ;  /* 0x0000001a14ac723c */ /* 0x000fe200000418c8 */
[----:B------:R-:W-:Y:S01]  /*75f0*/  IMAD.MOV.U32 R233, RZ, RZ, R243 ;  /* 0x000000ffffe97224 */ /* 0x000fe200078e00f3 */
[----:B------:R-:W-:Y:S01]  /*7600*/  FSEL R243, R6, -INF , !P5 ;  /* 0xff80000006f37808 */ /* 0x000fe20006800000 */
[----:B------:R-:W-:Y:S01]  /*7610*/  FFMA.FTZ R6, R4, UR5, R182 ;  /* 0x0000000504067c23 */ /* 0x000fe200080100b6 */
[----:B------:R-:W-:-:S02]  /*7620*/  FSEL R180, R7, -INF , !P4 ;  /* 0xff80000007b47808 */ /* 0x000fc40006000000 */
[----:B------:R-:W-:Y:S02]  /*7630*/  FSEL R198, R5, -INF , !P1 ;  /* 0xff80000005c67808 */ /* 0x000fe40004800000 */
[----:B------:R-:W-:Y:S01]  /*7640*/  HMMA.16816.F32.BF16 R24, R16, R26, R188 ;  /* 0x0000001a1018723c */ /* 0x000fe200000418bc */
[----:B------:R-:W-:Y:S02]  /*7650*/  ISETP.GE.AND P4, PT, R2, R9, PT ;  /* 0x000000090200720c */ /* 0x000fe40003f86270 */
[----:B------:R-:W-:Y:S01]  /*7660*/  I2FP.F32.U32 R5, R3 ;  /* 0x0000000300057245 */ /* 0x000fe20000201000 */
[----:B------:R-:W-:Y:S02]  /*7670*/  IMAD.MOV.U32 R232, RZ, RZ, R242 ;  /* 0x000000ffffe87224 */ /* 0x000fe400078e00f2 */
[----:B------:R-:W-:Y:S01]  /*7680*/  FFMA.FTZ R7, R4, UR5, R184 ;  /* 0x0000000504077c23 */ /* 0x000fe200080100b8 */
[----:B------:R-:W-:Y:S01]  /*7690*/  FSEL R242, R6, -INF , !P4 ;  /* 0xff80000006f27808 */ /* 0x000fe20006000000 */
[----:B------:R-:W-:Y:S01]  /*76a0*/  FFMA.FTZ R4, R4, UR5, R186 ;  /* 0x0000000504047c23 */ /* 0x000fe200080100ba */
[----:B------:R-:W-:Y:S01]  /*76b0*/  FFMA.FTZ R6, R5, UR5, R177 ;  /* 0x0000000505067c23 */ /* 0x000fe200080100b1 */
[----:B------:R-:W-:Y:S01]  /*76c0*/  BAR.SYNC.DEFER_BLOCKING 0x0 ;  /* 0x0000000000007b1d */ /* 0x000fe20000010000 */
[----:B------:R-:W-:-:S02]  /*76d0*/  ISETP.GE.AND P1, PT, R2, R11, PT ;  /* 0x0000000b0200720c */ /* 0x000fc40003f26270 */
[----:B------:R-:W-:Y:S01]  /*76e0*/  ISETP.GE.AND P5, PT, R2, R12, PT ;  /* 0x0000000c0200720c */ /* 0x000fe20003fa6270 */
[----:B------:R-:W-:Y:S01]  /*76f0*/  VIADD R2, R0, 0xffffffc8 ;  /* 0xffffffc800027836 */ /* 0x000fe20000000000 */
[----:B------:R-:W-:Y:S02]  /*7700*/  ISETP.GE.AND P4, PT, R3, R10, PT ;  /* 0x0000000a0300720c */ /* 0x000fe40003f86270 */
[----:B------:R-:W-:Y:S02]  /*7710*/  FSEL R201, R7, -INF , !P1 ;  /* 0xff80000007c97808 */ /* 0x000fe40004800000 */
[----:B------:R-:W-:Y:S02]  /*7720*/  FSEL R203, R4, -INF , !P5 ;  /* 0xff80000004cb7808 */ /* 0x000fe40006800000 */
[----:B------:R-:W-:Y:S01]  /*7730*/  FSEL R138, R6, -INF , !P4 ;  /* 0xff800000068a7808 */ /* 0x000fe20006000000 */
[----:B------:R-:W-:Y:S01]  /*7740*/  FFMA.FTZ R6, R5, UR5, R179 ;  /* 0x0000000505067c23 */ /* 0x000fe200080100b3 */
[----:B------:R-:W-:-:S02]  /*7750*/  ISETP.GE.AND P1, PT, R3, R9, PT ;  /* 0x000000090300720c */ /* 0x000fc40003f26270 */
[C---:B------:R-:W-:Y:S02]  /*7760*/  ISETP.GE.AND P5, PT, R3.reuse, R11, PT ;  /* 0x0000000b0300720c */ /* 0x040fe40003fa6270 */
[----:B------:R-:W-:Y:S02]  /*7770*/  ISETP.GE.AND P4, PT, R3, R12, PT ;  /* 0x0000000c0300720c */ /* 0x000fe40003f86270 */
[----:B------:R-:W-:Y:S01]  /*7780*/  I2FP.F32.U32 R3, R2 ;  /* 0x0000000200037245 */ /* 0x000fe20000201000 */
[C---:B------:R-:W-:Y:S01]  /*7790*/  FFMA.FTZ R7, R5.reuse, UR5, R33 ;  /* 0x0000000505077c23 */ /* 0x040fe20008010021 */
[----:B------:R-:W-:Y:S01]  /*77a0*/  FSEL R176, R6, -INF , !P1 ;  /* 0xff80000006b07808 */ /* 0x000fe20004800000 */
[----:B------:R-:W-:Y:S01]  /*77b0*/  FFMA.FTZ R5, R5, UR5, R35 ;  /* 0x0000000505057c23 */ /* 0x000fe20008010023 */
[----:B------:R-:W-:Y:S01]  /*77c0*/  ISETP.GE.AND P1, PT, R2, R10, PT ;  /* 0x0000000a0200720c */ /* 0x000fe20003f26270 */
[----:B------:R-:W-:Y:S01]  /*77d0*/  FFMA.FTZ R6, R3, UR5, R24 ;  /* 0x0000000503067c23 */ /* 0x000fe20008010018 */
[----:B------:R-:W-:Y:S01]  /*77e0*/  VIADD R4, R0, 0xffffffc9 ;  /* 0xffffffc900047836 */ /* 0x000fe20000000000 */
[----:B------:R-:W-:Y:S01]  /*77f0*/  HMMA.16816.F32.BF16 R16, R16, R28, R192 ;  /* 0x0000001c1010723c */ /* 0x000fe200000418c0 */
[----:B------:R-:W-:-:S02]  /*7800*/  FSEL R177, R7, -INF , !P5 ;  /* 0xff80000007b17808 */ /* 0x000fc40006800000 */
[----:B------:R-:W-:Y:S02]  /*7810*/  FSEL R179, R5, -INF , !P4 ;  /* 0xff80000005b37808 */ /* 0x000fe40006000000 */
[----:B------:R-:W-:Y:S01]  /*7820*/  FSEL R137, R6, -INF , !P1 ;  /* 0xff80000006897808 */ /* 0x000fe20004800000 */
[C---:B------:R-:W-:Y:S01]  /*7830*/  FFMA.FTZ R6, R3.reuse, UR5, R26 ;  /* 0x0000000503067c23 */ /* 0x040fe2000801001a */
[C---:B------:R-:W-:Y:S02]  /*7840*/  ISETP.GE.AND P5, PT, R2.reuse, R9, PT ;  /* 0x000000090200720c */ /* 0x040fe40003fa6270 */
[C---:B------:R-:W-:Y:S02]  /*7850*/  ISETP.GE.AND P4, PT, R2.reuse, R11, PT ;  /* 0x0000000b0200720c */ /* 0x040fe40003f86270 */
[----:B------:R-:W-:Y:S02]  /*7860*/  ISETP.GE.AND P1, PT, R2, R12, PT ;  /* 0x0000000c0200720c */ /* 0x000fe40003f26270 */
[----:B------:R-:W-:Y:S01]  /*7870*/  I2FP.F32.U32 R2, R4 ;  /* 0x0000000400027245 */ /* 0x000fe20000201000 */
[----:B------:R-:W-:Y:S01]  /*7880*/  HMMA.16816.F32.BF16 R28, R20, R28, R212 ;  /* 0x0000001c141c723c */ /* 0x000fe200000418d4 */
[----:B------:R-:W-:Y:S01]  /*7890*/  FSEL R35, R6, -INF , !P5 ;  /* 0xff80000006237808 */ /* 0x000fe20006800000 */
[C---:B------:R-:W-:Y:S01]  /*78a0*/  FFMA.FTZ R7, R3.reuse, UR5, R172 ;  /* 0x0000000503077c23 */ /* 0x040fe200080100ac */
[----:B------:R-:W-:Y:S01]  /*78b0*/  FFMA.FTZ R5, R3, UR5, R174 ;  /* 0x0000000503057c23 */ /* 0x000fe200080100ae */
[----:B------:R-:W-:Y:S01]  /*78c0*/  FFMA.FTZ R6, R2, UR5, R25 ;  /* 0x0000000502067c23 */ /* 0x000fe20008010019 */
[----:B------:R-:W-:Y:S01]  /*78d0*/  ISETP.GE.AND P5, PT, R4, R10, PT ;  /* 0x0000000a0400720c */ /* 0x000fe20003fa6270 */
[----:B------:R-:W-:Y:S01]  /*78e0*/  VIADD R3, R0, 0xffffffd0 ;  /* 0xffffffd000037836 */ /* 0x000fe20000000000 */
[----:B------:R-:W-:-:S02]  /*78f0*/  FSEL R139, R7, -INF , !P4 ;  /* 0xff800000078b7808 */ /* 0x000fc40006000000 */
[----:B------:R-:W-:Y:S02]  /*7900*/  FSEL R178, R5, -INF , !P1 ;  /* 0xff80000005b27808 */ /* 0x000fe40004800000 */
[----:B------:R-:W-:Y:S01]  /*7910*/  FSEL R32, R6, -INF , !P5 ;  /* 0xff80000006207808 */ /* 0x000fe20006800000 */
[----:B------:R-:W-:Y:S01]  /*7920*/  FFMA.FTZ R6, R2, UR5, R27 ;  /* 0x0000000502067c23 */ /* 0x000fe2000801001b */
[C---:B------:R-:W-:Y:S02]  /*7930*/  ISETP.GE.AND P4, PT, R4.reuse, R9, PT ;  /* 0x000000090400720c */ /* 0x040fe40003f86270 */
[C---:B------:R-:W-:Y:S02]  /*7940*/  ISETP.GE.AND P1, PT, R4.reuse, R11, PT ;  /* 0x0000000b0400720c */ /* 0x040fe40003f26270 */
[----:B------:R-:W-:Y:S02]  /*7950*/  ISETP.GE.AND P5, PT, R4, R12, PT ;  /* 0x0000000c0400720c */ /* 0x000fe40003fa6270 */
[----:B------:R-:W-:Y:S01]  /*7960*/  I2FP.F32.U32 R4, R3 ;  /* 0x0000000300047245 */ /* 0x000fe20000201000 */
[----:B------:R-:W-:Y:S01]  /*7970*/  FFMA.FTZ R7, R2, UR5, R173 ;  /* 0x0000000502077c23 */ /* 0x000fe200080100ad */
[----:B------:R-:W-:Y:S01]  /*7980*/  FSEL R33, R6, -INF , !P4 ;  /* 0xff80000006217808 */ /* 0x000fe20006000000 */
[----:B------:R-:W-:Y:S01]  /*7990*/  FFMA.FTZ R5, R2, UR5, R175 ;  /* 0x0000000502057c23 */ /* 0x000fe200080100af */
[----:B------:R-:W-:Y:S01]  /*79a0*/  ISETP.GE.AND P4, PT, R3, R10, PT ;  /* 0x0000000a0300720c */ /* 0x000fe20003f86270 */
[----:B------:R-:W-:Y:S01]  /*79b0*/  FFMA.FTZ R6, R4, UR5, R16 ;  /* 0x0000000504067c23 */ /* 0x000fe20008010010 */
[----:B------:R-:W-:Y:S01]  /*79c0*/  VIADD R2, R0, 0xffffffd1 ;  /* 0xffffffd100027836 */ /* 0x000fe20000000000 */
[----:B------:R-:W-:-:S02]  /*79d0*/  FSEL R133, R7, -INF , !P1 ;  /* 0xff80000007857808 */ /* 0x000fc40004800000 */
[----:B------:R-:W-:Y:S01]  /*79e0*/  FSEL R173, R5, -INF , !P5 ;  /* 0xff80000005ad7808 */ /* 0x000fe20006800000 */
[----:B------:R-:W-:Y:S01]  /*79f0*/  FFMA.FTZ R5, R4, UR5, R28 ;  /* 0x0000000504057c23 */ /* 0x000fe2000801001c */
[----:B------:R-:W-:Y:S01]  /*7a00*/  FSEL R214, R6, -INF , !P4 ;  /* 0xff80000006d67808 */ /* 0x000fe20006000000 */
[C---:B------:R-:W-:Y:S01]  /*7a10*/  FFMA.FTZ R7, R4.reuse, UR5, R18 ;  /* 0x0000000504077c23 */ /* 0x040fe20008010012 */
[C---:B------:R-:W-:Y:S02]  /*7a20*/  ISETP.GE.AND P1, PT, R3.reuse, R9, PT ;  /* 0x000000090300720c */ /* 0x040fe40003f26270 */
[C---:B------:R-:W-:Y:S02]  /*7a30*/  ISETP.GE.AND P5, PT, R3.reuse, R11, PT ;  /* 0x0000000b0300720c */ /* 0x040fe40003fa6270 */
[----:B------:R-:W-:Y:S02]  /*7a40*/  ISETP.GE.AND P4, PT, R3, R12, PT ;  /* 0x0000000c0300720c */ /* 0x000fe40003f86270 */
[----:B------:R-:W-:Y:S01]  /*7a50*/  I2FP.F32.U32 R3, R2 ;  /* 0x0000000200037245 */ /* 0x000fe20000201000 */
[----:B------:R-:W-:Y:S01]  /*7a60*/  FFMA.FTZ R4, R4, UR5, R30 ;  /* 0x0000000504047c23 */ /* 0x000fe2000801001e */
[----:B------:R-:W-:-:S02]  /*7a70*/  FSEL R191, R5, -INF , !P5 ;  /* 0xff80000005bf7808 */ /* 0x000fc40006800000 */
[----:B------:R-:W-:Y:S01]  /*7a80*/  FSEL R215, R7, -INF , !P1 ;  /* 0xff80000007d77808 */ /* 0x000fe20004800000 */
[----:B------:R-:W-:Y:S01]  /*7a90*/  FFMA.FTZ R5, R3, UR5, R17 ;  /* 0x0000000503057c23 */ /* 0x000fe20008010011 */
[----:B------:R-:W-:Y:S01]  /*7aa0*/  ISETP.GE.AND P1, PT, R2, R10, PT ;  /* 0x0000000a0200720c */ /* 0x000fe20003f26270 */
[----:B------:R-:W-:Y:S02]  /*7ab0*/  IMAD.MOV.U32 R234, RZ, RZ, R14 ;  /* 0x000000ffffea7224 */ /* 0x000fe400078e000e */
[----:B------:R-:W-:Y:S02]  /*7ac0*/  IMAD.MOV.U32 R235, RZ, RZ, R15 ;  /* 0x000000ffffeb7224 */ /* 0x000fe400078e000f */
[----:B------:R-:W-:Y:S01]  /*7ad0*/  IMAD.WIDE.U32 R6, R13, -0x2daee0ad, RZ ;  /* 0xd2511f530d067825 */ /* 0x000fe200078e00ff */
[----:B------:R-:W-:-:S03]  /*7ae0*/  FSEL R200, R4, -INF , !P4 ;  /* 0xff80000004c87808 */ /* 0x000fc60006000000 */
[----:B------:R-:W-:Y:S01]  /*7af0*/  IMAD.WIDE.U32 R14, R8, -0x2daee0ad, RZ ;  /* 0xd2511f53080e7825 */ /* 0x000fe200078e00ff */
[----:B------:R-:W-:Y:S02]  /*7b00*/  FSEL R213, R5, -INF , !P1 ;  /* 0xff80000005d57808 */ /* 0x000fe40004800000 */
[C---:B------:R-:W-:Y:S02]  /*7b10*/  ISETP.GE.AND P5, PT, R2.reuse, R9, PT ;  /* 0x000000090200720c */ /* 0x040fe40003fa6270 */
[C---:B------:R-:W-:Y:S02]  /*7b20*/  ISETP.GE.AND P4, PT, R2.reuse, R11, PT ;  /* 0x0000000b0200720c */ /* 0x040fe40003f86270 */
[----:B------:R-:W-:Y:S01]  /*7b30*/  ISETP.GE.AND P1, PT, R2, R12, PT ;  /* 0x0000000c0200720c */ /* 0x000fe20003f26270 */
[----:B------:R-:W-:Y:S01]  /*7b40*/  FFMA.FTZ R2, R3, UR5, R29 ;  /* 0x0000000503027c23 */ /* 0x000fe2000801001d */
[----:B------:R-:W-:Y:S01]  /*7b50*/  LOP3.LUT R28, R222, R6, R15, 0x96, !PT ;  /* 0x00000006de1c7212 */ /* 0x000fe200078e960f */
[----:B------:R-:W-:-:S02]  /*7b60*/  VIADD R0, R0, 0xffffffd9 ;  /* 0xffffffd900007836 */ /* 0x000fc40000000000 */
[----:B------:R-:W-:Y:S01]  /*7b70*/  FFMA.FTZ R6, R3, UR5, R19 ;  /* 0x0000000503067c23 */ /* 0x000fe20008010013 */
[----:B------:R-:W-:Y:S01]  /*7b80*/  IMAD.WIDE.U32 R4, R204, -0x2daee0ad, RZ ;  /* 0xd2511f53cc047825 */ /* 0x000fe200078e00ff */
[----:B------:R-:W-:-:S03]  /*7b90*/  LOP3.LUT R7, R224, R232, R7, 0x96, !PT ;  /* 0x000000e8e0077212 */ /* 0x000fc600078e9607 */
[----:B------:R-:W-:Y:S01]  /*7ba0*/  FFMA.FTZ R3, R3, UR5, R31 ;  /* 0x0000000503037c23 */ /* 0x000fe2000801001f */
[----:B------:R-:W-:Y:S01]  /*7bb0*/  FSEL R186, R2, -INF , !P4 ;  /* 0xff80000002ba7808 */ /* 0x000fe20006000000 */
[----:B------:R-:W-:Y:S01]  /*7bc0*/  IMAD.WIDE.U32 R22, R199, -0x2daee0ad, RZ ;  /* 0xd2511f53c7167825 */ /* 0x000fe200078e00ff */
[----:B------:R-:W-:Y:S02]  /*7bd0*/  I2FP.F32.U32 R2, R0 ;  /* 0x0000000000027245 */ /* 0x000fe40000201000 */
[----:B------:R-:W-:Y:S01]  /*7be0*/  FSEL R212, R6, -INF , !P5 ;  /* 0xff80000006d47808 */ /* 0x000fe20006800000 */
[----:B------:R-:W-:Y:S01]  /*7bf0*/  IMAD.WIDE.U32 R6, R7, -0x326172a9, RZ ;  /* 0xcd9e8d5707067825 */ /* 0x000fe200078e00ff */
[----:B------:R-:W-:Y:S02]  /*7c00*/  LOP3.LUT R5, R224, R234, R5, 0x96, !PT ;  /* 0x000000eae0057212 */ /* 0x000fe400078e9605 */
[----:B------:R-:W-:Y:S01]  /*7c10*/  FSEL R190, R3, -INF , !P1 ;  /* 0xff80000003be7808 */ /* 0x000fe20004800000 */
[----:B------:R-:W-:Y:S01]  /*7c20*/  FFMA.FTZ R3, R2, UR5, R181 ;  /* 0x0000000502037c23 */ /* 0x000fe200080100b5 */
[----:B------:R-:W-:Y:S01]  /*7c30*/  FMNMX3.FTZ R13, R135, R196, R138, !PT ;  /* 0x000000c4870d7276 */ /* 0x000fe2000781008a */
[----:B------:R-:W-:Y:S01]  /*7c40*/  UISETP.GE.U32.AND UP0, UPT, UR20, 0x3, UPT ;  /* 0x000000031400788c */ /* 0x000fe2000bf06070 */
[----:B------:R-:W-:Y:S01]  /*7c50*/  LOP3.LUT R26, R222, R4, R23, 0x96, !PT ;  /* 0x00000004de1a7212 */ /* 0x000fe200078e9617 */
[----:B------:R-:W-:Y:S01]  /*7c60*/  IMAD.WIDE.U32 R4, R5, -0x326172a9, RZ ;  /* 0xcd9e8d5705047825 */ /* 0x000fe200078e00ff */
[----:B------:R-:W-:-:S02]  /*7c70*/  ISETP.GE.AND P5, PT, R0, R10, PT ;  /* 0x0000000a0000720c */ /* 0x000fc40003fa6270 */
[----:B------:R-:W-:Y:S02]  /*7c80*/  LOP3.LUT R24, R228, R244, R7, 0x96, !PT ;  /* 0x000000f4e4187212 */ /* 0x000fe400078e9607 */
[----:B------:R-:W-:Y:S02]  /*7c90*/  FMNMX3.FTZ R13, R13, R137, R32, !PT ;  /* 0x000000890d0d7276 */ /* 0x000fe40007810020 */
[----:B------:R-:W-:Y:S01]  /*7ca0*/  FSEL R202, R3, -INF , !P5 ;  /* 0xff80000003ca7808 */ /* 0x000fe20006800000 */
[----:B------:R-:W-:Y:S01]  /*7cb0*/  IMAD.WIDE.U32 R28, R28, -0x326172a9, RZ ;  /* 0xcd9e8d571c1c7825 */ /* 0x000fe200078e00ff */
[----:B------:R-:W-:-:S03]  /*7cc0*/  ISETP.GE.AND P4, PT, R0, R9, PT ;  /* 0x000000090000720c */ /* 0x000fc60003f86270 */
[----:B------:R-:W-:Y:S01]  /*7cd0*/  FFMA.FTZ R3, R2, UR5, R185 ;  /* 0x0000000502037c23 */ /* 0x000fe200080100b9 */
[----:B------:R-:W-:Y:S01]  /*7ce0*/  ISETP.GE.AND P1, PT, R0, R11, PT ;  /* 0x0000000b0000720c */ /* 0x000fe20003f26270 */
[----:B------:R-:W-:Y:S01]  /*7cf0*/  IMAD.WIDE.U32 R26, R26, -0x326172a9, RZ ;  /* 0xcd9e8d571a1a7825 */ /* 0x000fe200078e00ff */
[----:B------:R-:W-:-:S03]  /*7d00*/  ISETP.GE.AND P5, PT, R0, R12, PT ;  /* 0x0000000c0000720c */ /* 0x000fc60003fa6270 */
[----:B------:R-:W-:Y:S01]  /*7d10*/  FFMA.FTZ R0, R2, UR5, R183 ;  /* 0x0000000502007c23 */ /* 0x000fe200080100b7 */
[----:B------:R-:W-:Y:S01]  /*7d20*/  LOP3.LUT R20, R228, R246, R5, 0x96, !PT ;  /* 0x000000f6e4147212 */ /* 0x000fe200078e9605 */
[----:B------:R-:W-:Y:S01]  /*7d30*/  IMAD.WIDE.U32 R24, R24, -0x2daee0ad, RZ ;  /* 0xd2511f5318187825 */ /* 0x000fe200078e00ff */
[----:B------:R-:W-:-:S03]  /*7d40*/  FMNMX3.FTZ R13, R13, R214, R213, !PT ;  /* 0x000000d60d0d7276 */ /* 0x000fc600078100d5 */
[----:B------:R-:W-:Y:S01]  /*7d50*/  FFMA.FTZ R34, R2, UR5, R187 ;  /* 0x0000000502227c23 */ /* 0x000fe200080100bb */
[C---:B------:R-:W-:Y:S01]  /*7d60*/  LOP3.LUT R174, R225.reuse, R6, R29, 0x96, !PT ;  /* 0x00000006e1ae7212 */ /* 0x040fe200078e961d */
[----:B------:R-:W-:Y:S01]  /*7d70*/  IMAD.WIDE.U32 R20, R20, -0x2daee0ad, RZ ;  /* 0xd2511f5314147825 */ /* 0x000fe200078e00ff */
[----:B------:R-:W-:Y:S02]  /*7d80*/  LOP3.LUT R172, R225, R4, R27, 0x96, !PT ;  /* 0x00000004e1ac7212 */ /* 0x000fe400078e961b */
[----:B------:R-:W-:Y:S02]  /*7d90*/  LOP3.LUT R175, R231, R14, R25, 0x96, !PT ;  /* 0x0000000ee7af7212 */ /* 0x000fe400078e9619 */
[----:B------:R-:W-:Y:S02]  /*7da0*/  FSEL R185, R0, -INF , !P4 ;  /* 0xff80000000b97808 */ /* 0x000fe40006000000 */
[----:B------:R-:W-:Y:S02]  /*7db0*/  FSEL R184, R3, -INF , !P1 ;  /* 0xff80000003b87808 */ /* 0x000fe40004800000 */
[----:B------:R-:W-:-:S02]  /*7dc0*/  FMNMX3.FTZ R30, R136, R197, R176, !PT ;  /* 0x000000c5881e7276 */ /* 0x000fc400078100b0 */
[----:B------:R-:W-:Y:S02]  /*7dd0*/  FMNMX3.FTZ R31, R134, R180, R177, !PT ;  /* 0x000000b4861f7276 */ /* 0x000fe400078100b1 */
[----:B------:R-:W-:Y:S01]  /*7de0*/  FMNMX3.FTZ R13, R13, R243, R202, !PT ;  /* 0x000000f30d0d7276 */ /* 0x000fe200078100ca */
[----:B------:R-:W-:Y:S06]  /*7df0*/  BRA.U !UP0, `(.L_x_1268) ;  /* 0x0000000108d47547 */ /* 0x000fec000b800000 */
[----:B------:R-:W-:Y:S01]  /*7e00*/  IMAD.U32 R2, RZ, RZ, UR20 ;  /* 0x00000014ff027e24 */ /* 0x000fe2000f8e00ff */
[----:B------:R-:W-:Y:S01]  /*7e10*/  MOV R5, UR20 ;  /* 0x0000001400057c02 */ /* 0x000fe20008000f00 */
[----:B------:R-:W-:Y:S01]  /*7e20*/  IMAD.U32 R4, RZ, RZ, UR20 ;  /* 0x00000014ff047e24 */ /* 0x000fe2000f8e00ff */
[----:B------:R-:W-:Y:S01]  /*7e30*/  MOV R7, UR16 ;  /* 0x0000001000077c02 */ /* 0x000fe20008000f00 */
[----:B------:R-:W-:Y:S02]  /*7e40*/  @!P3 VIADD R2, R2, 0xfffffffd ;  /* 0xfffffffd0202b836 */ /* 0x000fe40000000000 */
[----:B------:R-:W-:Y:S02]  /*7e50*/  @!P2 VIADD R4, R4, 0xfffffffd ;  /* 0xfffffffd0404a836 */ /* 0x000fe40000000000 */
[C---:B------:R-:W-:Y:S02]  /*7e60*/  @!P3 IMAD R0, R2.reuse, UR7, RZ ;  /* 0x000000070200bc24 */ /* 0x040fe4000f8e02ff */
[----:B------:R-:W-:-:S04]  /*7e70*/  @!P3 IMAD.WIDE.U32 R2, R2, UR14, RZ ;  /* 0x0000000e0202bc25 */ /* 0x000fc8000f8e00ff */
[----:B------:R-:W-:Y:S01]  /*7e80*/  IMAD.U32 R8, RZ, RZ, UR20 ;  /* 0x00000014ff087e24 */ /* 0x000fe2000f8e00ff */
[----:B------:R-:W-:Y:S01]  /*7e90*/  @!P3 IADD3 R0, PT, PT, R3, R0, RZ ;  /* 0x000000000300b210 */ /* 0x000fe20007ffe0ff */
[----:B------:R-:W-:Y:S01]  /*7ea0*/  IMAD.U32 R6, RZ, RZ, UR29 ;  /* 0x0000001dff067e24 */ /* 0x000fe2000f8e00ff */
[-C--:B------:R-:W-:Y:S01]  /*7eb0*/  @!P3 LEA R18, P1, R2, R230.reuse, 0x1 ;  /* 0x000000e60212b211 */ /* 0x080fe200078208ff */
[----:B------:R-:W-:Y:S01]  /*7ec0*/  @!P2 IMAD R15, R4, UR7, RZ ;  /* 0x00000007040fac24 */ /* 0x000fe2000f8e02ff */
[----:B------:R-:W-:Y:S02]  /*7ed0*/  MOV R3, UR16 ;  /* 0x0000001000037c02 */ /* 0x000fe40008000f00 */
[----:B------:R-:W-:Y:S01]  /*7ee0*/  @!P3 LEA.HI.X R19, R2, R229, R0, 0x1, P1 ;  /* 0x000000e50213b211 */ /* 0x000fe200008f0c00 */
[----:B------:R-:W-:Y:S01]  /*7ef0*/  @!P3 VIADD R0, R5, 0xfffffffd ;  /* 0xfffffffd0500b836 */ /* 0x000fe20000000000 */
[----:B------:R-:W-:Y:S01]  /*7f00*/  MOV R2, UR29 ;  /* 0x0000001d00027c02 */ /* 0x000fe20008000f00 */
[----:B------:R-:W-:Y:S01]  /*7f10*/  @!P2 IMAD.WIDE.U32 R4, R4, UR14, RZ ;  /* 0x0000000e0404ac25 */ /* 0x000fe2000f8e00ff */
[----:B------:R-:W-:Y:S01]  /*7f20*/  @!P2 IADD3 R8, PT, PT, R8, -0x3, RZ ;  /* 0xfffffffd0808a810 */ /* 0x000fe20007ffe0ff */
[----:B------:R-:W-:Y:S01]  /*7f30*/  @!PT LDS RZ, [RZ] ;  /* 0x00000000fffff984 */ /* 0x000fe20000000800 */
[----:B------:R-:W-:Y:S01]  /*7f40*/  @!PT LDS RZ, [RZ] ;  /* 0x00000000fffff984 */ /* 0x000fe20000000800 */
[----:B------:R-:W-:Y:S01]  /*7f50*/  @!PT LDS RZ, [RZ] ;  /* 0x00000000fffff984 */ /* 0x000fe20000000800 */
[----:B------:R1:W-:Y:S02]  /*7f60*/  @!P3 LDGSTS.E.BYPASS.LTC128B.128 [R227+0x8000], desc[UR22][R18.64] ;  /* 0x0800000012e3bfae */ /* 0x0003e4000b981a16 */
[----:B------:R-:W-:Y:S01]  /*7f70*/  @!P3 IMAD.WIDE.U32 R6, R0, UR14, R6 ;  /* 0x0000000e0006bc25 */ /* 0x000fe2000f8e0006 */
[----:B------:R-:W-:Y:S01]  /*7f80*/  @!P2 LEA R16, P1, R4, R230, 0x1 ;  /* 0x000000e60410a211 */ /* 0x000fe200078208ff */
[----:B------:R1:W-:Y:S02]  /*7f90*/  @P3 STS.128 [R227+0x8000], RZ ;  /* 0x008000ffe3003388 */ /* 0x0003e40000000c00 */
[----:B------:R-:W-:-:S02]  /*7fa0*/  @!P3 IMAD R14, R0, UR7, RZ ;  /* 0x00000007000ebc24 */ /* 0x000fc4000f8e02ff */
[----:B------:R-:W-:Y:S02]  /*7fb0*/  @!P2 IMAD.IADD R0, R5, 0x1, R15 ;  /* 0x000000010500a824 */ /* 0x000fe400078e020f */
[----:B------:R-:W-:-:S03]  /*7fc0*/  @!P2 IMAD.WIDE.U32 R2, R8, UR14, R2 ;  /* 0x0000000e0802ac25 */ /* 0x000fc6000f8e0002 */
[----:B------:R-:W-:Y:S01]  /*7fd0*/  @!P2 LEA.HI.X R17, R4, R229, R0, 0x1, P1 ;  /* 0x000000e50411a211 */ /* 0x000fe200008f0c00 */
[----:B------:R-:W-:Y:S01]  /*7fe0*/  @!P2 IMAD R8, R8, UR7, RZ ;  /* 0x000000070808ac24 */ /* 0x000fe2000f8e02ff */
[----:B------:R-:W-:Y:S02]  /*7ff0*/  @!P3 IADD3 R0, PT, PT, R14, R7, RZ ;  /* 0x000000070e00b210 */ /* 0x000fe40007ffe0ff */
[-C--:B------:R-:W-:Y:S01]  /*8000*/  @!P3 LEA R14, P4, R6, R230.reuse, 0x1 ;  /* 0x000000e6060eb211 */ /* 0x080fe200078808ff */
[----:B------:R-:W-:Y:S01]  /*8010*/  @!PT LDS RZ, [RZ] ;  /* 0x00000000fffff984 */ /* 0x000fe20000000800 */
[----:B------:R-:W-:Y:S01]  /*8020*/  @!PT LDS RZ, [RZ] ;  /* 0x00000000fffff984 */ /* 0x000fe20000000800 */
[----:B------:R-:W-:Y:S01]  /*8030*/  @!PT LDS RZ, [RZ] ;  /* 0x00000000fffff984 */ /* 0x000fe20000000800 */
[----:B------:R1:W-:Y:S01]  /*8040*/  @!P2 LDGSTS.E.BYPASS.LTC128B.128 [R227+0x9000], desc[UR22][R16.64+0x80] ;  /* 0x0900008010e3afae */ /* 0x0003e2000b981a16 */
[----:B------:R-:W-:Y:S02]  /*8050*/  @!P2 IADD3 R8, PT, PT, R8, R3, RZ ;  /* 0x000000030808a210 */ /* 0x000fe40007ffe0ff */
[----:B------:R-:W-:Y:S01]  /*8060*/  @!P2 LEA R4, P1, R2, R230, 0x1 ;  /* 0x000000e60204a211 */ /* 0x000fe200078208ff */
[----:B------:R1:W-:Y:S01]  /*8070*/  @P2 STS.128 [R227+0x9000], RZ ;  /* 0x009000ffe3002388 */ /* 0x0003e20000000c00 */
[----:B------:R-:W-:-:S02]  /*8080*/  @!P3 LEA.HI.X R15, R6, R229, R0, 0x1, P4 ;  /* 0x000000e5060fb211 */ /* 0x000fc400020f0c00 */
        /* <DEDUP_REMOVED lines=12> */
.L_x_1268:
[----:B------:R-:W-:Y:S01]  /*8150*/  FMNMX3.FTZ R3, R30, R35, R33, !PT ;  /* 0x000000231e037276 */ /* 0x000fe20007810021 */
[----:B------:R-:W2:Y:S01]  /*8160*/  SHFL.BFLY PT, R8, R13, 0x2, 0x1f ;  /* 0x0c401f000d087f89 */ /* 0x000ea200000e0000 */
[----:B------:R-:W-:Y:S01]  /*8170*/  FMNMX3.FTZ R0, R132, R198, R179, !PT ;  /* 0x000000c684007276 */ /* 0x000fe200078100b3 */
[----:B------:R-:W-:Y:S01]  /*8180*/  IMAD.WIDE.U32 R188, R174, -0x2daee0ad, RZ ;  /* 0xd2511f53aebc7825 */ /* 0x000fe200078e00ff */
[----:B------:R-:W-:Y:S01]  /*8190*/  FMNMX3.FTZ R3, R3, R215, R212, !PT ;  /* 0x000000d703037276 */ /* 0x000fe200078100d4 */
[----:B------:R-:W3:Y:S01]  /*81a0*/  LDCU UR4, c[0x0][0x45c] ;  /* 0x00008b80ff0477ac */ /* 0x000ee20008000800 */
[----:B------:R-:W-:Y:S01]  /*81b0*/  FMNMX3.FTZ R2, R31, R139, R133, !PT ;  /* 0x0000008b1f027276 */ /* 0x000fe20007810085 */
[----:B------:R-:W-:Y:S01]  /*81c0*/  IMAD.WIDE.U32 R182, R172, -0x2daee0ad, RZ ;  /* 0xd2511f53acb67825 */ /* 0x000fe200078e00ff */
[----:B-1----:R-:W-:Y:S02]  /*81d0*/  FMNMX3.FTZ R4, R3, R242, R185, !PT ;  /* 0x000000f203047276 */ /* 0x002fe400078100b9 */
[----:B------:R-:W-:Y:S01]  /*81e0*/  FMNMX3.FTZ R0, R0, R178, R173, !PT ;  /* 0x000000b200007276 */ /* 0x000fe200078100ad */
[----:B------:R-:W-:Y:S01]  /*81f0*/  VIADD R252, R216, 0xa000 ;  /* 0x0000a000d8fc7836 */ /* 0x000fe20000000000 */
[----:B------:R-:W-:Y:S01]  /*8200*/  FMNMX3.FTZ R2, R2, R191, R186, !PT ;  /* 0x000000bf02027276 */ /* 0x000fe200078100ba */
[----:B------:R-:W1:Y:S01]  /*8210*/  SHFL.BFLY PT, R5, R4, 0x2, 0x1f ;  /* 0x0c401f0004057f89 */ /* 0x000e6200000e0000 */
[----:B------:R-:W-:-:S02]  /*8220*/  FSEL R181, R34, -INF , !P5 ;  /* 0xff80000022b57808 */ /* 0x000fc40006800000 */
[----:B------:R-:W-:Y:S02]  /*8230*/  FMNMX3.FTZ R0, R0, R200, R190, !PT ;  /* 0x000000c800007276 */ /* 0x000fe400078100be */
[----:B------:R-:W-:Y:S01]  /*8240*/  FMNMX3.FTZ R6, R2, R201, R184, !PT ;  /* 0x000000c902067276 */ /* 0x000fe200078100b8 */
[----:B------:R-:W-:Y:S01]  /*8250*/  IMAD.WIDE.U32 R2, R175, -0x326172a9, RZ ;  /* 0xcd9e8d57af027825 */ /* 0x000fe200078e00ff */
[----:B------:R-:W-:Y:S02]  /*8260*/  FMNMX3.FTZ R7, R0, R203, R181, !PT ;  /* 0x000000cb00077276 */ /* 0x000fe400078100b5 */
[C---:B------:R-:W-:Y:S01]  /*8270*/  LOP3.LUT R24, R237.reuse, R24, R189, 0x96, !PT ;  /* 0x00000018ed187212 */ /* 0x040fe200078e96bd */
[----:B------:R-:W4:Y:S01]  /*8280*/  SHFL.BFLY PT, R15, R6, 0x2, 0x1f ;  /* 0x0c401f00060f7f89 */ /* 0x000f2200000e0000 */
[----:B------:R-:W-:Y:S02]  /*8290*/  LOP3.LUT R20, R237, R20, R183, 0x96, !PT ;  /* 0x00000014ed147212 */ /* 0x000fe400078e96b7 */
[----:B--2---:R-:W-:Y:S01]  /*82a0*/  FMNMX.FTZ R8, R13, R8, !PT ;  /* 0x000000080d087209 */ /* 0x004fe20007810000 */
[----:B------:R-:W2:Y:S01]  /*82b0*/  SHFL.BFLY PT, R16, R7, 0x2, 0x1f ;  /* 0x0c401f0007107f89 */ /* 0x000ea200000e0000 */
[----:B------:R-:W-:Y:S01]  /*82c0*/  IMAD.WIDE.U32 R24, R24, -0x326172a9, RZ ;  /* 0xcd9e8d5718187825 */ /* 0x000fe200078e00ff */
[----:B------:R-:W-:-:S02]  /*82d0*/  LOP3.LUT R22, R231, R22, R21, 0x96, !PT ;  /* 0x00000016e7167212 */ /* 0x000fc400078e9615 */
[----:B------:R-:W5:Y:S01]  /*82e0*/  SHFL.BFLY PT, R14, R8, 0x1, 0x1f ;  /* 0x0c201f00080e7f89 */ /* 0x000f6200000e0000 */
[----:B------:R-:W-:Y:S01]  /*82f0*/  IMAD.WIDE.U32 R20, R20, -0x326172a9, RZ ;  /* 0xcd9e8d5714147825 */ /* 0x000fe200078e00ff */
[----:B------:R-:W-:Y:S02]  /*8300*/  LOP3.LUT R2, R236, R2, R25, 0x96, !PT ;  /* 0x00000002ec027212 */ /* 0x000fe400078e9619 */
[----:B------:R-:W-:Y:S01]  /*8310*/  LOP3.LUT R187, R218, R28, R3, 0x96, !PT ;  /* 0x0000001cdabb7212 */ /* 0x000fe200078e9603 */
[----:B------:R-:W-:Y:S01]  /*8320*/  IMAD.WIDE.U32 R22, R22, -0x326172a9, RZ ;  /* 0xcd9e8d5716167825 */ /* 0x000fe200078e00ff */
[----:B-1----:R-:W-:Y:S02]  /*8330*/  FMNMX.FTZ R5, R4, R5, !PT ;  /* 0x0000000504057209 */ /* 0x002fe40007810000 */
[----:B------:R-:W-:Y:S02]  /*8340*/  MOV R19, R20 ;  /* 0x0000001400137202 */ /* 0x000fe40000000f00 */
[----:B------:R-:W-:Y:S01]  /*8350*/  MOV R17, R24 ;  /* 0x0000001800117202 */ /* 0x000fe20000000f00 */
[----:B------:R-:W1:Y:S01]  /*8360*/  SHFL.BFLY PT, R13, R5, 0x1, 0x1f ;  /* 0x0c201f00050d7f89 */ /* 0x000e6200000e0000 */
[----:B------:R-:W-:-:S02]  /*8370*/  LOP3.LUT R0, R236, R22, R21, 0x96, !PT ;  /* 0x00000016ec007212 */ /* 0x000fc400078e9615 */
[----:B------:R-:W-:Y:S02]  /*8380*/  PRMT R22, R20, 0x7771, RZ ;  /* 0x0000777114167816 */ /* 0x000fe400000000ff */
[----:B----4-:R-:W-:Y:S02]  /*8390*/  FMNMX.FTZ R4, R6, R15, !PT ;  /* 0x0000000f06047209 */ /* 0x010fe40007810000 */
[----:B------:R-:W-:Y:S02]  /*83a0*/  LOP3.LUT R15, R2, 0xffff, RZ, 0xc0, !PT ;  /* 0x0000ffff020f7812 */ /* 0x000fe400078ec0ff */
[----:B--2---:R-:W-:Y:S02]  /*83b0*/  FMNMX.FTZ R3, R7, R16, !PT ;  /* 0x0000001007037209 */ /* 0x004fe40007810000 */
[----:B------:R-:W2:Y:S01]  /*83c0*/  SHFL.BFLY PT, R7, R4, 0x1, 0x1f ;  /* 0x0c201f0004077f89 */ /* 0x000ea200000e0000 */
[C---:B------:R-:W-:Y:S02]  /*83d0*/  PRMT R21, R20.reuse, 0x7773, RZ ;  /* 0x0000777314157816 */ /* 0x040fe400000000ff */
[----:B------:R-:W-:Y:S01]  /*83e0*/  PRMT R18, R20, 0x7772, RZ ;  /* 0x0000777214127816 */ /* 0x000fe200000000ff */
[----:B------:R-:W4:Y:S01]  /*83f0*/  SHFL.BFLY PT, R6, R3, 0x1, 0x1f ;  /* 0x0c201f0003067f89 */ /* 0x000f2200000e0000 */
[----:B------:R-:W-:-:S02]  /*8400*/  LOP3.LUT R19, R19, 0xff, RZ, 0xc0, !PT ;  /* 0x000000ff13137812 */ /* 0x000fc400078ec0ff */
[----:B------:R-:W-:Y:S02]  /*8410*/  PRMT R25, R24, 0x7771, RZ ;  /* 0x0000777118197816 */ /* 0x000fe400000000ff */
[----:B------:R-:W-:Y:S02]  /*8420*/  LOP3.LUT R17, R17, 0xff, RZ, 0xc0, !PT ;  /* 0x000000ff11117812 */ /* 0x000fe400078ec0ff */
[----:B------:R-:W-:Y:S02]  /*8430*/  LOP3.LUT R16, R2, 0xff, RZ, 0xc0, !PT ;  /* 0x000000ff02107812 */ /* 0x000fe400078ec0ff */
[----:B------:R-:W-:Y:S02]  /*8440*/  SHF.R.U32.HI R15, RZ, 0x8, R15 ;  /* 0x00000008ff0f7819 */ /* 0x000fe4000001160f */
[----:B-----5:R-:W-:Y:S02]  /*8450*/  FMNMX.FTZ R224, R8, R14, !PT ;  /* 0x0000000e08e07209 */ /* 0x020fe40007810000 */
[----:B------:R-:W-:-:S02]  /*8460*/  PRMT R8, R0, 0x7632, R8 ;  /* 0x0000763200087816 */ /* 0x000fc40000000008 */
[----:B------:R-:W-:Y:S02]  /*8470*/  PRMT R28, R18, 0x5410, R21 ;  /* 0x00005410121c7816 */ /* 0x000fe40000000015 */
[----:B------:R-:W-:Y:S02]  /*8480*/  PRMT R27, R19, 0x5410, R22 ;  /* 0x00005410131b7816 */ /* 0x000fe40000000016 */
[----:B------:R-:W-:Y:S02]  /*8490*/  PRMT R18, R17, 0x5410, R25 ;  /* 0x0000541011127816 */ /* 0x000fe40000000019 */
[----:B------:R-:W-:Y:S02]  /*84a0*/  PRMT R19, R16, 0x5410, R15 ;  /* 0x0000541010137816 */ /* 0x000fe4000000000f */
[----:B------:R-:W-:Y:S02]  /*84b0*/  LOP3.LUT R183, R218, R26, R23, 0x96, !PT ;  /* 0x0000001adab77212 */ /* 0x000fe400078e9617 */
[----:B------:R-:W-:-:S02]  /*84c0*/  PRMT R15, R2, 0x7632, R15 ;  /* 0x00007632020f7816 */ /* 0x000fc4000000000f */
[----:B------:R-:W-:Y:S02]  /*84d0*/  SHF.R.U32.HI R17, RZ, 0x18, R2 ;  /* 0x00000018ff117819 */ /* 0x000fe40000011602 */
[C---:B------:R-:W-:Y:S02]  /*84e0*/  PRMT R23, R24.reuse, 0x7773, RZ ;  /* 0x0000777318177816 */ /* 0x040fe400000000ff */
[----:B------:R-:W-:Y:S01]  /*84f0*/  PRMT R26, R24, 0x7772, RZ ;  /* 0x00007772181a7816 */ /* 0x000fe200000000ff */
[----:B---3--:R-:W-:Y:S01]  /*8500*/  FMUL.FTZ R24, R224, UR4 ;  /* 0x00000004e0187c20 */ /* 0x008fe20008410000 */
[C---:B------:R-:W-:Y:S02]  /*8510*/  LOP3.LUT R2, R0.reuse, 0xffff, RZ, 0xc0, !PT ;  /* 0x0000ffff00027812 */ /* 0x040fe400078ec0ff */
[----:B------:R-:W-:Y:S02]  /*8520*/  LOP3.LUT R16, R0, 0xff, RZ, 0xc0, !PT ;  /* 0x000000ff00107812 */ /* 0x000fe400078ec0ff */
[----:B------:R-:W-:-:S02]  /*8530*/  SHF.R.U32.HI R14, RZ, 0x18, R0 ;  /* 0x00000018ff0e7819 */ /* 0x000fc40000011600 */
[----:B------:R-:W-:Y:S02]  /*8540*/  LOP3.LUT R0, R8, 0xff, RZ, 0xc0, !PT ;  /* 0x000000ff08007812 */ /* 0x000fe400078ec0ff */
[----:B------:R-:W-:Y:S01]  /*8550*/  FSETP.NEU.FTZ.AND P1, PT, R224, -INF , PT ;  /* 0xff800000e000780b */ /* 0x000fe20003f3d000 */
[----:B------:R-:W3:Y:S01]  /*8560*/  LDC R8, c[0x0][0x4f8] ;  /* 0x00013e00ff087b82 */ /* 0x000ee20000000800 */
[----:B------:R-:W-:Y:S02]  /*8570*/  SHF.R.U32.HI R2, RZ, 0x8, R2 ;  /* 0x00000008ff027819 */ /* 0x000fe40000011602 */
[----:B------:R-:W-:Y:S02]  /*8580*/  FSEL R24, R24, RZ, P1 ;  /* 0x000000ff18187208 */ /* 0x000fe40000800000 */
[----:B-1----:R-:W-:Y:S02]  /*8590*/  FMNMX.FTZ R225, R5, R13, !PT ;  /* 0x0000000d05e17209 */ /* 0x002fe40007810000 */
[----:B------:R-:W-:-:S02]  /*85a0*/  PRMT R26, R26, 0x5410, R23 ;  /* 0x000054101a1a7816 */ /* 0x000fc40000000017 */
[----:B------:R-:W-:Y:S01]  /*85b0*/  PRMT R21, R16, 0x5410, R2 ;  /* 0x0000541010157816 */ /* 0x000fe20000000002 */
[C---:B------:R-:W-:Y:S01]  /*85c0*/  FMUL.FTZ R23, R225.reuse, UR4 ;  /* 0x00000004e1177c20 */ /* 0x040fe20008410000 */
[----:B------:R-:W-:Y:S01]  /*85d0*/  PRMT R25, R0, 0x5410, R14 ;  /* 0x0000541000197816 */ /* 0x000fe2000000000e */
[----:B------:R-:W-:Y:S01]  /*85e0*/  FFMA.FTZ R0, R196, UR4, -R24 ;  /* 0x00000004c4007c23 */ /* 0x000fe20008010818 */
[----:B------:R-:W-:Y:S02]  /*85f0*/  FSEL R2, R224, RZ, P1 ;  /* 0x000000ffe0027208 */ /* 0x000fe40000800000 */
[----:B------:R-:W-:Y:S01]  /*8600*/  FSETP.NEU.FTZ.AND P1, PT, R225, -INF , PT ;  /* 0xff800000e100780b */ /* 0x000fe20003f3d000 */
[----:B------:R1:W-:Y:S01]  /*8610*/  MUFU.EX2 R174, R0 ;  /* 0x0000000000ae7308 */ /* 0x0003e20000000800 */
[----:B--2---:R-:W-:Y:S01]  /*8620*/  FMNMX.FTZ R218, R4, R7, !PT ;  /* 0x0000000704da7209 */ /* 0x004fe20007810000 */
[----:B------:R-:W-:Y:S01]  /*8630*/  FADD.FTZ R20, R135, -R2 ;  /* 0x8000000287147221 */ /* 0x000fe20000010000 */
[----:B------:R-:W-:Y:S01]  /*8640*/  FSEL R23, R23, RZ, P1 ;  /* 0x000000ff17177208 */ /* 0x000fe20000800000 */
[--C-:B------:R-:W-:Y:S01]  /*8650*/  FFMA.FTZ R2, R32, UR4, -R24.reuse ;  /* 0x0000000420027c23 */ /* 0x100fe20008010818 */
[----:B----4-:R-:W-:Y:S01]  /*8660*/  FMNMX.FTZ R222, R3, R6, !PT ;  /* 0x0000000603de7209 */ /* 0x010fe20007810000 */
[--C-:B------:R-:W-:Y:S01]  /*8670*/  FFMA.FTZ R3, R138, UR4, -R24.reuse ;  /* 0x000000048a037c23 */ /* 0x100fe20008010818 */
[C---:B------:R-:W-:Y:S01]  /*8680*/  FMUL.FTZ R13, R218.reuse, UR4 ;  /* 0x00000004da0d7c20 */ /* 0x040fe20008410000 */
[----:B------:R-:W-:Y:S01]  /*8690*/  FSETP.NEU.FTZ.AND P4, PT, R218, -INF , PT ;  /* 0xff800000da00780b */ /* 0x000fe20003f9d000 */
[----:B------:R2:W-:Y:S01]  /*86a0*/  MUFU.EX2 R194, R2 ;  /* 0x0000000200c27308 */ /* 0x0005e20000000800 */
[----:B------:R-:W-:Y:S01]  /*86b0*/  LOP3.LUT R15, R15, 0xff, RZ, 0xc0, !PT ;  /* 0x000000ff0f0f7812 */ /* 0x000fe200078ec0ff */
[----:B------:R-:W-:Y:S01]  /*86c0*/  FMUL.FTZ R14, R222, UR4 ;  /* 0x00000004de0e7c20 */ /* 0x000fe20008410000 */
[----:B------:R-:W-:Y:S01]  /*86d0*/  FSEL R13, R13, RZ, P4 ;  /* 0x000000ff0d0d7208 */ /* 0x000fe20002000000 */
[----:B------:R4:W-:Y:S01]  /*86e0*/  MUFU.EX2 R196, R3 ;  /* 0x0000000300c47308 */ /* 0x0009e20000000800 */
[----:B-1----:R-:W-:Y:S01]  /*86f0*/  FFMA.FTZ R0, R137, UR4, -R24 ;  /* 0x0000000489007c23 */ /* 0x002fe20008010818 */
[----:B---3--:R-:W-:Y:S01]  /*8700*/  LOP3.LUT R8, R8, 0xff, RZ, 0xc0, !PT ;  /* 0x000000ff08087812 */ /* 0x008fe200078ec0ff */
[----:B------:R-:W-:Y:S01]  /*8710*/  FMUL.FTZ R20, R20, UR4 ;  /* 0x0000000414147c20 */ /* 0x000fe20008410000 */
[----:B------:R-:W-:Y:S01]  /*8720*/  PRMT R22, R15, 0x5410, R17 ;  /* 0x000054100f167816 */ /* 0x000fe20000000011 */
[----:B------:R1:W3:Y:S01]  /*8730*/  MUFU.EX2 R138, R0 ;  /* 0x00000000008a7308 */ /* 0x0002e20000000800 */
[----:B------:R-:W-:-:S02]  /*8740*/  LEA R8, R8, R8, 0x10 ;  /* 0x0000000808087211 */ /* 0x000fc400078e80ff */
[----:B------:R-:W-:Y:S02]  /*8750*/  LOP3.LUT R4, R26, 0xff00ff, RZ, 0xc0, !PT ;  /* 0x00ff00ff1a047812 */ /* 0x000fe400078ec0ff */
[----:B--2---:R-:W-:Y:S02]  /*8760*/  FSEL R2, R218, RZ, P4 ;  /* 0x000000ffda027208 */ /* 0x004fe40002000000 */
[----:B------:R-:W-:Y:S02]  /*8770*/  HSET2.LE.AND R18, R18, R8, PT ;  /* 0x0000000812127233 */ /* 0x000fe40003803000 */
[----:B----4-:R-:W-:Y:S01]  /*8780*/  FSEL R3, R225, RZ, P1 ;  /* 0x000000ffe1037208 */ /* 0x010fe20000800000 */
[----:B------:R-:W-:Y:S01]  /*8790*/  FADD.FTZ R15, R134, -R2 ;  /* 0x80000002860f7221 */ /* 0x000fe20000010000 */
[----:B------:R-:W-:Y:S01]  /*87a0*/  FSETP.NEU.FTZ.AND P1, PT, R222, -INF , PT ;  /* 0xff800000de00780b */ /* 0x000fe20003f3d000 */
[--C-:B------:R-:W-:Y:S01]  /*87b0*/  FFMA.FTZ R2, R33, UR4, -R23.reuse ;  /* 0x0000000421027c23 */ /* 0x100fe20008010817 */
[----:B------:R-:W-:Y:S01]  /*87c0*/  SEL R26, R221, 0xffffffe0, !P6 ;  /* 0xffffffe0dd1a7807 */ /* 0x000fe20007000000 */
[----:B-1----:R-:W-:Y:S01]  /*87d0*/  FFMA.FTZ R0, R197, UR4, -R23 ;  /* 0x00000004c5007c23 */ /* 0x002fe20008010817 */
[----:B------:R-:W-:Y:S01]  /*87e0*/  FADD.FTZ R17, R136, -R3 ;  /* 0x8000000388117221 */ /* 0x000fe20000010000 */
[----:B------:R-:W-:Y:S01]  /*87f0*/  FFMA.FTZ R3, R176, UR4, -R23 ;  /* 0x00000004b0037c23 */ /* 0x000fe20008010817 */
[----:B------:R-:W-:Y:S01]  /*8800*/  FSEL R14, R14, RZ, P1 ;  /* 0x000000ff0e0e7208 */ /* 0x000fe20000800000 */
[----:B------:R1:W-:Y:S01]  /*8810*/  MUFU.EX2 R175, R0 ;  /* 0x0000000000af7308 */ /* 0x0003e20000000800 */
[----:B------:R-:W-:Y:S01]  /*8820*/  FMUL.FTZ R15, R15, UR4 ;  /* 0x000000040f0f7c20 */ /* 0x000fe20008410000 */
[----:B------:R-:W-:-:S02]  /*8830*/  IADD3 R137, PT, PT, R216, R26, RZ ;  /* 0x0000001ad8897210 */ /* 0x000fc40007ffe0ff */
[----:B------:R2:W-:Y:S01]  /*8840*/  MUFU.EX2 R172, R3 ;  /* 0x0000000300ac7308 */ /* 0x0005e20000000800 */
[--C-:B------:R-:W-:Y:S01]  /*8850*/  FFMA.FTZ R6, R178, UR4, -R14.reuse ;  /* 0x00000004b2067c23 */ /* 0x100fe2000801080e */
[----:B------:R-:W-:Y:S02]  /*8860*/  FFMA.FTZ R5, R179, UR4, -R14 ;  /* 0x00000004b3057c23 */ /* 0x000fe4000801080e */
[----:B------:R4:W-:Y:S04]  /*8870*/  MUFU.EX2 R192, R2 ;  /* 0x0000000200c07308 */ /* 0x0009e80000000800 */
[----:B------:R-:W-:Y:S01]  /*8880*/  MUFU.EX2 R228, R6 ;  /* 0x0000000600e47308 */ /* 0x000fe20000000800 */
[----:B-1----:R-:W-:Y:S02]  /*8890*/  FFMA.FTZ R0, R35, UR4, -R23 ;  /* 0x0000000423007c23 */ /* 0x002fe40008010817 */
[----:B------:R-:W1:Y:S01]  /*88a0*/  LDSM.16.MT88.4 R32, [R216+0xa000] ;  /* 0x00a00000d820783b */ /* 0x000e620000004200 */
[----:B------:R-:W-:Y:S01]  /*88b0*/  MUFU.EX2 R236, R5 ;  /* 0x0000000500ec7308 */ /* 0x000fe20000000800 */
[----:B--2---:R-:W-:-:S03]  /*88c0*/  FSEL R3, R222, RZ, P1 ;  /* 0x000000ffde037208 */ /* 0x004fc60000800000 */
[----:B------:R2:W5:Y:S01]  /*88d0*/  MUFU.EX2 R199, R0 ;  /* 0x0000000000c77308 */ /* 0x0005620000000800 */
[----:B----4-:R-:W-:Y:S01]  /*88e0*/  FFMA.FTZ R2, R177, UR4, -R13 ;  /* 0x00000004b1027c23 */ /* 0x010fe2000801080d */
[----:B------:R-:W-:Y:S01]  /*88f0*/  FADD.FTZ R7, R132, -R3 ;  /* 0x8000000384077221 */ /* 0x000fe20000010000 */
[----:B------:R-:W-:Y:S02]  /*8900*/  FFMA.FTZ R3, R139, UR4, -R13 ;  /* 0x000000048b037c23 */ /* 0x000fe4000801080d */
[----:B------:R4:W-:Y:S01]  /*8910*/  MUFU.EX2 R193, R2 ;  /* 0x0000000200c17308 */ /* 0x0009e20000000800 */
[----:B------:R-:W-:-:S03]  /*8920*/  FMUL.FTZ R7, R7, UR4 ;  /* 0x0000000407077c20 */ /* 0x000fc60008410000 */
[----:B------:R3:W-:Y:S01]  /*8930*/  MUFU.EX2 R195, R3 ;  /* 0x0000000300c37308 */ /* 0x0007e20000000800 */
[----:B--2---:R-:W-:-:S04]  /*8940*/  FFMA.FTZ R0, R180, UR4, -R13 ;  /* 0x00000004b4007c23 */ /* 0x004fc8000801080d */
[----:B------:R2:W-:Y:S01]  /*8950*/  MUFU.EX2 R237, R0 ;  /* 0x0000000000ed7308 */ /* 0x0005e20000000800 */
[----:B----4-:R-:W-:Y:S01]  /*8960*/  FFMA.FTZ R2, R133, UR4, -R13 ;  /* 0x0000000485027c23 */ /* 0x010fe2000801080d */
[----:B---3--:R-:W-:-:S03]  /*8970*/  HSET2.LE.AND R3, R19, R8, PT ;  /* 0x0000000813037233 */ /* 0x008fc60003803000 */
[----:B------:R5:W-:Y:S01]  /*8980*/  MUFU.EX2 R204, R2 ;  /* 0x0000000200cc7308 */ /* 0x000be20000000800 */
[----:B--2---:R-:W-:-:S04]  /*8990*/  F2FP.BF16.F32.PACK_AB R0, R194, R138 ;  /* 0x0000008ac200723e */ /* 0x004fc800000010ff */
[----:B------:R-:W-:Y:S02]  /*89a0*/  LOP3.LUT R18, R0, R18, RZ, 0xc0, !PT ;  /* 0x0000001200127212 */ /* 0x000fe400078ec0ff */
[----:B------:R-:W-:Y:S01]  /*89b0*/  HSET2.LE.AND R0, R4, R8, PT ;  /* 0x0000000804007233 */ /* 0x000fe20003803000 */
[----:B------:R-:W-:Y:S01]  /*89c0*/  FFMA.FTZ R4, R198, UR4, -R14 ;  /* 0x00000004c6047c23 */ /* 0x000fe2000801080e */
[----:B-----5:R-:W-:-:S03]  /*89d0*/  F2FP.BF16.F32.PACK_AB R2, R192, R199 ;  /* 0x000000c7c002723e */ /* 0x020fc600000010ff */
[----:B------:R2:W-:Y:S01]  /*89e0*/  MUFU.EX2 R231, R4 ;  /* 0x0000000400e77308 */ /* 0x0005e20000000800 */
[----:B------:R-:W-:Y:S01]  /*89f0*/  LOP3.LUT R19, R2, R0, RZ, 0xc0, !PT ;  /* 0x0000000002137212 */ /* 0x000fe200078ec0ff */
[----:B------:R-:W-:Y:S01]  /*8a00*/  FFMA.FTZ R2, R173, UR4, -R14 ;  /* 0x00000004ad027c23 */ /* 0x000fe2000801080e */
[----:B------:R-:W-:Y:S02]  /*8a10*/  HSET2.LE.AND R0, R22, R8, PT ;  /* 0x0000000816007233 */ /* 0x000fe40003803000 */
[----:B------:R-:W3:Y:S04]  /*8a20*/  MUFU.EX2 R22, R20 ;  /* 0x0000001400167308 */ /* 0x000ee80000000800 */
[----:B------:R4:W-:Y:S04]  /*8a30*/  MUFU.EX2 R189, R2 ;  /* 0x0000000200bd7308 */ /* 0x0009e80000000800 */
[----:B------:R-:W5:Y:S01]  /*8a40*/  MUFU.EX2 R20, R15 ;  /* 0x0000000f00147308 */ /* 0x000f620000000800 */
[----:B--2---:R-:W-:-:S03]  /*8a50*/  F2FP.BF16.F32.PACK_AB R4, R196, R174 ;  /* 0x000000aec404723e */ /* 0x004fc600000010ff */
[----:B------:R2:W1:Y:S01]  /*8a60*/  MUFU.EX2 R15, R7 ;  /* 0x00000007000f7308 */ /* 0x0004620000000800 */
[----:B------:R-:W-:Y:S01]  /*8a70*/  LOP3.LUT R16, R4, R3, RZ, 0xc0, !PT ;  /* 0x0000000304107212 */ /* 0x000fe200078ec0ff */
[-C--:B---3--:R-:W-:Y:S01]  /*8a80*/  FMUL.FTZ R140, R140, R22.reuse ;  /* 0x000000168c8c7220 */ /* 0x088fe20000410000 */
[--C-:B------:R-:W-:Y:S01]  /*8a90*/  HSET2.LE.AND R3, R21, R8.reuse, PT ;  /* 0x0000000815037233 */ /* 0x100fe20003803000 */
[----:B------:R-:W-:Y:S01]  /*8aa0*/  FMUL.FTZ R21, R17, UR4 ;  /* 0x0000000411157c20 */ /* 0x000fe20008410000 */
[-C--:B------:R-:W-:Y:S01]  /*8ab0*/  FMUL.FTZ R141, R141, R22.reuse ;  /* 0x000000168d8d7220 */ /* 0x080fe20000410000 */
[----:B----4-:R-:W-:Y:S01]  /*8ac0*/  F2FP.BF16.F32.PACK_AB R2, R172, R175 ;  /* 0x000000afac02723e */ /* 0x010fe200000010ff */
[-C--:B------:R-:W-:Y:S01]  /*8ad0*/  FMUL.FTZ R152, R152, R22.reuse ;  /* 0x0000001698987220 */ /* 0x080fe20000410000 */
[----:B------:R-:W-:Y:S01]  /*8ae0*/  F2FP.BF16.F32.PACK_AB R4, R193, R237 ;  /* 0x000000edc104723e */ /* 0x000fe200000010ff */
[----:B------:R-:W-:Y:S01]  /*8af0*/  FMUL.FTZ R153, R153, R22 ;  /* 0x0000001699997220 */ /* 0x000fe20000410000 */
[----:B------:R-:W3:Y:S01]  /*8b00*/  MUFU.EX2 R21, R21 ;  /* 0x0000001500157308 */ /* 0x000ee20000000800 */
[----:B------:R-:W-:Y:S01]  /*8b10*/  LOP3.LUT R17, R2, R0, RZ, 0xc0, !PT ;  /* 0x0000000002117212 */ /* 0x000fe200078ec0ff */
[-C--:B------:R-:W-:Y:S01]  /*8b20*/  FMUL.FTZ R48, R48, R22.reuse ;  /* 0x0000001630307220 */ /* 0x080fe20000410000 */
[----:B------:R-:W-:Y:S01]  /*8b30*/  LOP3.LUT R4, R4, R3, RZ, 0xc0, !PT ;  /* 0x0000000304047212 */ /* 0x000fe200078ec0ff */
[----:B------:R-:W-:Y:S01]  /*8b40*/  FMUL.FTZ R49, R49, R22 ;  /* 0x0000001631317220 */ /* 0x000fe20000410000 */
[----:B------:R-:W-:Y:S01]  /*8b50*/  LOP3.LUT R3, R28, 0xff00ff, RZ, 0xc0, !PT ;  /* 0x00ff00ff1c037812 */ /* 0x000fe200078ec0ff */
[----:B-----5:R-:W-:Y:S01]  /*8b60*/  FMUL.FTZ R144, R144, R20 ;  /* 0x0000001490907220 */ /* 0x020fe20000410000 */
[----:B--2---:R-:W-:Y:S01]  /*8b70*/  F2FP.BF16.F32.PACK_AB R7, R189, R228 ;  /* 0x000000e4bd07723e */ /* 0x004fe200000010ff */
[----:B------:R-:W-:Y:S01]  /*8b80*/  FMUL.FTZ R145, R145, R20 ;  /* 0x0000001491917220 */ /* 0x000fe20000410000 */
[--C-:B------:R-:W-:Y:S01]  /*8b90*/  HSET2.LE.AND R0, R25, R8.reuse, PT ;  /* 0x0000000819007233 */ /* 0x100fe20003803000 */
[-C--:B-1----:R-:W-:Y:S01]  /*8ba0*/  FMUL.FTZ R146, R146, R15.reuse ;  /* 0x0000000f92927220 */ /* 0x082fe20000410000 */
[--C-:B------:R-:W-:Y:S01]  /*8bb0*/  HSET2.LE.AND R3, R3, R8.reuse, PT ;  /* 0x0000000803037233 */ /* 0x100fe20003803000 */
[----:B------:R-:W-:Y:S01]  /*8bc0*/  FMUL.FTZ R147, R147, R15 ;  /* 0x0000000f93937220 */ /* 0x000fe20000410000 */
[----:B------:R-:W-:Y:S01]  /*8bd0*/  F2FP.BF16.F32.PACK_AB R2, R236, R231 ;  /* 0x000000e7ec02723e */ /* 0x000fe200000010ff */
[-C--:B---3--:R-:W-:Y:S01]  /*8be0*/  FMUL.FTZ R142, R142, R21.reuse ;  /* 0x000000158e8e7220 */ /* 0x088fe20000410000 */
[----:B------:R-:W-:Y:S01]  /*8bf0*/  FMUL.FTZ R143, R143, R21 ;  /* 0x000000158f8f7220 */ /* 0x000fe20000410000 */
[----:B------:R-:W-:Y:S01]  /*8c00*/  LOP3.LUT R7, R7, R3, RZ, 0xc0, !PT ;  /* 0x0000000307077212 */ /* 0x000fe200078ec0ff */
[-C--:B------:R-:W-:Y:S01]  /*8c10*/  FMUL.FTZ R154, R154, R21.reuse ;  /* 0x000000159a9a7220 */ /* 0x080fe20000410000 */
[-C--:B------:R-:W-:Y:S01]  /*8c20*/  FMUL.FTZ R155, R155, R21.reuse ;  /* 0x000000159b9b7220 */ /* 0x080fe20000410000 */
[----:B------:R-:W-:Y:S01]  /*8c30*/  LOP3.LUT R5, R2, R0, RZ, 0xc0, !PT ;  /* 0x0000000002057212 */ /* 0x000fe200078ec0ff */
[-C--:B------:R-:W-:Y:S01]  /*8c40*/  FMUL.FTZ R50, R50, R21.reuse ;  /* 0x0000001532327220 */ /* 0x080fe20000410000 */
[----:B------:R-:W-:Y:S01]  /*8c50*/  HSET2.LE.AND R0, R27, R8, PT ;  /* 0x000000081b007233 */ /* 0x000fe20003803000 */
[C---:B------:R-:W-:Y:S01]  /*8c60*/  HMMA.16816.F32.BF16 R28, R16.reuse, R32, R140 ;  /* 0x00000020101c723c */ /* 0x040fe2000004188c */
[----:B------:R-:W-:Y:S01]  /*8c70*/  MOV R27, R204 ;  /* 0x000000cc001b7202 */ /* 0x000fe20000000f00 */
[----:B------:R-:W-:Y:S01]  /*8c80*/  FMUL.FTZ R51, R51, R21 ;  /* 0x0000001533337220 */ /* 0x000fe20000410000 */
[----:B------:R-:W-:Y:S01]  /*8c90*/  IADD3 R25, PT, PT, R216, 0xa040, RZ ;  /* 0x0000a040d8197810 */ /* 0x000fe20007ffe0ff */
[-C--:B------:R-:W-:Y:S01]  /*8ca0*/  FMUL.FTZ R148, R148, R20.reuse ;  /* 0x0000001494947220 */ /* 0x080fe20000410000 */
[----:B------:R-:W-:Y:S01]  /*8cb0*/  F2FP.BF16.F32.PACK_AB R2, R27, R195 ;  /* 0x000000c31b02723e */ /* 0x000fe200000010ff */
[----:B------:R-:W-:Y:S01]  /*8cc0*/  FMUL.FTZ R149, R149, R20 ;  /* 0x0000001495957220 */ /* 0x000fe20000410000 */
[----:B------:R-:W-:Y:S01]  /*8cd0*/  @P0 IADD3 R25, PT, PT, R252, -0x40, RZ ;  /* 0xffffffc0fc190810 */ /* 0x000fe20007ffe0ff */
[----:B------:R-:W-:Y:S01]  /*8ce0*/  HMMA.16816.F32.BF16 R132, R16, R34, R152 ;  /* 0x000000221084723c */ /* 0x000fe20000041898 */
[----:B------:R-:W-:Y:S01]  /*8cf0*/  LOP3.LUT R6, R2, R0, RZ, 0xc0, !PT ;  /* 0x0000000002067212 */ /* 0x000fe200078ec0ff */
        /* <DEDUP_REMOVED lines=9> */
[----:B------:R-:W-:Y:S01]  /*8d90*/  MOV R136, R30 ;  /* 0x0000001e00887202 */ /* 0x000fe20000000f00 */
[----:B------:R-:W-:Y:S01]  /*8da0*/  FMUL.FTZ R43, R43, R15 ;  /* 0x0000000f2b2b7220 */ /* 0x000fe20000410000 */
[----:B------:R-:W-:Y:S01]  /*8db0*/  MOV R3, R29 ;  /* 0x0000001d00037202 */ /* 0x000fe20000000f00 */
[-C--:B------:R-:W-:Y:S01]  /*8dc0*/  FMUL.FTZ R44, R44, R20.reuse ;  /* 0x000000142c2c7220 */ /* 0x080fe20000410000 */
[----:B------:R-:W-:Y:S01]  /*8dd0*/  MOV R180, R31 ;  /* 0x0000001f00b47202 */ /* 0x000fe20000000f00 */
[----:B------:R-:W-:Y:S01]  /*8de0*/  FMUL.FTZ R45, R45, R20 ;  /* 0x000000142d2d7220 */ /* 0x000fe20000410000 */
[----:B------:R-:W-:Y:S01]  /*8df0*/  MOV R139, R28 ;  /* 0x0000001c008b7202 */ /* 0x000fe20000000f00 */
[-C--:B------:R-:W-:Y:S01]  /*8e00*/  FMUL.FTZ R46, R46, R15.reuse ;  /* 0x0000000f2e2e7220 */ /* 0x080fe20000410000 */
[----:B------:R-:W1:Y:S01]  /*8e10*/  LDSM.16.MT88.4 R28, [R137+0xa000] ;  /* 0x00a00000891c783b */ /* 0x000e620000004200 */
[----:B------:R-:W-:Y:S01]  /*8e20*/  FMUL.FTZ R47, R47, R15 ;  /* 0x0000000f2f2f7220 */ /* 0x000fe20000410000 */
[C---:B------:R-:W-:Y:S01]  /*8e30*/  HMMA.16816.F32.BF16 R144, R4.reuse, R32, R144 ;  /* 0x000000200490723c */ /* 0x040fe20000041890 */
[----:B------:R-:W-:Y:S01]  /*8e40*/  MOV R2, R133 ;  /* 0x0000008500027202 */ /* 0x000fe20000000f00 */
[----:B------:R-:W-:Y:S01]  /*8e50*/  FMUL.FTZ R56, R56, R20 ;  /* 0x0000001438387220 */ /* 0x000fe20000410000 */
[----:B------:R-:W-:Y:S01]  /*8e60*/  MOV R0, R134 ;  /* 0x0000008600007202 */ /* 0x000fe20000000f00 */
[----:B------:R-:W-:Y:S01]  /*8e70*/  FMUL.FTZ R57, R57, R20 ;  /* 0x0000001439397220 */ /* 0x000fe20000410000 */
[----:B------:R-:W-:Y:S01]  /*8e80*/  MOV R153, R135 ;  /* 0x0000008700997202 */ /* 0x000fe20000000f00 */
[-C--:B------:R-:W-:Y:S01]  /*8e90*/  FMUL.FTZ R58, R58, R15.reuse ;  /* 0x0000000f3a3a7220 */ /* 0x080fe20000410000 */
[----:B------:R-:W-:Y:S01]  /*8ea0*/  MOV R152, R132 ;  /* 0x0000008400987202 */ /* 0x000fe20000000f00 */
[----:B------:R-:W-:Y:S01]  /*8eb0*/  HMMA.16816.F32.BF16 R148, R4, R34, R148 ;  /* 0x000000220494723c */ /* 0x000fe20000041894 */
[----:B------:R-:W2:Y:S01]  /*8ec0*/  LDSM.16.MT88.4 R132, [R25] ;  /* 0x000000001984783b */ /* 0x000ea20000004200 */
[-C--:B------:R-:W-:Y:S01]  /*8ed0*/  FMUL.FTZ R59, R59, R15.reuse ;  /* 0x0000000f3b3b7220 */ /* 0x080fe20000410000 */
[-C--:B------:R-:W-:Y:S01]  /*8ee0*/  FMUL.FTZ R60, R60, R20.reuse ;  /* 0x000000143c3c7220 */ /* 0x080fe20000410000 */
[-C--:B------:R-:W-:Y:S01]  /*8ef0*/  FMUL.FTZ R61, R61, R20.reuse ;  /* 0x000000143d3d7220 */ /* 0x080fe20000410000 */
[----:B------:R-:W-:Y:S01]  /*8f00*/  LDSM.16.MT88.4 R32, [R216+0xb000] ;  /* 0x00b00000d820783b */ /* 0x000fe20000004200 */
        /* <DEDUP_REMOVED lines=24> */
[C---:B-1----:R-:W-:Y:S01]  /*9090*/  HMMA.16816.F32.BF16 R232, R16.reuse, R30, R48 ;  /* 0x0000001e10e8723c */ /* 0x042fe20000041830 */
[----:B------:R-:W-:Y:S01]  /*90a0*/  MOV R49, R136 ;  /* 0x0000008800317202 */ /* 0x000fe20000000f00 */
[----:B------:R-:W-:Y:S01]  /*90b0*/  FMUL.FTZ R110, R110, R15 ;  /* 0x0000000f6e6e7220 */ /* 0x000fe20000410000 */
[----:B------:R-:W-:Y:S01]  /*90c0*/  IADD3 R136, PT, PT, R26, R25, RZ ;  /* 0x000000191a887210 */ /* 0x000fe20007ffe0ff */
[-C--:B------:R-:W-:Y:S01]  /*90d0*/  FMUL.FTZ R111, R111, R15.reuse ;  /* 0x0000000f6f6f7220 */ /* 0x080fe20000410000 */
[-C--:B------:R-:W-:Y:S01]  /*90e0*/  FMUL.FTZ R120, R120, R20.reuse ;  /* 0x0000001478787220 */ /* 0x080fe20000410000 */
[-C--:B------:R-:W-:Y:S01]  /*90f0*/  FMUL.FTZ R121, R121, R20.reuse ;  /* 0x0000001479797220 */ /* 0x080fe20000410000 */
[-C--:B------:R-:W-:Y:S01]  /*9100*/  FMUL.FTZ R122, R122, R15.reuse ;  /* 0x0000000f7a7a7220 */ /* 0x080fe20000410000 */
[-C--:B------:R-:W-:Y:S01]  /*9110*/  HMMA.16816.F32.BF16 R244, R16, R28.reuse, R36 ;  /* 0x0000001c10f4723c */ /* 0x080fe20000041824 */
[----:B------:R-:W1:Y:S01]  /*9120*/  LDSM.16.MT88.4 R36, [R136] ;  /* 0x000000008824783b */ /* 0x000e620000004200 */
        /* <DEDUP_REMOVED lines=10> */
[----:B------:R-:W-:Y:S01]  /*91d0*/  FMUL.FTZ R165, R165, R20 ;  /* 0x00000014a5a57220 */ /* 0x000fe20000410000 */
[-C--:B------:R-:W-:Y:S01]  /*91e0*/  FMUL.FTZ R130, R130, R15.reuse ;  /* 0x0000000f82827220 */ /* 0x080fe20000410000 */
[-C--:B------:R-:W-:Y:S01]  /*91f0*/  FMUL.FTZ R131, R131, R15.reuse ;  /* 0x0000000f83837220 */ /* 0x080fe20000410000 */
[-C--:B------:R-:W-:Y:S01]  /*9200*/  FMUL.FTZ R166, R166, R15.reuse ;  /* 0x0000000fa6a67220 */ /* 0x080fe20000410000 */
[C---:B------:R-:W-:Y:S01]  /*9210*/  HMMA.16816.F32.BF16 R204, R4.reuse, R30, R44 ;  /* 0x0000001e04cc723c */ /* 0x040fe2000004182c */
[----:B------:R-:W4:Y:S01]  /*9220*/  LDSM.16.MT88.4 R44, [R25+0x1000] ;  /* 0x00100000192c783b */ /* 0x000f220000004200 */
[----:B------:R-:W-:Y:S01]  /*9230*/  FMUL.FTZ R167, R167, R15 ;  /* 0x0000000fa7a77220 */ /* 0x000fe20000410000 */
[-C--:B------:R-:W-:Y:S01]  /*9240*/  FMUL.FTZ R84, R84, R22.reuse ;  /* 0x0000001654547220 */ /* 0x080fe20000410000 */
[----:B------:R-:W-:Y:S01]  /*9250*/  FMUL.FTZ R85, R85, R22 ;  /* 0x0000001655557220 */ /* 0x000fe20000410000 */
[----:B------:R-:W5:Y:S01]  /*9260*/  LDSM.16.MT88.4 R28, [R136+0x1000] ;  /* 0x00100000881c783b */ /* 0x000f620000004200 */
[-C--:B------:R-:W-:Y:S01]  /*9270*/  FMUL.FTZ R86, R86, R21.reuse ;  /* 0x0000001556567220 */ /* 0x080fe20000410000 */
[----:B------:R-:W-:Y:S01]  /*9280*/  FMUL.FTZ R87, R87, R21 ;  /* 0x0000001557577220 */ /* 0x000fe20000410000 */
[----:B------:R-:W-:Y:S01]  /*9290*/  MOV R48, R3 ;  /* 0x0000000300307202 */ /* 0x000fe20000000f00 */
[----:B--2---:R-:W-:Y:S01]  /*92a0*/  HMMA.16816.F32.BF16 R56, R4, R132, R56 ;  /* 0x000000840438723c */ /* 0x004fe20000041838 */
[----:B------:R-:W-:Y:S01]  /*92b0*/  MOV R50, R2 ;  /* 0x0000000200327202 */ /* 0x000fe20000000f00 */
[----:B------:R-:W-:Y:S01]  /*92c0*/  IMAD.WIDE.U32 R2, R183, -0x2daee0ad, RZ ;  /* 0xd2511f53b7027825 */ /* 0x000fe200078e00ff */
[----:B------:R-:W-:-:S03]  /*92d0*/  MOV R183, R27 ;  /* 0x0000001b00b77202 */ /* 0x000fc60000000f00 */
[----:B------:R-:W-:Y:S01]  /*92e0*/  FMUL.FTZ R64, R64, R22 ;  /* 0x0000001640407220 */ /* 0x000fe20000410000 */
[----:B------:R-:W-:Y:S01]  /*92f0*/  MOV R51, R0 ;  /* 0x0000000000337202 */ /* 0x000fe20000000f00 */
[----:B------:R-:W-:Y:S01]  /*9300*/  FMUL.FTZ R65, R65, R22 ;  /* 0x0000001641417220 */ /* 0x000fe20000410000 */
[----:B------:R-:W-:Y:S01]  /*9310*/  MOV R27, R2 ;  /* 0x00000002001b7202 */ /* 0x000fe20000000f00 */
[C---:B------:R-:W-:Y:S01]  /*9320*/  HMMA.16816.F32.BF16 R60, R4.reuse, R134, R60 ;  /* 0x00000086043c723c */ /* 0x040fe2000004183c */
[----:B------:R-:W-:Y:S01]  /*9330*/  PRMT R26, R2, 0x7773, RZ ;  /* 0x00007773021a7816 */ /* 0x000fe200000000ff */
[-C--:B------:R-:W-:Y:S01]  /*9340*/  FMUL.FTZ R66, R66, R21.reuse ;  /* 0x0000001542427220 */ /* 0x080fe20000410000 */
[-C--:B------:R-:W-:Y:S01]  /*9350*/  FMUL.FTZ R67, R67, R21.reuse ;  /* 0x0000001543437220 */ /* 0x080fe20000410000 */
[----:B------:R-:W-:Y:S01]  /*9360*/  LOP3.LUT R0, R182, UR10, R3, 0x96, !PT ;  /* 0x0000000ab6007c12 */ /* 0x000fe2000f8e9603 */
[----:B------:R-:W-:Y:S01]  /*9370*/  FFMA.FTZ R3, R186, UR4, -R13 ;  /* 0x00000004ba037c23 */ /* 0x000fe2000801080d */
        /* <DEDUP_REMOVED lines=19> */
[----:B------:R-:W-:Y:S01]  /*94b0*/  MOV R154, R175 ;  /* 0x000000af009a7202 */ /* 0x000fe20000000f00 */
[----:B------:R-:W-:-:S02]  /*94c0*/  IMAD.MOV.U32 R155, RZ, RZ, R174 ;  /* 0x000000ffff9b7224 */ /* 0x000fc400078e00ae */
        /* <DEDUP_REMOVED lines=24> */
[----:B------:R-:W-:Y:S01]  /*9650*/  FMUL.FTZ R169, R169, R22 ;  /* 0x00000016a9a97220 */ /* 0x000fe20000410000 */
[-C--:B------:R-:W-:Y:S01]  /*9660*/  FMUL.FTZ R170, R170, R21.reuse ;  /* 0x00000015aaaa7220 */ /* 0x080fe20000410000 */
[----:B------:R-:W-:-:S03]  /*9670*/  FMUL.FTZ R171, R171, R21 ;  /* 0x00000015abab7220 */ /* 0x000fc60000410000 */
[C---:B----4-:R-:W-:Y:S08]  /*9680*/  HMMA.16816.F32.BF16 R120, R4.reuse, R44, R120 ;  /* 0x0000002c0478723c */ /* 0x050ff00000041878 */
[C---:B------:R-:W-:Y:S08]  /*9690*/  HMMA.16816.F32.BF16 R156, R4.reuse, R46, R156 ;  /* 0x0000002e049c723c */ /* 0x040ff0000004189c */
[C---:B-----5:R-:W-:Y:S08]  /*96a0*/  HMMA.16816.F32.BF16 R128, R4.reuse, R28, R128 ;  /* 0x0000001c0480723c */ /* 0x060ff00000041880 */
[----:B------:R-:W-:Y:S01]  /*96b0*/  HMMA.16816.F32.BF16 R140, R4, R30, R164 ;  /* 0x0000001e048c723c */ /* 0x000fe200000418a4 */
[----:B------:R-:W-:-:S02]  /*96c0*/  PRMT R7, R2, 0x7772, RZ ;  /* 0x0000777202077816 */ /* 0x000fc400000000ff */
[----:B------:R-:W-:Y:S02]  /*96d0*/  MOV R4, R192 ;  /* 0x000000c000047202 */ /* 0x000fe40000000f00 */
[----:B------:R-:W-:Y:S02]  /*96e0*/  MOV R165, R199 ;  /* 0x000000c700a57202 */ /* 0x000fe40000000f00 */
[----:B------:R-:W-:Y:S01]  /*96f0*/  MOV R164, R195 ;  /* 0x000000c300a47202 */ /* 0x000fe20000000f00 */
[C---:B------:R-:W-:Y:S01]  /*9700*/  HMMA.16816.F32.BF16 R84, R16.reuse, R32, R84 ;  /* 0x000000201054723c */ /* 0x040fe20000041854 */
[----:B------:R-:W-:Y:S01]  /*9710*/  PRMT R32, R2, 0x7771, RZ ;  /* 0x0000777102207816 */ /* 0x000fe200000000ff */
[--C-:B------:R-:W-:Y:S01]  /*9720*/  FFMA.FTZ R2, R191, UR4, -R13.reuse ;  /* 0x00000004bf027c23 */ /* 0x100fe2000801080d */
[----:B------:R-:W-:Y:S02]  /*9730*/  MOV R167, R196 ;  /* 0x000000c400a77202 */ /* 0x000fe40000000f00 */
[----:B------:R-:W-:Y:S01]  /*9740*/  MOV R166, R172 ;  /* 0x000000ac00a67202 */ /* 0x000fe20000000f00 */
[----:B------:R1:W-:Y:S01]  /*9750*/  MUFU.EX2 R182, R2 ;  /* 0x0000000200b67308 */ /* 0x0003e20000000800 */
[----:B------:R-:W-:Y:S01]  /*9760*/  MOV R191, R4 ;  /* 0x0000000400bf7202 */ /* 0x000fe20000000f00 */
[----:B------:R-:W-:Y:S01]  /*9770*/  FFMA.FTZ R4, R184, UR4, -R13 ;  /* 0x00000004b8047c23 */ /* 0x000fe2000801080d */
        /* <DEDUP_REMOVED lines=8> */
[----:B-1----:R-:W-:Y:S01]  /*9800*/  FFMA.FTZ R2, R201, UR4, -R13 ;  /* 0x00000004c9027c23 */ /* 0x002fe2000801080d */
[----:B------:R-:W-:Y:S01]  /*9810*/  MOV R201, R164 ;  /* 0x000000a400c97202 */ /* 0x000fe20000000f00 */
[----:B------:R-:W-:Y:S01]  /*9820*/  HMMA.16816.F32.BF16 R196, R16, R132, R52 ;  /* 0x0000008410c4723c */ /* 0x000fe20000041834 */
[----:B------:R-:W-:Y:S01]  /*9830*/  MOV R164, R166 ;  /* 0x000000a600a47202 */ /* 0x000fe20000000f00 */
[----:B------:R1:W-:Y:S01]  /*9840*/  MUFU.EX2 R139, R2 ;  /* 0x00000002008b7308 */ /* 0x0003e20000000800 */
[----:B------:R-:W-:-:S02]  /*9850*/  MOV R166, R48 ;  /* 0x0000003000a67202 */ /* 0x000fc40000000f00 */
[----:B------:R-:W-:Y:S02]  /*9860*/  MOV R48, R180 ;  /* 0x000000b400307202 */ /* 0x000fe40000000f00 */
[----:B------:R-:W-:Y:S01]  /*9870*/  MOV R186, R6 ;  /* 0x0000000600ba7202 */ /* 0x000fe20000000f00 */
[----:B------:R2:W3:Y:S01]  /*9880*/  MUFU.EX2 R180, R3 ;  /* 0x0000000300b47308 */ /* 0x0004e20000000800 */
[C---:B------:R-:W-:Y:S01]  /*9890*/  LOP3.LUT R6, R0.reuse, 0xff, RZ, 0xc0, !PT ;  /* 0x000000ff00067812 */ /* 0x040fe200078ec0ff */
[----:B------:R-:W-:Y:S01]  /*98a0*/  HMMA.16816.F32.BF16 R132, R16, R34, R96 ;  /* 0x000000221084723c */ /* 0x000fe20000041860 */
[----:B------:R-:W-:Y:S01]  /*98b0*/  SHF.R.U32.HI R5, RZ, 0x18, R0 ;  /* 0x00000018ff057819 */ /* 0x000fe20000011600 */
[----:B------:R-:W-:Y:S01]  /*98c0*/  LDSM.16.MT88.4 R96, [R216+0xb800] ;  /* 0x00b80000d860783b */ /* 0x000fe20000004200 */
[----:B------:R-:W-:Y:S02]  /*98d0*/  PRMT R7, R7, 0x5410, R26 ;  /* 0x0000541007077816 */ /* 0x000fe4000000001a */
[----:B-1----:R-:W-:-:S03]  /*98e0*/  PRMT R2, R0, 0x7632, R2 ;  /* 0x0000763200027816 */ /* 0x002fc60000000002 */
[C---:B------:R-:W-:Y:S01]  /*98f0*/  HMMA.16816.F32.BF16 R192, R16.reuse, R36, R68 ;  /* 0x0000002410c0723c */ /* 0x040fe20000041844 */
[----:B------:R-:W-:Y:S01]  /*9900*/  IMAD.MOV.U32 R36, RZ, RZ, R167 ;  /* 0x000000ffff247224 */ /* 0x000fe200078e00a7 */
[----:B------:R-:W-:Y:S02]  /*9910*/  MOV R37, R48 ;  /* 0x0000003000257202 */ /* 0x000fe40000000f00 */
[----:B--2---:R-:W-:Y:S01]  /*9920*/  LOP3.LUT R3, R0, 0xffff, RZ, 0xc0, !PT ;  /* 0x0000ffff00037812 */ /* 0x004fe200078ec0ff */
[----:B------:R-:W-:Y:S01]  /*9930*/  FFMA.FTZ R0, R200, UR4, -R14 ;  /* 0x00000004c8007c23 */ /* 0x000fe2000801080e */
[----:B------:R-:W-:Y:S02]  /*9940*/  MOV R200, R138 ;  /* 0x0000008a00c87202 */ /* 0x000fe40000000f00 */
[----:B------:R1:W-:Y:S01]  /*9950*/  MUFU.EX2 R138, R4 ;  /* 0x00000004008a7308 */ /* 0x0003e20000000800 */
[----:B------:R-:W-:Y:S01]  /*9960*/  SHF.R.U32.HI R3, RZ, 0x8, R3 ;  /* 0x00000008ff037819 */ /* 0x000fe20000011603 */
[----:B------:R-:W-:Y:S01]  /*9970*/  HMMA.16816.F32.BF16 R172, R16, R38, R80 ;  /* 0x0000002610ac723c */ /* 0x000fe20000041850 */
[----:B------:R-:W-:Y:S01]  /*9980*/  MOV R39, R166 ;  /* 0x000000a600277202 */ /* 0x000fe20000000f00 */
[----:B------:R2:W-:Y:S01]  /*9990*/  MUFU.EX2 R35, R0 ;  /* 0x0000000000237308 */ /* 0x0005e20000000800 */
[----:B------:R-:W-:Y:S01]  /*99a0*/  PRMT R3, R6, 0x5410, R3 ;  /* 0x0000541006037816 */ /* 0x000fe20000000003 */
[----:B------:R-:W-:Y:S01]  /*99b0*/  LDSM.16.MT88.4 R80, [R136+0x800] ;  /* 0x000800008850783b */ /* 0x000fe20000004200 */
[----:B------:R-:W-:-:S02]  /*99c0*/  LOP3.LUT R6, R27, 0xff, RZ, 0xc0, !PT ;  /* 0x000000ff1b067812 */ /* 0x000fc400078ec0ff */
[----:B------:R-:W-:Y:S01]  /*99d0*/  MOV R38, R49 ;  /* 0x0000003100267202 */ /* 0x000fe20000000f00 */
[C---:B------:R-:W-:Y:S01]  /*99e0*/  HMMA.16816.F32.BF16 R116, R16.reuse, R44, R116 ;  /* 0x0000002c1074723c */ /* 0x040fe20000041874 */
[----:B------:R-:W-:Y:S02]  /*99f0*/  HSET2.LE.AND R3, R3, R8, PT ;  /* 0x0000000803037233 */ /* 0x000fe40003803000 */
[----:B------:R-:W-:Y:S02]  /*9a00*/  MOV R44, R51 ;  /* 0x00000033002c7202 */ /* 0x000fe40000000f00 */
[----:B-1----:R-:W-:Y:S01]  /*9a10*/  LOP3.LUT R4, R2, 0xff, RZ, 0xc0, !PT ;  /* 0x000000ff02047812 */ /* 0x002fe200078ec0ff */
[--C-:B------:R-:W-:Y:S01]  /*9a20*/  FFMA.FTZ R2, R190, UR4, -R14.reuse ;  /* 0x00000004be027c23 */ /* 0x100fe2000801080e */
[----:B------:R-:W-:Y:S01]  /*9a30*/  MOV R190, R67 ;  /* 0x0000004300be7202 */ /* 0x000fe20000000f00 */
[----:B--2---:R-:W-:Y:S01]  /*9a40*/  FFMA.FTZ R0, R203, UR4, -R14 ;  /* 0x00000004cb007c23 */ /* 0x004fe2000801080e */
[----:B------:R-:W-:Y:S01]  /*9a50*/  MOV R203, R164 ;  /* 0x000000a400cb7202 */ /* 0x000fe20000000f00 */
[----:B------:R1:W2:Y:S01]  /*9a60*/  MUFU.EX2 R34, R2 ;  /* 0x0000000200227308 */ /* 0x0002a20000000800 */
[----:B------:R-:W-:Y:S01]  /*9a70*/  HMMA.16816.F32.BF16 R68, R16, R46, R160 ;  /* 0x0000002e1044723c */ /* 0x000fe200000418a0 */
[----:B------:R-:W-:Y:S01]  /*9a80*/  MOV R47, R50 ;  /* 0x00000032002f7202 */ /* 0x000fe20000000f00 */
[----:B------:R-:W4:Y:S01]  /*9a90*/  LDSM.16.MT88.4 R64, [R25+0x800] ;  /* 0x000800001940783b */ /* 0x000f220000004200 */
[----:B------:R3:W-:Y:S01]  /*9aa0*/  MUFU.EX2 R33, R0 ;  /* 0x0000000000217308 */ /* 0x0007e20000000800 */
[----:B------:R-:W-:-:S02]  /*9ab0*/  MOV R45, R153 ;  /* 0x00000099002d7202 */ /* 0x000fc40000000f00 */
[----:B------:R-:W-:Y:S01]  /*9ac0*/  LDSM.16.MT88.4 R48, [R137+0xa800] ;  /* 0x00a800008930783b */ /* 0x000fe20000004200 */
[----:B------:R-:W-:Y:S01]  /*9ad0*/  MOV R46, R152 ;  /* 0x00000098002e7202 */ /* 0x000fe20000000f00 */
[C---:B------:R-:W-:Y:S01]  /*9ae0*/  HMMA.16816.F32.BF16 R100, R16.reuse, R40, R100 ;  /* 0x000000281064723c */ /* 0x040fe20000041864 */
[----:B------:R-:W-:Y:S01]  /*9af0*/  MOV R40, R154 ;  /* 0x0000009a00287202 */ /* 0x000fe20000000f00 */
[----:B------:R-:W-:Y:S01]  /*9b00*/  LDSM.16.MT88.4 R160, [R25+0x1800] ;  /* 0x0018000019a0783b */ /* 0x000fe20000004200 */
[----:B------:R-:W-:Y:S02]  /*9b10*/  MOV R41, R155 ;  /* 0x0000009b00297202 */ /* 0x000fe40000000f00 */
[----:B-1----:R-:W-:Y:S01]  /*9b20*/  PRMT R2, R4, 0x5410, R5 ;  /* 0x0000541004027816 */ /* 0x002fe20000000005 */
[----:B------:R-:W-:Y:S01]  /*9b30*/  FFMA.FTZ R5, R181, UR4, -R14 ;  /* 0x00000004b5057c23 */ /* 0x000fe2000801080e */
[----:B------:R-:W-:Y:S01]  /*9b40*/  MOV R181, R165 ;  /* 0x000000a500b57202 */ /* 0x000fe20000000f00 */
[----:B------:R-:W-:Y:S01]  /*9b50*/  HMMA.16816.F32.BF16 R124, R16, R28, R124 ;  /* 0x0000001c107c723c */ /* 0x000fe2000004187c */
[----:B---3--:R-:W-:Y:S01]  /*9b60*/  F2FP.BF16.F32.PACK_AB R0, R180, R182 ;  /* 0x000000b6b400723e */ /* 0x008fe200000010ff */
[----:B------:R1:W3:Y:S01]  /*9b70*/  MUFU.EX2 R13, R5 ;  /* 0x00000005000d7308 */ /* 0x0002e20000000800 */
[----:B------:R-:W-:Y:S01]  /*9b80*/  HSET2.LE.AND R4, R2, R8, PT ;  /* 0x0000000802047233 */ /* 0x000fe20003803000 */
[----:B------:R-:W5:Y:S01]  /*9b90*/  LDSM.16.MT88.4 R152, [R216+0xa800] ;  /* 0x00a80000d898783b */ /* 0x000f620000004200 */
[----:B--2---:R-:W-:-:S02]  /*9ba0*/  F2FP.BF16.F32.PACK_AB R2, R34, R35 ;  /* 0x000000232202723e */ /* 0x004fc400000010ff */
[----:B------:R-:W-:Y:S01]  /*9bb0*/  LOP3.LUT R164, R0, R3, RZ, 0xc0, !PT ;  /* 0x0000000300a47212 */ /* 0x000fe200078ec0ff */
[----:B------:R-:W-:Y:S01]  /*9bc0*/  HMMA.16816.F32.BF16 R52, R16, R42, R112 ;  /* 0x0000002a1034723c */ /* 0x000fe20000041870 */
[----:B------:R-:W-:Y:S01]  /*9bd0*/  LOP3.LUT R165, R2, R4, RZ, 0xc0, !PT ;  /* 0x0000000402a57212 */ /* 0x000fe200078ec0ff */
[----:B------:R2:W5:Y:S01]  /*9be0*/  LDSM.16.MT88.4 R112, [R137+0xb800] ;  /* 0x00b800008970783b */ /* 0x0005620000004200 */
[----:B------:R-:W-:Y:S02]  /*9bf0*/  F2FP.BF16.F32.PACK_AB R2, R138, R139 ;  /* 0x0000008b8a02723e */ /* 0x000fe400000010ff */
[----:B-1----:R-:W-:-:S03]  /*9c00*/  PRMT R5, R6, 0x5410, R32 ;  /* 0x0000541006057816 */ /* 0x002fc60000000020 */
[----:B------:R-:W-:Y:S01]  /*9c10*/  HMMA.16816.F32.BF16 R28, R16, R30, R168 ;  /* 0x0000001e101c723c */ /* 0x000fe200000418a8 */
[----:B------:R-:W-:Y:S01]  /*9c20*/  LOP3.LUT R6, R7, 0xff00ff, RZ, 0xc0, !PT ;  /* 0x00ff00ff07067812 */ /* 0x000fe200078ec0ff */
[----:B------:R1:W1:Y:S01]  /*9c30*/  LDSM.16.MT88.4 R16, [R136+0x1800] ;  /* 0x001800008810783b */ /* 0x0002620000004200 */
[----:B---3--:R-:W-:Y:S02]  /*9c40*/  F2FP.BF16.F32.PACK_AB R4, R13, R33 ;  /* 0x000000210d04723e */ /* 0x008fe400000010ff */
[--C-:B------:R-:W-:Y:S02]  /*9c50*/  HSET2.LE.AND R0, R5, R8.reuse, PT ;  /* 0x0000000805007233 */ /* 0x100fe40003803000 */
[----:B------:R-:W-:-:S03]  /*9c60*/  HSET2.LE.AND R3, R6, R8, PT ;  /* 0x0000000806037233 */ /* 0x000fc60003803000 */
[----:B------:R-:W-:Y:S02]  /*9c70*/  LOP3.LUT R166, R2, R0, RZ, 0xc0, !PT ;  /* 0x0000000002a67212 */ /* 0x000fe400078ec0ff */
[----:B------:R-:W-:Y:S01]  /*9c80*/  LOP3.LUT R167, R4, R3, RZ, 0xc0, !PT ;  /* 0x0000000304a77212 */ /* 0x000fe200078ec0ff */
[----:B------:R-:W-:Y:S01]  /*9c90*/  IMAD.WIDE.U32 R2, R187, -0x2daee0ad, RZ ;  /* 0xd2511f53bb027825 */ /* 0x000fe200078e00ff */
[----:B--2---:R-:W-:Y:S02]  /*9ca0*/  MOV R137, R40 ;  /* 0x0000002800897202 */ /* 0x004fe40000000f00 */
[----:B------:R-:W-:-:S03]  /*9cb0*/  MOV R4, R2 ;  /* 0x0000000200047202 */ /* 0x000fc60000000f00 */
[C---:B----4-:R-:W-:Y:S01]  /*9cc0*/  HMMA.16816.F32.BF16 R56, R164.reuse, R64, R56 ;  /* 0x00000040a438723c */ /* 0x050fe20000041838 */
[----:B------:R-:W-:Y:S02]  /*9cd0*/  LOP3.LUT R0, R188, UR10, R3, 0x96, !PT ;  /* 0x0000000abc007c12 */ /* 0x000fe4000f8e9603 */
[C---:B------:R-:W-:Y:S02]  /*9ce0*/  PRMT R5, R2.reuse, 0x7771, RZ ;  /* 0x0000777102057816 */ /* 0x040fe400000000ff */
[C---:B------:R-:W-:Y:S02]  /*9cf0*/  PRMT R7, R2.reuse, 0x7773, RZ ;  /* 0x0000777302077816 */ /* 0x040fe400000000ff */
[----:B------:R-:W-:Y:S01]  /*9d00*/  PRMT R3, R2, 0x7772, RZ ;  /* 0x0000777202037816 */ /* 0x000fe200000000ff */
[----:B-----5:R-:W-:Y:S01]  /*9d10*/  HMMA.16816.F32.BF16 R144, R164, R152, R144 ;  /* 0x00000098a490723c */ /* 0x020fe20000041890 */
[----:B------:R-:W-:Y:S02]  /*9d20*/  LOP3.LUT R2, R4, 0xff, RZ, 0xc0, !PT ;  /* 0x000000ff04027812 */ /* 0x000fe400078ec0ff */
[----:B------:R-:W-:-:S02]  /*9d30*/  PRMT R7, R3, 0x5410, R7 ;  /* 0x0000541003077816 */ /* 0x000fc40000000007 */
[----:B------:R-:W-:Y:S02]  /*9d40*/  PRMT R14, R2, 0x5410, R5 ;  /* 0x00005410020e7816 */ /* 0x000fe40000000005 */
[C---:B------:R-:W-:Y:S01]  /*9d50*/  LOP3.LUT R2, R0.reuse, 0xffff, RZ, 0xc0, !PT ;  /* 0x0000ffff00027812 */ /* 0x040fe200078ec0ff */
[C---:B------:R-:W-:Y:S01]  /*9d60*/  HMMA.16816.F32.BF16 R148, R164.reuse, R154, R148 ;  /* 0x0000009aa494723c */ /* 0x040fe20000041894 */
[----:B------:R-:W-:Y:S02]  /*9d70*/  LOP3.LUT R3, R0, 0xff, RZ, 0xc0, !PT ;  /* 0x000000ff00037812 */ /* 0x000fe400078ec0ff */
[----:B------:R-:W-:Y:S02]  /*9d80*/  SHF.R.U32.HI R2, RZ, 0x8, R2 ;  /* 0x00000008ff027819 */ /* 0x000fe40000011602 */
[----:B------:R-:W-:Y:S02]  /*9d90*/  SHF.R.U32.HI R6, RZ, 0x18, R0 ;  /* 0x00000018ff067819 */ /* 0x000fe40000011600 */
[----:B------:R-:W-:Y:S01]  /*9da0*/  PRMT R4, R3, 0x5410, R2 ;  /* 0x0000541003047816 */ /* 0x000fe20000000002 */
[--C-:B------:R-:W-:Y:S01]  /*9db0*/  FFMA.FTZ R2, R214, UR4, -R24.reuse ;  /* 0x00000004d6027c23 */ /* 0x100fe20008010818 */
[----:B------:R-:W-:Y:S01]  /*9dc0*/  PRMT R3, R0, 0x7632, R3 ;  /* 0x0000763200037816 */ /* 0x000fe20000000003 */
[--C-:B------:R-:W-:Y:S01]  /*9dd0*/  FFMA.FTZ R0, R202, UR4, -R24.reuse ;  /* 0x00000004ca007c23 */ /* 0x100fe20008010818 */
[----:B------:R-:W-:Y:S01]  /*9de0*/  LOP3.LUT R7, R7, 0xff00ff, RZ, 0xc0, !PT ;  /* 0x00ff00ff07077812 */ /* 0x000fe200078ec0ff */
[----:B------:R2:W-:Y:S01]  /*9df0*/  MUFU.EX2 R25, R2 ;  /* 0x0000000200197308 */ /* 0x0005e20000000800 */
[----:B------:R-:W-:Y:S01]  /*9e00*/  LOP3.LUT R5, R3, 0xff, RZ, 0xc0, !PT ;  /* 0x000000ff03057812 */ /* 0x000fe200078ec0ff */
[----:B------:R-:W-:Y:S01]  /*9e10*/  FFMA.FTZ R3, R213, UR4, -R24 ;  /* 0x00000004d5037c23 */ /* 0x000fe20008010818 */
[--C-:B------:R-:W-:Y:S01]  /*9e20*/  HSET2.LE.AND R4, R4, R8.reuse, PT ;  /* 0x0000000804047233 */ /* 0x100fe20003803000 */
[----:B------:R3:W-:Y:S01]  /*9e30*/  MUFU.EX2 R32, R0 ;  /* 0x0000000000207308 */ /* 0x0007e20000000800 */
[----:B------:R-:W-:Y:S01]  /*9e40*/  PRMT R5, R5, 0x5410, R6 ;  /* 0x0000541005057816 */ /* 0x000fe20000000006 */
[----:B------:R-:W-:Y:S01]  /*9e50*/  FFMA.FTZ R6, R212, UR4, -R23 ;  /* 0x00000004d4067c23 */ /* 0x000fe20008010817 */
[----:B-1----:R-:W-:Y:S01]  /*9e60*/  MOV R136, R41 ;  /* 0x0000002900887202 */ /* 0x002fe20000000f00 */
[----:B------:R-:W-:Y:S02]  /*9e70*/  HMMA.16816.F32.BF16 R60, R164, R66, R60 ;  /* 0x00000042a43c723c */ /* 0x000fe4000004183c */
[----:B------:R-:W-:Y:S01]  /*9e80*/  HSET2.LE.AND R5, R5, R8, PT ;  /* 0x0000000805057233 */ /* 0x000fe20003803000 */
[----:B--2---:R-:W-:-:S02]  /*9e90*/  FFMA.FTZ R2, R243, UR4, -R24 ;  /* 0x00000004f3027c23 */ /* 0x004fc40008010818 */
[----:B------:R1:W-:Y:S03]  /*9ea0*/  MUFU.EX2 R24, R3 ;  /* 0x0000000300187308 */ /* 0x0003e60000000800 */
[C---:B------:R-:W-:Y:S01]  /*9eb0*/  HMMA.16816.F32.BF16 R40, R164.reuse, R48, R208 ;  /* 0x00000030a428723c */ /* 0x040fe200000418d0 */
[----:B---3--:R-:W-:Y:S01]  /*9ec0*/  FFMA.FTZ R0, R185, UR4, -R23 ;  /* 0x00000004b9007c23 */ /* 0x008fe20008010817 */
[----:B------:R-:W-:Y:S01]  /*9ed0*/  MOV R208, R46 ;  /* 0x0000002e00d07202 */ /* 0x000fe20000000f00 */
[----:B------:R2:W3:Y:S01]  /*9ee0*/  MUFU.EX2 R27, R2 ;  /* 0x00000002001b7308 */ /* 0x0004e20000000800 */
[----:B------:R-:W-:Y:S01]  /*9ef0*/  IMAD.MOV.U32 R209, RZ, RZ, R47 ;  /* 0x000000ffffd17224 */ /* 0x000fe200078e002f */
[----:B------:R-:W-:Y:S02]  /*9f00*/  MOV R210, R44 ;  /* 0x0000002c00d27202 */ /* 0x000fe40000000f00 */
[----:B------:R3:W-:Y:S01]  /*9f10*/  MUFU.EX2 R26, R0 ;  /* 0x00000000001a7308 */ /* 0x0007e20000000800 */
[----:B------:R-:W-:Y:S01]  /*9f20*/  MOV R211, R45 ;  /* 0x0000002d00d37202 */ /* 0x000fe20000000f00 */
[----:B------:R-:W-:Y:S01]  /*9f30*/  HMMA.16816.F32.BF16 R72, R164, R80, R72 ;  /* 0x00000050a448723c */ /* 0x000fe20000041848 */
[--C-:B-1----:R-:W-:Y:S01]  /*9f40*/  FFMA.FTZ R3, R215, UR4, -R23.reuse ;  /* 0x00000004d7037c23 */ /* 0x102fe20008010817 */
[----:B--2---:R-:W-:-:S06]  /*9f50*/  FFMA.FTZ R2, R242, UR4, -R23 ;  /* 0x00000004f2027c23 */ /* 0x004fcc0008010817 */
[C---:B------:R-:W-:Y:S01]  /*9f60*/  HMMA.16816.F32.BF16 R44, R164.reuse, R50, R204 ;  /* 0x00000032a42c723c */ /* 0x040fe200000418cc */
[----:B------:R-:W-:Y:S01]  /*9f70*/  MOV R204, R38 ;  /* 0x0000002600cc7202 */ /* 0x000fe20000000f00 */
[----:B------:R1:W2:Y:S01]  /*9f80*/  MUFU.EX2 R23, R2 ;  /* 0x0000000200177308 */ /* 0x0002a20000000800 */
[----:B---3--:R-:W-:Y:S02]  /*9f90*/  F2FP.BF16.F32.PACK_AB R0, R32, R27 ;  /* 0x0000001b2000723e */ /* 0x008fe400000010ff */
[----:B------:R-:W-:Y:S02]  /*9fa0*/  MOV R205, R39 ;  /* 0x0000002700cd7202 */ /* 0x000fe40000000f00 */
[----:B------:R-:W-:Y:S01]  /*9fb0*/  MOV R206, R36 ;  /* 0x0000002400ce7202 */ /* 0x000fe20000000f00 */
[----:B------:R-:W-:Y:S01]  /*9fc0*/  HMMA.16816.F32.BF16 R76, R164, R82, R76 ;  /* 0x00000052a44c723c */ /* 0x000fe2000004184c */
[----:B------:R-:W-:Y:S02]  /*9fd0*/  MOV R207, R37 ;  /* 0x0000002500cf7202 */ /* 0x000fe40000000f00 */
[----:B-1----:R-:W-:-:S05]  /*9fe0*/  HSET2.LE.AND R2, R14, R8, PT ;  /* 0x000000080e027233 */ /* 0x002fca0003803000 */
[----:B------:R-:W-:Y:S01]  /*9ff0*/  HMMA.16816.F32.BF16 R88, R164, R96, R88 ;  /* 0x00000060a458723c */ /* 0x000fe20000041858 */
[----:B------:R1:W-:Y:S01]  /*a000*/  MUFU.EX2 R14, R3 ;  /* 0x00000003000e7308 */ /* 0x0003e20000000800 */
[----:B------:R-:W-:Y:S01]  /*a010*/  LOP3.LUT R170, R0, R2, RZ, 0xc0, !PT ;  /* 0x0000000200aa7212 */ /* 0x000fe200078ec0ff */
[----:B------:R-:W-:Y:S01]  /*a020*/  FFMA.FTZ R2, R250, R20, R237 ;  /* 0x00000014fa027223 */ /* 0x000fe200000100ed */
[----:B--2---:R-:W-:-:S04]  /*a030*/  F2FP.BF16.F32.PACK_AB R0, R26, R23 ;  /* 0x000000171a00723e */ /* 0x004fc800000010ff */
[----:B------:R-:W-:Y:S01]  /*a040*/  HMMA.16816.F32.BF16 R92, R164, R98, R92 ;  /* 0x00000062a45c723c */ /* 0x000fe2000004185c */
[----:B-1----:R-:W-:-:S07]  /*a050*/  HSET2.LE.AND R3, R7, R8, PT ;  /* 0x0000000807037233 */ /* 0x002fce0003803000 */
[----:B------:R-:W-:Y:S01]  /*a060*/  HMMA.16816.F32.BF16 R104, R164, R112, R104 ;  /* 0x00000070a468723c */ /* 0x000fe20000041868 */
[----:B------:R-:W1:Y:S01]  /*a070*/  MUFU.EX2 R7, R6 ;  /* 0x0000000600077308 */ /* 0x000e620000000800 */
[----:B------:R-:W-:Y:S01]  /*a080*/  LOP3.LUT R171, R0, R3, RZ, 0xc0, !PT ;  /* 0x0000000300ab7212 */ /* 0x000fe200078ec0ff */
[----:B------:R-:W-:Y:S01]  /*a090*/  FFMA.FTZ R3, R249, R21, R137 ;  /* 0x00000015f9037223 */ /* 0x000fe20000010089 */
[----:B------:R-:W-:-:S04]  /*a0a0*/  F2FP.BF16.F32.PACK_AB R0, R24, R25 ;  /* 0x000000191800723e */ /* 0x000fc800000010ff */
[C---:B------:R-:W-:Y:S01]  /*a0b0*/  HMMA.16816.F32.BF16 R108, R164.reuse, R114, R108 ;  /* 0x00000072a46c723c */ /* 0x040fe2000004186c */
[----:B------:R-:W-:Y:S01]  /*a0c0*/  FADD.FTZ R3, R203, R3 ;  /* 0x00000003cb037221 */ /* 0x000fe20000010000 */
[----:B------:R-:W-:Y:S01]  /*a0d0*/  LOP3.LUT R168, R0, R4, RZ, 0xc0, !PT ;  /* 0x0000000400a87212 */ /* 0x000fe200078ec0ff */
[----:B------:R-:W-:Y:S01]  /*a0e0*/  FFMA.FTZ R4, R248, R22, R136 ;  /* 0x00000016f8047223 */ /* 0x000fe20000010088 */
[----:B------:R-:W-:Y:S01]  /*a0f0*/  MOV R136, R225 ;  /* 0x000000e100887202 */ /* 0x000fe20000000f00 */
[----:B------:R-:W-:Y:S01]  /*a100*/  FADD.FTZ R3, R184, R3 ;  /* 0x00000003b8037221 */ /* 0x000fe20000010000 */
[----:B-1----:R-:W-:Y:S01]  /*a110*/  F2FP.BF16.F32.PACK_AB R0, R7, R14 ;  /* 0x0000000e0700723e */ /* 0x002fe200000010ff */
[----:B------:R-:W-:Y:S01]  /*a120*/  FADD.FTZ R4, R181, R4 ;  /* 0x00000004b5047221 */ /* 0x000fe20000010000 */
[----:B------:R-:W-:Y:S01]  /*a130*/  FADD.FTZ R6, R190, R2 ;  /* 0x00000002be067221 */ /* 0x000fe20000010000 */
[----:B------:R-:W-:Y:S01]  /*a140*/  HMMA.16816.F32.BF16 R120, R164, R160, R120 ;  /* 0x000000a0a478723c */ /* 0x000fe20000041878 */
[----:B------:R-:W-:Y:S01]  /*a150*/  LOP3.LUT R169, R0, R5, RZ, 0xc0, !PT ;  /* 0x0000000500a97212 */ /* 0x000fe200078ec0ff */
[----:B------:R-:W-:Y:S01]  /*a160*/  FFMA.FTZ R0, R251, R15, R231 ;  /* 0x0000000ffb007223 */ /* 0x000fe200000100e7 */
[----:B------:R-:W-:Y:S01]  /*a170*/  FADD.FTZ R2, R200, R4 ;  /* 0x00000004c8027221 */ /* 0x000fe20000010000 */
[----:B------:R-:W-:-:S02]  /*a180*/  FADD.FTZ R3, R191, R3 ;  /* 0x00000003bf037221 */ /* 0x000fc40000010000 */
        /* <DEDUP_REMOVED lines=41> */
[----:B------:R-:W-:-:S03]  /*a420*/  MOV R135, R224 ;  /* 0x000000e000877202 */ /* 0x000fc60000000f00 */
[C---:B------:R-:W-:Y:S08]  /*a430*/  HMMA.16816.F32.BF16 R124, R168.reuse, R16, R124 ;  /* 0x00000010a87c723c */ /* 0x040ff0000004187c */
[----:B------:R-:W-:Y:S01]  /*a440*/  HMMA.16816.F32.BF16 R168, R168, R18, R28 ;  /* 0x00000012a8a8723c */ /* 0x000fe2000004181c */
[----:B------:R-:W-:-:S04]  /*a450*/  NOP ;  /* 0x0000000000007918 */ /* 0x000fc80000000000 */
[----:B------:R-:W-:-:S15]  /*a460*/  BRA.U !UP0, `(.L_x_1267) ;  /* 0x000000b508507547 */ /* 0x000fde000b800000 */
[----:B------:R-:W2:Y:S04]  /*a470*/  LDL R183, [R1+0x20] ;  /* 0x0000200001b77983 */ /* 0x000ea80000100800 */
[----:B------:R-:W3:Y:S04]  /*a480*/  LDL.64 R190, [R1+0x8] ;  /* 0x0000080001be7983 */ /* 0x000ee80000100a00 */
[----:B------:R-:W4:Y:S04]  /*a490*/  LDL.64 R208, [R1+0x10] ;  /* 0x0000100001d07983 */ /* 0x000f280000100a00 */
[----:B------:R-:W5:Y:S04]  /*a4a0*/  LDL.64 R210, [R1+0x18] ;  /* 0x0000180001d27983 */ /* 0x000f680000100a00 */
[----:B------:R-:W5:Y:S04]  /*a4b0*/  LDL.64 R200, [R1+0x28] ;  /* 0x0000280001c87983 */ /* 0x000f680000100a00 */
[----:B------:R-:W5:Y:S01]  /*a4c0*/  LDL.64 R206, [R1] ;  /* 0x0000000001ce7983 */ /* 0x000f620000100a00 */
[----:B------:R-:W-:Y:S01]  /*a4d0*/  UIADD3 UR12, UPT, UPT, UR20, -0x3, URZ ;  /* 0xfffffffd140c7890 */ /* 0x000fe2000fffe0ff */
[----:B------:R-:W-:-:S04]  /*a4e0*/  DEPBAR.LE SB0, 0x0 ;  /* 0x000080000000791a */ /* 0x000fc80000000000 */
[----:B------:R-:W-:Y:S01]  /*a4f0*/  UIMAD.WIDE.U32 UR24, UR12, UR8, URZ ;  /* 0x000000080c1872a5 */ /* 0x000fe2000f8e00ff */
[----:B------:R-:W-:-:S03]  /*a500*/  IMAD.SHL.U32 R220, R223, 0x20, RZ ;  /* 0x00000020dfdc7824 */ /* 0x000fc600078e00ff */
[----:B------:R-:W-:Y:S02]  /*a510*/  UIMAD UR12, UR12, UR9, UR25 ;  /* 0x000000090c0c72a4 */ /* 0x000fe4000f8e0219 */
[----:B------:R-:W-:Y:S01]  /*a520*/  USHF.L.U32 UR4, UR24, 0x5, URZ ;  /* 0x0000000518047899 */ /* 0x000fe200080006ff */
[----:B------:R-:W-:Y:S01]  /*a530*/  IMAD.SHL.U32 R186, R223, 0x40, RZ ;  /* 0x00000040dfba7824 */ /* 0x000fe200078e00ff */
[----:B------:R-:W-:Y:S02]  /*a540*/  USHF.L.U64.HI UR12, UR24, 0x5, UR12 ;  /* 0x00000005180c7899 */ /* 0x000fe4000801020c */
[----:B------:R-:W-:Y:S01]  /*a550*/  ULEA UR13, UP0, UR8, UR4, 0x4 ;  /* 0x00000004080d7291 */ /* 0x000fe2000f8020ff */
[----:B------:R-:W-:Y:S01]  /*a560*/  SHF.R.U32.HI R219, RZ, 0x1, R223 ;  /* 0x00000001ffdb7819 */ /* 0x000fe200000116df */
[----:B------:R-:W-:Y:S01]  /*a570*/  IMAD.U32 R0, RZ, RZ, UR4 ;  /* 0x00000004ff007e24 */ /* 0x000fe2000f8e00ff */
[----:B------:R-:W-:Y:S01]  /*a580*/  LOP3.LUT R220, R220, 0x7c00, RZ, 0xc0, !PT ;  /* 0x00007c00dcdc7812 */ /* 0x000fe200078ec0ff */
[----:B------:R-:W-:Y:S01]  /*a590*/  ULEA.HI.X UR4, UR8, UR12, UR9, 0x4, UP0 ;  /* 0x0000000c08047291 */ /* 0x000fe200080f2409 */
[----:B------:R-:W-:Y:S01]  /*a5a0*/  LOP3.LUT R8, R219, 0x8, RZ, 0xc0, !PT ;  /* 0x00000008db087812 */ /* 0x000fe200078ec0ff */
[----:B------:R-:W-:Y:S01]  /*a5b0*/  IMAD.U32 R3, RZ, RZ, UR12 ;  /* 0x0000000cff037e24 */ /* 0x000fe2000f8e00ff */
[----:B------:R-:W-:Y:S01]  /*a5c0*/  LOP3.LUT R5, R220, 0x200, R186, 0xf8, !PT ;  /* 0x00000200dc057812 */ /* 0x000fe200078ef8ba */
[----:B------:R-:W-:Y:S01]  /*a5d0*/  IMAD.U32 R13, RZ, RZ, UR13 ;  /* 0x0000000dff0d7e24 */ /* 0x000fe2000f8e00ff */
[CC--:B------:R-:W-:Y:S01]  /*a5e0*/  @!P3 LEA R4, P5, R0.reuse, R240.reuse, 0x1 ;  /* 0x000000f00004b211 */ /* 0x0c0fe200078a08ff */
[----:B------:R-:W-:Y:S01]  /*a5f0*/  IMAD.U32 R14, RZ, RZ, UR4 ;  /* 0x00000004ff0e7e24 */ /* 0x000fe2000f8e00ff */
[----:B------:R-:W-:-:S02]  /*a600*/  @!P2 LEA R6, P1, R0, R240, 0x1 ;  /* 0x000000f00006a211 */ /* 0x000fc400078208ff */
[----:B------:R-:W-:Y:S02]  /*a610*/  LEA R2, P4, R13, R240, 0x1 ;  /* 0x000000f00d027211 */ /* 0x000fe400078808ff */
[--C-:B------:R-:W-:Y:S01]  /*a620*/  @!P2 LEA.HI.X R7, R0, R239, R3.reuse, 0x1, P1 ;  /* 0x000000ef0007a211 */ /* 0x100fe200008f0c03 */
[----:B------:R-:W-:Y:S01]  /*a630*/  VIADD R15, R226, UR6 ;  /* 0x00000006e20f7c36 */ /* 0x000fe20008000000 */
[----:B------:R-:W-:Y:S01]  /*a640*/  BAR.SYNC.DEFER_BLOCKING 0x0 ;  /* 0x0000000000007b1d */ /* 0x000fe20000010000 */
[----:B--2---:R-:W-:Y:S02]  /*a650*/  LOP3.LUT R8, R5, R183, R8, 0xf6, !PT ;  /* 0x000000b705087212 */ /* 0x004fe400078ef608 */
[-C--:B------:R-:W-:Y:S02]  /*a660*/  @!P3 LEA.HI.X R5, R0, R239.reuse, R3, 0x1, P5 ;  /* 0x000000ef0005b211 */ /* 0x080fe400028f0c03 */
[----:B------:R-:W-:Y:S01]  /*a670*/  LEA.HI.X R3, R13, R239, R14, 0x1, P4 ;  /* 0x000000ef0d037211 */ /* 0x000fe200020f0c0e */
[----:B---3--:R-:W-:-:S02]  /*a680*/  IMAD.MOV.U32 R242, RZ, RZ, R190 ;  /* 0x000000fffff27224 */ /* 0x008fc400078e00be */
[----:B------:R-:W-:Y:S01]  /*a690*/  @!PT LDS RZ, [RZ] ;  /* 0x00000000fffff984 */ /* 0x000fe20000000800 */
[----:B------:R-:W-:Y:S01]  /*a6a0*/  @!PT LDS RZ, [RZ] ;  /* 0x00000000fffff984 */ /* 0x000fe20000000800 */
[----:B------:R-:W-:Y:S01]  /*a6b0*/  @!PT LDS RZ, [RZ] ;  /* 0x00000000fffff984 */ /* 0x000fe20000000800 */
[----:B------:R-:W-:Y:S01]  /*a6c0*/  @!P3 LDGSTS.E.BYPASS.LTC128B.128 [R227+0xa000], desc[UR22][R4.64] ;  /* 0x0a00000004e3bfae */ /* 0x000fe2000b981a16 */
[----:B------:R-:W-:-:S03]  /*a6d0*/  LEA R0, R8, UR6, 0x1 ;  /* 0x0000000608007c11 */ /* 0x000fc6000f8e08ff */
[----:B------:R-:W-:Y:S04]  /*a6e0*/  @P3 STS.128 [R227+0xa000], RZ ;  /* 0x00a000ffe3003388 */ /* 0x000fe80000000c00 */
[----:B------:R-:W-:Y:S01]  /*a6f0*/  @!PT LDS RZ, [RZ] ;  /* 0x00000000fffff984 */ /* 0x000fe20000000800 */
[----:B------:R-:W-:Y:S01]  /*a700*/  @!PT LDS RZ, [RZ] ;  /* 0x00000000fffff984 */ /* 0x000fe20000000800 */
[----:B------:R-:W-:Y:S01]  /*a710*/  @!PT LDS RZ, [RZ] ;  /* 0x00000000fffff984 */ /* 0x000fe20000000800 */
[----:B------:R-:W-:Y:S01]  /*a720*/  @!P2 LDGSTS.E.BYPASS.LTC128B.128 [R227+0xb000], desc[UR22][R6.64+0x80] ;  /* 0x0b00008006e3afae */ /* 0x000fe2000b981a16 */
[----:B------:R-:W1:Y:S03]  /*a730*/  S2R R190, SR_CTAID.X ;  /* 0x0000000000be7919 */ /* 0x000e660000002500 */
        /* <DEDUP_REMOVED lines=13> */
[----:B------:R-:W3:Y:S01]  /*a810*/  LDSM.16.M88.4 R28, [R226+UR6+0x8800] ;  /* 0x00880006e21c783b */ /* 0x000ee20008000200 */
[----:B------:R-:W-:Y:S01]  /*a820*/  IMAD.MOV.U32 R13, RZ, RZ, 0x20 ;  /* 0x00000020ff0d7424 */ /* 0x000fe200078e00ff */
[----:B------:R-:W-:-:S02]  /*a830*/  SHF.R.U32.HI R183, RZ, 0x5, R223 ;  /* 0x00000005ffb77819 */ /* 0x000fc400000116df */
[----:B------:R-:W-:Y:S02]  /*a840*/  LDSM.16.M88.4 R20, [R0] ;  /* 0x000000000014783b */ /* 0x000fe40000000200 */
[----:B------:R-:W-:Y:S01]  /*a850*/  SEL R13, R13, 0xffffffe0, !P6 ;  /* 0xffffffe00d0d7807 */ /* 0x000fe20007000000 */
[----:B------:R-:W-:Y:S02]  /*a860*/  IMAD.MOV.U32 R243, RZ, RZ, R191 ;  /* 0x000000fffff37224 */ /* 0x000fe400078e00bf */
[----:B----4-:R-:W-:Y:S02]  /*a870*/  IMAD.MOV.U32 R234, RZ, RZ, R208 ;  /* 0x000000ffffea7224 */ /* 0x010fe400078e00d0 */
[----:B------:R-:W-:Y:S02]  /*a880*/  IMAD.MOV.U32 R235, RZ, RZ, R209 ;  /* 0x000000ffffeb7224 */ /* 0x000fe400078e00d1 */
[----:B-----5:R-:W-:Y:S02]  /*a890*/  IMAD.MOV.U32 R244, RZ, RZ, R210 ;  /* 0x000000fffff47224 */ /* 0x020fe400078e00d2 */
[----:B------:R-:W-:-:S02]  /*a8a0*/  IMAD.MOV.U32 R245, RZ, RZ, R211 ;  /* 0x000000fffff57224 */ /* 0x000fc400078e00d3 */
[----:B------:R-:W-:Y:S02]  /*a8b0*/  IMAD.MOV.U32 R236, RZ, RZ, R200 ;  /* 0x000000ffffec7224 */ /* 0x000fe400078e00c8 */
[----:B------:R-:W-:Y:S02]  /*a8c0*/  IMAD.MOV.U32 R237, RZ, RZ, R201 ;  /* 0x000000ffffed7224 */ /* 0x000fe400078e00c9 */
[----:B------:R-:W-:Y:S02]  /*a8d0*/  IMAD.MOV.U32 R246, RZ, RZ, R206 ;  /* 0x000000fffff67224 */ /* 0x000fe400078e00ce */
[----:B------:R-:W-:Y:S01]  /*a8e0*/  IMAD.MOV.U32 R247, RZ, RZ, R207 ;  /* 0x000000fffff77224 */ /* 0x000fe200078e00cf */
[----:B------:R-:W-:Y:S01]  /*a8f0*/  UIADD3 UR4, UPT, UPT, UR20, -0x3, URZ ;  /* 0xfffffffd14047890 */ /* 0x000fe2000fffe0ff */
[----:B--2---:R-:W-:Y:S01]  /*a900*/  IMAD.IADD R2, R15, 0x1, R13 ;  /* 0x000000010f027824 */ /* 0x004fe200078e020d */
[----:B------:R-:W-:Y:S01]  /*a910*/  SHF.R.U32.HI R231, RZ, 0x5, R223 ;  /* 0x00000005ffe77819 */ /* 0x000fe200000116df */
[----:B------:R-:W-:Y:S01]  /*a920*/  IMAD.IADD R3, R13, 0x1, R0 ;  /* 0x000000010d037824 */ /* 0x000fe200078e0200 */
[----:B------:R-:W0:Y:S04]  /*a930*/  LDGDEPBAR ;  /* 0x00000000000079af */ /* 0x000e280000000000 */
[----:B------:R-:W-:Y:S04]  /*a940*/  LDSM.16.M88.4 R132, [R2+0x8000] ;  /* 0x008000000284783b */ /* 0x000fe80000000200 */
[----:B------:R-:W2:Y:S04]  /*a950*/  LDSM.16.M88.4 R4, [R3+0x2000] ;  /* 0x002000000304783b */ /* 0x000ea80000000200 */
[----:B------:R4:W5:Y:S01]  /*a960*/  LDSM.16.M88.4 R136, [R2+0x8800] ;  /* 0x008800000288783b */ /* 0x0009620000000200 */
[----:B-1----:R-:W-:Y:S01]  /*a970*/  IMAD R190, R190, 0x8, R183 ;  /* 0x00000008bebe7824 */ /* 0x002fe200078e02b7 */
[----:B---3--:R-:W-:Y:S02]  /*a980*/  HMMA.16816.F32.BF16 R192, R16, R32, RZ ;  /* 0x0000002010c0723c */ /* 0x008fe400000418ff */
[----:B------:R-:W1:Y:S01]  /*a990*/  LDSM.16.M88.4 R24, [R3] ;  /* 0x000000000318783b */ /* 0x000e620000000200 */
[----:B------:R-:W-:-:S04]  /*a9a0*/  VIADD R190, R190, 0x4 ;  /* 0x00000004bebe7836 */ /* 0x000fc80000000000 */
[----:B------:R-:W-:Y:S01]  /*a9b0*/  IMAD.WIDE.U32 R190, R190, -0x326172a9, RZ ;  /* 0xcd9e8d57bebe7825 */ /* 0x000fe200078e00ff */
[----:B------:R-:W-:Y:S03]  /*a9c0*/  HMMA.16816.F32.BF16 R184, R16, R28, RZ ;  /* 0x0000001c10b8723c */ /* 0x000fe600000418ff */
[----:B------:R-:W-:Y:S02]  /*a9d0*/  IMAD.MOV.U32 R232, RZ, RZ, R190 ;  /* 0x000000ffffe87224 */ /* 0x000fe400078e00be */
[----:B------:R-:W-:-:S03]  /*a9e0*/  IMAD.MOV.U32 R233, RZ, RZ, R191 ;  /* 0x000000ffffe97224 */ /* 0x000fc600078e00bf */
[----:B------:R-:W-:Y:S01]  /*a9f0*/  HMMA.16816.F32.BF16 R188, R16, R34, RZ ;  /* 0x0000002210bc723c */ /* 0x000fe200000418ff */
[----:B------:R-:W-:Y:S02]  /*aa00*/  IMAD.IADD R14, R15, 0x1, R238 ;  /* 0x000000010f0e7824 */ /* 0x000fe400078e02ee */
[----:B----4-:R-:W-:-:S03]  /*aa10*/  IMAD.IADD R2, R238, 0x1, R0 ;  /* 0x00000001ee027824 */ /* 0x010fc600078e0200 */
[----:B------:R-:W-:Y:S02]  /*aa20*/  LDSM.16.M88.4 R172, [R14+0x8000] ;  /* 0x008000000eac783b */ /* 0x000fe40000000200 */
[----:B------:R-:W-:Y:S02]  /*aa30*/  HMMA.16816.F32.BF16 R180, R16, R30, RZ ;  /* 0x0000001e10b4723c */ /* 0x000fe400000418ff */
[----:B------:R-:W3:Y:S04]  /*aa40*/  LDSM.16.M88.4 R16, [R2+0x2000] ;  /* 0x002000000210783b */ /* 0x000ee80000000200 */
[----:B------:R-:W4:Y:S02]  /*aa50*/  LDSM.16.M88.4 R176, [R14+0x8800] ;  /* 0x008800000eb0783b */ /* 0x000f240000000200 */
[C---:B--2---:R-:W-:Y:S08]  /*aa60*/  HMMA.16816.F32.BF16 R192, R4.reuse, R132, R192 ;  /* 0x0000008404c0723c */ /* 0x044ff000000418c0 */
[C---:B-----5:R-:W-:Y:S08]  /*aa70*/  HMMA.16816.F32.BF16 R184, R4.reuse, R136, R184 ;  /* 0x0000008804b8723c */ /* 0x060ff000000418b8 */
[C---:B------:R-:W-:Y:S08]  /*aa80*/  HMMA.16816.F32.BF16 R188, R4.reuse, R134, R188 ;  /* 0x0000008604bc723c */ /* 0x040ff000000418bc */
[----:B------:R-:W-:Y:S08]  /*aa90*/  HMMA.16816.F32.BF16 R212, R4, R138, R180 ;  /* 0x0000008a04d4723c */ /* 0x000ff000000418b4 */
[C---:B------:R-:W-:Y:S08]  /*aaa0*/  HMMA.16816.F32.BF16 R4, R20.reuse, R28, RZ ;  /* 0x0000001c1404723c */ /* 0x040ff000000418ff */
[C---:B------:R-:W-:Y:S08]  /*aab0*/  HMMA.16816.F32.BF16 R196, R20.reuse, R32, RZ ;  /* 0x0000002014c4723c */ /* 0x040ff000000418ff */
[C---:B------:R-:W-:Y:S08]  /*aac0*/  HMMA.16816.F32.BF16 R32, R20.reuse, R34, RZ ;  /* 0x000000221420723c */ /* 0x040ff000000418ff */
[----:B------:R-:W-:Y:S01]  /*aad0*/  HMMA.16816.F32.BF16 R28, R20, R30, RZ ;  /* 0x0000001e141c723c */ /* 0x000fe200000418ff */
[----:B------:R-:W2:Y:S01]  /*aae0*/  LDSM.16.M88.4 R20, [R2] ;  /* 0x000000000214783b */ /* 0x000ea20000000200 */
[----:B------:R-:W-:-:S06]  /*aaf0*/  IMAD.IADD R8, R13, 0x1, R2 ;  /* 0x000000010d087824 */ /* 0x000fcc00078e0202 */
[----:B-1----:R-:W-:Y:S01]  /*ab00*/  HMMA.16816.F32.BF16 R208, R24, R136, R4 ;  /* 0x0000008818d0723c */ /* 0x002fe20000041804 */
[----:B------:R-:W-:-:S04]  /*ab10*/  IMAD.IADD R4, R15, 0x1, R238 ;  /* 0x000000010f047824 */ /* 0x000fc800078e02ee */
[----:B------:R-:W-:Y:S02]  /*ab20*/  IMAD.IADD R13, R13, 0x1, R4 ;  /* 0x000000010d0d7824 */ /* 0x000fe400078e0204 */
[----:B------:R-:W-:Y:S01]  /*ab30*/  LDSM.16.M88.4 R4, [R8+0x2000] ;  /* 0x002000000804783b */ /* 0x000fe20000000200 */
[C---:B------:R-:W-:Y:S08]  /*ab40*/  HMMA.16816.F32.BF16 R180, R24.reuse, R132, R196 ;  /* 0x0000008418b4723c */ /* 0x040ff000000418c4 */
[C---:B------:R-:W-:Y:S01]  /*ab50*/  HMMA.16816.F32.BF16 R132, R24.reuse, R134, R32 ;  /* 0x000000861884723c */ /* 0x040fe20000041820 */
[----:B------:R-:W1:Y:S07]  /*ab60*/  LDSM.16.M88.4 R32, [R13+0x8000] ;  /* 0x008000000d20783b */ /* 0x000e6e0000000200 */
[----:B------:R-:W-:Y:S01]  /*ab70*/  HMMA.16816.F32.BF16 R24, R24, R138, R28 ;  /* 0x0000008a1818723c */ /* 0x000fe2000004181c */
[----:B------:R-:W5:Y:S04]  /*ab80*/  LDSM.16.M88.4 R28, [R13+0x8800] ;  /* 0x008800000d1c783b */ /* 0x000f680000000200 */
[----:B------:R-:W-:Y:S03]  /*ab90*/  LDSM.16.M88.4 R136, [R226+UR6+0x9000] ;  /* 0x00900006e288783b */ /* 0x000fe60008000200 */
[C---:B---3--:R-:W-:Y:S08]  /*aba0*/  HMMA.16816.F32.BF16 R200, R16.reuse, R172, R192 ;  /* 0x000000ac10c8723c */ /* 0x048ff000000418c0 */
[C---:B----4-:R-:W-:Y:S08]  /*abb0*/  HMMA.16816.F32.BF16 R204, R16.reuse, R176, R184 ;  /* 0x000000b010cc723c */ /* 0x050ff000000418b8 */
[C---:B------:R-:W-:Y:S08]  /*abc0*/  HMMA.16816.F32.BF16 R196, R16.reuse, R174, R188 ;  /* 0x000000ae10c4723c */ /* 0x040ff000000418bc */
[----:B------:R-:W-:Y:S01]  /*abd0*/  HMMA.16816.F32.BF16 R192, R16, R178, R212 ;  /* 0x000000b210c0723c */ /* 0x000fe200000418d4 */
[----:B------:R-:W3:Y:S07]  /*abe0*/  LDSM.16.M88.4 R16, [R8] ;  /* 0x000000000810783b */ /* 0x000eee0000000200 */
[C---:B--2---:R-:W-:Y:S08]  /*abf0*/  HMMA.16816.F32.BF16 R188, R20.reuse, R172, R180 ;  /* 0x000000ac14bc723c */ /* 0x044ff000000418b4 */
[C---:B------:R-:W-:Y:S01]  /*ac00*/  HMMA.16816.F32.BF16 R184, R20.reuse, R174, R132 ;  /* 0x000000ae14b8723c */ /* 0x040fe20000041884 */
[----:B------:R-:W-:Y:S07]  /*ac10*/  LDSM.16.M88.4 R132, [R226+UR6+0x9800] ;  /* 0x00980006e284783b */ /* 0x000fee0008000200 */
[C---:B------:R-:W-:Y:S08]  /*ac20*/  HMMA.16816.F32.BF16 R180, R20.reuse, R176, R208 ;  /* 0x000000b014b4723c */ /* 0x040ff000000418d0 */
[----:B------:R-:W-:Y:S01]  /*ac30*/  HMMA.16816.F32.BF16 R20, R20, R178, R24 ;  /* 0x000000b21414723c */ /* 0x000fe20000041818 */
[----:B------:R-:W2:Y:S07]  /*ac40*/  LDSM.16.M88.4 R24, [R0+0x6000] ;  /* 0x006000000018783b */ /* 0x000eae0000000200 */
[C---:B-1----:R-:W-:Y:S08]  /*ac50*/  HMMA.16816.F32.BF16 R172, R4.reuse, R32, R200 ;  /* 0x0000002004ac723c */ /* 0x042ff000000418c8 */
[C---:B-----5:R-:W-:Y:S08]  /*ac60*/  HMMA.16816.F32.BF16 R208, R4.reuse, R28, R204 ;  /* 0x0000001c04d0723c */ /* 0x060ff000000418cc */
[C---:B------:R-:W-:Y:S08]  /*ac70*/  HMMA.16816.F32.BF16 R176, R4.reuse, R34, R196 ;  /* 0x0000002204b0723c */ /* 0x040ff000000418c4 */
[----:B------:R-:W-:Y:S01]  /*ac80*/  HMMA.16816.F32.BF16 R204, R4, R30, R192 ;  /* 0x0000001e04cc723c */ /* 0x000fe200000418c0 */
[----:B------:R-:W-:-:S07]  /*ac90*/  IMAD.MOV.U32 R4, RZ, RZ, 0x20 ;  /* 0x00000020ff047424 */ /* 0x000fce00078e00ff */
[C---:B---3--:R-:W-:Y:S08]  /*aca0*/  HMMA.16816.F32.BF16 R200, R16.reuse, R32, R188 ;  /* 0x0000002010c8723c */ /* 0x048ff000000418bc */
[C---:B------:R-:W-:Y:S08]  /*acb0*/  HMMA.16816.F32.BF16 R188, R16.reuse, R34, R184 ;  /* 0x0000002210bc723c */ /* 0x040ff000000418b8 */
[C---:B------:R-:W-:Y:S08]  /*acc0*/  HMMA.16816.F32.BF16 R196, R16.reuse, R28, R180 ;  /* 0x0000001c10c4723c */ /* 0x040ff000000418b4 */
[----:B------:R-:W-:Y:S01]  /*acd0*/  HMMA.16816.F32.BF16 R192, R16, R30, R20 ;  /* 0x0000001e10c0723c */ /* 0x000fe20000041814 */
[----:B------:R1:W3:Y:S01]  /*ace0*/  LDSM.16.M88.4 R16, [R0+0x4000] ;  /* 0x004000000010783b */ /* 0x0002e20000000200 */
[----:B------:R-:W-:-:S03]  /*acf0*/  SEL R4, R4, 0xffffffe0, !P6 ;  /* 0xffffffe004047807 */ /* 0x000fc60007000000 */
[----:B------:R-:W-:Y:S02]  /*ad00*/  LDSM.16.M88.4 R20, [R3+0x4000] ;  /* 0x004000000314783b */ /* 0x000fe40000000200 */
[----:B-1----:R-:W-:Y:S02]  /*ad10*/  IMAD.IADD R0, R15, 0x1, R4 ;  /* 0x000000010f007824 */ /* 0x002fe400078e0204 */
[----:B------:R-:W-:Y:S04]  /*ad20*/  LDSM.16.M88.4 R4, [R3+0x6000] ;  /* 0x006000000304783b */ /* 0x000fe80000000200 */
[----:B------:R-:W1:Y:S04]  /*ad30*/  LDSM.16.M88.4 R28, [R0+0x9000] ;  /* 0x00900000001c783b */ /* 0x000e680000000200 */
[----:B------:R-:W4:Y:S01]  /*ad40*/  LDSM.16.M88.4 R32, [R0+0x9800] ;  /* 0x009800000020783b */ /* 0x000f220000000200 */
[C---:B--2---:R-:W-:Y:S08]  /*ad50*/  HMMA.16816.F32.BF16 R176, R24.reuse, R138, R176 ;  /* 0x0000008a18b0723c */ /* 0x044ff000000418b0 */
[-C--:B------:R-:W-:Y:S08]  /*ad60*/  HMMA.16816.F32.BF16 R184, R24, R136.reuse, R172 ;  /* 0x0000008818b8723c */ /* 0x080ff000000418ac */
[C---:B---3--:R-:W-:Y:S08]  /*ad70*/  HMMA.16816.F32.BF16 R180, R16.reuse, R136, R200 ;  /* 0x0000008810b4723c */ /* 0x048ff000000418c8 */
[----:B------:R-:W-:Y:S01]  /*ad80*/  HMMA.16816.F32.BF16 R188, R16, R138, R188 ;  /* 0x0000008a10bc723c */ /* 0x000fe200000418bc */
[----:B------:R-:W-:Y:S07]  /*ad90*/  LDSM.16.M88.4 R136, [R14+0x9000] ;  /* 0x009000000e88783b */ /* 0x000fee0000000200 */
[C---:B------:R-:W-:Y:S08]  /*ada0*/  HMMA.16816.F32.BF16 R172, R24.reuse, R132, R208 ;  /* 0x0000008418ac723c */ /* 0x040ff000000418d0 */
[----:B------:R-:W-:Y:S08]  /*adb0*/  HMMA.16816.F32.BF16 R24, R24, R134, R204 ;  /* 0x000000861818723c */ /* 0x000ff000000418cc */
[C---:B------:R-:W-:Y:S08]  /*adc0*/  HMMA.16816.F32.BF16 R196, R16.reuse, R132, R196 ;  /* 0x0000008410c4723c */ /* 0x040ff000000418c4 */
[----:B------:R-:W-:Y:S01]  /*add0*/  HMMA.16816.F32.BF16 R200, R16, R134, R192 ;  /* 0x0000008610c8723c */ /* 0x000fe200000418c0 */
[----:B------:R-:W2:Y:S04]  /*ade0*/  LDSM.16.M88.4 R16, [R2+0x4000] ;  /* 0x004000000210783b */ /* 0x000ea80000000200 */
[----:B------:R-:W-:Y:S03]  /*adf0*/  LDSM.16.M88.4 R132, [R13+0x9000] ;  /* 0x009000000d84783b */ /* 0x000fe60000000200 */
[C---:B-1----:R-:W-:Y:S08]  /*ae00*/  HMMA.16816.F32.BF16 R208, R4.reuse, R30, R176 ;  /* 0x0000001e04d0723c */ /* 0x042ff000000418b0 */
[-C--:B------:R-:W-:Y:S08]  /*ae10*/  HMMA.16816.F32.BF16 R212, R4, R28.reuse, R184 ;  /* 0x0000001c04d4723c */ /* 0x080ff000000418b8 */
[C---:B------:R-:W-:Y:S08]  /*ae20*/  HMMA.16816.F32.BF16 R176, R20.reuse, R28, R180 ;  /* 0x0000001c14b0723c */ /* 0x040ff000000418b4 */
[----:B------:R-:W-:Y:S01]  /*ae30*/  HMMA.16816.F32.BF16 R188, R20, R30, R188 ;  /* 0x0000001e14bc723c */ /* 0x000fe200000418bc */
[----:B------:R-:W1:Y:S07]  /*ae40*/  LDSM.16.M88.4 R28, [R14+0x9800] ;  /* 0x009800000e1c783b */ /* 0x000e6e0000000200 */
[C---:B----4-:R-:W-:Y:S08]  /*ae50*/  HMMA.16816.F32.BF16 R204, R4.reuse, R32, R172 ;  /* 0x0000002004cc723c */ /* 0x050ff000000418ac */
[----:B------:R-:W-:Y:S01]  /*ae60*/  HMMA.16816.F32.BF16 R192, R4, R34, R24 ;  /* 0x0000002204c0723c */ /* 0x000fe20000041818 */
[----:B------:R3:W4:Y:S04]  /*ae70*/  LDSM.16.M88.4 R4, [R2+0x6000] ;  /* 0x006000000204783b */ /* 0x0007280000000200 */
[----:B------:R-:W5:Y:S03]  /*ae80*/  LDSM.16.M88.4 R24, [R8+0x4000] ;  /* 0x004000000818783b */ /* 0x000f660000000200 */
[C---:B------:R-:W-:Y:S01]  /*ae90*/  HMMA.16816.F32.BF16 R184, R20.reuse, R32, R196 ;  /* 0x0000002014b8723c */ /* 0x040fe200000418c4 */
[----:B------:R-:W5:Y:S07]  /*aea0*/  S2R R236, SR_CTAID.X ;  /* 0x0000000000ec7919 */ /* 0x000f6e0000002500 */
[----:B------:R-:W-:Y:S01]  /*aeb0*/  HMMA.16816.F32.BF16 R172, R20, R34, R200 ;  /* 0x0000002214ac723c */ /* 0x000fe200000418c8 */
[----:B------:R-:W5:Y:S04]  /*aec0*/  LDSM.16.M88.4 R32, [R13+0x9800] ;  /* 0x009800000d20783b */ /* 0x000f680000000200 */
[----:B------:R-:W5:Y:S01]  /*aed0*/  LDSM.16.M88.4 R20, [R8+0x6000] ;  /* 0x006000000814783b */ /* 0x000f620000000200 */
[----:B------:R-:W-:Y:S01]  /*aee0*/  IMAD.SHL.U32 R3, R223, 0x2, RZ ;  /* 0x00000002df037824 */ /* 0x000fe200078e00ff */
[----:B------:R-:W-:-:S04]  /*aef0*/  DEPBAR.LE SB0, 0x0 ;  /* 0x000080000000791a */ /* 0x000fc80000000000 */
[----:B--2---:R-:W-:Y:S01]  /*af00*/  HMMA.16816.F32.BF16 R176, R16, R136, R176 ;  /* 0x0000008810b0723c */ /* 0x004fe200000418b0 */
[----:B------:R-:W-:Y:S01]  /*af10*/  IMAD.U32 R0, RZ, RZ, UR31 ;  /* 0x0000001fff007e24 */ /* 0x000fe2000f8e00ff */
[----:B------:R-:W-:Y:S01]  /*af20*/  LOP3.LUT R3, R3, 0x6, RZ, 0xc0, !PT ;  /* 0x0000000603037812 */ /* 0x000fe200078ec0ff */
[----:B---3--:R-:W-:-:S05]  /*af30*/  IMAD.U32 R2, RZ, RZ, UR20 ;  /* 0x00000014ff027e24 */ /* 0x008fca000f8e00ff */
[C---:B------:R-:W-:Y:S08]  /*af40*/  HMMA.16816.F32.BF16 R188, R16.reuse, R138, R188 ;  /* 0x0000008a10bc723c */ /* 0x040ff000000418bc */
[C---:B-1----:R-:W-:Y:S08]  /*af50*/  HMMA.16816.F32.BF16 R184, R16.reuse, R28, R184 ;  /* 0x0000001c10b8723c */ /* 0x042ff000000418b8 */
[----:B------:R-:W-:Y:S08]  /*af60*/  HMMA.16816.F32.BF16 R16, R16, R30, R172 ;  /* 0x0000001e1010723c */ /* 0x000ff000000418ac */
[----:B----4-:R-:W-:Y:S08]  /*af70*/  HMMA.16816.F32.BF16 R180, R4, R136, R212 ;  /* 0x0000008804b4723c */ /* 0x010ff000000418d4 */
[----:B-----5:R-:W-:Y:S01]  /*af80*/  HMMA.16816.F32.BF16 R176, R24, R132, R176 ;  /* 0x0000008418b0723c */ /* 0x020fe200000418b0 */
[----:B------:R-:W-:-:S07]  /*af90*/  IMAD R236, R236, 0x8, R231 ;  /* 0x00000008ecec7824 */ /* 0x000fce00078e02e7 */
[C---:B------:R-:W-:Y:S08]  /*afa0*/  HMMA.16816.F32.BF16 R208, R4.reuse, R138, R208 ;  /* 0x0000008a04d0723c */ /* 0x040ff000000418d0 */
[C---:B------:R-:W-:Y:S08]  /*afb0*/  HMMA.16816.F32.BF16 R204, R4.reuse, R28, R204 ;  /* 0x0000001c04cc723c */ /* 0x040ff000000418cc */
[----:B------:R-:W-:Y:S01]  /*afc0*/  HMMA.16816.F32.BF16 R192, R4, R30, R192 ;  /* 0x0000001e04c0723c */ /* 0x000fe200000418c0 */
[----:B------:R-:W-:Y:S01]  /*afd0*/  LOP3.LUT R4, R0, UR4, R237, 0x96, !PT ;  /* 0x0000000400047c12 */ /* 0x000fe2000f8e96ed */
[----:B------:R-:W-:-:S02]  /*afe0*/  IMAD R0, R2, 0x20, R3 ;  /* 0x0000002002007824 */ /* 0x000fc400078e0203 */
[----:B------:R-:W-:Y:S02]  /*aff0*/  IMAD.U32 R3, RZ, RZ, UR30 ;  /* 0x0000001eff037e24 */ /* 0x000fe4000f8e00ff */
[----:B------:R-:W-:Y:S02]  /*b000*/  VIADD R2, R0, 0xffffffa0 ;  /* 0xffffffa000027836 */ /* 0x000fe40000000000 */
[----:B------:R-:W-:-:S04]  /*b010*/  IMAD.WIDE.U32 R4, R4, -0x326172a9, RZ ;  /* 0xcd9e8d5704047825 */ /* 0x000fc800078e00ff */
[----:B------:R-:W-:-:S04]  /*b020*/  IMAD.WIDE.U32 R236, R236, -0x326172a9, RZ ;  /* 0xcd9e8d57ecec7825 */ /* 0x000fc800078e00ff */
[----:B------:R-:W-:Y:S01]  /*b030*/  VIADD R7, R3, 0x9e3779b9 ;  /* 0x9e3779b903077836 */ /* 0x000fe20000000000 */
[----:B------:R-:W-:Y:S01]  /*b040*/  I2FP.F32.U32 R3, R2 ;  /* 0x0000000200037245 */ /* 0x000fe20000201000 */
[----:B------:R-:W-:Y:S01]  /*b050*/  HMMA.16816.F32.BF16 R136, R24, R34, R16 ;  /* 0x000000221888723c */ /* 0x000fe20000041810 */
[----:B------:R-:W-:Y:S02]  /*b060*/  IMAD.U32 R6, RZ, RZ, UR30 ;  /* 0x0000001eff067e24 */ /* 0x000fe4000f8e00ff */
[C-C-:B------:R-:W-:Y:S02]  /*b070*/  LOP3.LUT R13, R7.reuse, R236, R5.reuse, 0x96, !PT ;  /* 0x000000ec070d7212 */ /* 0x140fe400078e9605 */
[----:B------:R-:W-:Y:S01]  /*b080*/  LOP3.LUT R15, R7, R232, R5, 0x96, !PT ;  /* 0x000000e8070f7212 */ /* 0x000fe200078e9605 */
[----:B------:R-:W-:Y:S02]  /*b090*/  FFMA.FTZ R5, R3, UR5, R176 ;  /* 0x0000000503057c23 */ /* 0x000fe400080100b0 */
[----:B------:R-:W-:Y:S01]  /*b0a0*/  HMMA.16816.F32.BF16 R28, R20, R132, R180 ;  /* 0x00000084141c723c */ /* 0x000fe200000418b4 */
[----:B------:R-:W-:Y:S01]  /*b0b0*/  ISETP.GE.AND P1, PT, R2, R10, PT ;  /* 0x0000000a0200720c */ /* 0x000fe20003f26270 */
[----:B------:R-:W-:Y:S01]  /*b0c0*/  VIADD R6, R6, 0x3c6ef372 ;  /* 0x3c6ef37206067836 */ /* 0x000fe20000000000 */
[----:B------:R-:W-:-:S02]  /*b0d0*/  ISETP.GE.AND P5, PT, R2, R9, PT ;  /* 0x000000090200720c */ /* 0x000fc40003fa6270 */
[----:B------:R-:W-:Y:S02]  /*b0e0*/  FSEL R180, R5, -INF , !P1 ;  /* 0xff80000005b47808 */ /* 0x000fe40004800000 */
[C---:B------:R-:W-:Y:S02]  /*b0f0*/  ISETP.GE.AND P4, PT, R2.reuse, R11, PT ;  /* 0x0000000b0200720c */ /* 0x040fe40003f86270 */
[----:B------:R-:W-:Y:S01]  /*b100*/  ISETP.GE.AND P1, PT, R2, R12, PT ;  /* 0x0000000c0200720c */ /* 0x000fe20003f26270 */
[----:B------:R-:W-:Y:S01]  /*b110*/  VIADD R2, R0, 0xffffffb8 ;  /* 0xffffffb800027836 */ /* 0x000fe20000000000 */
[CC--:B------:R-:W-:Y:S01]  /*b120*/  LOP3.LUT R8, R6.reuse, R4.reuse, R247, 0x96, !PT ;  /* 0x0000000406087212 */ /* 0x0c0fe200078e96f7 */
[----:B------:R-:W-:Y:S01]  /*b130*/  HMMA.16816.F32.BF16 R192, R20, R34, R192 ;  /* 0x0000002214c0723c */ /* 0x000fe200000418c0 */
[----:B------:R-:W-:Y:S01]  /*b140*/  LOP3.LUT R14, R6, R4, R243, 0x96, !PT ;  /* 0x00000004060e7212 */ /* 0x000fe200078e96f3 */
[----:B------:R-:W-:Y:S01]  /*b150*/  FFMA.FTZ R6, R3, UR5, R178 ;  /* 0x0000000503067c23 */ /* 0x000fe200080100b2 */
[----:B------:R-:W-:-:S04]  /*b160*/  I2FP.F32.U32 R4, R2 ;  /* 0x0000000200047245 */ /* 0x000fc80000201000 */
[----:B------:R-:W-:Y:S01]  /*b170*/  FSEL R182, R6, -INF , !P5 ;  /* 0xff80000006b67808 */ /* 0x000fe20006800000 */
[----:B------:R-:W-:Y:S01]  /*b180*/  FFMA.FTZ R6, R4, UR5, R136 ;  /* 0x0000000504067c23 */ /* 0x000fe20008010088 */
[C---:B------:R-:W-:Y:S01]  /*b190*/  FFMA.FTZ R7, R3.reuse, UR5, R28 ;  /* 0x0000000503077c23 */ /* 0x040fe2000801001c */
[----:B------:R-:W-:Y:S01]  /*b1a0*/  FFMA.FTZ R5, R3, UR5, R30 ;  /* 0x0000000503057c23 */ /* 0x000fe2000801001e */
[----:B------:R-:W-:Y:S01]  /*b1b0*/  ISETP.GE.AND P5, PT, R2, R10, PT ;  /* 0x0000000a0200720c */ /* 0x000fe20003fa6270 */
        /* <DEDUP_REMOVED lines=10> */
[----:B------:R-:W-:Y:S01]  /*b260*/  FFMA.FTZ R7, R4, UR5, R192 ;  /* 0x0000000504077c23 */ /* 0x000fe200080100c0 */
[----:B------:R-:W-:Y:S01]  /*b270*/  FSEL R233, R6, -INF , !P4 ;  /* 0xff80000006e97808 */ /* 0x000fe20006000000 */
[----:B------:R-:W-:Y:S01]  /*b280*/  FFMA.FTZ R4, R4, UR5, R194 ;  /* 0x0000000504047c23 */ /* 0x000fe200080100c2 */
[C---:B------:R-:W-:Y:S01]  /*b290*/  ISETP.GE.AND P1, PT, R2.reuse, R11, PT ;  /* 0x0000000b0200720c */ /* 0x040fe20003f26270 */
[----:B------:R-:W-:Y:S01]  /*b2a0*/  FFMA.FTZ R6, R5, UR5, R177 ;  /* 0x0000000505067c23 */ /* 0x000fe200080100b1 */
[----:B------:R-:W-:Y:S01]  /*b2b0*/  BAR.SYNC.DEFER_BLOCKING 0x0 ;  /* 0x0000000000007b1d */ /* 0x000fe20000010000 */
[----:B------:R-:W-:Y:S01]  /*b2c0*/  ISETP.GE.AND P5, PT, R2, R12, PT ;  /* 0x0000000c0200720c */ /* 0x000fe20003fa6270 */
[----:B------:R-:W-:Y:S01]  /*b2d0*/  VIADD R2, R0, 0xffffffa8 ;  /* 0xffffffa800027836 */ /* 0x000fe20000000000 */
[----:B------:R-:W-:-:S02]  /*b2e0*/  ISETP.GE.AND P4, PT, R3, R10, PT ;  /* 0x0000000a0300720c */ /* 0x000fc40003f86270 */
[----:B------:R-:W-:Y:S02]  /*b2f0*/  FSEL R208, R7, -INF , !P1 ;  /* 0xff80000007d07808 */ /* 0x000fe40004800000 */
[----:B------:R-:W-:Y:S01]  /*b300*/  FSEL R35, R6, -INF , !P4 ;  /* 0xff80000006237808 */ /* 0x000fe20006000000 */
[----:B------:R-:W-:Y:S01]  /*b310*/  FFMA.FTZ R6, R5, UR5, R179 ;  /* 0x0000000505067c23 */ /* 0x000fe200080100b3 */
[----:B------:R-:W-:Y:S02]  /*b320*/  FSEL R209, R4, -INF , !P5 ;  /* 0xff80000004d17808 */ /* 0x000fe40006800000 */
[----:B------:R-:W-:Y:S02]  /*b330*/  ISETP.GE.AND P1, PT, R3, R9, PT ;  /* 0x000000090300720c */ /* 0x000fe40003f26270 */
[----:B------:R-:W-:Y:S01]  /*b340*/  I2FP.F32.U32 R4, R2 ;  /* 0x0000000200047245 */ /* 0x000fe20000201000 */
[C---:B------:R-:W-:Y:S01]  /*b350*/  FFMA.FTZ R7, R5.reuse, UR5, R29 ;  /* 0x0000000505077c23 */ /* 0x040fe2000801001d */
[----:B------:R-:W-:Y:S01]  /*b360*/  FSEL R172, R6, -INF , !P1 ;  /* 0xff80000006ac7808 */ /* 0x000fe20004800000 */
[----:B------:R-:W-:Y:S01]  /*b370*/  FFMA.FTZ R5, R5, UR5, R31 ;  /* 0x0000000505057c23 */ /* 0x000fe2000801001f */
[C---:B------:R-:W-:Y:S01]  /*b380*/  ISETP.GE.AND P5, PT, R3.reuse, R11, PT ;  /* 0x0000000b0300720c */ /* 0x040fe20003fa6270 */
[----:B------:R-:W-:Y:S01]  /*b390*/  FFMA.FTZ R6, R4, UR5, R132 ;  /* 0x0000000504067c23 */ /* 0x000fe20008010084 */
[----:B------:R-:W-:Y:S01]  /*b3a0*/  ISETP.GE.AND P4, PT, R3, R12, PT ;  /* 0x0000000c0300720c */ /* 0x000fe20003f86270 */
[----:B------:R-:W-:Y:S01]  /*b3b0*/  VIADD R3, R0, 0xffffffa9 ;  /* 0xffffffa900037836 */ /* 0x000fe20000000000 */
[----:B------:R-:W-:Y:S01]  /*b3c0*/  ISETP.GE.AND P1, PT, R2, R10, PT ;  /* 0x0000000a0200720c */ /* 0x000fe20003f26270 */
[----:B------:R-:W-:Y:S01]  /*b3d0*/  HMMA.16816.F32.BF16 R24, R24, R32, R184 ;  /* 0x000000201818723c */ /* 0x000fe200000418b8 */
[----:B------:R-:W-:-:S02]  /*b3e0*/  FSEL R138, R7, -INF , !P5 ;  /* 0xff800000078a7808 */ /* 0x000fc40006800000 */
[----:B------:R-:W-:Y:S01]  /*b3f0*/  FSEL R34, R6, -INF , !P1 ;  /* 0xff80000006227808 */ /* 0x000fe20004800000 */
[----:B------:R-:W-:Y:S01]  /*b400*/  FFMA.FTZ R6, R4, UR5, R134 ;  /* 0x0000000504067c23 */ /* 0x000fe20008010086 */
[----:B------:R-:W-:Y:S02]  /*b410*/  FSEL R175, R5, -INF , !P4 ;  /* 0xff80000005af7808 */ /* 0x000fe40006000000 */
[----:B------:R-:W-:Y:S02]  /*b420*/  ISETP.GE.AND P5, PT, R2, R9, PT ;  /* 0x000000090200720c */ /* 0x000fe40003fa6270 */
[----:B------:R-:W-:Y:S01]  /*b430*/  I2FP.F32.U32 R5, R3 ;  /* 0x0000000300057245 */ /* 0x000fe20000201000 */
[----:B------:R-:W-:Y:S01]  /*b440*/  HMMA.16816.F32.BF16 R20, R20, R32, R204 ;  /* 0x000000201414723c */ /* 0x000fe200000418cc */
[----:B------:R-:W-:Y:S01]  /*b450*/  FSEL R33, R6, -INF , !P5 ;  /* 0xff80000006217808 */ /* 0x000fe20006800000 */
[----:B------:R-:W-:Y:S01]  /*b460*/  FFMA.FTZ R7, R4, UR5, R16 ;  /* 0x0000000504077c23 */ /* 0x000fe20008010010 */
[C---:B------:R-:W-:Y:S01]  /*b470*/  ISETP.GE.AND P4, PT, R2.reuse, R11, PT ;  /* 0x0000000b0200720c */ /* 0x040fe20003f86270 */
[----:B------:R-:W-:Y:S01]  /*b480*/  FFMA.FTZ R6, R5, UR5, R133 ;  /* 0x0000000505067c23 */ /* 0x000fe20008010085 */
[----:B------:R-:W-:Y:S01]  /*b490*/  ISETP.GE.AND P1, PT, R2, R12, PT ;  /* 0x0000000c0200720c */ /* 0x000fe20003f26270 */
[----:B------:R-:W-:Y:S01]  /*b4a0*/  FFMA.FTZ R4, R4, UR5, R18 ;  /* 0x0000000504047c23 */ /* 0x000fe20008010012 */
[----:B------:R-:W-:Y:S01]  /*b4b0*/  ISETP.GE.AND P5, PT, R3, R10, PT ;  /* 0x0000000a0300720c */ /* 0x000fe20003fa6270 */
[----:B------:R-:W-:Y:S01]  /*b4c0*/  VIADD R2, R0, 0xffffffb0 ;  /* 0xffffffb000027836 */ /* 0x000fe20000000000 */
[----:B------:R-:W-:-:S02]  /*b4d0*/  FSEL R173, R7, -INF , !P4 ;  /* 0xff80000007ad7808 */ /* 0x000fc40006000000 */
        /* <DEDUP_REMOVED lines=10> */
[----:B------:R-:W-:-:S02]  /*b580*/  ISETP.GE.AND P5, PT, R3, R12, PT ;  /* 0x0000000c0300720c */ /* 0x000fc40003fa6270 */
[----:B------:R-:W-:Y:S01]  /*b590*/  ISETP.GE.AND P4, PT, R2, R10, PT ;  /* 0x0000000a0200720c */ /* 0x000fe20003f86270 */
[----:B------:R-:W-:Y:S01]  /*b5a0*/  VIADD R3, R0, 0xffffffb1 ;  /* 0xffffffb100037836 */ /* 0x000fe20000000000 */
[----:B------:R-:W-:Y:S02]  /*b5b0*/  FSEL R133, R7, -INF , !P1 ;  /* 0xff80000007857808 */ /* 0x000fe40004800000 */
[----:B------:R-:W-:Y:S02]  /*b5c0*/  FSEL R174, R5, -INF , !P5 ;  /* 0xff80000005ae7808 */ /* 0x000fe40006800000 */
[----:B------:R-:W-:Y:S02]  /*b5d0*/  FSEL R231, R6, -INF , !P4 ;  /* 0xff80000006e77808 */ /* 0x000fe40006000000 */
[C---:B------:R-:W-:Y:S02]  /*b5e0*/  ISETP.GE.AND P1, PT, R2.reuse, R9, PT ;  /* 0x000000090200720c */ /* 0x040fe40003f26270 */
[----:B------:R-:W-:-:S02]  /*b5f0*/  ISETP.GE.AND P5, PT, R2, R11, PT ;  /* 0x0000000b0200720c */ /* 0x000fc40003fa6270 */
[----:B------:R-:W-:Y:S01]  /*b600*/  ISETP.GE.AND P4, PT, R2, R12, PT ;  /* 0x0000000c0200720c */ /* 0x000fe20003f86270 */
[C---:B------:R-:W-:Y:S01]  /*b610*/  FFMA.FTZ R2, R4.reuse, UR5, R26 ;  /* 0x0000000504027c23 */ /* 0x040fe2000801001a */
[----:B------:R-:W-:Y:S01]  /*b620*/  I2FP.F32.U32 R5, R3 ;  /* 0x0000000300057245 */ /* 0x000fe20000201000 */
[C---:B------:R-:W-:Y:S01]  /*b630*/  FFMA.FTZ R6, R4.reuse, UR5, R20 ;  /* 0x0000000504067c23 */ /* 0x040fe20008010014 */
[----:B------:R-:W-:Y:S02]  /*b640*/  FFMA.FTZ R4, R4, UR5, R22 ;  /* 0x0000000504047c23 */ /* 0x000fe40008010016 */
[----:B------:R-:W-:Y:S01]  /*b650*/  FSEL R232, R2, -INF , !P1 ;  /* 0xff80000002e87808 */ /* 0x000fe20004800000 */
[----:B------:R-:W-:Y:S01]  /*b660*/  FFMA.FTZ R2, R5, UR5, R25 ;  /* 0x0000000505027c23 */ /* 0x000fe20008010019 */
[----:B------:R-:W-:Y:S01]  /*b670*/  VIADD R0, R0, 0xffffffb9 ;  /* 0xffffffb900007836 */ /* 0x000fe20000000000 */
[----:B------:R-:W-:Y:S02]  /*b680*/  ISETP.GE.AND P1, PT, R3, R10, PT ;  /* 0x0000000a0300720c */ /* 0x000fe40003f26270 */
[----:B------:R-:W-:Y:S01]  /*b690*/  FSEL R196, R4, -INF , !P4 ;  /* 0xff80000004c47808 */ /* 0x000fe20006000000 */
[----:B------:R-:W-:Y:S01]  /*b6a0*/  FFMA.FTZ R4, R5, UR5, R27 ;  /* 0x0000000505047c23 */ /* 0x000fe2000801001b */
[----:B------:R-:W-:-:S02]  /*b6b0*/  FSEL R186, R6, -INF , !P5 ;  /* 0xff80000006ba7808 */ /* 0x000fc40006800000 */
        /* <DEDUP_REMOVED lines=12> */
[----:B------:R-:W-:Y:S01]  /*b780*/  FSEL R210, R4, -INF , !P5 ;  /* 0xff80000004d27808 */ /* 0x000fe20006800000 */
[----:B------:R-:W-:Y:S01]  /*b790*/  IMAD.U32 R3, RZ, RZ, UR31 ;  /* 0x0000001fff037e24 */ /* 0x000fe2000f8e00ff */
[C---:B------:R-:W-:Y:S02]  /*b7a0*/  ISETP.GE.AND P4, PT, R0.reuse, R9, PT ;  /* 0x000000090000720c */ /* 0x040fe40003f86270 */
[----:B------:R-:W-:-:S02]  /*b7b0*/  ISETP.GE.AND P1, PT, R0, R11, PT ;  /* 0x0000000b0000720c */ /* 0x000fc40003f26270 */
[----:B------:R-:W-:Y:S01]  /*b7c0*/  ISETP.GE.AND P5, PT, R0, R12, PT ;  /* 0x0000000c0000720c */ /* 0x000fe20003fa6270 */
[----:B------:R-:W-:Y:S02]  /*b7d0*/  IMAD.U32 R0, RZ, RZ, UR31 ;  /* 0x0000001fff007e24 */ /* 0x000fe4000f8e00ff */
[----:B------:R-:W-:Y:S02]  /*b7e0*/  VIADD R3, R3, 0x76cf5d0a ;  /* 0x76cf5d0a03037836 */ /* 0x000fe40000000000 */
[----:B------:R-:W-:-:S04]  /*b7f0*/  IMAD.WIDE.U32 R6, R13, -0x2daee0ad, RZ ;  /* 0xd2511f530d067825 */ /* 0x000fc800078e00ff */
[----:B------:R-:W-:-:S04]  /*b800*/  IMAD.WIDE.U32 R16, R8, -0x2daee0ad, RZ ;  /* 0xd2511f5308107825 */ /* 0x000fc800078e00ff */
[----:B------:R-:W-:Y:S02]  /*b810*/  VIADD R0, R0, 0x32370b8f ;  /* 0x32370b8f00007836 */ /* 0x000fe40000000000 */
[----:B------:R-:W-:Y:S01]  /*b820*/  IMAD.WIDE.U32 R4, R15, -0x2daee0ad, RZ ;  /* 0xd2511f530f047825 */ /* 0x000fe200078e00ff */
[C---:B------:R-:W-:Y:S02]  /*b830*/  LOP3.LUT R8, R3.reuse, R236, R7, 0x96, !PT ;  /* 0x000000ec03087212 */ /* 0x040fe400078e9607 */
[----:B------:R-:W-:Y:S01]  /*b840*/  LOP3.LUT R24, R0, R6, R17, 0x96, !PT ;  /* 0x0000000600187212 */ /* 0x000fe200078e9611 */
[----:B------:R-:W-:Y:S01]  /*b850*/  IMAD.WIDE.U32 R14, R14, -0x2daee0ad, RZ ;  /* 0xd2511f530e0e7825 */ /* 0x000fe200078e00ff */
[----:B------:R-:W-:-:S03]  /*b860*/  LOP3.LUT R13, R3, R244, R5, 0x96, !PT ;  /* 0x000000f4030d7212 */ /* 0x000fc600078e9605 */
[----:B------:R-:W-:Y:S02]  /*b870*/  IMAD.U32 R6, RZ, RZ, UR30 ;  /* 0x0000001eff067e24 */ /* 0x000fe4000f8e00ff */
[----:B------:R-:W-:Y:S01]  /*b880*/  IMAD.U32 R7, RZ, RZ, UR30 ;  /* 0x0000001eff077e24 */ /* 0x000fe2000f8e00ff */
[----:B------:R-:W-:Y:S01]  /*b890*/  LOP3.LUT R22, R0, R4, R15, 0x96, !PT ;  /* 0x0000000400167212 */ /* 0x000fe200078e960f */
[----:B------:R-:W-:Y:S02]  /*b8a0*/  VIADD R0, R6, 0xdaa66d2b ;  /* 0xdaa66d2b06007836 */ /* 0x000fe40000000000 */
[----:B------:R-:W-:Y:S02]  /*b8b0*/  VIADD R3, R7, 0x78dde6e4 ;  /* 0x78dde6e407037836 */ /* 0x000fe40000000000 */
[----:B------:R-:W-:-:S04]  /*b8c0*/  IMAD.WIDE.U32 R4, R8, -0x326172a9, RZ ;  /* 0xcd9e8d5708047825 */ /* 0x000fc800078e00ff */
[----:B------:R-:W-:Y:S01]  /*b8d0*/  IMAD.WIDE.U32 R6, R13, -0x326172a9, RZ ;  /* 0xcd9e8d570d067825 */ /* 0x000fe200078e00ff */
[----:B------:R-:W-:-:S03]  /*b8e0*/  LOP3.LUT R5, R0, R246, R5, 0x96, !PT ;  /* 0x000000f600057212 */ /* 0x000fc600078e9605 */
[----:B------:R-:W-:Y:S01]  /*b8f0*/  IMAD.WIDE.U32 R24, R24, -0x326172a9, RZ ;  /* 0xcd9e8d5718187825 */ /* 0x000fe200078e00ff */
[----:B------:R-:W-:-:S03]  /*b900*/  LOP3.LUT R20, R0, R242, R7, 0x96, !PT ;  /* 0x000000f200147212 */ /* 0x000fc600078e9607 */
[----:B------:R-:W-:Y:S01]  /*b910*/  IMAD.U32 R8, RZ, RZ, UR31 ;  /* 0x0000001fff087e24 */ /* 0x000fe2000f8e00ff */
[----:B------:R-:W-:Y:S01]  /*b920*/  LOP3.LUT R15, R3, R4, R25, 0x96, !PT ;  /* 0x00000004030f7212 */ /* 0x000fe200078e9619 */
[----:B------:R-:W-:Y:S01]  /*b930*/  IMAD.WIDE.U32 R22, R22, -0x326172a9, RZ ;  /* 0xcd9e8d5716167825 */ /* 0x000fe200078e00ff */
[----:B------:R-:W-:Y:S01]  /*b940*/  FMNMX3.FTZ R135, R224, R180, R35, !PT ;  /* 0x000000b4e0877276 */ /* 0x000fe20007810023 */
[----:B------:R-:W-:Y:S02]  /*b950*/  UISETP.NE.AND UP0, UPT, UR20, 0x3, UPT ;  /* 0x000000031400788c */ /* 0x000fe4000bf05270 */
[----:B------:R-:W-:Y:S02]  /*b960*/  VIADD R0, R8, 0xed9eba14 ;  /* 0xed9eba1408007836 */ /* 0x000fe40000000000 */
[----:B------:R-:W-:Y:S01]  /*b970*/  IMAD.WIDE.U32 R4, R5, -0x2daee0ad, RZ ;  /* 0xd2511f5305047825 */ /* 0x000fe200078e00ff */
[----:B------:R-:W-:-:S03]  /*b980*/  FMNMX3.FTZ R135, R135, R34, R28, !PT ;  /* 0x0000002287877276 */ /* 0x000fc6000781001c */
[----:B------:R-:W-:Y:S01]  /*b990*/  IMAD.WIDE.U32 R20, R20, -0x2daee0ad, RZ ;  /* 0xd2511f5314147825 */ /* 0x000fe200078e00ff */
[----:B------:R-:W-:-:S03]  /*b9a0*/  LOP3.LUT R6, R3, R6, R23, 0x96, !PT ;  /* 0x0000000603067212 */ /* 0x000fc600078e9617 */
[----:B------:R-:W-:Y:S01]  /*b9b0*/  IMAD.U32 R13, RZ, RZ, UR31 ;  /* 0x0000001fff0d7e24 */ /* 0x000fe2000f8e00ff */
[C---:B------:R-:W-:Y:S01]  /*b9c0*/  LOP3.LUT R32, R0.reuse, R16, R5, 0x96, !PT ;  /* 0x0000001000207212 */ /* 0x040fe200078e9605 */
[----:B------:R-:W-:Y:S01]  /*b9d0*/  IMAD.WIDE.U32 R198, R15, -0x2daee0ad, RZ ;  /* 0xd2511f530fc67825 */ /* 0x000fe200078e00ff */
[----:B------:R-:W-:-:S03]  /*b9e0*/  LOP3.LUT R30, R0, R14, R21, 0x96, !PT ;  /* 0x0000000e001e7212 */ /* 0x000fc600078e9615 */
[C---:B------:R-:W-:Y:S01]  /*b9f0*/  FFMA.FTZ R3, R2.reuse, UR5, R139 ;  /* 0x0000000502037c23 */ /* 0x040fe2000801008b */
[C---:B------:R-:W-:Y:S01]  /*ba00*/  FFMA.FTZ R0, R2.reuse, UR5, R193 ;  /* 0x0000000502007c23 */ /* 0x040fe200080100c1 */
[----:B------:R-:W-:Y:S01]  /*ba10*/  VIADD R13, R13, 0xa9066899 ;  /* 0xa90668990d0d7836 */ /* 0x000fe20000000000 */
[----:B------:R-:W-:Y:S01]  /*ba20*/  FMNMX3.FTZ R135, R135, R231, R211, !PT ;  /* 0x000000e787877276 */ /* 0x000fe200078100d3 */
[----:B------:R-:W-:Y:S02]  /*ba30*/  IMAD.MOV.U32 R237, RZ, RZ, R235 ;  /* 0x000000ffffed7224 */ /* 0x000fe400078e00eb */
[----:B------:R-:W-:Y:S01]  /*ba40*/  FFMA.FTZ R27, R2, UR5, R195 ;  /* 0x00000005021b7c23 */ /* 0x000fe200080100c3 */
[----:B------:R-:W-:Y:S01]  /*ba50*/  IMAD.WIDE.U32 R184, R6, -0x2daee0ad, RZ ;  /* 0xd2511f5306b87825 */ /* 0x000fe200078e00ff */
[----:B------:R-:W-:Y:S02]  /*ba60*/  LOP3.LUT R31, R13, R4, R199, 0x96, !PT ;  /* 0x000000040d1f7212 */ /* 0x000fe400078e96c7 */
[----:B------:R-:W-:-:S02]  /*ba70*/  FSEL R197, R3, -INF , !P4 ;  /* 0xff80000003c57808 */ /* 0x000fc40006000000 */
[----:B------:R-:W-:Y:S02]  /*ba80*/  FSEL R177, R0, -INF , !P1 ;  /* 0xff80000000b17808 */ /* 0x000fe40004800000 */
        /* <DEDUP_REMOVED lines=14> */
[----:B------:R-:W-:Y:S02]  /*bb70*/  @!P2 IMAD R16, R4, UR7, RZ ;  /* 0x000000070410ac24 */ /* 0x000fe4000f8e02ff */
[----:B------:R-:W-:-:S04]  /*bb80*/  @!P3 IMAD.WIDE.U32 R14, R14, UR14, RZ ;  /* 0x0000000e0e0ebc25 */ /* 0x000fc8000f8e00ff */
[----:B------:R-:W-:Y:S01]  /*bb90*/  @!P2 IMAD.WIDE.U32 R4, R4, UR14, RZ ;  /* 0x0000000e0404ac25 */ /* 0x000fe2000f8e00ff */
[----:B------:R-:W-:Y:S02]  /*bba0*/  @!P3 IADD3 R15, PT, PT, R15, R17, RZ ;  /* 0x000000110f0fb210 */ /* 0x000fe40007ffe0ff */
[-C--:B------:R-:W-:Y:S01]  /*bbb0*/  @!P3 LEA R18, P4, R14, R230.reuse, 0x1 ;  /* 0x000000e60e12b211 */ /* 0x080fe200078808ff */
[----:B------:R-:W-:Y:S02]  /*bbc0*/  IMAD.U32 R3, RZ, RZ, UR16 ;  /* 0x00000010ff037e24 */ /* 0x000fe4000f8e00ff */
[----:B------:R-:W-:Y:S01]  /*bbd0*/  @!P2 VIADD R8, R8, 0xfffffffc ;  /* 0xfffffffc0808a836 */ /* 0x000fe20000000000 */
[----:B------:R-:W-:Y:S01]  /*bbe0*/  @!P3 LEA.HI.X R19, R14, R229, R15, 0x1, P4 ;  /* 0x000000e50e13b211 */ /* 0x000fe200020f0c0f */
[----:B------:R-:W-:Y:S01]  /*bbf0*/  @!P2 IMAD.IADD R5, R5, 0x1, R16 ;  /* 0x000000010505a824 */ /* 0x000fe200078e0210 */
[----:B------:R-:W-:Y:S01]  /*bc00*/  @!P2 LEA R16, P1, R4, R230, 0x1 ;  /* 0x000000e60410a211 */ /* 0x000fe200078208ff */
[----:B------:R-:W-:-:S02]  /*bc10*/  @!P3 IMAD.WIDE.U32 R6, R0, UR14, R6 ;  /* 0x0000000e0006bc25 */ /* 0x000fc4000f8e0006 */
[----:B------:R-:W-:Y:S01]  /*bc20*/  @!PT LDS RZ, [RZ] ;  /* 0x00000000fffff984 */ /* 0x000fe20000000800 */
[----:B------:R-:W-:Y:S01]  /*bc30*/  @!PT LDS RZ, [RZ] ;  /* 0x00000000fffff984 */ /* 0x000fe20000000800 */
[----:B------:R-:W-:Y:S01]  /*bc40*/  @!PT LDS RZ, [RZ] ;  /* 0x00000000fffff984 */ /* 0x000fe20000000800 */
[----:B------:R1:W-:Y:S01]  /*bc50*/  @!P3 LDGSTS.E.BYPASS.LTC128B.128 [R227+0x8000], desc[UR22][R18.64] ;  /* 0x0800000012e3bfae */ /* 0x0003e2000b981a16 */
[----:B------:R-:W-:Y:S01]  /*bc60*/  @!P2 LEA.HI.X R17, R4, R229, R5, 0x1, P1 ;  /* 0x000000e50411a211 */ /* 0x000fe200008f0c05 */
[----:B------:R-:W-:Y:S01]  /*bc70*/  @!P3 IMAD R26, R0, UR7, RZ ;  /* 0x00000007001abc24 */ /* 0x000fe2000f8e02ff */
[-C--:B------:R-:W-:Y:S01]  /*bc80*/  @!P3 LEA R14, P4, R6, R230.reuse, 0x1 ;  /* 0x000000e6060eb211 */ /* 0x080fe200078808ff */
[----:B------:R-:W-:Y:S01]  /*bc90*/  @!P2 IMAD.WIDE.U32 R2, R8, UR14, R2 ;  /* 0x0000000e0802ac25 */ /* 0x000fe2000f8e0002 */
[----:B------:R1:W-:Y:S02]  /*bca0*/  @P3 STS.128 [R227+0x8000], RZ ;  /* 0x008000ffe3003388 */ /* 0x0003e40000000c00 */
[----:B------:R-:W-:Y:S01]  /*bcb0*/  @!P3 IADD3 R5, PT, PT, R26, R7, RZ ;  /* 0x000000071a05b210 */ /* 0x000fe20007ffe0ff */
[----:B------:R-:W-:Y:S01]  /*bcc0*/  @!P2 IMAD R0, R8, UR7, RZ ;  /* 0x000000070800ac24 */ /* 0x000fe2000f8e02ff */
[----:B------:R-:W-:Y:S01]  /*bcd0*/  @!P2 LEA R4, P1, R2, R230, 0x1 ;  /* 0x000000e60204a211 */ /* 0x000fe200078208ff */
[----:B------:R-:W-:Y:S01]  /*bce0*/  @!PT LDS RZ, [RZ] ;  /* 0x00000000fffff984 */ /* 0x000fe20000000800 */
[----:B------:R-:W-:Y:S01]  /*bcf0*/  @!PT LDS RZ, [RZ] ;  /* 0x00000000fffff984 */ /* 0x000fe20000000800 */
[----:B------:R-:W-:Y:S01]  /*bd00*/  @!PT LDS RZ, [RZ] ;  /* 0x00000000fffff984 */ /* 0x000fe20000000800 */
[----:B------:R1:W-:Y:S01]  /*bd10*/  @!P2 LDGSTS.E.BYPASS.LTC128B.128 [R227+0x9000], desc[UR22][R16.64+0x80] ;  /* 0x0900008010e3afae */ /* 0x0003e2000b981a16 */
[----:B------:R-:W-:-:S02]  /*bd20*/  @!P3 LEA.HI.X R15, R6, R229, R5, 0x1, P4 ;  /* 0x000000e5060fb211 */ /* 0x000fc400020f0c05 */
[----:B------:R-:W-:Y:S01]  /*bd30*/  @!P2 IADD3 R0, PT, PT, R0, R3, RZ ;  /* 0x000000030000a210 */ /* 0x000fe20007ffe0ff */
[----:B------:R1:W-:Y:S03]  /*bd40*/  @P2 STS.128 [R227+0x9000], RZ ;  /* 0x009000ffe3002388 */ /* 0x0003e60000000c00 */
[----:B------:R-:W-:Y:S01]  /*bd50*/  @!P2 LEA.HI.X R5, R2, R229, R0, 0x1, P1 ;  /* 0x000000e50205a211 */ /* 0x000fe200008f0c00 */
        /* <DEDUP_REMOVED lines=11> */
.L_x_1269:
        /* <DEDUP_REMOVED lines=8> */
[----:B------:R-:W-:Y:S02]  /*be90*/  FMNMX3.FTZ R136, R136, R233, R197, !PT ;  /* 0x000000e988887276 */ /* 0x000fe400078100c5 */
[----:B------:R-:W-:-:S02]  /*bea0*/  FMNMX3.FTZ R2, R2, R173, R133, !PT ;  /* 0x000000ad02027276 */ /* 0x000fc40007810085 */
[----:B------:R-:W-:Y:S01]  /*beb0*/  FMNMX3.FTZ R0, R0, R176, R174, !PT ;  /* 0x000000b000007276 */ /* 0x000fe200078100ae */
[----:B------:R-:W3:Y:S01]  /*bec0*/  SHFL.BFLY PT, R14, R136, 0x2, 0x1f ;  /* 0x0c401f00880e7f89 */ /* 0x000ee200000e0000 */
[----:B------:R-:W-:Y:S02]  /*bed0*/  FMNMX3.FTZ R2, R2, R186, R179, !PT ;  /* 0x000000ba02027276 */ /* 0x000fe400078100b3 */
[----:B------:R-:W-:Y:S02]  /*bee0*/  FSEL R139, R27, -INF , !P5 ;  /* 0xff8000001b8b7808 */ /* 0x000fe40006800000 */
[----:B------:R-:W-:Y:S02]  /*bef0*/  FMNMX3.FTZ R0, R0, R196, R187, !PT ;  /* 0x000000c400007276 */ /* 0x000fe400078100bb */
[----:B------:R-:W-:Y:S01]  /*bf00*/  FMNMX3.FTZ R134, R2, R208, R177, !PT ;  /* 0x000000d002867276 */ /* 0x000fe200078100b1 */
[----:B------:R-:W-:Y:S01]  /*bf10*/  IMAD.WIDE.U32 R2, R31, -0x326172a9, RZ ;  /* 0xcd9e8d571f027825 */ /* 0x000fe200078e00ff */
[----:B------:R-:W-:-:S02]  /*bf20*/  FMNMX3.FTZ R132, R0, R209, R139, !PT ;  /* 0x000000d100847276 */ /* 0x000fc4000781008b */
[----:B------:R-:W-:Y:S01]  /*bf30*/  MOV R0, UR30 ;  /* 0x0000001e00007c02 */ /* 0x000fe20008000f00 */
[----:B------:R-:W4:Y:S01]  /*bf40*/  SHFL.BFLY PT, R15, R134, 0x2, 0x1f ;  /* 0x0c401f00860f7f89 */ /* 0x000f2200000e0000 */
[----:B-1----:R-:W-:Y:S02]  /*bf50*/  FMNMX.FTZ R135, R135, R17, !PT ;  /* 0x0000001187877209 */ /* 0x002fe40007810000 */
[----:B------:R-:W-:Y:S01]  /*bf60*/  IADD3 R0, PT, PT, R0, 0x1715609d, RZ ;  /* 0x1715609d00007810 */ /* 0x000fe20007ffe0ff */
[----:B------:R-:W1:Y:S01]  /*bf70*/  SHFL.BFLY PT, R16, R132, 0x2, 0x1f ;  /* 0x0c401f0084107f89 */ /* 0x000e6200000e0000 */
[----:B------:R-:W-:Y:S02]  /*bf80*/  LOP3.LUT R13, R13, R20, R185, 0x96, !PT ;  /* 0x000000140d0d7212 */ /* 0x000fe400078e96b9 */
[----:B------:R-:W-:Y:S02]  /*bf90*/  LOP3.LUT R199, R0, R24, R5, 0x96, !PT ;  /* 0x0000001800c77212 */ /* 0x000fe400078e9605 */
[----:B------:R-:W5:Y:S01]  /*bfa0*/  SHFL.BFLY PT, R5, R135, 0x1, 0x1f ;  /* 0x0c201f0087057f89 */ /* 0x000f6200000e0000 */
[----:B------:R-:W-:Y:S01]  /*bfb0*/  MOV R8, UR30 ;  /* 0x0000001e00087c02 */ /* 0x000fe20008000f00 */
[----:B------:R-:W-:Y:S01]  /*bfc0*/  IMAD.WIDE.U32 R18, R13, -0x326172a9, RZ ;  /* 0xcd9e8d570d127825 */ /* 0x000fe200078e00ff */
[----:B---3--:R-:W-:-:S02]  /*bfd0*/  FMNMX.FTZ R136, R136, R14, !PT ;  /* 0x0000000e88887209 */ /* 0x008fc40007810000 */
[----:B------:R-:W-:Y:S02]  /*bfe0*/  IADD3 R8, PT, PT, R8, -0x4ab325aa, RZ ;  /* 0xb54cda5608087810 */ /* 0x000fe40007ffe0ff */
[----:B------:R-:W-:Y:S02]  /*bff0*/  LOP3.LUT R185, R0, R22, R7, 0x96, !PT ;  /* 0x0000001600b97212 */ /* 0x000fe400078e9607 */
[C---:B------:R-:W-:Y:S02]  /*c000*/  LOP3.LUT R3, R8.reuse, R4, R3, 0x96, !PT ;  /* 0x0000000408037212 */ /* 0x040fe400078e9603 */
[----:B------:R-:W-:Y:S02]  /*c010*/  LOP3.LUT R0, R8, R6, R19, 0x96, !PT ;  /* 0x0000000608007212 */ /* 0x000fe400078e9613 */
[----:B------:R-:W3:Y:S01]  /*c020*/  SHFL.BFLY PT, R8, R136, 0x1, 0x1f ;  /* 0x0c201f0088087f89 */ /* 0x000ee200000e0000 */
[----:B------:R-:W-:Y:S02]  /*c030*/  MOV R7, R2 ;  /* 0x0000000200077202 */ /* 0x000fe40000000f00 */
[----:B------:R-:W-:-:S02]  /*c040*/  PRMT R21, R2, 0x7771, RZ ;  /* 0x0000777102157816 */ /* 0x000fc400000000ff */
[C---:B------:R-:W-:Y:S02]  /*c050*/  PRMT R4, R2.reuse, 0x7773, RZ ;  /* 0x0000777302047816 */ /* 0x040fe400000000ff */
[----:B------:R-:W-:Y:S02]  /*c060*/  PRMT R2, R2, 0x7772, RZ ;  /* 0x0000777202027816 */ /* 0x000fe400000000ff */
[----:B----4-:R-:W-:Y:S02]  /*c070*/  FMNMX.FTZ R134, R134, R15, !PT ;  /* 0x0000000f86867209 */ /* 0x010fe40007810000 */
[----:B------:R-:W-:Y:S02]  /*c080*/  PRMT R22, R2, 0x5410, R4 ;  /* 0x0000541002167816 */ /* 0x000fe40000000004 */
[----:B------:R-:W-:Y:S01]  /*c090*/  LOP3.LUT R2, R0, 0xffff, RZ, 0xc0, !PT ;  /* 0x0000ffff00027812 */ /* 0x000fe200078ec0ff */
[----:B------:R-:W4:Y:S01]  /*c0a0*/  SHFL.BFLY PT, R13, R134, 0x1, 0x1f ;  /* 0x0c201f00860d7f89 */ /* 0x000f2200000e0000 */
[----:B-1----:R-:W-:-:S02]  /*c0b0*/  FMNMX.FTZ R132, R132, R16, !PT ;  /* 0x0000001084847209 */ /* 0x002fc40007810000 */
[----:B------:R-:W-:Y:S02]  /*c0c0*/  MOV R6, R18 ;  /* 0x0000001200067202 */ /* 0x000fe40000000f00 */
[C---:B------:R-:W-:Y:S01]  /*c0d0*/  PRMT R19, R18.reuse, 0x7773, RZ ;  /* 0x0000777312137816 */ /* 0x040fe200000000ff */
[----:B------:R-:W1:Y:S01]  /*c0e0*/  SHFL.BFLY PT, R14, R132, 0x1, 0x1f ;  /* 0x0c201f00840e7f89 */ /* 0x000e6200000e0000 */
[----:B------:R-:W-:Y:S02]  /*c0f0*/  PRMT R17, R18, 0x7772, RZ ;  /* 0x0000777212117816 */ /* 0x000fe400000000ff */
[----:B-----5:R-:W-:Y:S02]  /*c100*/  FMNMX.FTZ R135, R135, R5, !PT ;  /* 0x0000000587877209 */ /* 0x020fe40007810000 */
[----:B------:R-:W-:Y:S02]  /*c110*/  LOP3.LUT R4, R0, 0xff, RZ, 0xc0, !PT ;  /* 0x000000ff00047812 */ /* 0x000fe400078ec0ff */
[----:B------:R-:W-:Y:S01]  /*c120*/  SHF.R.U32.HI R2, RZ, 0x8, R2 ;  /* 0x00000008ff027819 */ /* 0x000fe20000011602 */
[----:B--2---:R-:W-:Y:S01]  /*c130*/  FMUL.FTZ R24, R135, UR4 ;  /* 0x0000000487187c20 */ /* 0x004fe20008410000 */
[----:B------:R-:W-:-:S02]  /*c140*/  PRMT R20, R18, 0x7771, RZ ;  /* 0x0000777112147816 */ /* 0x000fc400000000ff */
[----:B------:R-:W-:Y:S02]  /*c150*/  LOP3.LUT R7, R7, 0xff, RZ, 0xc0, !PT ;  /* 0x000000ff07077812 */ /* 0x000fe400078ec0ff */
[----:B------:R-:W-:Y:S02]  /*c160*/  LOP3.LUT R6, R6, 0xff, RZ, 0xc0, !PT ;  /* 0x000000ff06067812 */ /* 0x000fe400078ec0ff */
[----:B------:R-:W-:Y:S02]  /*c170*/  PRMT R27, R17, 0x5410, R19 ;  /* 0x00005410111b7816 */ /* 0x000fe40000000013 */
[--C-:B------:R-:W-:Y:S02]  /*c180*/  PRMT R19, R4, 0x5410, R2.reuse ;  /* 0x0000541004137816 */ /* 0x100fe40000000002 */
[----:B------:R-:W-:Y:S02]  /*c190*/  PRMT R2, R0, 0x7632, R2 ;  /* 0x0000763200027816 */ /* 0x000fe40000000002 */
[----:B------:R-:W-:-:S02]  /*c1a0*/  PRMT R4, R3, 0x7632, R4 ;  /* 0x0000763203047816 */ /* 0x000fc40000000004 */
[----:B------:R-:W-:Y:S02]  /*c1b0*/  FSETP.NEU.FTZ.AND P1, PT, R135, -INF , PT ;  /* 0xff8000008700780b */ /* 0x000fe40003f3d000 */
[----:B------:R-:W-:Y:S02]  /*c1c0*/  PRMT R18, R7, 0x5410, R21 ;  /* 0x0000541007127816 */ /* 0x000fe40000000015 */
[----:B------:R-:W-:Y:S02]  /*c1d0*/  PRMT R26, R6, 0x5410, R20 ;  /* 0x00005410061a7816 */ /* 0x000fe40000000014 */
[----:B------:R-:W-:Y:S02]  /*c1e0*/  SHF.R.U32.HI R5, RZ, 0x18, R0 ;  /* 0x00000018ff057819 */ /* 0x000fe40000011600 */
[C---:B------:R-:W-:Y:S02]  /*c1f0*/  LOP3.LUT R0, R3.reuse, 0xffff, RZ, 0xc0, !PT ;  /* 0x0000ffff03007812 */ /* 0x040fe400078ec0ff */
[----:B------:R-:W-:-:S02]  /*c200*/  LOP3.LUT R7, R3, 0xff, RZ, 0xc0, !PT ;  /* 0x000000ff03077812 */ /* 0x000fc400078ec0ff */
[----:B------:R-:W-:Y:S02]  /*c210*/  SHF.R.U32.HI R6, RZ, 0x18, R3 ;  /* 0x00000018ff067819 */ /* 0x000fe40000011603 */
[----:B------:R-:W-:Y:S02]  /*c220*/  LOP3.LUT R2, R2, 0xff, RZ, 0xc0, !PT ;  /* 0x000000ff02027812 */ /* 0x000fe400078ec0ff */
[----:B------:R-:W-:Y:S02]  /*c230*/  LOP3.LUT R3, R4, 0xff, RZ, 0xc0, !PT ;  /* 0x000000ff04037812 */ /* 0x000fe400078ec0ff */
[----:B------:R-:W-:Y:S01]  /*c240*/  FSEL R24, R24, RZ, P1 ;  /* 0x000000ff18187208 */ /* 0x000fe20000800000 */
[----:B------:R-:W2:Y:S01]  /*c250*/  LDC R4, c[0x0][0x4f8] ;  /* 0x00013e00ff047b82 */ /* 0x000ea20000000800 */
[----:B---3--:R-:W-:Y:S02]  /*c260*/  FMNMX.FTZ R136, R136, R8, !PT ;  /* 0x0000000888887209 */ /* 0x008fe40007810000 */
[----:B------:R-:W-:Y:S01]  /*c270*/  PRMT R21, R2, 0x5410, R5 ;  /* 0x0000541002157816 */ /* 0x000fe20000000005 */
[----:B------:R-:W-:Y:S01]  /*c280*/  FFMA.FTZ R2, R35, UR4, -R24 ;  /* 0x0000000423027c23 */ /* 0x000fe20008010818 */
[----:B------:R-:W-:Y:S01]  /*c290*/  PRMT R25, R3, 0x5410, R6 ;  /* 0x0000541003197816 */ /* 0x000fe20000000006 */
[----:B------:R-:W-:Y:S01]  /*c2a0*/  FMUL.FTZ R23, R136, UR4 ;  /* 0x0000000488177c20 */ /* 0x000fe20008410000 */
[----:B------:R-:W-:Y:S01]  /*c2b0*/  SHF.R.U32.HI R0, RZ, 0x8, R0 ;  /* 0x00000008ff007819 */ /* 0x000fe20000011600 */
[----:B------:R3:W-:Y:S01]  /*c2c0*/  MUFU.EX2 R137, R2 ;  /* 0x0000000200897308 */ /* 0x0007e20000000800 */
[----:B------:R-:W-:-:S02]  /*c2d0*/  FSEL R3, R135, RZ, P1 ;  /* 0x000000ff87037208 */ /* 0x000fc40000800000 */
[----:B------:R-:W-:Y:S02]  /*c2e0*/  FSETP.NEU.FTZ.AND P1, PT, R136, -INF , PT ;  /* 0xff8000008800780b */ /* 0x000fe40003f3d000 */
[----:B------:R-:W-:Y:S01]  /*c2f0*/  PRMT R20, R7, 0x5410, R0 ;  /* 0x0000541007147816 */ /* 0x000fe20000000000 */
[--C-:B------:R-:W-:Y:S01]  /*c300*/  FFMA.FTZ R0, R180, UR4, -R24.reuse ;  /* 0x00000004b4007c23 */ /* 0x100fe20008010818 */
[----:B------:R-:W-:Y:S01]  /*c310*/  FSEL R23, R23, RZ, P1 ;  /* 0x000000ff17177208 */ /* 0x000fe20000800000 */
[----:B------:R-:W-:Y:S01]  /*c320*/  FADD.FTZ R17, R224, -R3 ;  /* 0x80000003e0117221 */ /* 0x000fe20000010000 */
[----:B----4-:R-:W-:Y:S01]  /*c330*/  FMNMX.FTZ R134, R134, R13, !PT ;  /* 0x0000000d86867209 */ /* 0x010fe20007810000 */
[----:B------:R4:W-:Y:S01]  /*c340*/  MUFU.EX2 R180, R0 ;  /* 0x0000000000b47308 */ /* 0x0009e20000000800 */
[----:B------:R-:W-:Y:S01]  /*c350*/  FFMA.FTZ R3, R34, UR4, -R24 ;  /* 0x0000000422037c23 */ /* 0x000fe20008010818 */
[----:B-1----:R-:W-:Y:S01]  /*c360*/  FMNMX.FTZ R132, R132, R14, !PT ;  /* 0x0000000e84847209 */ /* 0x002fe20007810000 */
[----:B------:R-:W-:Y:S01]  /*c370*/  FMUL.FTZ R17, R17, UR4 ;  /* 0x0000000411117c20 */ /* 0x000fe20008410000 */
[----:B---3--:R-:W-:Y:S01]  /*c380*/  FSEL R2, R136, RZ, P1 ;  /* 0x000000ff88027208 */ /* 0x008fe20000800000 */
[C---:B------:R-:W-:Y:S01]  /*c390*/  FMUL.FTZ R13, R134.reuse, UR4 ;  /* 0x00000004860d7c20 */ /* 0x040fe20008410000 */
[----:B------:R-:W-:Y:S01]  /*c3a0*/  FSETP.NEU.FTZ.AND P1, PT, R134, -INF , PT ;  /* 0xff8000008600780b */ /* 0x000fe20003f3d000 */
[----:B------:R1:W3:Y:S01]  /*c3b0*/  MUFU.EX2 R188, R3 ;  /* 0x0000000300bc7308 */ /* 0x0002e20000000800 */
[----:B------:R-:W-:Y:S01]  /*c3c0*/  FMUL.FTZ R14, R132, UR4 ;  /* 0x00000004840e7c20 */ /* 0x000fe20008410000 */
[----:B------:R-:W-:Y:S01]  /*c3d0*/  FADD.FTZ R16, R225, -R2 ;  /* 0x80000002e1107221 */ /* 0x000fe20000010000 */
[----:B------:R-:W-:Y:S01]  /*c3e0*/  FFMA.FTZ R2, R182, UR4, -R23 ;  /* 0x00000004b6027c23 */ /* 0x000fe20008010817 */
[----:B------:R-:W-:-:S02]  /*c3f0*/  FSEL R13, R13, RZ, P1 ;  /* 0x000000ff0d0d7208 */ /* 0x000fc40000800000 */
[----:B--2---:R-:W-:Y:S01]  /*c400*/  LOP3.LUT R8, R4, 0xff, RZ, 0xc0, !PT ;  /* 0x000000ff04087812 */ /* 0x004fe200078ec0ff */
[----:B----4-:R-:W-:Y:S01]  /*c410*/  FFMA.FTZ R0, R28, UR4, -R24 ;  /* 0x000000041c007c23 */ /* 0x010fe20008010818 */
[----:B------:R2:W-:Y:S01]  /*c420*/  MUFU.EX2 R182, R2 ;  /* 0x0000000200b67308 */ /* 0x0005e20000000800 */
[----:B------:R-:W-:Y:S01]  /*c430*/  LOP3.LUT R4, R22, 0xff00ff, RZ, 0xc0, !PT ;  /* 0x00ff00ff16047812 */ /* 0x000fe200078ec0ff */
[----:B------:R-:W-:Y:S01]  /*c440*/  FFMA.FTZ R5, R133, UR4, -R13 ;  /* 0x0000000485057c23 */ /* 0x000fe2000801080d */
[----:B------:R-:W-:Y:S01]  /*c450*/  LEA R8, R8, R8, 0x10 ;  /* 0x0000000808087211 */ /* 0x000fe200078e80ff */
[----:B------:R4:W-:Y:S01]  /*c460*/  MUFU.EX2 R183, R0 ;  /* 0x0000000000b77308 */ /* 0x0009e20000000800 */
[----:B------:R-:W-:Y:S02]  /*c470*/  IADD3 R252, PT, PT, R216, 0xa000, RZ ;  /* 0x0000a000d8fc7810 */ /* 0x000fe40007ffe0ff */
[----:B-1----:R-:W-:Y:S01]  /*c480*/  FSEL R3, R134, RZ, P1 ;  /* 0x000000ff86037208 */ /* 0x002fe20000800000 */
[----:B------:R-:W1:Y:S01]  /*c490*/  MUFU.EX2 R22, R17 ;  /* 0x0000001100167308 */ /* 0x000e620000000800 */
[----:B------:R-:W-:-:S02]  /*c4a0*/  FSETP.NEU.FTZ.AND P1, PT, R132, -INF , PT ;  /* 0xff8000008400780b */ /* 0x000fc40003f3d000 */
[--C-:B------:R-:W-:Y:S01]  /*c4b0*/  HSET2.LE.AND R18, R18, R8.reuse, PT ;  /* 0x0000000812127233 */ /* 0x100fe20003803000 */
[----:B------:R-:W-:Y:S01]  /*c4c0*/  FADD.FTZ R15, R218, -R3 ;  /* 0x80000003da0f7221 */ /* 0x000fe20000010000 */
[----:B------:R-:W-:Y:S01]  /*c4d0*/  FSEL R14, R14, RZ, P1 ;  /* 0x000000ff0e0e7208 */ /* 0x000fe20000800000 */
[--C-:B--2---:R-:W-:Y:S01]  /*c4e0*/  FFMA.FTZ R2, R33, UR4, -R23.reuse ;  /* 0x0000000421027c23 */ /* 0x104fe20008010817 */
[----:B------:R-:W-:Y:S01]  /*c4f0*/  MUFU.EX2 R236, R5 ;  /* 0x0000000500ec7308 */ /* 0x000fe20000000800 */
[----:B------:R-:W2:Y:S01]  /*c500*/  LDSM.16.MT88.4 R32, [R216+0xa000] ;  /* 0x00a00000d820783b */ /* 0x000ea20000004200 */
[----:B------:R-:W-:Y:S01]  /*c510*/  FMUL.FTZ R15, R15, UR4 ;  /* 0x000000040f0f7c20 */ /* 0x000fe20008410000 */
[----:B----4-:R-:W-:Y:S01]  /*c520*/  FFMA.FTZ R0, R172, UR4, -R23 ;  /* 0x00000004ac007c23 */ /* 0x010fe20008010817 */
[----:B------:R4:W5:Y:S01]  /*c530*/  MUFU.EX2 R189, R2 ;  /* 0x0000000200bd7308 */ /* 0x0009620000000800 */
[--C-:B------:R-:W-:Y:S01]  /*c540*/  FFMA.FTZ R3, R181, UR4, -R14.reuse ;  /* 0x00000004b5037c23 */ /* 0x100fe2000801080e */
[----:B---3--:R-:W-:Y:S01]  /*c550*/  MOV R181, R188 ;  /* 0x000000bc00b57202 */ /* 0x008fe20000000f00 */
[----:B------:R-:W-:Y:S01]  /*c560*/  FFMA.FTZ R6, R176, UR4, -R14 ;  /* 0x00000004b0067c23 */ /* 0x000fe2000801080e */
[----:B------:R3:W-:Y:S01]  /*c570*/  MUFU.EX2 R243, R0 ;  /* 0x0000000000f37308 */ /* 0x0007e20000000800 */
[----:B------:R-:W-:Y:S01]  /*c580*/  MOV R176, R137 ;  /* 0x0000008900b07202 */ /* 0x000fe20000000f00 */
[-C--:B-1----:R-:W-:Y:S01]  /*c590*/  FMUL.FTZ R140, R140, R22.reuse ;  /* 0x000000168c8c7220 */ /* 0x082fe20000410000 */
[-C--:B------:R-:W-:Y:S01]  /*c5a0*/  FMUL.FTZ R141, R141, R22.reuse ;  /* 0x000000168d8d7220 */ /* 0x080fe20000410000 */
[----:B------:R1:W-:Y:S01]  /*c5b0*/  MUFU.EX2 R235, R3 ;  /* 0x0000000300eb7308 */ /* 0x0003e20000000800 */
[-C--:B------:R-:W-:Y:S01]  /*c5c0*/  FMUL.FTZ R152, R152, R22.reuse ;  /* 0x0000001698987220 */ /* 0x080fe20000410000 */
[-C--:B------:R-:W-:Y:S01]  /*c5d0*/  FMUL.FTZ R153, R153, R22.reuse ;  /* 0x0000001699997220 */ /* 0x080fe20000410000 */
[-C--:B------:R-:W-:Y:S01]  /*c5e0*/  FMUL.FTZ R36, R36, R22.reuse ;  /* 0x0000001624247220 */ /* 0x080fe20000410000 */
[-C--:B------:R-:W-:Y:S01]  /*c5f0*/  FMUL.FTZ R37, R37, R22.reuse ;  /* 0x0000001625257220 */ /* 0x080fe20000410000 */
[-C--:B------:R-:W-:Y:S01]  /*c600*/  FMUL.FTZ R48, R48, R22.reuse ;  /* 0x0000001630307220 */ /* 0x080fe20000410000 */
[----:B----4-:R-:W-:Y:S01]  /*c610*/  FFMA.FTZ R2, R178, UR4, -R13 ;  /* 0x00000004b2027c23 */ /* 0x010fe2000801080d */
[----:B-----5:R-:W-:Y:S01]  /*c620*/  MOV R178, R189 ;  /* 0x000000bd00b27202 */ /* 0x020fe20000000f00 */
[-C--:B------:R-:W-:Y:S01]  /*c630*/  FMUL.FTZ R49, R49, R22.reuse ;  /* 0x0000001631317220 */ /* 0x080fe20000410000 */
[-C--:B------:R-:W-:Y:S01]  /*c640*/  FMUL.FTZ R84, R84, R22.reuse ;  /* 0x0000001654547220 */ /* 0x080fe20000410000 */
[----:B---3--:R-:W-:Y:S01]  /*c650*/  FFMA.FTZ R0, R29, UR4, -R23 ;  /* 0x000000041d007c23 */ /* 0x008fe20008010817 */
[----:B------:R3:W-:Y:S01]  /*c660*/  MUFU.EX2 R237, R2 ;  /* 0x0000000200ed7308 */ /* 0x0007e20000000800 */
[-C--:B------:R-:W-:Y:S01]  /*c670*/  FMUL.FTZ R85, R85, R22.reuse ;  /* 0x0000001655557220 */ /* 0x080fe20000410000 */
[-C--:B------:R-:W-:Y:S01]  /*c680*/  FMUL.FTZ R64, R64, R22.reuse ;  /* 0x0000001640407220 */ /* 0x080fe20000410000 */
[----:B-1----:R-:W-:Y:S01]  /*c690*/  HSET2.LE.AND R3, R19, R8, PT ;  /* 0x0000000813037233 */ /* 0x002fe20003803000 */
[----:B------:R1:W4:Y:S01]  /*c6a0*/  MUFU.EX2 R172, R0 ;  /* 0x0000000000ac7308 */ /* 0x0003220000000800 */
        /* <DEDUP_REMOVED lines=13> */
[----:B-1----:R-:W-:Y:S01]  /*c780*/  FFMA.FTZ R0, R138, UR4, -R13 ;  /* 0x000000048a007c23 */ /* 0x002fe2000801080d */
[----:B------:R-:W-:Y:S01]  /*c790*/  FADD.FTZ R7, R222, -R2 ;  /* 0x80000002de077221 */ /* 0x000fe20000010000 */
[----:B------:R-:W-:Y:S01]  /*c7a0*/  FFMA.FTZ R2, R175, UR4, -R14 ;  /* 0x00000004af027c23 */ /* 0x000fe2000801080e */
[----:B------:R1:W-:Y:S01]  /*c7b0*/  MUFU.EX2 R222, R6 ;  /* 0x0000000600de7308 */ /* 0x0003e20000000800 */
[-C--:B------:R-:W-:Y:S01]  /*c7c0*/  FMUL.FTZ R69, R69, R22.reuse ;  /* 0x0000001645457220 */ /* 0x080fe20000410000 */
[----:B------:R-:W-:Y:S01]  /*c7d0*/  FMUL.FTZ R7, R7, UR4 ;  /* 0x0000000407077c20 */ /* 0x000fe20008410000 */
[-C--:B------:R-:W-:Y:S01]  /*c7e0*/  FMUL.FTZ R100, R100, R22.reuse ;  /* 0x0000001664647220 */ /* 0x080fe20000410000 */
[----:B------:R3:W5:Y:S01]  /*c7f0*/  MUFU.EX2 R242, R0 ;  /* 0x0000000000f27308 */ /* 0x0007620000000800 */
[-C--:B------:R-:W-:Y:S01]  /*c800*/  FMUL.FTZ R101, R101, R22.reuse ;  /* 0x0000001665657220 */ /* 0x080fe20000410000 */
[-C--:B------:R-:W-:Y:S01]  /*c810*/  FMUL.FTZ R112, R112, R22.reuse ;  /* 0x0000001670707220 */ /* 0x080fe20000410000 */
[-C--:B------:R-:W-:Y:S01]  /*c820*/  FMUL.FTZ R113, R113, R22.reuse ;  /* 0x0000001671717220 */ /* 0x080fe20000410000 */
[----:B------:R4:W2:Y:S01]  /*c830*/  MUFU.EX2 R224, R2 ;  /* 0x0000000200e07308 */ /* 0x0008a20000000800 */
[-C--:B------:R-:W-:Y:S01]  /*c840*/  FMUL.FTZ R96, R96, R22.reuse ;  /* 0x0000001660607220 */ /* 0x080fe20000410000 */
[-C--:B------:R-:W-:Y:S01]  /*c850*/  FMUL.FTZ R97, R97, R22.reuse ;  /* 0x0000001661617220 */ /* 0x080fe20000410000 */
[-C--:B------:R-:W-:Y:S01]  /*c860*/  FMUL.FTZ R168, R168, R22.reuse ;  /* 0x00000016a8a87220 */ /* 0x080fe20000410000 */
[----:B------:R-:W-:Y:S01]  /*c870*/  FMUL.FTZ R169, R169, R22 ;  /* 0x00000016a9a97220 */ /* 0x000fe20000410000 */
[----:B-1----:R-:W-:-:S02]  /*c880*/  F2FP.BF16.F32.PACK_AB R6, R176, R180 ;  /* 0x000000b4b006723e */ /* 0x002fc400000010ff */
[----:B---3--:R-:W-:-:S04]  /*c890*/  F2FP.BF16.F32.PACK_AB R0, R183, R181 ;  /* 0x000000b5b700723e */ /* 0x008fc800000010ff */
[----:B------:R-:W-:Y:S02]  /*c8a0*/  LOP3.LUT R18, R0, R18, RZ, 0xc0, !PT ;  /* 0x0000001200127212 */ /* 0x000fe400078ec0ff */
[----:B------:R-:W-:Y:S01]  /*c8b0*/  HSET2.LE.AND R0, R4, R8, PT ;  /* 0x0000000804007233 */ /* 0x000fe20003803000 */
[----:B------:R-:W-:Y:S01]  /*c8c0*/  FFMA.FTZ R4, R173, UR4, -R13 ;  /* 0x00000004ad047c23 */ /* 0x000fe2000801080d */
[----:B----4-:R-:W-:-:S03]  /*c8d0*/  F2FP.BF16.F32.PACK_AB R2, R172, R178 ;  /* 0x000000b2ac02723e */ /* 0x010fc600000010ff */
[----:B------:R5:W-:Y:S01]  /*c8e0*/  MUFU.EX2 R225, R4 ;  /* 0x0000000400e17308 */ /* 0x000be20000000800 */
[----:B------:R-:W-:Y:S01]  /*c8f0*/  LOP3.LUT R19, R2, R0, RZ, 0xc0, !PT ;  /* 0x0000000002137212 */ /* 0x000fe200078ec0ff */
[----:B------:R-:W-:Y:S01]  /*c900*/  FFMA.FTZ R2, R174, UR4, -R14 ;  /* 0x00000004ae027c23 */ /* 0x000fe2000801080e */
[----:B------:R-:W-:Y:S01]  /*c910*/  HSET2.LE.AND R0, R21, R8, PT ;  /* 0x0000000815007233 */ /* 0x000fe20003803000 */
[----:B------:R-:W-:Y:S02]  /*c920*/  FMUL.FTZ R21, R16, UR4 ;  /* 0x0000000410157c20 */ /* 0x000fe40008410000 */
[----:B------:R2:W-:Y:S04]  /*c930*/  MUFU.EX2 R218, R2 ;  /* 0x0000000200da7308 */ /* 0x0005e80000000800 */
[----:B------:R-:W1:Y:S01]  /*c940*/  MUFU.EX2 R21, R21 ;  /* 0x0000001500157308 */ /* 0x000e620000000800 */
[----:B-----5:R-:W-:-:S04]  /*c950*/  F2FP.BF16.F32.PACK_AB R4, R242, R237 ;  /* 0x000000edf204723e */ /* 0x020fc800000010ff */
[----:B------:R-:W-:Y:S02]  /*c960*/  LOP3.LUT R4, R4, R3, RZ, 0xc0, !PT ;  /* 0x0000000304047212 */ /* 0x000fe400078ec0ff */
[----:B--2---:R-:W-:Y:S02]  /*c970*/  F2FP.BF16.F32.PACK_AB R2, R224, R235 ;  /* 0x000000ebe002723e */ /* 0x004fe400000010ff */
[--C-:B------:R-:W-:Y:S02]  /*c980*/  HSET2.LE.AND R3, R20, R8.reuse, PT ;  /* 0x0000000814037233 */ /* 0x100fe40003803000 */
[----:B------:R-:W-:Y:S01]  /*c990*/  LOP3.LUT R5, R2, R0, RZ, 0xc0, !PT ;  /* 0x0000000002057212 */ /* 0x000fe200078ec0ff */
[-C--:B-1----:R-:W-:Y:S01]  /*c9a0*/  FMUL.FTZ R142, R142, R21.reuse ;  /* 0x000000158e8e7220 */ /* 0x082fe20000410000 */
[--C-:B------:R-:W-:Y:S01]  /*c9b0*/  HSET2.LE.AND R0, R25, R8.reuse, PT ;  /* 0x0000000819007233 */ /* 0x100fe20003803000 */
[----:B------:R-:W-:Y:S01]  /*c9c0*/  FMUL.FTZ R143, R143, R21 ;  /* 0x000000158f8f7220 */ /* 0x000fe20000410000 */
[----:B------:R-:W-:Y:S01]  /*c9d0*/  F2FP.BF16.F32.PACK_AB R2, R243, R182 ;  /* 0x000000b6f302723e */ /* 0x000fe200000010ff */
[----:B------:R-:W1:Y:S01]  /*c9e0*/  MUFU.EX2 R20, R15 ;  /* 0x0000000f00147308 */ /* 0x000e620000000800 */
[----:B------:R-:W-:Y:S01]  /*c9f0*/  LOP3.LUT R16, R6, R3, RZ, 0xc0, !PT ;  /* 0x0000000306107212 */ /* 0x000fe200078ec0ff */
[-C--:B------:R-:W-:Y:S01]  /*ca00*/  FMUL.FTZ R154, R154, R21.reuse ;  /* 0x000000159a9a7220 */ /* 0x080fe20000410000 */
[----:B------:R-:W-:Y:S01]  /*ca10*/  LOP3.LUT R17, R2, R0, RZ, 0xc0, !PT ;  /* 0x0000000002117212 */ /* 0x000fe200078ec0ff */
[----:B------:R-:W2:Y:S01]  /*ca20*/  MUFU.EX2 R15, R7 ;  /* 0x00000007000f7308 */ /* 0x000ea20000000800 */
[----:B------:R-:W-:Y:S01]  /*ca30*/  LOP3.LUT R3, R27, 0xff00ff, RZ, 0xc0, !PT ;  /* 0x00ff00ff1b037812 */ /* 0x000fe200078ec0ff */
[-C--:B------:R-:W-:Y:S01]  /*ca40*/  FMUL.FTZ R155, R155, R21.reuse ;  /* 0x000000159b9b7220 */ /* 0x080fe20000410000 */
[----:B------:R-:W-:Y:S01]  /*ca50*/  SEL R27, R221, 0xffffffe0, !P6 ;  /* 0xffffffe0dd1b7807 */ /* 0x000fe20007000000 */
[-C--:B------:R-:W-:Y:S01]  /*ca60*/  FMUL.FTZ R38, R38, R21.reuse ;  /* 0x0000001526267220 */ /* 0x080fe20000410000 */
[--C-:B------:R-:W-:Y:S01]  /*ca70*/  HSET2.LE.AND R0, R26, R8.reuse, PT ;  /* 0x000000081a007233 */ /* 0x100fe20003803000 */
[-C--:B------:R-:W-:Y:S01]  /*ca80*/  HMMA.16816.F32.BF16 R28, R16, R32.reuse, R140 ;  /* 0x00000020101c723c */ /* 0x080fe2000004188c */
[----:B------:R-:W-:Y:S01]  /*ca90*/  HSET2.LE.AND R3, R3, R8, PT ;  /* 0x0000000803037233 */ /* 0x000fe20003803000 */
[----:B------:R-:W-:Y:S01]  /*caa0*/  FMUL.FTZ R39, R39, R21 ;  /* 0x0000001527277220 */ /* 0x000fe20000410000 */
[----:B------:R-:W-:Y:S01]  /*cab0*/  F2FP.BF16.F32.PACK_AB R2, R236, R225 ;  /* 0x000000e1ec02723e */ /* 0x000fe200000010ff */
[-C--:B-1----:R-:W-:Y:S01]  /*cac0*/  FMUL.FTZ R44, R44, R20.reuse ;  /* 0x000000142c2c7220 */ /* 0x082fe20000410000 */
[----:B------:R-:W-:Y:S01]  /*cad0*/  IADD3 R137, PT, PT, R216, R27, RZ ;  /* 0x0000001bd8897210 */ /* 0x000fe20007ffe0ff */
[----:B------:R-:W-:Y:S01]  /*cae0*/  FMUL.FTZ R45, R45, R20 ;  /* 0x000000142d2d7220 */ /* 0x000fe20000410000 */
[----:B------:R-:W-:Y:S01]  /*caf0*/  LOP3.LUT R6, R2, R0, RZ, 0xc0, !PT ;  /* 0x0000000002067212 */ /* 0x000fe200078ec0ff */
[-C--:B--2---:R-:W-:Y:S01]  /*cb00*/  FMUL.FTZ R46, R46, R15.reuse ;  /* 0x0000000f2e2e7220 */ /* 0x084fe20000410000 */
[----:B------:R-:W-:Y:S01]  /*cb10*/  F2FP.BF16.F32.PACK_AB R7, R218, R222 ;  /* 0x000000deda07723e */ /* 0x000fe200000010ff */
[----:B------:R-:W-:Y:S01]  /*cb20*/  FMUL.FTZ R47, R47, R15 ;  /* 0x0000000f2f2f7220 */ /* 0x000fe20000410000 */
[----:B------:R-:W-:Y:S01]  /*cb30*/  IADD3 R25, PT, PT, R216, 0xa040, RZ ;  /* 0x0000a040d8197810 */ /* 0x000fe20007ffe0ff */
[-C--:B------:R-:W-:Y:S01]  /*cb40*/  FMUL.FTZ R144, R144, R20.reuse ;  /* 0x0000001490907220 */ /* 0x080fe20000410000 */
[----:B------:R-:W-:Y:S01]  /*cb50*/  LOP3.LUT R7, R7, R3, RZ, 0xc0, !PT ;  /* 0x0000000307077212 */ /* 0x000fe200078ec0ff */
[-C--:B------:R-:W-:Y:S01]  /*cb60*/  FMUL.FTZ R145, R145, R20.reuse ;  /* 0x0000001491917220 */ /* 0x080fe20000410000 */
[----:B------:R-:W-:Y:S01]  /*cb70*/  @P0 IADD3 R25, PT, PT, R252, -0x40, RZ ;  /* 0xffffffc0fc190810 */ /* 0x000fe20007ffe0ff */
[-C--:B------:R-:W-:Y:S01]  /*cb80*/  FMUL.FTZ R146, R146, R15.reuse ;  /* 0x0000000f92927220 */ /* 0x080fe20000410000 */
[----:B------:R-:W-:Y:S01]  /*cb90*/  FMUL.FTZ R147, R147, R15 ;  /* 0x0000000f93937220 */ /* 0x000fe20000410000 */
        /* <DEDUP_REMOVED lines=10> */
[----:B------:R-:W-:Y:S01]  /*cc40*/  IADD3 R133, PT, PT, R27, R25, RZ ;  /* 0x000000191b857210 */ /* 0x000fe20007ffe0ff */
[-C--:B------:R-:W-:Y:S01]  /*cc50*/  FMUL.FTZ R41, R41, R20.reuse ;  /* 0x0000001429297220 */ /* 0x080fe20000410000 */
        /* <DEDUP_REMOVED lines=21> */
[----:B------:R-:W2:Y:S01]  /*cdb0*/  LDSM.16.MT88.4 R32, [R25] ;  /* 0x000000001920783b */ /* 0x000ea20000004200 */
        /* <DEDUP_REMOVED lines=15> */
[----:B-1----:R-:W-:Y:S01]  /*ceb0*/  HMMA.16816.F32.BF16 R200, R4, R30, R44 ;  /* 0x0000001e04c8723c */ /* 0x002fe2000004182c */
[----:B------:R-:W1:Y:S01]  /*cec0*/  LDSM.16.MT88.4 R44, [R133+0x1000] ;  /* 0x00100000852c783b */ /* 0x000e620000004200 */
[----:B------:R-:W-:Y:S01]  /*ced0*/  MOV R154, R142 ;  /* 0x0000008e009a7202 */ /* 0x000fe20000000f00 */
[----:B------:R-:W-:Y:S01]  /*cee0*/  FMUL.FTZ R105, R105, R20 ;  /* 0x0000001469697220 */ /* 0x000fe20000410000 */
[----:B------:R-:W-:Y:S01]  /*cef0*/  MOV R153, R143 ;  /* 0x0000008f00997202 */ /* 0x000fe20000000f00 */
[----:B------:R-:W-:Y:S01]  /*cf00*/  FMUL.FTZ R106, R106, R15 ;  /* 0x0000000f6a6a7220 */ /* 0x000fe20000410000 */
[----:B------:R-:W-:Y:S01]  /*cf10*/  MOV R152, R141 ;  /* 0x0000008d00987202 */ /* 0x000fe20000000f00 */
[-C--:B------:R-:W-:Y:S01]  /*cf20*/  FMUL.FTZ R107, R107, R15.reuse ;  /* 0x0000000f6b6b7220 */ /* 0x080fe20000410000 */
[-C--:B------:R-:W-:Y:S01]  /*cf30*/  HMMA.16816.F32.BF16 R244, R16, R28.reuse, R36 ;  /* 0x0000001c10f4723c */ /* 0x080fe20000041824 */
[----:B------:R-:W3:Y:S01]  /*cf40*/  LDSM.16.MT88.4 R36, [R133] ;  /* 0x000000008524783b */ /* 0x000ee20000004200 */
[----:B------:R-:W-:Y:S01]  /*cf50*/  MOV R138, R140 ;  /* 0x0000008c008a7202 */ /* 0x000fe20000000f00 */
[-C--:B------:R-:W-:Y:S01]  /*cf60*/  FMUL.FTZ R108, R108, R20.reuse ;  /* 0x000000146c6c7220 */ /* 0x080fe20000410000 */
[-C--:B------:R-:W-:Y:S01]  /*cf70*/  FMUL.FTZ R109, R109, R20.reuse ;  /* 0x000000146d6d7220 */ /* 0x080fe20000410000 */
[-C--:B------:R-:W-:Y:S01]  /*cf80*/  FMUL.FTZ R110, R110, R15.reuse ;  /* 0x0000000f6e6e7220 */ /* 0x080fe20000410000 */
[-C--:B------:R-:W-:Y:S01]  /*cf90*/  FMUL.FTZ R111, R111, R15.reuse ;  /* 0x0000000f6f6f7220 */ /* 0x080fe20000410000 */
[-C--:B------:R-:W-:Y:S01]  /*cfa0*/  FMUL.FTZ R120, R120, R20.reuse ;  /* 0x0000001478787220 */ /* 0x080fe20000410000 */
[----:B------:R-:W-:Y:S01]  /*cfb0*/  HMMA.16816.F32.BF16 R204, R4, R28, R40 ;  /* 0x0000001c04cc723c */ /* 0x000fe20000041828 */
[----:B------:R-:W-:Y:S01]  /*cfc0*/  LDSM.16.MT88.4 R40, [R137+0xb000] ;  /* 0x00b000008928783b */ /* 0x000fe20000004200 */
        /* <DEDUP_REMOVED lines=8> */
[----:B------:R-:W-:Y:S01]  /*d050*/  FMUL.FTZ R129, R129, R20 ;  /* 0x0000001481817220 */ /* 0x000fe20000410000 */
[-C--:B------:R-:W-:Y:S01]  /*d060*/  FMUL.FTZ R158, R158, R15.reuse ;  /* 0x0000000f9e9e7220 */ /* 0x080fe20000410000 */
[-C--:B------:R-:W-:Y:S01]  /*d070*/  FMUL.FTZ R159, R159, R15.reuse ;  /* 0x0000000f9f9f7220 */ /* 0x080fe20000410000 */
[----:B------:R-:W5:Y:S01]  /*d080*/  LDSM.16.MT88.4 R48, [R25+0x1000] ;  /* 0x001000001930783b */ /* 0x000f620000004200 */
[-C--:B------:R-:W-:Y:S01]  /*d090*/  FMUL.FTZ R130, R130, R15.reuse ;  /* 0x0000000f82827220 */ /* 0x080fe20000410000 */
[----:B------:R-:W-:Y:S01]  /*d0a0*/  FMUL.FTZ R131, R131, R15 ;  /* 0x0000000f83837220 */ /* 0x000fe20000410000 */
        /* <DEDUP_REMOVED lines=9> */
[----:B------:R-:W-:Y:S01]  /*d140*/  FMUL.FTZ R162, R162, R21 ;  /* 0x00000015a2a27220 */ /* 0x000fe20000410000 */
[----:B-1----:R-:W-:Y:S01]  /*d150*/  HMMA.16816.F32.BF16 R140, R4, R46, R164 ;  /* 0x0000002e048c723c */ /* 0x002fe200000418a4 */
[----:B------:R-:W-:Y:S01]  /*d160*/  MOV R166, R3 ;  /* 0x0000000300a67202 */ /* 0x000fe20000000f00 */
[----:B------:R-:W-:Y:S01]  /*d170*/  FMUL.FTZ R163, R163, R21 ;  /* 0x00000015a3a37220 */ /* 0x000fe20000410000 */
[----:B------:R-:W-:Y:S01]  /*d180*/  MOV R167, R2 ;  /* 0x0000000200a77202 */ /* 0x000fe20000000f00 */
[----:B------:R-:W-:Y:S01]  /*d190*/  IMAD.WIDE.U32 R2, R185, -0x2daee0ad, RZ ;  /* 0xd2511f53b9027825 */ /* 0x000fe200078e00ff */
[----:B------:R-:W-:-:S03]  /*d1a0*/  MOV R165, R26 ;  /* 0x0000001a00a57202 */ /* 0x000fc60000000f00 */
[-C--:B------:R-:W-:Y:S01]  /*d1b0*/  FMUL.FTZ R126, R126, R21.reuse ;  /* 0x000000157e7e7220 */ /* 0x080fe20000410000 */
[----:B------:R-:W-:Y:S01]  /*d1c0*/  MOV R164, R0 ;  /* 0x0000000000a47202 */ /* 0x000fe20000000f00 */
[C---:B------:R-:W-:Y:S01]  /*d1d0*/  HMMA.16816.F32.BF16 R60, R4.reuse, R34, R60 ;  /* 0x00000022043c723c */ /* 0x040fe2000004183c */
[----:B------:R-:W-:Y:S01]  /*d1e0*/  MOV R27, R2 ;  /* 0x00000002001b7202 */ /* 0x000fe20000000f00 */
[-C--:B------:R-:W-:Y:S01]  /*d1f0*/  FMUL.FTZ R127, R127, R21.reuse ;  /* 0x000000157f7f7220 */ /* 0x080fe20000410000 */
[----:B------:R-:W-:Y:S01]  /*d200*/  PRMT R26, R2, 0x7773, RZ ;  /* 0x00007773021a7816 */ /* 0x000fe200000000ff */
[-C--:B------:R-:W-:Y:S01]  /*d210*/  FMUL.FTZ R82, R82, R21.reuse ;  /* 0x0000001552527220 */ /* 0x080fe20000410000 */
[----:B------:R-:W-:Y:S01]  /*d220*/  LOP3.LUT R0, R184, UR10, R3, 0x96, !PT ;  /* 0x0000000ab8007c12 */ /* 0x000fe2000f8e9603 */
[----:B------:R-:W-:Y:S01]  /*d230*/  FFMA.FTZ R3, R179, UR4, -R13 ;  /* 0x00000004b3037c23 */ /* 0x000fe2000801080d */
[-C--:B------:R-:W-:Y:S01]  /*d240*/  FMUL.FTZ R83, R83, R21.reuse ;  /* 0x0000001553537220 */ /* 0x080fe20000410000 */
[C---:B---3--:R-:W-:Y:S01]  /*d250*/  HMMA.16816.F32.BF16 R72, R4.reuse, R36, R72 ;  /* 0x000000240448723c */ /* 0x048fe20000041848 */
[-C--:B------:R-:W-:Y:S01]  /*d260*/  FMUL.FTZ R70, R70, R21.reuse ;  /* 0x0000001546467220 */ /* 0x080fe20000410000 */
[----:B------:R1:W-:Y:S01]  /*d270*/  MUFU.EX2 R184, R3 ;  /* 0x0000000300b87308 */ /* 0x0003e20000000800 */
[-C--:B------:R-:W-:Y:S01]  /*d280*/  FMUL.FTZ R71, R71, R21.reuse ;  /* 0x0000001547477220 */ /* 0x080fe20000410000 */
[----:B------:R-:W-:Y:S01]  /*d290*/  MOV R155, R180 ;  /* 0x000000b4009b7202 */ /* 0x000fe20000000f00 */
        /* <DEDUP_REMOVED lines=8> */
[----:B------:R-:W-:-:S03]  /*d320*/  FMUL.FTZ R171, R171, R21 ;  /* 0x00000015abab7220 */ /* 0x000fc60000410000 */
[----:B----4-:R-:W-:Y:S01]  /*d330*/  HMMA.16816.F32.BF16 R88, R4, R28, R88 ;  /* 0x0000001c0458723c */ /* 0x010fe20000041858 */
[----:B-1----:R-:W-:-:S04]  /*d340*/  LOP3.LUT R3, R0, 0xffff, RZ, 0xc0, !PT ;  /* 0x0000ffff00037812 */ /* 0x002fc800078ec0ff */
[----:B------:R-:W-:-:S03]  /*d350*/  SHF.R.U32.HI R3, RZ, 0x8, R3 ;  /* 0x00000008ff037819 */ /* 0x000fc60000011603 */
[C---:B------:R-:W-:Y:S08]  /*d360*/  HMMA.16816.F32.BF16 R92, R4.reuse, R30, R92 ;  /* 0x0000001e045c723c */ /* 0x040ff0000004185c */
[C---:B------:R-:W-:Y:S08]  /*d370*/  HMMA.16816.F32.BF16 R104, R4.reuse, R40, R104 ;  /* 0x000000280468723c */ /* 0x040ff00000041868 */
[C---:B------:R-:W-:Y:S08]  /*d380*/  HMMA.16816.F32.BF16 R108, R4.reuse, R42, R108 ;  /* 0x0000002a046c723c */ /* 0x040ff0000004186c */
[C---:B-----5:R-:W-:Y:S08]  /*d390*/  HMMA.16816.F32.BF16 R120, R4.reuse, R48, R120 ;  /* 0x000000300478723c */ /* 0x060ff00000041878 */
[C---:B------:R-:W-:Y:S08]  /*d3a0*/  HMMA.16816.F32.BF16 R156, R4.reuse, R50, R156 ;  /* 0x00000032049c723c */ /* 0x040ff0000004189c */
        /* <DEDUP_REMOVED lines=8> */
[----:B------:R-:W-:Y:S01]  /*d430*/  MOV R186, R4 ;  /* 0x0000000400ba7202 */ /* 0x000fe20000000f00 */
[----:B------:R-:W-:Y:S01]  /*d440*/  FFMA.FTZ R4, R177, UR4, -R13 ;  /* 0x00000004b1047c23 */ /* 0x000fe2000801080d */
[----:B------:R-:W-:Y:S01]  /*d450*/  PRMT R7, R7, 0x5410, R26 ;  /* 0x0000541007077816 */ /* 0x000fe2000000001a */
[----:B------:R1:W-:Y:S02]  /*d460*/  MUFU.EX2 R185, R2 ;  /* 0x0000000200b97308 */ /* 0x0003e40000000800 */
[----:B------:R-:W-:Y:S01]  /*d470*/  HMMA.16816.F32.BF16 R188, R16, R34, R64 ;  /* 0x0000002210bc723c */ /* 0x000fe20000041840 */
[----:B------:R-:W-:-:S02]  /*d480*/  MOV R67, R6 ;  /* 0x0000000600437202 */ /* 0x000fc40000000f00 */
[----:B------:R-:W-:Y:S02]  /*d490*/  LOP3.LUT R6, R0, 0xff, RZ, 0xc0, !PT ;  /* 0x000000ff00067812 */ /* 0x000fe400078ec0ff */
[----:B------:R-:W-:Y:S02]  /*d4a0*/  MOV R66, R181 ;  /* 0x000000b500427202 */ /* 0x000fe40000000f00 */
[----:B------:R-:W-:Y:S01]  /*d4b0*/  PRMT R3, R6, 0x5410, R3 ;  /* 0x0000541006037816 */ /* 0x000fe20000000003 */
[C---:B------:R-:W-:Y:S01]  /*d4c0*/  HMMA.16816.F32.BF16 R192, R16.reuse, R32, R52 ;  /* 0x0000002010c0723c */ /* 0x040fe20000041834 */
[----:B------:R-:W-:Y:S01]  /*d4d0*/  LOP3.LUT R6, R27, 0xff, RZ, 0xc0, !PT ;  /* 0x000000ff1b067812 */ /* 0x000fe200078ec0ff */
[----:B-1----:R-:W-:Y:S01]  /*d4e0*/  FFMA.FTZ R2, R208, UR4, -R13 ;  /* 0x00000004d0027c23 */ /* 0x002fe2000801080d */
[----:B------:R-:W-:Y:S02]  /*d4f0*/  MOV R208, R5 ;  /* 0x0000000500d07202 */ /* 0x000fe40000000f00 */
[----:B------:R-:W-:Y:S01]  /*d500*/  SHF.R.U32.HI R5, RZ, 0x18, R0 ;  /* 0x00000018ff057819 */ /* 0x000fe20000011600 */
[----:B------:R1:W-:Y:S02]  /*d510*/  MUFU.EX2 R179, R2 ;  /* 0x0000000200b37308 */ /* 0x0003e40000000800 */
[----:B------:R-:W-:Y:S01]  /*d520*/  HMMA.16816.F32.BF16 R116, R16, R48, R116 ;  /* 0x000000301074723c */ /* 0x000fe20000041874 */
[----:B------:R-:W-:-:S02]  /*d530*/  HSET2.LE.AND R3, R3, R8, PT ;  /* 0x0000000803037233 */ /* 0x000fc40003803000 */
[----:B------:R-:W-:-:S05]  /*d540*/  MOV R13, R153 ;  /* 0x00000099000d7202 */ /* 0x000fca0000000f00 */
[----:B------:R-:W-:Y:S01]  /*d550*/  HMMA.16816.F32.BF16 R32, R16, R50, R160 ;  /* 0x000000321020723c */ /* 0x000fe200000418a0 */
[----:B------:R-:W2:Y:S01]  /*d560*/  LDSM.16.MT88.4 R48, [R137+0xa800] ;  /* 0x00a800008930783b */ /* 0x000ea20000004200 */
[----:B-1----:R-:W-:Y:S01]  /*d570*/  PRMT R2, R0, 0x7632, R2 ;  /* 0x0000763200027816 */ /* 0x002fe20000000002 */
[----:B------:R-:W-:Y:S01]  /*d580*/  FFMA.FTZ R0, R196, UR4, -R14 ;  /* 0x00000004c4007c23 */ /* 0x000fe2000801080e */
[----:B------:R-:W-:-:S04]  /*d590*/  MOV R196, R178 ;  /* 0x000000b200c47202 */ /* 0x000fc80000000f00 */
[C---:B------:R-:W-:Y:S01]  /*d5a0*/  HMMA.16816.F32.BF16 R124, R16.reuse, R44, R124 ;  /* 0x0000002c107c723c */ /* 0x040fe2000004187c */
[----:B------:R1:W-:Y:S01]  /*d5b0*/  MUFU.EX2 R178, R4 ;  /* 0x0000000400b27308 */ /* 0x0003e20000000800 */
[----:B------:R-:W-:Y:S01]  /*d5c0*/  LOP3.LUT R2, R2, 0xff, RZ, 0xc0, !PT ;  /* 0x000000ff02027812 */ /* 0x000fe200078ec0ff */
[----:B------:R-:W-:Y:S01]  /*d5d0*/  LDSM.16.MT88.4 R160, [R25+0x1800] ;  /* 0x0018000019a0783b */ /* 0x000fe20000004200 */
[----:B------:R-:W-:Y:S01]  /*d5e0*/  MOV R44, R138 ;  /* 0x0000008a002c7202 */ /* 0x000fe20000000f00 */
[----:B------:R3:W-:Y:S01]  /*d5f0*/  MUFU.EX2 R177, R0 ;  /* 0x0000000000b17308 */ /* 0x0007e20000000800 */
[----:B------:R-:W-:Y:S01]  /*d600*/  PRMT R2, R2, 0x5410, R5 ;  /* 0x0000541002027816 */ /* 0x000fe20000000005 */
[----:B------:R-:W-:Y:S01]  /*d610*/  FFMA.FTZ R5, R139, UR4, -R14 ;  /* 0x000000048b057c23 */ /* 0x000fe2000801080e */
[----:B------:R-:W-:Y:S01]  /*d620*/  HMMA.16816.F32.BF16 R180, R16, R38, R80 ;  /* 0x0000002610b4723c */ /* 0x000fe20000041850 */
[----:B------:R-:W-:Y:S01]  /*d630*/  MOV R39, R164 ;  /* 0x000000a400277202 */ /* 0x000fe20000000f00 */
[----:B------:R-:W4:Y:S01]  /*d640*/  LDSM.16.MT88.4 R80, [R133+0x800] ;  /* 0x000800008550783b */ /* 0x000f220000004200 */
[----:B------:R5:W-:Y:S01]  /*d650*/  MUFU.EX2 R26, R5 ;  /* 0x00000005001a7308 */ /* 0x000be20000000800 */
[----:B------:R-:W-:-:S02]  /*d660*/  MOV R38, R167 ;  /* 0x000000a700267202 */ /* 0x000fc40000000f00 */
[----:B------:R-:W-:Y:S01]  /*d670*/  MOV R139, R67 ;  /* 0x00000043008b7202 */ /* 0x000fe20000000f00 */
[--C-:B-1----:R-:W-:Y:S01]  /*d680*/  FFMA.FTZ R4, R187, UR4, -R14.reuse ;  /* 0x00000004bb047c23 */ /* 0x102fe2000801080e */
[C---:B------:R-:W-:Y:S01]  /*d690*/  HMMA.16816.F32.BF16 R68, R16.reuse, R36, R68 ;  /* 0x000000241044723c */ /* 0x040fe20000041844 */
[----:B------:R-:W-:Y:S01]  /*d6a0*/  MOV R36, R165 ;  /* 0x000000a500247202 */ /* 0x000fe20000000f00 */
[----:B---3--:R-:W-:Y:S01]  /*d6b0*/  FFMA.FTZ R0, R209, UR4, -R14 ;  /* 0x00000004d1007c23 */ /* 0x008fe2000801080e */
[----:B------:R-:W-:Y:S02]  /*d6c0*/  MOV R209, R176 ;  /* 0x000000b000d17202 */ /* 0x000fe40000000f00 */
[----:B------:R1:W3:Y:S01]  /*d6d0*/  MUFU.EX2 R176, R4 ;  /* 0x0000000400b07308 */ /* 0x0002e20000000800 */
[----:B------:R-:W-:Y:S02]  /*d6e0*/  MOV R37, R166 ;  /* 0x000000a600257202 */ /* 0x000fe40000000f00 */
[----:B------:R-:W-:Y:S01]  /*d6f0*/  HMMA.16816.F32.BF16 R100, R16, R40, R100 ;  /* 0x000000281064723c */ /* 0x000fe20000041864 */
[----:B-----5:R-:W-:Y:S01]  /*d700*/  PRMT R5, R6, 0x5410, R28 ;  /* 0x0000541006057816 */ /* 0x020fe2000000001c */
[----:B------:R5:W2:Y:S01]  /*d710*/  MUFU.EX2 R138, R0 ;  /* 0x00000000008a7308 */ /* 0x000aa20000000800 */
[----:B------:R-:W-:-:S02]  /*d720*/  LOP3.LUT R6, R7, 0xff00ff, RZ, 0xc0, !PT ;  /* 0x00ff00ff07067812 */ /* 0x000fc400078ec0ff */
[----:B------:R-:W-:Y:S02]  /*d730*/  MOV R41, R155 ;  /* 0x0000009b00297202 */ /* 0x000fe40000000f00 */
[----:B------:R-:W-:Y:S01]  /*d740*/  MOV R14, R154 ;  /* 0x0000009a000e7202 */ /* 0x000fe20000000f00 */
[C---:B------:R-:W-:Y:S01]  /*d750*/  HMMA.16816.F32.BF16 R52, R16.reuse, R42, R112 ;  /* 0x0000002a1034723c */ /* 0x040fe20000041870 */
[----:B------:R4:W-:Y:S01]  /*d760*/  LDSM.16.MT88.4 R112, [R137+0xb800] ;  /* 0x00b800008970783b */ /* 0x0009e20000004200 */
[----:B------:R-:W-:Y:S02]  /*d770*/  MOV R187, R66 ;  /* 0x0000004200bb7202 */ /* 0x000fe40000000f00 */
[----:B-1----:R-:W-:Y:S01]  /*d780*/  HSET2.LE.AND R4, R2, R8, PT ;  /* 0x0000000802047233 */ /* 0x002fe20003803000 */
[----:B------:R-:W1:Y:S01]  /*d790*/  LDSM.16.MT88.4 R64, [R25+0x800] ;  /* 0x000800001940783b */ /* 0x000e620000004200 */
[----:B---3--:R-:W-:Y:S02]  /*d7a0*/  F2FP.BF16.F32.PACK_AB R2, R176, R177 ;  /* 0x000000b1b002723e */ /* 0x008fe400000010ff */
[----:B-----5:R-:W-:Y:S01]  /*d7b0*/  F2FP.BF16.F32.PACK_AB R0, R184, R185 ;  /* 0x000000b9b800723e */ /* 0x020fe200000010ff */
[----:B------:R-:W-:Y:S01]  /*d7c0*/  HMMA.16816.F32.BF16 R172, R16, R30, R96 ;  /* 0x0000001e10ac723c */ /* 0x000fe20000041860 */
[----:B------:R-:W-:Y:S01]  /*d7d0*/  LOP3.LUT R165, R2, R4, RZ, 0xc0, !PT ;  /* 0x0000000402a57212 */ /* 0x000fe200078ec0ff */
[----:B------:R-:W-:Y:S01]  /*d7e0*/  LDSM.16.MT88.4 R96, [R216+0xb800] ;  /* 0x00b80000d860783b */ /* 0x000fe20000004200 */
[----:B------:R-:W-:-:S02]  /*d7f0*/  LOP3.LUT R164, R0, R3, RZ, 0xc0, !PT ;  /* 0x0000000300a47212 */ /* 0x000fc400078ec0ff */
[--C-:B------:R-:W-:Y:S02]  /*d800*/  HSET2.LE.AND R0, R5, R8.reuse, PT ;  /* 0x0000000805007233 */ /* 0x100fe40003803000 */
[----:B------:R-:W-:Y:S01]  /*d810*/  HSET2.LE.AND R3, R6, R8, PT ;  /* 0x0000000806037233 */ /* 0x000fe20003803000 */
[----:B------:R-:W-:Y:S01]  /*d820*/  HMMA.16816.F32.BF16 R28, R16, R46, R168 ;  /* 0x0000002e101c723c */ /* 0x000fe200000418a8 */
[----:B------:R-:W-:Y:S01]  /*d830*/  F2FP.BF16.F32.PACK_AB R2, R178, R179 ;  /* 0x000000b3b202723e */ /* 0x000fe200000010ff */
[----:B------:R3:W-:Y:S01]  /*d840*/  LDSM.16.MT88.4 R16, [R133+0x1800] ;  /* 0x001800008510783b */ /* 0x0007e20000004200 */
[----:B--2---:R-:W-:Y:S01]  /*d850*/  F2FP.BF16.F32.PACK_AB R4, R26, R138 ;  /* 0x0000008a1a04723e */ /* 0x004fe200000010ff */
[----:B------:R-:W-:Y:S01]  /*d860*/  FFMA.FTZ R6, R228, UR4, -R23 ;  /* 0x00000004e4067c23 */ /* 0x000fe20008010817 */
[----:B------:R-:W-:Y:S02]  /*d870*/  LOP3.LUT R166, R2, R0, RZ, 0xc0, !PT ;  /* 0x0000000002a67212 */ /* 0x000fe400078ec0ff */
[----:B------:R-:W-:Y:S01]  /*d880*/  LOP3.LUT R167, R4, R3, RZ, 0xc0, !PT ;  /* 0x0000000304a77212 */ /* 0x000fe200078ec0ff */
[----:B------:R-:W-:Y:S01]  /*d890*/  IMAD.WIDE.U32 R2, R199, -0x2daee0ad, RZ ;  /* 0xd2511f53c7027825 */ /* 0x000fe200078e00ff */
[----:B----4-:R-:W-:-:S02]  /*d8a0*/  MOV R137, R41 ;  /* 0x0000002900897202 */ /* 0x010fc40000000f00 */
[----:B------:R-:W-:Y:S02]  /*d8b0*/  MOV R45, R152 ;  /* 0x00000098002d7202 */ /* 0x000fe40000000f00 */
[----:B------:R-:W-:Y:S01]  /*d8c0*/  LOP3.LUT R0, R198, UR10, R3, 0x96, !PT ;  /* 0x0000000ac6007c12 */ /* 0x000fe2000f8e9603 */
[C---:B------:R-:W-:Y:S01]  /*d8d0*/  HMMA.16816.F32.BF16 R40, R164.reuse, R48, R204 ;  /* 0x00000030a428723c */ /* 0x040fe200000418cc */
[----:B------:R-:W-:Y:S01]  /*d8e0*/  MOV R3, R2 ;  /* 0x0000000200037202 */ /* 0x000fe20000000f00 */
[----:B------:R-:W2:Y:S01]  /*d8f0*/  LDSM.16.MT88.4 R152, [R216+0xa800] ;  /* 0x00a80000d898783b */ /* 0x000ea20000004200 */
[C---:B------:R-:W-:Y:S02]  /*d900*/  PRMT R5, R2.reuse, 0x7771, RZ ;  /* 0x0000777102057816 */ /* 0x040fe400000000ff */
[C---:B------:R-:W-:Y:S02]  /*d910*/  PRMT R4, R2.reuse, 0x7773, RZ ;  /* 0x0000777302047816 */ /* 0x040fe400000000ff */
[----:B------:R-:W-:Y:S01]  /*d920*/  PRMT R2, R2, 0x7772, RZ ;  /* 0x0000777202027816 */ /* 0x000fe200000000ff */
[----:B------:R-:W-:Y:S01]  /*d930*/  HMMA.16816.F32.BF16 R72, R164, R80, R72 ;  /* 0x00000050a448723c */ /* 0x000fe20000041848 */
[----:B------:R-:W-:-:S02]  /*d940*/  MOV R206, R14 ;  /* 0x0000000e00ce7202 */ /* 0x000fc40000000f00 */
[----:B------:R-:W-:Y:S02]  /*d950*/  LOP3.LUT R3, R3, 0xff, RZ, 0xc0, !PT ;  /* 0x000000ff03037812 */ /* 0x000fe400078ec0ff */
[----:B------:R-:W-:Y:S01]  /*d960*/  PRMT R14, R2, 0x5410, R4 ;  /* 0x00005410020e7816 */ /* 0x000fe20000000004 */
[----:B------:R-:W-:Y:S01]  /*d970*/  FFMA.FTZ R4, R211, UR4, -R24 ;  /* 0x00000004d3047c23 */ /* 0x000fe20008010818 */
[----:B------:R-:W-:Y:S01]  /*d980*/  LOP3.LUT R2, R0, 0xffff, RZ, 0xc0, !PT ;  /* 0x0000ffff00027812 */ /* 0x000fe200078ec0ff */
[----:B-1----:R-:W-:Y:S01]  /*d990*/  HMMA.16816.F32.BF16 R56, R164, R64, R56 ;  /* 0x00000040a438723c */ /* 0x002fe20000041838 */
[----:B------:R-:W-:Y:S02]  /*d9a0*/  MOV R207, R13 ;  /* 0x0000000d00cf7202 */ /* 0x000fe40000000f00 */
[----:B------:R-:W-:Y:S02]  /*d9b0*/  PRMT R13, R3, 0x5410, R5 ;  /* 0x00005410030d7816 */ /* 0x000fe40000000005 */
[----:B------:R-:W-:-:S02]  /*d9c0*/  SHF.R.U32.HI R2, RZ, 0x8, R2 ;  /* 0x00000008ff027819 */ /* 0x000fc40000011602 */
[C---:B------:R-:W-:Y:S01]  /*d9d0*/  LOP3.LUT R3, R0.reuse, 0xff, RZ, 0xc0, !PT ;  /* 0x000000ff00037812 */ /* 0x040fe200078ec0ff */
[C---:B------:R-:W-:Y:S01]  /*d9e0*/  HMMA.16816.F32.BF16 R60, R164.reuse, R66, R60 ;  /* 0x00000042a43c723c */ /* 0x040fe2000004183c */
[----:B------:R-:W-:Y:S02]  /*d9f0*/  SHF.R.U32.HI R5, RZ, 0x18, R0 ;  /* 0x00000018ff057819 */ /* 0x000fe40000011600 */
[----:B------:R-:W-:Y:S01]  /*da00*/  PRMT R7, R3, 0x5410, R2 ;  /* 0x0000541003077816 */ /* 0x000fe20000000002 */
[----:B------:R-:W-:Y:S01]  /*da10*/  FFMA.FTZ R3, R231, UR4, -R24 ;  /* 0x00000004e7037c23 */ /* 0x000fe20008010818 */
[----:B------:R-:W-:Y:S02]  /*da20*/  PRMT R2, R0, 0x7632, R2 ;  /* 0x0000763200027816 */ /* 0x000fe40000000002 */
[----:B------:R-:W-:Y:S01]  /*da30*/  MOV R204, R44 ;  /* 0x0000002c00cc7202 */ /* 0x000fe20000000f00 */
[----:B------:R1:W-:Y:S01]  /*da40*/  MUFU.EX2 R25, R3 ;  /* 0x0000000300197308 */ /* 0x0003e20000000800 */
[----:B------:R-:W-:Y:S01]  /*da50*/  LOP3.LUT R0, R2, 0xff, RZ, 0xc0, !PT ;  /* 0x000000ff02007812 */ /* 0x000fe200078ec0ff */
[----:B------:R-:W-:Y:S01]  /*da60*/  FFMA.FTZ R2, R210, UR4, -R24 ;  /* 0x00000004d2027c23 */ /* 0x000fe20008010818 */
[----:B------:R-:W-:Y:S01]  /*da70*/  MOV R205, R45 ;  /* 0x0000002d00cd7202 */ /* 0x000fe20000000f00 */
[----:B------:R-:W-:Y:S01]  /*da80*/  HMMA.16816.F32.BF16 R76, R164, R82, R76 ;  /* 0x00000052a44c723c */ /* 0x000fe2000004184c */
[----:B------:R-:W-:Y:S01]  /*da90*/  PRMT R5, R0, 0x5410, R5 ;  /* 0x0000541000057816 */ /* 0x000fe20000000005 */
[----:B---3--:R3:W-:Y:S01]  /*daa0*/  MUFU.EX2 R133, R2 ;  /* 0x0000000200857308 */ /* 0x0087e20000000800 */
[----:B------:R-:W-:-:S03]  /*dab0*/  FFMA.FTZ R0, R233, UR4, -R23 ;  /* 0x00000004e9007c23 */ /* 0x000fc60008010817 */
[----:B------:R-:W-:Y:S02]  /*dac0*/  HSET2.LE.AND R5, R5, R8, PT ;  /* 0x0000000805057233 */ /* 0x000fe40003803000 */
[C---:B------:R-:W-:Y:S01]  /*dad0*/  HMMA.16816.F32.BF16 R44, R164.reuse, R50, R200 ;  /* 0x00000032a42c723c */ /* 0x040fe200000418c8 */
[----:B------:R-:W-:Y:S01]  /*dae0*/  MOV R200, R38 ;  /* 0x0000002600c87202 */ /* 0x000fe20000000f00 */
[----:B-1----:R-:W-:Y:S01]  /*daf0*/  FFMA.FTZ R3, R234, UR4, -R24 ;  /* 0x00000004ea037c23 */ /* 0x002fe20008010818 */
[----:B------:R-:W-:Y:S01]  /*db00*/  MOV R201, R39 ;  /* 0x0000002700c97202 */ /* 0x000fe20000000f00 */
[----:B------:R1:W-:Y:S01]  /*db10*/  MUFU.EX2 R24, R4 ;  /* 0x0000000400187308 */ /* 0x0003e20000000800 */
[----:B------:R-:W-:Y:S02]  /*db20*/  MOV R202, R36 ;  /* 0x0000002400ca7202 */ /* 0x000fe40000000f00 */
[----:B------:R-:W-:Y:S01]  /*db30*/  MOV R203, R37 ;  /* 0x0000002500cb7202 */ /* 0x000fe20000000f00 */
[----:B------:R4:W5:Y:S01]  /*db40*/  MUFU.EX2 R27, R3 ;  /* 0x00000003001b7308 */ /* 0x0009620000000800 */
[--C-:B---3--:R-:W-:Y:S01]  /*db50*/  FFMA.FTZ R2, R197, UR4, -R23.reuse ;  /* 0x00000004c5027c23 */ /* 0x108fe20008010817 */
[----:B--2---:R-:W-:Y:S01]  /*db60*/  HMMA.16816.F32.BF16 R144, R164, R152, R144 ;  /* 0x00000098a490723c */ /* 0x004fe20000041890 */
[----:B-1----:R-:W-:-:S07]  /*db70*/  FFMA.FTZ R4, R232, UR4, -R23 ;  /* 0x00000004e8047c23 */ /* 0x002fce0008010817 */
[----:B------:R-:W-:Y:S01]  /*db80*/  HMMA.16816.F32.BF16 R148, R164, R154, R148 ;  /* 0x0000009aa494723c */ /* 0x000fe20000041894 */
[----:B------:R5:W-:Y:S01]  /*db90*/  MUFU.EX2 R23, R0 ;  /* 0x0000000000177308 */ /* 0x000be20000000800 */
[----:B----4-:R-:W-:-:S03]  /*dba0*/  LOP3.LUT R3, R14, 0xff00ff, RZ, 0xc0, !PT ;  /* 0x00ff00ff0e037812 */ /* 0x010fc600078ec0ff */
[----:B------:R1:W2:Y:S02]  /*dbb0*/  MUFU.EX2 R14, R2 ;  /* 0x00000002000e7308 */ /* 0x0002a40000000800 */
[----:B------:R-:W-:Y:S01]  /*dbc0*/  HSET2.LE.AND R3, R3, R8, PT ;  /* 0x0000000803037233 */ /* 0x000fe20003803000 */
[----:B------:R-:W-:Y:S01]  /*dbd0*/  HMMA.16816.F32.BF16 R88, R164, R96, R88 ;  /* 0x00000060a458723c */ /* 0x000fe20000041858 */
[----:B-----5:R-:W-:-:S07]  /*dbe0*/  F2FP.BF16.F32.PACK_AB R0, R133, R27 ;  /* 0x0000001b8500723e */ /* 0x020fce00000010ff */
[C---:B------:R-:W-:Y:S01]  /*dbf0*/  HMMA.16816.F32.BF16 R92, R164.reuse, R98, R92 ;  /* 0x00000062a45c723c */ /* 0x040fe2000004185c */
[----:B-1----:R-:W-:Y:S02]  /*dc00*/  HSET2.LE.AND R2, R13, R8, PT ;  /* 0x000000080d027233 */ /* 0x002fe40003803000 */
[----:B------:R1:W-:Y:S03]  /*dc10*/  MUFU.EX2 R13, R4 ;  /* 0x00000004000d7308 */ /* 0x0003e60000000800 */
[----:B------:R-:W-:Y:S01]  /*dc20*/  LOP3.LUT R170, R0, R2, RZ, 0xc0, !PT ;  /* 0x0000000200aa7212 */ /* 0x000fe200078ec0ff */
[----:B------:R-:W-:Y:S01]  /*dc30*/  FFMA.FTZ R2, R251, R15, R235 ;  /* 0x0000000ffb027223 */ /* 0x000fe200000100eb */
[----:B--2---:R-:W-:Y:S01]  /*dc40*/  F2FP.BF16.F32.PACK_AB R0, R14, R23 ;  /* 0x000000170e00723e */ /* 0x004fe200000010ff */
[----:B------:R-:W-:Y:S03]  /*dc50*/  HMMA.16816.F32.BF16 R104, R164, R112, R104 ;  /* 0x00000070a468723c */ /* 0x000fe60000041868 */
[----:B------:R-:W-:Y:S01]  /*dc60*/  LOP3.LUT R171, R0, R3, RZ, 0xc0, !PT ;  /* 0x0000000300ab7212 */ /* 0x000fe200078ec0ff */
[----:B------:R-:W-:Y:S01]  /*dc70*/  FFMA.FTZ R3, R250, R20, R237 ;  /* 0x00000014fa037223 */ /* 0x000fe200000100ed */
[----:B------:R-:W-:-:S02]  /*dc80*/  F2FP.BF16.F32.PACK_AB R0, R24, R25 ;  /* 0x000000191800723e */ /* 0x000fc400000010ff */
[----:B-1----:R-:W-:Y:S01]  /*dc90*/  HSET2.LE.AND R4, R7, R8, PT ;  /* 0x0000000807047233 */ /* 0x002fe20003803000 */
[----:B------:R-:W-:Y:S01]  /*dca0*/  HMMA.16816.F32.BF16 R108, R164, R114, R108 ;  /* 0x00000072a46c723c */ /* 0x000fe2000004186c */
[----:B------:R-:W1:Y:S03]  /*dcb0*/  MUFU.EX2 R7, R6 ;  /* 0x0000000600077308 */ /* 0x000e660000000800 */
[----:B------:R-:W-:Y:S01]  /*dcc0*/  LOP3.LUT R168, R0, R4, RZ, 0xc0, !PT ;  /* 0x0000000400a87212 */ /* 0x000fe200078ec0ff */
[----:B------:R-:W-:-:S03]  /*dcd0*/  FFMA.FTZ R4, R249, R21, R139 ;  /* 0x00000015f9047223 */ /* 0x000fc6000001008b */
[----:B------:R-:W-:Y:S01]  /*dce0*/  HMMA.16816.F32.BF16 R120, R164, R160, R120 ;  /* 0x000000a0a478723c */ /* 0x000fe20000041878 */
[----:B-1----:R-:W-:-:S07]  /*dcf0*/  F2FP.BF16.F32.PACK_AB R0, R7, R13 ;  /* 0x0000000d0700723e */ /* 0x002fce00000010ff */
[C---:B------:R-:W-:Y:S01]  /*dd00*/  HMMA.16816.F32.BF16 R156, R164.reuse, R162, R156 ;  /* 0x000000a2a49c723c */ /* 0x040fe2000004189c */
[----:B------:R-:W-:Y:S01]  /*dd10*/  LOP3.LUT R169, R0, R5, RZ, 0xc0, !PT ;  /* 0x0000000500a97212 */ /* 0x000fe200078ec0ff */
[----:B------:R-:W-:Y:S01]  /*dd20*/  FFMA.FTZ R0, R248, R22, R137 ;  /* 0x00000016f8007223 */ /* 0x000fe20000010089 */
[----:B------:R-:W-:Y:S01]  /*dd30*/  FADD.FTZ R5, R243, R4 ;  /* 0x00000004f3057221 */ /* 0x000fe20000010000 */
[----:B------:R-:W-:Y:S02]  /*dd40*/  FADD.FTZ R4, R224, R2 ;  /* 0x00000002e0047221 */ /* 0x000fe40000010000 */
        /* <DEDUP_REMOVED lines=46> */
[----:B------:R-:W2:Y:S04]  /*e030*/  LDL R196, [R1+0x20] ;  /* 0x0000200001c47983 */ /* 0x000ea80000100800 */
[----:B------:R-:W3:Y:S04]  /*e040*/  LDL.64 R202, [R1+0x8] ;  /* 0x0000080001ca7983 */ /* 0x000ee80000100a00 */
[----:B------:R-:W4:Y:S04]  /*e050*/  LDL.64 R208, [R1+0x10] ;  /* 0x0000100001d07983 */ /* 0x000f280000100a00 */
[----:B------:R-:W5:Y:S04]  /*e060*/  LDL.64 R186, [R1] ;  /* 0x0000000001ba7983 */ /* 0x000f680000100a00 */
[----:B------:R-:W5:Y:S04]  /*e070*/  LDL.64 R204, [R1+0x28] ;  /* 0x0000280001cc7983 */ /* 0x000f680000100a00 */
[----:B------:R-:W5:Y:S01]  /*e080*/  LDL.64 R206, [R1+0x18] ;  /* 0x0000180001ce7983 */ /* 0x000f620000100a00 */
        /* <DEDUP_REMOVED lines=21> */
[-CC-:B------:R-:W-:Y:S01]  /*e1e0*/  @!P2 LEA.HI.X R7, R0, R239.reuse, R3.reuse, 0x1, P1 ;  /* 0x000000ef0007a211 */ /* 0x180fe200008f0c03 */
[----:B------:R-:W-:Y:S01]  /*e1f0*/  VIADD R15, R226, UR6 ;  /* 0x00000006e20f7c36 */ /* 0x000fe20008000000 */
[----:B------:R-:W-:Y:S01]  /*e200*/  BAR.SYNC.DEFER_BLOCKING 0x0 ;  /* 0x0000000000007b1d */ /* 0x000fe20000010000 */
[----:B--2---:R-:W-:Y:S02]  /*e210*/  LOP3.LUT R8, R5, R196, R8, 0xf6, !PT ;  /* 0x000000c405087212 */ /* 0x004fe400078ef608 */
[-C--:B------:R-:W-:Y:S02]  /*e220*/  @!P3 LEA.HI.X R5, R0, R239.reuse, R3, 0x1, P5 ;  /* 0x000000ef0005b211 */ /* 0x080fe400028f0c03 */
[----:B------:R-:W-:-:S03]  /*e230*/  LEA.HI.X R3, R13, R239, R14, 0x1, P4 ;  /* 0x000000ef0d037211 */ /* 0x000fc600020f0c0e */
        /* <DEDUP_REMOVED lines=22> */
[----:B------:R-:W2:Y:S04]  /*e3a0*/  LDSM.16.M88.4 R16, [R0+0x2000] ;  /* 0x002000000010783b */ /* 0x000ea80000000200 */
[----:B------:R-:W2:Y:S01]  /*e3b0*/  LDSM.16.M88.4 R28, [R226+UR6+0x8800] ;  /* 0x00880006e21c783b */ /* 0x000ea20008000200 */
[----:B------:R-:W-:-:S03]  /*e3c0*/  IMAD.MOV.U32 R13, RZ, RZ, 0x20 ;  /* 0x00000020ff0d7424 */ /* 0x000fc600078e00ff */
[----:B------:R-:W-:Y:S02]  /*e3d0*/  LDSM.16.M88.4 R20, [R0] ;  /* 0x000000000014783b */ /* 0x000fe40000000200 */
[----:B------:R-:W-:Y:S01]  /*e3e0*/  SEL R13, R13, 0xffffffe0, !P6 ;  /* 0xffffffe00d0d7807 */ /* 0x000fe20007000000 */
[----:B---3--:R-:W-:Y:S02]  /*e3f0*/  IMAD.MOV.U32 R242, RZ, RZ, R202 ;  /* 0x000000fffff27224 */ /* 0x008fe400078e00ca */
[----:B------:R-:W-:Y:S02]  /*e400*/  IMAD.MOV.U32 R243, RZ, RZ, R203 ;  /* 0x000000fffff37224 */ /* 0x000fe400078e00cb */
[----:B----4-:R-:W-:Y:S02]  /*e410*/  IMAD.MOV.U32 R224, RZ, RZ, R208 ;  /* 0x000000ffffe07224 */ /* 0x010fe400078e00d0 */
[----:B------:R-:W-:Y:S02]  /*e420*/  IMAD.MOV.U32 R225, RZ, RZ, R209 ;  /* 0x000000ffffe17224 */ /* 0x000fe400078e00d1 */
[----:B-----5:R-:W-:-:S02]  /*e430*/  IMAD.MOV.U32 R138, RZ, RZ, R204 ;  /* 0x000000ffff8a7224 */ /* 0x020fc400078e00cc */
[----:B------:R-:W-:Y:S02]  /*e440*/  IMAD.MOV.U32 R139, RZ, RZ, R205 ;  /* 0x000000ffff8b7224 */ /* 0x000fe400078e00cd */
[----:B------:R-:W-:Y:S02]  /*e450*/  IMAD.MOV.U32 R236, RZ, RZ, R206 ;  /* 0x000000ffffec7224 */ /* 0x000fe400078e00ce */
[----:B------:R-:W-:Y:S01]  /*e460*/  IMAD.MOV.U32 R237, RZ, RZ, R207 ;  /* 0x000000ffffed7224 */ /* 0x000fe200078e00cf */
[----:B------:R-:W-:Y:S01]  /*e470*/  UIADD3 UR4, UPT, UPT, UR20, -0x4, URZ ;  /* 0xfffffffc14047890 */ /* 0x000fe2000fffe0ff */
[----:B-1----:R-:W-:Y:S01]  /*e480*/  IMAD.IADD R2, R15, 0x1, R13 ;  /* 0x000000010f027824 */ /* 0x002fe200078e020d */
[--C-:B------:R-:W-:Y:S01]  /*e490*/  SHF.R.U32.HI R137, RZ, 0x5, R223.reuse ;  /* 0x00000005ff897819 */ /* 0x100fe200000116df */
[----:B------:R-:W-:Y:S01]  /*e4a0*/  IMAD.IADD R3, R13, 0x1, R0 ;  /* 0x000000010d037824 */ /* 0x000fe200078e0200 */
[----:B------:R-:W-:Y:S01]  /*e4b0*/  SHF.R.U32.HI R133, RZ, 0x5, R223 ;  /* 0x00000005ff857819 */ /* 0x000fe200000116df */
[----:B------:R-:W-:Y:S01]  /*e4c0*/  IMAD.IADD R14, R15, 0x1, R238 ;  /* 0x000000010f0e7824 */ /* 0x000fe200078e02ee */
[----:B------:R-:W-:Y:S04]  /*e4d0*/  LDSM.16.M88.4 R172, [R2+0x8000] ;  /* 0x0080000002ac783b */ /* 0x000fe80000000200 */
[----:B------:R-:W1:Y:S04]  /*e4e0*/  LDSM.16.M88.4 R4, [R3+0x2000] ;  /* 0x002000000304783b */ /* 0x000e680000000200 */
[----:B------:R3:W4:Y:S01]  /*e4f0*/  LDSM.16.M88.4 R176, [R2+0x8800] ;  /* 0x0088000002b0783b */ /* 0x0007220000000200 */
[C---:B--2---:R-:W-:Y:S03]  /*e500*/  HMMA.16816.F32.BF16 R200, R16.reuse, R32, RZ ;  /* 0x0000002010c8723c */ /* 0x044fe600000418ff */
[----:B------:R-:W2:Y:S04]  /*e510*/  LDSM.16.M88.4 R24, [R3] ;  /* 0x000000000318783b */ /* 0x000ea80000000200 */
[----:B------:R-:W0:Y:S01]  /*e520*/  LDGDEPBAR ;  /* 0x00000000000079af */ /* 0x000e220000000000 */
[C---:B------:R-:W-:Y:S08]  /*e530*/  HMMA.16816.F32.BF16 R192, R16.reuse, R28, RZ ;  /* 0x0000001c10c0723c */ /* 0x040ff000000418ff */
[C---:B------:R-:W-:Y:S08]  /*e540*/  HMMA.16816.F32.BF16 R196, R16.reuse, R34, RZ ;  /* 0x0000002210c4723c */ /* 0x040ff000000418ff */
[----:B------:R-:W-:Y:S01]  /*e550*/  HMMA.16816.F32.BF16 R188, R16, R30, RZ ;  /* 0x0000001e10bc723c */ /* 0x000fe200000418ff */
[----:B---3--:R-:W-:Y:S01]  /*e560*/  IMAD.IADD R2, R238, 0x1, R0 ;  /* 0x00000001ee027824 */ /* 0x008fe200078e0200 */
[----:B------:R-:W-:Y:S01]  /*e570*/  MOV R208, R186 ;  /* 0x000000ba00d07202 */ /* 0x000fe20000000f00 */
[----:B------:R-:W-:Y:S01]  /*e580*/  IMAD.MOV.U32 R209, RZ, RZ, R187 ;  /* 0x000000ffffd17224 */ /* 0x000fe200078e00bb */
[----:B------:R-:W-:Y:S04]  /*e590*/  LDSM.16.M88.4 R180, [R14+0x8000] ;  /* 0x008000000eb4783b */ /* 0x000fe80000000200 */
[----:B------:R-:W3:Y:S04]  /*e5a0*/  LDSM.16.M88.4 R16, [R2+0x2000] ;  /* 0x002000000210783b */ /* 0x000ee80000000200 */
[----:B------:R-:W5:Y:S01]  /*e5b0*/  LDSM.16.M88.4 R184, [R14+0x8800] ;  /* 0x008800000eb8783b */ /* 0x000f620000000200 */
[C---:B-1----:R-:W-:Y:S08]  /*e5c0*/  HMMA.16816.F32.BF16 R200, R4.reuse, R172, R200 ;  /* 0x000000ac04c8723c */ /* 0x042ff000000418c8 */
[C---:B----4-:R-:W-:Y:S08]  /*e5d0*/  HMMA.16816.F32.BF16 R192, R4.reuse, R176, R192 ;  /* 0x000000b004c0723c */ /* 0x050ff000000418c0 */
[C---:B------:R-:W-:Y:S08]  /*e5e0*/  HMMA.16816.F32.BF16 R196, R4.reuse, R174, R196 ;  /* 0x000000ae04c4723c */ /* 0x040ff000000418c4 */
[----:B------:R-:W-:Y:S08]  /*e5f0*/  HMMA.16816.F32.BF16 R244, R4, R178, R188 ;  /* 0x000000b204f4723c */ /* 0x000ff000000418bc */
[C---:B------:R-:W-:Y:S08]  /*e600*/  HMMA.16816.F32.BF16 R4, R20.reuse, R28, RZ ;  /* 0x0000001c1404723c */ /* 0x040ff000000418ff */
[C---:B------:R-:W-:Y:S08]  /*e610*/  HMMA.16816.F32.BF16 R204, R20.reuse, R32, RZ ;  /* 0x0000002014cc723c */ /* 0x040ff000000418ff */
[C---:B------:R-:W-:Y:S08]  /*e620*/  HMMA.16816.F32.BF16 R32, R20.reuse, R34, RZ ;  /* 0x000000221420723c */ /* 0x040ff000000418ff */
[----:B------:R-:W-:Y:S01]  /*e630*/  HMMA.16816.F32.BF16 R28, R20, R30, RZ ;  /* 0x0000001e141c723c */ /* 0x000fe200000418ff */
[----:B------:R-:W1:Y:S01]  /*e640*/  LDSM.16.M88.4 R20, [R2] ;  /* 0x000000000214783b */ /* 0x000e620000000200 */
[----:B------:R-:W-:-:S06]  /*e650*/  IMAD.IADD R8, R13, 0x1, R2 ;  /* 0x000000010d087824 */ /* 0x000fcc00078e0202 */
[----:B--2---:R-:W-:Y:S01]  /*e660*/  HMMA.16816.F32.BF16 R232, R24, R176, R4 ;  /* 0x000000b018e8723c */ /* 0x004fe20000041804 */
[----:B------:R-:W-:Y:S02]  /*e670*/  IMAD.IADD R4, R15, 0x1, R238 ;  /* 0x000000010f047824 */ /* 0x000fe400078e02ee */
[----:B------:R-:W-:-:S03]  /*e680*/  IMAD.MOV.U32 R176, RZ, RZ, R208 ;  /* 0x000000ffffb07224 */ /* 0x000fc600078e00d0 */
[----:B------:R-:W-:Y:S01]  /*e690*/  IADD3 R13, PT, PT, R13, R4, RZ ;  /* 0x000000040d0d7210 */ /* 0x000fe20007ffe0ff */
[----:B------:R-:W-:Y:S01]  /*e6a0*/  IMAD.MOV.U32 R177, RZ, RZ, R209 ;  /* 0x000000ffffb17224 */ /* 0x000fe200078e00d1 */
[C---:B------:R-:W-:Y:S01]  /*e6b0*/  HMMA.16816.F32.BF16 R188, R24.reuse, R172, R204 ;  /* 0x000000ac18bc723c */ /* 0x040fe200000418cc */
[----:B------:R-:W-:Y:S07]  /*e6c0*/  LDSM.16.M88.4 R4, [R8+0x2000] ;  /* 0x002000000804783b */ /* 0x000fee0000000200 */
[C---:B------:R-:W-:Y:S01]  /*e6d0*/  HMMA.16816.F32.BF16 R172, R24.reuse, R174, R32 ;  /* 0x000000ae18ac723c */ /* 0x040fe20000041820 */
[----:B------:R-:W2:Y:S07]  /*e6e0*/  LDSM.16.M88.4 R32, [R13+0x8000] ;  /* 0x008000000d20783b */ /* 0x000eae0000000200 */
[----:B------:R-:W-:Y:S01]  /*e6f0*/  HMMA.16816.F32.BF16 R24, R24, R178, R28 ;  /* 0x000000b21818723c */ /* 0x000fe2000004181c */
[----:B------:R-:W4:Y:S07]  /*e700*/  LDSM.16.M88.4 R28, [R13+0x8800] ;  /* 0x008800000d1c783b */ /* 0x000f2e0000000200 */
[C---:B---3--:R-:W-:Y:S08]  /*e710*/  HMMA.16816.F32.BF16 R208, R16.reuse, R180, R200 ;  /* 0x000000b410d0723c */ /* 0x048ff000000418c8 */
[C---:B-----5:R-:W-:Y:S08]  /*e720*/  HMMA.16816.F32.BF16 R212, R16.reuse, R184, R192 ;  /* 0x000000b810d4723c */ /* 0x060ff000000418c0 */
[C---:B------:R-:W-:Y:S08]  /*e730*/  HMMA.16816.F32.BF16 R204, R16.reuse, R182, R196 ;  /* 0x000000b610cc723c */ /* 0x040ff000000418c4 */
[----:B------:R-:W-:Y:S01]  /*e740*/  HMMA.16816.F32.BF16 R200, R16, R186, R244 ;  /* 0x000000ba10c8723c */ /* 0x000fe200000418f4 */
[----:B------:R-:W3:Y:S07]  /*e750*/  LDSM.16.M88.4 R16, [R8] ;  /* 0x000000000810783b */ /* 0x000eee0000000200 */
[C---:B-1----:R-:W-:Y:S08]  /*e760*/  HMMA.16816.F32.BF16 R196, R20.reuse, R180, R188 ;  /* 0x000000b414c4723c */ /* 0x042ff000000418bc */
[C---:B------:R-:W-:Y:S01]  /*e770*/  HMMA.16816.F32.BF16 R192, R20.reuse, R182, R172 ;  /* 0x000000b614c0723c */ /* 0x040fe200000418ac */
[----:B------:R-:W-:Y:S01]  /*e780*/  IMAD.MOV.U32 R246, RZ, RZ, R176 ;  /* 0x000000fffff67224 */ /* 0x000fe200078e00b0 */
[----:B------:R-:W-:Y:S06]  /*e790*/  LDSM.16.M88.4 R172, [R226+UR6+0x9800] ;  /* 0x00980006e2ac783b */ /* 0x000fec0008000200 */
[C---:B------:R-:W-:Y:S08]  /*e7a0*/  HMMA.16816.F32.BF16 R188, R20.reuse, R184, R232 ;  /* 0x000000b814bc723c */ /* 0x040ff000000418e8 */
[----:B------:R-:W-:Y:S01]  /*e7b0*/  HMMA.16816.F32.BF16 R20, R20, R186, R24 ;  /* 0x000000ba1414723c */ /* 0x000fe20000041818 */
[----:B------:R-:W-:Y:S01]  /*e7c0*/  IMAD.MOV.U32 R247, RZ, RZ, R177 ;  /* 0x000000fffff77224 */ /* 0x000fe200078e00b1 */
[----:B------:R-:W-:Y:S04]  /*e7d0*/  LDSM.16.M88.4 R24, [R0+0x6000] ;  /* 0x006000000018783b */ /* 0x000fe80000000200 */
[----:B------:R-:W1:Y:S02]  /*e7e0*/  LDSM.16.M88.4 R176, [R226+UR6+0x9000] ;  /* 0x00900006e2b0783b */ /* 0x000e640008000200 */
[C---:B--2---:R-:W-:Y:S08]  /*e7f0*/  HMMA.16816.F32.BF16 R180, R4.reuse, R32, R208 ;  /* 0x0000002004b4723c */ /* 0x044ff000000418d0 */
[C---:B----4-:R-:W-:Y:S08]  /*e800*/  HMMA.16816.F32.BF16 R232, R4.reuse, R28, R212 ;  /* 0x0000001c04e8723c */ /* 0x050ff000000418d4 */
        /* <DEDUP_REMOVED lines=10> */
[----:B--2---:R-:W-:Y:S02]  /*e8b0*/  IMAD.IADD R0, R15, 0x1, R4 ;  /* 0x000000010f007824 */ /* 0x004fe400078e0204 */
[----:B------:R-:W-:Y:S04]  /*e8c0*/  LDSM.16.M88.4 R4, [R3+0x6000] ;  /* 0x006000000304783b */ /* 0x000fe80000000200 */
[----:B------:R-:W2:Y:S04]  /*e8d0*/  LDSM.16.M88.4 R28, [R0+0x9000] ;  /* 0x00900000001c783b */ /* 0x000ea80000000200 */
[----:B------:R-:W4:Y:S01]  /*e8e0*/  LDSM.16.M88.4 R32, [R0+0x9800] ;  /* 0x009800000020783b */ /* 0x000f220000000200 */
[C---:B-1----:R-:W-:Y:S08]  /*e8f0*/  HMMA.16816.F32.BF16 R184, R24.reuse, R178, R184 ;  /* 0x000000b218b8723c */ /* 0x042ff000000418b8 */
        /* <DEDUP_REMOVED lines=8> */
[----:B------:R-:W1:Y:S01]  /*e980*/  LDSM.16.M88.4 R16, [R2+0x4000] ;  /* 0x004000000210783b */ /* 0x000e620000000200 */
[----:B------:R-:W-:-:S02]  /*e990*/  IMAD.MOV.U32 R172, RZ, RZ, R246 ;  /* 0x000000ffffac7224 */ /* 0x000fc400078e00f6 */
[----:B------:R-:W-:-:S04]  /*e9a0*/  IMAD.MOV.U32 R173, RZ, RZ, R247 ;  /* 0x000000ffffad7224 */ /* 0x000fc800078e00f7 */
[C---:B--2---:R-:W-:Y:S08]  /*e9b0*/  HMMA.16816.F32.BF16 R232, R4.reuse, R30, R184 ;  /* 0x0000001e04e8723c */ /* 0x044ff000000418b8 */
[-C--:B------:R-:W-:Y:S08]  /*e9c0*/  HMMA.16816.F32.BF16 R244, R4, R28.reuse, R192 ;  /* 0x0000001c04f4723c */ /* 0x080ff000000418c0 */
[C---:B------:R-:W-:Y:S08]  /*e9d0*/  HMMA.16816.F32.BF16 R184, R20.reuse, R28, R188 ;  /* 0x0000001c14b8723c */ /* 0x040ff000000418bc */
[----:B------:R-:W-:Y:S01]  /*e9e0*/  HMMA.16816.F32.BF16 R196, R20, R30, R196 ;  /* 0x0000001e14c4723c */ /* 0x000fe200000418c4 */
[----:B------:R2:W3:Y:S07]  /*e9f0*/  LDSM.16.M88.4 R28, [R14+0x9800] ;  /* 0x009800000e1c783b */ /* 0x0004ee0000000200 */
[C---:B----4-:R-:W-:Y:S08]  /*ea00*/  HMMA.16816.F32.BF16 R212, R4.reuse, R32, R180 ;  /* 0x0000002004d4723c */ /* 0x050ff000000418b4 */
[----:B------:R-:W-:Y:S01]  /*ea10*/  HMMA.16816.F32.BF16 R200, R4, R34, R24 ;  /* 0x0000002204c8723c */ /* 0x000fe20000041818 */
[----:B------:R4:W5:Y:S04]  /*ea20*/  LDSM.16.M88.4 R4, [R2+0x6000] ;  /* 0x006000000204783b */ /* 0x0009680000000200 */
[----:B------:R-:W-:Y:S03]  /*ea30*/  LDSM.16.M88.4 R24, [R8+0x4000] ;  /* 0x004000000818783b */ /* 0x000fe60000000200 */
[----:B------:R-:W-:Y:S01]  /*ea40*/  HMMA.16816.F32.BF16 R192, R20, R32, R204 ;  /* 0x0000002014c0723c */ /* 0x000fe200000418cc */
[----:B------:R-:W-:-:S02]  /*ea50*/  IMAD.MOV.U32 R206, RZ, RZ, R172 ;  /* 0x000000ffffce7224 */ /* 0x000fc400078e00ac */
[----:B------:R-:W-:Y:S02]  /*ea60*/  IMAD.MOV.U32 R207, RZ, RZ, R173 ;  /* 0x000000ffffcf7224 */ /* 0x000fe400078e00ad */
[----:B------:R-:W5:Y:S01]  /*ea70*/  LDSM.16.M88.4 R172, [R13+0x9000] ;  /* 0x009000000dac783b */ /* 0x000f620000000200 */
[----:B------:R-:W5:Y:S02]  /*ea80*/  S2R R138, SR_CTAID.X ;  /* 0x00000000008a7919 */ /* 0x000f640000002500 */
[----:B------:R-:W-:Y:S01]  /*ea90*/  HMMA.16816.F32.BF16 R180, R20, R34, R208 ;  /* 0x0000002214b4723c */ /* 0x000fe200000418d0 */
[----:B------:R-:W5:Y:S01]  /*eaa0*/  LDSM.16.M88.4 R32, [R13+0x9800] ;  /* 0x009800000d20783b */ /* 0x000f620000000200 */
[----:B--2---:R-:W2:Y:S06]  /*eab0*/  S2R R14, SR_CTAID.X ;  /* 0x00000000000e7919 */ /* 0x004eac0000002500 */
[----:B-1----:R-:W-:Y:S01]  /*eac0*/  HMMA.16816.F32.BF16 R184, R16, R176, R184 ;  /* 0x000000b010b8723c */ /* 0x002fe200000418b8 */
[----:B------:R-:W1:Y:S01]  /*ead0*/  LDSM.16.M88.4 R20, [R8+0x6000] ;  /* 0x006000000814783b */ /* 0x000e620000000200 */
[----:B------:R-:W-:-:S02]  /*eae0*/  IMAD.SHL.U32 R3, R223, 0x2, RZ ;  /* 0x00000002df037824 */ /* 0x000fc400078e00ff */
[----:B------:R-:W-:-:S04]  /*eaf0*/  IMAD.U32 R0, RZ, RZ, UR31 ;  /* 0x0000001fff007e24 */ /* 0x000fc8000f8e00ff */
[----:B------:R-:W-:Y:S01]  /*eb00*/  HMMA.16816.F32.BF16 R196, R16, R178, R196 ;  /* 0x000000b210c4723c */ /* 0x000fe200000418c4 */
[----:B----4-:R-:W-:Y:S01]  /*eb10*/  IMAD.U32 R2, RZ, RZ, UR20 ;  /* 0x00000014ff027e24 */ /* 0x010fe2000f8e00ff */
[----:B------:R-:W-:-:S06]  /*eb20*/  LOP3.LUT R3, R3, 0x6, RZ, 0xc0, !PT ;  /* 0x0000000603037812 */ /* 0x000fcc00078ec0ff */
[----:B---3--:R-:W-:Y:S08]  /*eb30*/  HMMA.16816.F32.BF16 R192, R16, R28, R192 ;  /* 0x0000001c10c0723c */ /* 0x008ff000000418c0 */
[----:B-----5:R-:W-:Y:S01]  /*eb40*/  HMMA.16816.F32.BF16 R188, R4, R176, R244 ;  /* 0x000000b004bc723c */ /* 0x020fe200000418f4 */
[----:B------:R-:W-:-:S07]  /*eb50*/  IMAD R138, R138, 0x8, R137 ;  /* 0x000000088a8a7824 */ /* 0x000fce00078e0289 */
[----:B------:R-:W-:Y:S01]  /*eb60*/  HMMA.16816.F32.BF16 R232, R4, R178, R232 ;  /* 0x000000b204e8723c */ /* 0x000fe200000418e8 */
[----:B--2---:R-:W-:-:S07]  /*eb70*/  IMAD R14, R14, 0x8, R133 ;  /* 0x000000080e0e7824 */ /* 0x004fce00078e0285 */
[C---:B------:R-:W-:Y:S08]  /*eb80*/  HMMA.16816.F32.BF16 R212, R4.reuse, R28, R212 ;  /* 0x0000001c04d4723c */ /* 0x040ff000000418d4 */
[----:B------:R-:W-:Y:S01]  /*eb90*/  HMMA.16816.F32.BF16 R200, R4, R30, R200 ;  /* 0x0000001e04c8723c */ /* 0x000fe200000418c8 */
[----:B------:R-:W-:Y:S01]  /*eba0*/  LOP3.LUT R4, R0, UR4, R139, 0x96, !PT ;  /* 0x0000000400047c12 */ /* 0x000fe2000f8e968b */
[----:B------:R-:W-:Y:S01]  /*ebb0*/  IMAD.MOV.U32 R204, RZ, RZ, R236 ;  /* 0x000000ffffcc7224 */ /* 0x000fe200078e00ec */
[----:B------:R-:W-:Y:S01]  /*ebc0*/  MOV R208, R224 ;  /* 0x000000e000d07202 */ /* 0x000fe20000000f00 */
[----:B------:R-:W-:Y:S01]  /*ebd0*/  IMAD.MOV.U32 R209, RZ, RZ, R225 ;  /* 0x000000ffffd17224 */ /* 0x000fe200078e00e1 */
[----:B------:R-:W-:-:S04]  /*ebe0*/  DEPBAR.LE SB0, 0x0 ;  /* 0x000080000000791a */ /* 0x000fc80000000000 */
[----:B------:R-:W-:Y:S01]  /*ebf0*/  HMMA.16816.F32.BF16 R16, R16, R30, R180 ;  /* 0x0000001e1010723c */ /* 0x000fe200000418b4 */
[----:B------:R-:W-:-:S07]  /*ec00*/  LEA R0, R2, R3, 0x5 ;  /* 0x0000000302007211 */ /* 0x000fce00078e28ff */
[----:B------:R-:W-:Y:S01]  /*ec10*/  HMMA.16816.F32.BF16 R184, R24, R172, R184 ;  /* 0x000000ac18b8723c */ /* 0x000fe200000418b8 */
[----:B------:R-:W-:Y:S02]  /*ec20*/  IMAD.U32 R3, RZ, RZ, UR30 ;  /* 0x0000001eff037e24 */ /* 0x000fe4000f8e00ff */
[----:B------:R-:W-:Y:S02]  /*ec30*/  VIADD R2, R0, 0xffffff80 ;  /* 0xffffff8000027836 */ /* 0x000fe40000000000 */
[----:B------:R-:W-:Y:S02]  /*ec40*/  VIADD R138, R138, 0x4 ;  /* 0x000000048a8a7836 */ /* 0x000fe40000000000 */
[----:B------:R-:W-:-:S04]  /*ec50*/  IMAD.WIDE.U32 R4, R4, -0x326172a9, RZ ;  /* 0xcd9e8d5704047825 */ /* 0x000fc800078e00ff */
[----:B------:R-:W-:Y:S01]  /*ec60*/  VIADD R7, R3, 0x9e3779b9 ;  /* 0x9e3779b903077836 */ /* 0x000fe20000000000 */
[----:B------:R-:W-:Y:S01]  /*ec70*/  I2FP.F32.U32 R3, R2 ;  /* 0x0000000200037245 */ /* 0x000fe20000201000 */
[----:B------:R-:W-:-:S04]  /*ec80*/  IMAD.WIDE.U32 R14, R14, -0x326172a9, RZ ;  /* 0xcd9e8d570e0e7825 */ /* 0x000fc800078e00ff */
[----:B------:R-:W-:Y:S01]  /*ec90*/  IMAD.WIDE.U32 R138, R138, -0x326172a9, RZ ;  /* 0xcd9e8d578a8a7825 */ /* 0x000fe200078e00ff */
[----:B------:R-:W-:Y:S01]  /*eca0*/  HMMA.16816.F32.BF16 R176, R24, R34, R16 ;  /* 0x0000002218b0723c */ /* 0x000fe20000041810 */
[C-C-:B------:R-:W-:Y:S02]  /*ecb0*/  LOP3.LUT R13, R7.reuse, R14, R5.reuse, 0x96, !PT ;  /* 0x0000000e070d7212 */ /* 0x140fe400078e9605 */
[----:B------:R-:W-:Y:S01]  /*ecc0*/  LOP3.LUT R15, R7, R138, R5, 0x96, !PT ;  /* 0x0000008a070f7212 */ /* 0x000fe200078e9605 */
[----:B------:R-:W-:Y:S01]  /*ecd0*/  FFMA.FTZ R5, R3, UR5, R184 ;  /* 0x0000000503057c23 */ /* 0x000fe200080100b8 */
[----:B------:R-:W-:-:S03]  /*ece0*/  IMAD.U32 R6, RZ, RZ, UR30 ;  /* 0x0000001eff067e24 */ /* 0x000fc6000f8e00ff */
[C---:B-1----:R-:W-:Y:S01]  /*ecf0*/  HMMA.16816.F32.BF16 R28, R20.reuse, R172, R188 ;  /* 0x000000ac141c723c */ /* 0x042fe200000418bc */
[----:B------:R-:W-:Y:S01]  /*ed00*/  ISETP.GE.AND P1, PT, R2, R10, PT ;  /* 0x0000000a0200720c */ /* 0x000fe20003f26270 */
[----:B------:R-:W-:Y:S01]  /*ed10*/  VIADD R6, R6, 0x3c6ef372 ;  /* 0x3c6ef37206067836 */ /* 0x000fe20000000000 */
[C---:B------:R-:W-:Y:S02]  /*ed20*/  ISETP.GE.AND P5, PT, R2.reuse, R9, PT ;  /* 0x000000090200720c */ /* 0x040fe40003fa6270 */
        /* <DEDUP_REMOVED lines=13> */
[----:B------:R-:W-:Y:S01]  /*ee00*/  BAR.SYNC.DEFER_BLOCKING 0x0 ;  /* 0x0000000000007b1d */ /* 0x000fe20000010000 */
[----:B------:R-:W-:Y:S01]  /*ee10*/  ISETP.GE.AND P5, PT, R2, R10, PT ;  /* 0x0000000a0200720c */ /* 0x000fe20003fa6270 */
[----:B------:R-:W-:Y:S01]  /*ee20*/  VIADD R3, R0, 0xffffff81 ;  /* 0xffffff8100037836 */ /* 0x000fe20000000000 */
[----:B------:R-:W-:Y:S01]  /*ee30*/  HMMA.16816.F32.BF16 R16, R20, R174, R232 ;  /* 0x000000ae1410723c */ /* 0x000fe200000418e8 */
[----:B------:R-:W-:Y:S02]  /*ee40*/  FSEL R181, R7, -INF , !P4 ;  /* 0xff80000007b57808 */ /* 0x000fe40006000000 */
[----:B------:R-:W-:Y:S01]  /*ee50*/  FSEL R236, R6, -INF , !P5 ;  /* 0xff80000006ec7808 */ /* 0x000fe20006800000 */
[----:B------:R-:W-:Y:S01]  /*ee60*/  FFMA.FTZ R6, R4, UR5, R178 ;  /* 0x0000000504067c23 */ /* 0x000fe200080100b2 */
[----:B------:R-:W-:-:S03]  /*ee70*/  FSEL R182, R5, -INF , !P1 ;  /* 0xff80000005b67808 */ /* 0x000fc60004800000 */
        /* <DEDUP_REMOVED lines=74> */
[----:B------:R-:W-:Y:S02]  /*f320*/  I2FP.F32.U32 R2, R0 ;  /* 0x0000000000027245 */ /* 0x000fe40000201000 */
[----:B------:R-:W-:Y:S01]  /*f330*/  FSEL R224, R4, -INF , !P5 ;  /* 0xff80000004e07808 */ /* 0x000fe20006800000 */
[C---:B------:R-:W-:Y:S01]  /*f340*/  FFMA.FTZ R6, R5.reuse, UR5, R21 ;  /* 0x0000000505067c23 */ /* 0x040fe20008010015 */
[----:B------:R-:W-:Y:S01]  /*f350*/  ISETP.GE.AND P5, PT, R0, R10, PT ;  /* 0x0000000a0000720c */ /* 0x000fe20003fa6270 */
[----:B------:R-:W-:Y:S01]  /*f360*/  FFMA.FTZ R4, R2, UR5, R177 ;  /* 0x0000000502047c23 */ /* 0x000fe200080100b1 */
[----:B------:R-:W-:Y:S01]  /*f370*/  FFMA.FTZ R5, R5, UR5, R23 ;  /* 0x0000000505057c23 */ /* 0x000fe20008010017 */
[----:B------:R-:W-:-:S02]  /*f380*/  ISETP.GE.AND P4, PT, R3, R11, PT ;  /* 0x0000000b0300720c */ /* 0x000fc40003f86270 */
[----:B------:R-:W-:Y:S01]  /*f390*/  ISETP.GE.AND P1, PT, R3, R12, PT ;  /* 0x0000000c0300720c */ /* 0x000fe20003f26270 */
[----:B------:R-:W-:Y:S01]  /*f3a0*/  IMAD.U32 R3, RZ, RZ, UR31 ;  /* 0x0000001fff037e24 */ /* 0x000fe2000f8e00ff */
[----:B------:R-:W-:Y:S01]  /*f3b0*/  FSEL R212, R4, -INF , !P5 ;  /* 0xff80000004d47808 */ /* 0x000fe20006800000 */
[----:B------:R-:W-:Y:S01]  /*f3c0*/  IMAD.U32 R4, RZ, RZ, UR31 ;  /* 0x0000001fff047e24 */ /* 0x000fe2000f8e00ff */
[----:B------:R-:W-:Y:S02]  /*f3d0*/  FSEL R186, R6, -INF , !P4 ;  /* 0xff80000006ba7808 */ /* 0x000fe40006000000 */
[----:B------:R-:W-:Y:S02]  /*f3e0*/  FSEL R200, R5, -INF , !P1 ;  /* 0xff80000005c87808 */ /* 0x000fe40004800000 */
[C---:B------:R-:W-:Y:S02]  /*f3f0*/  ISETP.GE.AND P4, PT, R0.reuse, R9, PT ;  /* 0x000000090000720c */ /* 0x040fe40003f86270 */
[----:B------:R-:W-:-:S02]  /*f400*/  ISETP.GE.AND P1, PT, R0, R11, PT ;  /* 0x0000000b0000720c */ /* 0x000fc40003f26270 */
[----:B------:R-:W-:Y:S01]  /*f410*/  ISETP.GE.AND P5, PT, R0, R12, PT ;  /* 0x0000000c0000720c */ /* 0x000fe20003fa6270 */
[----:B------:R-:W-:Y:S01]  /*f420*/  IMAD.WIDE.U32 R6, R13, -0x2daee0ad, RZ ;  /* 0xd2511f530d067825 */ /* 0x000fe200078e00ff */
[----:B------:R-:W-:-:S03]  /*f430*/  IADD3 R0, PT, PT, R3, 0x76cf5d0a, RZ ;  /* 0x76cf5d0a03007810 */ /* 0x000fc60007ffe0ff */
[----:B------:R-:W-:-:S04]  /*f440*/  IMAD.WIDE.U32 R16, R8, -0x2daee0ad, RZ ;  /* 0xd2511f5308107825 */ /* 0x000fc800078e00ff */
[----:B------:R-:W-:Y:S02]  /*f450*/  VIADD R3, R4, 0x32370b8f ;  /* 0x32370b8f04037836 */ /* 0x000fe40000000000 */
[----:B------:R-:W-:Y:S01]  /*f460*/  IMAD.WIDE.U32 R4, R15, -0x2daee0ad, RZ ;  /* 0xd2511f530f047825 */ /* 0x000fe200078e00ff */
[----:B------:R-:W-:Y:S02]  /*f470*/  LOP3.LUT R8, R0, R208, R7, 0x96, !PT ;  /* 0x000000d000087212 */ /* 0x000fe400078e9607 */
        /* <DEDUP_REMOVED lines=17> */
[----:B------:R-:W-:Y:S02]  /*f590*/  UISETP.GE.U32.AND UP0, UPT, UR20, 0x5, UPT ;  /* 0x000000051400788c */ /* 0x000fe4000bf06070 */
        /* <DEDUP_REMOVED lines=10> */
[----:B------:R-:W-:Y:S01]  /*f640*/  FFMA.FTZ R0, R2, UR5, R201 ;  /* 0x0000000502007c23 */ /* 0x000fe200080100c9 */
        /* <DEDUP_REMOVED lines=40> */
[C---:B------:R-:W-:Y:S01]  /*f8d0*/  @!P2 IMAD.WIDE.U32 R2, R8.reuse, UR14, R2 ;  /* 0x0000000e0802ac25 */ /* 0x040fe2000f8e0002 */
        /* <DEDUP_REMOVED lines=23> */
.L_x_1270:
        /* <DEDUP_REMOVED lines=10> */
[----:B------:R-:W-:Y:S02]  /*faf0*/  FSEL R175, R29, -INF , !P5 ;  /* 0xff8000001daf7808 */ /* 0x000fe40006800000 */
[----:B------:R-:W-:Y:S02]  /*fb00*/  FMNMX3.FTZ R0, R0, R202, R200, !PT ;  /* 0x000000ca00007276 */ /* 0x000fe400078100c8 */
[----:B------:R-:W-:Y:S02]  /*fb10*/  LOP3.LUT R20, R13, R20, R185, 0x96, !PT ;  /* 0x000000140d147212 */ /* 0x000fe400078e96b9 */
[----:B------:R-:W-:Y:S02]  /*fb20*/  FMNMX3.FTZ R2, R2, R187, R186, !PT ;  /* 0x000000bb02027276 */ /* 0x000fe400078100ba */
[----:B------:R-:W-:Y:S01]  /*fb30*/  FMNMX3.FTZ R13, R3, R231, R179, !PT ;  /* 0x000000e7030d7276 */ /* 0x000fe200078100b3 */
[----:B------:R-:W-:Y:S01]  /*fb40*/  IMAD.WIDE.U32 R20, R20, -0x326172a9, RZ ;  /* 0xcd9e8d5714147825 */ /* 0x000fe200078e00ff */
[----:B------:R-:W-:-:S02]  /*fb50*/  FMNMX3.FTZ R15, R0, R211, R175, !PT ;  /* 0x000000d3000f7276 */ /* 0x000fc400078100af */
[----:B------:R-:W-:Y:S01]  /*fb60*/  FMNMX3.FTZ R14, R2, R210, R177, !PT ;  /* 0x000000d2020e7276 */ /* 0x000fe200078100b1 */
[----:B------:R-:W3:Y:S01]  /*fb70*/  SHFL.BFLY PT, R17, R13, 0x2, 0x1f ;  /* 0x0c401f000d117f89 */ /* 0x000ee200000e0000 */
[----:B------:R-:W-:Y:S01]  /*fb80*/  MOV R0, UR30 ;  /* 0x0000001e00007c02 */ /* 0x000fe20008000f00 */
[----:B------:R-:W-:Y:S01]  /*fb90*/  IMAD.WIDE.U32 R2, R35, -0x326172a9, RZ ;  /* 0xcd9e8d5723027825 */ /* 0x000fe200078e00ff */
[----:B------:R-:W-:Y:S01]  /*fba0*/  MOV R8, UR30 ;  /* 0x0000001e00087c02 */ /* 0x000fe20008000f00 */
[----:B------:R-:W4:Y:S01]  /*fbb0*/  SHFL.BFLY PT, R19, R15, 0x2, 0x1f ;  /* 0x0c401f000f137f89 */ /* 0x000f2200000e0000 */
[----:B------:R-:W-:Y:S02]  /*fbc0*/  IADD3 R0, PT, PT, R0, 0x1715609d, RZ ;  /* 0x1715609d00007810 */ /* 0x000fe40007ffe0ff */
[----:B------:R-:W-:Y:S01]  /*fbd0*/  IADD3 R8, PT, PT, R8, -0x4ab325aa, RZ ;  /* 0xb54cda5608087810 */ /* 0x000fe20007ffe0ff */
[----:B------:R-:W5:Y:S01]  /*fbe0*/  SHFL.BFLY PT, R18, R14, 0x2, 0x1f ;  /* 0x0c401f000e127f89 */ /* 0x000f6200000e0000 */
[----:B------:R-:W-:-:S02]  /*fbf0*/  LOP3.LUT R185, R0, R22, R7, 0x96, !PT ;  /* 0x0000001600b97212 */ /* 0x000fc400078e9607 */
[----:B-1----:R-:W-:Y:S02]  /*fc00*/  FMNMX.FTZ R7, R26, R16, !PT ;  /* 0x000000101a077209 */ /* 0x002fe40007810000 */
[----:B------:R-:W-:Y:S02]  /*fc10*/  LOP3.LUT R201, R0, R24, R5, 0x96, !PT ;  /* 0x0000001800c97212 */ /* 0x000fe400078e9605 */
[----:B------:R-:W-:Y:S01]  /*fc20*/  LOP3.LUT R3, R8, R4, R3, 0x96, !PT ;  /* 0x0000000408037212 */ /* 0x000fe200078e9603 */
[----:B------:R-:W1:Y:S01]  /*fc30*/  SHFL.BFLY PT, R16, R7, 0x1, 0x1f ;  /* 0x0c201f0007107f89 */ /* 0x000e6200000e0000 */
[----:B------:R-:W-:Y:S02]  /*fc40*/  MOV R22, R2 ;  /* 0x0000000200167202 */ /* 0x000fe40000000f00 */
[C---:B------:R-:W-:Y:S02]  /*fc50*/  PRMT R24, R2.reuse, 0x7771, RZ ;  /* 0x0000777102187816 */ /* 0x040fe400000000ff */
[----:B------:R-:W-:-:S02]  /*fc60*/  PRMT R4, R2, 0x7773, RZ ;  /* 0x0000777302047816 */ /* 0x000fc400000000ff */
[----:B------:R-:W-:Y:S02]  /*fc70*/  PRMT R2, R2, 0x7772, RZ ;  /* 0x0000777202027816 */ /* 0x000fe400000000ff */
[----:B---3--:R-:W-:Y:S02]  /*fc80*/  FMNMX.FTZ R5, R13, R17, !PT ;  /* 0x000000110d057209 */ /* 0x008fe40007810000 */
[----:B------:R-:W-:Y:S02]  /*fc90*/  PRMT R27, R2, 0x5410, R4 ;  /* 0x00005410021b7816 */ /* 0x000fe40000000004 */
[----:B----4-:R-:W-:Y:S02]  /*fca0*/  FMNMX.FTZ R2, R15, R19, !PT ;  /* 0x000000130f027209 */ /* 0x010fe40007810000 */
[----:B------:R-:W-:Y:S02]  /*fcb0*/  LOP3.LUT R0, R8, R6, R21, 0x96, !PT ;  /* 0x0000000608007212 */ /* 0x000fe400078e9615 */
[----:B-----5:R-:W-:Y:S01]  /*fcc0*/  FMNMX.FTZ R4, R14, R18, !PT ;  /* 0x000000120e047209 */ /* 0x020fe20007810000 */
[----:B------:R-:W-:Y:S01]  /*fcd0*/  SHFL.BFLY PT, R15, R2, 0x1, 0x1f ;  /* 0x0c201f00020f7f89 */ /* 0x000fe200000e0000 */
[----:B------:R-:W-:-:S02]  /*fce0*/  MOV R8, R20 ;  /* 0x0000001400087202 */ /* 0x000fc40000000f00 */
[----:B------:R-:W-:Y:S01]  /*fcf0*/  LOP3.LUT R6, R0, 0xffff, RZ, 0xc0, !PT ;  /* 0x0000ffff00067812 */ /* 0x000fe200078ec0ff */
[----:B------:R-:W3:Y:S01]  /*fd00*/  SHFL.BFLY PT, R18, R5, 0x1, 0x1f ;  /* 0x0c201f0005127f89 */ /* 0x000ee200000e0000 */
[----:B------:R-:W-:Y:S02]  /*fd10*/  LOP3.LUT R13, R8, 0xff, RZ, 0xc0, !PT ;  /* 0x000000ff080d7812 */ /* 0x000fe400078ec0ff */
[----:B------:R-:W-:Y:S01]  /*fd20*/  LOP3.LUT R8, R0, 0xff, RZ, 0xc0, !PT ;  /* 0x000000ff00087812 */ /* 0x000fe200078ec0ff */
[----:B------:R-:W4:Y:S01]  /*fd30*/  SHFL.BFLY PT, R17, R4, 0x1, 0x1f ;  /* 0x0c201f0004117f89 */ /* 0x000f2200000e0000 */
[----:B------:R-:W-:Y:S02]  /*fd40*/  SHF.R.U32.HI R6, RZ, 0x8, R6 ;  /* 0x00000008ff067819 */ /* 0x000fe40000011606 */
[----:B------:R-:W-:Y:S02]  /*fd50*/  PRMT R23, R20, 0x7771, RZ ;  /* 0x0000777114177816 */ /* 0x000fe400000000ff */
[----:B------:R-:W-:-:S02]  /*fd60*/  LOP3.LUT R14, R22, 0xff, RZ, 0xc0, !PT ;  /* 0x000000ff160e7812 */ /* 0x000fc400078ec0ff */
[--C-:B------:R-:W-:Y:S02]  /*fd70*/  PRMT R19, R8, 0x5410, R6.reuse ;  /* 0x0000541008137816 */ /* 0x100fe40000000006 */
[----:B-1----:R-:W-:Y:S02]  /*fd80*/  FMNMX.FTZ R215, R7, R16, !PT ;  /* 0x0000001007d77209 */ /* 0x002fe40007810000 */
[----:B------:R-:W-:Y:S02]  /*fd90*/  PRMT R6, R0, 0x7632, R6 ;  /* 0x0000763200067816 */ /* 0x000fe40000000006 */
[----:B------:R-:W-:Y:S02]  /*fda0*/  PRMT R21, R20, 0x7773, RZ ;  /* 0x0000777314157816 */ /* 0x000fe400000000ff */
[----:B------:R-:W-:Y:S01]  /*fdb0*/  PRMT R22, R14, 0x5410, R24 ;  /* 0x000054100e167816 */ /* 0x000fe20000000018 */
[----:B--2---:R-:W-:Y:S01]  /*fdc0*/  FMUL.FTZ R24, R215, UR4 ;  /* 0x00000004d7187c20 */ /* 0x004fe20008410000 */
[----:B------:R-:W-:-:S02]  /*fdd0*/  PRMT R26, R13, 0x5410, R23 ;  /* 0x000054100d1a7816 */ /* 0x000fc40000000017 */
[----:B------:R-:W-:Y:S02]  /*fde0*/  SHF.R.U32.HI R8, RZ, 0x18, R0 ;  /* 0x00000018ff087819 */ /* 0x000fe40000011600 */
[----:B------:R-:W-:Y:S02]  /*fdf0*/  PRMT R20, R20, 0x7772, RZ ;  /* 0x0000777214147816 */ /* 0x000fe400000000ff */
[C---:B------:R-:W-:Y:S02]  /*fe00*/  LOP3.LUT R0, R3.reuse, 0xffff, RZ, 0xc0, !PT ;  /* 0x0000ffff03007812 */ /* 0x040fe400078ec0ff */
[C---:B------:R-:W-:Y:S02]  /*fe10*/  LOP3.LUT R14, R3.reuse, 0xff, RZ, 0xc0, !PT ;  /* 0x000000ff030e7812 */ /* 0x040fe400078ec0ff */
[----:B------:R-:W-:Y:S02]  /*fe20*/  PRMT R7, R3, 0x7632, R7 ;  /* 0x0000763203077816 */ /* 0x000fe40000000007 */
[----:B------:R-:W-:-:S02]  /*fe30*/  SHF.R.U32.HI R13, RZ, 0x18, R3 ;  /* 0x00000018ff0d7819 */ /* 0x000fc40000011603 */
[----:B------:R-:W-:Y:S02]  /*fe40*/  LOP3.LUT R3, R6, 0xff, RZ, 0xc0, !PT ;  /* 0x000000ff06037812 */ /* 0x000fe400078ec0ff */
[----:B------:R-:W-:Y:S02]  /*fe50*/  FSETP.NEU.FTZ.AND P1, PT, R215, -INF , PT ;  /* 0xff800000d700780b */ /* 0x000fe40003f3d000 */
[----:B------:R-:W-:Y:S02]  /*fe60*/  PRMT R28, R20, 0x5410, R21 ;  /* 0x00005410141c7816 */ /* 0x000fe40000000015 */
[----:B------:R-:W-:Y:S02]  /*fe70*/  PRMT R21, R3, 0x5410, R8 ;  /* 0x0000541003157816 */ /* 0x000fe40000000008 */
[----:B------:R-:W1:Y:S01]  /*fe80*/  LDC R8, c[0x0][0x4f8] ;  /* 0x00013e00ff087b82 */ /* 0x000e620000000800 */
[----:B------:R-:W-:Y:S02]  /*fe90*/  FSEL R24, R24, RZ, P1 ;  /* 0x000000ff18187208 */ /* 0x000fe40000800000 */
[----:B---3--:R-:W-:-:S02]  /*fea0*/  FMNMX.FTZ R214, R5, R18, !PT ;  /* 0x0000001205d67209 */ /* 0x008fc40007810000 */
[----:B------:R-:W-:Y:S01]  /*feb0*/  SHF.R.U32.HI R0, RZ, 0x8, R0 ;  /* 0x00000008ff007819 */ /* 0x000fe20000011600 */
[----:B------:R-:W-:Y:S01]  /*fec0*/  FFMA.FTZ R3, R137, UR4, -R24 ;  /* 0x0000000489037c23 */ /* 0x000fe20008010818 */
[----:B------:R-:W-:Y:S01]  /*fed0*/  FMNMX.FTZ R218, R2, R15, !PT ;  /* 0x0000000f02da7209 */ /* 0x000fe20007810000 */
[----:B------:R-:W-:Y:S01]  /*fee0*/  FMUL.FTZ R23, R214, UR4 ;  /* 0x00000004d6177c20 */ /* 0x000fe20008410000 */
[----:B------:R-:W-:Y:S01]  /*fef0*/  FSEL R2, R215, RZ, P1 ;  /* 0x000000ffd7027208 */ /* 0x000fe20000800000 */
[----:B------:R2:W-:Y:S01]  /*ff00*/  MUFU.EX2 R194, R3 ;  /* 0x0000000300c27308 */ /* 0x0005e20000000800 */
[----:B------:R-:W-:Y:S01]  /*ff10*/  PRMT R20, R14, 0x5410, R0 ;  /* 0x000054100e147816 */ /* 0x000fe20000000000 */
[----:B------:R-:W-:Y:S01]  /*ff20*/  FFMA.FTZ R0, R180, UR4, -R24 ;  /* 0x00000004b4007c23 */ /* 0x000fe20008010818 */
[----:B------:R-:W-:Y:S01]  /*ff30*/  FSETP.NEU.FTZ.AND P1, PT, R214, -INF , PT ;  /* 0xff800000d600780b */ /* 0x000fe20003f3d000 */
[----:B------:R-:W-:Y:S01]  /*ff40*/  FMUL.FTZ R14, R218, UR4 ;  /* 0x00000004da0e7c20 */ /* 0x000fe20008410000 */
[----:B----4-:R-:W-:Y:S01]  /*ff50*/  FMNMX.FTZ R213, R4, R17, !PT ;  /* 0x0000001104d57209 */ /* 0x010fe20007810000 */
[----:B------:R-:W-:Y:S01]  /*ff60*/  FADD.FTZ R17, R135, -R2 ;  /* 0x8000000287117221 */ /* 0x000fe20000010000 */
[----:B------:R3:W-:Y:S01]  /*ff70*/  MUFU.EX2 R191, R0 ;  /* 0x0000000000bf7308 */ /* 0x0007e20000000800 */
[----:B------:R-:W-:Y:S01]  /*ff80*/  FSEL R23, R23, RZ, P1 ;  /* 0x000000ff17177208 */ /* 0x000fe20000800000 */
[----:B------:R-:W-:Y:S01]  /*ff90*/  FFMA.FTZ R2, R30, UR4, -R24 ;  /* 0x000000041e027c23 */ /* 0x000fe20008010818 */
[----:B------:R-:W-:Y:S01]  /*ffa0*/  LOP3.LUT R6, R7, 0xff, RZ, 0xc0, !PT ;  /* 0x000000ff07067812 */ /* 0x000fe200078ec0ff */
[----:B------:R-:W-:Y:S01]  /*ffb0*/  FMUL.FTZ R17, R17, UR4 ;  /* 0x0000000411117c20 */ /* 0x000fe20008410000 */
[----:B------:R-:W-:Y:S01]  /*ffc0*/  LOP3.LUT R4, R27, 0xff00ff, RZ, 0xc0, !PT ;  /* 0x00ff00ff1b047812 */ /* 0x000fe200078ec0ff */
[----:B------:R4:W-:Y:S01]  /*ffd0*/  MUFU.EX2 R189, R2 ;  /* 0x0000000200bd7308 */ /* 0x0009e20000000800 */
[----:B--2---:R-:W-:-:S02]  /*ffe0*/  FSEL R3, R214, RZ, P1 ;  /* 0x000000ffd6037208 */ /* 0x004fc40000800000 */
[C---:B------:R-:W-:Y:S02]  /*fff0*/  FSETP.NEU.FTZ.AND P1, PT, R213.reuse, -INF , PT ;  /* 0xff800000d500780b */ /* 0x040fe40003f3d000 */
[----:B------:R-:W-:Y:S01]  /*10000*/  PRMT R25, R6, 0x5410, R13 ;  /* 0x0000541006197816 */ /* 0x000fe2000000000d */
[----:B------:R-:W-:Y:S01]  /*10010*/  FMUL.FTZ R13, R213, UR4 ;  /* 0x00000004d50d7c20 */ /* 0x000fe20008410000 */
[----:B-1----:R-:W-:Y:S01]  /*10020*/  LOP3.LUT R8, R8, 0xff, RZ, 0xc0, !PT ;  /* 0x000000ff08087812 */ /* 0x002fe200078ec0ff */
[----:B---3--:R-:W-:Y:S01]  /*10030*/  FFMA.FTZ R0, R34, UR4, -R24 ;  /* 0x0000000422007c23 */ /* 0x008fe20008010818 */
[----:B------:R-:W-:Y:S01]  /*10040*/  FADD.FTZ R16, R136, -R3 ;  /* 0x8000000388107221 */ /* 0x000fe20000010000 */
[----:B------:R-:W-:Y:S01]  /*10050*/  FFMA.FTZ R3, R176, UR4, -R23 ;  /* 0x00000004b0037c23 */ /* 0x000fe20008010817 */
[----:B------:R-:W-:Y:S01]  /*10060*/  FSEL R13, R13, RZ, P1 ;  /* 0x000000ff0d0d7208 */ /* 0x000fe20000800000 */
[----:B------:R1:W-:Y:S01]  /*10070*/  MUFU.EX2 R192, R0 ;  /* 0x0000000000c07308 */ /* 0x0003e20000000800 */
[----:B------:R-:W-:-:S02]  /*10080*/  LEA R8, R8, R8, 0x10 ;  /* 0x0000000808087211 */ /* 0x000fc400078e80ff */
[----:B----4-:R-:W-:Y:S01]  /*10090*/  FSEL R2, R213, RZ, P1 ;  /* 0x000000ffd5027208 */ /* 0x010fe20000800000 */
[----:B------:R2:W-:Y:S01]  /*100a0*/  MUFU.EX2 R193, R3 ;  /* 0x0000000300c17308 */ /* 0x0005e20000000800 */
[----:B------:R-:W-:Y:S01]  /*100b0*/  FSETP.NEU.FTZ.AND P1, PT, R218, -INF , PT ;  /* 0xff800000da00780b */ /* 0x000fe20003f3d000 */
[----:B------:R-:W-:Y:S01]  /*100c0*/  FFMA.FTZ R5, R138, UR4, -R13 ;  /* 0x000000048a057c23 */ /* 0x000fe2000801080d */
[----:B------:R-:W-:Y:S01]  /*100d0*/  HSET2.LE.AND R18, R22, R8, PT ;  /* 0x0000000816127233 */ /* 0x000fe20003803000 */
[----:B------:R-:W-:Y:S01]  /*100e0*/  FADD.FTZ R15, R134, -R2 ;  /* 0x80000002860f7221 */ /* 0x000fe20000010000 */
[--C-:B------:R-:W-:Y:S01]  /*100f0*/  FFMA.FTZ R2, R32, UR4, -R23.reuse ;  /* 0x0000000420027c23 */ /* 0x100fe20008010817 */
[----:B------:R-:W-:Y:S01]  /*10100*/  FSEL R14, R14, RZ, P1 ;  /* 0x000000ff0e0e7208 */ /* 0x000fe20000800000 */
[----:B------:R-:W3:Y:S01]  /*10110*/  LDSM.16.MT88.4 R32, [R216+0xa000] ;  /* 0x00a00000d820783b */ /* 0x000ee20000004200 */
[----:B------:R-:W-:Y:S01]  /*10120*/  SEL R27, R221, 0xffffffe0, !P6 ;  /* 0xffffffe0dd1b7807 */ /* 0x000fe20007000000 */
[----:B------:R4:W-:Y:S01]  /*10130*/  MUFU.EX2 R190, R2 ;  /* 0x0000000200be7308 */ /* 0x0009e20000000800 */
[----:B-1----:R-:W-:Y:S01]  /*10140*/  FFMA.FTZ R0, R183, UR4, -R23 ;  /* 0x00000004b7007c23 */ /* 0x002fe20008010817 */
[--C-:B------:R-:W-:Y:S01]  /*10150*/  FFMA.FTZ R6, R174, UR4, -R14.reuse ;  /* 0x00000004ae067c23 */ /* 0x100fe2000801080e */
[----:B------:R-:W-:Y:S01]  /*10160*/  IADD3 R137, PT, PT, R216, R27, RZ ;  /* 0x0000001bd8897210 */ /* 0x000fe20007ffe0ff */
[----:B------:R-:W1:Y:S01]  /*10170*/  MUFU.EX2 R22, R17 ;  /* 0x0000001100167308 */ /* 0x000e620000000800 */
[----:B--2---:R-:W-:Y:S01]  /*10180*/  FFMA.FTZ R3, R182, UR4, -R14 ;  /* 0x00000004b6037c23 */ /* 0x004fe2000801080e */
[----:B------:R-:W-:Y:S01]  /*10190*/  FMUL.FTZ R15, R15, UR4 ;  /* 0x000000040f0f7c20 */ /* 0x000fe20008410000 */
[----:B------:R-:W-:Y:S01]  /*101a0*/  IADD3 R252, PT, PT, R216, 0xa000, RZ ;  /* 0x0000a000d8fc7810 */ /* 0x000fe20007ffe0ff */
[----:B------:R2:W5:Y:S04]  /*101b0*/  MUFU.EX2 R195, R0 ;  /* 0x0000000000c37308 */ /* 0x0005680000000800 */
[----:B------:R5:W-:Y:S01]  /*101c0*/  MUFU.EX2 R209, R3 ;  /* 0x0000000300d17308 */ /* 0x000be20000000800 */
[----:B----4-:R-:W-:-:S03]  /*101d0*/  FFMA.FTZ R2, R181, UR4, -R13 ;  /* 0x00000004b5027c23 */ /* 0x010fc6000801080d */
[----:B------:R4:W-:Y:S01]  /*101e0*/  MUFU.EX2 R176, R6 ;  /* 0x0000000600b07308 */ /* 0x0009e20000000800 */
[-C--:B-1----:R-:W-:Y:S01]  /*101f0*/  FMUL.FTZ R140, R140, R22.reuse ;  /* 0x000000168c8c7220 */ /* 0x082fe20000410000 */
[-C--:B------:R-:W-:Y:S02]  /*10200*/  FMUL.FTZ R141, R141, R22.reuse ;  /* 0x000000168d8d7220 */ /* 0x080fe40000410000 */
[----:B------:R1:W-:Y:S01]  /*10210*/  MUFU.EX2 R242, R2 ;  /* 0x0000000200f27308 */ /* 0x0003e20000000800 */
[-C--:B------:R-:W-:Y:S01]  /*10220*/  FMUL.FTZ R152, R152, R22.reuse ;  /* 0x0000001698987220 */ /* 0x080fe20000410000 */
[----:B--2---:R-:W-:Y:S01]  /*10230*/  FFMA.FTZ R0, R31, UR4, -R23 ;  /* 0x000000041f007c23 */ /* 0x004fe20008010817 */
[----:B-----5:R-:W-:Y:S01]  /*10240*/  MOV R138, R195 ;  /* 0x000000c3008a7202 */ /* 0x020fe20000000f00 */
[----:B------:R-:W-:Y:S01]  /*10250*/  MUFU.EX2 R237, R5 ;  /* 0x0000000500ed7308 */ /* 0x000fe20000000800 */
[-C--:B------:R-:W-:Y:S01]  /*10260*/  FMUL.FTZ R153, R153, R22.reuse ;  /* 0x0000001699997220 */ /* 0x080fe20000410000 */
[----:B------:R-:W-:Y:S01]  /*10270*/  HSET2.LE.AND R3, R19, R8, PT ;  /* 0x0000000813037233 */ /* 0x000fe20003803000 */
[-C--:B------:R-:W-:Y:S01]  /*10280*/  FMUL.FTZ R36, R36, R22.reuse ;  /* 0x0000001624247220 */ /* 0x080fe20000410000 */
[----:B------:R2:W5:Y:S01]  /*10290*/  MUFU.EX2 R188, R0 ;  /* 0x0000000000bc7308 */ /* 0x0005620000000800 */
[-C--:B------:R-:W-:Y:S01]  /*102a0*/  FMUL.FTZ R37, R37, R22.reuse ;  /* 0x0000001625257220 */ /* 0x080fe20000410000 */
[----:B----4-:R-:W-:Y:S01]  /*102b0*/  F2FP.BF16.F32.PACK_AB R6, R194, R191 ;  /* 0x000000bfc206723e */ /* 0x010fe200000010ff */
[-C--:B------:R-:W-:Y:S01]  /*102c0*/  FMUL.FTZ R48, R48, R22.reuse ;  /* 0x0000001630307220 */ /* 0x080fe20000410000 */
[-C--:B------:R-:W-:Y:S01]  /*102d0*/  FMUL.FTZ R49, R49, R22.reuse ;  /* 0x0000001631317220 */ /* 0x080fe20000410000 */
[-C--:B------:R-:W-:Y:S01]  /*102e0*/  FMUL.FTZ R84, R84, R22.reuse ;  /* 0x0000001654547220 */ /* 0x080fe20000410000 */
[----:B-1----:R-:W-:Y:S01]  /*102f0*/  FSEL R2, R218, RZ, P1 ;  /* 0x000000ffda027208 */ /* 0x002fe20000800000 */
[-C--:B------:R-:W-:Y:S01]  /*10300*/  FMUL.FTZ R85, R85, R22.reuse ;  /* 0x0000001655557220 */ /* 0x080fe20000410000 */
[-C--:B------:R-:W-:Y:S01]  /*10310*/  FMUL.FTZ R64, R64, R22.reuse ;  /* 0x0000001640407220 */ /* 0x080fe20000410000 */
[-C--:B------:R-:W-:Y:S01]  /*10320*/  FMUL.FTZ R65, R65, R22.reuse ;  /* 0x0000001641417220 */ /* 0x080fe20000410000 */
[-C--:B------:R-:W-:Y:S01]  /*10330*/  FMUL.FTZ R52, R52, R22.reuse ;  /* 0x0000001634347220 */ /* 0x080fe20000410000 */
[----:B------:R-:W-:Y:S01]  /*10340*/  FADD.FTZ R7, R132, -R2 ;  /* 0x8000000284077221 */ /* 0x000fe20000010000 */
[----:B------:R-:W-:Y:S01]  /*10350*/  FFMA.FTZ R2, R178, UR4, -R14 ;  /* 0x00000004b2027c23 */ /* 0x000fe2000801080e */
[-C--:B------:R-:W-:Y:S01]  /*10360*/  FMUL.FTZ R53, R53, R22.reuse ;  /* 0x0000001635357220 */ /* 0x080fe20000410000 */
[----:B--2---:R-:W-:Y:S01]  /*10370*/  FFMA.FTZ R0, R139, UR4, -R13 ;  /* 0x000000048b007c23 */ /* 0x004fe2000801080d */
[----:B------:R-:W-:Y:S01]  /*10380*/  FMUL.FTZ R7, R7, UR4 ;  /* 0x0000000407077c20 */ /* 0x000fe20008410000 */
[----:B------:R5:W-:Y:S01]  /*10390*/  MUFU.EX2 R178, R2 ;  /* 0x0000000200b27308 */ /* 0x000be20000000800 */
[-C--:B------:R-:W-:Y:S01]  /*103a0*/  FMUL.FTZ R96, R96, R22.reuse ;  /* 0x0000001660607220 */ /* 0x080fe20000410000 */
[-C--:B------:R-:W-:Y:S01]  /*103b0*/  FMUL.FTZ R97, R97, R22.reuse ;  /* 0x0000001661617220 */ /* 0x080fe20000410000 */
[-C--:B------:R-:W-:Y:S01]  /*103c0*/  FMUL.FTZ R68, R68, R22.reuse ;  /* 0x0000001644447220 */ /* 0x080fe20000410000 */
[----:B------:R1:W2:Y:S01]  /*103d0*/  MUFU.EX2 R243, R0 ;  /* 0x0000000000f37308 */ /* 0x0002a20000000800 */
        /* <DEDUP_REMOVED lines=9> */
[----:B-----5:R-:W-:Y:S01]  /*10470*/  F2FP.BF16.F32.PACK_AB R2, R188, R190 ;  /* 0x000000bebc02723e */ /* 0x020fe200000010ff */
[-C--:B------:R-:W-:Y:S01]  /*10480*/  FMUL.FTZ R112, R112, R22.reuse ;  /* 0x0000001670707220 */ /* 0x080fe20000410000 */
[-C--:B------:R-:W-:Y:S01]  /*10490*/  FMUL.FTZ R113, R113, R22.reuse ;  /* 0x0000001671717220 */ /* 0x080fe20000410000 */
[----:B------:R-:W-:Y:S01]  /*104a0*/  FMUL.FTZ R124, R124, R22 ;  /* 0x000000167c7c7220 */ /* 0x000fe20000410000 */
[----:B-1----:R-:W-:Y:S01]  /*104b0*/  F2FP.BF16.F32.PACK_AB R0, R189, R192 ;  /* 0x000000c0bd00723e */ /* 0x002fe200000010ff */
[-C--:B------:R-:W-:Y:S01]  /*104c0*/  FMUL.FTZ R125, R125, R22.reuse ;  /* 0x000000167d7d7220 */ /* 0x080fe20000410000 */
[-C--:B------:R-:W-:Y:S01]  /*104d0*/  FMUL.FTZ R168, R168, R22.reuse ;  /* 0x00000016a8a87220 */ /* 0x080fe20000410000 */
[----:B------:R-:W-:Y:S01]  /*104e0*/  FMUL.FTZ R169, R169, R22 ;  /* 0x00000016a9a97220 */ /* 0x000fe20000410000 */
[----:B------:R-:W-:-:S02]  /*104f0*/  LOP3.LUT R18, R0, R18, RZ, 0xc0, !PT ;  /* 0x0000001200127212 */ /* 0x000fc400078ec0ff */
[----:B------:R-:W-:Y:S01]  /*10500*/  HSET2.LE.AND R0, R4, R8, PT ;  /* 0x0000000804007233 */ /* 0x000fe20003803000 */
[----:B------:R-:W-:-:S04]  /*10510*/  FFMA.FTZ R4, R172, UR4, -R13 ;  /* 0x00000004ac047c23 */ /* 0x000fc8000801080d */
[----:B------:R2:W-:Y:S01]  /*10520*/  MUFU.EX2 R203, R4 ;  /* 0x0000000400cb7308 */ /* 0x0005e20000000800 */
[----:B------:R-:W-:Y:S01]  /*10530*/  LOP3.LUT R19, R2, R0, RZ, 0xc0, !PT ;  /* 0x0000000002137212 */ /* 0x000fe200078ec0ff */
[----:B------:R-:W-:Y:S01]  /*10540*/  FFMA.FTZ R2, R173, UR4, -R14 ;  /* 0x00000004ad027c23 */ /* 0x000fe2000801080e */
[----:B------:R-:W-:Y:S01]  /*10550*/  HSET2.LE.AND R0, R21, R8, PT ;  /* 0x0000000815007233 */ /* 0x000fe20003803000 */
[----:B------:R-:W-:Y:S01]  /*10560*/  FMUL.FTZ R21, R16, UR4 ;  /* 0x0000000410157c20 */ /* 0x000fe20008410000 */
[----:B------:R-:W-:Y:S01]  /*10570*/  MOV R173, R192 ;  /* 0x000000c000ad7202 */ /* 0x000fe20000000f00 */
[----:B------:R1:W-:Y:S04]  /*10580*/  MUFU.EX2 R174, R2 ;  /* 0x0000000200ae7308 */ /* 0x0003e80000000800 */
[----:B------:R-:W4:Y:S01]  /*10590*/  MUFU.EX2 R21, R21 ;  /* 0x0000001500157308 */ /* 0x000f220000000800 */
[----:B--2---:R-:W-:-:S04]  /*105a0*/  F2FP.BF16.F32.PACK_AB R4, R243, R242 ;  /* 0x000000f2f304723e */ /* 0x004fc800000010ff */
[----:B------:R-:W-:Y:S02]  /*105b0*/  LOP3.LUT R4, R4, R3, RZ, 0xc0, !PT ;  /* 0x0000000304047212 */ /* 0x000fe400078ec0ff */
[--C-:B------:R-:W-:Y:S02]  /*105c0*/  HSET2.LE.AND R3, R20, R8.reuse, PT ;  /* 0x0000000814037233 */ /* 0x100fe40003803000 */
[----:B-1----:R-:W-:Y:S01]  /*105d0*/  F2FP.BF16.F32.PACK_AB R2, R178, R209 ;  /* 0x000000d1b202723e */ /* 0x002fe200000010ff */
[----:B------:R-:W1:Y:S01]  /*105e0*/  MUFU.EX2 R20, R15 ;  /* 0x0000000f00147308 */ /* 0x000e620000000800 */
[----:B----4-:R-:W-:Y:S01]  /*105f0*/  FMUL.FTZ R142, R142, R21 ;  /* 0x000000158e8e7220 */ /* 0x010fe20000410000 */
[----:B------:R-:W-:Y:S01]  /*10600*/  LOP3.LUT R16, R6, R3, RZ, 0xc0, !PT ;  /* 0x0000000306107212 */ /* 0x000fe200078ec0ff */
[-C--:B------:R-:W-:Y:S01]  /*10610*/  FMUL.FTZ R143, R143, R21.reuse ;  /* 0x000000158f8f7220 */ /* 0x080fe20000410000 */
[----:B------:R-:W-:Y:S01]  /*10620*/  LOP3.LUT R3, R28, 0xff00ff, RZ, 0xc0, !PT ;  /* 0x00ff00ff1c037812 */ /* 0x000fe200078ec0ff */
[----:B------:R-:W2:Y:S01]  /*10630*/  MUFU.EX2 R15, R7 ;  /* 0x00000007000f7308 */ /* 0x000ea20000000800 */
[----:B------:R-:W4:Y:S01]  /*10640*/  LDSM.16.MT88.4 R28, [R137+0xa000] ;  /* 0x00a00000891c783b */ /* 0x000f220000004200 */
[----:B------:R-:W-:Y:S01]  /*10650*/  LOP3.LUT R5, R2, R0, RZ, 0xc0, !PT ;  /* 0x0000000002057212 */ /* 0x000fe200078ec0ff */
[-C--:B------:R-:W-:Y:S01]  /*10660*/  FMUL.FTZ R154, R154, R21.reuse ;  /* 0x000000159a9a7220 */ /* 0x080fe20000410000 */
[--C-:B------:R-:W-:Y:S01]  /*10670*/  HSET2.LE.AND R0, R25, R8.reuse, PT ;  /* 0x0000000819007233 */ /* 0x100fe20003803000 */
[-C--:B------:R-:W-:Y:S01]  /*10680*/  FMUL.FTZ R155, R155, R21.reuse ;  /* 0x000000159b9b7220 */ /* 0x080fe20000410000 */
[----:B------:R-:W-:Y:S01]  /*10690*/  F2FP.BF16.F32.PACK_AB R2, R193, R138 ;  /* 0x0000008ac102723e */ /* 0x000fe200000010ff */
[----:B------:R-:W-:Y:S01]  /*106a0*/  FMUL.FTZ R38, R38, R21 ;  /* 0x0000001526267220 */ /* 0x000fe20000410000 */
[--C-:B------:R-:W-:Y:S01]  /*106b0*/  HSET2.LE.AND R3, R3, R8.reuse, PT ;  /* 0x0000000803037233 */ /* 0x100fe20003803000 */
[----:B-1----:R-:W-:Y:S01]  /*106c0*/  FMUL.FTZ R144, R144, R20 ;  /* 0x0000001490907220 */ /* 0x002fe20000410000 */
[----:B------:R-:W-:Y:S01]  /*106d0*/  LOP3.LUT R17, R2, R0, RZ, 0xc0, !PT ;  /* 0x0000000002117212 */ /* 0x000fe200078ec0ff */
[-C--:B------:R-:W-:Y:S01]  /*106e0*/  FMUL.FTZ R145, R145, R20.reuse ;  /* 0x0000001491917220 */ /* 0x080fe20000410000 */
[----:B------:R-:W-:Y:S01]  /*106f0*/  HSET2.LE.AND R0, R26, R8, PT ;  /* 0x000000081a007233 */ /* 0x000fe20003803000 */
[----:B------:R-:W-:Y:S01]  /*10700*/  FMUL.FTZ R148, R148, R20 ;  /* 0x0000001494947220 */ /* 0x000fe20000410000 */
[----:B------:R-:W-:Y:S01]  /*10710*/  F2FP.BF16.F32.PACK_AB R2, R237, R203 ;  /* 0x000000cbed02723e */ /* 0x000fe200000010ff */
[-C--:B--2---:R-:W-:Y:S01]  /*10720*/  FMUL.FTZ R146, R146, R15.reuse ;  /* 0x0000000f92927220 */ /* 0x084fe20000410000 */
[----:B------:R-:W-:Y:S01]  /*10730*/  F2FP.BF16.F32.PACK_AB R7, R174, R176 ;  /* 0x000000b0ae07723e */ /* 0x000fe200000010ff */
[-C--:B---3--:R-:W-:Y:S01]  /*10740*/  HMMA.16816.F32.BF16 R132, R16, R32.reuse, R140 ;  /* 0x000000201084723c */ /* 0x088fe2000004188c */
[----:B------:R-:W-:Y:S01]  /*10750*/  LOP3.LUT R6, R2, R0, RZ, 0xc0, !PT ;  /* 0x0000000002067212 */ /* 0x000fe200078ec0ff */
        /* <DEDUP_REMOVED lines=8> */
[C---:B------:R-:W-:Y:S01]  /*107e0*/  HMMA.16816.F32.BF16 R144, R4.reuse, R32, R144 ;  /* 0x000000200490723c */ /* 0x040fe20000041890 */
[----:B------:R-:W-:Y:S01]  /*107f0*/  IADD3 R25, PT, PT, R216, 0xa040, RZ ;  /* 0x0000a040d8197810 */ /* 0x000fe20007ffe0ff */
[-C--:B------:R-:W-:Y:S01]  /*10800*/  FMUL.FTZ R40, R40, R20.reuse ;  /* 0x0000001428287220 */ /* 0x080fe20000410000 */
[----:B------:R-:W-:Y:S01]  /*10810*/  @P0 IADD3 R25, PT, PT, R252, -0x40, RZ ;  /* 0xffffffc0fc190810 */ /* 0x000fe20007ffe0ff */
[-C--:B------:R-:W-:Y:S01]  /*10820*/  FMUL.FTZ R41, R41, R20.reuse ;  /* 0x0000001429297220 */ /* 0x080fe20000410000 */
[-C--:B------:R-:W-:Y:S01]  /*10830*/  FMUL.FTZ R42, R42, R15.reuse ;  /* 0x0000000f2a2a7220 */ /* 0x080fe20000410000 */
[----:B------:R-:W-:Y:S01]  /*10840*/  FMUL.FTZ R43, R43, R15 ;  /* 0x0000000f2b2b7220 */ /* 0x000fe20000410000 */
[-C--:B------:R-:W-:Y:S01]  /*10850*/  FMUL.FTZ R44, R44, R20.reuse ;  /* 0x000000142c2c7220 */ /* 0x080fe20000410000 */
[-C--:B------:R-:W-:Y:S01]  /*10860*/  HMMA.16816.F32.BF16 R148, R4, R34.reuse, R148 ;  /* 0x000000220494723c */ /* 0x080fe20000041894 */
[----:B------:R-:W-:Y:S01]  /*10870*/  IMAD.MOV.U32 R140, RZ, RZ, R134 ;  /* 0x000000ffff8c7224 */ /* 0x000fe200078e0086 */
[----:B------:R-:W-:Y:S01]  /*10880*/  MOV R136, R135 ;  /* 0x0000008700887202 */ /* 0x000fe20000000f00 */
[----:B------:R-:W-:Y:S01]  /*10890*/  FMUL.FTZ R45, R45, R20 ;  /* 0x000000142d2d7220 */ /* 0x000fe20000410000 */
[----:B------:R-:W-:Y:S01]  /*108a0*/  MOV R172, R133 ;  /* 0x0000008500ac7202 */ /* 0x000fe20000000f00 */
[-C--:B------:R-:W-:Y:S01]  /*108b0*/  FMUL.FTZ R46, R46, R15.reuse ;  /* 0x0000000f2e2e7220 */ /* 0x080fe20000410000 */
[----:B------:R-:W-:Y:S01]  /*108c0*/  MOV R139, R132 ;  /* 0x00000084008b7202 */ /* 0x000fe20000000f00 */
        /* <DEDUP_REMOVED lines=19> */
[----:B------:R-:W-:Y:S01]  /*10a00*/  IMAD.MOV.U32 R50, RZ, RZ, R140 ;  /* 0x000000ffff327224 */ /* 0x000fe200078e008c */
[----:B------:R-:W-:Y:S01]  /*10a10*/  IADD3 R136, PT, PT, R27, R25, RZ ;  /* 0x000000191b887210 */ /* 0x000fe20007ffe0ff */
[----:B------:R-:W-:Y:S01]  /*10a20*/  FMUL.FTZ R74, R74, R15 ;  /* 0x0000000f4a4a7220 */ /* 0x000fe20000410000 */
[----:B------:R-:W-:Y:S01]  /*10a30*/  MOV R155, R133 ;  /* 0x00000085009b7202 */ /* 0x000fe20000000f00 */
[----:B------:R-:W-:Y:S01]  /*10a40*/  FMUL.FTZ R75, R75, R15 ;  /* 0x0000000f4b4b7220 */ /* 0x000fe20000410000 */
[----:B------:R-:W-:Y:S01]  /*10a50*/  MOV R154, R134 ;  /* 0x00000086009a7202 */ /* 0x000fe20000000f00 */
[C---:B------:R-:W-:Y:S01]  /*10a60*/  HMMA.16816.F32.BF16 R232, R4.reuse, R28, R40 ;  /* 0x0000001c04e8723c */ /* 0x040fe20000041828 */
[----:B------:R-:W-:Y:S01]  /*10a70*/  MOV R153, R135 ;  /* 0x0000008700997202 */ /* 0x000fe20000000f00 */
[----:B------:R-:W1:Y:S01]  /*10a80*/  LDSM.16.MT88.4 R36, [R136] ;  /* 0x000000008824783b */ /* 0x000e620000004200 */
[----:B------:R-:W-:Y:S01]  /*10a90*/  MOV R26, R34 ;  /* 0x00000022001a7202 */ /* 0x000fe20000000f00 */
[----:B------:R-:W-:Y:S01]  /*10aa0*/  IMAD.MOV.U32 R3, RZ, RZ, R35 ;  /* 0x000000ffff037224 */ /* 0x000fe200078e0023 */
[----:B------:R-:W-:Y:S01]  /*10ab0*/  MOV R2, R32 ;  /* 0x0000002000027202 */ /* 0x000fe20000000f00 */
[----:B------:R-:W-:Y:S01]  /*10ac0*/  LDSM.16.MT88.4 R40, [R137+0xb000] ;  /* 0x00b000008928783b */ /* 0x000fe20000004200 */
[----:B------:R-:W-:Y:S01]  /*10ad0*/  MOV R0, R33 ;  /* 0x0000002100007202 */ /* 0x000fe20000000f00 */
[C---:B------:R-:W-:Y:S01]  /*10ae0*/  HMMA.16816.F32.BF16 R204, R4.reuse, R30, R44 ;  /* 0x0000001e04cc723c */ /* 0x040fe2000004182c */
[----:B------:R-:W-:Y:S01]  /*10af0*/  MOV R152, R132 ;  /* 0x0000008400987202 */ /* 0x000fe20000000f00 */
[----:B------:R-:W2:Y:S01]  /*10b00*/  LDSM.16.MT88.4 R32, [R136+0x1000] ;  /* 0x001000008820783b */ /* 0x000ea20000004200 */
[-C--:B------:R-:W-:Y:S01]  /*10b10*/  FMUL.FTZ R76, R76, R20.reuse ;  /* 0x000000144c4c7220 */ /* 0x080fe20000410000 */
[-C--:B------:R-:W-:Y:S01]  /*10b20*/  FMUL.FTZ R77, R77, R20.reuse ;  /* 0x000000144d4d7220 */ /* 0x080fe20000410000 */
[-C--:B------:R-:W-:Y:S01]  /*10b30*/  FMUL.FTZ R88, R88, R20.reuse ;  /* 0x0000001458587220 */ /* 0x080fe20000410000 */
[----:B------:R-:W3:Y:S01]  /*10b40*/  LDSM.16.MT88.4 R132, [R25] ;  /* 0x000000001984783b */ /* 0x000ee20000004200 */
[-C--:B------:R-:W-:Y:S01]  /*10b50*/  FMUL.FTZ R78, R78, R15.reuse ;  /* 0x0000000f4e4e7220 */ /* 0x080fe20000410000 */
[-C--:B------:R-:W-:Y:S01]  /*10b60*/  FMUL.FTZ R79, R79, R15.reuse ;  /* 0x0000000f4f4f7220 */ /* 0x080fe20000410000 */
[-C--:B------:R-:W-:Y:S01]  /*10b70*/  FMUL.FTZ R89, R89, R20.reuse ;  /* 0x0000001459597220 */ /* 0x080fe20000410000 */
[----:B------:R-:W4:Y:S01]  /*10b80*/  LDSM.16.MT88.4 R28, [R216+0xb000] ;  /* 0x00b00000d81c783b */ /* 0x000f220000004200 */
[-C--:B------:R-:W-:Y:S01]  /*10b90*/  FMUL.FTZ R92, R92, R20.reuse ;  /* 0x000000145c5c7220 */ /* 0x080fe20000410000 */
[-C--:B------:R-:W-:Y:S01]  /*10ba0*/  FMUL.FTZ R93, R93, R20.reuse ;  /* 0x000000145d5d7220 */ /* 0x080fe20000410000 */
[-C--:B------:R-:W-:Y:S01]  /*10bb0*/  FMUL.FTZ R90, R90, R15.reuse ;  /* 0x0000000f5a5a7220 */ /* 0x080fe20000410000 */
[----:B------:R-:W5:Y:S01]  /*10bc0*/  LDSM.16.MT88.4 R44, [R25+0x1000] ;  /* 0x00100000192c783b */ /* 0x000f620000004200 */
        /* <DEDUP_REMOVED lines=25> */
[----:B------:R-:W-:Y:S01]  /*10d60*/  MOV R27, R188 ;  /* 0x000000bc001b7202 */ /* 0x000fe20000000f00 */
[C---:B-1----:R-:W-:Y:S01]  /*10d70*/  HMMA.16816.F32.BF16 R72, R4.reuse, R36, R72 ;  /* 0x000000240448723c */ /* 0x042fe20000041848 */
[----:B------:R-:W-:Y:S01]  /*10d80*/  MOV R51, R194 ;  /* 0x000000c200337202 */ /* 0x000fe20000000f00 */
[-C--:B------:R-:W-:Y:S01]  /*10d90*/  FMUL.FTZ R66, R66, R21.reuse ;  /* 0x0000001542427220 */ /* 0x080fe20000410000 */
[----:B------:R-:W-:Y:S01]  /*10da0*/  FMUL.FTZ R67, R67, R21 ;  /* 0x0000001543437220 */ /* 0x000fe20000410000 */
[----:B------:R-:W-:Y:S01]  /*10db0*/  MOV R49, R193 ;  /* 0x000000c100317202 */ /* 0x000fe20000000f00 */
[-C--:B------:R-:W-:Y:S01]  /*10dc0*/  FMUL.FTZ R54, R54, R21.reuse ;  /* 0x0000001536367220 */ /* 0x080fe20000410000 */
[-C--:B------:R-:W-:Y:S01]  /*10dd0*/  FMUL.FTZ R55, R55, R21.reuse ;  /* 0x0000001537377220 */ /* 0x080fe20000410000 */
[----:B------:R-:W-:Y:S01]  /*10de0*/  FMUL.FTZ R98, R98, R21 ;  /* 0x0000001562627220 */ /* 0x000fe20000410000 */
[----:B--2---:R-:W-:Y:S01]  /*10df0*/  HMMA.16816.F32.BF16 R140, R4, R34, R164 ;  /* 0x00000022048c723c */ /* 0x004fe200000418a4 */
[----:B------:R-:W-:Y:S01]  /*10e00*/  MOV R166, R3 ;  /* 0x0000000300a67202 */ /* 0x000fe20000000f00 */
[----:B------:R-:W-:Y:S01]  /*10e10*/  FMUL.FTZ R99, R99, R21 ;  /* 0x0000001563637220 */ /* 0x000fe20000410000 */
[----:B------:R-:W-:Y:S01]  /*10e20*/  MOV R167, R2 ;  /* 0x0000000200a77202 */ /* 0x000fe20000000f00 */
[----:B------:R-:W-:Y:S01]  /*10e30*/  IMAD.WIDE.U32 R2, R185, -0x2daee0ad, RZ ;  /* 0xd2511f53b9027825 */ /* 0x000fe200078e00ff */
[----:B------:R-:W-:-:S03]  /*10e40*/  MOV R165, R26 ;  /* 0x0000001a00a57202 */ /* 0x000fc60000000f00 */
[----:B------:R-:W-:Y:S01]  /*10e50*/  FMUL.FTZ R70, R70, R21 ;  /* 0x0000001546467220 */ /* 0x000fe20000410000 */
[----:B------:R-:W-:Y:S01]  /*10e60*/  MOV R164, R0 ;  /* 0x0000000000a47202 */ /* 0x000fe20000000f00 */
[----:B------:R-:W-:Y:S01]  /*10e70*/  IMAD.MOV.U32 R26, RZ, RZ, R189 ;  /* 0x000000ffff1a7224 */ /* 0x000fe200078e00bd */
[----:B------:R-:W-:Y:S01]  /*10e80*/  LOP3.LUT R0, R184, UR10, R3, 0x96, !PT ;  /* 0x0000000ab8007c12 */ /* 0x000fe2000f8e9603 */
[C---:B---3--:R-:W-:Y:S01]  /*10e90*/  HMMA.16816.F32.BF16 R56, R4.reuse, R132, R56 ;  /* 0x000000840438723c */ /* 0x048fe20000041838 */
[----:B------:R-:W-:Y:S01]  /*10ea0*/  MOV R185, R27 ;  /* 0x0000001b00b97202 */ /* 0x000fe20000000f00 */
[--C-:B------:R-:W-:Y:S01]  /*10eb0*/  FFMA.FTZ R3, R186, UR4, -R13.reuse ;  /* 0x00000004ba037c23 */ /* 0x100fe2000801080d */
[----:B------:R-:W-:Y:S01]  /*10ec0*/  MOV R184, R26 ;  /* 0x0000001a00b87202 */ /* 0x000fe20000000f00 */
[-C--:B------:R-:W-:Y:S01]  /*10ed0*/  FMUL.FTZ R71, R71, R21.reuse ;  /* 0x0000001547477220 */ /* 0x080fe20000410000 */
[----:B------:R-:W-:Y:S01]  /*10ee0*/  MOV R27, R2 ;  /* 0x00000002001b7202 */ /* 0x000fe20000000f00 */
[----:B------:R-:W-:Y:S01]  /*10ef0*/  FMUL.FTZ R82, R82, R21 ;  /* 0x0000001552527220 */ /* 0x000fe20000410000 */
[----:B------:R-:W-:Y:S01]  /*10f00*/  PRMT R26, R2, 0x7773, RZ ;  /* 0x00007773021a7816 */ /* 0x000fe200000000ff */
[C---:B------:R-:W-:Y:S01]  /*10f10*/  HMMA.16816.F32.BF16 R60, R4.reuse, R134, R60 ;  /* 0x00000086043c723c */ /* 0x040fe2000004183c */
[----:B------:R-:W-:Y:S01]  /*10f20*/  MOV R186, R173 ;  /* 0x000000ad00ba7202 */ /* 0x000fe20000000f00 */
        /* <DEDUP_REMOVED lines=13> */
[----:B------:R-:W-:Y:S01]  /*11000*/  FMUL.FTZ R171, R171, R21 ;  /* 0x00000015abab7220 */ /* 0x000fe20000410000 */
[C---:B----4-:R-:W-:Y:S08]  /*11010*/  HMMA.16816.F32.BF16 R88, R4.reuse, R28, R88 ;  /* 0x0000001c0458723c */ /* 0x050ff00000041858 */
[C---:B------:R-:W-:Y:S08]  /*11020*/  HMMA.16816.F32.BF16 R92, R4.reuse, R30, R92 ;  /* 0x0000001e045c723c */ /* 0x040ff0000004185c */
[C---:B------:R-:W-:Y:S08]  /*11030*/  HMMA.16816.F32.BF16 R104, R4.reuse, R40, R104 ;  /* 0x000000280468723c */ /* 0x040ff00000041868 */
[C---:B------:R-:W-:Y:S08]  /*11040*/  HMMA.16816.F32.BF16 R108, R4.reuse, R42, R108 ;  /* 0x0000002a046c723c */ /* 0x040ff0000004186c */
[C---:B-----5:R-:W-:Y:S08]  /*11050*/  HMMA.16816.F32.BF16 R120, R4.reuse, R44, R120 ;  /* 0x0000002c0478723c */ /* 0x060ff00000041878 */
[C---:B------:R-:W-:Y:S08]  /*11060*/  HMMA.16816.F32.BF16 R156, R4.reuse, R46, R156 ;  /* 0x0000002e049c723c */ /* 0x040ff0000004189c */
[----:B------:R-:W-:Y:S01]  /*11070*/  HMMA.16816.F32.BF16 R128, R4, R32, R128 ;  /* 0x000000200480723c */ /* 0x000fe20000041880 */
[----:B------:R-:W-:Y:S01]  /*11080*/  PRMT R7, R2, 0x7772, RZ ;  /* 0x0000777202077816 */ /* 0x000fe200000000ff */
[----:B------:R-:W-:Y:S01]  /*11090*/  FFMA.FTZ R4, R177, UR4, -R13 ;  /* 0x00000004b1047c23 */ /* 0x000fe2000801080d */
[----:B------:R-:W-:Y:S01]  /*110a0*/  IMAD.MOV.U32 R177, RZ, RZ, R51 ;  /* 0x000000ffffb17224 */ /* 0x000fe200078e0033 */
[----:B------:R-:W-:-:S02]  /*110b0*/  MOV R6, R191 ;  /* 0x000000bf00067202 */ /* 0x000fc40000000f00 */
[----:B------:R-:W-:Y:S02]  /*110c0*/  MOV R5, R190 ;  /* 0x000000be00057202 */ /* 0x000fe40000000f00 */
[C---:B------:R-:W-:Y:S01]  /*110d0*/  HMMA.16816.F32.BF16 R84, R16.reuse, R28, R84 ;  /* 0x0000001c1054723c */ /* 0x040fe20000041854 */
[----:B------:R-:W-:Y:S01]  /*110e0*/  PRMT R28, R2, 0x7771, RZ ;  /* 0x00007771021c7816 */ /* 0x000fe200000000ff */
[----:B------:R-:W-:Y:S01]  /*110f0*/  FFMA.FTZ R2, R187, UR4, -R13 ;  /* 0x00000004bb027c23 */ /* 0x000fe2000801080d */
[----:B------:R-:W-:Y:S02]  /*11100*/  MOV R51, R139 ;  /* 0x0000008b00337202 */ /* 0x000fe40000000f00 */
[----:B------:R-:W-:Y:S01]  /*11110*/  MOV R187, R5 ;  /* 0x0000000500bb7202 */ /* 0x000fe20000000f00 */
[----:B------:R1:W-:Y:S01]  /*11120*/  MUFU.EX2 R173, R2 ;  /* 0x0000000200ad7308 */ /* 0x0003e20000000800 */
[----:B------:R-:W-:Y:S01]  /*11130*/  SHF.R.U32.HI R5, RZ, 0x18, R0 ;  /* 0x00000018ff057819 */ /* 0x000fe20000011600 */
[----:B------:R-:W-:Y:S01]  /*11140*/  HMMA.16816.F32.BF16 R188, R16, R134, R64 ;  /* 0x0000008610bc723c */ /* 0x000fe20000041840 */
[----:B------:R-:W-:-:S02]  /*11150*/  MOV R67, R6 ;  /* 0x0000000600437202 */ /* 0x000fc40000000f00 */
[----:B------:R-:W-:Y:S02]  /*11160*/  LOP3.LUT R6, R0, 0xff, RZ, 0xc0, !PT ;  /* 0x000000ff00067812 */ /* 0x000fe400078ec0ff */
[----:B------:R-:W-:-:S03]  /*11170*/  PRMT R7, R7, 0x5410, R26 ;  /* 0x0000541007077816 */ /* 0x000fc6000000001a */
[C---:B------:R-:W-:Y:S01]  /*11180*/  HMMA.16816.F32.BF16 R196, R16.reuse, R132, R52 ;  /* 0x0000008410c4723c */ /* 0x040fe20000041834 */
[----:B-1----:R-:W-:Y:S01]  /*11190*/  FFMA.FTZ R2, R210, UR4, -R13 ;  /* 0x00000004d2027c23 */ /* 0x002fe2000801080d */
[----:B------:R-:W-:Y:S02]  /*111a0*/  MOV R210, R49 ;  /* 0x0000003100d27202 */ /* 0x000fe40000000f00 */
[----:B------:R-:W-:Y:S01]  /*111b0*/  MOV R49, R50 ;  /* 0x0000003200317202 */ /* 0x000fe20000000f00 */
[----:B------:R1:W-:Y:S01]  /*111c0*/  MUFU.EX2 R139, R2 ;  /* 0x00000002008b7308 */ /* 0x0003e20000000800 */
[----:B------:R-:W-:Y:S02]  /*111d0*/  MOV R50, R172 ;  /* 0x000000ac00327202 */ /* 0x000fe40000000f00 */
[C---:B------:R-:W-:Y:S01]  /*111e0*/  HMMA.16816.F32.BF16 R132, R16.reuse, R30, R96 ;  /* 0x0000001e1084723c */ /* 0x040fe20000041860 */
[----:B------:R-:W-:Y:S01]  /*111f0*/  MOV R13, R48 ;  /* 0x00000030000d7202 */ /* 0x000fe20000000f00 */
[----:B------:R2:W3:Y:S01]  /*11200*/  MUFU.EX2 R172, R3 ;  /* 0x0000000300ac7308 */ /* 0x0004e20000000800 */
[----:B------:R-:W-:Y:S05]  /*11210*/  LDSM.16.MT88.4 R96, [R216+0xb800] ;  /* 0x00b80000d860783b */ /* 0x000fea0000004200 */
[----:B------:R-:W-:Y:S01]  /*11220*/  HMMA.16816.F32.BF16 R192, R16, R36, R68 ;  /* 0x0000002410c0723c */ /* 0x000fe20000041844 */
[----:B------:R-:W-:-:S02]  /*11230*/  MOV R37, R164 ;  /* 0x000000a400257202 */ /* 0x000fc40000000f00 */
[----:B------:R-:W-:Y:S02]  /*11240*/  MOV R36, R167 ;  /* 0x000000a700247202 */ /* 0x000fe40000000f00 */
[C---:B-1----:R-:W-:Y:S02]  /*11250*/  PRMT R2, R0.reuse, 0x7632, R2 ;  /* 0x0000763200027816 */ /* 0x042fe40000000002 */
[----:B--2---:R-:W-:Y:S01]  /*11260*/  LOP3.LUT R3, R0, 0xffff, RZ, 0xc0, !PT ;  /* 0x0000ffff00037812 */ /* 0x004fe200078ec0ff */
[--C-:B------:R-:W-:Y:S01]  /*11270*/  FFMA.FTZ R0, R202, UR4, -R14.reuse ;  /* 0x00000004ca007c23 */ /* 0x100fe2000801080e */
[----:B------:R-:W-:Y:S01]  /*11280*/  LOP3.LUT R2, R2, 0xff, RZ, 0xc0, !PT ;  /* 0x000000ff02027812 */ /* 0x000fe200078ec0ff */
[C---:B------:R-:W-:Y:S01]  /*11290*/  HMMA.16816.F32.BF16 R180, R16.reuse, R38, R80 ;  /* 0x0000002610b4723c */ /* 0x040fe20000041850 */
[----:B------:R-:W-:Y:S01]  /*112a0*/  MOV R202, R138 ;  /* 0x0000008a00ca7202 */ /* 0x000fe20000000f00 */
[----:B------:R1:W-:Y:S01]  /*112b0*/  MUFU.EX2 R31, R0 ;  /* 0x00000000001f7308 */ /* 0x0003e20000000800 */
[----:B------:R-:W-:Y:S01]  /*112c0*/  PRMT R2, R2, 0x5410, R5 ;  /* 0x0000541002027816 */ /* 0x000fe20000000005 */
[----:B------:R-:W-:Y:S01]  /*112d0*/  FFMA.FTZ R5, R175, UR4, -R14 ;  /* 0x00000004af057c23 */ /* 0x000fe2000801080e */
[----:B------:R-:W-:Y:S01]  /*112e0*/  MOV R175, R51 ;  /* 0x0000003300af7202 */ /* 0x000fe20000000f00 */
        /* <DEDUP_REMOVED lines=9> */
[--C-:B-1----:R-:W-:Y:S01]  /*11380*/  FFMA.FTZ R0, R211, UR4, -R14.reuse ;  /* 0x00000004d3007c23 */ /* 0x102fe2000801080e */
[----:B------:R-:W-:Y:S01]  /*11390*/  IMAD.MOV.U32 R211, RZ, RZ, R49 ;  /* 0x000000ffffd37224 */ /* 0x000fe200078e0031 */
[----:B------:R-:W-:Y:S01]  /*113a0*/  HSET2.LE.AND R3, R3, R8, PT ;  /* 0x0000000803037233 */ /* 0x000fe20003803000 */
[C---:B------:R-:W-:Y:S01]  /*113b0*/  HMMA.16816.F32.BF16 R68, R16.reuse, R46, R160 ;  /* 0x0000002e1044723c */ /* 0x040fe200000418a0 */
[----:B--2---:R-:W-:Y:S01]  /*113c0*/  FFMA.FTZ R4, R200, UR4, -R14 ;  /* 0x00000004c8047c23 */ /* 0x004fe2000801080e */
[----:B------:R-:W-:Y:S01]  /*113d0*/  MOV R14, R50 ;  /* 0x00000032000e7202 */ /* 0x000fe20000000f00 */
[----:B------:R3:W-:Y:S01]  /*113e0*/  MUFU.EX2 R29, R0 ;  /* 0x00000000001d7308 */ /* 0x0007e20000000800 */
[----:B------:R-:W1:Y:S01]  /*113f0*/  LDSM.16.MT88.4 R48, [R137+0xa800] ;  /* 0x00a800008930783b */ /* 0x000e620000004200 */
[----:B----4-:R-:W-:Y:S02]  /*11400*/  PRMT R5, R6, 0x5410, R28 ;  /* 0x0000541006057816 */ /* 0x010fe4000000001c */
[----:B------:R2:W4:Y:S01]  /*11410*/  MUFU.EX2 R30, R4 ;  /* 0x00000004001e7308 */ /* 0x0005220000000800 */
[----:B------:R-:W-:Y:S01]  /*11420*/  LOP3.LUT R6, R7, 0xff00ff, RZ, 0xc0, !PT ;  /* 0x00ff00ff07067812 */ /* 0x000fe200078ec0ff */
[----:B------:R-:W-:Y:S01]  /*11430*/  HMMA.16816.F32.BF16 R100, R16, R40, R100 ;  /* 0x000000281064723c */ /* 0x000fe20000041864 */
[----:B------:R-:W-:Y:S01]  /*11440*/  MOV R45, R153 ;  /* 0x00000099002d7202 */ /* 0x000fe20000000f00 */
[----:B------:R-:W-:Y:S01]  /*11450*/  LDSM.16.MT88.4 R160, [R25+0x1800] ;  /* 0x0018000019a0783b */ /* 0x000fe20000004200 */
[----:B------:R-:W-:-:S02]  /*11460*/  MOV R47, R155 ;  /* 0x0000009b002f7202 */ /* 0x000fc40000000f00 */
[----:B------:R-:W-:Y:S02]  /*11470*/  MOV R44, R154 ;  /* 0x0000009a002c7202 */ /* 0x000fe40000000f00 */
[----:B------:R-:W-:Y:S01]  /*11480*/  MOV R46, R152 ;  /* 0x00000098002e7202 */ /* 0x000fe20000000f00 */
[C---:B------:R-:W-:Y:S01]  /*11490*/  HMMA.16816.F32.BF16 R52, R16.reuse, R42, R112 ;  /* 0x0000002a1034723c */ /* 0x040fe20000041870 */
[----:B---3--:R-:W-:Y:S01]  /*114a0*/  F2FP.BF16.F32.PACK_AB R0, R172, R173 ;  /* 0x000000adac00723e */ /* 0x008fe200000010ff */
[----:B------:R-:W3:Y:S01]  /*114b0*/  LDSM.16.MT88.4 R152, [R216+0xa800] ;  /* 0x00a80000d898783b */ /* 0x000ee20000004200 */
[----:B------:R-:W-:Y:S02]  /*114c0*/  MOV R200, R67 ;  /* 0x0000004300c87202 */ /* 0x000fe40000000f00 */
[----:B--2---:R-:W-:Y:S01]  /*114d0*/  HSET2.LE.AND R4, R2, R8, PT ;  /* 0x0000000802047233 */ /* 0x004fe20003803000 */
[----:B------:R2:W5:Y:S01]  /*114e0*/  LDSM.16.MT88.4 R64, [R25+0x800] ;  /* 0x000800001940783b */ /* 0x0005620000004200 */
[----:B----4-:R-:W-:Y:S01]  /*114f0*/  F2FP.BF16.F32.PACK_AB R2, R30, R31 ;  /* 0x0000001f1e02723e */ /* 0x010fe200000010ff */
[----:B------:R-:W-:Y:S01]  /*11500*/  HMMA.16816.F32.BF16 R124, R16, R32, R124 ;  /* 0x00000020107c723c */ /* 0x000fe2000004187c */
[----:B------:R-:W-:Y:S01]  /*11510*/  LOP3.LUT R164, R0, R3, RZ, 0xc0, !PT ;  /* 0x0000000300a47212 */ /* 0x000fe200078ec0ff */
[----:B------:R-:W4:Y:S01]  /*11520*/  LDSM.16.MT88.4 R112, [R137+0xb800] ;  /* 0x00b800008970783b */ /* 0x000f220000004200 */
[----:B------:R-:W-:-:S02]  /*11530*/  LOP3.LUT R165, R2, R4, RZ, 0xc0, !PT ;  /* 0x0000000402a57212 */ /* 0x000fc400078ec0ff */
[--C-:B------:R-:W-:Y:S02]  /*11540*/  HSET2.LE.AND R0, R5, R8.reuse, PT ;  /* 0x0000000805007233 */ /* 0x100fe40003803000 */
[----:B------:R-:W-:Y:S01]  /*11550*/  HSET2.LE.AND R3, R6, R8, PT ;  /* 0x0000000806037233 */ /* 0x000fe20003803000 */
[----:B------:R-:W-:Y:S01]  /*11560*/  HMMA.16816.F32.BF16 R32, R16, R34, R168 ;  /* 0x000000221020723c */ /* 0x000fe200000418a8 */
[----:B------:R-:W-:Y:S01]  /*11570*/  F2FP.BF16.F32.PACK_AB R2, R138, R139 ;  /* 0x0000008b8a02723e */ /* 0x000fe200000010ff */
[----:B------:R5:W4:Y:S01]  /*11580*/  LDSM.16.MT88.4 R16, [R136+0x1800] ;  /* 0x001800008810783b */ /* 0x000b220000004200 */
[----:B------:R-:W-:Y:S01]  /*11590*/  F2FP.BF16.F32.PACK_AB R4, R26, R29 ;  /* 0x0000001d1a04723e */ /* 0x000fe200000010ff */
[----:B------:R-:W-:Y:S01]  /*115a0*/  FFMA.FTZ R6, R224, UR4, -R23 ;  /* 0x00000004e0067c23 */ /* 0x000fe20008010817 */
[----:B------:R-:W-:Y:S02]  /*115b0*/  LOP3.LUT R166, R2, R0, RZ, 0xc0, !PT ;  /* 0x0000000002a67212 */ /* 0x000fe400078ec0ff */
[----:B------:R-:W-:Y:S01]  /*115c0*/  LOP3.LUT R167, R4, R3, RZ, 0xc0, !PT ;  /* 0x0000000304a77212 */ /* 0x000fe200078ec0ff */
[----:B------:R-:W-:-:S05]  /*115d0*/  IMAD.WIDE.U32 R2, R201, -0x2daee0ad, RZ ;  /* 0xd2511f53c9027825 */ /* 0x000fca00078e00ff */
[----:B------:R-:W-:Y:S01]  /*115e0*/  LOP3.LUT R0, R208, UR10, R3, 0x96, !PT ;  /* 0x0000000ad0007c12 */ /* 0x000fe2000f8e9603 */
[C---:B-1----:R-:W-:Y:S01]  /*115f0*/  HMMA.16816.F32.BF16 R40, R164.reuse, R48, R232 ;  /* 0x00000030a428723c */ /* 0x042fe200000418e8 */
[----:B------:R-:W-:Y:S01]  /*11600*/  MOV R3, R2 ;  /* 0x0000000200037202 */ /* 0x000fe20000000f00 */
[----:B------:R-:W-:Y:S01]  /*11610*/  IMAD.MOV.U32 R235, RZ, RZ, R45 ;  /* 0x000000ffffeb7224 */ /* 0x000fe200078e002d */
[C---:B------:R-:W-:Y:S02]  /*11620*/  PRMT R5, R2.reuse, 0x7771, RZ ;  /* 0x0000777102057816 */ /* 0x040fe400000000ff */
[C---:B------:R-:W-:Y:S02]  /*11630*/  PRMT R4, R2.reuse, 0x7773, RZ ;  /* 0x0000777302047816 */ /* 0x040fe400000000ff */
[----:B------:R-:W-:Y:S01]  /*11640*/  PRMT R2, R2, 0x7772, RZ ;  /* 0x0000777202027816 */ /* 0x000fe200000000ff */
[----:B------:R-:W-:Y:S01]  /*11650*/  HMMA.16816.F32.BF16 R72, R164, R80, R72 ;  /* 0x00000050a448723c */ /* 0x000fe20000041848 */
[----:B------:R-:W-:-:S02]  /*11660*/  MOV R232, R46 ;  /* 0x0000002e00e87202 */ /* 0x000fc40000000f00 */
[----:B------:R-:W-:Y:S02]  /*11670*/  MOV R233, R47 ;  /* 0x0000002f00e97202 */ /* 0x000fe40000000f00 */
[----:B------:R-:W-:Y:S02]  /*11680*/  MOV R234, R44 ;  /* 0x0000002c00ea7202 */ /* 0x000fe40000000f00 */
[----:B------:R-:W-:Y:S01]  /*11690*/  LOP3.LUT R3, R3, 0xff, RZ, 0xc0, !PT ;  /* 0x000000ff03037812 */ /* 0x000fe200078ec0ff */
[----:B------:R-:W-:Y:S01]  /*116a0*/  HMMA.16816.F32.BF16 R44, R164, R50, R204 ;  /* 0x00000032a42c723c */ /* 0x000fe200000418cc */
[----:B------:R-:W-:Y:S02]  /*116b0*/  MOV R205, R14 ;  /* 0x0000000e00cd7202 */ /* 0x000fe40000000f00 */
[----:B------:R-:W-:Y:S01]  /*116c0*/  PRMT R14, R2, 0x5410, R4 ;  /* 0x00005410020e7816 */ /* 0x000fe20000000004 */
[----:B------:R-:W-:Y:S01]  /*116d0*/  FFMA.FTZ R4, R222, UR4, -R24 ;  /* 0x00000004de047c23 */ /* 0x000fe20008010818 */
[----:B------:R-:W-:-:S02]  /*116e0*/  LOP3.LUT R2, R0, 0xffff, RZ, 0xc0, !PT ;  /* 0x0000ffff00027812 */ /* 0x000fc400078ec0ff */
[----:B------:R-:W-:Y:S01]  /*116f0*/  MOV R207, R13 ;  /* 0x0000000d00cf7202 */ /* 0x000fe20000000f00 */
[C---:B---3--:R-:W-:Y:S01]  /*11700*/  HMMA.16816.F32.BF16 R144, R164.reuse, R152, R144 ;  /* 0x00000098a490723c */ /* 0x048fe20000041890 */
[----:B------:R-:W-:Y:S02]  /*11710*/  PRMT R13, R3, 0x5410, R5 ;  /* 0x00005410030d7816 */ /* 0x000fe40000000005 */
[----:B------:R-:W-:Y:S02]  /*11720*/  SHF.R.U32.HI R2, RZ, 0x8, R2 ;  /* 0x00000008ff027819 */ /* 0x000fe40000011602 */
[C---:B------:R-:W-:Y:S02]  /*11730*/  LOP3.LUT R3, R0.reuse, 0xff, RZ, 0xc0, !PT ;  /* 0x000000ff00037812 */ /* 0x040fe400078ec0ff */
[----:B------:R-:W-:Y:S01]  /*11740*/  SHF.R.U32.HI R5, RZ, 0x18, R0 ;  /* 0x00000018ff057819 */ /* 0x000fe20000011600 */
[----:B------:R-:W-:Y:S01]  /*11750*/  HMMA.16816.F32.BF16 R148, R164, R154, R148 ;  /* 0x0000009aa494723c */ /* 0x000fe20000041894 */
[----:B------:R-:W-:Y:S01]  /*11760*/  PRMT R7, R3, 0x5410, R2 ;  /* 0x0000541003077816 */ /* 0x000fe20000000002 */
[----:B------:R-:W-:Y:S01]  /*11770*/  FFMA.FTZ R3, R225, UR4, -R24 ;  /* 0x00000004e1037c23 */ /* 0x000fe20008010818 */
[----:B------:R-:W-:-:S02]  /*11780*/  PRMT R2, R0, 0x7632, R2 ;  /* 0x0000763200027816 */ /* 0x000fc40000000002 */
[----:B------:R-:W-:Y:S01]  /*11790*/  MOV R204, R175 ;  /* 0x000000af00cc7202 */ /* 0x000fe20000000f00 */
[----:B--2---:R1:W-:Y:S01]  /*117a0*/  MUFU.EX2 R25, R3 ;  /* 0x0000000300197308 */ /* 0x0043e20000000800 */
[----:B------:R-:W-:Y:S01]  /*117b0*/  LOP3.LUT R0, R2, 0xff, RZ, 0xc0, !PT ;  /* 0x000000ff02007812 */ /* 0x000fe200078ec0ff */
[----:B------:R-:W-:Y:S01]  /*117c0*/  FFMA.FTZ R2, R212, UR4, -R24 ;  /* 0x00000004d4027c23 */ /* 0x000fe20008010818 */
[----:B------:R-:W-:Y:S01]  /*117d0*/  MOV R206, R211 ;  /* 0x000000d300ce7202 */ /* 0x000fe20000000f00 */
[----:B-----5:R-:W-:Y:S01]  /*117e0*/  HMMA.16816.F32.BF16 R56, R164, R64, R56 ;  /* 0x00000040a438723c */ /* 0x020fe20000041838 */
[----:B------:R-:W-:Y:S01]  /*117f0*/  PRMT R5, R0, 0x5410, R5 ;  /* 0x0000541000057816 */ /* 0x000fe20000000005 */
[----:B------:R2:W-:Y:S01]  /*11800*/  MUFU.EX2 R28, R2 ;  /* 0x00000002001c7308 */ /* 0x0005e20000000800 */
[----:B------:R-:W-:Y:S01]  /*11810*/  FFMA.FTZ R0, R231, UR4, -R23 ;  /* 0x00000004e7007c23 */ /* 0x000fe20008010817 */
[----:B------:R-:W-:Y:S02]  /*11820*/  MOV R136, R214 ;  /* 0x000000d600887202 */ /* 0x000fe40000000f00 */
[----:B------:R-:W-:-:S02]  /*11830*/  HSET2.LE.AND R5, R5, R8, PT ;  /* 0x0000000805057233 */ /* 0x000fc40003803000 */
[C---:B------:R-:W-:Y:S01]  /*11840*/  HMMA.16816.F32.BF16 R60, R164.reuse, R66, R60 ;  /* 0x00000042a43c723c */ /* 0x040fe2000004183c */
[----:B-1----:R-:W-:Y:S02]  /*11850*/  FFMA.FTZ R3, R236, UR4, -R24 ;  /* 0x00000004ec037c23 */ /* 0x002fe40008010818 */
[----:B------:R1:W-:Y:S04]  /*11860*/  MUFU.EX2 R24, R4 ;  /* 0x0000000400187308 */ /* 0x0003e80000000800 */
[----:B------:R3:W5:Y:S01]  /*11870*/  MUFU.EX2 R27, R3 ;  /* 0x00000003001b7308 */ /* 0x0007620000000800 */
[--C-:B--2---:R-:W-:Y:S01]  /*11880*/  FFMA.FTZ R2, R179, UR4, -R23.reuse ;  /* 0x00000004b3027c23 */ /* 0x104fe20008010817 */
[----:B------:R-:W-:Y:S01]  /*11890*/  HMMA.16816.F32.BF16 R76, R164, R82, R76 ;  /* 0x00000052a44c723c */ /* 0x000fe2000004184c */
[----:B-1----:R-:W-:-:S07]  /*118a0*/  FFMA.FTZ R4, R228, UR4, -R23 ;  /* 0x00000004e4047c23 */ /* 0x002fce0008010817 */
[----:B------:R-:W-:Y:S01]  /*118b0*/  HMMA.16816.F32.BF16 R88, R164, R96, R88 ;  /* 0x00000060a458723c */ /* 0x000fe20000041858 */
[----:B------:R5:W-:Y:S01]  /*118c0*/  MUFU.EX2 R23, R0 ;  /* 0x0000000000177308 */ /* 0x000be20000000800 */
[----:B---3--:R-:W-:-:S03]  /*118d0*/  LOP3.LUT R3, R14, 0xff00ff, RZ, 0xc0, !PT ;  /* 0x00ff00ff0e037812 */ /* 0x008fc600078ec0ff */
[----:B------:R1:W2:Y:S02]  /*118e0*/  MUFU.EX2 R14, R2 ;  /* 0x00000002000e7308 */ /* 0x0002a40000000800 */
[----:B------:R-:W-:Y:S01]  /*118f0*/  HSET2.LE.AND R3, R3, R8, PT ;  /* 0x0000000803037233 */ /* 0x000fe20003803000 */
[----:B------:R-:W-:Y:S01]  /*11900*/  HMMA.16816.F32.BF16 R92, R164, R98, R92 ;  /* 0x00000062a45c723c */ /* 0x000fe2000004185c */
[----:B-----5:R-:W-:-:S07]  /*11910*/  F2FP.BF16.F32.PACK_AB R0, R28, R27 ;  /* 0x0000001b1c00723e */ /* 0x020fce00000010ff */
[C---:B----4-:R-:W-:Y:S01]  /*11920*/  HMMA.16816.F32.BF16 R104, R164.reuse, R112, R104 ;  /* 0x00000070a468723c */ /* 0x050fe20000041868 */
        /* <DEDUP_REMOVED lines=10> */
[----:B------:R-:W-:Y:S01]  /*119d0*/  FADD.FTZ R3, R210, R3 ;  /* 0x00000003d2037221 */ /* 0x000fe20000010000 */
[----:B------:R-:W1:Y:S01]  /*119e0*/  MUFU.EX2 R7, R6 ;  /* 0x0000000600077308 */ /* 0x000e620000000800 */
[----:B------:R-:W-:Y:S02]  /*119f0*/  HMMA.16816.F32.BF16 R120, R164, R160, R120 ;  /* 0x000000a0a478723c */ /* 0x000fe40000041878 */
[----:B------:R-:W-:Y:S01]  /*11a00*/  LOP3.LUT R168, R0, R4, RZ, 0xc0, !PT ;  /* 0x0000000400a87212 */ /* 0x000fe200078ec0ff */
[----:B------:R-:W-:Y:S01]  /*11a10*/  FFMA.FTZ R4, R248, R22, R200 ;  /* 0x00000016f8047223 */ /* 0x000fe200000100c8 */
[----:B------:R-:W-:-:S03]  /*11a20*/  FADD.FTZ R3, R187, R3 ;  /* 0x00000003bb037221 */ /* 0x000fc60000010000 */
[----:B------:R-:W-:Y:S01]  /*11a30*/  FADD.FTZ R4, R177, R4 ;  /* 0x00000004b1047221 */ /* 0x000fe20000010000 */
[----:B------:R-:W-:Y:S01]  /*11a40*/  HMMA.16816.F32.BF16 R156, R164, R162, R156 ;  /* 0x000000a2a49c723c */ /* 0x000fe2000004189c */
[----:B------:R-:W-:Y:S01]  /*11a50*/  FADD.FTZ R3, R185, R3 ;  /* 0x00000003b9037221 */ /* 0x000fe20000010000 */
[----:B-1----:R-:W-:Y:S01]  /*11a60*/  F2FP.BF16.F32.PACK_AB R0, R7, R13 ;  /* 0x0000000d0700723e */ /* 0x002fe200000010ff */
[----:B------:R-:W-:Y:S01]  /*11a70*/  FADD.FTZ R6, R243, R2 ;  /* 0x00000002f3067221 */ /* 0x000fe20000010000 */
[----:B------:R-:W-:-:S04]  /*11a80*/  FADD.FTZ R2, R186, R4 ;  /* 0x00000004ba027221 */ /* 0x000fc80000010000 */
[----:B------:R-:W-:Y:S01]  /*11a90*/  HMMA.16816.F32.BF16 R128, R164, R16, R128 ;  /* 0x00000010a480723c */ /* 0x000fe20000041880 */
[----:B------:R-:W-:Y:S01]  /*11aa0*/  LOP3.LUT R169, R0, R5, RZ, 0xc0, !PT ;  /* 0x0000000500a97212 */ /* 0x000fe200078ec0ff */
[----:B------:R-:W-:Y:S01]  /*11ab0*/  FFMA.FTZ R0, R251, R15, R209 ;  /* 0x0000000ffb007223 */ /* 0x000fe200000100d1 */
[----:B------:R-:W-:Y:S01]  /*11ac0*/  FADD.FTZ R2, R184, R2 ;  /* 0x00000002b8027221 */ /* 0x000fe20000010000 */
[----:B------:R-:W-:Y:S02]  /*11ad0*/  FADD.FTZ R3, R13, R3 ;  /* 0x000000030d037221 */ /* 0x000fe40000010000 */
        /* <DEDUP_REMOVED lines=13> */
[----:B------:R-:W-:-:S02]  /*11bb0*/  FADD.FTZ R5, R172, R0 ;  /* 0x00000000ac057221 */ /* 0x000fc40000010000 */
[----:B------:R-:W-:Y:S01]  /*11bc0*/  FADD.FTZ R249, R14, R3 ;  /* 0x000000030ef97221 */ /* 0x000fe20000010000 */
[----:B------:R-:W-:Y:S01]  /*11bd0*/  FADD.FTZ R0, R30, R4 ;  /* 0x000000041e007221 */ /* 0x000fe20000010000 */
[----:B------:R-:W-:Y:S01]  /*11be0*/  FADD.FTZ R4, R27, R2 ;  /* 0x000000021b047221 */ /* 0x000fe20000010000 */
[----:B------:R-:W-:Y:S01]  /*11bf0*/  HMMA.16816.F32.BF16 R164, R164, R18, R140 ;  /* 0x00000012a4a4723c */ /* 0x000fe2000004188c */
[----:B------:R-:W-:Y:S01]  /*11c00*/  FADD.FTZ R2, R139, R5 ;  /* 0x000000058b027221 */ /* 0x000fe20000010000 */
[----:B------:R-:W-:Y:S01]  /*11c10*/  FADD.FTZ R0, R29, R0 ;  /* 0x000000001d007221 */ /* 0x000fe20000010000 */
[----:B------:R-:W-:Y:S02]  /*11c20*/  FADD.FTZ R248, R28, R4 ;  /* 0x000000041cf87221 */ /* 0x000fe40000010000 */
[----:B------:R-:W-:Y:S01]  /*11c30*/  FADD.FTZ R250, R138, R2 ;  /* 0x000000028afa7221 */ /* 0x000fe20000010000 */
        /* <DEDUP_REMOVED lines=20> */
[----:B------:R-:W2:Y:S01]  /*11d80*/  LDL.LU R177, [R1+0x20] ;  /* 0x0000200001b17983 */ /* 0x000ea20000300800 */
[----:B------:R-:W-:Y:S01]  /*11d90*/  UIADD3 UR11, UPT, UPT, UR20, -0x5, URZ ;  /* 0xfffffffb140b7890 */ /* 0x000fe2000fffe0ff */
[----:B------:R-:W-:-:S04]  /*11da0*/  DEPBAR.LE SB0, 0x0 ;  /* 0x000080000000791a */ /* 0x000fc80000000000 */
[----:B------:R-:W3:Y:S04]  /*11db0*/  LDL.64 R186, [R1+0x18] ;  /* 0x0000180001ba7983 */ /* 0x000ee80000100a00 */
[----:B------:R-:W4:Y:S04]  /*11dc0*/  LDL.64 R184, [R1+0x28] ;  /* 0x0000280001b87983 */ /* 0x000f280000100a00 */
[----:B------:R-:W5:Y:S04]  /*11dd0*/  LDL.64 R210, [R1+0x10] ;  /* 0x0000100001d27983 */ /* 0x000f680000100a00 */
[----:B------:R-:W5:Y:S04]  /*11de0*/  LDL.64 R232, [R1+0x8] ;  /* 0x0000080001e87983 */ /* 0x000f680000100a00 */
[----:B------:R-:W5:Y:S01]  /*11df0*/  LDL.64 R234, [R1] ;  /* 0x0000000001ea7983 */ /* 0x000f620000100a00 */
[----:B------:R-:W-:-:S04]  /*11e00*/  UIMAD.WIDE.U32 UR12, UR11, UR8, URZ ;  /* 0x000000080b0c72a5 */ /* 0x000fc8000f8e00ff */
[----:B------:R-:W-:Y:S02]  /*11e10*/  UIMAD UR11, UR11, UR9, UR13 ;  /* 0x000000090b0b72a4 */ /* 0x000fe4000f8e020d */
[----:B------:R-:W-:Y:S01]  /*11e20*/  USHF.L.U32 UR4, UR12, 0x5, URZ ;  /* 0x000000050c047899 */ /* 0x000fe200080006ff */
[C---:B------:R-:W-:Y:S01]  /*11e30*/  IMAD.SHL.U32 R220, R223.reuse, 0x20, RZ ;  /* 0x00000020dfdc7824 */ /* 0x040fe200078e00ff */
[----:B------:R-:W-:Y:S02]  /*11e40*/  USHF.L.U64.HI UR11, UR12, 0x5, UR11 ;  /* 0x000000050c0b7899 */ /* 0x000fe4000801020b */
[----:B------:R-:W-:Y:S01]  /*11e50*/  ULEA UR12, UP0, UR8, UR4, 0x4 ;  /* 0x00000004080c7291 */ /* 0x000fe2000f8020ff */
[----:B------:R-:W-:Y:S02]  /*11e60*/  IMAD.SHL.U32 R202, R223, 0x40, RZ ;  /* 0x00000040dfca7824 */ /* 0x000fe400078e00ff */
[----:B------:R-:W-:Y:S01]  /*11e70*/  IMAD.U32 R0, RZ, RZ, UR4 ;  /* 0x00000004ff007e24 */ /* 0x000fe2000f8e00ff */
[----:B------:R-:W-:Y:S01]  /*11e80*/  SHF.R.U32.HI R219, RZ, 0x1, R223 ;  /* 0x00000001ffdb7819 */ /* 0x000fe200000116df */
[----:B------:R-:W-:Y:S01]  /*11e90*/  ULEA.HI.X UR8, UR8, UR11, UR9, 0x4, UP0 ;  /* 0x0000000b08087291 */ /* 0x000fe200080f2409 */
[----:B------:R-:W-:Y:S01]  /*11ea0*/  LOP3.LUT R220, R220, 0x7c00, RZ, 0xc0, !PT ;  /* 0x00007c00dcdc7812 */ /* 0x000fe200078ec0ff */
[----:B------:R-:W-:Y:S01]  /*11eb0*/  IMAD.U32 R3, RZ, RZ, UR11 ;  /* 0x0000000bff037e24 */ /* 0x000fe2000f8e00ff */
[----:B------:R-:W-:Y:S01]  /*11ec0*/  @!P3 LEA R6, P5, R0, R240, 0x1 ;  /* 0x000000f00006b211 */ /* 0x000fe200078a08ff */
[----:B------:R-:W-:Y:S01]  /*11ed0*/  IMAD.U32 R8, RZ, RZ, UR12 ;  /* 0x0000000cff087e24 */ /* 0x000fe2000f8e00ff */
[----:B------:R-:W-:-:S02]  /*11ee0*/  LOP3.LUT R15, R219, 0x8, RZ, 0xc0, !PT ;  /* 0x00000008db0f7812 */ /* 0x000fc400078ec0ff */
[----:B------:R-:W-:Y:S01]  /*11ef0*/  LOP3.LUT R5, R220, 0x200, R202, 0xf8, !PT ;  /* 0x00000200dc057812 */ /* 0x000fe200078ef8ca */
[----:B------:R-:W-:Y:S01]  /*11f00*/  IMAD.U32 R13, RZ, RZ, UR8 ;  /* 0x00000008ff0d7e24 */ /* 0x000fe2000f8e00ff */
[-C--:B------:R-:W-:Y:S02]  /*11f10*/  @!P2 LEA R4, P1, R0, R240.reuse, 0x1 ;  /* 0x000000f00004a211 */ /* 0x080fe400078208ff */
[----:B------:R-:W-:Y:S02]  /*11f20*/  LEA R2, P4, R8, R240, 0x1 ;  /* 0x000000f008027211 */ /* 0x000fe400078808ff */
[----:B------:R-:W-:Y:S01]  /*11f30*/  @!P3 LEA.HI.X R7, R0, R239, R3, 0x1, P5 ;  /* 0x000000ef0007b211 */ /* 0x000fe200028f0c03 */
[----:B------:R-:W-:Y:S06]  /*11f40*/  BAR.SYNC.DEFER_BLOCKING 0x0 ;  /* 0x0000000000007b1d */ /* 0x000fec0000010000 */
[----:B------:R-:W-:Y:S01]  /*11f50*/  @!PT LDS RZ, [RZ] ;  /* 0x00000000fffff984 */ /* 0x000fe20000000800 */
[----:B------:R-:W-:Y:S01]  /*11f60*/  @!PT LDS RZ, [RZ] ;  /* 0x00000000fffff984 */ /* 0x000fe20000000800 */
[----:B------:R-:W-:Y:S01]  /*11f70*/  @!PT LDS RZ, [RZ] ;  /* 0x00000000fffff984 */ /* 0x000fe20000000800 */
[----:B------:R-:W-:Y:S04]  /*11f80*/  @!P3 LDGSTS.E.BYPASS.LTC128B.128 [R227+0xa000], desc[UR22][R6.64] ;  /* 0x0a00000006e3bfae */ /* 0x000fe8000b981a16 */
[----:B------:R-:W-:Y:S01]  /*11f90*/  @P3 STS.128 [R227+0xa000], RZ ;  /* 0x00a000ffe3003388 */ /* 0x000fe20000000c00 */
[----:B------:R-:W-:Y:S01]  /*11fa0*/  UIADD3 UR4, UPT, UPT, UR20, -0x5, URZ ;  /* 0xfffffffb14047890 */ /* 0x000fe2000fffe0ff */
[----:B------:R-:W-:-:S02]  /*11fb0*/  SHF.R.U32.HI R222, RZ, 0x5, R223 ;  /* 0x00000005ffde7819 */ /* 0x000fc400000116df */
[----:B--2---:R-:W-:Y:S02]  /*11fc0*/  LOP3.LUT R15, R5, R177, R15, 0xf6, !PT ;  /* 0x000000b1050f7212 */ /* 0x004fe400078ef60f */
[-C--:B------:R-:W-:Y:S02]  /*11fd0*/  @!P2 LEA.HI.X R5, R0, R239.reuse, R3, 0x1, P1 ;  /* 0x000000ef0005a211 */ /* 0x080fe400008f0c03 */
[----:B------:R-:W-:Y:S02]  /*11fe0*/  LEA.HI.X R3, R8, R239, R13, 0x1, P4 ;  /* 0x000000ef08037211 */ /* 0x000fe400020f0c0d */
[----:B------:R-:W-:Y:S01]  /*11ff0*/  LEA R15, R15, UR6, 0x1 ;  /* 0x000000060f0f7c11 */ /* 0x000fe2000f8e08ff */
        /* <DEDUP_REMOVED lines=17> */
[----:B------:R-:W5:Y:S04]  /*12110*/  LDSM.16.M88.4 R32, [R226+UR6+0x8800] ;  /* 0x00880006e220783b */ /* 0x000f680008000200 */
[----:B------:R-:W5:Y:S01]  /*12120*/  LDSM.16.M88.4 R16, [R15] ;  /* 0x000000000f10783b */ /* 0x000f620000000200 */
[----:B------:R-:W-:-:S02]  /*12130*/  VIADD R0, R226, UR6 ;  /* 0x00000006e2007c36 */ /* 0x000fc40008000000 */
[----:B------:R-:W-:Y:S01]  /*12140*/  IMAD.IADD R13, R238, 0x1, R15 ;  /* 0x00000001ee0d7824 */ /* 0x000fe200078e020f */
[----:B------:R-:W-:Y:S01]  /*12150*/  SHF.R.U32.HI R212, RZ, 0x5, R223 ;  /* 0x00000005ffd47819 */ /* 0x000fe200000116df */
[----:B---3--:R-:W-:Y:S01]  /*12160*/  IMAD.MOV.U32 R242, RZ, RZ, R186 ;  /* 0x000000fffff27224 */ /* 0x008fe200078e00ba */
[----:B------:R-:W0:Y:S01]  /*12170*/  LDGDEPBAR ;  /* 0x00000000000079af */ /* 0x000e220000000000 */
[----:B--2---:R-:W-:-:S05]  /*12180*/  IMAD.MOV.U32 R3, RZ, RZ, 0x20 ;  /* 0x00000020ff037424 */ /* 0x004fca00078e00ff */
[----:B------:R-:W-:-:S05]  /*12190*/  SEL R3, R3, 0xffffffe0, !P6 ;  /* 0xffffffe003037807 */ /* 0x000fca0007000000 */
[----:B------:R-:W-:Y:S02]  /*121a0*/  IMAD.IADD R2, R0, 0x1, R3 ;  /* 0x0000000100027824 */ /* 0x000fe400078e0203 */
[----:B------:R-:W-:-:S03]  /*121b0*/  IMAD.IADD R14, R3, 0x1, R15 ;  /* 0x00000001030e7824 */ /* 0x000fc600078e020f */
[----:B------:R-:W-:Y:S04]  /*121c0*/  LDSM.16.M88.4 R132, [R2+0x8000] ;  /* 0x008000000284783b */ /* 0x000fe80000000200 */
[----:B------:R-:W2:Y:S04]  /*121d0*/  LDSM.16.M88.4 R20, [R14+0x2000] ;  /* 0x002000000e14783b */ /* 0x000ea80000000200 */
[----:B------:R-:W3:Y:S04]  /*121e0*/  LDSM.16.M88.4 R136, [R2+0x8800] ;  /* 0x008800000288783b */ /* 0x000ee80000000200 */
[----:B------:R-:W3:Y:S01]  /*121f0*/  LDSM.16.M88.4 R24, [R14] ;  /* 0x000000000e18783b */ /* 0x000ee20000000200 */
[----:B------:R-:W-:Y:S01]  /*12200*/  IMAD.IADD R0, R0, 0x1, R238 ;  /* 0x0000000100007824 */ /* 0x000fe200078e02ee */
[----:B-1----:R-:W-:Y:S01]  /*12210*/  HMMA.16816.F32.BF16 R180, R4, R30, RZ ;  /* 0x0000001e04b4723c */ /* 0x002fe200000418ff */
[----:B------:R-:W-:-:S02]  /*12220*/  IMAD.MOV.U32 R243, RZ, RZ, R187 ;  /* 0x000000fffff37224 */ /* 0x000fc400078e00bb */
[----:B----4-:R-:W-:Y:S02]  /*12230*/  IMAD.MOV.U32 R236, RZ, RZ, R184 ;  /* 0x000000ffffec7224 */ /* 0x010fe400078e00b8 */
[----:B------:R-:W-:-:S03]  /*12240*/  IMAD.MOV.U32 R237, RZ, RZ, R185 ;  /* 0x000000ffffed7224 */ /* 0x000fc600078e00b9 */
[C---:B------:R-:W-:Y:S08]  /*12250*/  HMMA.16816.F32.BF16 R184, R4.reuse, R28, RZ ;  /* 0x0000001c04b8723c */ /* 0x040ff000000418ff */
[C---:B-----5:R-:W-:Y:S08]  /*12260*/  HMMA.16816.F32.BF16 R176, R4.reuse, R32, RZ ;  /* 0x0000002004b0723c */ /* 0x060ff000000418ff */
[----:B------:R-:W-:Y:S08]  /*12270*/  HMMA.16816.F32.BF16 R172, R4, R34, RZ ;  /* 0x0000002204ac723c */ /* 0x000ff000000418ff */
[C---:B------:R-:W-:Y:S08]  /*12280*/  HMMA.16816.F32.BF16 R188, R16.reuse, R28, RZ ;  /* 0x0000001c10bc723c */ /* 0x040ff000000418ff */
[C---:B------:R-:W-:Y:S01]  /*12290*/  HMMA.16816.F32.BF16 R196, R16.reuse, R30, RZ ;  /* 0x0000001e10c4723c */ /* 0x040fe200000418ff */
[----:B------:R-:W-:Y:S07]  /*122a0*/  LDSM.16.M88.4 R28, [R0+0x8800] ;  /* 0x00880000001c783b */ /* 0x000fee0000000200 */
[C---:B------:R-:W-:Y:S08]  /*122b0*/  HMMA.16816.F32.BF16 R4, R16.reuse, R32, RZ ;  /* 0x000000201004723c */ /* 0x040ff000000418ff */
[----:B------:R-:W-:Y:S01]  /*122c0*/  HMMA.16816.F32.BF16 R192, R16, R34, RZ ;  /* 0x0000002210c0723c */ /* 0x000fe200000418ff */
[----:B------:R-:W1:Y:S04]  /*122d0*/  LDSM.16.M88.4 R16, [R13] ;  /* 0x000000000d10783b */ /* 0x000e680000000200 */
[----:B------:R-:W4:Y:S01]  /*122e0*/  LDSM.16.M88.4 R32, [R0+0x8000] ;  /* 0x008000000020783b */ /* 0x000f220000000200 */
[----:B------:R-:W-:-:S02]  /*122f0*/  IMAD.IADD R8, R3, 0x1, R0 ;  /* 0x0000000103087824 */ /* 0x000fc400078e0200 */
[----:B------:R-:W-:Y:S01]  /*12300*/  IMAD.MOV.U32 R224, RZ, RZ, R210 ;  /* 0x000000ffffe07224 */ /* 0x000fe200078e00d2 */
[----:B--2---:R-:W-:Y:S01]  /*12310*/  HMMA.16816.F32.BF16 R204, R20, R134, R180 ;  /* 0x0000008614cc723c */ /* 0x004fe200000418b4 */
[----:B------:R-:W-:Y:S02]  /*12320*/  IMAD.MOV.U32 R225, RZ, RZ, R211 ;  /* 0x000000ffffe17224 */ /* 0x000fe400078e00d3 */
[----:B------:R-:W-:-:S05]  /*12330*/  IMAD.IADD R3, R3, 0x1, R13 ;  /* 0x0000000103037824 */ /* 0x000fca00078e020d */
[C---:B------:R-:W-:Y:S08]  /*12340*/  HMMA.16816.F32.BF16 R184, R20.reuse, R132, R184 ;  /* 0x0000008414b8723c */ /* 0x040ff000000418b8 */
[----:B---3--:R-:W-:Y:S08]  /*12350*/  HMMA.16816.F32.BF16 R208, R20, R136, R176 ;  /* 0x0000008814d0723c */ /* 0x008ff000000418b0 */
[C---:B------:R-:W-:Y:S08]  /*12360*/  HMMA.16816.F32.BF16 R180, R24.reuse, R132, R188 ;  /* 0x0000008418b4723c */ /* 0x040ff000000418bc */
[C---:B------:R-:W-:Y:S01]  /*12370*/  HMMA.16816.F32.BF16 R176, R24.reuse, R136, R4 ;  /* 0x0000008818b0723c */ /* 0x040fe20000041804 */
[----:B------:R-:W2:Y:S07]  /*12380*/  LDSM.16.M88.4 R4, [R13+0x2000] ;  /* 0x002000000d04783b */ /* 0x000eae0000000200 */
[C---:B------:R-:W-:Y:S08]  /*12390*/  HMMA.16816.F32.BF16 R132, R24.reuse, R134, R196 ;  /* 0x000000861884723c */ /* 0x040ff000000418c4 */
[-C--:B------:R-:W-:Y:S08]  /*123a0*/  HMMA.16816.F32.BF16 R24, R24, R138.reuse, R192 ;  /* 0x0000008a1818723c */ /* 0x080ff000000418c0 */
[----:B------:R-:W-:Y:S01]  /*123b0*/  HMMA.16816.F32.BF16 R200, R20, R138, R172 ;  /* 0x0000008a14c8723c */ /* 0x000fe200000418ac */
[----:B------:R-:W-:Y:S04]  /*123c0*/  LDSM.16.M88.4 R136, [R8+0x8000] ;  /* 0x008000000888783b */ /* 0x000fe80000000200 */
[----:B------:R-:W3:Y:S03]  /*123d0*/  LDSM.16.M88.4 R20, [R3] ;  /* 0x000000000314783b */ /* 0x000ee60000000200 */
[C---:B-1----:R-:W-:Y:S01]  /*123e0*/  HMMA.16816.F32.BF16 R188, R16.reuse, R28, R176 ;  /* 0x0000001c10bc723c */ /* 0x042fe200000418b0 */
[----:B------:R-:W1:Y:S07]  /*123f0*/  LDSM.16.M88.4 R172, [R8+0x8800] ;  /* 0x0088000008ac783b */ /* 0x000e6e0000000200 */
[C---:B------:R-:W-:Y:S01]  /*12400*/  HMMA.16816.F32.BF16 R176, R16.reuse, R30, R24 ;  /* 0x0000001e10b0723c */ /* 0x040fe20000041818 */
[----:B------:R-:W5:Y:S07]  /*12410*/  LDSM.16.M88.4 R24, [R3+0x2000] ;  /* 0x002000000318783b */ /* 0x000f6e0000000200 */
[C---:B----4-:R-:W-:Y:S08]  /*12420*/  HMMA.16816.F32.BF16 R132, R16.reuse, R34, R132 ;  /* 0x000000221084723c */ /* 0x050ff00000041884 */
[----:B------:R-:W-:Y:S01]  /*12430*/  HMMA.16816.F32.BF16 R192, R16, R32, R180 ;  /* 0x0000002010c0723c */ /* 0x000fe200000418b4 */
[----:B------:R-:W-:Y:S07]  /*12440*/  LDSM.16.M88.4 R16, [R15+0x4000] ;  /* 0x004000000f10783b */ /* 0x000fee0000000200 */
[C---:B--2---:R-:W-:Y:S08]  /*12450*/  HMMA.16816.F32.BF16 R196, R4.reuse, R28, R208 ;  /* 0x0000001c04c4723c */ /* 0x044ff000000418d0 */
[C---:B------:R-:W-:Y:S08]  /*12460*/  HMMA.16816.F32.BF16 R184, R4.reuse, R32, R184 ;  /* 0x0000002004b8723c */ /* 0x040ff000000418b8 */
[C---:B------:R-:W-:Y:S01]  /*12470*/  HMMA.16816.F32.BF16 R180, R4.reuse, R34, R204 ;  /* 0x0000002204b4723c */ /* 0x040fe200000418cc */
[----:B------:R-:W-:Y:S07]  /*12480*/  LDSM.16.M88.4 R32, [R226+UR6+0x9800] ;  /* 0x00980006e220783b */ /* 0x000fee0008000200 */
[----:B------:R-:W-:Y:S01]  /*12490*/  HMMA.16816.F32.BF16 R28, R4, R30, R200 ;  /* 0x0000001e041c723c */ /* 0x000fe200000418c8 */
[----:B------:R-:W-:Y:S07]  /*124a0*/  LDSM.16.M88.4 R4, [R15+0x6000] ;  /* 0x006000000f04783b */ /* 0x000fee0000000200 */
[C---:B---3--:R-:W-:Y:S01]  /*124b0*/  HMMA.16816.F32.BF16 R200, R20.reuse, R138, R132 ;  /* 0x0000008a14c8723c */ /* 0x048fe20000041884 */
[----:B------:R-:W2:Y:S07]  /*124c0*/  LDSM.16.M88.4 R132, [R226+UR6+0x9000] ;  /* 0x00900006e284783b */ /* 0x000eae0008000200 */
[C---:B-1----:R-:W-:Y:S08]  /*124d0*/  HMMA.16816.F32.BF16 R204, R20.reuse, R172, R188 ;  /* 0x000000ac14cc723c */ /* 0x042ff000000418bc */
[-C--:B------:R-:W-:Y:S08]  /*124e0*/  HMMA.16816.F32.BF16 R208, R20, R136.reuse, R192 ;  /* 0x0000008814d0723c */ /* 0x080ff000000418c0 */
[C---:B-----5:R-:W-:Y:S08]  /*124f0*/  HMMA.16816.F32.BF16 R188, R24.reuse, R136, R184 ;  /* 0x0000008818bc723c */ /* 0x060ff000000418b8 */
[C---:B------:R-:W-:Y:S08]  /*12500*/  HMMA.16816.F32.BF16 R180, R24.reuse, R138, R180 ;  /* 0x0000008a18b4723c */ /* 0x040ff000000418b4 */
[----:B------:R-:W-:Y:S08]  /*12510*/  HMMA.16816.F32.BF16 R136, R24, R172, R196 ;  /* 0x000000ac1888723c */ /* 0x000ff000000418c4 */
[-C--:B------:R-:W-:Y:S01]  /*12520*/  HMMA.16816.F32.BF16 R192, R20, R174.reuse, R176 ;  /* 0x000000ae14c0723c */ /* 0x080fe200000418b0 */
[----:B------:R-:W-:Y:S04]  /*12530*/  LDSM.16.M88.4 R176, [R2+0x9000] ;  /* 0x0090000002b0783b */ /* 0x000fe80000000200 */
[----:B------:R-:W-:Y:S03]  /*12540*/  LDSM.16.M88.4 R20, [R14+0x4000] ;  /* 0x004000000e14783b */ /* 0x000fe60000000200 */
[----:B------:R-:W-:Y:S01]  /*12550*/  HMMA.16816.F32.BF16 R24, R24, R174, R28 ;  /* 0x000000ae1818723c */ /* 0x000fe2000004181c */
[----:B------:R-:W1:Y:S04]  /*12560*/  LDSM.16.M88.4 R28, [R14+0x6000] ;  /* 0x006000000e1c783b */ /* 0x000e680000000200 */
[----:B------:R-:W3:Y:S01]  /*12570*/  LDSM.16.M88.4 R172, [R2+0x9800] ;  /* 0x0098000002ac783b */ /* 0x000ee20000000200 */
[----:B------:R-:W-:-:S02]  /*12580*/  IMAD.MOV.U32 R246, RZ, RZ, R232 ;  /* 0x000000fffff67224 */ /* 0x000fc400078e00e8 */
[----:B------:R-:W-:Y:S01]  /*12590*/  IMAD.MOV.U32 R247, RZ, RZ, R233 ;  /* 0x000000fffff77224 */ /* 0x000fe200078e00e9 */
[----:B--2---:R-:W-:Y:S01]  /*125a0*/  HMMA.16816.F32.BF16 R184, R16, R132, R208 ;  /* 0x0000008410b8723c */ /* 0x004fe200000418d0 */
[----:B------:R-:W-:Y:S02]  /*125b0*/  IMAD.MOV.U32 R244, RZ, RZ, R234 ;  /* 0x000000fffff47224 */ /* 0x000fe400078e00ea */
[----:B------:R-:W-:-:S05]  /*125c0*/  IMAD.MOV.U32 R245, RZ, RZ, R235 ;  /* 0x000000fffff57224 */ /* 0x000fca00078e00eb */
[C---:B------:R-:W-:Y:S08]  /*125d0*/  HMMA.16816.F32.BF16 R200, R16.reuse, R134, R200 ;  /* 0x0000008610c8723c */ /* 0x040ff000000418c8 */
[C---:B------:R-:W-:Y:S08]  /*125e0*/  HMMA.16816.F32.BF16 R196, R16.reuse, R32, R204 ;  /* 0x0000002010c4723c */ /* 0x040ff000000418cc */
[----:B------:R-:W-:Y:S08]  /*125f0*/  HMMA.16816.F32.BF16 R192, R16, R34, R192 ;  /* 0x0000002210c0723c */ /* 0x000ff000000418c0 */
[C---:B------:R-:W-:Y:S08]  /*12600*/  HMMA.16816.F32.BF16 R16, R4.reuse, R132, R188 ;  /* 0x000000840410723c */ /* 0x040ff000000418bc */
[C---:B------:R-:W-:Y:S01]  /*12610*/  HMMA.16816.F32.BF16 R204, R4.reuse, R134, R180 ;  /* 0x0000008604cc723c */ /* 0x040fe200000418b4 */
[----:B------:R-:W-:Y:S07]  /*12620*/  LDSM.16.M88.4 R132, [R0+0x9000] ;  /* 0x009000000084783b */ /* 0x000fee0000000200 */
[C---:B------:R-:W-:Y:S01]  /*12630*/  HMMA.16816.F32.BF16 R208, R4.reuse, R32, R136 ;  /* 0x0000002004d0723c */ /* 0x040fe20000041888 */
[----:B------:R-:W-:Y:S07]  /*12640*/  LDSM.16.M88.4 R136, [R0+0x9800] ;  /* 0x009800000088783b */ /* 0x000fee0000000200 */
[----:B------:R-:W-:Y:S01]  /*12650*/  HMMA.16816.F32.BF16 R232, R4, R34, R24 ;  /* 0x0000002204e8723c */ /* 0x000fe20000041818 */
[----:B------:R-:W2:Y:S04]  /*12660*/  LDSM.16.M88.4 R4, [R13+0x4000] ;  /* 0x004000000d04783b */ /* 0x000ea80000000200 */
[----:B------:R-:W4:Y:S03]  /*12670*/  LDSM.16.M88.4 R24, [R13+0x6000] ;  /* 0x006000000d18783b */ /* 0x000f260000000200 */
[-C--:B-1----:R-:W-:Y:S01]  /*12680*/  HMMA.16816.F32.BF16 R180, R28, R176.reuse, R16 ;  /* 0x000000b01cb4723c */ /* 0x082fe20000041810 */
[----:B------:R-:W-:Y:S04]  /*12690*/  LDSM.16.M88.4 R32, [R8+0x9000] ;  /* 0x009000000820783b */ /* 0x000fe80000000200 */
[----:B------:R-:W1:Y:S03]  /*126a0*/  LDSM.16.M88.4 R16, [R3+0x4000] ;  /* 0x004000000310783b */ /* 0x000e660000000200 */
[C---:B------:R-:W-:Y:S01]  /*126b0*/  HMMA.16816.F32.BF16 R184, R20.reuse, R176, R184 ;  /* 0x000000b014b8723c */ /* 0x040fe200000418b8 */
[----:B------:R-:W5:Y:S01]  /*126c0*/  S2R R14, SR_CTAID.X ;  /* 0x00000000000e7919 */ /* 0x000f620000002500 */
[----:B------:R-:W1:Y:S06]  /*126d0*/  S2R R236, SR_CTAID.X ;  /* 0x0000000000ec7919 */ /* 0x000e6c0000002500 */
[C---:B------:R-:W-:Y:S08]  /*126e0*/  HMMA.16816.F32.BF16 R200, R20.reuse, R178, R200 ;  /* 0x000000b214c8723c */ /* 0x040ff000000418c8 */
[C---:B---3--:R-:W-:Y:S08]  /*126f0*/  HMMA.16816.F32.BF16 R196, R20.reuse, R172, R196 ;  /* 0x000000ac14c4723c */ /* 0x048ff000000418c4 */
[----:B------:R-:W-:Y:S01]  /*12700*/  HMMA.16816.F32.BF16 R188, R20, R174, R192 ;  /* 0x000000ae14bc723c */ /* 0x000fe200000418c0 */
[----:B------:R3:W1:Y:S07]  /*12710*/  LDSM.16.M88.4 R20, [R3+0x6000] ;  /* 0x006000000314783b */ /* 0x00066e0000000200 */
[----:B--2---:R-:W-:Y:S01]  /*12720*/  HMMA.16816.F32.BF16 R184, R4, R132, R184 ;  /* 0x0000008404b8723c */ /* 0x004fe200000418b8 */
[----:B------:R-:W-:-:S07]  /*12730*/  IMAD.U32 R0, RZ, RZ, UR31 ;  /* 0x0000001fff007e24 */ /* 0x000fce000f8e00ff */
[C---:B------:R-:W-:Y:S08]  /*12740*/  HMMA.16816.F32.BF16 R192, R28.reuse, R178, R204 ;  /* 0x000000b21cc0723c */ /* 0x040ff000000418cc */
[----:B------:R-:W-:Y:S01]  /*12750*/  HMMA.16816.F32.BF16 R204, R28, R172, R208 ;  /* 0x000000ac1ccc723c */ /* 0x000fe200000418d0 */
[----:B------:R-:W-:-:S07]  /*12760*/  IMAD.U32 R2, RZ, RZ, UR20 ;  /* 0x00000014ff027e24 */ /* 0x000fce000f8e00ff */
[C---:B------:R-:W-:Y:S08]  /*12770*/  HMMA.16816.F32.BF16 R200, R4.reuse, R134, R200 ;  /* 0x0000008604c8723c */ /* 0x040ff000000418c8 */
[C---:B------:R-:W-:Y:S08]  /*12780*/  HMMA.16816.F32.BF16 R196, R4.reuse, R136, R196 ;  /* 0x0000008804c4723c */ /* 0x040ff000000418c4 */
[----:B------:R-:W-:Y:S01]  /*12790*/  HMMA.16816.F32.BF16 R208, R4, R138, R188 ;  /* 0x0000008a04d0723c */ /* 0x000fe200000418bc */
[----:B------:R-:W-:-:S07]  /*127a0*/  IMAD.SHL.U32 R4, R223, 0x2, RZ ;  /* 0x00000002df047824 */ /* 0x000fce00078e00ff */
[----:B----4-:R-:W-:Y:S01]  /*127b0*/  HMMA.16816.F32.BF16 R176, R24, R132, R180 ;  /* 0x0000008418b0723c */ /* 0x010fe200000418b4 */
[----:B------:R-:W-:Y:S02]  /*127c0*/  LOP3.LUT R4, R4, 0x6, RZ, 0xc0, !PT ;  /* 0x0000000604047812 */ /* 0x000fe400078ec0ff */
[----:B---3--:R-:W-:Y:S01]  /*127d0*/  LOP3.LUT R3, R0, UR4, R237, 0x96, !PT ;  /* 0x0000000400037c12 */ /* 0x008fe2000f8e96ed */
[----:B-----5:R-:W-:Y:S02]  /*127e0*/  IMAD R14, R14, 0x8, R222 ;  /* 0x000000080e0e7824 */ /* 0x020fe400078e02de */
[----:B------:R-:W-:Y:S02]  /*127f0*/  IMAD R0, R2, 0x20, R4 ;  /* 0x0000002002007824 */ /* 0x000fe400078e0204 */
[----:B-1----:R-:W-:Y:S01]  /*12800*/  HMMA.16816.F32.BF16 R188, R16, R32, R184 ;  /* 0x0000002010bc723c */ /* 0x002fe200000418b8 */
[----:B------:R-:W-:Y:S02]  /*12810*/  IMAD.U32 R2, RZ, RZ, UR30 ;  /* 0x0000001eff027e24 */ /* 0x000fe4000f8e00ff */
[----:B------:R-:W-:-:S02]  /*12820*/  IMAD.U32 R7, RZ, RZ, UR30 ;  /* 0x0000001eff077e24 */ /* 0x000fc4000f8e00ff */
[----:B------:R-:W-:Y:S02]  /*12830*/  IMAD R236, R236, 0x8, R212 ;  /* 0x00000008ecec7824 */ /* 0x000fe400078e02d4 */
[----:B------:R-:W-:-:S04]  /*12840*/  IMAD.WIDE.U32 R4, R3, -0x326172a9, RZ ;  /* 0xcd9e8d5703047825 */ /* 0x000fc800078e00ff */
[----:B------:R-:W-:Y:S02]  /*12850*/  VIADD R6, R2, 0x9e3779b9 ;  /* 0x9e3779b902067836 */ /* 0x000fe40000000000 */
[----:B------:R-:W-:Y:S01]  /*12860*/  IMAD.WIDE.U32 R14, R14, -0x326172a9, RZ ;  /* 0xcd9e8d570e0e7825 */ /* 0x000fe200078e00ff */
[----:B------:R-:W-:Y:S03]  /*12870*/  HMMA.16816.F32.BF16 R180, R20, R32, R176 ;  /* 0x0000002014b4723c */ /* 0x000fe600000418b0 */
[----:B------:R-:W-:Y:S02]  /*12880*/  VIADD R2, R7, 0x3c6ef372 ;  /* 0x3c6ef37207027836 */ /* 0x000fe40000000000 */
[----:B------:R-:W-:Y:S02]  /*12890*/  VIADD R236, R236, 0x4 ;  /* 0x00000004ecec7836 */ /* 0x000fe40000000000 */
[----:B------:R-:W-:Y:S01]  /*128a0*/  VIADD R3, R0, 0xffffff60 ;  /* 0xffffff6000037836 */ /* 0x000fe20000000000 */
[----:B------:R-:W-:Y:S01]  /*128b0*/  HMMA.16816.F32.BF16 R192, R24, R134, R192 ;  /* 0x0000008618c0723c */ /* 0x000fe200000418c0 */
[----:B------:R-:W-:Y:S01]  /*128c0*/  LOP3.LUT R13, R6, R14, R5, 0x96, !PT ;  /* 0x0000000e060d7212 */ /* 0x000fe200078e9605 */
[----:B------:R-:W-:Y:S01]  /*128d0*/  IMAD.WIDE.U32 R236, R236, -0x326172a9, RZ ;  /* 0xcd9e8d57ecec7825 */ /* 0x000fe200078e00ff */
[----:B------:R-:W1:Y:S01]  /*128e0*/  LDSM.16.M88.4 R132, [R8+0x9800] ;  /* 0x009800000884783b */ /* 0x000e620000000200 */
[----:B------:R-:W-:Y:S01]  /*128f0*/  LOP3.LUT R14, R2, R4, R245, 0x96, !PT ;  /* 0x00000004020e7212 */ /* 0x000fe200078e96f5 */
[----:B------:R-:W-:-:S04]  /*12900*/  DEPBAR.LE SB0, 0x0 ;  /* 0x000080000000791a */ /* 0x000fc80000000000 */
[----:B------:R-:W-:Y:S02]  /*12910*/  LOP3.LUT R212, R2, R4, R247, 0x96, !PT ;  /* 0x0000000402d47212 */ /* 0x000fe400078e96f7 */
[----:B------:R-:W-:Y:S02]  /*12920*/  I2FP.F32.U32 R4, R3 ;  /* 0x0000000300047245 */ /* 0x000fe40000201000 */
[----:B------:R-:W-:Y:S01]  /*12930*/  LOP3.LUT R15, R6, R236, R5, 0x96, !PT ;  /* 0x000000ec060f7212 */ /* 0x000fe200078e9605 */
[----:B------:R-:W-:Y:S01]  /*12940*/  VIADD R2, R0, 0xffffff61 ;  /* 0xffffff6100027836 */ /* 0x000fe20000000000 */
[C---:B------:R-:W-:Y:S01]  /*12950*/  ISETP.GE.AND P5, PT, R3.reuse, R10, PT ;  /* 0x0000000a0300720c */ /* 0x040fe20003fa6270 */
[----:B------:R-:W-:Y:S01]  /*12960*/  FFMA.FTZ R5, R4, UR5, R188 ;  /* 0x0000000504057c23 */ /* 0x000fe200080100bc */
[----:B------:R-:W-:Y:S01]  /*12970*/  HMMA.16816.F32.BF16 R184, R24, R136, R204 ;  /* 0x0000008818b8723c */ /* 0x000fe200000418cc */
[C---:B------:R-:W-:Y:S02]  /*12980*/  ISETP.GE.AND P4, PT, R3.reuse, R9, PT ;  /* 0x000000090300720c */ /* 0x040fe40003f86270 */
[----:B------:R-:W-:-:S02]  /*12990*/  ISETP.GE.AND P1, PT, R3, R11, PT ;  /* 0x0000000b0300720c */ /* 0x000fc40003f26270 */
[----:B------:R-:W-:Y:S01]  /*129a0*/  FSEL R204, R5, -INF , !P5 ;  /* 0xff80000005cc7808 */ /* 0x000fe20006800000 */
[C---:B------:R-:W-:Y:S01]  /*129b0*/  FFMA.FTZ R5, R4.reuse, UR5, R190 ;  /* 0x0000000504057c23 */ /* 0x040fe200080100be */
[----:B------:R-:W-:Y:S02]  /*129c0*/  ISETP.GE.AND P5, PT, R3, R12, PT ;  /* 0x0000000c0300720c */ /* 0x000fe40003fa6270 */
[----:B------:R-:W-:Y:S01]  /*129d0*/  I2FP.F32.U32 R3, R2 ;  /* 0x0000000200037245 */ /* 0x000fe20000201000 */
[----:B------:R-:W-:Y:S01]  /*129e0*/  HMMA.16816.F32.BF16 R176, R16, R34, R200 ;  /* 0x0000002210b0723c */ /* 0x000fe200000418c8 */
[C---:B------:R-:W-:Y:S01]  /*129f0*/  FFMA.FTZ R6, R4.reuse, UR5, R180 ;  /* 0x0000000504067c23 */ /* 0x040fe200080100b4 */
[----:B------:R-:W-:Y:S01]  /*12a00*/  FSEL R190, R5, -INF , !P4 ;  /* 0xff80000005be7808 */ /* 0x000fe20006000000 */
[----:B------:R-:W-:Y:S01]  /*12a10*/  FFMA.FTZ R4, R4, UR5, R182 ;  /* 0x0000000504047c23 */ /* 0x000fe200080100b6 */
[----:B------:R-:W-:Y:S01]  /*12a20*/  FFMA.FTZ R5, R3, UR5, R189 ;  /* 0x0000000503057c23 */ /* 0x000fe200080100bd */
[----:B------:R-:W-:-:S02]  /*12a30*/  ISETP.GE.AND P4, PT, R2, R10, PT ;  /* 0x0000000a0200720c */ /* 0x000fc40003f86270 */
[----:B------:R-:W-:Y:S02]  /*12a40*/  FSEL R200, R6, -INF , !P1 ;  /* 0xff80000006c87808 */ /* 0x000fe40004800000 */
[----:B------:R-:W-:Y:S02]  /*12a50*/  FSEL R201, R4, -INF , !P5 ;  /* 0xff80000004c97808 */ /* 0x000fe40006800000 */
[----:B------:R-:W-:Y:S02]  /*12a60*/  FSEL R172, R5, -INF , !P4 ;  /* 0xff80000005ac7808 */ /* 0x000fe40006000000 */
[C---:B------:R-:W-:Y:S02]  /*12a70*/  ISETP.GE.AND P1, PT, R2.reuse, R9, PT ;  /* 0x000000090200720c */ /* 0x040fe40003f26270 */
[C---:B------:R-:W-:Y:S02]  /*12a80*/  ISETP.GE.AND P5, PT, R2.reuse, R11, PT ;  /* 0x0000000b0200720c */ /* 0x040fe40003fa6270 */
[----:B------:R-:W-:Y:S01]  /*12a90*/  ISETP.GE.AND P4, PT, R2, R12, PT ;  /* 0x0000000c0200720c */ /* 0x000fe20003f86270 */
[----:B------:R-:W-:Y:S01]  /*12aa0*/  VIADD R2, R0, 0xffffff68 ;  /* 0xffffff6800027836 */ /* 0x000fe20000000000 */
[----:B------:R-:W-:Y:S01]  /*12ab0*/  HMMA.16816.F32.BF16 R32, R20, R34, R192 ;  /* 0x000000221420723c */ /* 0x000fe200000418c0 */
[C---:B------:R-:W-:Y:S01]  /*12ac0*/  FFMA.FTZ R6, R3.reuse, UR5, R191 ;  /* 0x0000000503067c23 */ /* 0x040fe200080100bf */
[C---:B------:R-:W-:Y:S01]  /*12ad0*/  FFMA.FTZ R7, R3.reuse, UR5, R181 ;  /* 0x0000000503077c23 */ /* 0x040fe200080100b5 */
[----:B------:R-:W-:Y:S01]  /*12ae0*/  FFMA.FTZ R5, R3, UR5, R183 ;  /* 0x0000000503057c23 */ /* 0x000fe200080100b7 */
[----:B------:R-:W-:-:S02]  /*12af0*/  I2FP.F32.U32 R3, R2 ;  /* 0x0000000200037245 */ /* 0x000fc40000201000 */
[----:B------:R-:W-:Y:S01]  /*12b00*/  FSEL R189, R6, -INF , !P1 ;  /* 0xff80000006bd7808 */ /* 0x000fe20004800000 */
[----:B------:R-:W-:Y:S01]  /*12b10*/  VIADD R4, R0, 0xffffff69 ;  /* 0xffffff6900047836 */ /* 0x000fe20000000000 */
[----:B------:R-:W-:Y:S01]  /*12b20*/  ISETP.GE.AND P1, PT, R2, R10, PT ;  /* 0x0000000a0200720c */ /* 0x000fe20003f26270 */
[----:B------:R-:W-:Y:S01]  /*12b30*/  FFMA.FTZ R6, R3, UR5, R176 ;  /* 0x0000000503067c23 */ /* 0x000fe200080100b0 */
[----:B-1----:R-:W-:Y:S01]  /*12b40*/  HMMA.16816.F32.BF16 R180, R16, R132, R196 ;  /* 0x0000008410b4723c */ /* 0x002fe200000418c4 */
        /* <DEDUP_REMOVED lines=30> */
[----:B------:R-:W-:Y:S01]  /*12d30*/  FSEL R33, R7, -INF , !P1 ;  /* 0xff80000007217808 */ /* 0x000fe20004800000 */
[----:B------:R-:W-:Y:S01]  /*12d40*/  IMAD.MOV.U32 R206, RZ, RZ, R242 ;  /* 0x000000ffffce7224 */ /* 0x000fe200078e00f2 */
[----:B------:R-:W-:Y:S01]  /*12d50*/  FSEL R35, R5, -INF , !P5 ;  /* 0xff80000005237808 */ /* 0x000fe20006800000 */
[----:B------:R-:W-:Y:S01]  /*12d60*/  FFMA.FTZ R5, R4, UR5, R182 ;  /* 0x0000000504057c23 */ /* 0x000fe200080100b6 */
[----:B------:R-:W-:-:S02]  /*12d70*/  FSEL R242, R6, -INF , !P4 ;  /* 0xff80000006f27808 */ /* 0x000fc40006000000 */
[C---:B------:R-:W-:Y:S02]  /*12d80*/  ISETP.GE.AND P1, PT, R3.reuse, R9, PT ;  /* 0x000000090300720c */ /* 0x040fe40003f26270 */
[C---:B------:R-:W-:Y:S02]  /*12d90*/  ISETP.GE.AND P5, PT, R3.reuse, R11, PT ;  /* 0x0000000b0300720c */ /* 0x040fe40003fa6270 */
[----:B------:R-:W-:Y:S02]  /*12da0*/  ISETP.GE.AND P4, PT, R3, R12, PT ;  /* 0x0000000c0300720c */ /* 0x000fe40003f86270 */
[----:B------:R-:W-:Y:S01]  /*12db0*/  I2FP.F32.U32 R3, R2 ;  /* 0x0000000200037245 */ /* 0x000fe20000201000 */
[----:B------:R-:W-:Y:S01]  /*12dc0*/  HMMA.16816.F32.BF16 R16, R16, R134, R208 ;  /* 0x000000861010723c */ /* 0x000fe200000418d0 */
[C---:B------:R-:W-:Y:S01]  /*12dd0*/  FFMA.FTZ R6, R4.reuse, UR5, R184 ;  /* 0x0000000504067c23 */ /* 0x040fe200080100b8 */
[----:B------:R-:W-:Y:S01]  /*12de0*/  FSEL R238, R5, -INF , !P1 ;  /* 0xff80000005ee7808 */ /* 0x000fe20004800000 */
[----:B------:R-:W-:Y:S01]  /*12df0*/  FFMA.FTZ R4, R4, UR5, R186 ;  /* 0x0000000504047c23 */ /* 0x000fe200080100ba */
[----:B------:R-:W-:Y:S01]  /*12e00*/  FFMA.FTZ R5, R3, UR5, R181 ;  /* 0x0000000503057c23 */ /* 0x000fe200080100b5 */
[----:B------:R-:W-:Y:S01]  /*12e10*/  ISETP.GE.AND P1, PT, R2, R10, PT ;  /* 0x0000000a0200720c */ /* 0x000fe20003f26270 */
[----:B------:R-:W-:Y:S01]  /*12e20*/  IMAD.MOV.U32 R202, RZ, RZ, R224 ;  /* 0x000000ffffca7224 */ /* 0x000fe200078e00e0 */
[----:B------:R-:W-:-:S02]  /*12e30*/  FSEL R222, R6, -INF , !P5 ;  /* 0xff80000006de7808 */ /* 0x000fc40006800000 */
[----:B------:R-:W-:Y:S02]  /*12e40*/  FSEL R224, R4, -INF , !P4 ;  /* 0xff80000004e07808 */ /* 0x000fe40006000000 */
[----:B------:R-:W-:Y:S01]  /*12e50*/  FSEL R237, R5, -INF , !P1 ;  /* 0xff80000005ed7808 */ /* 0x000fe20004800000 */
[----:B------:R-:W-:Y:S01]  /*12e60*/  HMMA.16816.F32.BF16 R24, R24, R138, R28 ;  /* 0x0000008a1818723c */ /* 0x000fe2000004181c */
[C---:B------:R-:W-:Y:S02]  /*12e70*/  ISETP.GE.AND P5, PT, R2.reuse, R9, PT ;  /* 0x000000090200720c */ /* 0x040fe40003fa6270 */
[C---:B------:R-:W-:Y:S02]  /*12e80*/  ISETP.GE.AND P4, PT, R2.reuse, R11, PT ;  /* 0x0000000b0200720c */ /* 0x040fe40003f86270 */
[----:B------:R-:W-:Y:S01]  /*12e90*/  ISETP.GE.AND P1, PT, R2, R12, PT ;  /* 0x0000000c0200720c */ /* 0x000fe20003f26270 */
[C---:B------:R-:W-:Y:S02]  /*12ea0*/  VIADD R2, R0.reuse, 0xffffff78 ;  /* 0xffffff7800027836 */ /* 0x040fe40000000000 */
[----:B------:R-:W-:-:S02]  /*12eb0*/  VIADD R0, R0, 0xffffff79 ;  /* 0xffffff7900007836 */ /* 0x000fc40000000000 */
[C---:B------:R-:W-:Y:S01]  /*12ec0*/  FFMA.FTZ R5, R3.reuse, UR5, R185 ;  /* 0x0000000503057c23 */ /* 0x040fe200080100b9 */
[C---:B------:R-:W-:Y:S01]  /*12ed0*/  FFMA.FTZ R6, R3.reuse, UR5, R183 ;  /* 0x0000000503067c23 */ /* 0x040fe200080100b7 */
[----:B------:R-:W-:Y:S01]  /*12ee0*/  FFMA.FTZ R8, R3, UR5, R187 ;  /* 0x0000000503087c23 */ /* 0x000fe200080100bb */
[----:B------:R-:W-:Y:S02]  /*12ef0*/  I2FP.F32.U32 R4, R2 ;  /* 0x0000000200047245 */ /* 0x000fe40000201000 */
[----:B------:R-:W-:Y:S02]  /*12f00*/  I2FP.F32.U32 R3, R0 ;  /* 0x0000000000037245 */ /* 0x000fe40000201000 */
[----:B------:R-:W-:Y:S01]  /*12f10*/  FSEL R210, R5, -INF , !P4 ;  /* 0xff80000005d27808 */ /* 0x000fe20006000000 */
[----:B------:R-:W-:Y:S01]  /*12f20*/  FFMA.FTZ R5, R4, UR5, R18 ;  /* 0x0000000504057c23 */ /* 0x000fe20008010012 */
[----:B------:R-:W-:Y:S01]  /*12f30*/  FSEL R236, R6, -INF , !P5 ;  /* 0xff80000006ec7808 */ /* 0x000fe20006800000 */
[----:B------:R-:W-:Y:S01]  /*12f40*/  FFMA.FTZ R6, R3, UR5, R17 ;  /* 0x0000000503067c23 */ /* 0x000fe20008010011 */
[----:B------:R-:W-:-:S02]  /*12f50*/  FSEL R211, R8, -INF , !P1 ;  /* 0xff80000008d37808 */ /* 0x000fc40004800000 */
[----:B------:R-:W-:Y:S02]  /*12f60*/  ISETP.GE.AND P1, PT, R2, R9, PT ;  /* 0x000000090200720c */ /* 0x000fe40003f26270 */
[-C--:B------:R-:W-:Y:S01]  /*12f70*/  ISETP.GE.AND P4, PT, R0, R10.reuse, PT ;  /* 0x0000000a0000720c */ /* 0x080fe20003f86270 */
[----:B------:R-:W-:Y:S01]  /*12f80*/  FFMA.FTZ R7, R4, UR5, R16 ;  /* 0x0000000504077c23 */ /* 0x000fe20008010010 */
[----:B------:R-:W-:Y:S01]  /*12f90*/  FSEL R231, R5, -INF , !P1 ;  /* 0xff80000005e77808 */ /* 0x000fe20004800000 */
[----:B------:R-:W-:Y:S01]  /*12fa0*/  IMAD.U32 R5, RZ, RZ, UR31 ;  /* 0x0000001fff057e24 */ /* 0x000fe2000f8e00ff */
[----:B------:R-:W-:Y:S01]  /*12fb0*/  FSEL R226, R6, -INF , !P4 ;  /* 0xff80000006e27808 */ /* 0x000fe20006000000 */
[----:B------:R-:W-:Y:S01]  /*12fc0*/  IMAD.U32 R6, RZ, RZ, UR31 ;  /* 0x0000001fff067e24 */ /* 0x000fe2000f8e00ff */
[----:B------:R-:W-:Y:S01]  /*12fd0*/  ISETP.GE.AND P5, PT, R2, R10, PT ;  /* 0x0000000a0200720c */ /* 0x000fe20003fa6270 */
[----:B------:R-:W-:Y:S01]  /*12fe0*/  HMMA.16816.F32.BF16 R24, R20, R134, R24 ;  /* 0x000000861418723c */ /* 0x000fe20000041818 */
[----:B------:R-:W-:-:S02]  /*12ff0*/  VIADD R18, R5, 0x32370b8f ;  /* 0x32370b8f05127836 */ /* 0x000fc40000000000 */
[----:B------:R-:W-:Y:S01]  /*13000*/  FFMA.FTZ R8, R3, UR5, R19 ;  /* 0x0000000503087c23 */ /* 0x000fe20008010013 */
[----:B------:R-:W-:Y:S01]  /*13010*/  FSEL R228, R7, -INF , !P5 ;  /* 0xff80000007e47808 */ /* 0x000fe20006800000 */
[----:B------:R-:W-:Y:S01]  /*13020*/  VIADD R5, R6, 0x76cf5d0a ;  /* 0x76cf5d0a06057836 */ /* 0x000fe20000000000 */
[----:B------:R-:W-:Y:S01]  /*13030*/  ISETP.GE.AND P5, PT, R0, R9, PT ;  /* 0x000000090000720c */ /* 0x000fe20003fa6270 */
[----:B------:R-:W-:-:S04]  /*13040*/  IMAD.WIDE.U32 R6, R13, -0x2daee0ad, RZ ;  /* 0xd2511f530d067825 */ /* 0x000fc800078e00ff */
[----:B------:R-:W-:-:S04]  /*13050*/  IMAD.WIDE.U32 R16, R14, -0x2daee0ad, RZ ;  /* 0xd2511f530e107825 */ /* 0x000fc800078e00ff */
[----:B------:R-:W-:Y:S01]  /*13060*/  IMAD.WIDE.U32 R14, R15, -0x2daee0ad, RZ ;  /* 0xd2511f530f0e7825 */ /* 0x000fe200078e00ff */
[C---:B------:R-:W-:Y:S02]  /*13070*/  LOP3.LUT R7, R5.reuse, R202, R7, 0x96, !PT ;  /* 0x000000ca05077212 */ /* 0x040fe400078e9607 */
[----:B------:R-:W-:Y:S01]  /*13080*/  LOP3.LUT R19, R18, R6, R17, 0x96, !PT ;  /* 0x0000000612137212 */ /* 0x000fe200078e9611 */
[----:B------:R-:W-:Y:S01]  /*13090*/  IMAD.MOV.U32 R203, RZ, RZ, R225 ;  /* 0x000000ffffcb7224 */ /* 0x000fe200078e00e1 */
[----:B------:R-:W-:Y:S02]  /*130a0*/  FSEL R225, R8, -INF , !P5 ;  /* 0xff80000008e17808 */ /* 0x000fe40006800000 */
[C---:B------:R-:W-:Y:S02]  /*130b0*/  ISETP.GE.AND P4, PT, R2.reuse, R11, PT ;  /* 0x0000000b0200720c */ /* 0x040fe40003f86270 */
[----:B------:R-:W-:Y:S01]  /*130c0*/  ISETP.GE.AND P5, PT, R2, R12, PT ;  /* 0x0000000c0200720c */ /* 0x000fe20003fa6270 */
[----:B------:R-:W-:Y:S01]  /*130d0*/  IMAD.U32 R2, RZ, RZ, UR30 ;  /* 0x0000001eff027e24 */ /* 0x000fe2000f8e00ff */
[----:B------:R-:W-:-:S02]  /*130e0*/  LOP3.LUT R6, R5, R206, R15, 0x96, !PT ;  /* 0x000000ce05067212 */ /* 0x000fc400078e960f */
[----:B------:R-:W-:Y:S01]  /*130f0*/  ISETP.GE.AND P1, PT, R0, R11, PT ;  /* 0x0000000b0000720c */ /* 0x000fe20003f26270 */
[----:B------:R-:W-:-:S04]  /*13100*/  IMAD.WIDE.U32 R10, R7, -0x326172a9, RZ ;  /* 0xcd9e8d57070a7825 */ /* 0x000fc800078e00ff */
[----:B------:R-:W-:Y:S02]  /*13110*/  VIADD R13, R2, 0xdaa66d2b ;  /* 0xdaa66d2b020d7836 */ /* 0x000fe40000000000 */
[----:B------:R-:W-:Y:S01]  /*13120*/  IMAD.WIDE.U32 R6, R6, -0x326172a9, RZ ;  /* 0xcd9e8d5706067825 */ /* 0x000fe200078e00ff */
[----:B------:R-:W-:-:S03]  /*13130*/  FMNMX3.FTZ R135, R215, R204, R172, !PT ;  /* 0x000000ccd7877276 */ /* 0x000fc600078100ac */
[----:B------:R-:W-:Y:S01]  /*13140*/  IMAD.WIDE.U32 R8, R212, -0x2daee0ad, RZ ;  /* 0xd2511f53d4087825 */ /* 0x000fe200078e00ff */
[C---:B------:R-:W-:Y:S02]  /*13150*/  LOP3.LUT R11, R13.reuse, R244, R11, 0x96, !PT ;  /* 0x000000f40d0b7212 */ /* 0x040fe400078e960b */
[----:B------:R-:W-:Y:S01]  /*13160*/  LOP3.LUT R7, R13, R246, R7, 0x96, !PT ;  /* 0x000000f60d077212 */ /* 0x000fe200078e9607 */
[----:B------:R-:W-:Y:S02]  /*13170*/  IMAD.U32 R15, RZ, RZ, UR30 ;  /* 0x0000001eff0f7e24 */ /* 0x000fe4000f8e00ff */
[----:B------:R-:W-:Y:S01]  /*13180*/  FFMA.FTZ R13, R4, UR5, R24 ;  /* 0x00000005040d7c23 */ /* 0x000fe20008010018 */
[----:B------:R-:W-:Y:S01]  /*13190*/  UISETP.NE.AND UP0, UPT, UR20, 0x5, UPT ;  /* 0x000000051400788c */ /* 0x000fe2000bf05270 */
[----:B------:R-:W-:Y:S01]  /*131a0*/  IMAD.U32 R17, RZ, RZ, UR31 ;  /* 0x0000001fff117e24 */ /* 0x000fe2000f8e00ff */
[----:B------:R-:W-:Y:S01]  /*131b0*/  LOP3.LUT R9, R18, R14, R9, 0x96, !PT ;  /* 0x0000000e12097212 */ /* 0x000fe200078e9609 */
[----:B------:R-:W-:-:S02]  /*131c0*/  VIADD R2, R15, 0x78dde6e4 ;  /* 0x78dde6e40f027836 */ /* 0x000fc40000000000 */
[----:B------:R-:W-:Y:S01]  /*131d0*/  IMAD.WIDE.U32 R184, R19, -0x326172a9, RZ ;  /* 0xcd9e8d5713b87825 */ /* 0x000fe200078e00ff */
[----:B------:R-:W-:Y:S02]  /*131e0*/  FMNMX3.FTZ R135, R135, R137, R34, !PT ;  /* 0x0000008987877276 */ /* 0x000fe40007810022 */
[----:B------:R-:W-:Y:S01]  /*131f0*/  FSEL R187, R13, -INF , !P4 ;  /* 0xff8000000dbb7808 */ /* 0x000fe20006000000 */
[----:B------:R-:W-:Y:S01]  /*13200*/  VIADD R5, R17, 0xed9eba14 ;  /* 0xed9eba1411057836 */ /* 0x000fe20000000000 */
[----:B------:R-:W-:Y:S01]  /*13210*/  ISETP.GE.AND P4, PT, R0, R12, PT ;  /* 0x0000000c0000720c */ /* 0x000fe20003f86270 */
[----:B------:R-:W-:Y:S01]  /*13220*/  IMAD.WIDE.U32 R18, R11, -0x2daee0ad, RZ ;  /* 0xd2511f530b127825 */ /* 0x000fe200078e00ff */
[----:B------:R-:W-:-:S03]  /*13230*/  LOP3.LUT R10, R2, R10, R185, 0x96, !PT ;  /* 0x0000000a020a7212 */ /* 0x000fc600078e96b9 */
[----:B------:R-:W-:Y:S01]  /*13240*/  FFMA.FTZ R0, R3, UR5, R25 ;  /* 0x0000000503007c23 */ /* 0x000fe20008010019 */
[----:B------:R-:W-:Y:S01]  /*13250*/  FMNMX3.FTZ R135, R135, R242, R237, !PT ;  /* 0x000000f287877276 */ /* 0x000fe200078100ed */
[----:B------:R-:W-:-:S04]  /*13260*/  IMAD.WIDE.U32 R178, R9, -0x326172a9, RZ ;  /* 0xcd9e8d5709b27825 */ /* 0x000fc800078e00ff */
[----:B------:R-:W-:Y:S01]  /*13270*/  IMAD.WIDE.U32 R14, R7, -0x2daee0ad, RZ ;  /* 0xd2511f53070e7825 */ /* 0x000fe200078e00ff */
[----:B------:R-:W-:-:S03]  /*13280*/  LOP3.LUT R20, R5, R16, R19, 0x96, !PT ;  /* 0x0000001005147212 */ /* 0x000fc600078e9613 */
[----:B------:R-:W-:Y:S01]  /*13290*/  FFMA.FTZ R12, R4, UR5, R26 ;  /* 0x00000005040c7c23 */ /* 0x000fe2000801001a */
[----:B------:R-:W-:Y:S01]  /*132a0*/  LOP3.LUT R17, R2, R6, R179, 0x96, !PT ;  /* 0x0000000602117212 */ /* 0x000fe200078e96b3 */
[----:B------:R-:W-:Y:S01]  /*132b0*/  IMAD.MOV.U32 R207, RZ, RZ, R243 ;  /* 0x000000ffffcf7224 */ /* 0x000fe200078e00f3 */
[----:B------:R-:W-:Y:S01]  /*132c0*/  LOP3.LUT R21, R5, R8, R15, 0x96, !PT ;  /* 0x0000000805157212 */ /* 0x000fe200078e960f */
[----:B------:R-:W-:Y:S01]  /*132d0*/  FFMA.FTZ R13, R3, UR5, R27 ;  /* 0x00000005030d7c23 */ /* 0x000fe2000801001b */
[----:B------:R-:W-:Y:S01]  /*132e0*/  IMAD.U32 R16, RZ, RZ, UR31 ;  /* 0x0000001fff107e24 */ /* 0x000fe2000f8e00ff */
[----:B------:R-:W-:Y:S01]  /*132f0*/  FSEL R186, R0, -INF , !P1 ;  /* 0xff80000000ba7808 */ /* 0x000fe20004800000 */
[----:B------:R-:W-:Y:S01]  /*13300*/  IMAD.WIDE.U32 R208, R10, -0x2daee0ad, RZ ;  /* 0xd2511f530ad07825 */ /* 0x000fe200078e00ff */
[----:B------:R-:W-:Y:S01]  /*13310*/  FMNMX3.FTZ R135, R135, R228, R226, !PT ;  /* 0x000000e487877276 */ /* 0x000fe200078100e2 */
[----:B------:R-:W-:Y:S06]  /*13320*/  BAR.SYNC.DEFER_BLOCKING 0x0 ;  /* 0x0000000000007b1d */ /* 0x000fec0000010000 */
[----:B------:R-:W-:Y:S05]  /*13330*/  BRA.U !UP0, `(.L_x_1271) ;  /* 0x0000000108c07547 */ /* 0x000fea000b800000 */
[----:B------:R-:W-:Y:S01]  /*13340*/  UIADD3 UR4, UPT, UPT, UR20, -0x6, URZ ;  /* 0xfffffffa14047890 */ /* 0x000fe2000fffe0ff */
[----:B------:R-:W-:Y:S02]  /*13350*/  IMAD.U32 R2, RZ, RZ, UR29 ;  /* 0x0000001dff027e24 */ /* 0x000fe4000f8e00ff */
[----:B------:R-:W-:Y:S01]  /*13360*/  IMAD.U32 R3, RZ, RZ, UR16 ;  /* 0x00000010ff037e24 */ /* 0x000fe2000f8e00ff */
[----:B------:R-:W-:Y:S01]  /*13370*/  UIMAD.WIDE.U32 UR12, UR14, UR4, URZ ;  /* 0x000000040e0c72a5 */ /* 0x000fe2000f8e00ff */
[----:B------:R-:W-:Y:S01]  /*13380*/  IMAD.U32 R5, RZ, RZ, UR16 ;  /* 0x00000010ff057e24 */ /* 0x000fe2000f8e00ff */
[----:B------:R-:W-:-:S04]  /*13390*/  UIMAD UR8, UR7, UR4, URZ ;  /* 0x00000004070872a4 */ /* 0x000fc8000f8e02ff */
[----:B------:R-:W-:Y:S01]  /*133a0*/  UIADD3 UR7, UPT, UPT, UR13, UR8, URZ ;  /* 0x000000080d077290 */ /* 0x000fe2000fffe0ff */
[----:B------:R-:W-:Y:S01]  /*133b0*/  IMAD.U32 R10, RZ, RZ, UR12 ;  /* 0x0000000cff0a7e24 */ /* 0x000fe2000f8e00ff */
[----:B------:R-:W-:Y:S01]  /*133c0*/  MOV R8, UR12 ;  /* 0x0000000c00087c02 */ /* 0x000fe20008000f00 */
[----:B------:R-:W-:Y:S02]  /*133d0*/  IMAD.U32 R4, RZ, RZ, UR12 ;  /* 0x0000000cff047e24 */ /* 0x000fe4000f8e00ff */
[----:B------:R-:W-:Y:S01]  /*133e0*/  IMAD.U32 R7, RZ, RZ, UR12 ;  /* 0x0000000cff077e24 */ /* 0x000fe2000f8e00ff */
[----:B------:R-:W-:Y:S02]  /*133f0*/  @!P3 LEA R10, P1, R10, R230, 0x1 ;  /* 0x000000e60a0ab211 */ /* 0x000fe400078208ff */
[----:B------:R-:W-:Y:S02]  /*13400*/  MOV R0, UR7 ;  /* 0x0000000700007c02 */ /* 0x000fe40008000f00 */
[----:B------:R-:W-:-:S02]  /*13410*/  MOV R6, UR7 ;  /* 0x0000000700067c02 */ /* 0x000fc40008000f00 */
[-C--:B------:R-:W-:Y:S01]  /*13420*/  @!P3 LEA.HI.X R11, R4, R229.reuse, R0, 0x1, P1 ;  /* 0x000000e5040bb211 */ /* 0x080fe200008f0c00 */
[----:B------:R-:W-:Y:S01]  /*13430*/  IMAD.U32 R4, RZ, RZ, UR29 ;  /* 0x0000001dff047e24 */ /* 0x000fe2000f8e00ff */
[----:B------:R-:W-:Y:S02]  /*13440*/  MOV R0, UR14 ;  /* 0x0000000e00007c02 */ /* 0x000fe40008000f00 */
[-C--:B------:R-:W-:Y:S01]  /*13450*/  @!P2 LEA R8, P1, R8, R230.reuse, 0x1 ;  /* 0x000000e60808a211 */ /* 0x080fe200078208ff */
[----:B------:R-:W-:Y:S01]  /*13460*/  @!PT LDS RZ, [RZ] ;  /* 0x00000000fffff984 */ /* 0x000fe20000000800 */
[----:B------:R-:W-:Y:S01]  /*13470*/  @!PT LDS RZ, [RZ] ;  /* 0x00000000fffff984 */ /* 0x000fe20000000800 */
[----:B------:R-:W-:Y:S01]  /*13480*/  @!PT LDS RZ, [RZ] ;  /* 0x00000000fffff984 */ /* 0x000fe20000000800 */
[----:B------:R1:W-:Y:S02]  /*13490*/  @!P3 LDGSTS.E.BYPASS.LTC128B.128 [R227+0x8000], desc[UR22][R10.64] ;  /* 0x080000000ae3bfae */ /* 0x0003e4000b981a16 */
[C---:B------:R-:W-:Y:S01]  /*134a0*/  @!P3 IMAD.WIDE.U32 R2, R0.reuse, UR4, R2 ;  /* 0x000000040002bc25 */ /* 0x040fe2000f8e0002 */
[----:B------:R-:W-:Y:S01]  /*134b0*/  @!P2 LEA.HI.X R9, R7, R229, R6, 0x1, P1 ;  /* 0x000000e50709a211 */ /* 0x000fe200008f0c06 */
[----:B------:R1:W-:Y:S02]  /*134c0*/  @P3 STS.128 [R227+0x8000], RZ ;  /* 0x008000ffe3003388 */ /* 0x0003e40000000c00 */
[----:B------:R-:W-:Y:S01]  /*134d0*/  @!P2 IMAD.WIDE.U32 R4, R0, UR4, R4 ;  /* 0x000000040004ac25 */ /* 0x000fe2000f8e0004 */
[----:B------:R-:W-:Y:S01]  /*134e0*/  @!P3 LEA R6, P1, R2, R230, 0x1 ;  /* 0x000000e60206b211 */ /* 0x000fe200078208ff */
[----:B------:R-:W-:Y:S01]  /*134f0*/  @!PT LDS RZ, [RZ] ;  /* 0x00000000fffff984 */ /* 0x000fe20000000800 */
[----:B------:R-:W-:Y:S01]  /*13500*/  @!PT LDS RZ, [RZ] ;  /* 0x00000000fffff984 */ /* 0x000fe20000000800 */
[----:B------:R-:W-:Y:S01]  /*13510*/  @!PT LDS RZ, [RZ] ;  /* 0x00000000fffff984 */ /* 0x000fe20000000800 */
[----:B------:R1:W-:Y:S02]  /*13520*/  @!P2 LDGSTS.E.BYPASS.LTC128B.128 [R227+0x9000], desc[UR22][R8.64+0x80] ;  /* 0x0900008008e3afae */ /* 0x0003e4000b981a16 */
[----:B------:R-:W-:-:S02]  /*13530*/  @!P3 VIADD R0, R3, UR8 ;  /* 0x000000080300bc36 */ /* 0x000fc40008000000 */
[----:B------:R1:W-:Y:S03]  /*13540*/  @P2 STS.128 [R227+0x9000], RZ ;  /* 0x009000ffe3002388 */ /* 0x0003e60000000c00 */
[-C--:B------:R-:W-:Y:S02]  /*13550*/  @!P3 LEA.HI.X R7, R2, R229.reuse, R0, 0x1, P1 ;  /* 0x000000e50207b211 */ /* 0x080fe400008f0c00 */
[C---:B------:R-:W-:Y:S02]  /*13560*/  @!P2 LEA R2, P1, R4.reuse, R230, 0x1 ;  /* 0x000000e60402a211 */ /* 0x040fe400078208ff */
        /* <DEDUP_REMOVED lines=12> */
[----:B------:R-:W0:Y:S02]  /*13630*/  LDGDEPBAR ;  /* 0x00000000000079af */ /* 0x000e240000000000 */
.L_x_1271:
[----:B-1----:R-:W-:Y:S01]  /*13640*/  FMNMX3.FTZ R2, R214, R190, R189, !PT ;  /* 0x000000bed6027276 */ /* 0x002fe200078100bd */
[----:B------:R-:W1:Y:S01]  /*13650*/  SHFL.BFLY PT, R5, R135, 0x2, 0x1f ;  /* 0x0c401f0087057f89 */ /* 0x000e6200000e0000 */
[----:B------:R-:W-:Y:S01]  /*13660*/  FMNMX3.FTZ R0, R213, R200, R173, !PT ;  /* 0x000000c8d5007276 */ /* 0x000fe200078100ad */
[----:B------:R-:W-:Y:S01]  /*13670*/  IMAD.WIDE.U32 R174, R17, -0x2daee0ad, RZ ;  /* 0xd2511f5311ae7825 */ /* 0x000fe200078e00ff */
[----:B------:R-:W-:Y:S01]  /*13680*/  FMNMX3.FTZ R4, R2, R133, R32, !PT ;  /* 0x0000008502047276 */ /* 0x000fe20007810020 */
[----:B------:R-:W2:Y:S01]  /*13690*/  LDCU UR4, c[0x0][0x45c] ;  /* 0x00008b80ff0477ac */ /* 0x000ea20008000800 */
[----:B------:R-:W-:Y:S01]  /*136a0*/  FMNMX3.FTZ R2, R0, R176, R33, !PT ;  /* 0x000000b000027276 */ /* 0x000fe20007810021 */
[----:B------:R-:W-:Y:S01]  /*136b0*/  IMAD.WIDE.U32 R138, R20, -0x326172a9, RZ ;  /* 0xcd9e8d57148a7825 */ /* 0x000fe200078e00ff */
[----:B------:R-:W-:Y:S01]  /*136c0*/  FMNMX3.FTZ R4, R4, R238, R236, !PT ;  /* 0x000000ee04047276 */ /* 0x000fe200078100ec */
[----:B------:R-:W-:Y:S01]  /*136d0*/  LDSM.16.MT88.4 R24, [R216+0xa000] ;  /* 0x00a00000d818783b */ /* 0x000fe20000004200 */
[----:B------:R-:W-:Y:S01]  /*136e0*/  FMNMX3.FTZ R2, R2, R222, R210, !PT ;  /* 0x000000de02027276 */ /* 0x000fe200078100d2 */
[----:B------:R-:W-:Y:S01]  /*136f0*/  IMAD.WIDE.U32 R22, R21, -0x326172a9, RZ ;  /* 0xcd9e8d5715167825 */ /* 0x000fe200078e00ff */
[----:B------:R-:W-:Y:S01]  /*13700*/  FMNMX3.FTZ R3, R218, R201, R188, !PT ;  /* 0x000000c9da037276 */ /* 0x000fe200078100bc */
[----:B------:R-:W-:Y:S01]  /*13710*/  UIADD3 UR11, UPT, UPT, UR20, -0x6, URZ ;  /* 0xfffffffa140b7890 */ /* 0x000fe2000fffe0ff */
[----:B------:R-:W-:-:S02]  /*13720*/  FMNMX3.FTZ R136, R4, R231, R225, !PT ;  /* 0x000000e704887276 */ /* 0x000fc400078100e1 */
[----:B------:R-:W-:Y:S02]  /*13730*/  FMNMX3.FTZ R134, R2, R187, R186, !PT ;  /* 0x000000bb02867276 */ /* 0x000fe400078100ba */
[----:B------:R-:W-:Y:S02]  /*13740*/  FMNMX3.FTZ R0, R3, R177, R35, !PT ;  /* 0x000000b103007276 */ /* 0x000fe40007810023 */
[----:B------:R-:W3:Y:S01]  /*13750*/  SHFL.BFLY PT, R3, R136, 0x2, 0x1f ;  /* 0x0c401f0088037f89 */ /* 0x000ee200000e0000 */
[----:B------:R-:W-:Y:S02]  /*13760*/  FSEL R185, R12, -INF , !P5 ;  /* 0xff8000000cb97808 */ /* 0x000fe40006800000 */
[----:B------:R-:W-:Y:S01]  /*13770*/  FSEL R179, R13, -INF , !P4 ;  /* 0xff8000000db37808 */ /* 0x000fe20006000000 */
[----:B------:R-:W4:Y:S01]  /*13780*/  SHFL.BFLY PT, R4, R134, 0x2, 0x1f ;  /* 0x0c401f0086047f89 */ /* 0x000f2200000e0000 */
[----:B------:R-:W-:Y:S02]  /*13790*/  FMNMX3.FTZ R132, R0, R224, R211, !PT ;  /* 0x000000e000847276 */ /* 0x000fe400078100d3 */
[----:B------:R-:W-:-:S02]  /*137a0*/  IADD3 R0, PT, PT, R16, -0x56f99767, RZ ;  /* 0xa906689910007810 */ /* 0x000fc40007ffe0ff */
[----:B------:R-:W-:Y:S02]  /*137b0*/  FMNMX3.FTZ R132, R132, R185, R179, !PT ;  /* 0x000000b984847276 */ /* 0x000fe400078100b3 */
[C---:B------:R-:W-:Y:S02]  /*137c0*/  LOP3.LUT R14, R0.reuse, R14, R175, 0x96, !PT ;  /* 0x0000000e000e7212 */ /* 0x040fe400078e96af */
[----:B-1----:R-:W-:Y:S01]  /*137d0*/  FMNMX.FTZ R135, R135, R5, !PT ;  /* 0x0000000587877209 */ /* 0x002fe20007810000 */
[----:B------:R-:W1:Y:S01]  /*137e0*/  SHFL.BFLY PT, R6, R132, 0x2, 0x1f ;  /* 0x0c401f0084067f89 */ /* 0x000e6200000e0000 */
[----:B------:R-:W-:Y:S01]  /*137f0*/  LOP3.LUT R18, R0, R18, R209, 0x96, !PT ;  /* 0x0000001200127212 */ /* 0x000fe200078e96d1 */
[----:B------:R-:W-:Y:S01]  /*13800*/  IMAD.WIDE.U32 R14, R14, -0x326172a9, RZ ;  /* 0xcd9e8d570e0e7825 */ /* 0x000fe200078e00ff */
[----:B------:R-:W-:Y:S01]  /*13810*/  MOV R2, UR30 ;  /* 0x0000001e00027c02 */ /* 0x000fe20008000f00 */
[----:B------:R-:W5:Y:S01]  /*13820*/  SHFL.BFLY PT, R5, R135, 0x1, 0x1f ;  /* 0x0c201f0087057f89 */ /* 0x000f6200000e0000 */
[----:B------:R-:W-:Y:S01]  /*13830*/  SEL R29, R221, 0xffffffe0, !P6 ;  /* 0xffffffe0dd1d7807 */ /* 0x000fe20007000000 */
[----:B------:R-:W-:Y:S01]  /*13840*/  IMAD.WIDE.U32 R18, R18, -0x326172a9, RZ ;  /* 0xcd9e8d5712127825 */ /* 0x000fe200078e00ff */
[----:B------:R-:W-:-:S02]  /*13850*/  IADD3 R0, PT, PT, R2, -0x4ab325aa, RZ ;  /* 0xb54cda5602007810 */ /* 0x000fc40007ffe0ff */
[----:B------:R-:W-:Y:S02]  /*13860*/  PRMT R8, R14, 0x7773, RZ ;  /* 0x000077730e087816 */ /* 0x000fe400000000ff */
[----:B------:R-:W-:Y:S02]  /*13870*/  PRMT R9, R18, 0x7772, RZ ;  /* 0x0000777212097816 */ /* 0x000fe400000000ff */
[----:B------:R-:W-:Y:S02]  /*13880*/  PRMT R7, R14, 0x7772, RZ ;  /* 0x000077720e077816 */ /* 0x000fe400000000ff */
[----:B---3--:R-:W-:Y:S02]  /*13890*/  FMNMX.FTZ R136, R136, R3, !PT ;  /* 0x0000000388887209 */ /* 0x008fe40007810000 */
[----:B------:R-:W-:Y:S02]  /*138a0*/  PRMT R11, R18, 0x7773, RZ ;  /* 0x00007773120b7816 */ /* 0x000fe400000000ff */
[----:B----4-:R-:W-:-:S02]  /*138b0*/  FMNMX.FTZ R134, R134, R4, !PT ;  /* 0x0000000486867209 */ /* 0x010fc40007810000 */
[C---:B------:R-:W-:Y:S02]  /*138c0*/  LOP3.LUT R2, R0.reuse, R138, R19, 0x96, !PT ;  /* 0x0000008a00027212 */ /* 0x040fe400078e9613 */
[----:B------:R-:W-:Y:S02]  /*138d0*/  LOP3.LUT R0, R0, R22, R15, 0x96, !PT ;  /* 0x0000001600007212 */ /* 0x000fe400078e960f */
[----:B------:R-:W-:Y:S02]  /*138e0*/  PRMT R28, R7, 0x5410, R8 ;  /* 0x00005410071c7816 */ /* 0x000fe40000000008 */
[----:B------:R-:W-:Y:S01]  /*138f0*/  PRMT R11, R9, 0x5410, R11 ;  /* 0x00005410090b7816 */ /* 0x000fe2000000000b */
[----:B------:R-:W3:Y:S01]  /*13900*/  SHFL.BFLY PT, R8, R136, 0x1, 0x1f ;  /* 0x0c201f0088087f89 */ /* 0x000ee200000e0000 */
[----:B------:R-:W-:Y:S02]  /*13910*/  MOV R10, R14 ;  /* 0x0000000e000a7202 */ /* 0x000fe40000000f00 */
[----:B------:R-:W-:Y:S01]  /*13920*/  LOP3.LUT R3, R0, 0xffff, RZ, 0xc0, !PT ;  /* 0x0000ffff00037812 */ /* 0x000fe200078ec0ff */
[----:B------:R-:W4:Y:S01]  /*13930*/  SHFL.BFLY PT, R9, R134, 0x1, 0x1f ;  /* 0x0c201f0086097f89 */ /* 0x000f2200000e0000 */
[----:B-1----:R-:W-:-:S02]  /*13940*/  FMNMX.FTZ R132, R132, R6, !PT ;  /* 0x0000000684847209 */ /* 0x002fc40007810000 */
[----:B------:R-:W-:Y:S02]  /*13950*/  MOV R12, R18 ;  /* 0x00000012000c7202 */ /* 0x000fe40000000f00 */
[----:B------:R-:W-:Y:S02]  /*13960*/  PRMT R13, R14, 0x7771, RZ ;  /* 0x000077710e0d7816 */ /* 0x000fe400000000ff */
[----:B------:R-:W-:Y:S02]  /*13970*/  LOP3.LUT R6, R10, 0xff, RZ, 0xc0, !PT ;  /* 0x000000ff0a067812 */ /* 0x000fe400078ec0ff */
[----:B------:R-:W-:Y:S01]  /*13980*/  LOP3.LUT R4, R0, 0xff, RZ, 0xc0, !PT ;  /* 0x000000ff00047812 */ /* 0x000fe200078ec0ff */
[----:B------:R-:W1:Y:S01]  /*13990*/  SHFL.BFLY PT, R10, R132, 0x1, 0x1f ;  /* 0x0c201f00840a7f89 */ /* 0x000e6200000e0000 */
[----:B------:R-:W-:Y:S02]  /*139a0*/  SHF.R.U32.HI R3, RZ, 0x8, R3 ;  /* 0x00000008ff037819 */ /* 0x000fe40000011603 */
[----:B------:R-:W-:-:S02]  /*139b0*/  PRMT R17, R18, 0x7771, RZ ;  /* 0x0000777112117816 */ /* 0x000fc400000000ff */
[----:B------:R-:W-:Y:S02]  /*139c0*/  LOP3.LUT R7, R12, 0xff, RZ, 0xc0, !PT ;  /* 0x000000ff0c077812 */ /* 0x000fe400078ec0ff */
[----:B------:R-:W-:Y:S01]  /*139d0*/  PRMT R22, R6, 0x5410, R13 ;  /* 0x0000541006167816 */ /* 0x000fe2000000000d */
[----:B------:R-:W1:Y:S01]  /*139e0*/  LDC R12, c[0x0][0x4f8] ;  /* 0x00013e00ff0c7b82 */ /* 0x000e620000000800 */
[--C-:B------:R-:W-:Y:S02]  /*139f0*/  PRMT R15, R4, 0x5410, R3.reuse ;  /* 0x00005410040f7816 */ /* 0x100fe40000000003 */
[----:B------:R-:W-:Y:S02]  /*13a00*/  PRMT R3, R0, 0x7632, R3 ;  /* 0x0000763200037816 */ /* 0x000fe40000000003 */
[----:B------:R-:W-:Y:S02]  /*13a10*/  SHF.R.U32.HI R6, RZ, 0x18, R0 ;  /* 0x00000018ff067819 */ /* 0x000fe40000011600 */
[----:B-----5:R-:W-:-:S02]  /*13a20*/  FMNMX.FTZ R135, R135, R5, !PT ;  /* 0x0000000587877209 */ /* 0x020fc40007810000 */
[C---:B------:R-:W-:Y:S02]  /*13a30*/  LOP3.LUT R0, R2.reuse, 0xffff, RZ, 0xc0, !PT ;  /* 0x0000ffff02007812 */ /* 0x040fe400078ec0ff */
[----:B------:R-:W-:Y:S01]  /*13a40*/  PRMT R17, R7, 0x5410, R17 ;  /* 0x0000541007117816 */ /* 0x000fe20000000011 */
[----:B--2---:R-:W-:Y:S01]  /*13a50*/  FMUL.FTZ R20, R135, UR4 ;  /* 0x0000000487147c20 */ /* 0x004fe20008410000 */
[C---:B------:R-:W-:Y:S02]  /*13a60*/  PRMT R5, R2.reuse, 0x7632, R5 ;  /* 0x0000763202057816 */ /* 0x040fe40000000005 */
[----:B------:R-:W-:Y:S02]  /*13a70*/  LOP3.LUT R7, R2, 0xff, RZ, 0xc0, !PT ;  /* 0x000000ff02077812 */ /* 0x000fe400078ec0ff */
[----:B------:R-:W-:Y:S02]  /*13a80*/  SHF.R.U32.HI R4, RZ, 0x18, R2 ;  /* 0x00000018ff047819 */ /* 0x000fe40000011602 */
[----:B------:R-:W-:-:S02]  /*13a90*/  SHF.R.U32.HI R2, RZ, 0x8, R0 ;  /* 0x00000008ff027819 */ /* 0x000fc40000011600 */
[----:B------:R-:W-:Y:S02]  /*13aa0*/  FSETP.NEU.FTZ.AND P1, PT, R135, -INF , PT ;  /* 0xff8000008700780b */ /* 0x000fe40003f3d000 */
[----:B------:R-:W-:Y:S02]  /*13ab0*/  PRMT R16, R7, 0x5410, R2 ;  /* 0x0000541007107816 */ /* 0x000fe40000000002 */
[----:B------:R-:W-:Y:S02]  /*13ac0*/  LOP3.LUT R3, R3, 0xff, RZ, 0xc0, !PT ;  /* 0x000000ff03037812 */ /* 0x000fe400078ec0ff */
[----:B------:R-:W-:Y:S02]  /*13ad0*/  FSEL R2, R135, RZ, P1 ;  /* 0x000000ff87027208 */ /* 0x000fe40000800000 */
[----:B------:R-:W-:Y:S02]  /*13ae0*/  FSEL R20, R20, RZ, P1 ;  /* 0x000000ff14147208 */ /* 0x000fe40000800000 */
[----:B------:R-:W-:-:S02]  /*13af0*/  LOP3.LUT R0, R5, 0xff, RZ, 0xc0, !PT ;  /* 0x000000ff05007812 */ /* 0x000fc400078ec0ff */
[----:B---3--:R-:W-:Y:S02]  /*13b00*/  FMNMX.FTZ R136, R136, R8, !PT ;  /* 0x0000000888887209 */ /* 0x008fe40007810000 */
[----:B----4-:R-:W-:Y:S02]  /*13b10*/  FMNMX.FTZ R134, R134, R9, !PT ;  /* 0x0000000986867209 */ /* 0x010fe40007810000 */
[----:B------:R-:W-:Y:S01]  /*13b20*/  PRMT R5, R3, 0x5410, R6 ;  /* 0x0000541003057816 */ /* 0x000fe20000000006 */
[----:B------:R-:W-:Y:S01]  /*13b30*/  FADD.FTZ R6, R215, -R2 ;  /* 0x80000002d7067221 */ /* 0x000fe20000010000 */
[----:B------:R-:W-:Y:S01]  /*13b40*/  PRMT R21, R0, 0x5410, R4 ;  /* 0x0000541000157816 */ /* 0x000fe20000000004 */
[--C-:B------:R-:W-:Y:S01]  /*13b50*/  FFMA.FTZ R2, R172, UR4, -R20.reuse ;  /* 0x00000004ac027c23 */ /* 0x100fe20008010814 */
[--C-:B------:R-:W-:Y:S01]  /*13b60*/  FFMA.FTZ R0, R204, UR4, -R20.reuse ;  /* 0x00000004cc007c23 */ /* 0x100fe20008010814 */
[----:B------:R-:W-:Y:S01]  /*13b70*/  FMUL.FTZ R19, R136, UR4 ;  /* 0x0000000488137c20 */ /* 0x000fe20008410000 */
[----:B------:R-:W-:Y:S01]  /*13b80*/  FSETP.NEU.FTZ.AND P1, PT, R134, -INF , PT ;  /* 0xff8000008600780b */ /* 0x000fe20003f3d000 */
[----:B------:R2:W-:Y:S01]  /*13b90*/  MUFU.EX2 R194, R2 ;  /* 0x0000000200c27308 */ /* 0x0005e20000000800 */
[----:B------:R-:W-:Y:S01]  /*13ba0*/  FSETP.NEU.FTZ.AND P2, PT, R136, -INF , PT ;  /* 0xff8000008800780b */ /* 0x000fe20003f5d000 */
[----:B------:R-:W-:Y:S01]  /*13bb0*/  FMUL.FTZ R13, R134, UR4 ;  /* 0x00000004860d7c20 */ /* 0x000fe20008410000 */
[----:B-1----:R-:W-:Y:S01]  /*13bc0*/  FMNMX.FTZ R132, R132, R10, !PT ;  /* 0x0000000a84847209 */ /* 0x002fe20007810000 */
[----:B------:R1:W3:Y:S01]  /*13bd0*/  MUFU.EX2 R198, R0 ;  /* 0x0000000000c67308 */ /* 0x0002e20000000800 */
[----:B------:R-:W-:Y:S01]  /*13be0*/  FSEL R19, R19, RZ, P2 ;  /* 0x000000ff13137208 */ /* 0x000fe20001000000 */
[----:B------:R-:W-:Y:S01]  /*13bf0*/  FFMA.FTZ R3, R137, UR4, -R20 ;  /* 0x0000000489037c23 */ /* 0x000fe20008010814 */
[----:B------:R-:W-:Y:S01]  /*13c00*/  FSEL R13, R13, RZ, P1 ;  /* 0x000000ff0d0d7208 */ /* 0x000fe20000800000 */
[----:B------:R-:W-:Y:S01]  /*13c10*/  FMUL.FTZ R14, R132, UR4 ;  /* 0x00000004840e7c20 */ /* 0x000fe20008410000 */
[----:B------:R-:W-:Y:S01]  /*13c20*/  LOP3.LUT R12, R12, 0xff, RZ, 0xc0, !PT ;  /* 0x000000ff0c0c7812 */ /* 0x000fe200078ec0ff */
[----:B------:R4:W-:Y:S01]  /*13c30*/  MUFU.EX2 R30, R3 ;  /* 0x00000003001e7308 */ /* 0x0009e20000000800 */
[----:B------:R-:W-:Y:S01]  /*13c40*/  FSEL R4, R136, RZ, P2 ;  /* 0x000000ff88047208 */ /* 0x000fe20001000000 */
[----:B------:R-:W-:Y:S01]  /*13c50*/  FMUL.FTZ R18, R6, UR4 ;  /* 0x0000000406127c20 */ /* 0x000fe20008410000 */
[----:B------:R-:W-:-:S02]  /*13c60*/  LEA R12, R12, R12, 0x10 ;  /* 0x0000000c0c0c7211 */ /* 0x000fc400078e80ff */
[----:B--2---:R-:W-:Y:S01]  /*13c70*/  FSEL R2, R134, RZ, P1 ;  /* 0x000000ff86027208 */ /* 0x004fe20000800000 */
[----:B------:R-:W-:Y:S01]  /*13c80*/  FADD.FTZ R8, R214, -R4 ;  /* 0x80000004d6087221 */ /* 0x000fe20000010000 */
[----:B------:R-:W-:Y:S01]  /*13c90*/  FSETP.NEU.FTZ.AND P1, PT, R132, -INF , PT ;  /* 0xff8000008400780b */ /* 0x000fe20003f3d000 */
[----:B-1----:R-:W-:Y:S01]  /*13ca0*/  FFMA.FTZ R0, R34, UR4, -R20 ;  /* 0x0000000422007c23 */ /* 0x002fe20008010814 */
[----:B------:R-:W-:Y:S01]  /*13cb0*/  LOP3.LUT R11, R11, 0xff00ff, RZ, 0xc0, !PT ;  /* 0x00ff00ff0b0b7812 */ /* 0x000fe200078ec0ff */
[----:B------:R-:W-:Y:S01]  /*13cc0*/  FADD.FTZ R9, R213, -R2 ;  /* 0x80000002d5097221 */ /* 0x000fe20000010000 */
[--C-:B------:R-:W-:Y:S01]  /*13cd0*/  FFMA.FTZ R2, R32, UR4, -R19.reuse ;  /* 0x0000000420027c23 */ /* 0x100fe20008010813 */
[----:B------:R1:W-:Y:S01]  /*13ce0*/  MUFU.EX2 R192, R0 ;  /* 0x0000000000c07308 */ /* 0x0003e20000000800 */
[----:B------:R-:W-:Y:S01]  /*13cf0*/  FSEL R14, R14, RZ, P1 ;  /* 0x000000ff0e0e7208 */ /* 0x000fe20000800000 */
[----:B----4-:R-:W-:Y:S01]  /*13d00*/  FFMA.FTZ R3, R190, UR4, -R19 ;  /* 0x00000004be037c23 */ /* 0x010fe20008010813 */
[--C-:B------:R-:W-:Y:S01]  /*13d10*/  HSET2.LE.AND R10, R17, R12.reuse, PT ;  /* 0x0000000c110a7233 */ /* 0x100fe20003803000 */
[----:B------:R2:W-:Y:S01]  /*13d20*/  MUFU.EX2 R191, R2 ;  /* 0x0000000200bf7308 */ /* 0x0005e20000000800 */
[----:B------:R-:W-:Y:S01]  /*13d30*/  HSET2.LE.AND R11, R11, R12, PT ;  /* 0x0000000c0b0b7233 */ /* 0x000fe20003803000 */
[----:B------:R-:W-:Y:S01]  /*13d40*/  FFMA.FTZ R4, R188, UR4, -R14 ;  /* 0x00000004bc047c23 */ /* 0x000fe2000801080e */
[----:B------:R-:W-:Y:S01]  /*13d50*/  FMUL.FTZ R17, R8, UR4 ;  /* 0x0000000408117c20 */ /* 0x000fe20008410000 */
[----:B------:R4:W-:Y:S01]  /*13d60*/  MUFU.EX2 R195, R3 ;  /* 0x0000000300c37308 */ /* 0x0009e20000000800 */
[----:B------:R-:W-:Y:S01]  /*13d70*/  FMUL.FTZ R9, R9, UR4 ;  /* 0x0000000409097c20 */ /* 0x000fe20008410000 */
[----:B---3--:R-:W-:-:S02]  /*13d80*/  F2FP.BF16.F32.PACK_AB R6, R194, R198 ;  /* 0x000000c6c206723e */ /* 0x008fc400000010ff */
[----:B------:R3:W-:Y:S01]  /*13d90*/  MUFU.EX2 R209, R4 ;  /* 0x0000000400d17308 */ /* 0x0007e20000000800 */
[C---:B------:R-:W-:Y:S01]  /*13da0*/  IADD3 R252, PT, PT, R216.reuse, 0xa000, RZ ;  /* 0x0000a000d8fc7810 */ /* 0x040fe20007ffe0ff */
[----:B-1----:R-:W-:Y:S01]  /*13db0*/  FFMA.FTZ R0, R133, UR4, -R19 ;  /* 0x0000000485007c23 */ /* 0x002fe20008010813 */
[----:B------:R-:W-:Y:S01]  /*13dc0*/  IADD3 R133, PT, PT, R216, R29, RZ ;  /* 0x0000001dd8857210 */ /* 0x000fe20007ffe0ff */
[----:B------:R-:W1:Y:S01]  /*13dd0*/  MUFU.EX2 R18, R18 ;  /* 0x0000001200127308 */ /* 0x000e620000000800 */
[----:B--2---:R-:W-:-:S03]  /*13de0*/  FFMA.FTZ R2, R173, UR4, -R13 ;  /* 0x00000004ad027c23 */ /* 0x004fc6000801080d */
[----:B------:R2:W-:Y:S01]  /*13df0*/  MUFU.EX2 R193, R0 ;  /* 0x0000000000c17308 */ /* 0x0005e20000000800 */
[----:B----4-:R-:W-:-:S03]  /*13e00*/  FSEL R3, R132, RZ, P1 ;  /* 0x000000ff84037208 */ /* 0x010fc60000800000 */
[----:B------:R4:W-:Y:S01]  /*13e10*/  MUFU.EX2 R199, R2 ;  /* 0x0000000200c77308 */ /* 0x0009e20000000800 */
[----:B---3--:R-:W-:Y:S01]  /*13e20*/  FFMA.FTZ R4, R33, UR4, -R13 ;  /* 0x0000000421047c23 */ /* 0x008fe2000801080d */
[----:B------:R-:W-:Y:S01]  /*13e30*/  FADD.FTZ R7, R218, -R3 ;  /* 0x80000003da077221 */ /* 0x000fe20000010000 */
[--C-:B------:R-:W-:Y:S01]  /*13e40*/  FFMA.FTZ R3, R176, UR4, -R13.reuse ;  /* 0x00000004b0037c23 */ /* 0x100fe2000801080d */
[----:B------:R-:W3:Y:S01]  /*13e50*/  MUFU.EX2 R17, R17 ;  /* 0x0000001100117308 */ /* 0x000ee20000000800 */
[-C--:B-1----:R-:W-:Y:S01]  /*13e60*/  FMUL.FTZ R140, R140, R18.reuse ;  /* 0x000000128c8c7220 */ /* 0x082fe20000410000 */
[----:B------:R-:W-:Y:S01]  /*13e70*/  FMUL.FTZ R7, R7, UR4 ;  /* 0x0000000407077c20 */ /* 0x000fe20008410000 */
[-C--:B------:R-:W-:Y:S01]  /*13e80*/  FMUL.FTZ R141, R141, R18.reuse ;  /* 0x000000128d8d7220 */ /* 0x080fe20000410000 */
[----:B------:R1:W-:Y:S01]  /*13e90*/  MUFU.EX2 R176, R3 ;  /* 0x0000000300b07308 */ /* 0x0003e20000000800 */
[----:B--2---:R-:W-:Y:S01]  /*13ea0*/  FFMA.FTZ R0, R200, UR4, -R13 ;  /* 0x00000004c8007c23 */ /* 0x004fe2000801080d */
[-C--:B------:R-:W-:Y:S01]  /*13eb0*/  FMUL.FTZ R152, R152, R18.reuse ;  /* 0x0000001298987220 */ /* 0x080fe20000410000 */
[-C--:B------:R-:W-:Y:S01]  /*13ec0*/  FMUL.FTZ R153, R153, R18.reuse ;  /* 0x0000001299997220 */ /* 0x080fe20000410000 */
[-C--:B------:R-:W-:Y:S01]  /*13ed0*/  FMUL.FTZ R36, R36, R18.reuse ;  /* 0x0000001224247220 */ /* 0x080fe20000410000 */
[----:B------:R2:W5:Y:S01]  /*13ee0*/  MUFU.EX2 R196, R0 ;  /* 0x0000000000c47308 */ /* 0x0005620000000800 */
[--C-:B----4-:R-:W-:Y:S01]  /*13ef0*/  FFMA.FTZ R2, R201, UR4, -R14.reuse ;  /* 0x00000004c9027c23 */ /* 0x110fe2000801080e */
[-C--:B------:R-:W-:Y:S01]  /*13f00*/  FMUL.FTZ R37, R37, R18.reuse ;  /* 0x0000001225257220 */ /* 0x080fe20000410000 */
[-C--:B------:R-:W-:Y:S01]  /*13f10*/  FMUL.FTZ R48, R48, R18.reuse ;  /* 0x0000001230307220 */ /* 0x080fe20000410000 */
[-C--:B------:R-:W-:Y:S01]  /*13f20*/  FMUL.FTZ R49, R49, R18.reuse ;  /* 0x0000001231317220 */ /* 0x080fe20000410000 */
[----:B------:R4:W-:Y:S01]  /*13f30*/  MUFU.EX2 R218, R2 ;  /* 0x0000000200da7308 */ /* 0x0009e20000000800 */
[-C--:B---3--:R-:W-:Y:S01]  /*13f40*/  FMUL.FTZ R142, R142, R17.reuse ;  /* 0x000000118e8e7220 */ /* 0x088fe20000410000 */
[-C--:B------:R-:W-:Y:S01]  /*13f50*/  FMUL.FTZ R143, R143, R17.reuse ;  /* 0x000000118f8f7220 */ /* 0x080fe20000410000 */
[-C--:B------:R-:W-:Y:S01]  /*13f60*/  FMUL.FTZ R154, R154, R17.reuse ;  /* 0x000000119a9a7220 */ /* 0x080fe20000410000 */
[--C-:B-1----:R-:W-:Y:S01]  /*13f70*/  FFMA.FTZ R3, R177, UR4, -R14.reuse ;  /* 0x00000004b1037c23 */ /* 0x102fe2000801080e */
[-C--:B------:R-:W-:Y:S01]  /*13f80*/  FMUL.FTZ R155, R155, R17.reuse ;  /* 0x000000119b9b7220 */ /* 0x080fe20000410000 */
[----:B------:R-:W-:Y:S01]  /*13f90*/  MUFU.EX2 R177, R4 ;  /* 0x0000000400b17308 */ /* 0x000fe20000000800 */
[-C--:B------:R-:W-:Y:S01]  /*13fa0*/  FMUL.FTZ R38, R38, R17.reuse ;  /* 0x0000001126267220 */ /* 0x080fe20000410000 */
[-C--:B------:R-:W-:Y:S01]  /*13fb0*/  FMUL.FTZ R39, R39, R17.reuse ;  /* 0x0000001127277220 */ /* 0x080fe20000410000 */
[----:B--2---:R-:W-:Y:S01]  /*13fc0*/  FFMA.FTZ R0, R189, UR4, -R19 ;  /* 0x00000004bd007c23 */ /* 0x004fe20008010813 */
[----:B------:R1:W-:Y:S01]  /*13fd0*/  MUFU.EX2 R137, R3 ;  /* 0x0000000300897308 */ /* 0x0003e20000000800 */
[-C--:B------:R-:W-:Y:S01]  /*13fe0*/  FMUL.FTZ R50, R50, R17.reuse ;  /* 0x0000001132327220 */ /* 0x080fe20000410000 */
[----:B------:R-:W-:Y:S01]  /*13ff0*/  FMUL.FTZ R51, R51, R17 ;  /* 0x0000001133337220 */ /* 0x000fe20000410000 */
[-C--:B------:R-:W-:Y:S01]  /*14000*/  FMUL.FTZ R64, R64, R18.reuse ;  /* 0x0000001240407220 */ /* 0x080fe20000410000 */
[----:B------:R2:W-:Y:S01]  /*14010*/  MUFU.EX2 R243, R0 ;  /* 0x0000000000f37308 */ /* 0x0005e20000000800 */
[----:B----4-:R-:W-:Y:S01]  /*14020*/  F2FP.BF16.F32.PACK_AB R2, R191, R193 ;  /* 0x000000c1bf02723e */ /* 0x010fe200000010ff */
[-C--:B------:R-:W-:Y:S01]  /*14030*/  FMUL.FTZ R65, R65, R18.reuse ;  /* 0x0000001241417220 */ /* 0x080fe20000410000 */
[-C--:B------:R-:W-:Y:S01]  /*14040*/  FMUL.FTZ R66, R66, R17.reuse ;  /* 0x0000001142427220 */ /* 0x080fe20000410000 */
[----:B------:R-:W-:Y:S01]  /*14050*/  FMUL.FTZ R67, R67, R17 ;  /* 0x0000001143437220 */ /* 0x000fe20000410000 */
[----:B------:R-:W-:Y:S01]  /*14060*/  LOP3.LUT R11, R2, R11, RZ, 0xc0, !PT ;  /* 0x0000000b020b7212 */ /* 0x000fe200078ec0ff */
[----:B------:R-:W-:Y:S01]  /*14070*/  FMUL.FTZ R52, R52, R18 ;  /* 0x0000001234347220 */ /* 0x000fe20000410000 */
[----:B-----5:R-:W-:Y:S01]  /*14080*/  F2FP.BF16.F32.PACK_AB R2, R199, R196 ;  /* 0x000000c4c702723e */ /* 0x020fe200000010ff */
[-C--:B------:R-:W-:Y:S01]  /*14090*/  FMUL.FTZ R53, R53, R18.reuse ;  /* 0x0000001235357220 */ /* 0x080fe20000410000 */
[-C--:B------:R-:W-:Y:S01]  /*140a0*/  FMUL.FTZ R54, R54, R17.reuse ;  /* 0x0000001136367220 */ /* 0x080fe20000410000 */
[--C-:B-1----:R-:W-:Y:S01]  /*140b0*/  HSET2.LE.AND R3, R16, R12.reuse, PT ;  /* 0x0000000c10037233 */ /* 0x102fe20003803000 */
[----:B------:R-:W-:Y:S01]  /*140c0*/  FMUL.FTZ R55, R55, R17 ;  /* 0x0000001137377220 */ /* 0x000fe20000410000 */
[----:B------:R-:W1:Y:S01]  /*140d0*/  MUFU.EX2 R16, R9 ;  /* 0x0000000900107308 */ /* 0x000e620000000800 */
[----:B------:R-:W-:Y:S01]  /*140e0*/  FMUL.FTZ R84, R84, R18 ;  /* 0x0000001254547220 */ /* 0x000fe20000410000 */
[----:B--2---:R-:W-:Y:S01]  /*140f0*/  F2FP.BF16.F32.PACK_AB R0, R192, R30 ;  /* 0x0000001ec000723e */ /* 0x004fe200000010ff */
[----:B------:R-:W-:Y:S01]  /*14100*/  FMUL.FTZ R85, R85, R18 ;  /* 0x0000001255557220 */ /* 0x000fe20000410000 */
[----:B------:R-:W-:Y:S01]  /*14110*/  LOP3.LUT R8, R6, R3, RZ, 0xc0, !PT ;  /* 0x0000000306087212 */ /* 0x000fe200078ec0ff */
[-C--:B------:R-:W-:Y:S01]  /*14120*/  FMUL.FTZ R86, R86, R17.reuse ;  /* 0x0000001156567220 */ /* 0x080fe20000410000 */
[----:B------:R-:W-:Y:S01]  /*14130*/  LOP3.LUT R10, R0, R10, RZ, 0xc0, !PT ;  /* 0x0000000a000a7212 */ /* 0x000fe200078ec0ff */
[----:B------:R-:W-:Y:S01]  /*14140*/  FMUL.FTZ R87, R87, R17 ;  /* 0x0000001157577220 */ /* 0x000fe20000410000 */
[--C-:B------:R-:W-:Y:S01]  /*14150*/  HSET2.LE.AND R0, R15, R12.reuse, PT ;  /* 0x0000000c0f007233 */ /* 0x100fe20003803000 */
[-C--:B------:R-:W-:Y:S01]  /*14160*/  FMUL.FTZ R96, R96, R18.reuse ;  /* 0x0000001260607220 */ /* 0x080fe20000410000 */
[----:B------:R-:W2:Y:S01]  /*14170*/  MUFU.EX2 R15, R7 ;  /* 0x00000007000f7308 */ /* 0x000ea20000000800 */
[----:B------:R-:W-:Y:S01]  /*14180*/  LOP3.LUT R3, R28, 0xff00ff, RZ, 0xc0, !PT ;  /* 0x00ff00ff1c037812 */ /* 0x000fe200078ec0ff */
[----:B------:R-:W-:Y:S01]  /*14190*/  FMUL.FTZ R97, R97, R18 ;  /* 0x0000001261617220 */ /* 0x000fe20000410000 */
[----:B------:R-:W-:Y:S01]  /*141a0*/  LOP3.LUT R4, R2, R0, RZ, 0xc0, !PT ;  /* 0x0000000002047212 */ /* 0x000fe200078ec0ff */
[----:B-1----:R-:W-:Y:S01]  /*141b0*/  FMUL.FTZ R144, R144, R16 ;  /* 0x0000001090907220 */ /* 0x002fe20000410000 */
[--C-:B------:R-:W-:Y:S01]  /*141c0*/  HSET2.LE.AND R0, R5, R12.reuse, PT ;  /* 0x0000000c05007233 */ /* 0x100fe20003803000 */
[----:B------:R-:W-:Y:S01]  /*141d0*/  FFMA.FTZ R5, R35, UR4, -R14 ;  /* 0x0000000423057c23 */ /* 0x000fe2000801080e */
[----:B------:R-:W-:Y:S01]  /*141e0*/  F2FP.BF16.F32.PACK_AB R2, R209, R218 ;  /* 0x000000dad102723e */ /* 0x000fe200000010ff */
[----:B------:R-:W1:Y:S01]  /*141f0*/  LDSM.16.MT88.4 R32, [R133+0xa000] ;  /* 0x00a000008520783b */ /* 0x000e620000004200 */
[--C-:B------:R-:W-:Y:S01]  /*14200*/  HSET2.LE.AND R3, R3, R12.reuse, PT ;  /* 0x0000000c03037233 */ /* 0x100fe20003803000 */
[----:B------:R3:W4:Y:S01]  /*14210*/  MUFU.EX2 R138, R5 ;  /* 0x00000005008a7308 */ /* 0x0007220000000800 */
        /* <DEDUP_REMOVED lines=13> */
[----:B---3--:R-:W-:Y:S01]  /*142f0*/  LOP3.LUT R5, R2, R0, RZ, 0xc0, !PT ;  /* 0x0000000002057212 */ /* 0x008fe200078ec0ff */
[-C--:B------:R-:W-:Y:S01]  /*14300*/  FMUL.FTZ R166, R166, R15.reuse ;  /* 0x0000000fa6a67220 */ /* 0x080fe20000410000 */
[--C-:B------:R-:W-:Y:S01]  /*14310*/  HSET2.LE.AND R0, R21, R12.reuse, PT ;  /* 0x0000000c15007233 */ /* 0x100fe20003803000 */
[----:B------:R-:W-:Y:S01]  /*14320*/  FMUL.FTZ R167, R167, R15 ;  /* 0x0000000fa7a77220 */ /* 0x000fe20000410000 */
[----:B------:R-:W-:Y:S01]  /*14330*/  F2FP.BF16.F32.PACK_AB R2, R243, R195 ;  /* 0x000000c3f302723e */ /* 0x000fe200000010ff */
[-C--:B------:R-:W-:Y:S01]  /*14340*/  FMUL.FTZ R44, R44, R16.reuse ;  /* 0x000000102c2c7220 */ /* 0x080fe20000410000 */
[----:B----4-:R-:W-:Y:S01]  /*14350*/  F2FP.BF16.F32.PACK_AB R7, R138, R137 ;  /* 0x000000898a07723e */ /* 0x010fe200000010ff */
[----:B------:R-:W-:Y:S01]  /*14360*/  FMUL.FTZ R45, R45, R16 ;  /* 0x000000102d2d7220 */ /* 0x000fe20000410000 */
[----:B------:R-:W-:Y:S01]  /*14370*/  LOP3.LUT R9, R2, R0, RZ, 0xc0, !PT ;  /* 0x0000000002097212 */ /* 0x000fe200078ec0ff */
[-C--:B------:R-:W-:Y:S01]  /*14380*/  FMUL.FTZ R46, R46, R15.reuse ;  /* 0x0000000f2e2e7220 */ /* 0x080fe20000410000 */
[----:B------:R-:W-:Y:S01]  /*14390*/  HSET2.LE.AND R0, R22, R12, PT ;  /* 0x0000000c16007233 */ /* 0x000fe20003803000 */
[----:B------:R-:W-:Y:S01]  /*143a0*/  FMUL.FTZ R47, R47, R15 ;  /* 0x0000000f2f2f7220 */ /* 0x000fe20000410000 */
[----:B------:R-:W-:Y:S01]  /*143b0*/  F2FP.BF16.F32.PACK_AB R2, R177, R176 ;  /* 0x000000b0b102723e */ /* 0x000fe200000010ff */
[----:B------:R-:W-:Y:S01]  /*143c0*/  FMUL.FTZ R56, R56, R16 ;  /* 0x0000001038387220 */ /* 0x000fe20000410000 */
[----:B------:R-:W-:Y:S01]  /*143d0*/  LOP3.LUT R7, R7, R3, RZ, 0xc0, !PT ;  /* 0x0000000307077212 */ /* 0x000fe200078ec0ff */
[-C--:B------:R-:W-:Y:S01]  /*143e0*/  HMMA.16816.F32.BF16 R180, R8, R24.reuse, R140 ;  /* 0x0000001808b4723c */ /* 0x080fe2000004188c */
[----:B------:R-:W-:Y:S01]  /*143f0*/  LOP3.LUT R6, R2, R0, RZ, 0xc0, !PT ;  /* 0x0000000002067212 */ /* 0x000fe200078ec0ff */
[----:B------:R-:W-:Y:S01]  /*14400*/  FMUL.FTZ R57, R57, R16 ;  /* 0x0000001039397220 */ /* 0x000fe20000410000 */
[----:B------:R-:W-:Y:S01]  /*14410*/  IADD3 R21, PT, PT, R216, 0xa040, RZ ;  /* 0x0000a040d8157810 */ /* 0x000fe20007ffe0ff */
[-C--:B------:R-:W-:Y:S01]  /*14420*/  FMUL.FTZ R58, R58, R15.reuse ;  /* 0x0000000f3a3a7220 */ /* 0x080fe20000410000 */
[----:B------:R-:W-:Y:S01]  /*14430*/  @P0 IADD3 R21, PT, PT, R252, -0x40, RZ ;  /* 0xffffffc0fc150810 */ /* 0x000fe20007ffe0ff */
[-C--:B------:R-:W-:Y:S01]  /*14440*/  FMUL.FTZ R59, R59, R15.reuse ;  /* 0x0000000f3b3b7220 */ /* 0x080fe20000410000 */
[----:B------:R-:W-:Y:S01]  /*14450*/  MOV R3, R30 ;  /* 0x0000001e00037202 */ /* 0x000fe20000000f00 */
[C---:B------:R-:W-:Y:S01]  /*14460*/  HMMA.16816.F32.BF16 R244, R4.reuse, R24, R144 ;  /* 0x0000001804f4723c */ /* 0x040fe20000041890 */
[-C--:B------:R-:W-:Y:S01]  /*14470*/  FMUL.FTZ R60, R60, R16.reuse ;  /* 0x000000103c3c7220 */ /* 0x080fe20000410000 */
[----:B------:R-:W2:Y:S01]  /*14480*/  LDSM.16.MT88.4 R144, [R21] ;  /* 0x000000001590783b */ /* 0x000ea20000004200 */
[-C--:B------:R-:W-:Y:S01]  /*14490*/  FMUL.FTZ R61, R61, R16.reuse ;  /* 0x000000103d3d7220 */ /* 0x080fe20000410000 */
[-C--:B------:R-:W-:Y:S01]  /*144a0*/  FMUL.FTZ R62, R62, R15.reuse ;  /* 0x0000000f3e3e7220 */ /* 0x080fe20000410000 */
[-C--:B------:R-:W-:Y:S01]  /*144b0*/  FMUL.FTZ R63, R63, R15.reuse ;  /* 0x0000000f3f3f7220 */ /* 0x080fe20000410000 */
[-C--:B------:R-:W-:Y:S01]  /*144c0*/  FMUL.FTZ R72, R72, R16.reuse ;  /* 0x0000001048487220 */ /* 0x080fe20000410000 */
[-C--:B------:R-:W-:Y:S01]  /*144d0*/  FMUL.FTZ R73, R73, R16.reuse ;  /* 0x0000001049497220 */ /* 0x080fe20000410000 */
[-C--:B------:R-:W-:Y:S01]  /*144e0*/  HMMA.16816.F32.BF16 R148, R4, R26.reuse, R148 ;  /* 0x0000001a0494723c */ /* 0x080fe20000041894 */
[-C--:B------:R-:W-:Y:S01]  /*144f0*/  FMUL.FTZ R74, R74, R15.reuse ;  /* 0x0000000f4a4a7220 */ /* 0x080fe20000410000 */
[----:B------:R-:W-:Y:S01]  /*14500*/  FMUL.FTZ R75, R75, R15 ;  /* 0x0000000f4b4b7220 */ /* 0x000fe20000410000 */
[----:B------:R-:W-:Y:S01]  /*14510*/  IMAD.MOV.U32 R0, RZ, RZ, R182 ;  /* 0x000000ffff007224 */ /* 0x000fe200078e00b6 */
[----:B------:R-:W-:Y:S01]  /*14520*/  MOV R2, R181 ;  /* 0x000000b500027202 */ /* 0x000fe20000000f00 */
[-C--:B------:R-:W-:Y:S01]  /*14530*/  FMUL.FTZ R76, R76, R16.reuse ;  /* 0x000000104c4c7220 */ /* 0x080fe20000410000 */
[----:B------:R-:W-:Y:S01]  /*14540*/  MOV R173, R183 ;  /* 0x000000b700ad7202 */ /* 0x000fe20000000f00 */
[----:B------:R-:W-:Y:S01]  /*14550*/  FMUL.FTZ R77, R77, R16 ;  /* 0x000000104d4d7220 */ /* 0x000fe20000410000 */
        /* <DEDUP_REMOVED lines=8> */
[-C--:B-1----:R-:W-:Y:S01]  /*145e0*/  HMMA.16816.F32.BF16 R24, R8, R32.reuse, R36 ;  /* 0x000000200818723c */ /* 0x082fe20000041824 */
[----:B------:R-:W-:Y:S01]  /*145f0*/  LDSM.16.MT88.4 R36, [R133+0xb000] ;  /* 0x00b000008524783b */ /* 0x000fe20000004200 */
[-C--:B------:R-:W-:Y:S01]  /*14600*/  FMUL.FTZ R90, R90, R15.reuse ;  /* 0x0000000f5a5a7220 */ /* 0x080fe20000410000 */
[-C--:B------:R-:W-:Y:S01]  /*14610*/  FMUL.FTZ R91, R91, R15.reuse ;  /* 0x0000000f5b5b7220 */ /* 0x080fe20000410000 */
[-C--:B------:R-:W-:Y:S01]  /*14620*/  FMUL.FTZ R94, R94, R15.reuse ;  /* 0x0000000f5e5e7220 */ /* 0x080fe20000410000 */
[----:B------:R-:W-:Y:S01]  /*14630*/  FMUL.FTZ R95, R95, R15 ;  /* 0x0000000f5f5f7220 */ /* 0x000fe20000410000 */
[-C--:B------:R-:W-:Y:S01]  /*14640*/  FMUL.FTZ R104, R104, R16.reuse ;  /* 0x0000001068687220 */ /* 0x080fe20000410000 */
[----:B------:R-:W-:Y:S01]  /*14650*/  FMUL.FTZ R105, R105, R16 ;  /* 0x0000001069697220 */ /* 0x000fe20000410000 */
[----:B------:R-:W-:Y:S01]  /*14660*/  HMMA.16816.F32.BF16 R232, R4, R32, R40 ;  /* 0x0000002004e8723c */ /* 0x000fe20000041828 */
[----:B------:R-:W-:Y:S01]  /*14670*/  IADD3 R32, PT, PT, R29, R21, RZ ;  /* 0x000000151d207210 */ /* 0x000fe20007ffe0ff */
[----:B------:R-:W-:Y:S01]  /*14680*/  LDSM.16.MT88.4 R40, [R21+0x1000] ;  /* 0x001000001528783b */ /* 0x000fe20000004200 */
[----:B------:R-:W-:Y:S01]  /*14690*/  MOV R155, R140 ;  /* 0x0000008c009b7202 */ /* 0x000fe20000000f00 */
[----:B------:R-:W-:Y:S01]  /*146a0*/  IMAD.MOV.U32 R152, RZ, RZ, R143 ;  /* 0x000000ffff987224 */ /* 0x000fe200078e008f */
[----:B------:R-:W-:Y:S01]  /*146b0*/  MOV R154, R141 ;  /* 0x0000008d009a7202 */ /* 0x000fe20000000f00 */
[----:B------:R-:W-:Y:S01]  /*146c0*/  LDSM.16.MT88.4 R28, [R216+0xb000] ;  /* 0x00b00000d81c783b */ /* 0x000fe20000004200 */
[----:B------:R-:W-:Y:S01]  /*146d0*/  MOV R153, R142 ;  /* 0x0000008e00997202 */ /* 0x000fe20000000f00 */
[-C--:B------:R-:W-:Y:S01]  /*146e0*/  FMUL.FTZ R106, R106, R15.reuse ;  /* 0x0000000f6a6a7220 */ /* 0x080fe20000410000 */
[----:B------:R-:W-:Y:S01]  /*146f0*/  FMUL.FTZ R107, R107, R15 ;  /* 0x0000000f6b6b7220 */ /* 0x000fe20000410000 */
[----:B------:R-:W-:Y:S01]  /*14700*/  LDSM.16.MT88.4 R140, [R32] ;  /* 0x00000000208c783b */ /* 0x000fe20000004200 */
        /* <DEDUP_REMOVED lines=23> */
[----:B------:R-:W-:Y:S01]  /*14880*/  IMAD.MOV.U32 R33, RZ, RZ, R196 ;  /* 0x000000ffff217224 */ /* 0x000fe200078e00c4 */
[----:B------:R-:W-:Y:S01]  /*14890*/  MOV R51, R195 ;  /* 0x000000c300337202 */ /* 0x000fe20000000f00 */
[-C--:B------:R-:W-:Y:S01]  /*148a0*/  FMUL.FTZ R98, R98, R17.reuse ;  /* 0x0000001162627220 */ /* 0x080fe20000410000 */
[----:B------:R-:W-:Y:S01]  /*148b0*/  MOV R50, R194 ;  /* 0x000000c200327202 */ /* 0x000fe20000000f00 */
[----:B------:R-:W-:Y:S01]  /*148c0*/  FMUL.FTZ R99, R99, R17 ;  /* 0x0000001163637220 */ /* 0x000fe20000410000 */
[----:B------:R-:W-:Y:S01]  /*148d0*/  MOV R49, R193 ;  /* 0x000000c100317202 */ /* 0x000fe20000000f00 */
[C---:B------:R-:W-:Y:S01]  /*148e0*/  HMMA.16816.F32.BF16 R44, R4.reuse, R34, R44 ;  /* 0x00000022042c723c */ /* 0x040fe2000004182c */
[----:B------:R-:W-:Y:S01]  /*148f0*/  IMAD.MOV.U32 R34, RZ, RZ, R3 ;  /* 0x000000ffff227224 */ /* 0x000fe200078e0003 */
[----:B------:R-:W-:Y:S01]  /*14900*/  MOV R35, R191 ;  /* 0x000000bf00237202 */ /* 0x000fe20000000f00 */
        /* <DEDUP_REMOVED lines=21> */
[C---:B-1----:R-:W-:Y:S01]  /*14a60*/  HMMA.16816.F32.BF16 R180, R4.reuse, R26, R164 ;  /* 0x0000001a04b4723c */ /* 0x042fe200000418a4 */
[----:B------:R-:W-:Y:S01]  /*14a70*/  MOV R167, R0 ;  /* 0x0000000000a77202 */ /* 0x000fe20000000f00 */
[----:B------:R-:W-:Y:S01]  /*14a80*/  FMUL.FTZ R119, R119, R17 ;  /* 0x0000001177777220 */ /* 0x000fe20000410000 */
[----:B------:R-:W-:Y:S01]  /*14a90*/  MOV R0, UR30 ;  /* 0x0000001e00007c02 */ /* 0x000fe20008000f00 */
[----:B------:R-:W-:Y:S01]  /*14aa0*/  FMUL.FTZ R160, R160, R18 ;  /* 0x00000012a0a07220 */ /* 0x000fe20000410000 */
[----:B------:R-:W-:Y:S01]  /*14ab0*/  MOV R166, R2 ;  /* 0x0000000200a67202 */ /* 0x000fe20000000f00 */
[----:B------:R-:W-:Y:S01]  /*14ac0*/  FMUL.FTZ R161, R161, R18 ;  /* 0x00000012a1a17220 */ /* 0x000fe20000410000 */
[----:B------:R-:W-:Y:S01]  /*14ad0*/  IADD3 R0, PT, PT, R0, 0x1715609d, RZ ;  /* 0x1715609d00007810 */ /* 0x000fe20007ffe0ff */
[C---:B------:R-:W-:Y:S01]  /*14ae0*/  HMMA.16816.F32.BF16 R72, R4.reuse, R140, R72 ;  /* 0x0000008c0448723c */ /* 0x040fe20000041848 */
[----:B------:R-:W-:Y:S01]  /*14af0*/  MOV R164, R197 ;  /* 0x000000c500a47202 */ /* 0x000fe20000000f00 */
[-C--:B------:R-:W-:Y:S01]  /*14b00*/  FMUL.FTZ R162, R162, R17.reuse ;  /* 0x00000011a2a27220 */ /* 0x080fe20000410000 */
[----:B------:R-:W-:Y:S01]  /*14b10*/  LOP3.LUT R2, R0, R178, R23, 0x96, !PT ;  /* 0x000000b200027212 */ /* 0x000fe200078e9617 */
[----:B------:R-:W-:Y:S01]  /*14b20*/  IMAD.MOV.U32 R178, RZ, RZ, R35 ;  /* 0x000000ffffb27224 */ /* 0x000fe200078e0023 */
[----:B------:R-:W-:Y:S01]  /*14b30*/  MOV R165, R190 ;  /* 0x000000be00a57202 */ /* 0x000fe20000000f00 */
[----:B------:R-:W-:Y:S01]  /*14b40*/  FMUL.FTZ R163, R163, R17 ;  /* 0x00000011a3a37220 */ /* 0x000fe20000410000 */
[----:B------:R-:W-:Y:S01]  /*14b50*/  FMUL.FTZ R124, R124, R18 ;  /* 0x000000127c7c7220 */ /* 0x000fe20000410000 */
[----:B------:R-:W-:Y:S01]  /*14b60*/  HMMA.16816.F32.BF16 R76, R4, R142, R76 ;  /* 0x0000008e044c723c */ /* 0x000fe2000004184c */
[----:B------:R-:W-:-:S04]  /*14b70*/  IMAD.WIDE.U32 R2, R2, -0x2daee0ad, RZ ;  /* 0xd2511f5302027825 */ /* 0x000fc800078e00ff */
[-C--:B------:R-:W-:Y:S01]  /*14b80*/  FMUL.FTZ R125, R125, R18.reuse ;  /* 0x000000127d7d7220 */ /* 0x080fe20000410000 */
[-C--:B------:R-:W-:Y:S01]  /*14b90*/  FMUL.FTZ R126, R126, R17.reuse ;  /* 0x000000117e7e7220 */ /* 0x080fe20000410000 */
[-C--:B------:R-:W-:Y:S01]  /*14ba0*/  FMUL.FTZ R127, R127, R17.reuse ;  /* 0x000000117f7f7220 */ /* 0x080fe20000410000 */
[-C--:B------:R-:W-:Y:S01]  /*14bb0*/  FMUL.FTZ R168, R168, R18.reuse ;  /* 0x00000012a8a87220 */ /* 0x080fe20000410000 */
[----:B------:R-:W-:Y:S01]  /*14bc0*/  FMUL.FTZ R169, R169, R18 ;  /* 0x00000012a9a97220 */ /* 0x000fe20000410000 */
[-C--:B------:R-:W-:Y:S01]  /*14bd0*/  FMUL.FTZ R170, R170, R17.reuse ;  /* 0x00000011aaaa7220 */ /* 0x080fe20000410000 */
[----:B------:R-:W-:Y:S01]  /*14be0*/  HMMA.16816.F32.BF16 R88, R4, R28, R88 ;  /* 0x0000001c0458723c */ /* 0x000fe20000041858 */
[----:B------:R-:W-:-:S07]  /*14bf0*/  FMUL.FTZ R171, R171, R17 ;  /* 0x00000011abab7220 */ /* 0x000fce0000410000 */
        /* <DEDUP_REMOVED lines=22> */
[C---:B------:R-:W-:Y:S02]  /*14d60*/  PRMT R7, R2.reuse, 0x7771, RZ ;  /* 0x0000777102077816 */ /* 0x040fe400000000ff */
[----:B------:R-:W-:-:S02]  /*14d70*/  PRMT R6, R2, 0x7773, RZ ;  /* 0x0000777302067816 */ /* 0x000fc400000000ff */
[----:B------:R-:W-:Y:S01]  /*14d80*/  PRMT R5, R2, 0x7772, RZ ;  /* 0x0000777202057816 */ /* 0x000fe200000000ff */
[C---:B------:R-:W-:Y:S01]  /*14d90*/  HMMA.16816.F32.BF16 R188, R8.reuse, R30, R96 ;  /* 0x0000001e08bc723c */ /* 0x040fe20000041860 */
[----:B------:R-:W-:Y:S01]  /*14da0*/  LOP3.LUT R2, R4, 0xff, RZ, 0xc0, !PT ;  /* 0x000000ff04027812 */ /* 0x000fe200078ec0ff */
[----:B------:R-:W-:Y:S01]  /*14db0*/  LDSM.16.MT88.4 R96, [R216+0xb800] ;  /* 0x00b80000d860783b */ /* 0x000fe20000004200 */
[----:B------:R-:W-:Y:S02]  /*14dc0*/  LOP3.LUT R28, R0, R184, R139, 0x96, !PT ;  /* 0x000000b8001c7212 */ /* 0x000fe400078e968b */
[----:B------:R-:W-:Y:S02]  /*14dd0*/  LOP3.LUT R0, R174, UR10, R3, 0x96, !PT ;  /* 0x0000000aae007c12 */ /* 0x000fe4000f8e9603 */
[----:B------:R-:W-:Y:S01]  /*14de0*/  PRMT R22, R2, 0x5410, R7 ;  /* 0x0000541002167816 */ /* 0x000fe20000000007 */
[----:B------:R-:W-:Y:S01]  /*14df0*/  HMMA.16816.F32.BF16 R200, R8, R140, R68 ;  /* 0x0000008c08c8723c */ /* 0x000fe20000041844 */
[----:B------:R-:W-:-:S02]  /*14e00*/  LOP3.LUT R2, R0, 0xffff, RZ, 0xc0, !PT ;  /* 0x0000ffff00027812 */ /* 0x000fc400078ec0ff */
[C---:B------:R-:W-:Y:S02]  /*14e10*/  PRMT R3, R0.reuse, 0x7632, R3 ;  /* 0x0000763200037816 */ /* 0x040fe40000000003 */
[----:B------:R-:W-:Y:S02]  /*14e20*/  PRMT R23, R5, 0x5410, R6 ;  /* 0x0000541005177816 */ /* 0x000fe40000000006 */
[----:B------:R-:W-:Y:S01]  /*14e30*/  LOP3.LUT R6, R0, 0xff, RZ, 0xc0, !PT ;  /* 0x000000ff00067812 */ /* 0x000fe200078ec0ff */
[C---:B------:R-:W-:Y:S01]  /*14e40*/  HMMA.16816.F32.BF16 R192, R8.reuse, R142, R80 ;  /* 0x0000008e08c0723c */ /* 0x040fe20000041850 */
[----:B------:R-:W-:Y:S01]  /*14e50*/  SHF.R.U32.HI R5, RZ, 0x18, R0 ;  /* 0x00000018ff057819 */ /* 0x000fe20000011600 */
[--C-:B------:R-:W-:Y:S01]  /*14e60*/  FFMA.FTZ R0, R222, UR4, -R13.reuse ;  /* 0x00000004de007c23 */ /* 0x100fe2000801080d */
[----:B------:R-:W-:Y:S01]  /*14e70*/  SHF.R.U32.HI R4, RZ, 0x8, R2 ;  /* 0x00000008ff047819 */ /* 0x000fe20000011602 */
[----:B------:R-:W-:Y:S01]  /*14e80*/  FFMA.FTZ R2, R210, UR4, -R13 ;  /* 0x00000004d2027c23 */ /* 0x000fe2000801080d */
[----:B------:R-:W-:Y:S01]  /*14e90*/  LOP3.LUT R3, R3, 0xff, RZ, 0xc0, !PT ;  /* 0x000000ff03037812 */ /* 0x000fe200078ec0ff */
[----:B------:R-:W-:Y:S01]  /*14ea0*/  LDSM.16.MT88.4 R80, [R32+0x800] ;  /* 0x000800002050783b */ /* 0x000fe20000004200 */
[----:B------:R-:W-:Y:S01]  /*14eb0*/  MOV R222, R34 ;  /* 0x0000002200de7202 */ /* 0x000fe20000000f00 */
[C---:B------:R-:W-:Y:S01]  /*14ec0*/  HMMA.16816.F32.BF16 R52, R8.reuse, R38, R112 ;  /* 0x000000260834723c */ /* 0x040fe20000041870 */
[----:B------:R-:W-:Y:S01]  /*14ed0*/  MOV R210, R35 ;  /* 0x0000002300d27202 */ /* 0x000fe20000000f00 */
[----:B------:R1:W-:Y:S01]  /*14ee0*/  MUFU.EX2 R34, R0 ;  /* 0x0000000000227308 */ /* 0x0003e20000000800 */
[----:B------:R-:W-:Y:S01]  /*14ef0*/  PRMT R7, R3, 0x5410, R5 ;  /* 0x0000541003077816 */ /* 0x000fe20000000005 */
[--C-:B------:R-:W-:Y:S01]  /*14f00*/  FFMA.FTZ R3, R211, UR4, -R14.reuse ;  /* 0x00000004d3037c23 */ /* 0x100fe2000801080e */
[----:B------:R-:W-:Y:S01]  /*14f10*/  MOV R211, R33 ;  /* 0x0000002100d37202 */ /* 0x000fe20000000f00 */
[----:B------:R2:W3:Y:S01]  /*14f20*/  MUFU.EX2 R35, R2 ;  /* 0x0000000200237308 */ /* 0x0004e20000000800 */
[----:B------:R-:W-:Y:S01]  /*14f30*/  FFMA.FTZ R5, R179, UR4, -R14 ;  /* 0x00000004b3057c23 */ /* 0x000fe2000801080e */
[----:B------:R-:W-:Y:S01]  /*14f40*/  MOV R143, R173 ;  /* 0x000000ad008f7202 */ /* 0x000fe20000000f00 */
[----:B------:R-:W-:Y:S01]  /*14f50*/  HMMA.16816.F32.BF16 R100, R8, R36, R100 ;  /* 0x000000240864723c */ /* 0x000fe20000041864 */
[----:B------:R4:W-:Y:S01]  /*14f60*/  MUFU.EX2 R31, R3 ;  /* 0x00000003001f7308 */ /* 0x0009e20000000800 */
[----:B------:R-:W-:Y:S01]  /*14f70*/  MOV R140, R172 ;  /* 0x000000ac008c7202 */ /* 0x000fe20000000f00 */
[----:B------:R-:W5:Y:S01]  /*14f80*/  LDSM.16.MT88.4 R112, [R133+0xb800] ;  /* 0x00b800008570783b */ /* 0x000f620000004200 */
[----:B------:R-:W-:-:S02]  /*14f90*/  MOV R39, R164 ;  /* 0x000000a400277202 */ /* 0x000fc40000000f00 */
[----:B------:R-:W-:Y:S01]  /*14fa0*/  MOV R36, R165 ;  /* 0x000000a500247202 */ /* 0x000fe20000000f00 */
[----:B-1----:R-:W-:Y:S01]  /*14fb0*/  FFMA.FTZ R0, R224, UR4, -R14 ;  /* 0x00000004e0007c23 */ /* 0x002fe2000801080e */
[C---:B------:R-:W-:Y:S01]  /*14fc0*/  HMMA.16816.F32.BF16 R116, R8.reuse, R40, R116 ;  /* 0x000000280874723c */ /* 0x040fe20000041874 */
[----:B------:R-:W-:Y:S02]  /*14fd0*/  MOV R141, R166 ;  /* 0x000000a6008d7202 */ /* 0x000fe40000000f00 */
[----:B------:R3:W1:Y:S01]  /*14fe0*/  MUFU.EX2 R33, R0 ;  /* 0x0000000000217308 */ /* 0x0006620000000800 */
[----:B--2---:R-:W-:Y:S01]  /*14ff0*/  PRMT R2, R6, 0x5410, R4 ;  /* 0x0000541006027816 */ /* 0x004fe20000000004 */
[--C-:B------:R-:W-:Y:S01]  /*15000*/  FFMA.FTZ R6, R187, UR4, -R13.reuse ;  /* 0x00000004bb067c23 */ /* 0x100fe2000801080d */
[----:B------:R-:W-:Y:S01]  /*15010*/  FFMA.FTZ R4, R185, UR4, -R14 ;  /* 0x00000004b9047c23 */ /* 0x000fe2000801080e */
[----:B----4-:R-:W-:Y:S01]  /*15020*/  FFMA.FTZ R3, R186, UR4, -R13 ;  /* 0x00000004ba037c23 */ /* 0x010fe2000801080d */
[C---:B------:R-:W-:Y:S01]  /*15030*/  HMMA.16816.F32.BF16 R68, R8.reuse, R42, R160 ;  /* 0x0000002a0844723c */ /* 0x040fe200000418a0 */
[----:B------:R-:W-:Y:S01]  /*15040*/  MUFU.EX2 R30, R6 ;  /* 0x00000006001e7308 */ /* 0x000fe20000000800 */
[----:B------:R-:W-:Y:S01]  /*15050*/  HSET2.LE.AND R2, R2, R12, PT ;  /* 0x0000000c02027233 */ /* 0x000fe20003803000 */
[----:B------:R-:W-:Y:S01]  /*15060*/  IMAD.MOV.U32 R42, RZ, RZ, R155 ;  /* 0x000000ffff2a7224 */ /* 0x000fe200078e009b */
[----:B------:R-:W-:Y:S01]  /*15070*/  MOV R142, R167 ;  /* 0x000000a7008e7202 */ /* 0x000fe20000000f00 */
[----:B------:R2:W4:Y:S01]  /*15080*/  MUFU.EX2 R29, R3 ;  /* 0x00000003001d7308 */ /* 0x0005220000000800 */
[----:B------:R-:W-:Y:S01]  /*15090*/  MOV R43, R154 ;  /* 0x0000009a002b7202 */ /* 0x000fe20000000f00 */
[----:B------:R-:W5:Y:S01]  /*150a0*/  LDSM.16.MT88.4 R160, [R21+0x1800] ;  /* 0x0018000015a0783b */ /* 0x000f620000004200 */
[----:B------:R-:W-:Y:S01]  /*150b0*/  HMMA.16816.F32.BF16 R124, R8, R24, R124 ;  /* 0x00000018087c723c */ /* 0x000fe2000004187c */
[----:B---3--:R-:W-:Y:S01]  /*150c0*/  F2FP.BF16.F32.PACK_AB R0, R35, R34 ;  /* 0x000000222300723e */ /* 0x008fe200000010ff */
[----:B------:R-:W-:Y:S01]  /*150d0*/  IMAD.MOV.U32 R186, RZ, RZ, R49 ;  /* 0x000000ffffba7224 */ /* 0x000fe200078e0031 */
[----:B------:R-:W-:-:S02]  /*150e0*/  MOV R40, R153 ;  /* 0x0000009900287202 */ /* 0x000fc40000000f00 */
[----:B------:R-:W-:Y:S02]  /*150f0*/  LOP3.LUT R164, R0, R2, RZ, 0xc0, !PT ;  /* 0x0000000200a47212 */ /* 0x000fe400078ec0ff */
[--C-:B------:R-:W-:Y:S01]  /*15100*/  HSET2.LE.AND R0, R7, R12.reuse, PT ;  /* 0x0000000c07007233 */ /* 0x100fe20003803000 */
[----:B------:R-:W-:Y:S01]  /*15110*/  HMMA.16816.F32.BF16 R172, R8, R26, R168 ;  /* 0x0000001a08ac723c */ /* 0x000fe200000418a8 */
[----:B------:R-:W-:Y:S01]  /*15120*/  MUFU.EX2 R11, R4 ;  /* 0x00000004000b7308 */ /* 0x000fe20000000800 */
[----:B-1----:R-:W-:Y:S01]  /*15130*/  F2FP.BF16.F32.PACK_AB R2, R31, R33 ;  /* 0x000000211f02723e */ /* 0x002fe200000010ff */
[----:B------:R-:W-:Y:S01]  /*15140*/  LDSM.16.MT88.4 R24, [R32+0x1800] ;  /* 0x001800002018783b */ /* 0x000fe20000004200 */
[----:B--2---:R-:W-:Y:S01]  /*15150*/  LOP3.LUT R3, R23, 0xff00ff, RZ, 0xc0, !PT ;  /* 0x00ff00ff17037812 */ /* 0x004fe200078ec0ff */
[----:B------:R-:W1:Y:S01]  /*15160*/  MUFU.EX2 R10, R5 ;  /* 0x00000005000a7308 */ /* 0x000e620000000800 */
[----:B------:R-:W-:Y:S01]  /*15170*/  LOP3.LUT R165, R2, R0, RZ, 0xc0, !PT ;  /* 0x0000000002a57212 */ /* 0x000fe200078ec0ff */
[----:B------:R-:W-:Y:S01]  /*15180*/  FFMA.FTZ R6, R236, UR4, -R19 ;  /* 0x00000004ec067c23 */ /* 0x000fe20008010813 */
[----:B------:R-:W-:-:S02]  /*15190*/  HSET2.LE.AND R0, R22, R12, PT ;  /* 0x0000000c16007233 */ /* 0x000fc40003803000 */
[----:B----4-:R-:W-:Y:S02]  /*151a0*/  F2FP.BF16.F32.PACK_AB R2, R29, R30 ;  /* 0x0000001e1d02723e */ /* 0x010fe400000010ff */
[----:B------:R-:W-:Y:S01]  /*151b0*/  MOV R41, R152 ;  /* 0x0000009800297202 */ /* 0x000fe20000000f00 */
[----:B------:R-:W-:Y:S01]  /*151c0*/  MUFU.EX2 R6, R6 ;  /* 0x0000000600067308 */ /* 0x000fe20000000800 */
[----:B------:R-:W-:Y:S01]  /*151d0*/  LOP3.LUT R166, R2, R0, RZ, 0xc0, !PT ;  /* 0x0000000002a67212 */ /* 0x000fe200078ec0ff */
[----:B------:R-:W2:Y:S01]  /*151e0*/  LDSM.16.MT88.4 R152, [R216+0xa800] ;  /* 0x00a80000d898783b */ /* 0x000ea20000004200 */
[----:B------:R-:W-:Y:S02]  /*151f0*/  HSET2.LE.AND R0, R3, R12, PT ;  /* 0x0000000c03007233 */ /* 0x000fe40003803000 */
[----:B------:R-:W-:Y:S02]  /*15200*/  MOV R139, R67 ;  /* 0x00000043008b7202 */ /* 0x000fe40000000f00 */
[----:B-1----:R-:W-:Y:S01]  /*15210*/  F2FP.BF16.F32.PACK_AB R2, R10, R11 ;  /* 0x0000000b0a02723e */ /* 0x002fe200000010ff */
[----:B------:R1:W-:Y:S01]  /*15220*/  LDSM.16.MT88.4 R64, [R21+0x800] ;  /* 0x000800001540783b */ /* 0x0003e20000004200 */
[----:B------:R-:W-:-:S02]  /*15230*/  MOV R187, R48 ;  /* 0x0000003000bb7202 */ /* 0x000fc40000000f00 */
[----:B------:R-:W-:Y:S01]  /*15240*/  LOP3.LUT R167, R2, R0, RZ, 0xc0, !PT ;  /* 0x0000000002a77212 */ /* 0x000fe200078ec0ff */
[----:B------:R-:W-:Y:S01]  /*15250*/  IMAD.WIDE.U32 R2, R28, -0x2daee0ad, RZ ;  /* 0xd2511f531c027825 */ /* 0x000fe200078e00ff */
[----:B------:R-:W-:Y:S02]  /*15260*/  MOV R37, R50 ;  /* 0x0000003200257202 */ /* 0x000fe40000000f00 */
[----:B------:R-:W-:Y:S02]  /*15270*/  MOV R38, R51 ;  /* 0x0000003300267202 */ /* 0x000fe40000000f00 */
[----:B------:R-:W-:Y:S01]  /*15280*/  LOP3.LUT R0, R208, UR10, R3, 0x96, !PT ;  /* 0x0000000ad0007c12 */ /* 0x000fe2000f8e9603 */
[----:B------:R-:W3:Y:S01]  /*15290*/  LDSM.16.MT88.4 R48, [R133+0xa800] ;  /* 0x00a800008530783b */ /* 0x000ee20000004200 */
[----:B------:R-:W-:Y:S01]  /*152a0*/  MOV R3, R2 ;  /* 0x0000000200037202 */ /* 0x000fe20000000f00 */
[----:B-----5:R-:W-:Y:S01]  /*152b0*/  HMMA.16816.F32.BF16 R104, R164, R112, R104 ;  /* 0x00000070a468723c */ /* 0x020fe20000041868 */
[----:B------:R-:W-:-:S02]  /*152c0*/  PRMT R5, R2, 0x7771, RZ ;  /* 0x0000777102057816 */ /* 0x000fc400000000ff */
[C---:B------:R-:W-:Y:S02]  /*152d0*/  PRMT R4, R2.reuse, 0x7773, RZ ;  /* 0x0000777302047816 */ /* 0x040fe400000000ff */
[----:B------:R-:W-:Y:S02]  /*152e0*/  PRMT R2, R2, 0x7772, RZ ;  /* 0x0000777202027816 */ /* 0x000fe400000000ff */
[----:B------:R-:W-:Y:S01]  /*152f0*/  LOP3.LUT R3, R3, 0xff, RZ, 0xc0, !PT ;  /* 0x000000ff03037812 */ /* 0x000fe200078ec0ff */
[----:B------:R-:W-:Y:S01]  /*15300*/  HMMA.16816.F32.BF16 R108, R164, R114, R108 ;  /* 0x00000072a46c723c */ /* 0x000fe2000004186c */
[----:B------:R-:W-:Y:S01]  /*15310*/  PRMT R9, R2, 0x5410, R4 ;  /* 0x0000541002097816 */ /* 0x000fe20000000004 */
[----:B------:R-:W-:Y:S01]  /*15320*/  FFMA.FTZ R4, R237, UR4, -R20 ;  /* 0x00000004ed047c23 */ /* 0x000fe20008010814 */
[----:B------:R-:W-:Y:S02]  /*15330*/  LOP3.LUT R2, R0, 0xffff, RZ, 0xc0, !PT ;  /* 0x0000ffff00027812 */ /* 0x000fe400078ec0ff */
[----:B------:R-:W-:-:S02]  /*15340*/  PRMT R8, R3, 0x5410, R5 ;  /* 0x0000541003087816 */ /* 0x000fc40000000005 */
[----:B------:R-:W-:Y:S01]  /*15350*/  SHF.R.U32.HI R2, RZ, 0x8, R2 ;  /* 0x00000008ff027819 */ /* 0x000fe20000011602 */
[C---:B------:R-:W-:Y:S01]  /*15360*/  HMMA.16816.F32.BF16 R120, R164.reuse, R160, R120 ;  /* 0x000000a0a478723c */ /* 0x040fe20000041878 */
[----:B------:R-:W-:Y:S02]  /*15370*/  LOP3.LUT R3, R0, 0xff, RZ, 0xc0, !PT ;  /* 0x000000ff00037812 */ /* 0x000fe400078ec0ff */
[----:B------:R-:W-:Y:S02]  /*15380*/  SHF.R.U32.HI R5, RZ, 0x18, R0 ;  /* 0x00000018ff057819 */ /* 0x000fe40000011600 */
[----:B------:R-:W-:Y:S01]  /*15390*/  PRMT R7, R3, 0x5410, R2 ;  /* 0x0000541003077816 */ /* 0x000fe20000000002 */
[----:B------:R-:W-:Y:S01]  /*153a0*/  FFMA.FTZ R3, R242, UR4, -R20 ;  /* 0x00000004f2037c23 */ /* 0x000fe20008010814 */
[----:B------:R-:W-:Y:S01]  /*153b0*/  PRMT R2, R0, 0x7632, R2 ;  /* 0x0000763200027816 */ /* 0x000fe20000000002 */
[----:B------:R-:W-:Y:S01]  /*153c0*/  HMMA.16816.F32.BF16 R156, R164, R162, R156 ;  /* 0x000000a2a49c723c */ /* 0x000fe2000004189c */
[----:B------:R-:W-:Y:S01]  /*153d0*/  MOV R224, R145 ;  /* 0x0000009100e07202 */ /* 0x000fe20000000f00 */
[----:B------:R4:W-:Y:S01]  /*153e0*/  MUFU.EX2 R13, R3 ;  /* 0x00000003000d7308 */ /* 0x0009e20000000800 */
[----:B------:R-:W-:Y:S01]  /*153f0*/  LOP3.LUT R0, R2, 0xff, RZ, 0xc0, !PT ;  /* 0x000000ff02007812 */ /* 0x000fe200078ec0ff */
[----:B------:R-:W-:Y:S01]  /*15400*/  FFMA.FTZ R2, R226, UR4, -R20 ;  /* 0x00000004e2027c23 */ /* 0x000fe20008010814 */
[----:B------:R-:W-:-:S02]  /*15410*/  MOV R184, R144 ;  /* 0x0000009000b87202 */ /* 0x000fc40000000f00 */
[----:B------:R-:W-:Y:S01]  /*15420*/  PRMT R5, R0, 0x5410, R5 ;  /* 0x0000541000057816 */ /* 0x000fe20000000005 */
[----:B------:R5:W-:Y:S01]  /*15430*/  MUFU.EX2 R22, R2 ;  /* 0x0000000200167308 */ /* 0x000be20000000800 */
[--C-:B------:R-:W-:Y:S01]  /*15440*/  FFMA.FTZ R0, R231, UR4, -R19.reuse ;  /* 0x00000004e7007c23 */ /* 0x100fe20008010813 */
[C---:B--2---:R-:W-:Y:S01]  /*15450*/  HMMA.16816.F32.BF16 R144, R164.reuse, R152, R244 ;  /* 0x00000098a490723c */ /* 0x044fe200000418f4 */
[----:B------:R-:W-:Y:S02]  /*15460*/  MOV R244, R42 ;  /* 0x0000002a00f47202 */ /* 0x000fe40000000f00 */
[----:B------:R-:W-:Y:S01]  /*15470*/  MUFU.EX2 R14, R0 ;  /* 0x00000000000e7308 */ /* 0x000fe20000000800 */
[----:B------:R-:W-:Y:S01]  /*15480*/  HSET2.LE.AND R5, R5, R12, PT ;  /* 0x0000000c05057233 */ /* 0x000fe20003803000 */
[----:B----4-:R-:W-:Y:S01]  /*15490*/  FFMA.FTZ R3, R228, UR4, -R20 ;  /* 0x00000004e4037c23 */ /* 0x010fe20008010814 */
[----:B------:R-:W-:Y:S01]  /*154a0*/  MOV R245, R43 ;  /* 0x0000002b00f57202 */ /* 0x000fe20000000f00 */
[----:B------:R2:W-:Y:S01]  /*154b0*/  MUFU.EX2 R20, R4 ;  /* 0x0000000400147308 */ /* 0x0005e20000000800 */
[----:B------:R-:W-:Y:S01]  /*154c0*/  MOV R246, R40 ;  /* 0x0000002800f67202 */ /* 0x000fe20000000f00 */
[----:B------:R-:W-:Y:S01]  /*154d0*/  HMMA.16816.F32.BF16 R148, R164, R154, R148 ;  /* 0x0000009aa494723c */ /* 0x000fe20000041894 */
[----:B------:R-:W-:Y:S01]  /*154e0*/  MOV R247, R41 ;  /* 0x0000002900f77202 */ /* 0x000fe20000000f00 */
[----:B-1----:R1:W4:Y:S01]  /*154f0*/  MUFU.EX2 R21, R3 ;  /* 0x0000000300157308 */ /* 0x0023220000000800 */
[----:B-----5:R-:W-:-:S05]  /*15500*/  FFMA.FTZ R2, R225, UR4, -R19 ;  /* 0x00000004e1027c23 */ /* 0x020fca0008010813 */
[----:B---3--:R-:W-:Y:S01]  /*15510*/  HMMA.16816.F32.BF16 R40, R164, R48, R232 ;  /* 0x00000030a428723c */ /* 0x008fe200000418e8 */
[----:B--2---:R-:W-:Y:S01]  /*15520*/  FFMA.FTZ R4, R238, UR4, -R19 ;  /* 0x00000004ee047c23 */ /* 0x004fe20008010813 */
[----:B-1----:R-:W-:-:S06]  /*15530*/  LOP3.LUT R3, R9, 0xff00ff, RZ, 0xc0, !PT ;  /* 0x00ff00ff09037812 */ /* 0x002fcc00078ec0ff */
[----:B------:R-:W-:Y:S01]  /*15540*/  HMMA.16816.F32.BF16 R44, R164, R50, R44 ;  /* 0x00000032a42c723c */ /* 0x000fe2000004182c */
[----:B------:R1:W2:Y:S01]  /*15550*/  MUFU.EX2 R9, R2 ;  /* 0x0000000200097308 */ /* 0x0002a20000000800 */
[----:B----4-:R-:W-:Y:S02]  /*15560*/  F2FP.BF16.F32.PACK_AB R0, R22, R21 ;  /* 0x000000151600723e */ /* 0x010fe400000010ff */
[----:B------:R-:W-:-:S04]  /*15570*/  HSET2.LE.AND R3, R3, R12, PT ;  /* 0x0000000c03037233 */ /* 0x000fc80003803000 */
[----:B------:R-:W-:Y:S01]  /*15580*/  HMMA.16816.F32.BF16 R56, R164, R64, R56 ;  /* 0x00000040a438723c */ /* 0x000fe20000041838 */
[----:B-1----:R-:W-:-:S07]  /*15590*/  HSET2.LE.AND R2, R8, R12, PT ;  /* 0x0000000c08027233 */ /* 0x002fce0003803000 */
[----:B------:R-:W-:Y:S01]  /*155a0*/  HMMA.16816.F32.BF16 R60, R164, R66, R60 ;  /* 0x00000042a43c723c */ /* 0x000fe2000004183c */
[----:B------:R1:W3:Y:S01]  /*155b0*/  MUFU.EX2 R8, R4 ;  /* 0x0000000400087308 */ /* 0x0002e20000000800 */
[----:B------:R-:W-:Y:S01]  /*155c0*/  LOP3.LUT R170, R0, R2, RZ, 0xc0, !PT ;  /* 0x0000000200aa7212 */ /* 0x000fe200078ec0ff */
[----:B------:R-:W-:Y:S01]  /*155d0*/  FFMA.FTZ R2, R248, R18, R186 ;  /* 0x00000012f8027223 */ /* 0x000fe200000100ba */
[----:B--2---:R-:W-:-:S04]  /*155e0*/  F2FP.BF16.F32.PACK_AB R0, R9, R14 ;  /* 0x0000000e0900723e */ /* 0x004fc800000010ff */
[----:B------:R-:W-:Y:S01]  /*155f0*/  HMMA.16816.F32.BF16 R72, R164, R80, R72 ;  /* 0x00000050a448723c */ /* 0x000fe20000041848 */
[----:B------:R-:W-:Y:S01]  /*15600*/  LOP3.LUT R171, R0, R3, RZ, 0xc0, !PT ;  /* 0x0000000300ab7212 */ /* 0x000fe200078ec0ff */
[----:B------:R-:W-:Y:S01]  /*15610*/  FFMA.FTZ R3, R251, R15, R218 ;  /* 0x0000000ffb037223 */ /* 0x000fe200000100da */
[----:B------:R-:W-:Y:S02]  /*15620*/  F2FP.BF16.F32.PACK_AB R0, R20, R13 ;  /* 0x0000000d1400723e */ /* 0x000fe400000010ff */
[----:B-1----:R-:W-:-:S03]  /*15630*/  HSET2.LE.AND R4, R7, R12, PT ;  /* 0x0000000c07047233 */ /* 0x002fc60003803000 */
[----:B------:R-:W-:Y:S02]  /*15640*/  HMMA.16816.F32.BF16 R76, R164, R82, R76 ;  /* 0x00000052a44c723c */ /* 0x000fe4000004184c */
[----:B------:R-:W-:Y:S01]  /*15650*/  LOP3.LUT R168, R0, R4, RZ, 0xc0, !PT ;  /* 0x0000000400a87212 */ /* 0x000fe200078ec0ff */
[----:B------:R-:W-:Y:S01]  /*15660*/  FFMA.FTZ R4, R250, R16, R211 ;  /* 0x00000010fa047223 */ /* 0x000fe200000100d3 */
[----:B---3--:R-:W-:-:S04]  /*15670*/  F2FP.BF16.F32.PACK_AB R0, R6, R8 ;  /* 0x000000080600723e */ /* 0x008fc800000010ff */
[----:B------:R-:W-:Y:S01]  /*15680*/  HMMA.16816.F32.BF16 R88, R164, R96, R88 ;  /* 0x00000060a458723c */ /* 0x000fe20000041858 */
[----:B------:R-:W-:Y:S01]  /*15690*/  LOP3.LUT R169, R0, R5, RZ, 0xc0, !PT ;  /* 0x0000000500a97212 */ /* 0x000fe200078ec0ff */
[----:B------:R-:W-:Y:S01]  /*156a0*/  FFMA.FTZ R0, R249, R17, R187 ;  /* 0x00000011f9007223 */ /* 0x000fe200000100bb */
[----:B------:R-:W-:-:S03]  /*156b0*/  FADD.FTZ R5, R224, R2 ;  /* 0x00000002e0057221 */ /* 0x000fc60000010000 */
        /* <DEDUP_REMOVED lines=30> */
[----:B------:R-:W-:-:S06]  /*158a0*/  FADD.FTZ R251, R10, R0 ;  /* 0x000000000afb7221 */ /* 0x000fcc0000010000 */
        /* <DEDUP_REMOVED lines=12> */
[----:B------:R-:W-:Y:S08]  /*15970*/  HMMA.16816.F32.BF16 R124, R168, R24, R124 ;  /* 0x00000018a87c723c */ /* 0x000ff0000004187c */
[-C--:B------:R-:W-:Y:S08]  /*15980*/  HMMA.16816.F32.BF16 R164, R164, R26.reuse, R180 ;  /* 0x0000001aa4a4723c */ /* 0x080ff000000418b4 */
[----:B------:R-:W-:-:S15]  /*15990*/  HMMA.16816.F32.BF16 R168, R168, R26, R172 ;  /* 0x0000001aa8a8723c */ /* 0x000fde00000418ac */
[----:B------:R-:W-:-:S05]  /*159a0*/  NOP ;  /* 0x0000000000007918 */ /* 0x000fca0000000000 */
.L_x_1267:
[----:B------:R-:W-:-:S09]  /*159b0*/  UISETP.GE.AND UP0, UPT, UR11, URZ, UPT ;  /* 0x000000ff0b00728c */ /* 0x000fd2000bf06270 */
[----:B------:R-:W-:Y:S05]  /*159c0*/  BRA.U !UP0, `(.L_x_1272) ;  /* 0x0000003508707547 */ /* 0x000fea000b800000 */
[----:B------:R-:W2:Y:S01]  /*159d0*/  LDL.LU.64 R2, [R1+0x28] ;  /* 0x0000280001027983 */ /* 0x000ea20000300a00 */
[----:B------:R-:W-:Y:S01]  /*159e0*/  IMAD.U32 R0, RZ, RZ, UR30 ;  /* 0x0000001eff007e24 */ /* 0x000fe2000f8e00ff */
[----:B------:R-:W1:Y:S01]  /*159f0*/  LDC R228, c[0x0][0x4f8] ;  /* 0x00013e00ffe47b82 */ /* 0x000e620000000800 */
[----:B------:R-:W3:Y:S01]  /*15a00*/  LDCU.64 UR6, c[0x0][0x3b8] ;  /* 0x00007700ff0677ac */ /* 0x000ee20008000a00 */
[----:B------:R-:W4:Y:S01]  /*15a10*/  S2R R223, SR_TID.X ;  /* 0x0000000000df7919 */ /* 0x000f220000002100 */
[----:B------:R-:W-:Y:S01]  /*15a20*/  VIADD R0, R0, 0x9e3779b9 ;  /* 0x9e3779b900007836 */ /* 0x000fe20000000000 */
[----:B------:R-:W-:Y:S01]  /*15a30*/  MOV R226, 0x40 ;  /* 0x0000004000e27802 */ /* 0x000fe20000000f00 */
[----:B------:R-:W5:Y:S01]  /*15a40*/  LDCU UR4, c[0x0][0x440] ;  /* 0x00008800ff0477ac */ /* 0x000f620008000800 */
[----:B------:R-:W5:Y:S01]  /*15a50*/  S2R R4, SR_CTAID.X ;  /* 0x0000000000047919 */ /* 0x000f620000002500 */
[----:B------:R-:W-:Y:S01]  /*15a60*/  IMAD.MOV.U32 R218, RZ, RZ, 0x20 ;  /* 0x00000020ffda7424 */ /* 0x000fe200078e00ff */
[----:B------:R-:W5:Y:S01]  /*15a70*/  S2UR UR14, SR_CgaCtaId ;  /* 0x00000000000e79c3 */ /* 0x000f620000008800 */
[----:B------:R-:W-:Y:S01]  /*15a80*/  IMAD.MOV.U32 R138, RZ, RZ, R132 ;  /* 0x000000ffff8a7224 */ /* 0x000fe200078e0084 */
[----:B------:R-:W5:Y:S01]  /*15a90*/  S2R R6, SR_CTAID.X ;  /* 0x0000000000067919 */ /* 0x000f620000002500 */
[----:B------:R-:W-:Y:S01]  /*15aa0*/  IMAD.MOV.U32 R137, RZ, RZ, R134 ;  /* 0x000000ffff897224 */ /* 0x000fe200078e0086 */
[----:B------:R-:W-:Y:S01]  /*15ab0*/  SEL R218, R218, 0xffffffe0, !P6 ;  /* 0xffffffe0dada7807 */ /* 0x000fe20007000000 */
[----:B------:R-:W-:Y:S01]  /*15ac0*/  IMAD.MOV.U32 R133, RZ, RZ, R136 ;  /* 0x000000ffff857224 */ /* 0x000fe200078e0088 */
[----:B------:R-:W1:Y:S01]  /*15ad0*/  LDCU UR13, c[0x0][0x440] ;  /* 0x00008800ff0d77ac */ /* 0x000e620008000800 */
[----:B------:R-:W-:Y:S01]  /*15ae0*/  VIADD R244, R216, 0xa040 ;  /* 0x0000a040d8f47836 */ /* 0x000fe20000000000 */
[----:B------:R-:W1:Y:S01]  /*15af0*/  LDC.64 R232, c[0x0][0x3c0] ;  /* 0x0000f000ffe87b82 */ /* 0x000e620000000a00 */
[----:B---3--:R-:W-:-:S02]  /*15b00*/  USHF.L.U64.HI UR9, UR6, 0x5, UR7 ;  /* 0x0000000506097899 */ /* 0x008fc40008010207 */
[----:B------:R-:W-:Y:S02]  /*15b10*/  USHF.L.U32 UR8, UR6, 0x5, URZ ;  /* 0x0000000506087899 */ /* 0x000fe400080006ff */
[----:B------:R-:W-:Y:S01]  /*15b20*/  USHF.L.U32 UR12, UR6, 0x4, URZ ;  /* 0x00000004060c7899 */ /* 0x000fe200080006ff */
[--C-:B----4-:R-:W-:Y:S01]  /*15b30*/  SHF.R.U32.HI R8, RZ, 0x5, R223.reuse ;  /* 0x00000005ff087819 */ /* 0x110fe200000116df */
[----:B------:R-:W-:Y:S01]  /*15b40*/  USHF.L.U64.HI UR7, UR6, 0x4, UR7 ;  /* 0x0000000406077899 */ /* 0x000fe20008010207 */
[----:B--2---:R-:W-:Y:S02]  /*15b50*/  LOP3.LUT R247, R3, UR31, RZ, 0x3c, !PT ;  /* 0x0000001f03f77c12 */ /* 0x004fe4000f8e3cff */
[----:B-1----:R-:W-:Y:S02]  /*15b60*/  LOP3.LUT R228, R228, 0xff, RZ, 0xc0, !PT ;  /* 0x000000ffe4e47812 */ /* 0x002fe400078ec0ff */
[C---:B------:R-:W-:Y:S02]  /*15b70*/  LOP3.LUT P0, RZ, R223.reuse, 0x2, RZ, 0xc0, !PT ;  /* 0x00000002dfff7812 */ /* 0x040fe4000780c0ff */
[----:B------:R-:W-:Y:S01]  /*15b80*/  SHF.L.U32 R224, R223, 0x6, RZ ;  /* 0x00000006dfe07819 */ /* 0x000fe200000006ff */
[----:B------:R-:W-:Y:S01]  /*15b90*/  IMAD.IADD R218, R216, 0x1, R218 ;  /* 0x00000001d8da7824 */ /* 0x000fe200078e02da */
[----:B------:R-:W-:Y:S01]  /*15ba0*/  SHF.R.U32.HI R3, RZ, 0x5, R223 ;  /* 0x00000005ff037819 */ /* 0x000fe200000116df */
[----:B------:R-:W-:Y:S01]  /*15bb0*/  UMOV UR6, 0x400 ;  /* 0x0000040000067882 */ /* 0x000fe20000000000 */
[----:B-----5:R-:W-:Y:S01]  /*15bc0*/  LEA R6, R6, R8, 0x3 ;  /* 0x0000000806067211 */ /* 0x020fe200078e18ff */
[----:B------:R-:W-:Y:S01]  /*15bd0*/  IMAD R228, R228, 0x10000, R228 ;  /* 0x00010000e4e47824 */ /* 0x000fe200078e02e4 */
[----:B------:R-:W-:Y:S01]  /*15be0*/  LOP3.LUT R225, R224, 0x400, RZ, 0xc0, !PT ;  /* 0x00000400e0e17812 */ /* 0x000fe200078ec0ff */
[----:B------:R-:W-:Y:S01]  /*15bf0*/  IMAD R4, R4, 0x8, R3 ;  /* 0x0000000804047824 */ /* 0x000fe200078e0203 */
[----:B------:R-:W-:Y:S01]  /*15c00*/  MOV R3, R135 ;  /* 0x0000008700037202 */ /* 0x000fe20000000f00 */
[----:B------:R-:W-:Y:S01]  /*15c10*/  IMAD.WIDE.U32 R6, R6, -0x326172a9, RZ ;  /* 0xcd9e8d5706067825 */ /* 0x000fe200078e00ff */
[----:B------:R-:W-:Y:S01]  /*15c20*/  SEL R222, R221, 0xffffffe0, !P0 ;  /* 0xffffffe0ddde7807 */ /* 0x000fe20004000000 */
[----:B------:R-:W-:Y:S01]  /*15c30*/  ULEA UR6, UR14, UR6, 0x18 ;  /* 0x000000060e067291 */ /* 0x000fe2000f8ec0ff */
[----:B------:R-:W-:Y:S01]  /*15c40*/  ISETP.GE.AND P1, PT, R217, UR4, PT ;  /* 0x00000004d9007c0c */ /* 0x000fe2000bf26270 */
[----:B------:R-:W-:Y:S01]  /*15c50*/  VIADD R4, R4, 0x4 ;  /* 0x0000000404047836 */ /* 0x000fe20000000000 */
[----:B------:R-:W-:Y:S01]  /*15c60*/  LOP3.LUT R246, R6, R0, RZ, 0x3c, !PT ;  /* 0x0000000006f67212 */ /* 0x000fe200078e3cff */
[----:B------:R-:W1:Y:S01]  /*15c70*/  LDCU UR4, c[0x0][0x45c] ;  /* 0x00008b80ff0477ac */ /* 0x000e620008000800 */
[----:B------:R-:W2:Y:S01]  /*15c80*/  LDL.64 R6, [R1] ;  /* 0x0000000001067983 */ /* 0x000ea20000100a00 */
[----:B------:R-:W-:-:S03]  /*15c90*/  IMAD.WIDE.U32 R4, R4, -0x326172a9, RZ ;  /* 0xcd9e8d5704047825 */ /* 0x000fc600078e00ff */
[----:B------:R-:W-:Y:S01]  /*15ca0*/  LOP3.LUT R245, R4, R0, RZ, 0x3c, !PT ;  /* 0x0000000004f57212 */ /* 0x000fe200078e3cff */
[----:B------:R-:W-:Y:S02]  /*15cb0*/  IMAD.U32 R0, RZ, RZ, UR30 ;  /* 0x0000001eff007e24 */ /* 0x000fe4000f8e00ff */
[----:B------:R-:W3:Y:S02]  /*15cc0*/  LDL.64 R4, [R1+0x8] ;  /* 0x0000080001047983 */ /* 0x000ee40000100a00 */
[----:B------:R-:W-:-:S05]  /*15cd0*/  VIADD R0, R0, 0x3c6ef372 ;  /* 0x3c6ef37200007836 */ /* 0x000fca0000000000 */
[-C--:B--2---:R-:W-:Y:S02]  /*15ce0*/  LOP3.LUT R243, R7, R0.reuse, RZ, 0x3c, !PT ;  /* 0x0000000007f37212 */ /* 0x084fe400078e3cff */
[----:B---3--:R-:W-:Y:S01]  /*15cf0*/  LOP3.LUT R242, R5, R0, RZ, 0x3c, !PT ;  /* 0x0000000005f27212 */ /* 0x008fe200078e3cff */
[----:B-1----:R-:W-:Y:S06]  /*15d00*/  BRA `(.L_x_1273) ;  /* 0x0000000000d47947 */ /* 0x002fec0003800000 */
.L_x_1275:
[----:B------:R-:W-:Y:S01]  /*15d10*/  UIADD3 UR16, UPT, UPT, UR11, -0x1, URZ ;  /* 0xffffffff0b107890 */ /* 0x000fe2000fffe0ff */
[----:B------:R-:W-:Y:S01]  /*15d20*/  ISETP.GE.AND P1, PT, R217, UR13, PT ;  /* 0x0000000dd9007c0c */ /* 0x000fe2000bf26270 */
[----:B------:R-:W-:Y:S01]  /*15d30*/  IMAD.U32 R177, RZ, RZ, UR7 ;  /* 0x00000007ffb17e24 */ /* 0x000fe2000f8e00ff */
[----:B------:R-:W-:Y:S01]  /*15d40*/  MOV R176, UR12 ;  /* 0x0000000c00b07c02 */ /* 0x000fe20008000f00 */
        /* <DEDUP_REMOVED lines=15> */
[----:B------:R-:W-:Y:S01]  /*15e40*/  IMAD.U32 R181, RZ, RZ, UR20 ;  /* 0x00000014ffb57e24 */ /* 0x000fe2000f8e00ff */
[-C--:B------:R-:W-:Y:S01]  /*15e50*/  @!P4 LEA R178, P2, R176, R230.reuse, 0x1 ;  /* 0x000000e6b0b2c211 */ /* 0x080fe200078408ff */
[----:B------:R-:W-:Y:S01]  /*15e60*/  IMAD.U32 R179, RZ, RZ, UR14 ;  /* 0x0000000effb37e24 */ /* 0x000fe2000f8e00ff */
[----:B------:R-:W-:Y:S01]  /*15e70*/  @!P1 IADD3 R175, PT, PT, R175, UR15, RZ ;  /* 0x0000000fafaf9c10 */ /* 0x000fe2000fffe0ff */
[----:B------:R-:W-:Y:S01]  /*15e80*/  @!P4 VIADD R177, R177, UR15 ;  /* 0x0000000fb1b1cc36 */ /* 0x000fe20008000000 */
[----:B------:R-:W-:Y:S02]  /*15e90*/  @!P1 LEA R190, P5, R174, R230, 0x1 ;  /* 0x000000e6aebe9211 */ /* 0x000fe400078a08ff */
[-C--:B------:R-:W-:Y:S02]  /*15ea0*/  @!P4 LEA.HI.X R181, R181, R229.reuse, R179, 0x1, P3 ;  /* 0x000000e5b5b5c211 */ /* 0x080fe400018f0cb3 */
[----:B------:R-:W-:Y:S01]  /*15eb0*/  @!P4 LEA.HI.X R179, R176, R229, R177, 0x1, P2 ;  /* 0x000000e5b0b3c211 */ /* 0x000fe200010f0cb1 */
[----:B------:R-:W-:Y:S01]  /*15ec0*/  @!P1 IMAD.MOV.U32 R177, RZ, RZ, R189 ;  /* 0x000000ffffb19224 */ /* 0x000fe200078e00bd */
[----:B------:R-:W-:Y:S02]  /*15ed0*/  @!P1 MOV R176, R191 ;  /* 0x000000bf00b09202 */ /* 0x000fe40000000f00 */
[----:B------:R-:W-:Y:S02]  /*15ee0*/  @!P1 LEA.HI.X R175, R174, R229, R175, 0x1, P5 ;  /* 0x000000e5aeaf9211 */ /* 0x000fe400028f0caf */
[----:B------:R-:W-:Y:S01]  /*15ef0*/  @!P1 MOV R174, R190 ;  /* 0x000000be00ae9202 */ /* 0x000fe20000000f00 */
        /* <DEDUP_REMOVED lines=22> */
.L_x_1273:
[C---:B------:R-:W-:Y:S01]  /*16060*/  IMAD.SHL.U32 R0, R223.reuse, 0x8, RZ ;  /* 0x00000008df007824 */ /* 0x040fe200078e00ff */
[----:B------:R-:W-:Y:S04]  /*16070*/  DEPBAR.LE SB0, 0x0 ;  /* 0x000080000000791a */ /* 0x000fe80000000000 */
[----:B------:R-:W-:Y:S01]  /*16080*/  LOP3.LUT R217, R0, 0x38, RZ, 0xc0, !PT ;  /* 0x0000003800d97812 */ /* 0x000fe200078ec0ff */
[----:B------:R-:W-:Y:S01]  /*16090*/  IMAD.SHL.U32 R0, R223, 0x20, RZ ;  /* 0x00000020df007824 */ /* 0x000fe200078e00ff */
[----:B------:R-:W-:Y:S01]  /*160a0*/  BAR.SYNC.DEFER_BLOCKING 0x0 ;  /* 0x0000000000007b1d */ /* 0x000fe20000010000 */
[----:B------:R-:W-:Y:S01]  /*160b0*/  IMAD.WIDE.U32 R6, R232, UR11, RZ ;  /* 0x0000000be8067c25 */ /* 0x000fe2000f8e00ff */
[----:B------:R-:W-:Y:S01]  /*160c0*/  LOP3.LUT R241, R217, 0x40, RZ, 0xfc, !PT ;  /* 0x00000040d9f17812 */ /* 0x000fe200078efcff */
[----:B------:R-:W-:Y:S01]  /*160d0*/  UISETP.NE.AND UP0, UPT, UR11, URZ, UPT ;  /* 0x000000ff0b00728c */ /* 0x000fe2000bf05270 */
[----:B------:R-:W-:Y:S01]  /*160e0*/  LOP3.LUT R220, R0, 0x7c00, RZ, 0xc0, !PT ;  /* 0x00007c0000dc7812 */ /* 0x000fe200078ec0ff */
[----:B------:R-:W-:Y:S01]  /*160f0*/  IMAD.SHL.U32 R5, R6, 0x20, RZ ;  /* 0x0000002006057824 */ /* 0x000fe200078e00ff */
[----:B------:R-:W-:Y:S01]  /*16100*/  ISETP.GE.AND P4, PT, R241, UR13, PT ;  /* 0x0000000df1007c0c */ /* 0x000fe2000bf86270 */
[----:B------:R-:W-:Y:S01]  /*16110*/  IMAD R7, R233, UR11, R7 ;  /* 0x0000000be9077c24 */ /* 0x000fe2000f8e0207 */
[----:B------:R-:W-:Y:S01]  /*16120*/  SHF.R.U32.HI R219, RZ, 0x1, R223 ;  /* 0x00000001ffdb7819 */ /* 0x000fe200000116df */
[----:B------:R-:W-:Y:S01]  /*16130*/  IMAD.SHL.U32 R231, R223, 0x2, RZ ;  /* 0x00000002dfe77824 */ /* 0x000fe200078e00ff */
[--C-:B------:R-:W-:Y:S02]  /*16140*/  LOP3.LUT R0, R217, 0x1c0, R224.reuse, 0xf8, !PT ;  /* 0x000001c0d9007812 */ /* 0x100fe400078ef8e0 */
[----:B------:R-:W-:Y:S02]  /*16150*/  LOP3.LUT R4, R220, 0x200, R224, 0xf8, !PT ;  /* 0x00000200dc047812 */ /* 0x000fe400078ef8e0 */
[----:B------:R-:W-:Y:S02]  /*16160*/  LOP3.LUT R2, R219, 0x8, RZ, 0xc0, !PT ;  /* 0x00000008db027812 */ /* 0x000fe400078ec0ff */
[----:B------:R-:W-:Y:S02]  /*16170*/  SHF.L.U64.HI R6, R6, 0x5, R7 ;  /* 0x0000000506067819 */ /* 0x000fe40000010207 */
[C---:B------:R-:W-:Y:S02]  /*16180*/  @!P1 LEA R12, P3, R5.reuse, R240, 0x1 ;  /* 0x000000f0050c9211 */ /* 0x040fe400078608ff */
[----:B------:R-:W-:Y:S02]  /*16190*/  LOP3.LUT R2, R4, R0, R2, 0xf6, !PT ;  /* 0x0000000004027212 */ /* 0x000fe400078ef602 */
[C---:B------:R-:W-:Y:S02]  /*161a0*/  @!P4 LEA R10, P0, R5.reuse, R240, 0x1 ;  /* 0x000000f0050ac211 */ /* 0x040fe400078008ff */
[CCC-:B------:R-:W-:Y:S01]  /*161b0*/  @!P1 LEA.HI.X R4, R5.reuse, R239.reuse, R6.reuse, 0x1, P3 ;  /* 0x000000ef05049211 */ /* 0x1c0fe200018f0c06 */
[----:B------:R-:W2:Y:S01]  /*161c0*/  LDL.64 R236, [R1] ;  /* 0x0000000001ec7983 */ /* 0x000ea20000100a00 */
[----:B------:R-:W-:Y:S02]  /*161d0*/  @!P4 LEA.HI.X R11, R5, R239, R6, 0x1, P0 ;  /* 0x000000ef050bc211 */ /* 0x000fe400000f0c06 */
[C---:B------:R-:W-:Y:S01]  /*161e0*/  LEA R7, P2, R232.reuse, R5, 0x4 ;  /* 0x00000005e8077211 */ /* 0x040fe200078420ff */
[----:B------:R-:W-:Y:S01]  /*161f0*/  @!P1 IMAD.MOV.U32 R5, RZ, RZ, R4 ;  /* 0x000000ffff059224 */ /* 0x000fe200078e0004 */
[----:B------:R-:W-:Y:S01]  /*16200*/  @!P1 MOV R4, R12 ;  /* 0x0000000c00049202 */ /* 0x000fe20000000f00 */
[----:B------:R-:W3:Y:S01]  /*16210*/  LDL.64 R234, [R1+0x8] ;  /* 0x0000080001ea7983 */ /* 0x000ee20000100a00 */
[----:B------:R-:W-:Y:S02]  /*16220*/  LEA.HI.X R9, R232, R6, R233, 0x4, P2 ;  /* 0x00000006e8097211 */ /* 0x000fe400010f24e9 */
[----:B------:R-:W-:Y:S03]  /*16230*/  LEA R8, P2, R7, R240, 0x1 ;  /* 0x000000f007087211 */ /* 0x000fe600078408ff */
[----:B------:R-:W-:Y:S01]  /*16240*/  @!PT LDS RZ, [RZ] ;  /* 0x00000000fffff984 */ /* 0x000fe20000000800 */
[----:B------:R-:W-:Y:S01]  /*16250*/  @!PT LDS RZ, [RZ] ;  /* 0x00000000fffff984 */ /* 0x000fe20000000800 */
[----:B------:R-:W-:Y:S01]  /*16260*/  @!PT LDS RZ, [RZ] ;  /* 0x00000000fffff984 */ /* 0x000fe20000000800 */
[----:B------:R1:W-:Y:S01]  /*16270*/  @!P1 LDGSTS.E.BYPASS.LTC128B.128 [R227+0xa000], desc[UR22][R4.64] ;  /* 0x0a00000004e39fae */ /* 0x0003e2000b981a16 */
[----:B------:R-:W-:Y:S02]  /*16280*/  LOP3.LUT P0, RZ, R223, 0x4, RZ, 0xc0, !PT ;  /* 0x00000004dfff7812 */ /* 0x000fe4000780c0ff */
[----:B------:R-:W-:Y:S03]  /*16290*/  LEA.HI.X R9, R7, R239, R9, 0x1, P2 ;  /* 0x000000ef07097211 */ /* 0x000fe600010f0c09 */
[----:B------:R-:W-:Y:S01]  /*162a0*/  @P1 STS.128 [R227+0xa000], RZ ;  /* 0x00a000ffe3001388 */ /* 0x000fe20000000c00 */
[----:B------:R-:W-:Y:S02]  /*162b0*/  SEL R132, R226, 0xffffffc0, !P0 ;  /* 0xffffffc0e2847807 */ /* 0x000fe40004000000 */
[----:B------:R-:W-:Y:S03]  /*162c0*/  LOP3.LUT R231, R231, 0x6, RZ, 0xc0, !PT ;  /* 0x00000006e7e77812 */ /* 0x000fe600078ec0ff */
        /* <DEDUP_REMOVED lines=13> */
[----:B------:R4:W-:Y:S01]  /*163a0*/  @!P4 LDGSTS.E.BYPASS.LTC128B.128 [R227+0xb800], desc[UR22][R8.64+0x80] ;  /* 0x0b80008008e3cfae */ /* 0x0009e2000b981a16 */
[----:B-1----:R-:W-:Y:S05]  /*163b0*/  LOP3.LUT R4, R0, 0x8, R223, 0x78, !PT ;  /* 0x0000000800047812 */ /* 0x002fea00078e78df */
[----:B------:R-:W-:Y:S01]  /*163c0*/  @P4 STS.128 [R227+0xb800], RZ ;  /* 0x00b800ffe3004388 */ /* 0x000fe20000000c00 */
[----:B------:R-:W-:Y:S01]  /*163d0*/  LEA R0, R2, UR6, 0x1 ;  /* 0x0000000602007c11 */ /* 0x000fe2000f8e08ff */
[----:B------:R-:W-:Y:S04]  /*163e0*/  IMAD R2, R4, 0x2, R225 ;  /* 0x0000000204027824 */ /* 0x000fe800078e02e1 */
[----:B------:R-:W0:Y:S01]  /*163f0*/  LDGDEPBAR ;  /* 0x00000000000079af */ /* 0x000e220000000000 */
[--C-:B------:R-:W-:Y:S02]  /*16400*/  IMAD.IADD R208, R222, 0x1, R0.reuse ;  /* 0x00000001ded07824 */ /* 0x100fe400078e0200 */
[----:B------:R-:W-:Y:S03]  /*16410*/  VIADD R135, R2, UR6 ;  /* 0x0000000602877c36 */ /* 0x000fe60008000000 */
[----:B------:R-:W-:Y:S01]  /*16420*/  LDSM.16.M88.4 R32, [R0] ;  /* 0x000000000020783b */ /* 0x000fe20000000200 */
[----:B------:R-:W-:Y:S02]  /*16430*/  IMAD.IADD R134, R132, 0x1, R0 ;  /* 0x0000000184867824 */ /* 0x000fe400078e0200 */
[C---:B------:R-:W-:Y:S01]  /*16440*/  IMAD.IADD R132, R135.reuse, 0x1, R132 ;  /* 0x0000000187847824 */ /* 0x040fe200078e0284 */
[----:B------:R-:W-:Y:S01]  /*16450*/  IADD3 R136, PT, PT, R135, R222, RZ ;  /* 0x000000de87887210 */ /* 0x000fe20007ffe0ff */
[C---:B------:R-:W-:Y:S01]  /*16460*/  IMAD.IADD R212, R222.reuse, 0x1, R134 ;  /* 0x00000001ded47824 */ /* 0x040fe200078e0286 */
[----:B------:R-:W1:Y:S02]  /*16470*/  LDSM.16.M88.4 R16, [R2+UR6+0x8000] ;  /* 0x008000060210783b */ /* 0x000e640008000200 */
[----:B------:R-:W-:Y:S04]  /*16480*/  IADD3 R135, PT, PT, R222, R132, RZ ;  /* 0x00000084de877210 */ /* 0x000fe80007ffe0ff */
[----:B------:R-:W4:Y:S06]  /*16490*/  LDSM.16.M88.4 R28, [R0+0x2000] ;  /* 0x00200000001c783b */ /* 0x000f2c0000000200 */
[----:B------:R-:W5:Y:S06]  /*164a0*/  LDSM.16.M88.4 R172, [R2+UR6+0x8800] ;  /* 0x0088000602ac783b */ /* 0x000f6c0008000200 */
[----:B------:R-:W-:Y:S06]  /*164b0*/  LDSM.16.M88.4 R176, [R208] ;  /* 0x00000000d0b0783b */ /* 0x000fec0000000200 */
[----:B------:R-:W5:Y:S06]  /*164c0*/  LDSM.16.M88.4 R180, [R136+0x8000] ;  /* 0x0080000088b4783b */ /* 0x000f6c0000000200 */
[----:B------:R-:W5:Y:S06]  /*164d0*/  LDSM.16.M88.4 R184, [R208+0x2000] ;  /* 0x00200000d0b8783b */ /* 0x000f6c0000000200 */
[----:B------:R-:W5:Y:S01]  /*164e0*/  LDSM.16.M88.4 R188, [R136+0x8800] ;  /* 0x0088000088bc783b */ /* 0x000f620000000200 */
[-C--:B-1----:R-:W-:Y:S05]  /*164f0*/  HMMA.16816.F32.BF16 R4, R32, R16.reuse, RZ ;  /* 0x000000102004723c */ /* 0x082fea00000418ff */
[----:B------:R-:W-:Y:S03]  /*16500*/  LDSM.16.M88.4 R192, [R134] ;  /* 0x0000000086c0783b */ /* 0x000fe60000000200 */
[C---:B----4-:R-:W-:Y:S03]  /*16510*/  HMMA.16816.F32.BF16 R8, R28.reuse, R16, RZ ;  /* 0x000000101c08723c */ /* 0x050fe600000418ff */
[----:B------:R-:W1:Y:S06]  /*16520*/  LDSM.16.M88.4 R196, [R132+0x8000] ;  /* 0x0080000084c4783b */ /* 0x000e6c0000000200 */
[----:B------:R-:W4:Y:S01]  /*16530*/  LDSM.16.M88.4 R200, [R134+0x2000] ;  /* 0x0020000086c8783b */ /* 0x000f220000000200 */
[-C--:B------:R-:W-:Y:S05]  /*16540*/  HMMA.16816.F32.BF16 R12, R28, R18.reuse, RZ ;  /* 0x000000121c0c723c */ /* 0x080fea00000418ff */
[----:B------:R-:W-:Y:S03]  /*16550*/  LDSM.16.M88.4 R204, [R212+0x2000] ;  /* 0x00200000d4cc783b */ /* 0x000fe60000000200 */
[C---:B------:R-:W-:Y:S08]  /*16560*/  HMMA.16816.F32.BF16 R16, R32.reuse, R18, RZ ;  /* 0x000000122010723c */ /* 0x040ff000000418ff */
[-C--:B-----5:R-:W-:Y:S08]  /*16570*/  HMMA.16816.F32.BF16 R20, R32, R172.reuse, RZ ;  /* 0x000000ac2014723c */ /* 0x0a0ff000000418ff */
[C---:B------:R-:W-:Y:S08]  /*16580*/  HMMA.16816.F32.BF16 R24, R28.reuse, R172, RZ ;  /* 0x000000ac1c18723c */ /* 0x040ff000000418ff */
[-C--:B------:R-:W-:Y:S08]  /*16590*/  HMMA.16816.F32.BF16 R28, R28, R174.reuse, RZ ;  /* 0x000000ae1c1c723c */ /* 0x080ff000000418ff */
[----:B------:R-:W-:Y:S01]  /*165a0*/  HMMA.16816.F32.BF16 R32, R32, R174, RZ ;  /* 0x000000ae2020723c */ /* 0x000fe200000418ff */
[----:B------:R-:W5:Y:S07]  /*165b0*/  LDSM.16.M88.4 R172, [R132+0x8800] ;  /* 0x0088000084ac783b */ /* 0x000f6e0000000200 */
[-C--:B------:R-:W-:Y:S08]  /*165c0*/  HMMA.16816.F32.BF16 R4, R176, R180.reuse, R4 ;  /* 0x000000b4b004723c */ /* 0x080ff00000041804 */
[C---:B------:R-:W-:Y:S08]  /*165d0*/  HMMA.16816.F32.BF16 R8, R184.reuse, R180, R8 ;  /* 0x000000b4b808723c */ /* 0x040ff00000041808 */
[-C--:B------:R-:W-:Y:S08]  /*165e0*/  HMMA.16816.F32.BF16 R12, R184, R182.reuse, R12 ;  /* 0x000000b6b80c723c */ /* 0x080ff0000004180c */
[C---:B------:R-:W-:Y:S01]  /*165f0*/  HMMA.16816.F32.BF16 R16, R176.reuse, R182, R16 ;  /* 0x000000b6b010723c */ /* 0x040fe20000041810 */
[----:B------:R-:W-:Y:S07]  /*16600*/  LDSM.16.M88.4 R180, [R212] ;  /* 0x00000000d4b4783b */ /* 0x000fee0000000200 */
[-C--:B------:R-:W-:Y:S08]  /*16610*/  HMMA.16816.F32.BF16 R20, R176, R188.reuse, R20 ;  /* 0x000000bcb014723c */ /* 0x080ff00000041814 */
[C---:B------:R-:W-:Y:S08]  /*16620*/  HMMA.16816.F32.BF16 R24, R184.reuse, R188, R24 ;  /* 0x000000bcb818723c */ /* 0x040ff00000041818 */
[-C--:B------:R-:W-:Y:S01]  /*16630*/  HMMA.16816.F32.BF16 R28, R184, R190.reuse, R28 ;  /* 0x000000beb81c723c */ /* 0x080fe2000004181c */
[----:B------:R-:W5:Y:S07]  /*16640*/  LDSM.16.M88.4 R184, [R135+0x8000] ;  /* 0x0080000087b8783b */ /* 0x000f6e0000000200 */
[----:B------:R-:W-:Y:S01]  /*16650*/  HMMA.16816.F32.BF16 R32, R176, R190, R32 ;  /* 0x000000beb020723c */ /* 0x000fe20000041820 */
[----:B------:R-:W2:Y:S06]  /*16660*/  LDSM.16.M88.4 R176, [R135+0x8800] ;  /* 0x0088000087b0783b */ /* 0x000eac0000000200 */
[----:B------:R-:W-:Y:S01]  /*16670*/  LDSM.16.M88.4 R188, [R0+0x4000] ;  /* 0x0040000000bc783b */ /* 0x000fe20000000200 */
[-C--:B-1----:R-:W-:Y:S08]  /*16680*/  HMMA.16816.F32.BF16 R4, R192, R196.reuse, R4 ;  /* 0x000000c4c004723c */ /* 0x082ff00000041804 */
[C---:B----4-:R-:W-:Y:S08]  /*16690*/  HMMA.16816.F32.BF16 R8, R200.reuse, R196, R8 ;  /* 0x000000c4c808723c */ /* 0x050ff00000041808 */
[-C--:B------:R-:W-:Y:S08]  /*166a0*/  HMMA.16816.F32.BF16 R12, R200, R198.reuse, R12 ;  /* 0x000000c6c80c723c */ /* 0x080ff0000004180c */
[C---:B------:R-:W-:Y:S01]  /*166b0*/  HMMA.16816.F32.BF16 R16, R192.reuse, R198, R16 ;  /* 0x000000c6c010723c */ /* 0x040fe20000041810 */
[----:B------:R-:W1:Y:S07]  /*166c0*/  LDSM.16.M88.4 R196, [R2+UR6+0x9000] ;  /* 0x0090000602c4783b */ /* 0x000e6e0008000200 */
[-C--:B-----5:R-:W-:Y:S08]  /*166d0*/  HMMA.16816.F32.BF16 R20, R192, R172.reuse, R20 ;  /* 0x000000acc014723c */ /* 0x0a0ff00000041814 */
[C---:B------:R-:W-:Y:S08]  /*166e0*/  HMMA.16816.F32.BF16 R24, R200.reuse, R172, R24 ;  /* 0x000000acc818723c */ /* 0x040ff00000041818 */
[-C--:B------:R-:W-:Y:S01]  /*166f0*/  HMMA.16816.F32.BF16 R28, R200, R174.reuse, R28 ;  /* 0x000000aec81c723c */ /* 0x080fe2000004181c */
[----:B------:R4:W5:Y:S07]  /*16700*/  LDSM.16.M88.4 R200, [R0+0x6000] ;  /* 0x0060000000c8783b */ /* 0x00096e0000000200 */
[----:B------:R-:W-:Y:S01]  /*16710*/  HMMA.16816.F32.BF16 R32, R192, R174, R32 ;  /* 0x000000aec020723c */ /* 0x000fe20000041820 */
[----:B------:R2:W3:Y:S06]  /*16720*/  LDSM.16.M88.4 R172, [R2+UR6+0x9800] ;  /* 0x0098000602ac783b */ /* 0x0004ec0008000200 */
[----:B------:R-:W-:Y:S01]  /*16730*/  LDSM.16.M88.4 R192, [R136+0x9000] ;  /* 0x0090000088c0783b */ /* 0x000fe20000000200 */
[-C--:B------:R-:W-:Y:S08]  /*16740*/  HMMA.16816.F32.BF16 R4, R180, R184.reuse, R4 ;  /* 0x000000b8b404723c */ /* 0x080ff00000041804 */
[C---:B------:R-:W-:Y:S04]  /*16750*/  HMMA.16816.F32.BF16 R8, R204.reuse, R184, R8 ;  /* 0x000000b8cc08723c */ /* 0x040fe80000041808 */
[----:B----4-:R-:W-:Y:S04]  /*16760*/  LOP3.LUT R0, R247, UR11, RZ, 0x3c, !PT ;  /* 0x0000000bf7007c12 */ /* 0x010fe8000f8e3cff */
[-C--:B------:R-:W-:Y:S01]  /*16770*/  HMMA.16816.F32.BF16 R12, R204, R186.reuse, R12 ;  /* 0x000000bacc0c723c */ /* 0x080fe2000004180c */
[----:B--2---:R-:W-:Y:S07]  /*16780*/  IMAD.U32 R2, RZ, RZ, UR31 ;  /* 0x0000001fff027e24 */ /* 0x004fee000f8e00ff */
[C---:B------:R-:W-:Y:S01]  /*16790*/  HMMA.16816.F32.BF16 R16, R180.reuse, R186, R16 ;  /* 0x000000bab410723c */ /* 0x040fe20000041810 */
[----:B------:R-:W2:Y:S06]  /*167a0*/  LDSM.16.M88.4 R184, [R208+0x4000] ;  /* 0x00400000d0b8783b */ /* 0x000eac0000000200 */
[----:B------:R-:W4:Y:S01]  /*167b0*/  LDSM.16.M88.4 R208, [R208+0x6000] ;  /* 0x00600000d0d0783b */ /* 0x000f220000000200 */
[-C--:B------:R-:W-:Y:S08]  /*167c0*/  HMMA.16816.F32.BF16 R20, R180, R176.reuse, R20 ;  /* 0x000000b0b414723c */ /* 0x080ff00000041814 */
[C---:B------:R-:W-:Y:S08]  /*167d0*/  HMMA.16816.F32.BF16 R24, R204.reuse, R176, R24 ;  /* 0x000000b0cc18723c */ /* 0x040ff00000041818 */
[-C--:B------:R-:W-:Y:S01]  /*167e0*/  HMMA.16816.F32.BF16 R28, R204, R178.reuse, R28 ;  /* 0x000000b2cc1c723c */ /* 0x080fe2000004181c */
[----:B------:R-:W-:Y:S07]  /*167f0*/  LDSM.16.M88.4 R204, [R134+0x6000] ;  /* 0x0060000086cc783b */ /* 0x000fee0000000200 */
[----:B------:R-:W-:Y:S01]  /*16800*/  HMMA.16816.F32.BF16 R32, R180, R178, R32 ;  /* 0x000000b2b420723c */ /* 0x000fe20000041820 */
[----:B------:R-:W4:Y:S06]  /*16810*/  LDSM.16.M88.4 R176, [R136+0x9800] ;  /* 0x0098000088b0783b */ /* 0x000f2c0000000200 */
[----:B------:R3:W-:Y:S01]  /*16820*/  LDSM.16.M88.4 R180, [R134+0x4000] ;  /* 0x0040000086b4783b */ /* 0x0007e20000000200 */
[-C--:B-1----:R-:W-:Y:S08]  /*16830*/  HMMA.16816.F32.BF16 R4, R188, R196.reuse, R4 ;  /* 0x000000c4bc04723c */ /* 0x082ff00000041804 */
[C---:B-----5:R-:W-:Y:S08]  /*16840*/  HMMA.16816.F32.BF16 R8, R200.reuse, R196, R8 ;  /* 0x000000c4c808723c */ /* 0x060ff00000041808 */
[-C--:B------:R-:W-:Y:S01]  /*16850*/  HMMA.16816.F32.BF16 R12, R200, R198.reuse, R12 ;  /* 0x000000c6c80c723c */ /* 0x080fe2000004180c */
[----:B---3--:R-:W-:Y:S07]  /*16860*/  IMAD.U32 R134, RZ, RZ, UR31 ;  /* 0x0000001fff867e24 */ /* 0x008fee000f8e00ff */
[C---:B------:R-:W-:Y:S01]  /*16870*/  HMMA.16816.F32.BF16 R16, R188.reuse, R198, R16 ;  /* 0x000000c6bc10723c */ /* 0x040fe20000041810 */
[----:B------:R-:W1:Y:S03]  /*16880*/  LDSM.16.M88.4 R196, [R132+0x9000] ;  /* 0x0090000084c4783b */ /* 0x000e660000000200 */
[----:B------:R-:W-:Y:S04]  /*16890*/  VIADD R134, R134, 0x76cf5d0a ;  /* 0x76cf5d0a86867836 */ /* 0x000fe80000000000 */
[-C--:B------:R-:W-:Y:S08]  /*168a0*/  HMMA.16816.F32.BF16 R20, R188, R172.reuse, R20 ;  /* 0x000000acbc14723c */ /* 0x080ff00000041814 */
[C---:B------:R-:W-:Y:S08]  /*168b0*/  HMMA.16816.F32.BF16 R24, R200.reuse, R172, R24 ;  /* 0x000000acc818723c */ /* 0x040ff00000041818 */
[-C--:B------:R-:W-:Y:S01]  /*168c0*/  HMMA.16816.F32.BF16 R28, R200, R174.reuse, R28 ;  /* 0x000000aec81c723c */ /* 0x080fe2000004181c */
[----:B------:R-:W-:Y:S07]  /*168d0*/  LDSM.16.M88.4 R200, [R135+0x9000] ;  /* 0x0090000087c8783b */ /* 0x000fee0000000200 */
[----:B------:R-:W-:Y:S01]  /*168e0*/  HMMA.16816.F32.BF16 R32, R188, R174, R32 ;  /* 0x000000aebc20723c */ /* 0x000fe20000041820 */
[----:B------:R3:W5:Y:S06]  /*168f0*/  LDSM.16.M88.4 R172, [R132+0x9800] ;  /* 0x0098000084ac783b */ /* 0x00076c0000000200 */
[----:B------:R-:W5:Y:S01]  /*16900*/  LDSM.16.M88.4 R188, [R212+0x4000] ;  /* 0x00400000d4bc783b */ /* 0x000f620000000200 */
[-C--:B--2---:R-:W-:Y:S05]  /*16910*/  HMMA.16816.F32.BF16 R4, R184, R192.reuse, R4 ;  /* 0x000000c0b804723c */ /* 0x084fea0000041804 */
[----:B------:R-:W2:Y:S03]  /*16920*/  LDSM.16.M88.4 R212, [R212+0x6000] ;  /* 0x00600000d4d4783b */ /* 0x000ea60000000200 */
[C---:B----4-:R-:W-:Y:S04]  /*16930*/  HMMA.16816.F32.BF16 R8, R208.reuse, R192, R8 ;  /* 0x000000c0d008723c */ /* 0x050fe80000041808 */
[----:B------:R-:W-:Y:S04]  /*16940*/  IMAD.WIDE.U32 R192, R0, -0x326172a9, RZ ;  /* 0xcd9e8d5700c07825 */ /* 0x000fe800078e00ff */
[-C--:B------:R-:W-:Y:S01]  /*16950*/  HMMA.16816.F32.BF16 R12, R208, R194.reuse, R12 ;  /* 0x000000c2d00c723c */ /* 0x080fe2000004180c */
[----:B---3--:R-:W-:Y:S02]  /*16960*/  IMAD.U32 R132, RZ, RZ, UR30 ;  /* 0x0000001eff847e24 */ /* 0x008fe4000f8e00ff */
[C---:B------:R-:W-:Y:S02]  /*16970*/  LOP3.LUT R0, R193.reuse, R246, RZ, 0x3c, !PT ;  /* 0x000000f6c1007212 */ /* 0x040fe400078e3cff */
[----:B------:R-:W-:Y:S02]  /*16980*/  LOP3.LUT R136, R193, R245, RZ, 0x3c, !PT ;  /* 0x000000f5c1887212 */ /* 0x000fe400078e3cff */
[----:B------:R-:W-:Y:S01]  /*16990*/  IADD3 R132, PT, PT, R132, -0x255992d5, RZ ;  /* 0xdaa66d2b84847810 */ /* 0x000fe20007ffe0ff */
[C---:B------:R-:W-:Y:S04]  /*169a0*/  HMMA.16816.F32.BF16 R16, R184.reuse, R194, R16 ;  /* 0x000000c2b810723c */ /* 0x040fe80000041810 */
[C---:B------:R-:W-:Y:S02]  /*169b0*/  LOP3.LUT R194, R192.reuse, R243, RZ, 0x3c, !PT ;  /* 0x000000f3c0c27212 */ /* 0x040fe400078e3cff */
[----:B------:R-:W-:Y:S02]  /*169c0*/  LOP3.LUT R192, R192, R242, RZ, 0x3c, !PT ;  /* 0x000000f2c0c07212 */ /* 0x000fe400078e3cff */
[-C--:B------:R-:W-:Y:S03]  /*169d0*/  HMMA.16816.F32.BF16 R20, R184, R176.reuse, R20 ;  /* 0x000000b0b814723c */ /* 0x080fe60000041814 */
[----:B------:R-:W-:Y:S04]  /*169e0*/  IMAD.WIDE.U32 R194, R194, -0x2daee0ad, RZ ;  /* 0xd2511f53c2c27825 */ /* 0x000fe800078e00ff */
[----:B------:R-:W-:Y:S01]  /*169f0*/  IMAD.WIDE.U32 R192, R192, -0x2daee0ad, RZ ;  /* 0xd2511f53c0c07825 */ /* 0x000fe200078e00ff */
[C---:B------:R-:W-:Y:S08]  /*16a00*/  HMMA.16816.F32.BF16 R24, R208.reuse, R176, R24 ;  /* 0x000000b0d018723c */ /* 0x040ff00000041818 */
[-C--:B------:R-:W-:Y:S01]  /*16a10*/  HMMA.16816.F32.BF16 R28, R208, R178.reuse, R28 ;  /* 0x000000b2d01c723c */ /* 0x080fe2000004181c */
[----:B------:R-:W3:Y:S06]  /*16a20*/  LDL.64 R208, [R1+0x10] ;  /* 0x0000100001d07983 */ /* 0x000eec0000100a00 */
[----:B------:R-:W4:Y:S01]  /*16a30*/  LDL.64 R210, [R1+0x18] ;  /* 0x0000180001d27983 */ /* 0x000f220000100a00 */
[----:B------:R-:W-:Y:S05]  /*16a40*/  HMMA.16816.F32.BF16 R32, R184, R178, R32 ;  /* 0x000000b2b820723c */ /* 0x000fea0000041820 */
[----:B------:R5:W2:Y:S03]  /*16a50*/  LDSM.16.M88.4 R176, [R135+0x9800] ;  /* 0x0098000087b0783b */ /* 0x000aa60000000200 */
[----:B------:R-:W-:Y:S04]  /*16a60*/  DEPBAR.LE SB0, 0x0 ;  /* 0x000080000000791a */ /* 0x000fe80000000000 */
[----:B------:R-:W-:Y:S01]  /*16a70*/  IMAD.U32 R186, RZ, RZ, UR31 ;  /* 0x0000001fffba7e24 */ /* 0x000fe2000f8e00ff */
[----:B------:R-:W-:Y:S01]  /*16a80*/  BAR.SYNC.DEFER_BLOCKING 0x0 ;  /* 0x0000000000007b1d */ /* 0x000fe20000010000 */
[-C--:B-1----:R-:W-:Y:S05]  /*16a90*/  HMMA.16816.F32.BF16 R4, R180, R196.reuse, R4 ;  /* 0x000000c4b404723c */ /* 0x082fea0000041804 */
[----:B------:R-:W-:Y:S03]  /*16aa0*/  VIADD R186, R186, 0xed9eba14 ;  /* 0xed9eba14baba7836 */ /* 0x000fe60000000000 */
[C---:B------:R-:W-:Y:S08]  /*16ab0*/  HMMA.16816.F32.BF16 R8, R204.reuse, R196, R8 ;  /* 0x000000c4cc08723c */ /* 0x040ff00000041808 */
[-C--:B------:R-:W-:Y:S01]  /*16ac0*/  HMMA.16816.F32.BF16 R12, R204, R198.reuse, R12 ;  /* 0x000000c6cc0c723c */ /* 0x080fe2000004180c */
[----:B-----5:R-:W-:Y:S07]  /*16ad0*/  IMAD.U32 R135, RZ, RZ, UR11 ;  /* 0x0000000bff877e24 */ /* 0x020fee000f8e00ff */
[C---:B------:R-:W-:Y:S08]  /*16ae0*/  HMMA.16816.F32.BF16 R16, R180.reuse, R198, R16 ;  /* 0x000000c6b410723c */ /* 0x040ff00000041810 */
[-C--:B------:R-:W-:Y:S08]  /*16af0*/  HMMA.16816.F32.BF16 R20, R180, R172.reuse, R20 ;  /* 0x000000acb414723c */ /* 0x080ff00000041814 */
[C---:B------:R-:W-:Y:S01]  /*16b00*/  HMMA.16816.F32.BF16 R24, R204.reuse, R172, R24 ;  /* 0x000000accc18723c */ /* 0x040fe20000041818 */
[----:B------:R-:W-:Y:S05]  /*16b10*/  MOV R173, UR31 ;  /* 0x0000001f00ad7c02 */ /* 0x000fea0008000f00 */
[----:B------:R-:W-:Y:S02]  /*16b20*/  VIADD R173, R173, 0xa9066899 ;  /* 0xa9066899adad7836 */ /* 0x000fe40000000000 */
[-C--:B------:R-:W-:Y:S08]  /*16b30*/  HMMA.16816.F32.BF16 R28, R204, R174.reuse, R28 ;  /* 0x000000aecc1c723c */ /* 0x080ff0000004181c */
[----:B------:R-:W-:Y:S04]  /*16b40*/  HMMA.16816.F32.BF16 R32, R180, R174, R32 ;  /* 0x000000aeb420723c */ /* 0x000fe80000041820 */
[----:B------:R-:W-:Y:S01]  /*16b50*/  IMAD.WIDE.U32 R174, R0, -0x2daee0ad, RZ ;  /* 0xd2511f5300ae7825 */ /* 0x000fe200078e00ff */
[----:B------:R-:W-:Y:S03]  /*16b60*/  IADD3 R0, PT, PT, R2, 0x32370b8f, RZ ;  /* 0x32370b8f02007810 */ /* 0x000fe60007ffe0ff */
[-C--:B------:R-:W-:Y:S01]  /*16b70*/  HMMA.16816.F32.BF16 R4, R188, R200.reuse, R4 ;  /* 0x000000c8bc04723c */ /* 0x080fe20000041804 */
[----:B------:R-:W-:Y:S04]  /*16b80*/  IMAD.U32 R2, RZ, RZ, UR30 ;  /* 0x0000001eff027e24 */ /* 0x000fe8000f8e00ff */
[----:B------:R-:W-:Y:S01]  /*16b90*/  LOP3.LUT R139, R0, R174, R195, 0x96, !PT ;  /* 0x000000ae008b7212 */ /* 0x000fe200078e96c3 */
[----:B------:R-:W-:Y:S02]  /*16ba0*/  VIADD R2, R2, 0x78dde6e4 ;  /* 0x78dde6e402027836 */ /* 0x000fe40000000000 */
[C---:B--2---:R-:W-:Y:S08]  /*16bb0*/  HMMA.16816.F32.BF16 R8, R212.reuse, R200, R8 ;  /* 0x000000c8d408723c */ /* 0x044ff00000041808 */
[-C--:B------:R-:W-:Y:S08]  /*16bc0*/  HMMA.16816.F32.BF16 R12, R212, R202.reuse, R12 ;  /* 0x000000cad40c723c */ /* 0x080ff0000004180c */
[C---:B------:R-:W-:Y:S04]  /*16bd0*/  HMMA.16816.F32.BF16 R16, R188.reuse, R202, R16 ;  /* 0x000000cabc10723c */ /* 0x040fe80000041810 */
[----:B------:R-:W-:Y:S04]  /*16be0*/  IMAD.WIDE.U32 R202, R139, -0x326172a9, RZ ;  /* 0xcd9e8d578bca7825 */ /* 0x000fe800078e00ff */
[-C--:B------:R-:W-:Y:S08]  /*16bf0*/  HMMA.16816.F32.BF16 R20, R188, R176.reuse, R20 ;  /* 0x000000b0bc14723c */ /* 0x080ff00000041814 */
[C---:B------:R-:W-:Y:S08]  /*16c00*/  HMMA.16816.F32.BF16 R24, R212.reuse, R176, R24 ;  /* 0x000000b0d418723c */ /* 0x040ff00000041818 */
[-C--:B------:R-:W-:Y:S08]  /*16c10*/  HMMA.16816.F32.BF16 R28, R212, R178.reuse, R28 ;  /* 0x000000b2d41c723c */ /* 0x080ff0000004181c */
[----:B------:R-:W-:Y:S04]  /*16c20*/  HMMA.16816.F32.BF16 R32, R188, R178, R32 ;  /* 0x000000b2bc20723c */ /* 0x000fe80000041820 */
[-C--:B---3--:R-:W-:Y:S01]  /*16c30*/  LOP3.LUT R172, R208, R134.reuse, R175, 0x96, !PT ;  /* 0x00000086d0ac7212 */ /* 0x088fe200078e96af */
[----:B------:R-:W-:Y:S04]  /*16c40*/  IMAD.WIDE.U32 R174, R136, -0x2daee0ad, RZ ;  /* 0xd2511f5388ae7825 */ /* 0x000fe800078e00ff */
[----:B------:R-:W-:Y:S01]  /*16c50*/  IMAD.WIDE.U32 R176, R172, -0x326172a9, RZ ;  /* 0xcd9e8d57acb07825 */ /* 0x000fe200078e00ff */
[----:B----4-:R-:W-:Y:S02]  /*16c60*/  LOP3.LUT R172, R210, R134, R175, 0x96, !PT ;  /* 0x00000086d2ac7212 */ /* 0x010fe400078e96af */
[----:B------:R-:W-:Y:S01]  /*16c70*/  LOP3.LUT R134, R0, R174, R193, 0x96, !PT ;  /* 0x000000ae00867212 */ /* 0x000fe200078e96c1 */
[----:B------:R-:W-:Y:S01]  /*16c80*/  IMAD R0, R135, 0x20, R231 ;  /* 0x0000002087007824 */ /* 0x000fe200078e02e7 */
[----:B------:R-:W-:Y:S01]  /*16c90*/  LOP3.LUT R184, R236, R132, R177, 0x96, !PT ;  /* 0x00000084ecb87212 */ /* 0x000fe200078e96b1 */
[----:B------:R-:W-:Y:S01]  /*16ca0*/  IMAD.WIDE.U32 R174, R172, -0x326172a9, RZ ;  /* 0xcd9e8d57acae7825 */ /* 0x000fe200078e00ff */
[----:B------:R-:W-:Y:S02]  /*16cb0*/  LOP3.LUT R177, R2, R176, R203, 0x96, !PT ;  /* 0x000000b002b17212 */ /* 0x000fe400078e96cb */
[C---:B------:R-:W-:Y:S01]  /*16cc0*/  IADD3 R139, PT, PT, R0.reuse, 0x1, RZ ;  /* 0x00000001008b7810 */ /* 0x040fe20007ffe0ff */
[C---:B------:R-:W-:Y:S01]  /*16cd0*/  VIADD R136, R0.reuse, 0x8 ;  /* 0x0000000800887836 */ /* 0x040fe20000000000 */
[----:B------:R-:W-:Y:S01]  /*16ce0*/  I2FP.F32.U32 R172, R0 ;  /* 0x0000000000ac7245 */ /* 0x000fe20000201000 */
[----:B------:R-:W-:Y:S01]  /*16cf0*/  VIADD R135, R0, 0x9 ;  /* 0x0000000900877836 */ /* 0x000fe20000000000 */
[----:B------:R-:W-:Y:S01]  /*16d00*/  I2FP.F32.U32 R139, R139 ;  /* 0x0000008b008b7245 */ /* 0x000fe20000201000 */
[----:B------:R-:W-:Y:S01]  /*16d10*/  IMAD.WIDE.U32 R200, R134, -0x326172a9, RZ ;  /* 0xcd9e8d5786c87825 */ /* 0x000fe200078e00ff */
[----:B------:R-:W-:Y:S02]  /*16d20*/  LOP3.LUT R182, R234, R132, R175, 0x96, !PT ;  /* 0x00000084eab67212 */ /* 0x000fe400078e96af */
[----:B------:R-:W-:Y:S01]  /*16d30*/  I2FP.F32.U32 R136, R136 ;  /* 0x0000008800887245 */ /* 0x000fe20000201000 */
[----:B------:R-:W-:Y:S01]  /*16d40*/  VIADD R132, R0, 0x10 ;  /* 0x0000001000847836 */ /* 0x000fe20000000000 */
[----:B------:R-:W-:Y:S01]  /*16d50*/  I2FP.F32.U32 R135, R135 ;  /* 0x0000008700877245 */ /* 0x000fe20000201000 */
[----:B------:R-:W-:Y:S01]  /*16d60*/  FFMA.FTZ R4, R172, UR5, R4 ;  /* 0x00000005ac047c23 */ /* 0x000fe20008010004 */
[----:B------:R-:W-:Y:S01]  /*16d70*/  IADD3 R134, PT, PT, R0, 0x11, RZ ;  /* 0x0000001100867810 */ /* 0x000fe20007ffe0ff */
[C---:B------:R-:W-:Y:S01]  /*16d80*/  FFMA.FTZ R5, R139.reuse, UR5, R5 ;  /* 0x000000058b057c23 */ /* 0x040fe20008010005 */
[----:B------:R-:W-:Y:S01]  /*16d90*/  LOP3.LUT R176, R2, R174, R201, 0x96, !PT ;  /* 0x000000ae02b07212 */ /* 0x000fe200078e96c9 */
[----:B------:R-:W-:Y:S01]  /*16da0*/  FFMA.FTZ R6, R172, UR5, R6 ;  /* 0x00000005ac067c23 */ /* 0x000fe20008010006 */
[----:B------:R-:W-:Y:S01]  /*16db0*/  I2FP.F32.U32 R132, R132 ;  /* 0x0000008400847245 */ /* 0x000fe20000201000 */
[----:B------:R-:W-:Y:S01]  /*16dc0*/  FFMA.FTZ R7, R139, UR5, R7 ;  /* 0x000000058b077c23 */ /* 0x000fe20008010007 */
[----:B------:R-:W-:Y:S01]  /*16dd0*/  I2FP.F32.U32 R134, R134 ;  /* 0x0000008600867245 */ /* 0x000fe20000201000 */
[C---:B------:R-:W-:Y:S01]  /*16de0*/  VIADD R2, R0.reuse, 0x18 ;  /* 0x0000001800027836 */ /* 0x040fe20000000000 */
[----:B------:R-:W-:Y:S01]  /*16df0*/  FMNMX3.FTZ R175, R3, R4, R5, !PT ;  /* 0x0000000403af7276 */ /* 0x000fe20007810005 */
[----:B------:R-:W-:Y:S01]  /*16e00*/  VIADD R0, R0, 0x19 ;  /* 0x0000001900007836 */ /* 0x000fe20000000000 */
[----:B------:R-:W-:Y:S01]  /*16e10*/  FMNMX3.FTZ R174, R133, R6, R7, !PT ;  /* 0x0000000685ae7276 */ /* 0x000fe20007810007 */
[----:B------:R-:W-:Y:S01]  /*16e20*/  FFMA.FTZ R16, R136, UR5, R16 ;  /* 0x0000000588107c23 */ /* 0x000fe20008010010 */
[----:B------:R-:W-:Y:S01]  /*16e30*/  I2FP.F32.U32 R2, R2 ;  /* 0x0000000200027245 */ /* 0x000fe20000201000 */
[----:B------:R-:W-:Y:S01]  /*16e40*/  IMAD.WIDE.U32 R184, R184, -0x2daee0ad, RZ ;  /* 0xd2511f53b8b87825 */ /* 0x000fe200078e00ff */
[----:B------:R-:W-:Y:S03]  /*16e50*/  I2FP.F32.U32 R0, R0 ;  /* 0x0000000000007245 */ /* 0x000fe60000201000 */
[C---:B------:R-:W-:Y:S01]  /*16e60*/  FFMA.FTZ R17, R135.reuse, UR5, R17 ;  /* 0x0000000587117c23 */ /* 0x040fe20008010011 */
[----:B------:R-:W-:Y:S01]  /*16e70*/  FFMA.FTZ R18, R136, UR5, R18 ;  /* 0x0000000588127c23 */ /* 0x000fe20008010012 */
[----:B------:R-:W-:Y:S01]  /*16e80*/  FFMA.FTZ R19, R135, UR5, R19 ;  /* 0x0000000587137c23 */ /* 0x000fe20008010013 */
[----:B------:R-:W-:Y:S01]  /*16e90*/  FFMA.FTZ R20, R132, UR5, R20 ;  /* 0x0000000584147c23 */ /* 0x000fe20008010014 */
[----:B------:R-:W-:Y:S01]  /*16ea0*/  FFMA.FTZ R21, R134, UR5, R21 ;  /* 0x0000000586157c23 */ /* 0x000fe20008010015 */
[----:B------:R-:W-:Y:S01]  /*16eb0*/  FMNMX3.FTZ R175, R175, R16, R17, !PT ;  /* 0x00000010afaf7276 */ /* 0x000fe20007810011 */
[----:B------:R-:W-:Y:S01]  /*16ec0*/  IMAD.WIDE.U32 R182, R182, -0x2daee0ad, RZ ;  /* 0xd2511f53b6b67825 */ /* 0x000fe200078e00ff */
[----:B------:R-:W-:Y:S02]  /*16ed0*/  FMNMX3.FTZ R174, R174, R18, R19, !PT ;  /* 0x00000012aeae7276 */ /* 0x000fe40007810013 */
[----:B------:R-:W-:Y:S01]  /*16ee0*/  FMNMX3.FTZ R187, R175, R20, R21, !PT ;  /* 0x00000014afbb7276 */ /* 0x000fe20007810015 */
[----:B------:R-:W-:Y:S04]  /*16ef0*/  IMAD.WIDE.U32 R196, R177, -0x2daee0ad, RZ ;  /* 0xd2511f53b1c47825 */ /* 0x000fe800078e00ff */
[----:B------:R-:W-:Y:S01]  /*16f00*/  FFMA.FTZ R22, R132, UR5, R22 ;  /* 0x0000000584167c23 */ /* 0x000fe20008010016 */
[----:B------:R-:W-:Y:S01]  /*16f10*/  FFMA.FTZ R23, R134, UR5, R23 ;  /* 0x0000000586177c23 */ /* 0x000fe20008010017 */
        /* <DEDUP_REMOVED lines=8> */
[----:B------:R-:W-:Y:S06]  /*16fa0*/  BRA.U.ANY UP0, `(.L_x_1275) ;  /* 0xffffffed00587547 */ /* 0x000fec000b93ffff */
.L_x_1274:
[----:B-1----:R-:W1:Y:S01]  /*16fb0*/  SHFL.BFLY PT, R175, R187, 0x2, 0x1f ;  /* 0x0c401f00bbaf7f89 */ /* 0x002e6200000e0000 */
[----:B------:R-:W-:Y:S01]  /*16fc0*/  FFMA.FTZ R8, R172, UR5, R8 ;  /* 0x00000005ac087c23 */ /* 0x000fe20008010008 */
[----:B------:R-:W-:Y:S01]  /*16fd0*/  FFMA.FTZ R9, R139, UR5, R9 ;  /* 0x000000058b097c23 */ /* 0x000fe20008010009 */
[----:B------:R-:W-:Y:S05]  /*16fe0*/  FFMA.FTZ R30, R2, UR5, R30 ;  /* 0x00000005021e7c23 */ /* 0x000fea000801001e */
[----:B------:R-:W2:Y:S01]  /*16ff0*/  SHFL.BFLY PT, R174, R188, 0x2, 0x1f ;  /* 0x0c401f00bcae7f89 */ /* 0x000ea200000e0000 */
[----:B------:R-:W-:Y:S01]  /*17000*/  FFMA.FTZ R12, R136, UR5, R12 ;  /* 0x00000005880c7c23 */ /* 0x000fe2000801000c */
[----:B------:R-:W-:Y:S01]  /*17010*/  FFMA.FTZ R13, R135, UR5, R13 ;  /* 0x00000005870d7c23 */ /* 0x000fe2000801000d */
[----:B------:R-:W-:Y:S01]  /*17020*/  FFMA.FTZ R28, R2, UR5, R28 ;  /* 0x00000005021c7c23 */ /* 0x000fe2000801001c */
[----:B------:R-:W-:Y:S01]  /*17030*/  FMNMX3.FTZ R2, R137, R8, R9, !PT ;  /* 0x0000000889027276 */ /* 0x000fe20007810009 */
        /* <DEDUP_REMOVED lines=10> */
[----:B------:R-:W-:Y:S01]  /*170e0*/  FMNMX3.FTZ R132, R138, R10, R11, !PT ;  /* 0x0000000a8a847276 */ /* 0x000fe2000781000b */
[----:B------:R-:W-:Y:S01]  /*170f0*/  FFMA.FTZ R31, R0, UR5, R31 ;  /* 0x00000005001f7c23 */ /* 0x000fe2000801001f */
[----:B------:R-:W-:Y:S01]  /*17100*/  FMNMX3.FTZ R135, R2, R28, R29, !PT ;  /* 0x0000001c02877276 */ /* 0x000fe2000781001d */
[----:B------:R-:W-:Y:S01]  /*17110*/  FFMA.FTZ R27, R134, UR5, R27 ;  /* 0x00000005861b7c23 */ /* 0x000fe2000801001b */
[----:B------:R-:W-:Y:S01]  /*17120*/  FMNMX3.FTZ R0, R132, R14, R15, !PT ;  /* 0x0000000e84007276 */ /* 0x000fe2000781000f */
[----:B------:R-:W-:Y:S01]  /*17130*/  UISETP.NE.AND UP0, UPT, UR11, URZ, UPT ;  /* 0x000000ff0b00728c */ /* 0x000fe2000bf05270 */
[----:B------:R-:W-:Y:S01]  /*17140*/  LOP3.LUT R184, R173, R184, R197, 0x96, !PT ;  /* 0x000000b8adb87212 */ /* 0x000fe200078e96c5 */
[----:B------:R-:W-:Y:S01]  /*17150*/  UIADD3 UR11, UPT, UPT, UR11, -0x1, URZ ;  /* 0xffffffff0b0b7890 */ /* 0x000fe2000fffe0ff */
[----:B------:R-:W-:Y:S02]  /*17160*/  LOP3.LUT R194, R186, R194, R185, 0x96, !PT ;  /* 0x000000c2bac27212 */ /* 0x000fe400078e96b9 */
[----:B-1----:R-:W-:Y:S01]  /*17170*/  FMNMX.FTZ R136, R187, R175, !PT ;  /* 0x000000afbb887209 */ /* 0x002fe20007810000 */
[----:B------:R-:W-:Y:S01]  /*17180*/  IMAD.WIDE.U32 R184, R184, -0x326172a9, RZ ;  /* 0xcd9e8d57b8b87825 */ /* 0x000fe200078e00ff */
[----:B--2---:R-:W-:Y:S02]  /*17190*/  FMNMX.FTZ R139, R188, R174, !PT ;  /* 0x000000aebc8b7209 */ /* 0x004fe40007810000 */
[----:B------:R-:W1:Y:S01]  /*171a0*/  SHFL.BFLY PT, R174, R135, 0x2, 0x1f ;  /* 0x0c401f0087ae7f89 */ /* 0x000e6200000e0000 */
[----:B------:R-:W-:Y:S01]  /*171b0*/  FMNMX3.FTZ R0, R0, R26, R27, !PT ;  /* 0x0000001a00007276 */ /* 0x000fe2000781001b */
[----:B------:R-:W-:Y:S01]  /*171c0*/  IMAD.WIDE.U32 R194, R194, -0x326172a9, RZ ;  /* 0xcd9e8d57c2c27825 */ /* 0x000fe200078e00ff */
[----:B------:R-:W-:Y:S05]  /*171d0*/  MOV R132, UR30 ;  /* 0x0000001e00847c02 */ /* 0x000fea0008000f00 */
[----:B------:R-:W2:Y:S01]  /*171e0*/  SHFL.BFLY PT, R175, R136, 0x1, 0x1f ;  /* 0x0c201f0088af7f89 */ /* 0x000ea200000e0000 */
[----:B------:R-:W-:Y:S02]  /*171f0*/  LOP3.LUT R173, R173, R182, R199, 0x96, !PT ;  /* 0x000000b6adad7212 */ /* 0x000fe400078e96c7 */
[----:B------:R-:W-:Y:S05]  /*17200*/  FMNMX3.FTZ R0, R0, R30, R31, !PT ;  /* 0x0000001e00007276 */ /* 0x000fea000781001f */
[----:B------:R-:W-:Y:S01]  /*17210*/  SHFL.BFLY PT, R176, R139, 0x1, 0x1f ;  /* 0x0c201f008bb07f89 */ /* 0x000fe200000e0000 */
[----:B------:R-:W-:Y:S01]  /*17220*/  IADD3 R132, PT, PT, R132, -0x4ab325aa, RZ ;  /* 0xb54cda5684847810 */ /* 0x000fe20007ffe0ff */
[----:B------:R-:W-:Y:S01]  /*17230*/  IMAD.WIDE.U32 R172, R173, -0x326172a9, RZ ;  /* 0xcd9e8d57adac7825 */ /* 0x000fe200078e00ff */
[----:B------:R-:W-:Y:S05]  /*17240*/  LOP3.LUT R186, R186, R192, R183, 0x96, !PT ;  /* 0x000000c0baba7212 */ /* 0x000fea00078e96b7 */
[----:B------:R-:W3:Y:S01]  /*17250*/  SHFL.BFLY PT, R2, R0, 0x2, 0x1f ;  /* 0x0c401f0000027f89 */ /* 0x000ee200000e0000 */
[----:B------:R-:W-:Y:S02]  /*17260*/  LOP3.LUT R134, R132, R194, R185, 0x96, !PT ;  /* 0x000000c284867212 */ /* 0x000fe400078e96b9 */
[----:B------:R-:W-:Y:S01]  /*17270*/  PRMT R178, R172, 0x7771, RZ ;  /* 0x00007771acb27816 */ /* 0x000fe200000000ff */
[----:B------:R-:W-:Y:S01]  /*17280*/  IMAD.WIDE.U32 R188, R186, -0x326172a9, RZ ;  /* 0xcd9e8d57babc7825 */ /* 0x000fe200078e00ff */
[----:B------:R-:W-:Y:S02]  /*17290*/  MOV R177, R172 ;  /* 0x000000ac00b17202 */ /* 0x000fe40000000f00 */
[C---:B------:R-:W-:Y:S02]  /*172a0*/  PRMT R182, R172.reuse, 0x7773, RZ ;  /* 0x00007773acb67816 */ /* 0x040fe400000000ff */
[----:B------:R-:W-:Y:S02]  /*172b0*/  PRMT R181, R172, 0x7772, RZ ;  /* 0x00007772acb57816 */ /* 0x000fe400000000ff */
[----:B------:R-:W-:Y:S02]  /*172c0*/  LOP3.LUT R172, R134, 0xffff, RZ, 0xc0, !PT ;  /* 0x0000ffff86ac7812 */ /* 0x000fe400078ec0ff */
[----:B------:R-:W-:Y:S02]  /*172d0*/  LOP3.LUT R132, R132, R188, R173, 0x96, !PT ;  /* 0x000000bc84847212 */ /* 0x000fe400078e96ad */
[----:B------:R-:W-:Y:S02]  /*172e0*/  LOP3.LUT R177, R177, 0xff, RZ, 0xc0, !PT ;  /* 0x000000ffb1b17812 */ /* 0x000fe400078ec0ff */
[----:B------:R-:W-:Y:S02]  /*172f0*/  LOP3.LUT R173, R134, 0xff, RZ, 0xc0, !PT ;  /* 0x000000ff86ad7812 */ /* 0x000fe400078ec0ff */
[----:B------:R-:W-:Y:S02]  /*17300*/  SHF.R.U32.HI R172, RZ, 0x8, R172 ;  /* 0x00000008ffac7819 */ /* 0x000fe400000116ac */
[----:B------:R-:W-:Y:S02]  /*17310*/  PRMT R188, R181, 0x5410, R182 ;  /* 0x00005410b5bc7816 */ /* 0x000fe400000000b6 */
[----:B------:R-:W-:Y:S02]  /*17320*/  PRMT R182, R177, 0x5410, R178 ;  /* 0x00005410b1b67816 */ /* 0x000fe400000000b2 */
[----:B------:R-:W-:Y:S02]  /*17330*/  PRMT R178, R173, 0x5410, R172 ;  /* 0x00005410adb27816 */ /* 0x000fe400000000ac */
[----:B-1----:R-:W-:Y:S02]  /*17340*/  FMNMX.FTZ R172, R135, R174, !PT ;  /* 0x000000ae87ac7209 */ /* 0x002fe40007810000 */
[----:B--2---:R-:W-:Y:S02]  /*17350*/  FMNMX.FTZ R135, R136, R175, !PT ;  /* 0x000000af88877209 */ /* 0x004fe40007810000 */
[C---:B------:R-:W-:Y:S01]  /*17360*/  PRMT R183, R184.reuse, 0x7771, RZ ;  /* 0x00007771b8b77816 */ /* 0x040fe200000000ff */
[----:B------:R-:W1:Y:S01]  /*17370*/  SHFL.BFLY PT, R177, R172, 0x1, 0x1f ;  /* 0x0c201f00acb17f89 */ /* 0x000e6200000e0000 */
[----:B------:R-:W-:Y:S01]  /*17380*/  MOV R179, R184 ;  /* 0x000000b800b37202 */ /* 0x000fe20000000f00 */
[C---:B------:R-:W-:Y:S01]  /*17390*/  FADD.FTZ R3, -R135.reuse, R3 ;  /* 0x0000000387037221 */ /* 0x040fe20000010100 */
[C---:B------:R-:W-:Y:S02]  /*173a0*/  PRMT R185, R184.reuse, 0x7773, RZ ;  /* 0x00007773b8b97816 */ /* 0x040fe400000000ff */
[----:B------:R-:W-:Y:S01]  /*173b0*/  PRMT R180, R184, 0x7772, RZ ;  /* 0x00007772b8b47816 */ /* 0x000fe200000000ff */
[C---:B------:R-:W-:Y:S01]  /*173c0*/  FMUL.FTZ R184, R135.reuse, UR4 ;  /* 0x0000000487b87c20 */ /* 0x040fe20008410000 */
[----:B------:R-:W-:Y:S01]  /*173d0*/  FSETP.NEU.FTZ.AND P2, PT, R135, -INF , PT ;  /* 0xff8000008700780b */ /* 0x000fe20003f5d000 */
[----:B------:R-:W-:Y:S01]  /*173e0*/  FMUL.FTZ R3, R3, UR4 ;  /* 0x0000000403037c20 */ /* 0x000fe20008410000 */
[----:B---3--:R-:W-:Y:S02]  /*173f0*/  FMNMX.FTZ R0, R0, R2, !PT ;  /* 0x0000000200007209 */ /* 0x008fe40007810000 */
[----:B------:R-:W-:Y:S02]  /*17400*/  FSEL R184, R184, RZ, P2 ;  /* 0x000000ffb8b87208 */ /* 0x000fe40001000000 */
[----:B------:R-:W-:Y:S02]  /*17410*/  FMNMX.FTZ R136, R139, R176, !PT ;  /* 0x000000b08b887209 */ /* 0x000fe40007810000 */
[----:B------:R-:W-:Y:S01]  /*17420*/  PRMT R139, R134, 0x7632, R139 ;  /* 0x00007632868b7816 */ /* 0x000fe2000000008b */
[----:B------:R-:W-:Y:S01]  /*17430*/  FFMA.FTZ R16, R16, UR4, -R184 ;  /* 0x0000000410107c23 */ /* 0x000fe200080108b8 */
[----:B------:R-:W-:Y:S01]  /*17440*/  SHF.R.U32.HI R175, RZ, 0x18, R134 ;  /* 0x00000018ffaf7819 */ /* 0x000fe20000011686 */
[----:B------:R-:W-:Y:S01]  /*17450*/  FADD.FTZ R2, -R136, R133 ;  /* 0x0000008588027221 */ /* 0x000fe20000010100 */
[----:B------:R-:W-:Y:S01]  /*17460*/  LOP3.LUT R176, R132, 0xff, RZ, 0xc0, !PT ;  /* 0x000000ff84b07812 */ /* 0x000fe200078ec0ff */
[----:B------:R2:W-:Y:S01]  /*17470*/  MUFU.EX2 R238, R16 ;  /* 0x0000001000ee7308 */ /* 0x0005e20000000800 */
[----:B------:R-:W-:Y:S01]  /*17480*/  SHF.R.U32.HI R174, RZ, 0x18, R132 ;  /* 0x00000018ffae7819 */ /* 0x000fe20000011684 */
[----:B------:R-:W-:Y:S01]  /*17490*/  FMUL.FTZ R2, R2, UR4 ;  /* 0x0000000402027c20 */ /* 0x000fe20008410000 */
[C---:B------:R-:W-:Y:S07]  /*174a0*/  LOP3.LUT R134, R132.reuse, 0xffff, RZ, 0xc0, !PT ;  /* 0x0000ffff84867812 */ /* 0x040fee00078ec0ff */
[----:B------:R-:W3:Y:S01]  /*174b0*/  MUFU.EX2 R133, R3 ;  /* 0x0000000300857308 */ /* 0x000ee20000000800 */
[----:B------:R-:W-:Y:S01]  /*174c0*/  PRMT R173, R132, 0x7632, R173 ;  /* 0x0000763284ad7816 */ /* 0x000fe200000000ad */
[--C-:B------:R-:W-:Y:S01]  /*174d0*/  FFMA.FTZ R17, R17, UR4, -R184.reuse ;  /* 0x0000000411117c23 */ /* 0x100fe200080108b8 */
[----:B------:R-:W4:Y:S01]  /*174e0*/  SHFL.BFLY PT, R132, R0, 0x1, 0x1f ;  /* 0x0c201f0000847f89 */ /* 0x000f2200000e0000 */
[----:B------:R-:W-:Y:S06]  /*174f0*/  PRMT R180, R180, 0x5410, R185 ;  /* 0x00005410b4b47816 */ /* 0x000fec00000000b9 */
[----:B------:R5:W3:Y:S01]  /*17500*/  MUFU.EX2 R3, R2 ;  /* 0x0000000200037308 */ /* 0x000ae20000000800 */
[C---:B------:R-:W-:Y:S01]  /*17510*/  FMUL.FTZ R185, R136.reuse, UR4 ;  /* 0x0000000488b97c20 */ /* 0x040fe20008410000 */
[----:B------:R-:W-:Y:S01]  /*17520*/  FSETP.NEU.FTZ.AND P2, PT, R136, -INF , PT ;  /* 0xff8000008800780b */ /* 0x000fe20003f5d000 */
[----:B------:R-:W-:Y:S01]  /*17530*/  FFMA.FTZ R4, R4, UR4, -R184 ;  /* 0x0000000404047c23 */ /* 0x000fe200080108b8 */
[----:B------:R-:W-:Y:S06]  /*17540*/  SHF.R.U32.HI R134, RZ, 0x8, R134 ;  /* 0x00000008ff867819 */ /* 0x000fec0000011686 */
[----:B------:R3:W3:Y:S01]  /*17550*/  MUFU.EX2 R237, R17 ;  /* 0x0000001100ed7308 */ /* 0x0006e20000000800 */
[----:B------:R-:W-:Y:S01]  /*17560*/  FSEL R185, R185, RZ, P2 ;  /* 0x000000ffb9b97208 */ /* 0x000fe20001000000 */
[----:B------:R-:W-:Y:S01]  /*17570*/  FFMA.FTZ R5, R5, UR4, -R184 ;  /* 0x0000000405057c23 */ /* 0x000fe200080108b8 */
[----:B--2---:R-:W-:Y:S07]  /*17580*/  PRMT R16, R176, 0x5410, R134 ;  /* 0x00005410b0107816 */ /* 0x004fee0000000086 */
[----:B------:R-:W-:Y:S01]  /*17590*/  MUFU.EX2 R231, R4 ;  /* 0x0000000400e77308 */ /* 0x000fe20000000800 */
[----:B-1----:R-:W-:Y:S01]  /*175a0*/  FMNMX.FTZ R134, R172, R177, !PT ;  /* 0x000000b1ac867209 */ /* 0x002fe20007810000 */
[--C-:B------:R-:W-:Y:S01]  /*175b0*/  FFMA.FTZ R18, R18, UR4, -R185.reuse ;  /* 0x0000000412127c23 */ /* 0x100fe200080108b9 */
[----:B------:R-:W-:Y:S01]  /*175c0*/  LOP3.LUT R179, R179, 0xff, RZ, 0xc0, !PT ;  /* 0x000000ffb3b37812 */ /* 0x000fe200078ec0ff */
[----:B------:R-:W-:Y:S01]  /*175d0*/  FFMA.FTZ R19, R19, UR4, -R185 ;  /* 0x0000000413137c23 */ /* 0x000fe200080108b9 */
[----:B-----5:R-:W-:Y:S01]  /*175e0*/  LOP3.LUT R2, R173, 0xff, RZ, 0xc0, !PT ;  /* 0x000000ffad027812 */ /* 0x020fe200078ec0ff */
[C---:B------:R-:W-:Y:S01]  /*175f0*/  FMUL.FTZ R186, R134.reuse, UR4 ;  /* 0x0000000486ba7c20 */ /* 0x040fe20008410000 */
[----:B------:R-:W-:Y:S03]  /*17600*/  PRMT R179, R179, 0x5410, R183 ;  /* 0x00005410b3b37816 */ /* 0x000fe600000000b7 */
[----:B------:R1:W-:Y:S01]  /*17610*/  MUFU.EX2 R236, R18 ;  /* 0x0000001200ec7308 */ /* 0x0003e20000000800 */
[----:B------:R-:W-:Y:S01]  /*17620*/  FSETP.NEU.FTZ.AND P2, PT, R134, -INF , PT ;  /* 0xff8000008600780b */ /* 0x000fe20003f5d000 */
[--C-:B------:R-:W-:Y:S01]  /*17630*/  FFMA.FTZ R6, R6, UR4, -R185.reuse ;  /* 0x0000000406067c23 */ /* 0x100fe200080108b9 */
[----:B------:R-:W-:Y:S07]  /*17640*/  FFMA.FTZ R7, R7, UR4, -R185 ;  /* 0x0000000407077c23 */ /* 0x000fee00080108b9 */
[----:B------:R-:W2:Y:S01]  /*17650*/  MUFU.EX2 R235, R19 ;  /* 0x0000001300eb7308 */ /* 0x000ea20000000800 */
[----:B----4-:R-:W-:Y:S01]  /*17660*/  FMNMX.FTZ R132, R0, R132, !PT ;  /* 0x0000008400847209 */ /* 0x010fe20007810000 */
[----:B---3--:R-:W-:Y:S01]  /*17670*/  FMUL.FTZ R36, R133, R36 ;  /* 0x0000002485247220 */ /* 0x008fe20000410000 */
[----:B------:R-:W-:Y:S07]  /*17680*/  LOP3.LUT R139, R139, 0xff, RZ, 0xc0, !PT ;  /* 0x000000ff8b8b7812 */ /* 0x000fee00078ec0ff */
[----:B------:R-:W-:Y:S01]  /*17690*/  MUFU.EX2 R214, R6 ;  /* 0x0000000600d67308 */ /* 0x000fe20000000800 */
[----:B------:R-:W-:Y:S01]  /*176a0*/  PRMT R17, R2, 0x5410, R174 ;  /* 0x0000541002117816 */ /* 0x000fe200000000ae */
[----:B------:R-:W-:Y:S01]  /*176b0*/  FMUL.FTZ R187, R132, UR4 ;  /* 0x0000000484bb7c20 */ /* 0x000fe20008410000 */
[----:B------:R-:W-:Y:S07]  /*176c0*/  FSEL R186, R186, RZ, P2 ;  /* 0x000000ffbaba7208 */ /* 0x000fee0001000000 */
[----:B------:R-:W-:Y:S01]  /*176d0*/  MUFU.EX2 R215, R7 ;  /* 0x0000000700d77308 */ /* 0x000fe20000000800 */
[--C-:B------:R-:W-:Y:S01]  /*176e0*/  HSET2.LE.AND R174, R179, R228.reuse, PT ;  /* 0x000000e4b3ae7233 */ /* 0x100fe20003803000 */
[----:B-1----:R-:W-:Y:S01]  /*176f0*/  FMUL.FTZ R18, R3, R154 ;  /* 0x0000009a03127220 */ /* 0x002fe20000410000 */
[--C-:B------:R-:W-:Y:S07]  /*17700*/  HSET2.LE.AND R172, R178, R228.reuse, PT ;  /* 0x000000e4b2ac7233 */ /* 0x100fee0003803000 */
[----:B------:R-:W1:Y:S01]  /*17710*/  MUFU.EX2 R234, R5 ;  /* 0x0000000500ea7308 */ /* 0x000e620000000800 */
[----:B------:R-:W-:Y:S01]  /*17720*/  FSETP.NEU.FTZ.AND P2, PT, R132, -INF , PT ;  /* 0xff8000008400780b */ /* 0x000fe20003f5d000 */
[----:B------:R-:W3:Y:S01]  /*17730*/  LDSM.16.MT88.4 R176, [R216+0xa000] ;  /* 0x00a00000d8b0783b */ /* 0x000ee20000004200 */
[----:B------:R-:W-:Y:S01]  /*17740*/  PRMT R139, R139, 0x5410, R175 ;  /* 0x000054108b8b7816 */ /* 0x000fe200000000af */
[--C-:B------:R-:W-:Y:S01]  /*17750*/  FFMA.FTZ R8, R8, UR4, -R186.reuse ;  /* 0x0000000408087c23 */ /* 0x100fe200080108ba */
[----:B------:R-:W-:Y:S01]  /*17760*/  LOP3.LUT R175, R180, 0xff00ff, RZ, 0xc0, !PT ;  /* 0x00ff00ffb4af7812 */ /* 0x000fe200078ec0ff */
[--C-:B------:R-:W-:Y:S01]  /*17770*/  FFMA.FTZ R9, R9, UR4, -R186.reuse ;  /* 0x0000000409097c23 */ /* 0x100fe200080108ba */
[----:B------:R-:W-:Y:S03]  /*17780*/  FSEL R187, R187, RZ, P2 ;  /* 0x000000ffbbbb7208 */ /* 0x000fe60001000000 */
[----:B------:R-:W-:Y:S01]  /*17790*/  MUFU.EX2 R208, R8 ;  /* 0x0000000800d07308 */ /* 0x000fe20000000800 */
[----:B------:R-:W-:Y:S01]  /*177a0*/  F2FP.BF16.F32.PACK_AB R0, R237, R238 ;  /* 0x000000eeed00723e */ /* 0x000fe200000010ff */
[--C-:B------:R-:W-:Y:S01]  /*177b0*/  FFMA.FTZ R12, R12, UR4, -R186.reuse ;  /* 0x000000040c0c7c23 */ /* 0x100fe200080108ba */
[--C-:B------:R-:W-:Y:S01]  /*177c0*/  HSET2.LE.AND R175, R175, R228.reuse, PT ;  /* 0x000000e4afaf7233 */ /* 0x100fe20003803000 */
[--C-:B------:R-:W-:Y:S01]  /*177d0*/  FFMA.FTZ R10, R10, UR4, -R187.reuse ;  /* 0x000000040a0a7c23 */ /* 0x100fe200080108bb */
[----:B--2---:R-:W-:Y:S01]  /*177e0*/  F2FP.BF16.F32.PACK_AB R2, R235, R236 ;  /* 0x000000eceb02723e */ /* 0x004fe200000010ff */
[--C-:B------:R-:W-:Y:S01]  /*177f0*/  FFMA.FTZ R11, R11, UR4, -R187.reuse ;  /* 0x000000040b0b7c23 */ /* 0x100fe200080108bb */
[----:B------:R-:W-:Y:S03]  /*17800*/  LOP3.LUT R174, R0, R174, RZ, 0xc0, !PT ;  /* 0x000000ae00ae7212 */ /* 0x000fe600078ec0ff */
[----:B------:R-:W-:Y:S01]  /*17810*/  MUFU.EX2 R203, R10 ;  /* 0x0000000a00cb7308 */ /* 0x000fe20000000800 */
[----:B------:R-:W-:Y:S01]  /*17820*/  LOP3.LUT R175, R2, R175, RZ, 0xc0, !PT ;  /* 0x000000af02af7212 */ /* 0x000fe200078ec0ff */
[----:B------:R-:W-:Y:S01]  /*17830*/  FFMA.FTZ R13, R13, UR4, -R186 ;  /* 0x000000040d0d7c23 */ /* 0x000fe200080108ba */
[--C-:B------:R-:W-:Y:S07]  /*17840*/  HSET2.LE.AND R173, R139, R228.reuse, PT ;  /* 0x000000e48bad7233 */ /* 0x100fee0003803000 */
[----:B------:R-:W-:Y:S01]  /*17850*/  MUFU.EX2 R205, R11 ;  /* 0x0000000b00cd7308 */ /* 0x000fe20000000800 */
[----:B-1----:R-:W-:Y:S01]  /*17860*/  F2FP.BF16.F32.PACK_AB R0, R234, R231 ;  /* 0x000000e7ea00723e */ /* 0x002fe200000010ff */
[----:B------:R-:W-:Y:S01]  /*17870*/  FFMA.FTZ R14, R14, UR4, -R187 ;  /* 0x000000040e0e7c23 */ /* 0x000fe200080108bb */
[----:B------:R-:W-:Y:S07]  /*17880*/  F2FP.BF16.F32.PACK_AB R2, R215, R214 ;  /* 0x000000d6d702723e */ /* 0x000fee00000010ff */
[----:B------:R-:W1:Y:S01]  /*17890*/  MUFU.EX2 R207, R9 ;  /* 0x0000000900cf7308 */ /* 0x000e620000000800 */
[----:B------:R-:W-:Y:S01]  /*178a0*/  LOP3.LUT R172, R0, R172, RZ, 0xc0, !PT ;  /* 0x000000ac00ac7212 */ /* 0x000fe200078ec0ff */
[----:B------:R-:W-:Y:S01]  /*178b0*/  FADD.FTZ R0, -R132, R138 ;  /* 0x0000008a84007221 */ /* 0x000fe20000010100 */
[----:B------:R-:W-:Y:S01]  /*178c0*/  LOP3.LUT R173, R2, R173, RZ, 0xc0, !PT ;  /* 0x000000ad02ad7212 */ /* 0x000fe200078ec0ff */
[----:B------:R-:W-:Y:S01]  /*178d0*/  FADD.FTZ R2, -R134, R137 ;  /* 0x0000008986027221 */ /* 0x000fe20000010100 */
[----:B------:R-:W-:Y:S01]  /*178e0*/  FFMA.FTZ R15, R15, UR4, -R187 ;  /* 0x000000040f0f7c23 */ /* 0x000fe200080108bb */
[----:B------:R-:W-:Y:S04]  /*178f0*/  FMUL.FTZ R0, R0, UR4 ;  /* 0x0000000400007c20 */ /* 0x000fe80008410000 */
[----:B------:R-:W-:Y:S01]  /*17900*/  MUFU.EX2 R206, R12 ;  /* 0x0000000c00ce7308 */ /* 0x000fe20000000800 */
[----:B------:R-:W-:Y:S01]  /*17910*/  FMUL.FTZ R2, R2, UR4 ;  /* 0x0000000402027c20 */ /* 0x000fe20008410000 */
[--C-:B------:R-:W-:Y:S01]  /*17920*/  HSET2.LE.AND R5, R16, R228.reuse, PT ;  /* 0x000000e410057233 */ /* 0x100fe20003803000 */
[C---:B------:R-:W-:Y:S07]  /*17930*/  FMUL.FTZ R6, R3.reuse, R142 ;  /* 0x0000008e03067220 */ /* 0x040fee0000410000 */
[----:B------:R-:W2:Y:S01]  /*17940*/  MUFU.EX2 R204, R13 ;  /* 0x0000000d00cc7308 */ /* 0x000ea20000000800 */
[--C-:B------:R-:W-:Y:S01]  /*17950*/  HSET2.LE.AND R4, R17, R228.reuse, PT ;  /* 0x000000e411047233 */ /* 0x100fe20003803000 */
[----:B------:R-:W-:Y:S01]  /*17960*/  FMUL.FTZ R7, R3, R143 ;  /* 0x0000008f03077220 */ /* 0x000fe20000410000 */
[----:B-1----:R-:W-:Y:S07]  /*17970*/  F2FP.BF16.F32.PACK_AB R180, R207, R208 ;  /* 0x000000d0cfb4723e */ /* 0x002fee00000010ff */
[----:B------:R-:W-:Y:S01]  /*17980*/  MUFU.EX2 R201, R14 ;  /* 0x0000000e00c97308 */ /* 0x000fe20000000800 */
[----:B------:R-:W-:Y:S01]  /*17990*/  F2FP.BF16.F32.PACK_AB R181, R205, R203 ;  /* 0x000000cbcdb5723e */ /* 0x000fe200000010ff */
[----:B------:R-:W-:Y:S01]  /*179a0*/  FMUL.FTZ R16, R133, R152 ;  /* 0x0000009885107220 */ /* 0x000fe20000410000 */
[----:B------:R-:W-:Y:S07]  /*179b0*/  LOP3.LUT R180, R180, R5, RZ, 0xc0, !PT ;  /* 0x00000005b4b47212 */ /* 0x000fee00078ec0ff */
[----:B------:R-:W1:Y:S01]  /*179c0*/  MUFU.EX2 R199, R15 ;  /* 0x0000000f00c77308 */ /* 0x000e620000000800 */
[----:B------:R-:W-:Y:S01]  /*179d0*/  LOP3.LUT R181, R181, R4, RZ, 0xc0, !PT ;  /* 0x00000004b5b57212 */ /* 0x000fe200078ec0ff */
[C---:B------:R-:W-:Y:S01]  /*179e0*/  FMUL.FTZ R4, R133.reuse, R140 ;  /* 0x0000008c85047220 */ /* 0x040fe20000410000 */
[C---:B------:R-:W-:Y:S07]  /*179f0*/  FMUL.FTZ R5, R133.reuse, R141 ;  /* 0x0000008d85057220 */ /* 0x040fee0000410000 */
[----:B------:R-:W4:Y:S01]  /*17a00*/  MUFU.EX2 R2, R2 ;  /* 0x0000000200027308 */ /* 0x000f220000000800 */
[----:B------:R-:W-:Y:S01]  /*17a10*/  LOP3.LUT R9, R188, 0xff00ff, RZ, 0xc0, !PT ;  /* 0x00ff00ffbc097812 */ /* 0x000fe200078ec0ff */
[----:B------:R-:W5:Y:S01]  /*17a20*/  LDSM.16.MT88.4 R140, [R218+0xa000] ;  /* 0x00a00000da8c783b */ /* 0x000f620000004200 */
[--C-:B------:R-:W-:Y:S07]  /*17a30*/  HSET2.LE.AND R8, R182, R228.reuse, PT ;  /* 0x000000e4b6087233 */ /* 0x100fee0003803000 */
[----:B------:R-:W4:Y:S01]  /*17a40*/  MUFU.EX2 R0, R0 ;  /* 0x0000000000007308 */ /* 0x000f220000000800 */
[----:B--2---:R-:W-:Y:S01]  /*17a50*/  F2FP.BF16.F32.PACK_AB R182, R204, R206 ;  /* 0x000000ceccb6723e */ /* 0x004fe200000010ff */
[-C--:B---3--:R-:W-:Y:S01]  /*17a60*/  HMMA.16816.F32.BF16 R4, R172, R176.reuse, R4 ;  /* 0x000000b0ac04723c */ /* 0x088fe20000041804 */
[----:B------:R-:W-:Y:S04]  /*17a70*/  MOV R137, UR30 ;  /* 0x0000001e00897c02 */ /* 0x000fe80008000f00 */
[--C-:B------:R-:W-:Y:S01]  /*17a80*/  HSET2.LE.AND R9, R9, R228.reuse, PT ;  /* 0x000000e409097233 */ /* 0x100fe20003803000 */
[----:B------:R-:W-:Y:S01]  /*17a90*/  FMUL.FTZ R17, R133, R153 ;  /* 0x0000009985117220 */ /* 0x000fe20000410000 */
[----:B-1----:R-:W-:Y:S01]  /*17aa0*/  F2FP.BF16.F32.PACK_AB R183, R199, R201 ;  /* 0x000000c9c7b7723e */ /* 0x002fe200000010ff */
[----:B----4-:R-:W-:Y:S01]  /*17ab0*/  FMUL.FTZ R12, R2, R148 ;  /* 0x00000094020c7220 */ /* 0x010fe20000410000 */
[----:B------:R-:W-:Y:S01]  /*17ac0*/  LOP3.LUT R182, R182, R8, RZ, 0xc0, !PT ;  /* 0x00000008b6b67212 */ /* 0x000fe200078ec0ff */
[C---:B------:R-:W-:Y:S01]  /*17ad0*/  FMUL.FTZ R8, R2.reuse, R144 ;  /* 0x0000009002087220 */ /* 0x040fe20000410000 */
[----:B------:R-:W-:Y:S01]  /*17ae0*/  LOP3.LUT R183, R183, R9, RZ, 0xc0, !PT ;  /* 0x00000009b7b77212 */ /* 0x000fe200078ec0ff */
[----:B------:R-:W-:Y:S01]  /*17af0*/  FMUL.FTZ R9, R2, R145 ;  /* 0x0000009102097220 */ /* 0x000fe20000410000 */
[C---:B------:R-:W-:Y:S01]  /*17b00*/  FMUL.FTZ R10, R0.reuse, R146 ;  /* 0x00000092000a7220 */ /* 0x040fe20000410000 */
[----:B------:R-:W-:Y:S01]  /*17b10*/  FMUL.FTZ R11, R0, R147 ;  /* 0x00000093000b7220 */ /* 0x000fe20000410000 */
[----:B------:R-:W-:Y:S01]  /*17b20*/  FMUL.FTZ R13, R2, R149 ;  /* 0x00000095020d7220 */ /* 0x000fe20000410000 */
[C---:B------:R-:W-:Y:S01]  /*17b30*/  FMUL.FTZ R14, R0.reuse, R150 ;  /* 0x00000096000e7220 */ /* 0x040fe20000410000 */
[----:B------:R-:W-:Y:S01]  /*17b40*/  FMUL.FTZ R15, R0, R151 ;  /* 0x00000097000f7220 */ /* 0x000fe20000410000 */
[----:B------:R-:W-:Y:S01]  /*17b50*/  FMUL.FTZ R19, R3, R155 ;  /* 0x0000009b03137220 */ /* 0x000fe20000410000 */
[----:B------:R-:W-:Y:S01]  /*17b60*/  MOV R148, R244 ;  /* 0x000000f400947202 */ /* 0x000fe20000000f00 */
[----:B------:R-:W-:Y:S01]  /*17b70*/  FMUL.FTZ R37, R133, R37 ;  /* 0x0000002585257220 */ /* 0x000fe20000410000 */
[C---:B------:R-:W-:Y:S04]  /*17b80*/  HMMA.16816.F32.BF16 R8, R180.reuse, R176, R8 ;  /* 0x000000b0b408723c */ /* 0x040fe80000041808 */
[----:B------:R-:W-:Y:S01]  /*17b90*/  @P0 IADD3 R148, PT, PT, R252, -0x40, RZ ;  /* 0xffffffc0fc940810 */ /* 0x000fe20007ffe0ff */
[C---:B------:R-:W-:Y:S01]  /*17ba0*/  FMUL.FTZ R38, R3.reuse, R38 ;  /* 0x0000002603267220 */ /* 0x040fe20000410000 */
[----:B------:R-:W-:Y:S01]  /*17bb0*/  FMUL.FTZ R39, R3, R39 ;  /* 0x0000002703277220 */ /* 0x000fe20000410000 */
[----:B------:R-:W-:Y:S01]  /*17bc0*/  FMUL.FTZ R40, R2, R40 ;  /* 0x0000002802287220 */ /* 0x000fe20000410000 */
[-C--:B------:R-:W-:Y:S01]  /*17bd0*/  HMMA.16816.F32.BF16 R12, R180, R178.reuse, R12 ;  /* 0x000000b2b40c723c */ /* 0x080fe2000004180c */
[----:B------:R-:W1:Y:S02]  /*17be0*/  LDSM.16.MT88.4 R144, [R148] ;  /* 0x000000009490783b */ /* 0x000e640000004200 */
[----:B------:R-:W-:Y:S01]  /*17bf0*/  IADD3 R149, PT, PT, R222, R148, RZ ;  /* 0x00000094de957210 */ /* 0x000fe20007ffe0ff */
[----:B------:R-:W-:Y:S01]  /*17c00*/  FMUL.FTZ R41, R2, R41 ;  /* 0x0000002902297220 */ /* 0x000fe20000410000 */
        /* <DEDUP_REMOVED lines=8> */
[-C--:B-----5:R-:W-:Y:S03]  /*17c90*/  HMMA.16816.F32.BF16 R36, R172, R140.reuse, R36 ;  /* 0x0000008cac24723c */ /* 0x0a0fe60000041824 */
        /* <DEDUP_REMOVED lines=17> */
[----:B------:R-:W2:Y:S03]  /*17db0*/  LDSM.16.MT88.4 R140, [R149] ;  /* 0x00000000958c783b */ /* 0x000ea60000004200 */
[----:B------:R-:W-:Y:S01]  /*17dc0*/  FMUL.FTZ R63, R0, R63 ;  /* 0x0000003f003f7220 */ /* 0x000fe20000410000 */
[C---:B------:R-:W-:Y:S01]  /*17dd0*/  FMUL.FTZ R64, R133.reuse, R64 ;  /* 0x0000004085407220 */ /* 0x040fe20000410000 */
[----:B------:R-:W-:Y:S01]  /*17de0*/  FMUL.FTZ R65, R133, R65 ;  /* 0x0000004185417220 */ /* 0x000fe20000410000 */
        /* <DEDUP_REMOVED lines=24> */
[----:B------:R-:W-:Y:S01]  /*17f70*/  FMUL.FTZ R85, R133, R85 ;  /* 0x0000005585557220 */ /* 0x000fe20000410000 */
[-C--:B--2---:R-:W-:Y:S03]  /*17f80*/  HMMA.16816.F32.BF16 R68, R172, R140.reuse, R68 ;  /* 0x0000008cac44723c */ /* 0x084fe60000041844 */
[C---:B------:R-:W-:Y:S01]  /*17f90*/  FMUL.FTZ R86, R3.reuse, R86 ;  /* 0x0000005603567220 */ /* 0x040fe20000410000 */
[----:B------:R-:W-:Y:S01]  /*17fa0*/  FMUL.FTZ R87, R3, R87 ;  /* 0x0000005703577220 */ /* 0x000fe20000410000 */
[C---:B------:R-:W-:Y:S01]  /*17fb0*/  FMUL.FTZ R88, R2.reuse, R88 ;  /* 0x0000005802587220 */ /* 0x040fe20000410000 */
[----:B------:R-:W-:Y:S01]  /*17fc0*/  FMUL.FTZ R89, R2, R89 ;  /* 0x0000005902597220 */ /* 0x000fe20000410000 */
[C---:B------:R-:W-:Y:S01]  /*17fd0*/  FMUL.FTZ R90, R0.reuse, R90 ;  /* 0x0000005a005a7220 */ /* 0x040fe20000410000 */
[C---:B------:R-:W-:Y:S04]  /*17fe0*/  HMMA.16816.F32.BF16 R72, R180.reuse, R140, R72 ;  /* 0x0000008cb448723c */ /* 0x040fe80000041848 */
[----:B------:R-:W-:Y:S01]  /*17ff0*/  FMUL.FTZ R91, R0, R91 ;  /* 0x0000005b005b7220 */ /* 0x000fe20000410000 */
[----:B------:R-:W-:Y:S01]  /*18000*/  IADD3 R137, PT, PT, R137, 0x1715609d, RZ ;  /* 0x1715609d89897810 */ /* 0x000fe20007ffe0ff */
[C---:B------:R-:W-:Y:S01]  /*18010*/  FMUL.FTZ R92, R2.reuse, R92 ;  /* 0x0000005c025c7220 */ /* 0x040fe20000410000 */
[----:B------:R-:W-:Y:S01]  /*18020*/  FMUL.FTZ R93, R2, R93 ;  /* 0x0000005d025d7220 */ /* 0x000fe20000410000 */
[-C--:B------:R-:W-:Y:S03]  /*18030*/  HMMA.16816.F32.BF16 R76, R180, R142.reuse, R76 ;  /* 0x0000008eb44c723c */ /* 0x080fe6000004184c */
[C---:B------:R-:W-:Y:S01]  /*18040*/  FMUL.FTZ R94, R0.reuse, R94 ;  /* 0x0000005e005e7220 */ /* 0x040fe20000410000 */
[----:B------:R-:W-:Y:S01]  /*18050*/  FMUL.FTZ R95, R0, R95 ;  /* 0x0000005f005f7220 */ /* 0x000fe20000410000 */
[----:B------:R-:W-:Y:S01]  /*18060*/  LOP3.LUT R138, R137, R202, R195, 0x96, !PT ;  /* 0x000000ca898a7212 */ /* 0x000fe200078e96c3 */
[C---:B------:R-:W-:Y:S01]  /*18070*/  FMUL.FTZ R96, R133.reuse, R96 ;  /* 0x0000006085607220 */ /* 0x040fe20000410000 */
[----:B------:R-:W-:Y:S01]  /*18080*/  FMUL.FTZ R97, R133, R97 ;  /* 0x0000006185617220 */ /* 0x000fe20000410000 */
[C---:B------:R-:W-:Y:S01]  /*18090*/  HMMA.16816.F32.BF16 R80, R172.reuse, R142, R80 ;  /* 0x0000008eac50723c */ /* 0x040fe20000041850 */
[----:B------:R-:W2:Y:S03]  /*180a0*/  LDSM.16.MT88.4 R140, [R218+0xb000] ;  /* 0x00b00000da8c783b */ /* 0x000ea60000004200 */
[C---:B------:R-:W-:Y:S01]  /*180b0*/  FMUL.FTZ R98, R3.reuse, R98 ;  /* 0x0000006203627220 */ /* 0x040fe20000410000 */
[----:B------:R-:W-:Y:S01]  /*180c0*/  FMUL.FTZ R99, R3, R99 ;  /* 0x0000006303637220 */ /* 0x000fe20000410000 */
[----:B------:R-:W-:Y:S04]  /*180d0*/  IMAD.WIDE.U32 R138, R138, -0x2daee0ad, RZ ;  /* 0xd2511f538a8a7825 */ /* 0x000fe800078e00ff */
[C---:B------:R-:W-:Y:S01]  /*180e0*/  FMUL.FTZ R100, R133.reuse, R100 ;  /* 0x0000006485647220 */ /* 0x040fe20000410000 */
[-C--:B-1----:R-:W-:Y:S03]  /*180f0*/  HMMA.16816.F32.BF16 R84, R172, R144.reuse, R84 ;  /* 0x00000090ac54723c */ /* 0x082fe60000041854 */
[C---:B------:R-:W-:Y:S01]  /*18100*/  PRMT R151, R138.reuse, 0x7773, RZ ;  /* 0x000077738a977816 */ /* 0x040fe200000000ff */
[----:B------:R-:W-:Y:S01]  /*18110*/  FMUL.FTZ R101, R133, R101 ;  /* 0x0000006585657220 */ /* 0x000fe20000410000 */
[C---:B------:R-:W-:Y:S01]  /*18120*/  PRMT R150, R138.reuse, 0x7772, RZ ;  /* 0x000077728a967816 */ /* 0x040fe200000000ff */
[----:B------:R-:W-:Y:S01]  /*18130*/  FMUL.FTZ R102, R3, R102 ;  /* 0x0000006603667220 */ /* 0x000fe20000410000 */
[----:B------:R-:W-:Y:S01]  /*18140*/  MOV R152, R138 ;  /* 0x0000008a00987202 */ /* 0x000fe20000000f00 */
[C---:B------:R-:W-:Y:S04]  /*18150*/  HMMA.16816.F32.BF16 R88, R180.reuse, R144, R88 ;  /* 0x00000090b458723c */ /* 0x040fe80000041858 */
[----:B------:R-:W-:Y:S01]  /*18160*/  LOP3.LUT R144, R137, R200, R189, 0x96, !PT ;  /* 0x000000c889907212 */ /* 0x000fe200078e96bd */
[----:B------:R-:W-:Y:S01]  /*18170*/  FMUL.FTZ R103, R3, R103 ;  /* 0x0000006703677220 */ /* 0x000fe20000410000 */
[----:B------:R-:W-:Y:S01]  /*18180*/  PRMT R176, R138, 0x7771, RZ ;  /* 0x000077718ab07816 */ /* 0x000fe200000000ff */
[----:B------:R-:W-:Y:S01]  /*18190*/  FMUL.FTZ R104, R2, R104 ;  /* 0x0000006802687220 */ /* 0x000fe20000410000 */
[-C--:B------:R-:W-:Y:S03]  /*181a0*/  HMMA.16816.F32.BF16 R92, R180, R146.reuse, R92 ;  /* 0x00000092b45c723c */ /* 0x080fe6000004185c */
[----:B------:R-:W-:Y:S04]  /*181b0*/  IMAD.WIDE.U32 R144, R144, -0x2daee0ad, RZ ;  /* 0xd2511f5390907825 */ /* 0x000fe800078e00ff */
[----:B------:R-:W-:Y:S01]  /*181c0*/  FMUL.FTZ R105, R2, R105 ;  /* 0x0000006902697220 */ /* 0x000fe20000410000 */
[C---:B------:R-:W-:Y:S01]  /*181d0*/  FMUL.FTZ R106, R0.reuse, R106 ;  /* 0x0000006a006a7220 */ /* 0x040fe20000410000 */
[----:B------:R-:W-:Y:S01]  /*181e0*/  FMUL.FTZ R107, R0, R107 ;  /* 0x0000006b006b7220 */ /* 0x000fe20000410000 */
[C---:B------:R-:W-:Y:S04]  /*181f0*/  HMMA.16816.F32.BF16 R96, R172.reuse, R146, R96 ;  /* 0x00000092ac60723c */ /* 0x040fe80000041860 */
[----:B------:R-:W-:Y:S01]  /*18200*/  LOP3.LUT R137, R198, UR10, R145, 0x96, !PT ;  /* 0x0000000ac6897c12 */ /* 0x000fe2000f8e9691 */
[C---:B------:R-:W-:Y:S01]  /*18210*/  FMUL.FTZ R108, R2.reuse, R108 ;  /* 0x0000006c026c7220 */ /* 0x040fe20000410000 */
[----:B------:R-:W-:Y:S01]  /*18220*/  MOV R138, R144 ;  /* 0x00000090008a7202 */ /* 0x000fe20000000f00 */
[----:B------:R-:W-:Y:S01]  /*18230*/  FMUL.FTZ R109, R2, R109 ;  /* 0x0000006d026d7220 */ /* 0x000fe20000410000 */
[C---:B------:R-:W-:Y:S01]  /*18240*/  PRMT R155, R144.reuse, 0x7773, RZ ;  /* 0x00007773909b7816 */ /* 0x040fe200000000ff */
[-C--:B--2---:R-:W-:Y:S03]  /*18250*/  HMMA.16816.F32.BF16 R100, R172, R140.reuse, R100 ;  /* 0x0000008cac64723c */ /* 0x084fe60000041864 */
[----:B------:R-:W-:Y:S01]  /*18260*/  PRMT R154, R144, 0x7772, RZ ;  /* 0x00007772909a7816 */ /* 0x000fe200000000ff */
[----:B------:R-:W-:Y:S01]  /*18270*/  FMUL.FTZ R110, R0, R110 ;  /* 0x0000006e006e7220 */ /* 0x000fe20000410000 */
[----:B------:R-:W-:Y:S01]  /*18280*/  PRMT R153, R144, 0x7771, RZ ;  /* 0x0000777190997816 */ /* 0x000fe200000000ff */
[----:B------:R-:W-:Y:S01]  /*18290*/  FMUL.FTZ R111, R0, R111 ;  /* 0x0000006f006f7220 */ /* 0x000fe20000410000 */
[----:B------:R-:W1:Y:S01]  /*182a0*/  LDSM.16.MT88.4 R144, [R148+0x1000] ;  /* 0x001000009490783b */ /* 0x000e620000004200 */
[C---:B------:R-:W-:Y:S04]  /*182b0*/  HMMA.16816.F32.BF16 R104, R180.reuse, R140, R104 ;  /* 0x0000008cb468723c */ /* 0x040fe80000041868 */
[----:B------:R-:W-:Y:S01]  /*182c0*/  LOP3.LUT R139, R196, UR10, R139, 0x96, !PT ;  /* 0x0000000ac48b7c12 */ /* 0x000fe2000f8e968b */
[C---:B------:R-:W-:Y:S01]  /*182d0*/  FMUL.FTZ R112, R133.reuse, R112 ;  /* 0x0000007085707220 */ /* 0x040fe20000410000 */
[----:B------:R-:W-:Y:S01]  /*182e0*/  PRMT R196, R154, 0x5410, R155 ;  /* 0x000054109ac47816 */ /* 0x000fe2000000009b */
[----:B------:R-:W-:Y:S01]  /*182f0*/  FMUL.FTZ R113, R133, R113 ;  /* 0x0000007185717220 */ /* 0x000fe20000410000 */
[-C--:B------:R-:W-:Y:S03]  /*18300*/  HMMA.16816.F32.BF16 R108, R180, R142.reuse, R108 ;  /* 0x0000008eb46c723c */ /* 0x080fe6000004186c */
[C---:B------:R-:W-:Y:S01]  /*18310*/  FMUL.FTZ R114, R3.reuse, R114 ;  /* 0x0000007203727220 */ /* 0x040fe20000410000 */
[----:B------:R-:W-:Y:S01]  /*18320*/  FMUL.FTZ R115, R3, R115 ;  /* 0x0000007303737220 */ /* 0x000fe20000410000 */
[----:B------:R-:W-:Y:S01]  /*18330*/  PRMT R178, R150, 0x5410, R151 ;  /* 0x0000541096b27816 */ /* 0x000fe20000000097 */
[C---:B------:R-:W-:Y:S01]  /*18340*/  FMUL.FTZ R116, R133.reuse, R116 ;  /* 0x0000007485747220 */ /* 0x040fe20000410000 */
[----:B------:R-:W-:Y:S01]  /*18350*/  LOP3.LUT R151, R138, 0xff, RZ, 0xc0, !PT ;  /* 0x000000ff8a977812 */ /* 0x000fe200078ec0ff */
[----:B------:R-:W-:Y:S01]  /*18360*/  FMUL.FTZ R117, R133, R117 ;  /* 0x0000007585757220 */ /* 0x000fe20000410000 */
[----:B------:R-:W-:Y:S01]  /*18370*/  LOP3.LUT R138, R139, 0xffff, RZ, 0xc0, !PT ;  /* 0x0000ffff8b8a7812 */ /* 0x000fe200078ec0ff */
[----:B------:R-:W-:Y:S01]  /*18380*/  FMUL.FTZ R118, R3, R118 ;  /* 0x0000007603767220 */ /* 0x000fe20000410000 */
[C---:B------:R-:W-:Y:S04]  /*18390*/  HMMA.16816.F32.BF16 R112, R172.reuse, R142, R112 ;  /* 0x0000008eac70723c */ /* 0x040fe80000041870 */
[----:B------:R-:W-:Y:S01]  /*183a0*/  PRMT R150, R139, 0x7632, R150 ;  /* 0x000076328b967816 */ /* 0x000fe20000000096 */
[----:B------:R-:W-:Y:S01]  /*183b0*/  FMUL.FTZ R119, R3, R119 ;  /* 0x0000007703777220 */ /* 0x000fe20000410000 */
[----:B------:R-:W-:Y:S01]  /*183c0*/  LOP3.LUT R141, R139, 0xff, RZ, 0xc0, !PT ;  /* 0x000000ff8b8d7812 */ /* 0x000fe200078ec0ff */
[C---:B------:R-:W-:Y:S01]  /*183d0*/  FMUL.FTZ R120, R2.reuse, R120 ;  /* 0x0000007802787220 */ /* 0x040fe20000410000 */
[----:B------:R-:W-:Y:S01]  /*183e0*/  SHF.R.U32.HI R140, RZ, 0x18, R139 ;  /* 0x00000018ff8c7819 */ /* 0x000fe2000001168b */
[----:B------:R-:W-:Y:S01]  /*183f0*/  FMUL.FTZ R121, R2, R121 ;  /* 0x0000007902797220 */ /* 0x000fe20000410000 */
[----:B------:R-:W-:Y:S01]  /*18400*/  LOP3.LUT R152, R152, 0xff, RZ, 0xc0, !PT ;  /* 0x000000ff98987812 */ /* 0x000fe200078ec0ff */
[C---:B------:R-:W-:Y:S01]  /*18410*/  FMUL.FTZ R122, R0.reuse, R122 ;  /* 0x0000007a007a7220 */ /* 0x040fe20000410000 */
[----:B------:R-:W-:Y:S01]  /*18420*/  SHF.R.U32.HI R139, RZ, 0x8, R138 ;  /* 0x00000008ff8b7819 */ /* 0x000fe2000001168a */
[----:B------:R-:W-:Y:S01]  /*18430*/  FMUL.FTZ R123, R0, R123 ;  /* 0x0000007b007b7220 */ /* 0x000fe20000410000 */
[----:B------:R-:W-:Y:S01]  /*18440*/  LOP3.LUT R138, R150, 0xff, RZ, 0xc0, !PT ;  /* 0x000000ff968a7812 */ /* 0x000fe200078ec0ff */
[----:B------:R-:W-:Y:S01]  /*18450*/  FFMA.FTZ R24, R24, UR4, -R186 ;  /* 0x0000000418187c23 */ /* 0x000fe200080108ba */
[----:B------:R-:W-:Y:S01]  /*18460*/  PRMT R176, R152, 0x5410, R176 ;  /* 0x0000541098b07816 */ /* 0x000fe200000000b0 */
[----:B------:R-:W-:Y:S01]  /*18470*/  FFMA.FTZ R25, R25, UR4, -R186 ;  /* 0x0000000419197c23 */ /* 0x000fe200080108ba */
[--C-:B------:R-:W-:Y:S01]  /*18480*/  PRMT R152, R141, 0x5410, R139.reuse ;  /* 0x000054108d987816 */ /* 0x100fe2000000008b */
[C---:B------:R-:W-:Y:S01]  /*18490*/  FMUL.FTZ R124, R133.reuse, R124 ;  /* 0x0000007c857c7220 */ /* 0x040fe20000410000 */
[-C--:B-1----:R-:W-:Y:S01]  /*184a0*/  HMMA.16816.F32.BF16 R116, R172, R144.reuse, R116 ;  /* 0x00000090ac74723c */ /* 0x082fe20000041874 */
[----:B------:R-:W-:Y:S02]  /*184b0*/  MUFU.EX2 R193, R24 ;  /* 0x0000001800c17308 */ /* 0x000fe40000000800 */
[----:B------:R-:W-:Y:S01]  /*184c0*/  PRMT R189, R138, 0x5410, R140 ;  /* 0x000054108abd7816 */ /* 0x000fe2000000008c */
[----:B------:R-:W-:Y:S01]  /*184d0*/  FMUL.FTZ R125, R133, R125 ;  /* 0x0000007d857d7220 */ /* 0x000fe20000410000 */
[----:B------:R-:W1:Y:S01]  /*184e0*/  LDSM.16.MT88.4 R140, [R149+0x1000] ;  /* 0x00100000958c783b */ /* 0x000e620000004200 */
[----:B------:R-:W-:Y:S01]  /*184f0*/  LOP3.LUT R138, R137, 0xffff, RZ, 0xc0, !PT ;  /* 0x0000ffff898a7812 */ /* 0x000fe200078ec0ff */
[----:B------:R-:W-:Y:S01]  /*18500*/  FMUL.FTZ R126, R3, R126 ;  /* 0x0000007e037e7220 */ /* 0x000fe20000410000 */
[C---:B------:R-:W-:Y:S03]  /*18510*/  HMMA.16816.F32.BF16 R120, R180.reuse, R144, R120 ;  /* 0x00000090b478723c */ /* 0x040fe60000041878 */
[----:B------:R-:W-:Y:S01]  /*18520*/  MUFU.EX2 R195, R25 ;  /* 0x0000001900c37308 */ /* 0x000fe20000000800 */
[C---:B------:R-:W-:Y:S01]  /*18530*/  PRMT R139, R137.reuse, 0x7632, R139 ;  /* 0x00007632898b7816 */ /* 0x040fe2000000008b */
[----:B------:R-:W-:Y:S01]  /*18540*/  FFMA.FTZ R144, R22, UR4, -R185 ;  /* 0x0000000416907c23 */ /* 0x000fe200080108b9 */
[----:B------:R-:W-:Y:S01]  /*18550*/  LOP3.LUT R150, R137, 0xff, RZ, 0xc0, !PT ;  /* 0x000000ff89967812 */ /* 0x000fe200078ec0ff */
[C---:B------:R-:W-:Y:S01]  /*18560*/  FMUL.FTZ R22, R3.reuse, R162 ;  /* 0x000000a203167220 */ /* 0x040fe20000410000 */
[----:B------:R-:W-:Y:S05]  /*18570*/  SHF.R.U32.HI R137, RZ, 0x18, R137 ;  /* 0x00000018ff897819 */ /* 0x000fea0000011689 */
[----:B------:R2:W-:Y:S01]  /*18580*/  MUFU.EX2 R200, R144 ;  /* 0x0000009000c87308 */ /* 0x0005e20000000800 */
[----:B------:R-:W-:Y:S01]  /*18590*/  SHF.R.U32.HI R138, RZ, 0x8, R138 ;  /* 0x00000008ff8a7819 */ /* 0x000fe2000001168a */
[----:B------:R-:W-:Y:S01]  /*185a0*/  FMUL.FTZ R127, R3, R127 ;  /* 0x0000007f037f7220 */ /* 0x000fe20000410000 */
[----:B------:R-:W-:Y:S01]  /*185b0*/  LOP3.LUT R139, R139, 0xff, RZ, 0xc0, !PT ;  /* 0x000000ff8b8b7812 */ /* 0x000fe200078ec0ff */
[----:B------:R-:W-:Y:S01]  /*185c0*/  FMUL.FTZ R128, R2, R128 ;  /* 0x0000008002807220 */ /* 0x000fe20000410000 */
[----:B------:R-:W-:Y:S01]  /*185d0*/  PRMT R188, R150, 0x5410, R138 ;  /* 0x0000541096bc7816 */ /* 0x000fe2000000008a */
[--C-:B------:R-:W-:Y:S01]  /*185e0*/  FFMA.FTZ R138, R32, UR4, -R184.reuse ;  /* 0x00000004208a7c23 */ /* 0x100fe200080108b8 */
[----:B------:R-:W-:Y:S01]  /*185f0*/  PRMT R177, R139, 0x5410, R137 ;  /* 0x000054108bb17816 */ /* 0x000fe20000000089 */
[--C-:B------:R-:W-:Y:S01]  /*18600*/  FFMA.FTZ R150, R33, UR4, -R184.reuse ;  /* 0x0000000421967c23 */ /* 0x100fe200080108b8 */
[--C-:B------:R-:W-:Y:S01]  /*18610*/  FFMA.FTZ R137, R34, UR4, -R185.reuse ;  /* 0x0000000422897c23 */ /* 0x100fe200080108b9 */
[----:B------:R-:W-:Y:S01]  /*18620*/  FFMA.FTZ R139, R35, UR4, -R185 ;  /* 0x00000004238b7c23 */ /* 0x000fe200080108b9 */
[C---:B------:R-:W-:Y:S01]  /*18630*/  FMUL.FTZ R32, R2.reuse, R156 ;  /* 0x0000009c02207220 */ /* 0x040fe20000410000 */
[----:B------:R-:W-:Y:S01]  /*18640*/  FMUL.FTZ R33, R2, R157 ;  /* 0x0000009d02217220 */ /* 0x000fe20000410000 */
[C---:B------:R-:W-:Y:S01]  /*18650*/  FMUL.FTZ R34, R0.reuse, R158 ;  /* 0x0000009e00227220 */ /* 0x040fe20000410000 */
[----:B------:R-:W-:Y:S01]  /*18660*/  FMUL.FTZ R35, R0, R159 ;  /* 0x0000009f00237220 */ /* 0x000fe20000410000 */
[----:B------:R-:W-:Y:S01]  /*18670*/  PRMT R197, R151, 0x5410, R153 ;  /* 0x0000541097c57816 */ /* 0x000fe20000000099 */
[--C-:B------:R-:W-:Y:S01]  /*18680*/  FFMA.FTZ R151, R20, UR4, -R184.reuse ;  /* 0x0000000414977c23 */ /* 0x100fe200080108b8 */
[----:B------:R-:W-:Y:S01]  /*18690*/  LDSM.16.MT88.4 R156, [R218+0xa800] ;  /* 0x00a80000da9c783b */ /* 0x000fe20000004200 */
[----:B------:R-:W-:Y:S01]  /*186a0*/  FFMA.FTZ R184, R21, UR4, -R184 ;  /* 0x0000000415b87c23 */ /* 0x000fe200080108b8 */
[----:B------:R-:W-:Y:S01]  /*186b0*/  FFMA.FTZ R185, R23, UR4, -R185 ;  /* 0x0000000417b97c23 */ /* 0x000fe200080108b9 */
[C---:B------:R-:W-:Y:S01]  /*186c0*/  FMUL.FTZ R20, R133.reuse, R160 ;  /* 0x000000a085147220 */ /* 0x040fe20000410000 */
[-C--:B------:R-:W-:Y:S01]  /*186d0*/  HMMA.16816.F32.BF16 R32, R180, R146.reuse, R32 ;  /* 0x00000092b420723c */ /* 0x080fe20000041820 */
[----:B------:R3:W-:Y:S02]  /*186e0*/  MUFU.EX2 R213, R138 ;  /* 0x0000008a00d57308 */ /* 0x0007e40000000800 */
[----:B------:R-:W-:Y:S01]  /*186f0*/  FMUL.FTZ R21, R133, R161 ;  /* 0x000000a185157220 */ /* 0x000fe20000410000 */
[----:B------:R-:W-:Y:S07]  /*18700*/  FMUL.FTZ R23, R3, R163 ;  /* 0x000000a303177220 */ /* 0x000fee0000410000 */
[----:B------:R4:W-:Y:S01]  /*18710*/  MUFU.EX2 R211, R137 ;  /* 0x0000008900d37308 */ /* 0x0009e20000000800 */
[--C-:B--2---:R-:W-:Y:S01]  /*18720*/  FFMA.FTZ R144, R30, UR4, -R187.reuse ;  /* 0x000000041e907c23 */ /* 0x104fe200080108bb */
[--C-:B------:R-:W-:Y:S01]  /*18730*/  HSET2.LE.AND R30, R152, R228.reuse, PT ;  /* 0x000000e4981e7233 */ /* 0x100fe20003803000 */
[----:B------:R-:W-:Y:S07]  /*18740*/  LDSM.16.MT88.4 R160, [R148+0x800] ;  /* 0x0008000094a0783b */ /* 0x000fee0000004200 */
[----:B------:R-:W-:Y:S01]  /*18750*/  MUFU.EX2 R209, R184 ;  /* 0x000000b800d17308 */ /* 0x000fe20000000800 */
[----:B------:R-:W-:Y:S01]  /*18760*/  FMUL.FTZ R129, R2, R129 ;  /* 0x0000008102817220 */ /* 0x000fe20000410000 */
[C---:B------:R-:W-:Y:S08]  /*18770*/  HMMA.16816.F32.BF16 R20, R172.reuse, R146, R20 ;  /* 0x00000092ac14723c */ /* 0x040ff00000041814 */
[----:B------:R-:W2:Y:S01]  /*18780*/  MUFU.EX2 R212, R150 ;  /* 0x0000009600d47308 */ /* 0x000ea20000000800 */
[--C-:B---3--:R-:W-:Y:S01]  /*18790*/  FFMA.FTZ R138, R27, UR4, -R187.reuse ;  /* 0x000000041b8a7c23 */ /* 0x108fe200080108bb */
[----:B------:R-:W3:Y:S08]  /*187a0*/  LDSM.16.MT88.4 R152, [R216+0xa800] ;  /* 0x00a80000d898783b */ /* 0x000ef00000004200 */
[----:B------:R-:W5:Y:S01]  /*187b0*/  MUFU.EX2 R210, R139 ;  /* 0x0000008b00d27308 */ /* 0x000f620000000800 */
[C---:B------:R-:W-:Y:S01]  /*187c0*/  FMUL.FTZ R130, R0.reuse, R130 ;  /* 0x0000008200827220 */ /* 0x040fe20000410000 */
[-C--:B-1----:R-:W-:Y:S08]  /*187d0*/  HMMA.16816.F32.BF16 R124, R172, R140.reuse, R124 ;  /* 0x0000008cac7c723c */ /* 0x082ff0000004187c */
[----:B------:R-:W1:Y:S01]  /*187e0*/  MUFU.EX2 R202, R151 ;  /* 0x0000009700ca7308 */ /* 0x000e620000000800 */
[----:B------:R-:W-:Y:S01]  /*187f0*/  FMUL.FTZ R131, R0, R131 ;  /* 0x0000008300837220 */ /* 0x000fe20000410000 */
[--C-:B----4-:R-:W-:Y:S01]  /*18800*/  FFMA.FTZ R137, R26, UR4, -R187.reuse ;  /* 0x000000041a897c23 */ /* 0x110fe200080108bb */
[--C-:B------:R-:W-:Y:S07]  /*18810*/  FFMA.FTZ R145, R28, UR4, -R186.reuse ;  /* 0x000000041c917c23 */ /* 0x100fee00080108ba */
[----:B------:R4:W-:Y:S01]  /*18820*/  MUFU.EX2 R194, R138 ;  /* 0x0000008a00c27308 */ /* 0x0009e20000000800 */
[----:B------:R-:W-:Y:S01]  /*18830*/  FFMA.FTZ R186, R29, UR4, -R186 ;  /* 0x000000041dba7c23 */ /* 0x000fe200080108ba */
[----:B------:R-:W-:Y:S01]  /*18840*/  LOP3.LUT R29, R178, 0xff00ff, RZ, 0xc0, !PT ;  /* 0x00ff00ffb21d7812 */ /* 0x000fe200078ec0ff */
[----:B------:R-:W-:Y:S01]  /*18850*/  FFMA.FTZ R187, R31, UR4, -R187 ;  /* 0x000000041fbb7c23 */ /* 0x000fe200080108bb */
[C---:B------:R-:W-:Y:S06]  /*18860*/  HMMA.16816.F32.BF16 R128, R180.reuse, R140, R128 ;  /* 0x0000008cb480723c */ /* 0x040fec0000041880 */
[----:B------:R3:W-:Y:S01]  /*18870*/  MUFU.EX2 R192, R137 ;  /* 0x0000008900c07308 */ /* 0x0007e20000000800 */
[C---:B------:R-:W-:Y:S09]  /*18880*/  FMUL.FTZ R24, R2.reuse, R164 ;  /* 0x000000a402187220 */ /* 0x040ff20000410000 */
[----:B------:R-:W3:Y:S01]  /*18890*/  MUFU.EX2 R198, R185 ;  /* 0x000000b900c67308 */ /* 0x000ee20000000800 */
[----:B------:R-:W-:Y:S01]  /*188a0*/  FMUL.FTZ R25, R2, R165 ;  /* 0x000000a502197220 */ /* 0x000fe20000410000 */
[C---:B------:R-:W-:Y:S01]  /*188b0*/  FMUL.FTZ R26, R0.reuse, R166 ;  /* 0x000000a6001a7220 */ /* 0x040fe20000410000 */
[----:B------:R-:W-:Y:S01]  /*188c0*/  FMUL.FTZ R27, R0, R167 ;  /* 0x000000a7001b7220 */ /* 0x000fe20000410000 */
[--C-:B------:R-:W-:Y:S01]  /*188d0*/  HSET2.LE.AND R28, R176, R228.reuse, PT ;  /* 0x000000e4b01c7233 */ /* 0x100fe20003803000 */
[----:B------:R-:W-:Y:S01]  /*188e0*/  FMUL.FTZ R31, R3, R171 ;  /* 0x000000ab031f7220 */ /* 0x000fe20000410000 */
[--C-:B------:R-:W-:Y:S04]  /*188f0*/  HSET2.LE.AND R29, R29, R228.reuse, PT ;  /* 0x000000e41d1d7233 */ /* 0x100fe80003803000 */
[----:B------:R-:W-:Y:S01]  /*18900*/  MUFU.EX2 R190, R186 ;  /* 0x000000ba00be7308 */ /* 0x000fe20000000800 */
[----:B--2---:R-:W-:Y:S01]  /*18910*/  F2FP.BF16.F32.PACK_AB R178, R212, R213 ;  /* 0x000000d5d4b2723e */ /* 0x004fe200000010ff */
[----:B------:R-:W-:Y:S01]  /*18920*/  FFMA.FTZ R2, R2, R250, R208 ;  /* 0x000000fa02027223 */ /* 0x000fe200000100d0 */
[-C--:B------:R-:W-:Y:S07]  /*18930*/  HMMA.16816.F32.BF16 R24, R180, R142.reuse, R24 ;  /* 0x0000008eb418723c */ /* 0x080fee0000041818 */
[----:B------:R-:W2:Y:S01]  /*18940*/  MUFU.EX2 R191, R145 ;  /* 0x0000009100bf7308 */ /* 0x000ea20000000800 */
[----:B------:R-:W-:Y:S01]  /*18950*/  LDSM.16.MT88.4 R180, [R218+0xb800] ;  /* 0x00b80000dab4783b */ /* 0x000fe20000004200 */
[----:B-----5:R-:W-:Y:S01]  /*18960*/  F2FP.BF16.F32.PACK_AB R179, R210, R211 ;  /* 0x000000d3d2b3723e */ /* 0x020fe200000010ff */
[----:B------:R-:W-:Y:S01]  /*18970*/  FFMA.FTZ R0, R0, R251, R203 ;  /* 0x000000fb00007223 */ /* 0x000fe200000100cb */
[----:B-1----:R-:W-:Y:S01]  /*18980*/  F2FP.BF16.F32.PACK_AB R176, R209, R202 ;  /* 0x000000cad1b0723e */ /* 0x002fe200000010ff */
[----:B------:R-:W-:Y:S01]  /*18990*/  FADD.FTZ R2, R207, R2 ;  /* 0x00000002cf027221 */ /* 0x000fe20000010000 */
[----:B------:R-:W-:Y:S01]  /*189a0*/  LOP3.LUT R178, R178, R28, RZ, 0xc0, !PT ;  /* 0x0000001cb2b27212 */ /* 0x000fe200078ec0ff */
[----:B------:R-:W-:Y:S01]  /*189b0*/  FMUL.FTZ R28, R133, R168 ;  /* 0x000000a8851c7220 */ /* 0x000fe20000410000 */
[----:B------:R-:W-:Y:S01]  /*189c0*/  LOP3.LUT R179, R179, R29, RZ, 0xc0, !PT ;  /* 0x0000001db3b37212 */ /* 0x000fe200078ec0ff */
[----:B------:R-:W-:Y:S01]  /*189d0*/  FMUL.FTZ R29, R133, R169 ;  /* 0x000000a9851d7220 */ /* 0x000fe20000410000 */
[----:B------:R-:W-:Y:S01]  /*189e0*/  LOP3.LUT R176, R176, R30, RZ, 0xc0, !PT ;  /* 0x0000001eb0b07212 */ /* 0x000fe200078ec0ff */
[----:B------:R-:W-:Y:S01]  /*189f0*/  FMUL.FTZ R30, R3, R170 ;  /* 0x000000aa031e7220 */ /* 0x000fe20000410000 */
[--C-:B----4-:R-:W-:Y:S01]  /*18a00*/  HSET2.LE.AND R138, R188, R228.reuse, PT ;  /* 0x000000e4bc8a7233 */ /* 0x110fe20003803000 */
[----:B------:R-:W1:Y:S01]  /*18a10*/  LDSM.16.MT88.4 R168, [R149+0x800] ;  /* 0x0008000095a8783b */ /* 0x000e620000004200 */
[----:B------:R4:W-:Y:S01]  /*18a20*/  MUFU.EX2 R188, R187 ;  /* 0x000000bb00bc7308 */ /* 0x0009e20000000800 */
[--C-:B---3--:R-:W-:Y:S01]  /*18a30*/  HSET2.LE.AND R137, R189, R228.reuse, PT ;  /* 0x000000e4bd897233 */ /* 0x108fe20003803000 */
[----:B------:R-:W-:Y:S01]  /*18a40*/  FFMA.FTZ R133, R133, R248, R231 ;  /* 0x000000f885857223 */ /* 0x000fe200000100e7 */
[--C-:B------:R-:W-:Y:S01]  /*18a50*/  HSET2.LE.AND R139, R177, R228.reuse, PT ;  /* 0x000000e4b18b7233 */ /* 0x100fe20003803000 */
[----:B------:R-:W-:Y:S06]  /*18a60*/  HMMA.16816.F32.BF16 R28, R172, R142, R28 ;  /* 0x0000008eac1c723c */ /* 0x000fec000004181c */
[----:B------:R-:W3:Y:S01]  /*18a70*/  MUFU.EX2 R189, R144 ;  /* 0x0000009000bd7308 */ /* 0x000ee20000000800 */
[----:B------:R-:W5:Y:S01]  /*18a80*/  LDSM.16.MT88.4 R172, [R216+0xb800] ;  /* 0x00b80000d8ac783b */ /* 0x000f620000004200 */
[----:B------:R-:W-:Y:S01]  /*18a90*/  F2FP.BF16.F32.PACK_AB R177, R198, R200 ;  /* 0x000000c8c6b1723e */ /* 0x000fe200000010ff */
[----:B------:R-:W-:Y:S01]  /*18aa0*/  FFMA.FTZ R3, R3, R249, R214 ;  /* 0x000000f903037223 */ /* 0x000fe200000100d6 */
[----:B------:R-:W-:Y:S01]  /*18ab0*/  LOP3.LUT R167, R196, 0xff00ff, RZ, 0xc0, !PT ;  /* 0x00ff00ffc4a77812 */ /* 0x000fe200078ec0ff */
[----:B------:R-:W-:Y:S01]  /*18ac0*/  FADD.FTZ R0, R205, R0 ;  /* 0x00000000cd007221 */ /* 0x000fe20000010000 */
[----:B------:R-:W-:Y:S01]  /*18ad0*/  LOP3.LUT R177, R177, R137, RZ, 0xc0, !PT ;  /* 0x00000089b1b17212 */ /* 0x000fe200078ec0ff */
[----:B------:R-:W-:Y:S01]  /*18ae0*/  FADD.FTZ R3, R215, R3 ;  /* 0x00000003d7037221 */ /* 0x000fe20000010000 */
[----:B------:R-:W-:Y:S01]  /*18af0*/  F2FP.BF16.F32.PACK_AB R164, R195, R193 ;  /* 0x000000c1c3a4723e */ /* 0x000fe200000010ff */
[----:B----4-:R-:W4:Y:S01]  /*18b00*/  LDSM.16.MT88.4 R184, [R148+0x1800] ;  /* 0x0018000094b8783b */ /* 0x010f220000004200 */
[--C-:B------:R-:W-:Y:S02]  /*18b10*/  HSET2.LE.AND R166, R197, R228.reuse, PT ;  /* 0x000000e4c5a67233 */ /* 0x100fe40003803000 */
[----:B------:R-:W-:Y:S01]  /*18b20*/  LOP3.LUT R164, R164, R138, RZ, 0xc0, !PT ;  /* 0x0000008aa4a47212 */ /* 0x000fe200078ec0ff */
[-C--:B------:R-:W-:Y:S04]  /*18b30*/  HMMA.16816.F32.BF16 R140, R176, R152.reuse, R4 ;  /* 0x00000098b08c723c */ /* 0x080fe80000041804 */
[----:B------:R1:W4:Y:S01]  /*18b40*/  LDSM.16.MT88.4 R4, [R149+0x1800] ;  /* 0x001800009504783b */ /* 0x0003220000004200 */
[----:B------:R-:W-:Y:S02]  /*18b50*/  HSET2.LE.AND R167, R167, R228, PT ;  /* 0x000000e4a7a77233 */ /* 0x000fe40003803000 */
[----:B------:R-:W-:Y:S02]  /*18b60*/  F2FP.BF16.F32.PACK_AB R165, R194, R192 ;  /* 0x000000c0c2a5723e */ /* 0x000fe400000010ff */
[----:B--2---:R-:W-:Y:S02]  /*18b70*/  F2FP.BF16.F32.PACK_AB R137, R190, R191 ;  /* 0x000000bfbe89723e */ /* 0x004fe400000010ff */
[----:B---3--:R-:W-:Y:S02]  /*18b80*/  F2FP.BF16.F32.PACK_AB R138, R188, R189 ;  /* 0x000000bdbc8a723e */ /* 0x008fe400000010ff */
[----:B------:R-:W-:Y:S02]  /*18b90*/  LOP3.LUT R165, R165, R139, RZ, 0xc0, !PT ;  /* 0x0000008ba5a57212 */ /* 0x000fe400078ec0ff */
[----:B------:R-:W-:Y:S02]  /*18ba0*/  LOP3.LUT R166, R137, R166, RZ, 0xc0, !PT ;  /* 0x000000a689a67212 */ /* 0x000fe400078ec0ff */
[----:B------:R-:W-:Y:S02]  /*18bb0*/  LOP3.LUT R167, R138, R167, RZ, 0xc0, !PT ;  /* 0x000000a78aa77212 */ /* 0x000fe400078ec0ff */
[----:B------:R-:W-:Y:S02]  /*18bc0*/  MOV R138, R132 ;  /* 0x00000084008a7202 */ /* 0x000fe40000000f00 */
[----:B------:R-:W-:Y:S03]  /*18bd0*/  MOV R137, R134 ;  /* 0x0000008600897202 */ /* 0x000fe60000000f00 */
        /* <DEDUP_REMOVED lines=35> */
[-C--:B------:R-:W-:Y:S08]  /*18e10*/  HMMA.16816.F32.BF16 R124, R176, R4.reuse, R124 ;  /* 0x00000004b07c723c */ /* 0x080ff0000004187c */
        /* <DEDUP_REMOVED lines=9> */
[----:B------:R-:W-:Y:S04]  /*18eb0*/  HMMA.16816.F32.BF16 R168, R176, R6, R28 ;  /* 0x00000006b0a8723c */ /* 0x000fe8000004181c */
        /* <DEDUP_REMOVED lines=12> */
[----:B------:R-:W-:Y:S06]  /*18f80*/  BRA.U UP0, `(.L_x_1273) ;  /* 0xffffffd100347547 */ /* 0x000fec000b83ffff */
.L_x_1272:
[----:B------:R-:W1:Y:S01]  /*18f90*/  SHFL.BFLY PT, R0, R248, 0x2, 0x1f ;  /* 0x0c401f00f8007f89 */ /* 0x000e6200000e0000 */
[----:B------:R-:W2:Y:S01]  /*18fa0*/  LDCU UR4, c[0x0][0x4fc] ;  /* 0x00009f80ff0477ac */ /* 0x000ea20008000800 */
[----:B------:R-:W-:Y:S01]  /*18fb0*/  SHF.L.U32 R6, R223, 0x1, RZ ;  /* 0x00000001df067819 */ /* 0x000fe200000006ff */
[----:B------:R-:W3:Y:S01]  /*18fc0*/  S2UR UR11, SR_CTAID.Y ;  /* 0x00000000000b79c3 */ /* 0x000ee20000002600 */
[----:B------:R-:W4:Y:S01]  /*18fd0*/  SHFL.BFLY PT, R4, R249, 0x2, 0x1f ;  /* 0x0c401f00f9047f89 */ /* 0x000f2200000e0000 */
[----:B------:R-:W-:Y:S01]  /*18fe0*/  UISETP.NE.AND UP3, UPT, UR19, -0x1, UPT ;  /* 0xffffffff1300788c */ /* 0x000fe2000bf65270 */
[----:B------:R-:W-:Y:S01]  /*18ff0*/  LOP3.LUT R220, R220, 0x6, R6, 0xf8, !PT ;  /* 0x00000006dcdc7812 */ /* 0x000fe200078ef806 */
[----:B------:R-:W5:Y:S01]  /*19000*/  LDCU UR9, c[0x0][0x434] ;  /* 0x00008680ff0977ac */ /* 0x000f620008000800 */
[----:B------:R-:W2:Y:S03]  /*19010*/  SHFL.BFLY PT, R2, R251, 0x2, 0x1f ;  /* 0x0c401f00fb027f89 */ /* 0x000ea600000e0000 */
[----:B------:R-:W3:Y:S01]  /*19020*/  S2UR UR8, SR_CTAID.X ;  /* 0x00000000000879c3 */ /* 0x000ee20000002500 */
[----:B------:R-:W5:Y:S01]  /*19030*/  SHFL.BFLY PT, R3, R250, 0x2, 0x1f ;  /* 0x0c401f00fa037f89 */ /* 0x000f6200000e0000 */
[----:B------:R-:W3:Y:S01]  /*19040*/  LDCU.U8 UR10, c[0x0][0x548] ;  /* 0x0000a900ff0a77ac */ /* 0x000ee20008000000 */
[----:B------:R-:W-:Y:S01]  /*19050*/  UISETP.NE.AND UP2, UPT, UR19, -0x1, UPT ;  /* 0xffffffff1300788c */ /* 0x000fe2000bf45270 */
[----:B------:R-:W3:Y:S01]  /*19060*/  LDCU UR12, c[0x0][0x434] ;  /* 0x00008680ff0c77ac */ /* 0x000ee20008000800 */
[----:B-1----:R-:W-:Y:S01]  /*19070*/  FADD.FTZ R0, R0, R248 ;  /* 0x000000f800007221 */ /* 0x002fe20000010000 */
[----:B----4-:R-:W-:-:S04]  /*19080*/  FADD.FTZ R4, R4, R249 ;  /* 0x000000f904047221 */ /* 0x010fc80000010000 */
[----:B------:R-:W1:Y:S01]  /*19090*/  SHFL.BFLY PT, R138, R0, 0x1, 0x1f ;  /* 0x0c201f00008a7f89 */ /* 0x000e6200000e0000 */
[----:B--2---:R-:W-:-:S03]  /*190a0*/  FADD.FTZ R2, R2, R251 ;  /* 0x000000fb02027221 */ /* 0x004fc60000010000 */
[----:B------:R-:W2:Y:S01]  /*190b0*/  SHFL.BFLY PT, R139, R4, 0x1, 0x1f ;  /* 0x0c201f00048b7f89 */ /* 0x000ea200000e0000 */
[----:B-----5:R-:W-:-:S03]  /*190c0*/  FADD.FTZ R3, R3, R250 ;  /* 0x000000fa03037221 */ /* 0x020fc60000010000 */
[----:B------:R-:W4:Y:S04]  /*190d0*/  SHFL.BFLY PT, R137, R2, 0x1, 0x1f ;  /* 0x0c201f0002897f89 */ /* 0x000f2800000e0000 */
[----:B------:R-:W5:Y:S01]  /*190e0*/  SHFL.BFLY PT, R133, R3, 0x1, 0x1f ;  /* 0x0c201f0003857f89 */ /* 0x000f6200000e0000 */
[----:B-1----:R-:W-:-:S04]  /*190f0*/  FADD.FTZ R138, R0, R138 ;  /* 0x0000008a008a7221 */ /* 0x002fc80000010000 */
[----:B------:R-:W1:Y:S01]  /*19100*/  MUFU.RCP R5, R138 ;  /* 0x0000008a00057308 */ /* 0x000e620000001000 */
[----:B--2---:R-:W-:Y:S01]  /*19110*/  FADD.FTZ R139, R4, R139 ;  /* 0x0000008b048b7221 */ /* 0x004fe20000010000 */
[----:B------:R-:W-:Y:S02]  /*19120*/  SHF.L.U32 R4, R223, 0x4, RZ ;  /* 0x00000004df047819 */ /* 0x000fe400000006ff */
[----:B------:R-:W-:Y:S01]  /*19130*/  FSETP.NE.FTZ.AND P4, PT, R138, RZ, PT ;  /* 0x000000ff8a00720b */ /* 0x000fe20003f95000 */
[----:B----4-:R-:W-:Y:S01]  /*19140*/  FADD.FTZ R137, R2, R137 ;  /* 0x0000008902897221 */ /* 0x010fe20000010000 */
[----:B------:R-:W-:Y:S02]  /*19150*/  LOP3.LUT R4, R4, 0x1c0, RZ, 0xc0, !PT ;  /* 0x000001c004047812 */ /* 0x000fe400078ec0ff */
[----:B------:R-:W2:Y:S01]  /*19160*/  MUFU.RCP R0, R139 ;  /* 0x0000008b00007308 */ /* 0x000ea20000001000 */
[----:B------:R-:W-:Y:S01]  /*19170*/  FSETP.NE.FTZ.AND P3, PT, R139, RZ, PT ;  /* 0x000000ff8b00720b */ /* 0x000fe20003f75000 */
[----:B-----5:R-:W-:Y:S01]  /*19180*/  FADD.FTZ R133, R3, R133 ;  /* 0x0000008503857221 */ /* 0x020fe20000010000 */
[----:B------:R-:W-:-:S02]  /*19190*/  LOP3.LUT R6, R4, 0x38, R6, 0xf8, !PT ;  /* 0x0000003804067812 */ /* 0x000fc400078ef806 */
[----:B------:R-:W-:Y:S02]  /*191a0*/  FSETP.NE.FTZ.AND P1, PT, R137, RZ, PT ;  /* 0x000000ff8900720b */ /* 0x000fe40003f35000 */
[----:B------:R-:W-:Y:S01]  /*191b0*/  FSETP.NE.FTZ.AND P2, PT, R133, RZ, PT ;  /* 0x000000ff8500720b */ /* 0x000fe20003f55000 */
[----:B------:R-:W4:Y:S01]  /*191c0*/  MUFU.RCP R2, R133 ;  /* 0x0000008500027308 */ /* 0x000f220000001000 */
[----:B------:R-:W-:Y:S02]  /*191d0*/  LOP3.LUT R220, R220, R6, RZ, 0xfc, !PT ;  /* 0x00000006dcdc7212 */ /* 0x000fe400078efcff */
[----:B-1----:R-:W-:Y:S02]  /*191e0*/  FSEL R5, R5, 1, P4 ;  /* 0x3f80000005057808 */ /* 0x002fe40002000000 */
[----:B--2---:R-:W-:-:S03]  /*191f0*/  FSEL R4, R0, 1, P3 ;  /* 0x3f80000000047808 */ /* 0x004fc60001800000 */
[----:B------:R-:W-:-:S04]  /*19200*/  FMUL.FTZ R0, R5, UR4 ;  /* 0x0000000405007c20 */ /* 0x000fc80008410000 */
        /* <DEDUP_REMOVED lines=32> */
[----:B------:R-:W-:Y:S01]  /*19410*/  FMUL.FTZ R3, R4, UR4 ;  /* 0x0000000404037c20 */ /* 0x000fe20008410000 */
[----:B------:R-:W1:Y:S01]  /*19420*/  MUFU.RCP R0, R137 ;  /* 0x0000008900007308 */ /* 0x000e620000001000 */
[----:B----4-:R-:W-:-:S02]  /*19430*/  FSEL R2, R2, 1, P2 ;  /* 0x3f80000002027808 */ /* 0x010fc40001000000 */
[C---:B------:R-:W-:Y:S01]  /*19440*/  FMUL.FTZ R19, R3.reuse, R54 ;  /* 0x0000003603137220 */ /* 0x040fe20000410000 */
[C---:B------:R-:W-:Y:S01]  /*19450*/  FMUL.FTZ R15, R3.reuse, R55 ;  /* 0x00000037030f7220 */ /* 0x040fe20000410000 */
[C---:B------:R-:W-:Y:S01]  /*19460*/  FMUL.FTZ R24, R3.reuse, R66 ;  /* 0x0000004203187220 */ /* 0x040fe20000410000 */
[C---:B------:R-:W-:Y:S01]  /*19470*/  FMUL.FTZ R67, R3.reuse, R67 ;  /* 0x0000004303437220 */ /* 0x040fe20000410000 */
[C---:B------:R-:W-:Y:S01]  /*19480*/  FMUL.FTZ R6, R3.reuse, R38 ;  /* 0x0000002603067220 */ /* 0x040fe20000410000 */
[----:B------:R-:W-:Y:S01]  /*19490*/  FMUL.FTZ R12, R3, R39 ;  /* 0x00000027030c7220 */ /* 0x000fe20000410000 */
[----:B------:R-:W-:Y:S01]  /*194a0*/  F2FP.BF16.F32.PACK_AB R15, R15, R19 ;  /* 0x000000130f0f723e */ /* 0x000fe200000010ff */
[----:B------:R-:W-:Y:S01]  /*194b0*/  FMUL.FTZ R142, R3, R142 ;  /* 0x0000008e038e7220 */ /* 0x000fe20000410000 */
[----:B------:R-:W-:Y:S01]  /*194c0*/  F2FP.BF16.F32.PACK_AB R19, R67, R24 ;  /* 0x000000184313723e */ /* 0x000fe200000010ff */
[C---:B------:R-:W-:Y:S01]  /*194d0*/  FMUL.FTZ R64, R3.reuse, R143 ;  /* 0x0000008f03407220 */ /* 0x040fe20000410000 */
[----:B------:R-:W-:Y:S01]  /*194e0*/  MOV R67, 0x10 ;  /* 0x0000001000437802 */ /* 0x000fe20000000f00 */
[----:B------:R-:W-:Y:S01]  /*194f0*/  FMUL.FTZ R2, R2, UR4 ;  /* 0x0000000402027c20 */ /* 0x000fe20008410000 */
[----:B------:R-:W-:Y:S01]  /*19500*/  F2FP.BF16.F32.PACK_AB R12, R12, R6 ;  /* 0x000000060c0c723e */ /* 0x000fe200000010ff */
[----:B------:R-:W-:Y:S01]  /*19510*/  FMUL.FTZ R154, R3, R154 ;  /* 0x0000009a039a7220 */ /* 0x000fe20000410000 */
[----:B------:R-:W-:Y:S01]  /*19520*/  SEL R67, R67, 0xfffffff0, !P0 ;  /* 0xfffffff043437807 */ /* 0x000fe20004000000 */
[C---:B------:R-:W-:Y:S01]  /*19530*/  FMUL.FTZ R155, R3.reuse, R155 ;  /* 0x0000009b039b7220 */ /* 0x040fe20000410000 */
[----:B-1----:R-:W-:Y:S01]  /*19540*/  FSEL R0, R0, 1, P1 ;  /* 0x3f80000000007808 */ /* 0x002fe20000800000 */
[----:B------:R-:W-:Y:S01]  /*19550*/  FMUL.FTZ R14, R3, R50 ;  /* 0x00000032030e7220 */ /* 0x000fe20000410000 */
[----:B------:R-:W-:Y:S01]  /*19560*/  LOP3.LUT P0, RZ, R223, 0x8, RZ, 0xc0, !PT ;  /* 0x00000008dfff7812 */ /* 0x000fe2000780c0ff */
[C---:B------:R-:W-:Y:S01]  /*19570*/  FMUL.FTZ R8, R3.reuse, R51 ;  /* 0x0000003303087220 */ /* 0x040fe20000410000 */
[----:B------:R-:W-:Y:S01]  /*19580*/  LEA R6, R220, UR6, 0x1 ;  /* 0x00000006dc067c11 */ /* 0x000fe2000f8e08ff */
[----:B------:R-:W-:Y:S01]  /*19590*/  FMUL.FTZ R0, R0, UR4 ;  /* 0x0000000400007c20 */ /* 0x000fe20008410000 */
        /* <DEDUP_REMOVED lines=26> */
[----:B------:R-:W-:Y:S01]  /*19740*/  SEL R221, R221, 0xffffffe0, !P0 ;  /* 0xffffffe0dddd7807 */ /* 0x000fe20004000000 */
        /* <DEDUP_REMOVED lines=33> */
[----:B------:R-:W-:Y:S01]  /*19960*/  FMUL.FTZ R7, R0, R151 ;  /* 0x0000009700077220 */ /* 0x000fe20000410000 */
[----:B------:R-:W-:Y:S01]  /*19970*/  F2FP.BF16.F32.PACK_AB R62, R62, R5 ;  /* 0x000000053e3e723e */ /* 0x000fe200000010ff */
[C---:B------:R-:W-:Y:S01]  /*19980*/  FMUL.FTZ R42, R0.reuse, R42 ;  /* 0x0000002a002a7220 */ /* 0x040fe20000410000 */
[----:B------:R-:W-:Y:S01]  /*19990*/  LOP3.LUT P0, RZ, R223, 0x10, RZ, 0xc0, !PT ;  /* 0x00000010dfff7812 */ /* 0x000fe2000780c0ff */
        /* <DEDUP_REMOVED lines=28> */
[----:B------:R-:W-:Y:S01]  /*19b60*/  STS [R6], R65 ;  /* 0x0000004106007388 */ /* 0x000fe20000000800 */
[----:B------:R-:W-:Y:S01]  /*19b70*/  F2FP.BF16.F32.PACK_AB R66, R66, R144 ;  /* 0x000000904242723e */ /* 0x000fe200000010ff */
[----:B------:R-:W1:Y:S01]  /*19b80*/  LDCU.U8 UR4, c[0x0][0x549] ;  /* 0x0000a920ff0477ac */ /* 0x000e620008000000 */
[----:B------:R-:W-:Y:S01]  /*19b90*/  F2FP.BF16.F32.PACK_AB R4, R4, R146 ;  /* 0x000000920404723e */ /* 0x000fe200000010ff */
[----:B------:R-:W-:Y:S01]  /*19ba0*/  STS [R6+0x400], R64 ;  /* 0x0004004006007388 */ /* 0x000fe20000000800 */
[----:B------:R-:W-:Y:S01]  /*19bb0*/  F2FP.BF16.F32.PACK_AB R3, R3, R148 ;  /* 0x000000940303723e */ /* 0x000fe200000010ff */
[----:B------:R-:W3:Y:S01]  /*19bc0*/  @!UP3 LDCU.64 UR6, c[0x0][0x400] ;  /* 0x00008000ff06b7ac */ /* 0x000ee20008000a00 */
[----:B------:R-:W-:Y:S01]  /*19bd0*/  F2FP.BF16.F32.PACK_AB R7, R7, R150 ;  /* 0x000000960707723e */ /* 0x000fe200000010ff */
[----:B------:R2:W-:Y:S01]  /*19be0*/  STS [R5], R2 ;  /* 0x0000000205007388 */ /* 0x0005e20000000800 */
        /* <DEDUP_REMOVED lines=9> */
[----:B------:R-:W-:Y:S01]  /*19c80*/  F2FP.BF16.F32.PACK_AB R17, R17, R46 ;  /* 0x0000002e1111723e */ /* 0x000fe200000010ff */
[----:B-1----:R-:W-:Y:S01]  /*19c90*/  UISETP.NE.AND UP1, UPT, UR4, URZ, UPT ;  /* 0x000000ff0400728c */ /* 0x002fe2000bf25270 */
[----:B------:R-:W-:Y:S01]  /*19ca0*/  F2FP.BF16.F32.PACK_AB R16, R53, R25 ;  /* 0x000000193510723e */ /* 0x000fe200000010ff */
[----:B------:R1:W-:Y:S01]  /*19cb0*/  STS [R5+0x2000], R3 ;  /* 0x0020000305007388 */ /* 0x0003e20000000800 */
[----:B------:R-:W-:Y:S01]  /*19cc0*/  F2FP.BF16.F32.PACK_AB R14, R29, R33 ;  /* 0x000000211d0e723e */ /* 0x000fe200000010ff */
[----:B------:R-:W5:Y:S01]  /*19cd0*/  @UP3 LDCU.64 UR4, c[0x0][0x408] ;  /* 0x00008100ff0437ac */ /* 0x000f620008000a00 */
[----:B------:R-:W-:Y:S01]  /*19ce0*/  F2FP.BF16.F32.PACK_AB R21, R21, R56 ;  /* 0x000000381515723e */ /* 0x000fe200000010ff */
[----:B------:R1:W-:Y:S01]  /*19cf0*/  STS [R5+0x2400], R7 ;  /* 0x0024000705007388 */ /* 0x0003e20000000800 */
[----:B------:R-:W-:Y:S01]  /*19d00*/  F2FP.BF16.F32.PACK_AB R20, R20, R58 ;  /* 0x0000003a1414723e */ /* 0x000fe200000010ff */
[----:B---3--:R-:W-:Y:S01]  /*19d10*/  @!UP3 UIMAD.WIDE.U32 UR14, UR11, UR6, URZ ;  /* 0x000000060b0eb2a5 */ /* 0x008fe2000f8e00ff */
[----:B------:R-:W-:Y:S01]  /*19d20*/  F2FP.BF16.F32.PACK_AB R63, R61, R60 ;  /* 0x0000003c3d3f723e */ /* 0x000fe200000010ff */
[----:B------:R-:W3:Y:S01]  /*19d30*/  S2UR UR6, SR_CTAID.Z ;  /* 0x00000000000679c3 */ /* 0x000ee20000002700 */
[----:B--2---:R-:W-:Y:S01]  /*19d40*/  IADD3 R2, PT, PT, R6, R221, RZ ;  /* 0x000000dd06027210 */ /* 0x004fe20007ffe0ff */
[----:B------:R-:W2:Y:S01]  /*19d50*/  @UP1 LDCU UR13, c[0x0][0x430] ;  /* 0x00008600ff0d17ac */ /* 0x000ea20008000800 */
[----:B------:R-:W-:-:S02]  /*19d60*/  F2FP.BF16.F32.PACK_AB R61, R69, R68 ;  /* 0x00000044453d723e */ /* 0x000fc400000010ff */
[C---:B----4-:R-:W-:Y:S01]  /*19d70*/  IADD3 R0, PT, PT, R6.reuse, 0x40, RZ ;  /* 0x0000004006007810 */ /* 0x050fe20007ffe0ff */
[----:B------:R-:W-:Y:S01]  /*19d80*/  STS [R2], R13 ;  /* 0x0000000d02007388 */ /* 0x000fe20000000800 */
[----:B------:R-:W-:Y:S01]  /*19d90*/  @P0 IADD3 R0, PT, PT, R6, -0x40, RZ ;  /* 0xffffffc006000810 */ /* 0x000fe20007ffe0ff */
[----:B------:R-:W-:Y:S01]  /*19da0*/  @!UP3 UIMAD UR7, UR11, UR7, UR15 ;  /* 0x000000070b07b2a4 */ /* 0x000fe2000f8e020f */
[----:B------:R-:W-:Y:S01]  /*19db0*/  F2FP.BF16.F32.PACK_AB R60, R71, R70 ;  /* 0x00000046473c723e */ /* 0x000fe200000010ff */
[----:B------:R-:W-:Y:S01]  /*19dc0*/  STS [R2+0x400], R12 ;  /* 0x0004000c02007388 */ /* 0x000fe20000000800 */
[----:B------:R-:W-:Y:S01]  /*19dd0*/  F2FP.BF16.F32.PACK_AB R57, R81, R80 ;  /* 0x000000505139723e */ /* 0x000fe200000010ff */
[----:B-----5:R-:W-:Y:S01]  /*19de0*/  @UP3 UIMAD.WIDE.U32 UR16, UR19, UR4, URZ ;  /* 0x00000004131032a5 */ /* 0x020fe2000f8e00ff */
[----:B------:R-:W-:Y:S01]  /*19df0*/  F2FP.BF16.F32.PACK_AB R56, R83, R82 ;  /* 0x000000525338723e */ /* 0x000fe200000010ff */
[----:B------:R-:W-:Y:S01]  /*19e00*/  UISETP.NE.AND UP0, UPT, UR10, URZ, !UP1 ;  /* 0x000000ff0a00728c */ /* 0x000fe2000cf05270 */
[----:B------:R-:W-:Y:S01]  /*19e10*/  F2FP.BF16.F32.PACK_AB R59, R73, R72 ;  /* 0x00000048493b723e */ /* 0x000fe200000010ff */
[----:B------:R-:W-:Y:S01]  /*19e20*/  @UP3 UIMAD UR7, UR19, UR5, UR17 ;  /* 0x00000005130732a4 */ /* 0x000fe2000f8e0211 */
[----:B-1----:R-:W-:Y:S01]  /*19e30*/  IADD3 R3, PT, PT, R67, R2, RZ ;  /* 0x0000000243037210 */ /* 0x002fe20007ffe0ff */
[----:B------:R-:W-:Y:S01]  /*19e40*/  @!UP2 UIMAD UR19, UR11, UR9, URZ ;  /* 0x000000090b13a2a4 */ /* 0x000fe2000f8e02ff */
[----:B------:R-:W-:Y:S01]  /*19e50*/  F2FP.BF16.F32.PACK_AB R58, R75, R74 ;  /* 0x0000004a4b3a723e */ /* 0x000fe200000010ff */
[----:B--2---:R-:W-:Y:S01]  /*19e60*/  @UP1 UIMAD UR12, UR13, UR9, URZ ;  /* 0x000000090d0c12a4 */ /* 0x004fe2000f8e02ff */
[----:B------:R-:W-:Y:S01]  /*19e70*/  IADD3 R7, PT, PT, R67, R0, RZ ;  /* 0x0000000043077210 */ /* 0x000fe20007ffe0ff */
[----:B------:R1:W-:Y:S01]  /*19e80*/  STS [R3+0x400], R8 ;  /* 0x0004000803007388 */ /* 0x0003e20000000800 */
[----:B------:R-:W-:Y:S01]  /*19e90*/  F2FP.BF16.F32.PACK_AB R55, R55, R76 ;  /* 0x0000004c3737723e */ /* 0x000fe200000010ff */
[----:B------:R-:W2:Y:S01]  /*19ea0*/  @UP1 LDCU UR5, c[0x0][0x430] ;  /* 0x00008600ff0517ac */ /* 0x000ea20008000800 */
[----:B------:R-:W-:Y:S01]  /*19eb0*/  F2FP.BF16.F32.PACK_AB R54, R54, R78 ;  /* 0x0000004e3636723e */ /* 0x000fe200000010ff */
[----:B------:R-:W-:Y:S01]  /*19ec0*/  STS [R3], R9 ;  /* 0x0000000903007388 */ /* 0x000fe20000000800 */
[----:B------:R-:W-:Y:S01]  /*19ed0*/  F2FP.BF16.F32.PACK_AB R53, R85, R84 ;  /* 0x000000545535723e */ /* 0x000fe200000010ff */
[----:B------:R-:W-:Y:S01]  /*19ee0*/  @UP1 UMOV UR4, 0x1 ;  /* 0x0000000100041882 */ /* 0x000fe20000000000 */
[----:B------:R-:W-:Y:S01]  /*19ef0*/  F2FP.BF16.F32.PACK_AB R52, R52, R86 ;  /* 0x000000563434723e */ /* 0x000fe200000010ff */
[----:B------:R-:W-:Y:S01]  /*19f00*/  STS [R2+0x2000], R11 ;  /* 0x0020000b02007388 */ /* 0x000fe20000000800 */
[----:B------:R-:W-:Y:S01]  /*19f10*/  F2FP.BF16.F32.PACK_AB R49, R97, R96 ;  /* 0x000000606131723e */ /* 0x000fe200000010ff */
[----:B------:R-:W-:Y:S01]  /*19f20*/  @UP3 UMOV UR14, UR16 ;  /* 0x00000010000e3c82 */ /* 0x000fe20008000000 */
[----:B------:R-:W-:Y:S01]  /*19f30*/  F2FP.BF16.F32.PACK_AB R48, R48, R98 ;  /* 0x000000623030723e */ /* 0x000fe200000010ff */
[----:B------:R-:W-:Y:S01]  /*19f40*/  STS [R2+0x2400], R10 ;  /* 0x0024000a02007388 */ /* 0x000fe20000000800 */
[----:B------:R-:W-:Y:S01]  /*19f50*/  F2FP.BF16.F32.PACK_AB R51, R51, R88 ;  /* 0x000000583333723e */ /* 0x000fe200000010ff */
[----:B------:R-:W-:Y:S01]  /*19f60*/  USHF.R.S32.HI UR13, URZ, 0x1f, UR19 ;  /* 0x0000001fff0d7899 */ /* 0x000fe20008011413 */
        /* <DEDUP_REMOVED lines=8> */
[----:B-1----:R-:W-:Y:S02]  /*19ff0*/  IADD3 R8, PT, PT, R221, R0, RZ ;  /* 0x00000000dd087210 */ /* 0x002fe40007ffe0ff */
[----:B------:R-:W-:Y:S01]  /*1a000*/  F2FP.BF16.F32.PACK_AB R41, R113, R112 ;  /* 0x000000707129723e */ /* 0x000fe200000010ff */
[----:B------:R-:W-:Y:S01]  /*1a010*/  STS [R0+0x400], R15 ;  /* 0x0004000f00007388 */ /* 0x000fe20000000800 */
[----:B------:R-:W-:-:S02]  /*1a020*/  IADD3 R4, PT, PT, R67, R8, RZ ;  /* 0x0000000843047210 */ /* 0x000fc40007ffe0ff */
        /* <DEDUP_REMOVED lines=55> */
[----:B-1----:R-:W1:Y:S03]  /*1a3a0*/  @P4 LDC R2, c[0x0][0x458] ;  /* 0x00011600ff024b82 */ /* 0x002e660000000800 */
[----:B------:R-:W-:Y:S04]  /*1a3b0*/  STS [R0+0x6000], R35 ;  /* 0x0060002300007388 */ /* 0x000fe80000000800 */
[----:B------:R5:W-:Y:S01]  /*1a3c0*/  STS [R0+0x6400], R34 ;  /* 0x0064002200007388 */ /* 0x000be20000000800 */
[----:B----4-:R4:W1:Y:S03]  /*1a3d0*/  @P3 MUFU.LG2 R3, R139 ;  /* 0x0000008b00033308 */ /* 0x0108660000000c00 */
[----:B------:R4:W-:Y:S04]  /*1a3e0*/  STS [R7+0x6000], R31 ;  /* 0x0060001f07007388 */ /* 0x0009e80000000800 */
[----:B------:R4:W-:Y:S04]  /*1a3f0*/  STS [R7+0x6400], R30 ;  /* 0x0064001e07007388 */ /* 0x0009e80000000800 */
[----:B------:R4:W-:Y:S04]  /*1a400*/  STS [R8+0x4000], R29 ;  /* 0x0040001d08007388 */ /* 0x0009e80000000800 */
[----:B------:R4:W-:Y:S04]  /*1a410*/  STS [R8+0x4400], R28 ;  /* 0x0044001c08007388 */ /* 0x0009e80000000800 */
[----:B------:R4:W-:Y:S04]  /*1a420*/  STS [R4+0x4000], R25 ;  /* 0x0040001904007388 */ /* 0x0009e80000000800 */
[----:B------:R4:W-:Y:S01]  /*1a430*/  STS [R4+0x4400], R24 ;  /* 0x0044001804007388 */ /* 0x0009e20000000800 */
[----:B-----5:R4:W1:Y:S03]  /*1a440*/  @P4 MUFU.LG2 R0, R138 ;  /* 0x0000008a00004308 */ /* 0x0208660000000c00 */
[----:B------:R4:W-:Y:S04]  /*1a450*/  STS [R8+0x6000], R27 ;  /* 0x0060001b08007388 */ /* 0x0009e80000000800 */
[----:B------:R4:W-:Y:S04]  /*1a460*/  STS [R8+0x6400], R26 ;  /* 0x0064001a08007388 */ /* 0x0009e80000000800 */
[----:B------:R4:W-:Y:S04]  /*1a470*/  STS [R4+0x6000], R23 ;  /* 0x0060001704007388 */ /* 0x0009e80000000800 */
[----:B------:R4:W-:Y:S01]  /*1a480*/  STS [R4+0x6400], R22 ;  /* 0x0064001604007388 */ /* 0x0009e20000000800 */
[----:B--23--:R-:W-:Y:S05]  /*1a490*/  BRA.U UP1, `(.L_x_1276) ;  /* 0x0000000101207547 */ /* 0x00cfea000b800000 */
        /* <DEDUP_REMOVED lines=8> */
.L_x_1276:
[----:B------:R-:W-:Y:S01]  /*1a520*/  BAR.SYNC.DEFER_BLOCKING 0x0 ;  /* 0x0000000000007b1d */ /* 0x000fe20000010000 */
[----:B------:R-:W-:Y:S01]  /*1a530*/  UIMAD UR12, UR6, UR12, URZ ;  /* 0x0000000c060c72a4 */ /* 0x000fe2000f8e02ff */
[----:B------:R-:W-:Y:S01]  /*1a540*/  LOP3.LUT P0, RZ, R223, 0x3, RZ, 0xc0, !PT ;  /* 0x00000003dfff7812 */ /* 0x000fe2000780c0ff */
[----:B------:R-:W-:Y:S01]  /*1a550*/  UIMAD UR10, UR8, UR5, URZ ;  /* 0x00000005080a72a4 */ /* 0x000fe2000f8e02ff */
[----:B-1----:R-:W-:Y:S01]  /*1a560*/  @P4 FMUL.FTZ R0, R0, 0.69314718246459960938 ;  /* 0x3f31721800004820 */ /* 0x002fe20000410000 */
[----:B------:R-:W-:-:S03]  /*1a570*/  USEL UR19, UR19, URZ, UP0 ;  /* 0x000000ff13137287 */ /* 0x000fc60008000000 */
[----:B----4-:R-:W1:Y:S01]  /*1a580*/  @P3 LDC R8, c[0x0][0x458] ;  /* 0x00011600ff083b82 */ /* 0x010e620000000800 */
[----:B------:R-:W2:Y:S01]  /*1a590*/  @P2 MUFU.LG2 R4, R133 ;  /* 0x0000008500042308 */ /* 0x000ea20000000c00 */
[----:B------:R-:W-:Y:S01]  /*1a5a0*/  @!UP0 UIMAD UR12, UR11, UR4, UR12 ;  /* 0x000000040b0c82a4 */ /* 0x000fe2000f8e020c */
[----:B------:R-:W-:Y:S01]  /*1a5b0*/  MOV R17, 0x7f800000 ;  /* 0x7f80000000117802 */ /* 0x000fe20000000f00 */
[----:B------:R-:W-:Y:S01]  /*1a5c0*/  USHF.L.U32 UR10, UR10, 0x7, URZ ;  /* 0x000000070a0a7899 */ /* 0x000fe200080006ff */
[----:B------:R-:W-:Y:S01]  /*1a5d0*/  @P4 FFMA.FTZ R17, R135, R2, R0 ;  /* 0x0000000287114223 */ /* 0x000fe20000010000 */
[----:B------:R-:W-:Y:S01]  /*1a5e0*/  USEL UR13, UR13, URZ, UP0 ;  /* 0x000000ff0d0d7287 */ /* 0x000fe20008000000 */
[----:B------:R-:W-:Y:S01]  /*1a5f0*/  @P3 FMUL.FTZ R3, R3, 0.69314718246459960938 ;  /* 0x3f31721803033820 */ /* 0x000fe20000410000 */
[----:B------:R-:W3:Y:S01]  /*1a600*/  @P2 LDC R7, c[0x0][0x458] ;  /* 0x00011600ff072b82 */ /* 0x000ee20000000800 */
        /* <DEDUP_REMOVED lines=10> */
[----:B--2---:R-:W-:Y:S01]  /*1a6b0*/  @P2 FMUL.FTZ R2, R4, 0.69314718246459960938 ;  /* 0x3f31721804022820 */ /* 0x004fe20000410000 */
[----:B------:R-:W-:Y:S01]  /*1a6c0*/  UIADD3.X UR4, UPT, UPT, UR4, UR13, UR9, UP1, UP0 ;  /* 0x0000000d04047290 */ /* 0x000fe20008fe0409 */
[----:B-1----:R-:W-:Y:S01]  /*1a6d0*/  @P3 FFMA.FTZ R16, R136, R8, R3 ;  /* 0x0000000888103223 */ /* 0x002fe20000010003 */
[----:B----4-:R-:W-:Y:S01]  /*1a6e0*/  @P1 FMUL.FTZ R0, R5, 0.69314718246459960938 ;  /* 0x3f31721805001820 */ /* 0x010fe20000410000 */
[----:B---3--:R-:W-:-:S03]  /*1a6f0*/  @P2 FFMA.FTZ R15, R134, R7, R2 ;  /* 0x00000007860f2223 */ /* 0x008fc60000010002 */
        /* <DEDUP_REMOVED lines=40> */
.L_x_1278:
[----:B------:R-:W-:Y:S05]  /*1a980*/  BSYNC.RECONVERGENT B0 ;  /* 0x0000000000007941 */ /* 0x000fea0003800200 */
.L_x_1277:
[----:B-1----:R1:W2:Y:S01]  /*1a990*/  LDS.128 R16, [R227] ;  /* 0x00000000e3107984 */ /* 0x0022a20000000c00 */
[----:B------:R-:W-:Y:S01]  /*1a9a0*/  SHF.R.U32.HI R10, RZ, 0x3, R223 ;  /* 0x00000003ff0a7819 */ /* 0x000fe200000116df */
[----:B------:R-:W3:Y:S01]  /*1a9b0*/  LDCU.64 UR4, c[0x0][0x410] ;  /* 0x00008200ff0477ac */ /* 0x000ee20008000a00 */
[----:B------:R-:W-:Y:S01]  /*1a9c0*/  BSSY.RECONVERGENT B0, `(.L_x_1279) ;  /* 0x0000026000007945 */ /* 0x000fe20003800200 */
[----:B------:R1:W4:Y:S01]  /*1a9d0*/  LDS.128 R12, [R227+0x4000] ;  /* 0x00400000e30c7984 */ /* 0x0003220000000c00 */
[C---:B------:R-:W-:Y:S01]  /*1a9e0*/  IADD3 R4, PT, PT, R10.reuse, 0x50, RZ ;  /* 0x000000500a047810 */ /* 0x040fe20007ffe0ff */
[C---:B------:R-:W-:Y:S01]  /*1a9f0*/  VIADD R2, R10.reuse, 0x10 ;  /* 0x000000100a027836 */ /* 0x040fe20000000000 */
[----:B------:R-:W-:Y:S01]  /*1aa00*/  UIMAD.WIDE.U32 UR8, UR8, 0x80, URZ ;  /* 0x00000080080878a5 */ /* 0x000fe2000f8e00ff */
        /* <DEDUP_REMOVED lines=10> */
[----:B------:R-:W-:Y:S02]  /*1aab0*/  ISETP.GE.AND P1, PT, R10, UR18, PT ;  /* 0x000000120a007c0c */ /* 0x000fe4000bf26270 */
[----:B------:R-:W-:Y:S01]  /*1aac0*/  ISETP.GE.AND P3, PT, R0, UR18, PT ;  /* 0x0000001200007c0c */ /* 0x000fe2000bf66270 */
[----:B---3--:R-:W-:Y:S01]  /*1aad0*/  IMAD.U32 R0, RZ, RZ, UR4 ;  /* 0x00000004ff007e24 */ /* 0x008fe2000f8e00ff */
[----:B------:R-:W-:-:S03]  /*1aae0*/  LOP3.LUT R11, R10, UR8, RZ, 0xfc, !PT ;  /* 0x000000080a0b7c12 */ /* 0x000fc6000f8efcff */
[----:B------:R-:W-:Y:S01]  /*1aaf0*/  IMAD.WIDE.U32 R8, R0, UR6, R2 ;  /* 0x0000000600087c25 */ /* 0x000fe2000f8e0002 */
[----:B------:R-:W-:-:S05]  /*1ab00*/  MOV R0, UR5 ;  /* 0x0000000500007c02 */ /* 0x000fca0008000f00 */
[----:B------:R-:W-:Y:S01]  /*1ab10*/  IMAD R7, R0, UR6, R9 ;  /* 0x0000000600077c24 */ /* 0x000fe2000f8e0209 */
[----:B-1----:R-:W-:Y:S06]  /*1ab20*/  @P1 BRA `(.L_x_1280) ;  /* 0x00000000003c1947 */ /* 0x002fec0003800000 */
[----:B------:R-:W1:Y:S01]  /*1ab30*/  LDCU.64 UR6, c[0x0][0x408] ;  /* 0x00008100ff0677ac */ /* 0x000e620008000a00 */
[----:B------:R-:W-:Y:S01]  /*1ab40*/  MOV R6, R8 ;  /* 0x0000000800067202 */ /* 0x000fe20000000f00 */
[----:B------:R-:W3:Y:S01]  /*1ab50*/  LDCU.64 UR4, c[0x0][0x3f0] ;  /* 0x00007e00ff0477ac */ /* 0x000ee20008000a00 */
[----:B------:R-:W5:Y:S01]  /*1ab60*/  LDCU UR11, c[0x0][0x440] ;  /* 0x00008800ff0b77ac */ /* 0x000f620008000800 */
[----:B-1----:R-:W-:Y:S02]  /*1ab70*/  UIMAD UR10, UR9, UR6, URZ ;  /* 0x00000006090a72a4 */ /* 0x002fe4000f8e02ff */
[----:B------:R-:W-:-:S04]  /*1ab80*/  IMAD.WIDE.U32 R4, R11, UR6, R6 ;  /* 0x000000060b047c25 */ /* 0x000fc8000f8e0006 */
[----:B------:R-:W-:Y:S01]  /*1ab90*/  IMAD.U32 R0, RZ, RZ, UR10 ;  /* 0x0000000aff007e24 */ /* 0x000fe2000f8e00ff */
[----:B---3--:R-:W-:Y:S02]  /*1aba0*/  LEA R2, P1, R4, UR4, 0x1 ;  /* 0x0000000404027c11 */ /* 0x008fe4000f8208ff */
[----:B-----5:R-:W-:Y:S01]  /*1abb0*/  ISETP.GE.AND P6, PT, R217, UR11, PT ;  /* 0x0000000bd9007c0c */ /* 0x020fe2000bfc6270 */
[----:B------:R-:W-:-:S04]  /*1abc0*/  IMAD R0, R11, UR7, R0 ;  /* 0x000000070b007c24 */ /* 0x000fc8000f8e0200 */
[----:B------:R-:W-:-:S05]  /*1abd0*/  IMAD.IADD R0, R0, 0x1, R5 ;  /* 0x0000000100007824 */ /* 0x000fca00078e0205 */
[----:B------:R-:W-:Y:S02]  /*1abe0*/  LEA.HI.X R3, R4, UR5, R0, 0x1, P1 ;  /* 0x0000000504037c11 */ /* 0x000fe400088f0c00 */
[----:B------:R-:W-:-:S03]  /*1abf0*/  ISETP.GE.AND P1, PT, R241, UR11, PT ;  /* 0x0000000bf1007c0c */ /* 0x000fc6000bf26270 */
[----:B--2---:R1:W-:Y:S10]  /*1ac00*/  @!P6 STG.E.128 desc[UR22][R2.64], R16 ;  /* 0x000000100200e986 */ /* 0x0043f4000c101d16 */
[----:B----4-:R1:W-:Y:S02]  /*1ac10*/  @!P1 STG.E.128 desc[UR22][R2.64+0x80], R12 ;  /* 0x0000800c02009986 */ /* 0x0103e4000c101d16 */
.L_x_1280:
[----:B------:R-:W-:Y:S05]  /*1ac20*/  BSYNC.RECONVERGENT B0 ;  /* 0x0000000000007941 */ /* 0x000fea0003800200 */
.L_x_1279:
        /* <DEDUP_REMOVED lines=9> */
[----:B------:R-:W5:Y:S02]  /*1acc0*/  LDCU.64 UR4, c[0x0][0x3f0] ;  /* 0x00007e00ff0477ac */ /* 0x000f640008000a00 */
[----:B------:R-:W-:Y:S01]  /*1acd0*/  IMAD.X R2, RZ, RZ, UR9, P0 ;  /* 0x00000009ff027e24 */ /* 0x000fe200080e06ff */
[----:B------:R-:W1:Y:S03]  /*1ace0*/  LDCU UR10, c[0x0][0x440] ;  /* 0x00008800ff0a77ac */ /* 0x000e660008000800 */
[----:B----4-:R-:W-:-:S02]  /*1acf0*/  IMAD R10, R2, UR6, RZ ;  /* 0x00000006020a7c24 */ /* 0x010fc4000f8e02ff */
[----:B------:R-:W-:-:S04]  /*1ad00*/  IMAD.MOV.U32 R2, RZ, RZ, R8 ;  /* 0x000000ffff027224 */ /* 0x000fc800078e0008 */
[----:B------:R-:W-:Y:S01]  /*1ad10*/  IMAD.WIDE.U32 R4, R0, UR6, R2 ;  /* 0x0000000600047c25 */ /* 0x000fe2000f8e0002 */
[----:B-1----:R-:W-:-:S03]  /*1ad20*/  ISETP.GE.AND P6, PT, R217, UR10, PT ;  /* 0x0000000ad9007c0c */ /* 0x002fc6000bfc6270 */
[----:B------:R-:W-:Y:S01]  /*1ad30*/  IMAD R0, R0, UR7, R10 ;  /* 0x0000000700007c24 */ /* 0x000fe2000f8e020a */
[----:B-----5:R-:W-:-:S03]  /*1ad40*/  LEA R2, P0, R4, UR4, 0x1 ;  /* 0x0000000404027c11 */ /* 0x020fc6000f8008ff */
[----:B------:R-:W-:-:S05]  /*1ad50*/  IMAD.IADD R0, R0, 0x1, R5 ;  /* 0x0000000100007824 */ /* 0x000fca00078e0205 */
[----:B------:R-:W-:Y:S02]  /*1ad60*/  LEA.HI.X R3, R4, UR5, R0, 0x1, P0 ;  /* 0x0000000504037c11 */ /* 0x000fe400080f0c00 */
[----:B------:R-:W-:-:S03]  /*1ad70*/  ISETP.GE.AND P0, PT, R241, UR10, PT ;  /* 0x0000000af1007c0c */ /* 0x000fc6000bf06270 */
[----:B--2---:R4:W-:Y:S10]  /*1ad80*/  @!P6 STG.E.128 desc[UR22][R2.64], R16 ;  /* 0x000000100200e986 */ /* 0x0049f4000c101d16 */
[----:B---3--:R4:W-:Y:S02]  /*1ad90*/  @!P0 STG.E.128 desc[UR22][R2.64+0x80], R12 ;  /* 0x0000800c02008986 */ /* 0x0089e4000c101d16 */
.L_x_1282:
[----:B------:R-:W-:Y:S05]  /*1ada0*/  BSYNC.RECONVERGENT B0 ;  /* 0x0000000000007941 */ /* 0x000fea0003800200 */
.L_x_1281:
[----:B--2-4-:R2:W4:Y:S01]  /*1adb0*/  LDS.128 R16, [R227+0x1000] ;  /* 0x00100000e3107984 */ /* 0x0145220000000c00 */
[----:B------:R-:W-:Y:S01]  /*1adc0*/  BSSY.RECONVERGENT B0, `(.L_x_1283) ;  /* 0x0000015000007945 */ /* 0x000fe20003800200 */
[----:B------:R-:W-:Y:S02]  /*1add0*/  ISETP.GE.AND P0, PT, R24, UR18, PT ;  /* 0x0000001218007c0c */ /* 0x000fe4000bf06270 */
[----:B---3--:R2:W3:Y:S01]  /*1ade0*/  LDS.128 R12, [R227+0x5000] ;  /* 0x00500000e30c7984 */ /* 0x0084e20000000c00 */
[----:B------:R-:W-:Y:S05]  /*1adf0*/  @P5 BRA `(.L_x_1284) ;  /* 0x0000000000445947 */ /* 0x000fea0003800000 */
[----:B------:R-:W5:Y:S01]  /*1ae00*/  LDCU.64 UR6, c[0x0][0x408] ;  /* 0x00008100ff0677ac */ /* 0x000f620008000a00 */
[----:B------:R-:W-:Y:S02]  /*1ae10*/  IADD3 R0, P5, PT, R11, 0x20, RZ ;  /* 0x000000200b007810 */ /* 0x000fe40007fbe0ff */
[----:B------:R-:W-:Y:S01]  /*1ae20*/  MOV R3, R7 ;  /* 0x0000000700037202 */ /* 0x000fe20000000f00 */
[----:B------:R-:W1:Y:S02]  /*1ae30*/  LDCU.64 UR4, c[0x0][0x3f0] ;  /* 0x00007e00ff0477ac */ /* 0x000e640008000a00 */
[----:B------:R-:W-:Y:S01]  /*1ae40*/  IMAD.X R2, RZ, RZ, UR9, P5 ;  /* 0x00000009ff027e24 */ /* 0x000fe2000a8e06ff */
[----:B------:R-:W2:Y:S03]  /*1ae50*/  LDCU UR10, c[0x0][0x440] ;  /* 0x00008800ff0a77ac */ /* 0x000ea60008000800 */
[----:B-----5:R-:W-:-:S02]  /*1ae60*/  IMAD R10, R2, UR6, RZ ;  /* 0x00000006020a7c24 */ /* 0x020fc4000f8e02ff */
[----:B------:R-:W-:-:S04]  /*1ae70*/  IMAD.MOV.U32 R2, RZ, RZ, R8 ;  /* 0x000000ffff027224 */ /* 0x000fc800078e0008 */
[----:B------:R-:W-:Y:S01]  /*1ae80*/  IMAD.WIDE.U32 R4, R0, UR6, R2 ;  /* 0x0000000600047c25 */ /* 0x000fe2000f8e0002 */
[----:B--2---:R-:W-:-:S03]  /*1ae90*/  ISETP.GE.AND P6, PT, R217, UR10, PT ;  /* 0x0000000ad9007c0c */ /* 0x004fc6000bfc6270 */
[----:B------:R-:W-:Y:S01]  /*1aea0*/  IMAD R0, R0, UR7, R10 ;  /* 0x0000000700007c24 */ /* 0x000fe2000f8e020a */
[----:B-1----:R-:W-:-:S03]  /*1aeb0*/  LEA R2, P5, R4, UR4, 0x1 ;  /* 0x0000000404027c11 */ /* 0x002fc6000f8a08ff */
[----:B------:R-:W-:-:S05]  /*1aec0*/  IMAD.IADD R0, R0, 0x1, R5 ;  /* 0x0000000100007824 */ /* 0x000fca00078e0205 */
[----:B------:R-:W-:Y:S02]  /*1aed0*/  LEA.HI.X R3, R4, UR5, R0, 0x1, P5 ;  /* 0x0000000504037c11 */ /* 0x000fe4000a8f0c00 */
[----:B------:R-:W-:-:S03]  /*1aee0*/  ISETP.GE.AND P5, PT, R241, UR10, PT ;  /* 0x0000000af1007c0c */ /* 0x000fc6000bfa6270 */
[----:B----4-:R1:W-:Y:S10]  /*1aef0*/  @!P6 STG.E.128 desc[UR22][R2.64], R16 ;  /* 0x000000100200e986 */ /* 0x0103f4000c101d16 */
[----:B---3--:R1:W-:Y:S02]  /*1af00*/  @!P5 STG.E.128 desc[UR22][R2.64+0x80], R12 ;  /* 0x0000800c0200d986 */ /* 0x0083e4000c101d16 */
.L_x_1284:
[----:B------:R-:W-:Y:S05]  /*1af10*/  BSYNC.RECONVERGENT B0 ;  /* 0x0000000000007941 */ /* 0x000fea0003800200 */
.L_x_1283:
[----:B-1--4-:R1:W4:Y:S01]  /*1af20*/  LDS.128 R16, [R227+0x1800] ;  /* 0x00180000e3107984 */ /* 0x0123220000000c00 */
[----:B------:R-:W-:Y:S03]  /*1af30*/  BSSY.RECONVERGENT B0, `(.L_x_1285) ;  /* 0x0000014000007945 */ /* 0x000fe60003800200 */
[----:B---3--:R1:W3:Y:S01]  /*1af40*/  LDS.128 R12, [R227+0x5800] ;  /* 0x00580000e30c7984 */ /* 0x0082e20000000c00 */
[----:B------:R-:W-:Y:S05]  /*1af50*/  @P4 BRA `(.L_x_1286) ;  /* 0x0000000000444947 */ /* 0x000fea0003800000 */
[----:B------:R-:W5:Y:S01]  /*1af60*/  LDCU.64 UR6, c[0x0][0x408] ;  /* 0x00008100ff0677ac */ /* 0x000f620008000a00 */
[----:B------:R-:W-:Y:S02]  /*1af70*/  IADD3 R0, P4, PT, R11, 0x30, RZ ;  /* 0x000000300b007810 */ /* 0x000fe40007f9e0ff */
[----:B------:R-:W-:Y:S01]  /*1af80*/  MOV R3, R7 ;  /* 0x0000000700037202 */ /* 0x000fe20000000f00 */
[----:B------:R-:W2:Y:S02]  /*1af90*/  LDCU UR10, c[0x0][0x440] ;  /* 0x00008800ff0a77ac */ /* 0x000ea40008000800 */
[----:B------:R-:W-:Y:S01]  /*1afa0*/  IMAD.X R2, RZ, RZ, UR9, P4 ;  /* 0x00000009ff027e24 */ /* 0x000fe2000a0e06ff */
[----:B------:R-:W1:Y:S03]  /*1afb0*/  LDCU.64 UR4, c[0x0][0x3f0] ;  /* 0x00007e00ff0477ac */ /* 0x000e660008000a00 */
[----:B-----5:R-:W-:-:S02]  /*1afc0*/  IMAD R10, R2, UR6, RZ ;  /* 0x00000006020a7c24 */ /* 0x020fc4000f8e02ff */
[----:B------:R-:W-:Y:S01]  /*1afd0*/  IMAD.MOV.U32 R2, RZ, RZ, R8 ;  /* 0x000000ffff027224 */ /* 0x000fe200078e0008 */
[----:B--2---:R-:W-:-:S03]  /*1afe0*/  ISETP.GE.AND P5, PT, R217, UR10, PT ;  /* 0x0000000ad9007c0c */ /* 0x004fc6000bfa6270 */
[----:B------:R-:W-:Y:S01]  /*1aff0*/  IMAD.WIDE.U32 R4, R0, UR6, R2 ;  /* 0x0000000600047c25 */ /* 0x000fe2000f8e0002 */
[----:B------:R-:W-:-:S03]  /*1b000*/  ISETP.GE.AND P4, PT, R241, UR10, PT ;  /* 0x0000000af1007c0c */ /* 0x000fc6000bf86270 */
[----:B------:R-:W-:Y:S01]  /*1b010*/  IMAD R0, R0, UR7, R10 ;  /* 0x0000000700007c24 */ /* 0x000fe2000f8e020a */
[----:B-1----:R-:W-:-:S03]  /*1b020*/  LEA R2, P6, R4, UR4, 0x1 ;  /* 0x0000000404027c11 */ /* 0x002fc6000f8c08ff */
[----:B------:R-:W-:-:S05]  /*1b030*/  IMAD.IADD R0, R0, 0x1, R5 ;  /* 0x0000000100007824 */ /* 0x000fca00078e0205 */
[----:B------:R-:W-:-:S05]  /*1b040*/  LEA.HI.X R3, R4, UR5, R0, 0x1, P6 ;  /* 0x0000000504037c11 */ /* 0x000fca000b0f0c00 */
[----:B----4-:R1:W-:Y:S04]  /*1b050*/  @!P5 STG.E.128 desc[UR22][R2.64], R16 ;  /* 0x000000100200d986 */ /* 0x0103e8000c101d16 */
[----:B---3--:R1:W-:Y:S02]  /*1b060*/  @!P4 STG.E.128 desc[UR22][R2.64+0x80], R12 ;  /* 0x0000800c0200c986 */ /* 0x0083e4000c101d16 */
.L_x_1286:
[----:B------:R-:W-:Y:S05]  /*1b070*/  BSYNC.RECONVERGENT B0 ;  /* 0x0000000000007941 */ /* 0x000fea0003800200 */
.L_x_1285:
        /* <DEDUP_REMOVED lines=21> */
.L_x_1288:
[----:B------:R-:W-:Y:S05]  /*1b1d0*/  BSYNC.RECONVERGENT B0 ;  /* 0x0000000000007941 */ /* 0x000fea0003800200 */
.L_x_1287:
        /* <DEDUP_REMOVED lines=21> */
.L_x_1290:
[----:B------:R-:W-:Y:S05]  /*1b330*/  BSYNC.RECONVERGENT B0 ;  /* 0x0000000000007941 */ /* 0x000fea0003800200 */
.L_x_1289:
        /* <DEDUP_REMOVED lines=21> */
.L_x_1292:
[----:B------:R-:W-:Y:S05]  /*1b490*/  BSYNC.RECONVERGENT B0 ;  /* 0x0000000000007941 */ /* 0x000fea0003800200 */
.L_x_1291:
[----:B------:R-:W-:Y:S05]  /*1b4a0*/  @P0 EXIT ;  /* 0x000000000000094d */ /* 0x000fea0003800000 */
[----:B------:R-:W5:Y:S01]  /*1b4b0*/  LDCU.64 UR6, c[0x0][0x408] ;  /* 0x00008100ff0677ac */ /* 0x000f620008000a00 */
[----:B-1-3--:R1:W3:Y:S01]  /*1b4c0*/  LDS.128 R12, [R227+0x7800] ;  /* 0x00780000e30c7984 */ /* 0x00a2e20000000c00 */
[----:B------:R-:W-:Y:S01]  /*1b4d0*/  IADD3 R6, P0, PT, R11, 0x70, RZ ;  /* 0x000000700b067810 */ /* 0x000fe20007f1e0ff */
[----:B------:R-:W-:Y:S01]  /*1b4e0*/  IMAD.MOV.U32 R2, RZ, RZ, R8 ;  /* 0x000000ffff027224 */ /* 0x000fe200078e0008 */
[----:B------:R-:W2:Y:S01]  /*1b4f0*/  LDCU UR10, c[0x0][0x440] ;  /* 0x00008800ff0a77ac */ /* 0x000ea20008000800 */
[----:B------:R-:W-:Y:S02]  /*1b500*/  MOV R3, R7 ;  /* 0x0000000700037202 */ /* 0x000fe40000000f00 */
[----:B------:R-:W-:Y:S01]  /*1b510*/  IMAD.X R0, RZ, RZ, UR9, P0 ;  /* 0x00000009ff007e24 */ /* 0x000fe200080e06ff */
[----:B------:R-:W4:Y:S03]  /*1b520*/  LDCU.64 UR4, c[0x0][0x3f0] ;  /* 0x00007e00ff0477ac */ /* 0x000f260008000a00 */
[----:B-----5:R-:W-:-:S02]  /*1b530*/  IMAD R0, R0, UR6, RZ ;  /* 0x0000000600007c24 */ /* 0x020fc4000f8e02ff */
[----:B------:R-:W-:Y:S01]  /*1b540*/  IMAD.WIDE.U32 R4, R6, UR6, R2 ;  /* 0x0000000606047c25 */ /* 0x000fe2000f8e0002 */
[----:B--2---:R-:W-:-:S03]  /*1b550*/  ISETP.GE.AND P1, PT, R217, UR10, PT ;  /* 0x0000000ad9007c0c */ /* 0x004fc6000bf26270 */
[----:B------:R-:W-:Y:S01]  /*1b560*/  IMAD R0, R6, UR7, R0 ;  /* 0x0000000706007c24 */ /* 0x000fe2000f8e0200 */
[----:B------:R-:W-:Y:S02]  /*1b570*/  ISETP.GE.AND P0, PT, R241, UR10, PT ;  /* 0x0000000af1007c0c */ /* 0x000fe4000bf06270 */
[----:B----4-:R-:W-:Y:S01]  /*1b580*/  LEA R2, P2, R4, UR4, 0x1 ;  /* 0x0000000404027c11 */ /* 0x010fe2000f8408ff */
[----:B------:R-:W-:-:S05]  /*1b590*/  IMAD.IADD R0, R0, 0x1, R5 ;  /* 0x0000000100007824 */ /* 0x000fca00078e0205 */
[----:B------:R-:W-:-:S05]  /*1b5a0*/  LEA.HI.X R3, R4, UR5, R0, 0x1, P2 ;  /* 0x0000000504037c11 */ /* 0x000fca00090f0c00 */
[----:B------:R1:W-:Y:S01]  /*1b5b0*/  @!P1 STG.E.128 desc[UR22][R2.64], R20 ;  /* 0x0000001402009986 */ /* 0x0003e2000c101d16 */
[----:B------:R-:W-:Y:S05]  /*1b5c0*/  @P0 EXIT ;  /* 0x000000000000094d */ /* 0x000fea0003800000 */
[----:B---3--:R-:W-:Y:S01]  /*1b5d0*/  STG.E.128 desc[UR22][R2.64+0x80], R12 ;  /* 0x0000800c02007986 */ /* 0x008fe2000c101d16 */
[----:B------:R-:W-:Y:S05]  /*1b5e0*/  EXIT ;  /* 0x000000000000794d */ /* 0x000fea0003800000 */
.L_x_1293:
        /* <DEDUP_REMOVED lines=9> */
.L_x_1675:


//--------------------- .text._ZN5flash16flash_fwd_kernelI23Flash_fwd_kernel_traitsILi128ELi128ELi32ELi4ELb0ELb0EN7cutlass10bfloat16_tE19Flash_kernel_traitsILi128ELi128ELi32ELi4ES3_EELb1ELb1ELb0ELb0ELb0ELb0ELb0ELb1EEEvNS_16Flash_fwd_paramsE --------------------------
	.section	.text._ZN5flash16flash_fwd_kernelI23Flash_fwd_kernel_traitsILi128ELi128ELi32ELi4ELb0ELb0EN7cutlass10bfloat16_tE19Flash_kernel_traitsILi128ELi128ELi32ELi4ES3_EELb1ELb1ELb0ELb0ELb0ELb0ELb0ELb1EEEvNS_16Flash_fwd_paramsE,"ax",@progbits
	.align	128
        .global         _ZN5flash16flash_fwd_kernelI23Flash_fwd_kernel_traitsILi128ELi128ELi32ELi4ELb0ELb0EN7cutlass10bfloat16_tE19Flash_kernel_traitsILi128ELi128ELi32ELi4ES3_EELb1ELb1ELb0ELb0ELb0ELb0ELb0ELb1EEEvNS_16Flash_fwd_paramsE
        .type           _ZN5flash16flash_fwd_kernelI23Flash_fwd_kernel_traitsILi128ELi128ELi32ELi4ELb0ELb0EN7cutlass10bfloat16_tE19Flash_kernel_traitsILi128ELi128ELi32ELi4ES3_EELb1ELb1ELb0ELb0ELb0ELb0ELb0ELb1EEEvNS_16Flash_fwd_paramsE,@function
        .size           _ZN5flash16flash_fwd_kernelI23Flash_fwd_kernel_traitsILi128ELi128ELi32ELi4ELb0ELb0EN7cutlass10bfloat16_tE19Flash_kernel_traitsILi128ELi128ELi32ELi4ES3_EELb1ELb1ELb0ELb0ELb0ELb0ELb0ELb1EEEvNS_16Flash_fwd_paramsE,(.L_x_1676 - _ZN5flash16flash_fwd_kernelI23Flash_fwd_kernel_traitsILi128ELi128ELi32ELi4ELb0ELb0EN7cutlass10bfloat16_tE19Flash_kernel_traitsILi128ELi128ELi32ELi4ES3_EELb1ELb1ELb0ELb0ELb0ELb0ELb0ELb1EEEvNS_16Flash_fwd_paramsE)
        .other          _ZN5flash16flash_fwd_kernelI23Flash_fwd_kernel_traitsILi128ELi128ELi32ELi4ELb0ELb0EN7cutlass10bfloat16_tE19Flash_kernel_traitsILi128ELi128ELi32ELi4ES3_EELb1ELb1ELb0ELb0ELb0ELb0ELb0ELb1EEEvNS_16Flash_fwd_paramsE,@"STO_CUDA_ENTRY STV_DEFAULT"
_ZN5flash16flash_fwd_kernelI23Flash_fwd_kernel_traitsILi128ELi128ELi32ELi4ELb0ELb0EN7cutlass10bfloat16_tE19Flash_kernel_traitsILi128ELi128ELi32ELi4ES3_EELb1ELb1ELb0ELb0ELb0ELb0ELb0ELb1EEEvNS_16Flash_fwd_paramsE:
.text._ZN5flash16flash_fwd_kernelI23Flash_fwd_kernel_traitsILi128ELi128ELi32ELi4ELb0ELb0EN7cutlass10bfloat16_tE19Flash_kernel_traitsILi128ELi128ELi32ELi4ES3_EELb1ELb1ELb0ELb0ELb0ELb0ELb0ELb1EEEvNS_16Flash_fwd_paramsE:
[----:B------:R-:W1:Y:S01]  /*0000*/  LDC R1, c[0x0][0x37c] ;  /* 0x0000df00ff017b82 */ /* 0x000e620000000800 */
[----:B------:R-:W2:Y:S07]  /*0010*/  LDCU.U8 UR4, c[0x0][0x524] ;  /* 0x0000a480ff0477ac */ /* 0x000eae0008000000 */
[----:B------:R-:W3:Y:S01]  /*0020*/  LDC R11, c[0x0][0x518] ;  /* 0x00014600ff0b7b82 */ /* 0x000ee20000000800 */
[----:B-1----:R-:W-:Y:S01]  /*0030*/  VIADD R1, R1, 0xffffff50 ;  /* 0xffffff5001017836 */ /* 0x002fe20000000000 */
[----:B------:R-:W1:Y:S06]  /*0040*/  LDCU.64 UR22, c[0x0][0x358] ;  /* 0x00006b00ff1677ac */ /* 0x000e6c0008000a00 */
[----:B------:R-:W4:Y:S01]  /*0050*/  LDC R10, c[0x0][0x51c] ;  /* 0x00014700ff0a7b82 */ /* 0x000f220000000800 */
[----:B------:R-:W1:Y:S01]  /*0060*/  S2R R207, SR_TID.X ;  /* 0x0000000000cf7919 */ /* 0x000e620000002100 */
[----:B------:R-:W1:Y:S01]  /*0070*/  LDCU.64 UR10, c[0x0][0x460] ;  /* 0x00008c00ff0a77ac */ /* 0x000e620008000a00 */
[----:B------:R-:W1:Y:S01]  /*0080*/  LDCU.64 UR8, c[0x0][0x470] ;  /* 0x00008e00ff0877ac */ /* 0x000e620008000a00 */
[----:B--2---:R-:W-:Y:S01]  /*0090*/  ISETP.NE.AND P1, PT, RZ, UR4, PT ;  /* 0x00000004ff007c0c */ /* 0x004fe2000bf25270 */
[----:B------:R-:W2:Y:S03]  /*00a0*/  LDCU.64 UR4, c[0x0][0x510] ;  /* 0x0000a200ff0477ac */ /* 0x000ea60008000a00 */
[----:B------:R-:W-:Y:S01]  /*00b0*/  S2UR UR21, SR_CTAID.X ;  /* 0x00000000001579c3 */ /* 0x000fe20000002500 */
[----:B------:R-:W2:Y:S07]  /*00c0*/  LDCU.64 UR14, c[0x0][0x460] ;  /* 0x00008c00ff0e77ac */ /* 0x000eae0008000a00 */
[----:B------:R-:W-:Y:S08]  /*00d0*/  S2UR UR13, SR_CTAID.Y ;  /* 0x00000000000d79c3 */ /* 0x000ff00000002600 */
[----:B------:R-:W2:Y:S01]  /*00e0*/  S2UR UR32, SR_CTAID.Z ;  /* 0x00000000002079c3 */ /* 0x000ea20000002700 */
[----:B---3--:R-:W-:Y:S01]  /*00f0*/  @P1 IMAD.MOV.U32 R2, RZ, RZ, R11 ;  /* 0x000000ffff021224 */ /* 0x008fe200078e000b */
[----:B------:R-:W3:Y:S01]  /*0100*/  LDCU.U8 UR12, c[0x0][0x532] ;  /* 0x0000a640ff0c77ac */ /* 0x000ee20008000000 */
[----:B----4-:R-:W-:Y:S01]  /*0110*/  @P1 IMAD.MOV.U32 R3, RZ, RZ, R10 ;  /* 0x000000ffff031224 */ /* 0x010fe200078e000a */
[----:B------:R-:W4:Y:S04]  /*0120*/  LDCU.64 UR6, c[0x0][0x468] ;  /* 0x00008d00ff0677ac */ /* 0x000f280008000a00 */
[----:B------:R-:W4:Y:S01]  /*0130*/  @P1 LDC R0, c[0x0][0x520] ;  /* 0x00014800ff001b82 */ /* 0x000f220000000800 */
[----:B-1----:R-:W4:Y:S01]  /*0140*/  @P1 LDG.E.64 R2, desc[UR22][R2.64] ;  /* 0x0000001602021981 */ /* 0x002f22000c1e1b00 */
[----:B--2---:R-:W-:-:S02]  /*0150*/  IMAD.U32 R218, RZ, RZ, UR4 ;  /* 0x00000004ffda7e24 */ /* 0x004fc4000f8e00ff */
[----:B------:R-:W-:-:S06]  /*0160*/  IMAD.U32 R219, RZ, RZ, UR5 ;  /* 0x00000005ffdb7e24 */ /* 0x000fcc000f8e00ff */
[----:B------:R-:W2:Y:S01]  /*0170*/  @P1 LDG.E.64 R218, desc[UR22][R218.64] ;  /* 0x00000016dada1981 */ /* 0x000ea2000c1e1b00 */
[----:B------:R-:W-:Y:S01]  /*0180*/  UISETP.NE.U32.AND UP4, UPT, UR10, URZ, UPT ;  /* 0x000000ff0a00728c */ /* 0x000fe2000bf85070 */
[----:B------:R-:W-:Y:S01]  /*0190*/  ISETP.NE.U32.AND P4, PT, RZ, UR10, PT ;  /* 0x0000000aff007c0c */ /* 0x000fe2000bf85070 */
[----:B------:R-:W-:Y:S02]  /*01a0*/  UISETP.NE.U32.AND UP3, UPT, UR8, URZ, UPT ;  /* 0x000000ff0800728c */ /* 0x000fe4000bf65070 */
[----:B------:R-:W-:Y:S01]  /*01b0*/  UISETP.NE.AND.EX UP4, UPT, UR11, URZ, UPT, UP4 ;  /* 0x000000ff0b00728c */ /* 0x000fe2000bf85340 */
[----:B------:R-:W-:Y:S01]  /*01c0*/  ISETP.NE.AND.EX P4, PT, RZ, UR11, PT, P4 ;  /* 0x0000000bff007c0c */ /* 0x000fe2000bf85340 */
[----:B------:R-:W-:Y:S02]  /*01d0*/  ULOP3.LUT UR4, UR32, UR21, UR13, 0xfe, !UPT ;  /* 0x0000001520047292 */ /* 0x000fe4000f8efe0d */
[----:B------:R-:W-:Y:S02]  /*01e0*/  UISETP.NE.AND.EX UP3, UPT, UR9, URZ, UPT, UP3 ;  /* 0x000000ff0900728c */ /* 0x000fe4000bf65330 */
[----:B------:R-:W-:Y:S01]  /*01f0*/  UIMAD.WIDE.U32 UR14, UR13, 0x4, UR14 ;  /* 0x000000040d0e78a5 */ /* 0x000fe2000f8e000e */
[----:B------:R-:W-:Y:S01]  /*0200*/  PLOP3.LUT P2, PT, PT, PT, UP4, 0x80, 0x8 ;  /* 0x000000000008781c */ /* 0x000fe20003f4f048 */
[----:B------:R-:W-:Y:S01]  /*0210*/  USHF.L.U32 UR11, UR13, 0x2, URZ ;  /* 0x000000020d0b7899 */ /* 0x000fe200080006ff */
[----:B------:R-:W-:Y:S01]  /*0220*/  LOP3.LUT P3, RZ, R207, UR4, RZ, 0xfc, !PT ;  /* 0x00000004cfff7c12 */ /* 0x000fe2000f86fcff */
[----:B---3--:R-:W-:-:S02]  /*0230*/  UISETP.NE.AND UP5, UPT, UR12, URZ, UPT ;  /* 0x000000ff0c00728c */ /* 0x008fc4000bfa5270 */
[----:B----4-:R-:W-:Y:S01]  /*0240*/  UISETP.EQ.U32.AND UP2, UPT, UR6, URZ, UPT ;  /* 0x000000ff0600728c */ /* 0x010fe2000bf42070 */
[----:B------:R-:W1:Y:S01]  /*0250*/  LDCU.64 UR4, c[0x0][0x478] ;  /* 0x00008f00ff0477ac */ /* 0x000e620008000a00 */
[----:B------:R-:W-:-:S08]  /*0260*/  USHF.R.U32.HI UR10, URZ, 0x1e, UR13 ;  /* 0x0000001eff0a7899 */ /* 0x000fd0000801160d */
[----:B------:R-:W2:Y:S01]  /*0270*/  @!P3 LDC.64 R6, c[0x0][0x528] ;  /* 0x00014a00ff06bb82 */ /* 0x000ea20000000a00 */
[----:B------:R-:W-:Y:S02]  /*0280*/  UISETP.EQ.OR.EX UP2, UPT, UR7, URZ, !UP5, UP2 ;  /* 0x000000ff0700728c */ /* 0x000fe4000ef42720 */
[----:B-1----:R-:W-:-:S04]  /*0290*/  UISETP.NE.U32.AND UP0, UPT, UR4, URZ, UPT ;  /* 0x000000ff0400728c */ /* 0x002fc8000bf05070 */
[----:B------:R-:W-:Y:S01]  /*02a0*/  UISETP.NE.AND.EX UP0, UPT, UR5, URZ, UPT, UP0 ;  /* 0x000000ff0500728c */ /* 0x000fe2000bf05300 */
[----:B------:R-:W-:Y:S01]  /*02b0*/  @P1 IADD3 R11, P0, PT, R2, R0, RZ ;  /* 0x00000000020b1210 */ /* 0x000fe20007f1e0ff */
[----:B------:R-:W-:Y:S01]  /*02c0*/  IMAD.U32 R2, RZ, RZ, UR14 ;  /* 0x0000000eff027e24 */ /* 0x000fe2000f8e00ff */
[----:B------:R-:W-:Y:S02]  /*02d0*/  @UP3 UIADD3 UR14, UP1, UPT, UR11, UR8, URZ ;  /* 0x000000080b0e3290 */ /* 0x000fe4000ff3e0ff */
[----:B------:R-:W-:Y:S01]  /*02e0*/  @!P3 MOV R4, R11 ;  /* 0x0000000b0004b202 */ /* 0x000fe20000000f00 */
[----:B------:R-:W-:Y:S01]  /*02f0*/  @P1 IMAD.X R10, RZ, RZ, R3, P0 ;  /* 0x000000ffff0a1224 */ /* 0x000fe200000e0603 */
[----:B------:R-:W-:Y:S01]  /*0300*/  PLOP3.LUT P1, PT, PT, PT, UP3, 0x80, 0x8 ;  /* 0x000000000008781c */ /* 0x000fe20003f2f038 */
[----:B------:R-:W-:Y:S02]  /*0310*/  IMAD.U32 R3, RZ, RZ, UR15 ;  /* 0x0000000fff037e24 */ /* 0x000fe4000f8e00ff */
[----:B------:R-:W-:Y:S01]  /*0320*/  @!P3 IMAD.MOV.U32 R5, RZ, RZ, R10 ;  /* 0x000000ffff05b224 */ /* 0x000fe200078e000a */
[----:B------:R-:W-:Y:S01]  /*0330*/  @UP3 UIADD3.X UR15, UPT, UPT, UR10, UR9, URZ, UP1, !UPT ;  /* 0x000000090a0f3290 */ /* 0x000fe20008ffe4ff */
[----:B--2---:R-:W-:Y:S01]  /*0340*/  @!P3 STG.E.64 desc[UR22][R6.64], R218 ;  /* 0x000000da0600b986 */ /* 0x004fe2000c101b16 */
[----:B------:R-:W-:-:S03]  /*0350*/  UIADD3 UR8, UP1, UPT, UR11, UR6, URZ ;  /* 0x000000060b087290 */ /* 0x000fc6000ff3e0ff */
[----:B------:R1:W-:Y:S01]  /*0360*/  @!P3 STG.E.64 desc[UR22][R6.64+0x8], R4 ;  /* 0x000008040600b986 */ /* 0x0003e2000c101b16 */
[----:B------:R-:W-:Y:S01]  /*0370*/  PLOP3.LUT P3, PT, PT, PT, UP2, 0x80, 0x8 ;  /* 0x000000000008781c */ /* 0x000fe20003f6f028 */
[----:B------:R-:W-:Y:S02]  /*0380*/  UIADD3.X UR9, UPT, UPT, UR10, UR7, URZ, UP1, !UPT ;  /* 0x000000070a097290 */ /* 0x000fe40008ffe4ff */
[----:B------:R-:W2:Y:S01]  /*0390*/  @P4 LDG.E R8, desc[UR22][R2.64] ;  /* 0x0000001602084981 */ /* 0x000ea2000c1e1900 */
[----:B------:R-:W-:Y:S01]  /*03a0*/  @UP0 UIADD3 UR4, UP1, UPT, UR11, UR4, URZ ;  /* 0x000000040b040290 */ /* 0x000fe2000ff3e0ff */
[----:B------:R-:W-:-:S03]  /*03b0*/  PLOP3.LUT P0, PT, PT, PT, UP0, 0x80, 0x8 ;  /* 0x000000000008781c */ /* 0x000fc60003f0f008 */
[----:B------:R-:W-:Y:S01]  /*03c0*/  @UP0 UIADD3.X UR5, UPT, UPT, UR10, UR5, URZ, UP1, !UPT ;  /* 0x000000050a050290 */ /* 0x000fe20008ffe4ff */
[----:B-1----:R1:W3:Y:S01]  /*03d0*/  @P2 LDG.E R7, desc[UR22][R2.64+0x4] ;  /* 0x0000041602072981 */ /* 0x0022e2000c1e1900 */
[----:B------:R-:W-:-:S04]  /*03e0*/  IMAD.U32 R4, RZ, RZ, UR4 ;  /* 0x00000004ff047e24 */ /* 0x000fc8000f8e00ff */
[----:B------:R-:W-:Y:S01]  /*03f0*/  IMAD.U32 R5, RZ, RZ, UR5 ;  /* 0x00000005ff057e24 */ /* 0x000fe2000f8e00ff */
[----:B------:R-:W4:Y:S04]  /*0400*/  @!UP4 LDCU UR26, c[0x0][0x434] ;  /* 0x00008680ff1ac7ac */ /* 0x000f280008000800 */
[----:B------:R-:W5:Y:S01]  /*0410*/  @P0 LDG.E R4, desc[UR22][R4.64] ;  /* 0x0000001604040981 */ /* 0x000f62000c1e1900 */
[----:B------:R-:W4:Y:S01]  /*0420*/  @!UP0 LDCU.64 UR4, c[0x0][0x488] ;  /* 0x00009100ff0487ac */ /* 0x000f220008000a00 */
[----:B-1----:R-:W-:Y:S02]  /*0430*/  IMAD.U32 R2, RZ, RZ, UR14 ;  /* 0x0000000eff027e24 */ /* 0x002fe4000f8e00ff */
[----:B------:R-:W-:-:S05]  /*0440*/  IMAD.U32 R3, RZ, RZ, UR15 ;  /* 0x0000000fff037e24 */ /* 0x000fca000f8e00ff */
[----:B------:R1:W4:Y:S02]  /*0450*/  @P1 LDG.E R0, desc[UR22][R2.64] ;  /* 0x0000001602001981 */ /* 0x000324000c1e1900 */
[----:B-1----:R-:W-:Y:S01]  /*0460*/  IMAD.U32 R2, RZ, RZ, UR8 ;  /* 0x00000008ff027e24 */ /* 0x002fe2000f8e00ff */
[----:B------:R-:W-:-:S05]  /*0470*/  MOV R3, UR9 ;  /* 0x0000000900037c02 */ /* 0x000fca0008000f00 */
[----:B------:R-:W4:Y:S01]  /*0480*/  @!P3 LDG.E R6, desc[UR22][R2.64] ;  /* 0x000000160206b981 */ /* 0x000f22000c1e1900 */
[----:B------:R-:W-:Y:S01]  /*0490*/  UMOV UR15, 0xffffffff ;  /* 0xffffffff000f7882 */ /* 0x000fe20000000000 */
        /* <DEDUP_REMOVED lines=22> */
.L_x_1294:
[----:B-----5:R-:W-:Y:S01]  /*0600*/  @P0 R2UR UR25, R4 ;  /* 0x00000000041902ca */ /* 0x020fe200000e0000 */
[----:B------:R-:W-:Y:S01]  /*0610*/  @!UP0 UISETP.NE.AND.EX UP2, UPT, UR5, URZ, UPT, UP2 ;  /* 0x000000ff0500828c */ /* 0x000fe2000bf45320 */
[----:B------:R-:W-:-:S13]  /*0620*/  @!P1 EXIT ;  /* 0x000000000000994d */ /* 0x000fda0003800000 */
[----:B------:R-:W1:Y:S01]  /*0630*/  LDCU UR20, c[0x0][0x508] ;  /* 0x0000a100ff1477ac */ /* 0x000e620008000800 */
[----:B------:R-:W-:Y:S01]  /*0640*/  LOP3.LUT R106, R207, 0x1f, RZ, 0xc0, !PT ;  /* 0x0000001fcf6a7812 */ /* 0x000fe200078ec0ff */
        /* <DEDUP_REMOVED lines=11> */
[----:B------:R-:W-:Y:S01]  /*0700*/  ULEA.HI UR4, UR4, UR5, URZ, 0x5 ;  /* 0x0000000504047291 */ /* 0x000fe2000f8f28ff */
[----:B------:R-:W1:Y:S03]  /*0710*/  LDCU UR10, c[0x0][0x3e0] ;  /* 0x00007c00ff0a77ac */ /* 0x000e660008000800 */
[----:B------:R-:W-:-:S04]  /*0720*/  USHF.R.S32.HI UR4, URZ, 0x5, UR4 ;  /* 0x00000005ff047899 */ /* 0x000fc80008011404 */
[----:B------:R-:W-:-:S04]  /*0730*/  UISETP.LT.AND UP0, UPT, UR6, UR4, UPT ;  /* 0x000000040600728c */ /* 0x000fc8000bf01270 */
[----:B------:R-:W-:-:S04]  /*0740*/  USEL UR19, UR6, UR4, UP0 ;  /* 0x0000000406137287 */ /* 0x000fc80008000000 */
[----:B------:R-:W-:Y:S02]  /*0750*/  UISETP.GT.AND UP0, UPT, UR19, URZ, UPT ;  /* 0x000000ff1300728c */ /* 0x000fe4000bf04270 */
[----:B-1----:R-:W-:-:S07]  /*0760*/  UIMAD UR27, UR13, UR10, UR32 ;  /* 0x0000000a0d1b72a4 */ /* 0x002fce000f8e0220 */
[----:B------:R-:W-:Y:S05]  /*0770*/  BRA.U UP0, `(.L_x_1295) ;  /* 0x00000015000c7547 */ /* 0x000fea000b800000 */
        /* <DEDUP_REMOVED lines=10> */
[----:B------:R-:W1:Y:S03]  /*0820*/  @UP1 LDCU UR6, c[0x0][0x430] ;  /* 0x00008600ff0617ac */ /* 0x000e660008000800 */
[----:B------:R-:W-:Y:S02]  /*0830*/  @UP0 UIMAD UR9, UR15, UR7, UR17 ;  /* 0x000000070f0902a4 */ /* 0x000fe4000f8e0211 */
[----:B----4-:R-:W-:Y:S01]  /*0840*/  @UP1 UIMAD UR8, UR4, UR5, URZ ;  /* 0x00000005040812a4 */ /* 0x010fe2000f8e02ff */
[----:B------:R-:W-:Y:S01]  /*0850*/  @UP1 UMOV UR7, 0x1 ;  /* 0x0000000100071882 */ /* 0x000fe20000000000 */
[----:B------:R-:W-:Y:S01]  /*0860*/  @UP0 UMOV UR18, UR16 ;  /* 0x0000001000120c82 */ /* 0x000fe20008000000 */
[----:B--2---:R-:W-:Y:S09]  /*0870*/  BRA.U UP1, `(.L_x_1296) ;  /* 0x0000000101247547 */ /* 0x004ff2000b800000 */
[----:B------:R-:W-:-:S11]  /*0880*/  UISETP.NE.AND UP0, UPT, UR11, URZ, UPT ;  /* 0x000000ff0b00728c */ /* 0x000fd6000bf05270 */
[----:B------:R-:W2:Y:S01]  /*0890*/  @UP0 LDCU UR7, c[0x0][0x454] ;  /* 0x00008a80ff0707ac */ /* 0x000ea20008000800 */
[----:B------:R-:W3:Y:S01]  /*08a0*/  @!UP0 LDCU UR4, c[0x0][0x434] ;  /* 0x00008680ff0487ac */ /* 0x000ee20008000800 */
[----:B------:R-:W4:Y:S01]  /*08b0*/  @UP0 LDCU UR8, c[0x0][0x454] ;  /* 0x00008a80ff0807ac */ /* 0x000f220008000800 */
[----:B-1----:R-:W-:Y:S01]  /*08c0*/  @UP0 UMOV UR6, 0x1 ;  /* 0x0000000100060882 */ /* 0x002fe20000000000 */
[----:B----4-:R-:W4:Y:S01]  /*08d0*/  @!UP0 LDCU UR8, c[0x0][0x434] ;  /* 0x00008680ff0887ac */ /* 0x010f220008000800 */
[----:B------:R-:W-:Y:S01]  /*08e0*/  @!UP0 UMOV UR6, 0x1 ;  /* 0x0000000100068882 */ /* 0x000fe20000000000 */
[----:B--2---:R-:W-:Y:S02]  /*08f0*/  @UP0 UIMAD UR7, UR10, UR7, URZ ;  /* 0x000000070a0702a4 */ /* 0x004fe4000f8e02ff */
[----:B---3--:R-:W-:-:S12]  /*0900*/  @!UP0 UIMAD UR7, UR10, UR4, URZ ;  /* 0x000000040a0782a4 */ /* 0x008fd8000f8e02ff */
.L_x_1296:
[----:B------:R-:W2:Y:S01]  /*0910*/  LDCU UR12, c[0x0][0x434] ;  /* 0x00008680ff0c77ac */ /* 0x000ea20008000800 */
[----:B------:R-:W-:Y:S01]  /*0920*/  IMAD.SHL.U32 R12, R207, 0x8, RZ ;  /* 0x00000008cf0c7824 */ /* 0x000fe200078e00ff */
[----:B------:R-:W-:Y:S01]  /*0930*/  SHF.R.U32.HI R207, RZ, 0x3, R207 ;  /* 0x00000003ffcf7819 */ /* 0x000fe200000116cf */
[----:B------:R-:W-:Y:S01]  /*0940*/  BSSY.RECONVERGENT B0, `(.L_x_1297) ;  /* 0x0000035000007945 */ /* 0x000fe20003800200 */
[----:B------:R-:W-:Y:S01]  /*0950*/  UISETP.NE.AND UP1, UPT, UR11, URZ, !UP1 ;  /* 0x000000ff0b00728c */ /* 0x000fe2000cf25270 */
[----:B------:R-:W3:Y:S01]  /*0960*/  LDCU.64 UR4, c[0x0][0x410] ;  /* 0x00008200ff0477ac */ /* 0x000ee20008000a00 */
[----:B------:R-:W-:Y:S01]  /*0970*/  LOP3.LUT R12, R12, 0x38, RZ, 0xc0, !PT ;  /* 0x000000380c0c7812 */ /* 0x000fe200078ec0ff */
[C---:B------:R-:W-:Y:S01]  /*0980*/  VIADD R15, R207.reuse, 0x20 ;  /* 0x00000020cf0f7836 */ /* 0x040fe20000000000 */
[C---:B------:R-:W-:Y:S01]  /*0990*/  IADD3 R14, PT, PT, R207.reuse, 0x10, RZ ;  /* 0x00000010cf0e7810 */ /* 0x040fe20007ffe0ff */
[----:B----4-:R-:W-:Y:S01]  /*09a0*/  UIMAD UR8, UR32, UR8, URZ ;  /* 0x00000008200872a4 */ /* 0x010fe2000f8e02ff */
[----:B------:R-:W-:Y:S01]  /*09b0*/  IADD3 R2, P0, PT, R12, UR18, RZ ;  /* 0x000000120c027c10 */ /* 0x000fe2000ff1e0ff */
[----:B------:R-:W-:Y:S01]  /*09c0*/  UIADD3 UR26, UPT, UPT, -UR24, UR26, URZ ;  /* 0x0000001a181a7290 */ /* 0x000fe2000fffe1ff */
[C---:B------:R-:W-:Y:S01]  /*09d0*/  VIADD R16, R207.reuse, 0x30 ;  /* 0x00000030cf107836 */ /* 0x040fe20000000000 */
[----:B------:R-:W-:Y:S01]  /*09e0*/  UISETP.NE.AND UP0, UPT, UR15, -0x1, UPT ;  /* 0xffffffff0f00788c */ /* 0x000fe2000bf05270 */
[C---:B------:R-:W-:Y:S01]  /*09f0*/  IADD3 R18, PT, PT, R207.reuse, 0x40, RZ ;  /* 0x00000040cf127810 */ /* 0x040fe20007ffe0ff */
[----:B------:R-:W-:Y:S01]  /*0a00*/  @!UP1 UIMAD UR8, UR13, UR7, UR8 ;  /* 0x000000070d0892a4 */ /* 0x000fe2000f8e0208 */
[----:B------:R-:W-:Y:S01]  /*0a10*/  IMAD.X R3, RZ, RZ, UR9, P0 ;  /* 0x00000009ff037e24 */ /* 0x000fe200080e06ff */
[----:B--2---:R-:W-:Y:S01]  /*0a20*/  UIMAD UR7, UR13, UR12, URZ ;  /* 0x0000000c0d0772a4 */ /* 0x004fe2000f8e02ff */
[----:B------:R-:W-:Y:S01]  /*0a30*/  ISETP.GE.AND P0, PT, R207, UR26, PT ;  /* 0x0000001acf007c0c */ /* 0x000fe2000bf06270 */
[----:B-1----:R-:W-:Y:S01]  /*0a40*/  UIMAD UR24, UR24, UR6, URZ ;  /* 0x00000006181872a4 */ /* 0x002fe2000f8e02ff */
[----:B------:R-:W-:Y:S01]  /*0a50*/  ISETP.GE.AND P3, PT, R14, UR26, PT ;  /* 0x0000001a0e007c0c */ /* 0x000fe2000bf66270 */
[----:B------:R-:W-:Y:S01]  /*0a60*/  USEL UR7, UR7, UR15, !UP0 ;  /* 0x0000000f07077287 */ /* 0x000fe2000c000000 */
[----:B------:R-:W-:Y:S01]  /*0a70*/  ISETP.GE.AND P2, PT, R15, UR26, PT ;  /* 0x0000001a0f007c0c */ /* 0x000fe2000bf46270 */
[----:B---3--:R-:W-:Y:S01]  /*0a80*/  IMAD.U32 R0, RZ, RZ, UR4 ;  /* 0x00000004ff007e24 */ /* 0x008fe2000f8e00ff */
[----:B------:R-:W-:Y:S01]  /*0a90*/  USHF.R.S32.HI UR12, URZ, 0x1f, UR24 ;  /* 0x0000001fff0c7899 */ /* 0x000fe20008011418 */
        /* <DEDUP_REMOVED lines=9> */
[----:B------:R-:W-:Y:S01]  /*0b30*/  UIADD3 UR7, UP1, UP0, UR24, UR7, UR8 ;  /* 0x0000000718077290 */ /* 0x000fe2000f83e008 */
[----:B------:R-:W-:Y:S01]  /*0b40*/  IMAD R9, R0, UR32, R11 ;  /* 0x0000002000097c24 */ /* 0x000fe2000f8e020b */
[----:B------:R-:W-:Y:S01]  /*0b50*/  UIMAD.WIDE.U32 UR10, UR21, 0x80, URZ ;  /* 0x00000080150a78a5 */ /* 0x000fe2000f8e00ff */
[----:B------:R-:W-:Y:S01]  /*0b60*/  LOP3.LUT R13, R12, 0x40, RZ, 0xfc, !PT ;  /* 0x000000400c0d7812 */ /* 0x000fe200078efcff */
        /* <DEDUP_REMOVED lines=18> */
.L_x_1298:
[----:B------:R-:W-:Y:S05]  /*0c90*/  BSYNC.RECONVERGENT B0 ;  /* 0x0000000000007941 */ /* 0x000fea0003800200 */
.L_x_1297:
        /* <DEDUP_REMOVED lines=21> */
.L_x_1300:
[----:B------:R-:W-:Y:S05]  /*0df0*/  BSYNC.RECONVERGENT B0 ;  /* 0x0000000000007941 */ /* 0x000fea0003800200 */
.L_x_1299:
        /* <DEDUP_REMOVED lines=21> */
.L_x_1302:
[----:B------:R-:W-:Y:S05]  /*0f50*/  BSYNC.RECONVERGENT B0 ;  /* 0x0000000000007941 */ /* 0x000fea0003800200 */
.L_x_1301:
        /* <DEDUP_REMOVED lines=20> */
.L_x_1304:
[----:B------:R-:W-:Y:S05]  /*10a0*/  BSYNC.RECONVERGENT B0 ;  /* 0x0000000000007941 */ /* 0x000fea0003800200 */
.L_x_1303:
        /* <DEDUP_REMOVED lines=20> */
.L_x_1306:
[----:B------:R-:W-:Y:S05]  /*11f0*/  BSYNC.RECONVERGENT B0 ;  /* 0x0000000000007941 */ /* 0x000fea0003800200 */
.L_x_1305:
        /* <DEDUP_REMOVED lines=20> */
.L_x_1308:
[----:B------:R-:W-:Y:S05]  /*1340*/  BSYNC.RECONVERGENT B0 ;  /* 0x0000000000007941 */ /* 0x000fea0003800200 */
.L_x_1307:
        /* <DEDUP_REMOVED lines=20> */
.L_x_1310:
[----:B------:R-:W-:Y:S05]  /*1490*/  BSYNC.RECONVERGENT B0 ;  /* 0x0000000000007941 */ /* 0x000fea0003800200 */
.L_x_1309:
        /* <DEDUP_REMOVED lines=20> */
.L_x_1312:
[----:B------:R-:W-:Y:S05]  /*15e0*/  BSYNC.RECONVERGENT B0 ;  /* 0x0000000000007941 */ /* 0x000fea0003800200 */
.L_x_1311:
        /* <DEDUP_REMOVED lines=10> */
.L_x_1314:
[----:B------:R-:W-:Y:S05]  /*1690*/  BSYNC.RECONVERGENT B0 ;  /* 0x0000000000007941 */ /* 0x000fea0003800200 */
.L_x_1313:
        /* <DEDUP_REMOVED lines=15> */
.L_x_1316:
[----:B------:R-:W-:Y:S05]  /*1790*/  BSYNC.RECONVERGENT B0 ;  /* 0x0000000000007941 */ /* 0x000fea0003800200 */
.L_x_1315:
        /* <DEDUP_REMOVED lines=10> */
.L_x_1318:
[----:B------:R-:W-:Y:S05]  /*1840*/  BSYNC.RECONVERGENT B0 ;  /* 0x0000000000007941 */ /* 0x000fea0003800200 */
.L_x_1317:
        /* <DEDUP_REMOVED lines=10> */
.L_x_1320:
[----:B------:R-:W-:Y:S05]  /*18f0*/  BSYNC.RECONVERGENT B0 ;  /* 0x0000000000007941 */ /* 0x000fea0003800200 */
.L_x_1319:
        /* <DEDUP_REMOVED lines=10> */
.L_x_1322:
[----:B------:R-:W-:Y:S05]  /*19a0*/  BSYNC.RECONVERGENT B0 ;  /* 0x0000000000007941 */ /* 0x000fea0003800200 */
.L_x_1321:
        /* <DEDUP_REMOVED lines=10> */
.L_x_1324:
[----:B------:R-:W-:Y:S05]  /*1a50*/  BSYNC.RECONVERGENT B0 ;  /* 0x0000000000007941 */ /* 0x000fea0003800200 */
.L_x_1323:
        /* <DEDUP_REMOVED lines=10> */
.L_x_1326:
[----:B------:R-:W-:Y:S05]  /*1b00*/  BSYNC.RECONVERGENT B0 ;  /* 0x0000000000007941 */ /* 0x000fea0003800200 */
.L_x_1325:
        /* <DEDUP_REMOVED lines=10> */
.L_x_1295:
[----:B------:R-:W-:Y:S01]  /*1bb0*/  UISETP.NE.AND UP0, UPT, UR15, -0x1, UPT ;  /* 0xffffffff0f00788c */ /* 0x000fe2000bf05270 */
[----:B------:R-:W1:Y:S01]  /*1bc0*/  LDCU UR8, c[0x0][0x444] ;  /* 0x00008880ff0877ac */ /* 0x000e620008000800 */
[----:B------:R-:W2:Y:S01]  /*1bd0*/  LDCU UR16, c[0x0][0x448] ;  /* 0x00008900ff1077ac */ /* 0x000ea20008000800 */
[----:B------:R-:W-:-:S08]  /*1be0*/  UISETP.NE.AND UP1, UPT, UR29, -0x1, UPT ;  /* 0xffffffff1d00788c */ /* 0x000fd0000bf25270 */
[----:B------:R-:W3:Y:S01]  /*1bf0*/  @!UP0 LDCU.64 UR6, c[0x0][0x398] ;  /* 0x00007300ff0687ac */ /* 0x000ee20008000a00 */
[----:B------:R-:W4:Y:S01]  /*1c00*/  @UP0 LDCU.64 UR4, c[0x0][0x3b0] ;  /* 0x00007600ff0407ac */ /* 0x000f220008000a00 */
[----:B------:R-:W-:Y:S02]  /*1c10*/  UIADD3 UR18, UPT, UPT, UR19, -0x1, URZ ;  /* 0xffffffff13127890 */ /* 0x000fe4000fffe0ff */
[----:B-1----:R-:W-:Y:S02]  /*1c20*/  UIMAD UR8, UR27, UR8, UR24 ;  /* 0x000000081b0872a4 */ /* 0x002fe4000f8e0218 */
[----:B------:R-:W-:-:S04]  /*1c30*/  USHF.L.U32 UR17, UR18, 0x5, URZ ;  /* 0x0000000512117899 */ /* 0x000fc800080006ff */
[----:B--2---:R-:W-:Y:S02]  /*1c40*/  UIMAD UR16, UR8, UR16, UR17 ;  /* 0x00000010081072a4 */ /* 0x004fe4000f8e0211 */
[----:B---3--:R-:W-:-:S04]  /*1c50*/  @!UP0 UIMAD.WIDE.U32 UR34, UR13, UR6, URZ ;  /* 0x000000060d2282a5 */ /* 0x008fc8000f8e00ff */
[----:B------:R-:W-:Y:S02]  /*1c60*/  @!UP0 UIMAD UR33, UR13, UR7, UR35 ;  /* 0x000000070d2182a4 */ /* 0x000fe4000f8e0223 */
[----:B----4-:R-:W-:-:S04]  /*1c70*/  @UP0 UIMAD.WIDE.U32 UR6, UR15, UR4, URZ ;  /* 0x000000040f0602a5 */ /* 0x010fc8000f8e00ff */
        /* <DEDUP_REMOVED lines=12> */
[----:B------:R-:W-:-:S03]  /*1d40*/  UIMAD UR12, UR13, UR5, UR7 ;  /* 0x000000050d0c72a4 */ /* 0x000fc6000f8e0207 */
[----:B------:R-:W-:Y:S01]  /*1d50*/  UMOV UR28, UR6 ;  /* 0x00000006001c7c82 */ /* 0x000fe20008000000 */
[----:B------:R-:W-:Y:S05]  /*1d60*/  BRA `(.L_x_1328) ;  /* 0x0000000000187947 */ /* 0x000fea0003800000 */
.L_x_1327:
[----:B------:R-:W1:Y:S01]  /*1d70*/  LDCU.64 UR10, c[0x0][0x3b8] ;  /* 0x00007700ff0a77ac */ /* 0x000e620008000a00 */
[----:B------:R-:W-:-:S04]  /*1d80*/  UIADD3 UR12, UPT, UPT, UR14, UR29, URZ ;  /* 0x0000001d0e0c7290 */ /* 0x000fc8000fffe0ff */
[----:B-1----:R-:W-:Y:S02]  /*1d90*/  UIMAD.WIDE.U32 UR4, UR12, UR10, URZ ;  /* 0x0000000a0c0472a5 */ /* 0x002fe4000f8e00ff */
[----:B------:R-:W-:-:S04]  /*1da0*/  UIMAD UR12, UR12, UR11, URZ ;  /* 0x0000000b0c0c72a4 */ /* 0x000fc8000f8e02ff */
[----:B------:R-:W-:Y:S01]  /*1db0*/  UIADD3 UR12, UPT, UPT, UR5, UR12, URZ ;  /* 0x0000000c050c7290 */ /* 0x000fe2000fffe0ff */
[----:B------:R-:W-:Y:S02]  /*1dc0*/  UMOV UR28, UR4 ;  /* 0x00000004001c7c82 */ /* 0x000fe40008000000 */
.L_x_1328:
        /* <DEDUP_REMOVED lines=38> */
.L_x_1329:
[----:B------:R-:W1:Y:S01]  /*2030*/  LDCU.64 UR8, c[0x0][0x3c0] ;  /* 0x00007800ff0877ac */ /* 0x000e620008000a00 */
[----:B------:R-:W-:-:S04]  /*2040*/  UIADD3 UR14, UPT, UPT, UR14, UR29, URZ ;  /* 0x0000001d0e0e7290 */ /* 0x000fc8000fffe0ff */
[----:B-1----:R-:W-:Y:S02]  /*2050*/  UIMAD.WIDE.U32 UR36, UR14, UR8, URZ ;  /* 0x000000080e2472a5 */ /* 0x002fe4000f8e00ff */
[----:B------:R-:W-:-:S04]  /*2060*/  UIMAD UR13, UR14, UR9, URZ ;  /* 0x000000090e0d72a4 */ /* 0x000fc8000f8e02ff */
[----:B------:R-:W-:-:S12]  /*2070*/  UIADD3 UR13, UPT, UPT, UR37, UR13, URZ ;  /* 0x0000000d250d7290 */ /* 0x000fd8000fffe0ff */
.L_x_1330:
[----:B------:R-:W-:Y:S01]  /*2080*/  IMAD.SHL.U32 R16, R207, 0x8, RZ ;  /* 0x00000008cf107824 */ /* 0x000fe200078e00ff */
[----:B------:R-:W-:Y:S01]  /*2090*/  SHF.R.U32.HI R12, RZ, 0x3, R207 ;  /* 0x00000003ff0c7819 */ /* 0x000fe200000116cf */
[----:B------:R-:W1:Y:S01]  /*20a0*/  LDCU.128 UR4, c[0x0][0x3d0] ;  /* 0x00007a00ff0477ac */ /* 0x000e620008000c00 */
[----:B------:R-:W-:Y:S01]  /*20b0*/  SHF.R.S32.HI R7, RZ, 0x1f, R0 ;  /* 0x0000001fff077819 */ /* 0x000fe20000011400 */
[----:B------:R-:W2:Y:S01]  /*20c0*/  S2UR UR35, SR_CgaCtaId ;  /* 0x00000000002379c3 */ /* 0x000ea20000008800 */
[----:B------:R-:W-:Y:S01]  /*20d0*/  LOP3.LUT R215, R16, 0x38, RZ, 0xc0, !PT ;  /* 0x0000003810d77812 */ /* 0x000fe200078ec0ff */
[----:B------:R-:W-:Y:S01]  /*20e0*/  UIADD3 UR14, UPT, UPT, -UR24, UR26, URZ ;  /* 0x0000001a180e7290 */ /* 0x000fe2000fffe1ff */
[C---:B------:R-:W-:Y:S01]  /*20f0*/  VIADD R3, R12.reuse, 0x30 ;  /* 0x000000300c037836 */ /* 0x040fe20000000000 */
[----:B------:R-:W3:Y:S01]  /*2100*/  LDCU.64 UR30, c[0x0][0x388] ;  /* 0x00007100ff1e77ac */ /* 0x000ee20008000a00 */
[C---:B------:R-:W-:Y:S01]  /*2110*/  IADD3 R4, P1, PT, R215.reuse, UR28, RZ ;  /* 0x0000001cd7047c10 */ /* 0x040fe2000ff3e0ff */
[----:B------:R-:W-:Y:S01]  /*2120*/  VIADD R6, R12, 0x20 ;  /* 0x000000200c067836 */ /* 0x000fe20000000000 */
[----:B------:R-:W-:Y:S01]  /*2130*/  IADD3 R2, P0, PT, R215, UR36, RZ ;  /* 0x00000024d7027c10 */ /* 0x000fe2000ff1e0ff */
[----:B------:R-:W4:Y:S01]  /*2140*/  LDCU.64 UR28, c[0x0][0x390] ;  /* 0x00007200ff1c77ac */ /* 0x000f220008000a00 */
[----:B------:R-:W-:Y:S01]  /*2150*/  ISETP.GE.AND P3, PT, R3, UR14, PT ;  /* 0x0000000e03007c0c */ /* 0x000fe2000bf66270 */
[----:B------:R-:W-:Y:S01]  /*2160*/  IMAD.X R5, RZ, RZ, UR12, P1 ;  /* 0x0000000cff057e24 */ /* 0x000fe200088e06ff */
[----:B------:R-:W-:Y:S01]  /*2170*/  IADD3.X R3, PT, PT, RZ, UR13, RZ, P0, !PT ;  /* 0x0000000dff037c10 */ /* 0x000fe200087fe4ff */
[----:B------:R-:W5:Y:S01]  /*2180*/  LDCU.64 UR12, c[0x0][0x3c8] ;  /* 0x00007900ff0c77ac */ /* 0x000f620008000a00 */
[----:B------:R-:W-:Y:S01]  /*2190*/  ISETP.GE.AND P2, PT, R6, UR14, PT ;  /* 0x0000000e06007c0c */ /* 0x000fe2000bf46270 */
[C---:B------:R-:W-:Y:S01]  /*21a0*/  IMAD.WIDE.U32 R4, R12.reuse, UR10, R4 ;  /* 0x0000000a0c047c25 */ /* 0x040fe2000f8e0004 */
[----:B------:R-:W-:Y:S01]  /*21b0*/  LOP3.LUT R109, R215, 0x40, RZ, 0xfc, !PT ;  /* 0x00000040d76d7812 */ /* 0x000fe200078efcff */
[----:B------:R-:W-:Y:S01]  /*21c0*/  BSSY.RECONVERGENT B0, `(.L_x_1331) ;  /* 0x0000044000007945 */ /* 0x000fe20003800200 */
[C---:B------:R-:W-:Y:S01]  /*21d0*/  IADD3 R15, PT, PT, R12.reuse, 0x10, RZ ;  /* 0x000000100c0f7810 */ /* 0x040fe20007ffe0ff */
[----:B------:R-:W-:-:S04]  /*21e0*/  IMAD.WIDE.U32 R2, R12, UR8, R2 ;  /* 0x000000080c027c25 */ /* 0x000fc8000f8e0002 */
[C---:B------:R-:W-:Y:S02]  /*21f0*/  VIADD R6, R12.reuse, 0x40 ;  /* 0x000000400c067836 */ /* 0x040fe40000000000 */
[----:B------:R-:W-:Y:S02]  /*2200*/  IMAD R5, R12, UR11, R5 ;  /* 0x0000000b0c057c24 */ /* 0x000fe4000f8e0205 */
[----:B-1----:R-:W-:Y:S01]  /*2210*/  IMAD R9, R7, UR4, RZ ;  /* 0x0000000407097c24 */ /* 0x002fe2000f8e02ff */
[----:B------:R-:W-:Y:S01]  /*2220*/  ISETP.GE.AND P1, PT, R6, UR14, PT ;  /* 0x0000000e06007c0c */ /* 0x000fe2000bf26270 */
[----:B------:R-:W-:Y:S01]  /*2230*/  IMAD R3, R12, UR9, R3 ;  /* 0x000000090c037c24 */ /* 0x000fe2000f8e0203 */
[----:B------:R-:W-:Y:S01]  /*2240*/  IADD3 R6, P0, PT, R215, UR34, RZ ;  /* 0x00000022d7067c10 */ /* 0x000fe2000ff1e0ff */
[----:B------:R-:W-:Y:S02]  /*2250*/  IMAD R8, R7, UR6, RZ ;  /* 0x0000000607087c24 */ /* 0x000fe4000f8e02ff */
[C---:B------:R-:W-:Y:S01]  /*2260*/  IMAD R9, R0.reuse, UR5, R9 ;  /* 0x0000000500097c24 */ /* 0x040fe2000f8e0209 */
[----:B------:R-:W-:Y:S01]  /*2270*/  UMOV UR5, 0x400 ;  /* 0x0000040000057882 */ /* 0x000fe20000000000 */
[----:B------:R-:W-:Y:S01]  /*2280*/  IMAD.WIDE.U32 R4, R0, UR4, R4 ;  /* 0x0000000400047c25 */ /* 0x000fe2000f8e0004 */
[----:B--2---:R-:W-:-:S02]  /*2290*/  ULEA UR5, UR35, UR5, 0x18 ;  /* 0x0000000523057291 */ /* 0x004fc4000f8ec0ff */
[----:B------:R-:W-:Y:S01]  /*22a0*/  UIADD3 UR4, UPT, UPT, -UR17, UR25, URZ ;  /* 0x0000001911047290 */ /* 0x000fe2000fffe1ff */
[C---:B------:R-:W-:Y:S01]  /*22b0*/  IMAD R8, R0.reuse, UR7, R8 ;  /* 0x0000000700087c24 */ /* 0x040fe2000f8e0208 */
[----:B------:R-:W-:Y:S01]  /*22c0*/  IADD3 R5, PT, PT, R5, R9, RZ ;  /* 0x0000000905057210 */ /* 0x000fe20007ffe0ff */
[----:B------:R-:W-:Y:S01]  /*22d0*/  IMAD.WIDE.U32 R2, R0, UR6, R2 ;  /* 0x0000000600027c25 */ /* 0x000fe2000f8e0002 */
[----:B---3--:R-:W-:-:S03]  /*22e0*/  LEA R108, P4, R4, UR30, 0x1 ;  /* 0x0000001e046c7c11 */ /* 0x008fc6000f8808ff */
[----:B------:R-:W-:Y:S01]  /*22f0*/  IMAD.X R7, RZ, RZ, UR33, P0 ;  /* 0x00000021ff077e24 */ /* 0x000fe200080e06ff */
[----:B----4-:R-:W-:Y:S01]  /*2300*/  LEA R18, P0, R2, UR28, 0x1 ;  /* 0x0000001c02127c11 */ /* 0x010fe2000f8008ff */
[----:B------:R-:W-:Y:S01]  /*2310*/  IMAD.IADD R3, R3, 0x1, R8 ;  /* 0x0000000103037824 */ /* 0x000fe200078e0208 */
[----:B------:R-:W-:Y:S01]  /*2320*/  LEA.HI.X R107, R4, UR31, R5, 0x1, P4 ;  /* 0x0000001f046b7c11 */ /* 0x000fe2000a0f0c05 */
[----:B------:R1:W-:Y:S01]  /*2330*/  STL [R1+0x44], R108 ;  /* 0x0000446c01007387 */ /* 0x0003e20000100800 */
[----:B-----5:R-:W-:Y:S01]  /*2340*/  IMAD.U32 R0, RZ, RZ, UR12 ;  /* 0x0000000cff007e24 */ /* 0x020fe2000f8e00ff */
[----:B------:R-:W-:Y:S01]  /*2350*/  UIMAD.WIDE.U32 UR30, UR21, 0x80, URZ ;  /* 0x00000080151e78a5 */ /* 0x000fe2000f8e00ff */
[----:B------:R-:W-:Y:S01]  /*2360*/  LEA.HI.X R17, R2, UR29, R3, 0x1, P0 ;  /* 0x0000001d02117c11 */ /* 0x000fe200080f0c03 */
[----:B------:R1:W-:Y:S01]  /*2370*/  STL [R1+0x68], R18 ;  /* 0x0000681201007387 */ /* 0x0003e20000100800 */
[----:B------:R-:W-:Y:S01]  /*2380*/  ISETP.GE.AND P0, PT, R12, UR14, PT ;  /* 0x0000000e0c007c0c */ /* 0x000fe2000bf06270 */
[----:B------:R-:W-:Y:S01]  /*2390*/  IMAD.WIDE.U32 R8, R0, UR32, R6 ;  /* 0x0000002000087c25 */ /* 0x000fe2000f8e0006 */
[----:B------:R-:W-:Y:S01]  /*23a0*/  LOP3.LUT R0, R16, 0x1f8, RZ, 0xc0, !PT ;  /* 0x000001f810007812 */ /* 0x000fe200078ec0ff */
[----:B------:R1:W-:Y:S01]  /*23b0*/  STL [R1+0x40], R107 ;  /* 0x0000406b01007387 */ /* 0x0003e20000100800 */
[----:B------:R-:W-:Y:S01]  /*23c0*/  USHF.L.U64.HI UR28, UR10, 0x5, UR11 ;  /* 0x000000050a1c7899 */ /* 0x000fe2000801020b */
[----:B------:R-:W-:Y:S01]  /*23d0*/  IMAD.U32 R2, RZ, RZ, UR13 ;  /* 0x0000000dff027e24 */ /* 0x000fe2000f8e00ff */
[----:B------:R-:W-:Y:S01]  /*23e0*/  LOP3.LUT R0, R0, 0x38, R207, 0x78, !PT ;  /* 0x0000003800007812 */ /* 0x000fe200078e78cf */
[----:B------:R1:W-:Y:S01]  /*23f0*/  STL [R1+0x64], R17 ;  /* 0x0000641101007387 */ /* 0x0003e20000100800 */
[----:B------:R-:W-:Y:S01]  /*2400*/  USHF.L.U32 UR29, UR10, 0x5, URZ ;  /* 0x000000050a1d7899 */ /* 0x000fe200080006ff */
[----:B------:R-:W-:Y:S01]  /*2410*/  IMAD R7, R2, UR32, R9 ;  /* 0x0000002002077c24 */ /* 0x000fe2000f8e0209 */
[----:B------:R-:W-:Y:S01]  /*2420*/  LOP3.LUT R0, R0, 0x1e00, R16, 0xf8, !PT ;  /* 0x00001e0000007812 */ /* 0x000fe200078ef810 */
[----:B------:R1:W-:Y:S01]  /*2430*/  STL [R1+0x5c], R109 ;  /* 0x00005c6d01007387 */ /* 0x0003e20000100800 */
[----:B------:R-:W-:Y:S01]  /*2440*/  ISETP.GE.AND P4, PT, R15, UR14, PT ;  /* 0x0000000e0f007c0c */ /* 0x000fe2000bf86270 */
[C---:B------:R-:W-:Y:S01]  /*2450*/  VIADD R14, R12.reuse, 0x50 ;  /* 0x000000500c0e7836 */ /* 0x040fe20000000000 */
[----:B------:R-:W-:-:S02]  /*2460*/  LOP3.LUT R13, R12, UR30, RZ, 0xfc, !PT ;  /* 0x0000001e0c0d7c12 */ /* 0x000fc4000f8efcff */
[----:B------:R-:W-:Y:S01]  /*2470*/  LEA R214, R0, UR5, 0x1 ;  /* 0x0000000500d67c11 */ /* 0x000fe2000f8e08ff */
[----:B------:R-:W-:Y:S08]  /*2480*/  @P0 BRA `(.L_x_1332) ;  /* 0x00000000005c0947 */ /* 0x000ff00003800000 */
        /* <DEDUP_REMOVED lines=23> */
.L_x_1332:
[----:B------:R-:W-:Y:S05]  /*2600*/  BSYNC.RECONVERGENT B0 ;  /* 0x0000000000007941 */ /* 0x000fea0003800200 */
.L_x_1331:
        /* <DEDUP_REMOVED lines=30> */
.L_x_1334:
[----:B------:R-:W-:Y:S05]  /*27f0*/  BSYNC.RECONVERGENT B0 ;  /* 0x0000000000007941 */ /* 0x000fea0003800200 */
.L_x_1333:
[----:B------:R-:W-:Y:S01]  /*2800*/  USHF.L.U32 UR33, UR8, 0x5, URZ ;  /* 0x0000000508217899 */ /* 0x000fe200080006ff */
[----:B------:R-:W-:Y:S01]  /*2810*/  BSSY.RECONVERGENT B0, `(.L_x_1335) ;  /* 0x000001c000007945 */ /* 0x000fe20003800200 */
[----:B------:R-:W-:-:S03]  /*2820*/  ISETP.GE.AND P6, PT, R14, UR14, PT ;  /* 0x0000000e0e007c0c */ /* 0x000fc6000bfc6270 */
[----:B------:R-:W-:Y:S10]  /*2830*/  @P2 BRA `(.L_x_1336) ;  /* 0x0000000000642947 */ /* 0x000ff40003800000 */
        /* <DEDUP_REMOVED lines=25> */
.L_x_1336:
[----:B------:R-:W-:Y:S05]  /*29d0*/  BSYNC.RECONVERGENT B0 ;  /* 0x0000000000007941 */ /* 0x000fea0003800200 */
.L_x_1335:
[----:B------:R-:W-:Y:S01]  /*29e0*/  USHF.L.U64.HI UR34, UR10, 0x4, UR11 ;  /* 0x000000040a227899 */ /* 0x000fe2000801020b */
[----:B------:R-:W-:Y:S01]  /*29f0*/  BSSY.RECONVERGENT B0, `(.L_x_1337) ;  /* 0x000001d000007945 */ /* 0x000fe20003800200 */
[C---:B------:R-:W-:Y:S02]  /*2a00*/  ISETP.GE.AND P2, PT, R12.reuse, UR4, PT ;  /* 0x000000040c007c0c */ /* 0x040fe4000bf46270 */
[----:B------:R-:W-:Y:S01]  /*2a10*/  IADD3 R12, PT, PT, R12, 0x70, RZ ;  /* 0x000000700c0c7810 */ /* 0x000fe20007ffe0ff */
[----:B------:R-:W-:Y:S05]  /*2a20*/  @P3 BRA `(.L_x_1338) ;  /* 0x0000000000643947 */ /* 0x000fea0003800000 */
        /* <DEDUP_REMOVED lines=25> */
.L_x_1338:
[----:B------:R-:W-:Y:S05]  /*2bc0*/  BSYNC.RECONVERGENT B0 ;  /* 0x0000000000007941 */ /* 0x000fea0003800200 */
.L_x_1337:
        /* <DEDUP_REMOVED lines=29> */
.L_x_1340:
[----:B------:R-:W-:Y:S05]  /*2da0*/  BSYNC.RECONVERGENT B0 ;  /* 0x0000000000007941 */ /* 0x000fea0003800200 */
.L_x_1339:
[----:B------:R-:W-:Y:S01]  /*2db0*/  UIMAD.WIDE.U32 UR36, UR29, UR18, URZ ;  /* 0x000000121d2472a5 */ /* 0x000fe2000f8e00ff */
        /* <DEDUP_REMOVED lines=28> */
.L_x_1342:
[----:B------:R-:W-:Y:S05]  /*2f80*/  BSYNC.RECONVERGENT B0 ;  /* 0x0000000000007941 */ /* 0x000fea0003800200 */
.L_x_1341:
[----:B------:R-:W-:Y:S04]  /*2f90*/  BSSY.RECONVERGENT B0, `(.L_x_1343) ;  /* 0x000001b000007945 */ /* 0x000fe80003800200 */
        /* <DEDUP_REMOVED lines=26> */
.L_x_1344:
[----:B------:R-:W-:Y:S05]  /*3140*/  BSYNC.RECONVERGENT B0 ;  /* 0x0000000000007941 */ /* 0x000fea0003800200 */
.L_x_1343:
[----:B------:R-:W-:Y:S04]  /*3150*/  BSSY.RECONVERGENT B0, `(.L_x_1345) ;  /* 0x000001b000007945 */ /* 0x000fe80003800200 */
[----:B------:R-:W-:Y:S05]  /*3160*/  @P5 BRA `(.L_x_1346) ;  /* 0x0000000000645947 */ /* 0x000fea0003800000 */
[----:B------:R-:W5:Y:S01]  /*3170*/  LDCU.64 UR12, c[0x0][0x3b0] ;  /* 0x00007600ff0c77ac */ /* 0x000f620008000a00 */
[----:B------:R-:W-:Y:S01]  /*3180*/  IADD3 R4, P0, PT, R13, 0x70, RZ ;  /* 0x000000700d047810 */ /* 0x000fe20007f1e0ff */
[----:B--234-:R-:W-:Y:S01]  /*3190*/  IMAD.MOV.U32 R2, RZ, RZ, R8 ;  /* 0x000000ffff027224 */ /* 0x01cfe200078e0008 */
        /* <DEDUP_REMOVED lines=22> */
.L_x_1346:
[----:B------:R-:W-:Y:S05]  /*3300*/  BSYNC.RECONVERGENT B0 ;  /* 0x0000000000007941 */ /* 0x000fea0003800200 */
.L_x_1345:
[----:B------:R-:W-:Y:S01]  /*3310*/  UIMAD UR7, UR28, UR18, URZ ;  /* 0x000000121c0772a4 */ /* 0x000fe2000f8e02ff */
[----:B------:R-:W-:Y:S01]  /*3320*/  BSSY.RECONVERGENT B0, `(.L_x_1347) ;  /* 0x0000018000007945 */ /* 0x000fe20003800200 */
[--C-:B------:R-:W-:Y:S01]  /*3330*/  SHF.R.U32.HI R204, RZ, 0x1, R207.reuse ;  /* 0x00000001ffcc7819 */ /* 0x100fe200000116cf */
[----:B------:R-:W-:Y:S01]  /*3340*/  IMAD.U32 R6, RZ, RZ, UR24 ;  /* 0x00000018ff067e24 */ /* 0x000fe2000f8e00ff */
[----:B------:R-:W-:Y:S01]  /*3350*/  UIADD3 UR7, UPT, UPT, UR37, UR7, URZ ;  /* 0x0000000725077290 */ /* 0x000fe2000fffe0ff */
[----:B------:R-:W-:Y:S01]  /*3360*/  SHF.R.U32.HI R7, RZ, 0x2, R207 ;  /* 0x00000002ff077819 */ /* 0x000fe200000116cf */
[----:B------:R-:W-:Y:S10]  /*3370*/  @P2 BRA `(.L_x_1348) ;  /* 0x0000000000482947 */ /* 0x000ff40003800000 */
        /* <DEDUP_REMOVED lines=18> */
.L_x_1348:
[----:B------:R-:W-:Y:S05]  /*34a0*/  BSYNC.RECONVERGENT B0 ;  /* 0x0000000000007941 */ /* 0x000fea0003800200 */
.L_x_1347:
[----:B------:R-:W-:Y:S04]  /*34b0*/  BSSY.RECONVERGENT B0, `(.L_x_1349) ;  /* 0x0000015000007945 */ /* 0x000fe80003800200 */
[----:B------:R-:W-:Y:S05]  /*34c0*/  @P4 BRA `(.L_x_1350) ;  /* 0x00000000004c4947 */ /* 0x000fea0003800000 */
[----:B------:R-:W5:Y:S01]  /*34d0*/  LDCU UR6, c[0x0][0x440] ;  /* 0x00008800ff0677ac */ /* 0x000f620008000800 */
[----:B------:R-:W-:-:S04]  /*34e0*/  UIADD3 UR13, UP0, UPT, UR35, UR36, URZ ;  /* 0x00000024230d7290 */ /* 0x000fc8000ff1e0ff */
[----:B------:R-:W-:Y:S02]  /*34f0*/  UIADD3.X UR12, UPT, UPT, UR34, UR7, URZ, UP0, !UPT ;  /* 0x00000007220c7290 */ /* 0x000fe400087fe4ff */
[----:B------:R-:W-:-:S04]  /*3500*/  IMAD.U32 R0, RZ, RZ, UR13 ;  /* 0x0000000dff007e24 */ /* 0x000fc8000f8e00ff */
[----:B--234-:R-:W-:Y:S01]  /*3510*/  IMAD.U32 R3, RZ, RZ, UR12 ;  /* 0x0000000cff037e24 */ /* 0x01cfe2000f8e00ff */
        /* <DEDUP_REMOVED lines=14> */
.L_x_1350:
[----:B------:R-:W-:Y:S05]  /*3600*/  BSYNC.RECONVERGENT B0 ;  /* 0x0000000000007941 */ /* 0x000fea0003800200 */
.L_x_1349:
[----:B------:R-:W0:Y:S01]  /*3610*/  LDGDEPBAR ;  /* 0x00000000000079af */ /* 0x000e220000000000 */
[----:B------:R-:W-:Y:S01]  /*3620*/  LOP3.LUT R0, R204, 0x1f0, RZ, 0xc0, !PT ;  /* 0x000001f0cc007812 */ /* 0x000fe200078ec0ff */
[----:B------:R-:W-:Y:S01]  /*3630*/  IMAD.SHL.U32 R124, R207, 0x40, RZ ;  /* 0x00000040cf7c7824 */ /* 0x000fe200078e00ff */
[----:B--234-:R-:W-:Y:S01]  /*3640*/  LOP3.LUT R2, R7, 0x7, RZ, 0xc0, !PT ;  /* 0x0000000707027812 */ /* 0x01cfe200078ec0ff */
[----:B------:R-:W-:Y:S01]  /*3650*/  USHF.L.U32 UR27, UR27, 0x5, URZ ;  /* 0x000000051b1b7899 */ /* 0x000fe200080006ff */
[----:B------:R-:W-:Y:S01]  /*3660*/  IADD3 R0, PT, PT, R0, 0x1, R6 ;  /* 0x0000000100007810 */ /* 0x000fe20007ffe006 */
[----:B------:R-:W-:Y:S01]  /*3670*/  UIMAD.WIDE.U32 UR12, UR33, UR18, URZ ;  /* 0x00000012210c72a5 */ /* 0x000fe2000f8e00ff */
[----:B------:R-:W-:Y:S01]  /*3680*/  LOP3.LUT R6, R124, 0x1c0, RZ, 0xc0, !PT ;  /* 0x000001c07c067812 */ /* 0x000fe200078ec0ff */
[----:B------:R-:W-:Y:S01]  /*3690*/  USHF.R.S32.HI UR6, URZ, 0x1f, UR27 ;  /* 0x0000001fff067899 */ /* 0x000fe2000801141b */
[----:B------:R-:W-:Y:S01]  /*36a0*/  IADD3 R2, PT, PT, R0, -UR26, R2 ;  /* 0x8000001a00027c10 */ /* 0x000fe2000fffe002 */
[----:B------:R-:W-:Y:S01]  /*36b0*/  IMAD.U32 R0, RZ, RZ, UR25 ;  /* 0x00000019ff007e24 */ /* 0x000fe2000f8e00ff */
[----:B------:R-:W-:Y:S01]  /*36c0*/  UIMAD UR32, UR32, UR18, URZ ;  /* 0x00000012202072a4 */ /* 0x000fe2000f8e02ff */
[----:B------:R-:W-:Y:S01]  /*36d0*/  IADD3 R103, P4, P3, R11, UR27, R106 ;  /* 0x0000001b0b677c10 */ /* 0x000fe2000fb9e06a */
[C---:B------:R-:W-:Y:S01]  /*36e0*/  IMAD.SHL.U32 R205, R207.reuse, 0x20, RZ ;  /* 0x00000020cfcd7824 */ /* 0x040fe200078e00ff */
[----:B------:R-:W-:Y:S01]  /*36f0*/  SHF.R.U32.HI R100, RZ, 0x5, R207 ;  /* 0x00000005ff647819 */ /* 0x000fe200000116cf */
[----:B------:R-:W-:Y:S01]  /*3700*/  IMAD.MOV.U32 R93, RZ, RZ, 0x10 ;  /* 0x00000010ff5d7424 */ /* 0x000fe200078e00ff */
[----:B------:R-:W-:Y:S01]  /*3710*/  IADD3 R139, PT, PT, R2, UR20, R0 ;  /* 0x00000014028b7c10 */ /* 0x000fe2000fffe000 */
[----:B------:R-:W-:Y:S01]  /*3720*/  IMAD.MOV.U32 R102, RZ, RZ, 0x20 ;  /* 0x00000020ff667424 */ /* 0x000fe200078e00ff */
[----:B------:R-:W-:Y:S01]  /*3730*/  LOP3.LUT R6, R6, 0x38, R16, 0xf8, !PT ;  /* 0x0000003806067812 */ /* 0x000fe200078ef810 */
[C---:B------:R-:W-:Y:S01]  /*3740*/  IMAD.SHL.U32 R105, R207.reuse, 0x2, RZ ;  /* 0x00000002cf697824 */ /* 0x040fe200078e00ff */
[C---:B------:R-:W-:Y:S01]  /*3750*/  LOP3.LUT P1, RZ, R207.reuse, 0x2, RZ, 0xc0, !PT ;  /* 0x00000002cfff7812 */ /* 0x040fe2000782c0ff */
[----:B------:R-:W-:Y:S01]  /*3760*/  IMAD.U32 R3, RZ, RZ, UR21 ;  /* 0x00000015ff037e24 */ /* 0x000fe2000f8e00ff */
[----:B------:R-:W-:Y:S01]  /*3770*/  LOP3.LUT P0, RZ, R207, 0x4, RZ, 0xc0, !PT ;  /* 0x00000004cfff7812 */ /* 0x000fe2000780c0ff */
[----:B------:R-:W-:Y:S01]  /*3780*/  UIADD3 UR32, UPT, UPT, UR13, UR32, URZ ;  /* 0x000000200d207290 */ /* 0x000fe2000fffe0ff */
[----:B------:R-:W-:-:S04]  /*3790*/  DEPBAR.LE SB0, 0x0 ;  /* 0x000080000000791a */ /* 0x000fc80000000000 */
[----:B------:R-:W-:Y:S01]  /*37a0*/  LOP3.LUT R0, R204, 0x8, RZ, 0xc0, !PT ;  /* 0x00000008cc007812 */ /* 0x000fe200078ec0ff */
[----:B------:R-:W-:Y:S01]  /*37b0*/  BSSY.RECONVERGENT B0, `(.L_x_1351) ;  /* 0x0000020000007945 */ /* 0x000fe20003800200 */
[----:B------:R-:W-:Y:S01]  /*37c0*/  IADD3.X R101, PT, PT, R10, UR6, RZ, P4, P3 ;  /* 0x000000060a657c10 */ /* 0x000fe2000a7e64ff */
[----:B------:R-:W-:Y:S01]  /*37d0*/  IMAD R100, R3, 0x8, R100 ;  /* 0x0000000803647824 */ /* 0x000fe200078e0264 */
[----:B------:R-:W-:Y:S02]  /*37e0*/  LOP3.LUT R205, R205, 0x7c00, RZ, 0xc0, !PT ;  /* 0x00007c00cdcd7812 */ /* 0x000fe400078ec0ff */
[----:B------:R-:W-:Y:S02]  /*37f0*/  SEL R93, R93, 0xfffffff0, !P1 ;  /* 0xfffffff05d5d7807 */ /* 0x000fe40004800000 */
[----:B------:R-:W-:Y:S02]  /*3800*/  SEL R102, R102, 0xffffffe0, !P0 ;  /* 0xffffffe066667807 */ /* 0x000fe40004000000 */
[----:B------:R-:W-:-:S02]  /*3810*/  LOP3.LUT R104, R105, 0x6, RZ, 0xc0, !PT ;  /* 0x0000000669687812 */ /* 0x000fc400078ec0ff */
[----:B------:R-:W-:Y:S02]  /*3820*/  LOP3.LUT R7, R124, 0x200, RZ, 0xc0, !PT ;  /* 0x000002007c077812 */ /* 0x000fe400078ec0ff */
[----:B------:R-:W-:Y:S01]  /*3830*/  LOP3.LUT R239, R6, R0, RZ, 0x3c, !PT ;  /* 0x0000000006ef7212 */ /* 0x000fe200078e3cff */
[----:B------:R-:W-:Y:S06]  /*3840*/  BAR.SYNC.DEFER_BLOCKING 0x0 ;  /* 0x0000000000007b1d */ /* 0x000fec0000010000 */
[----:B------:R-:W-:Y:S05]  /*3850*/  @P2 BRA `(.L_x_1352) ;  /* 0x00000000004c2947 */ /* 0x000fea0003800000 */
        /* <DEDUP_REMOVED lines=19> */
.L_x_1352:
[----:B------:R3:W-:Y:S04]  /*3990*/  STS.128 [R214+0xa000], RZ ;  /* 0x00a000ffd6007388 */ /* 0x0007e80000000c00 */
[----:B------:R3:W-:Y:S02]  /*39a0*/  STS.128 [R214+0xb000], RZ ;  /* 0x00b000ffd6007388 */ /* 0x0007e40000000c00 */
.L_x_1353:
[----:B------:R-:W-:Y:S05]  /*39b0*/  BSYNC.RECONVERGENT B0 ;  /* 0x0000000000007941 */ /* 0x000fea0003800200 */
.L_x_1351:
[----:B------:R-:W-:Y:S01]  /*39c0*/  ISETP.GE.AND P2, PT, R15, UR4, PT ;  /* 0x000000040f007c0c */ /* 0x000fe2000bf46270 */
[----:B------:R-:W-:Y:S01]  /*39d0*/  BSSY.RECONVERGENT B0, `(.L_x_1354) ;  /* 0x000001c000007945 */ /* 0x000fe20003800200 */
[----:B------:R-:W-:Y:S02]  /*39e0*/  LOP3.LUT R6, R6, 0x8, R207, 0x78, !PT ;  /* 0x0000000806067812 */ /* 0x000fe400078e78cf */
[----:B------:R-:W-:Y:S02]  /*39f0*/  LOP3.LUT R24, R124, 0x400, RZ, 0xc0, !PT ;  /* 0x000004007c187812 */ /* 0x000fe400078ec0ff */
[----:B------:R-:W-:-:S03]  /*3a00*/  IADD3 R0, PT, PT, R239, R7, R205 ;  /* 0x00000007ef007210 */ /* 0x000fc60007ffe0cd */
[----:B------:R-:W-:Y:S01]  /*3a10*/  IMAD R24, R6, 0x2, R24 ;  /* 0x0000000206187824 */ /* 0x000fe200078e0218 */
[----:B------:R-:W-:-:S03]  /*3a20*/  LEA R0, R0, UR5, 0x1 ;  /* 0x0000000500007c11 */ /* 0x000fc6000f8e08ff */
[----:B------:R4:W-:Y:S04]  /*3a30*/  @P2 STS.128 [R214+0xa800], RZ ;  /* 0x00a800ffd6002388 */ /* 0x0009e80000000c00 */
[----:B------:R4:W-:Y:S01]  /*3a40*/  @P2 STS.128 [R214+0xb800], RZ ;  /* 0x00b800ffd6002388 */ /* 0x0009e20000000c00 */
[----:B------:R-:W-:Y:S05]  /*3a50*/  @P2 BRA `(.L_x_1355) ;  /* 0x00000000004c2947 */ /* 0x000fea0003800000 */
[----:B------:R-:W5:Y:S01]  /*3a60*/  LDCU UR4, c[0x0][0x440] ;  /* 0x00008800ff0477ac */ /* 0x000f620008000800 */
[----:B------:R-:W-:-:S04]  /*3a70*/  ULEA UR7, UP0, UR8, UR12, 0x4 ;  /* 0x0000000c08077291 */ /* 0x000fc8000f8020ff */
[----:B------:R-:W-:Y:S02]  /*3a80*/  ULEA.HI.X UR6, UR8, UR32, UR9, 0x4, UP0 ;  /* 0x0000002008067291 */ /* 0x000fe400080f2409 */
[----:B--2---:R-:W-:-:S04]  /*3a90*/  IMAD.U32 R3, RZ, RZ, UR7 ;  /* 0x00000007ff037e24 */ /* 0x004fc8000f8e00ff */
        /* <DEDUP_REMOVED lines=15> */
.L_x_1355:
[----:B------:R-:W-:Y:S05]  /*3b90*/  BSYNC.RECONVERGENT B0 ;  /* 0x0000000000007941 */ /* 0x000fea0003800200 */
.L_x_1354:
[----:B------:R-:W-:Y:S01]  /*3ba0*/  LDSM.16.M88.4 R20, [R0] ;  /* 0x000000000014783b */ /* 0x000fe20000000200 */
[----:B------:R-:W-:Y:S01]  /*3bb0*/  VIADD R232, R24, UR5 ;  /* 0x0000000518e87c36 */ /* 0x000fe20008000000 */
[----:B------:R-:W-:Y:S01]  /*3bc0*/  VIMNMX R136, PT, PT, R139, UR25, PT ;  /* 0x000000198b887c48 */ /* 0x000fe2000bfe0100 */
[C---:B--2---:R-:W-:Y:S01]  /*3bd0*/  IMAD R2, R93.reuse, 0x2, R0 ;  /* 0x000000025d027824 */ /* 0x044fe200078e0200 */
[----:B------:R-:W2:Y:S01]  /*3be0*/  LDSM.16.M88.4 R8, [R24+UR5+0x8000] ;  /* 0x008000051808783b */ /* 0x000ea20008000200 */
[C---:B------:R-:W-:Y:S01]  /*3bf0*/  IMAD R92, R93.reuse, 0x2, R232 ;  /* 0x000000025d5c7824 */ /* 0x040fe200078e02e8 */
[----:B------:R-:W-:Y:S01]  /*3c00*/  UISETP.NE.AND UP1, UPT, UR19, 0x1, UPT ;  /* 0x000000011300788c */ /* 0x000fe2000bf25270 */
[C---:B------:R-:W-:Y:S01]  /*3c10*/  IMAD R94, R102.reuse, 0x2, R0 ;  /* 0x00000002665e7824 */ /* 0x040fe200078e0200 */
[----:B------:R-:W5:Y:S01]  /*3c20*/  LDSM.16.M88.4 R4, [R0+0x2000] ;  /* 0x002000000004783b */ /* 0x000f620000000200 */
[----:B------:R-:W-:Y:S01]  /*3c30*/  IMAD R95, R102, 0x2, R232 ;  /* 0x00000002665f7824 */ /* 0x000fe200078e02e8 */
[----:B------:R-:W2:Y:S01]  /*3c40*/  LDCU.U8 UR12, c[0x0][0x4f8] ;  /* 0x00009f00ff0c77ac */ /* 0x000ea20008000000 */
[C---:B------:R-:W-:Y:S01]  /*3c50*/  IMAD R3, R93.reuse, 0x2, R94 ;  /* 0x000000025d037824 */ /* 0x040fe200078e025e */
[----:B------:R-:W3:Y:S01]  /*3c60*/  LDSM.16.M88.4 R28, [R24+UR5+0x8800] ;  /* 0x00880005181c783b */ /* 0x000ee20008000200 */
[----:B------:R-:W-:-:S02]  /*3c70*/  IMAD R93, R93, 0x2, R95 ;  /* 0x000000025d5d7824 */ /* 0x000fc400078e025f */
[----:B------:R-:W-:Y:S01]  /*3c80*/  IMAD.WIDE.U32 R118, R100, -0x326172a9, RZ ;  /* 0xcd9e8d5764767825 */ /* 0x000fe200078e00ff */
[----:B------:R-:W-:Y:S03]  /*3c90*/  LDSM.16.M88.4 R52, [R92+0x8000] ;  /* 0x008000005c34783b */ /* 0x000fe60000000200 */
[----:B------:R-:W-:Y:S01]  /*3ca0*/  IMAD.WIDE.U32 R116, R103, -0x2daee0ad, RZ ;  /* 0xd2511f5367747825 */ /* 0x000fe200078e00ff */
[----:B------:R-:W-:Y:S03]  /*3cb0*/  LDSM.16.M88.4 R12, [R2+0x2000] ;  /* 0x00200000020c783b */ /* 0x000fe60000000200 */
[C---:B------:R-:W-:Y:S01]  /*3cc0*/  VIADD R216, R219.reuse, 0x32370b8f ;  /* 0x32370b8fdbd87836 */ /* 0x040fe20000000000 */
[----:B-1----:R-:W1:Y:S01]  /*3cd0*/  LDSM.16.M88.4 R16, [R2] ;  /* 0x000000000210783b */ /* 0x002e620000000200 */
[----:B------:R-:W-:-:S03]  /*3ce0*/  VIADD R217, R219, 0x76cf5d0a ;  /* 0x76cf5d0adbd97836 */ /* 0x000fc60000000000 */
[----:B------:R-:W4:Y:S04]  /*3cf0*/  LDSM.16.M88.4 R48, [R92+0x8800] ;  /* 0x008800005c30783b */ /* 0x000f280000000200 */
[----:B------:R-:W-:Y:S04]  /*3d00*/  LDSM.16.M88.4 R44, [R95+0x8000] ;  /* 0x008000005f2c783b */ /* 0x000fe80000000200 */
[----:B------:R-:W-:Y:S04]  /*3d10*/  LDSM.16.M88.4 R40, [R95+0x8800] ;  /* 0x008800005f28783b */ /* 0x000fe80000000200 */
[----:B------:R-:W-:Y:S01]  /*3d20*/  LDSM.16.M88.4 R88, [R93+0x8800] ;  /* 0x008800005d58783b */ /* 0x000fe20000000200 */
[----:B--2---:R-:W-:Y:S03]  /*3d30*/  HMMA.16816.F32.BF16 R32, R20, R10, RZ ;  /* 0x0000000a1420723c */ /* 0x004fe600000418ff */
[----:B------:R-:W0:Y:S04]  /*3d40*/  LDGDEPBAR ;  /* 0x00000000000079af */ /* 0x000e280000000000 */
[----:B------:R-:W-:Y:S01]  /*3d50*/  STL.64 [R1+0x98], R116 ;  /* 0x0000987401007387 */ /* 0x000fe20000100a00 */
[C---:B-----5:R-:W-:Y:S08]  /*3d60*/  HMMA.16816.F32.BF16 R56, R4.reuse, R8, RZ ;  /* 0x000000080438723c */ /* 0x060ff000000418ff */
[C---:B------:R-:W-:Y:S08]  /*3d70*/  HMMA.16816.F32.BF16 R36, R4.reuse, R10, RZ ;  /* 0x0000000a0424723c */ /* 0x040ff000000418ff */
[C---:B---3--:R-:W-:Y:S08]  /*3d80*/  HMMA.16816.F32.BF16 R76, R4.reuse, R28, RZ ;  /* 0x0000001c044c723c */ /* 0x048ff000000418ff */
[----:B------:R-:W-:Y:S01]  /*3d90*/  HMMA.16816.F32.BF16 R72, R4, R30, RZ ;  /* 0x0000001e0448723c */ /* 0x000fe200000418ff */
[----:B------:R-:W2:Y:S07]  /*3da0*/  LDSM.16.M88.4 R4, [R94+0x2000] ;  /* 0x002000005e04783b */ /* 0x000eae0000000200 */
[C---:B------:R-:W-:Y:S01]  /*3db0*/  HMMA.16816.F32.BF16 R80, R20.reuse, R8, RZ ;  /* 0x000000081450723c */ /* 0x040fe200000418ff */
[----:B------:R-:W3:Y:S07]  /*3dc0*/  LDSM.16.M88.4 R8, [R94] ;  /* 0x000000005e08783b */ /* 0x000eee0000000200 */
[C---:B------:R-:W-:Y:S08]  /*3dd0*/  HMMA.16816.F32.BF16 R68, R20.reuse, R28, RZ ;  /* 0x0000001c1444723c */ /* 0x040ff000000418ff */
[----:B------:R-:W-:Y:S08]  /*3de0*/  HMMA.16816.F32.BF16 R64, R20, R30, RZ ;  /* 0x0000001e1440723c */ /* 0x000ff000000418ff */
[----:B-1----:R-:W-:Y:S01]  /*3df0*/  HMMA.16816.F32.BF16 R20, R16, R54, R32 ;  /* 0x000000361014723c */ /* 0x002fe20000041820 */
[----:B------:R-:W-:Y:S07]  /*3e00*/  LDSM.16.M88.4 R32, [R3+0x2000] ;  /* 0x002000000320783b */ /* 0x000fee0000000200 */
[C---:B------:R-:W-:Y:S01]  /*3e10*/  HMMA.16816.F32.BF16 R28, R12.reuse, R52, R56 ;  /* 0x000000340c1c723c */ /* 0x040fe20000041838 */
[----:B------:R-:W1:Y:S07]  /*3e20*/  LDSM.16.M88.4 R56, [R93+0x8000] ;  /* 0x008000005d38783b */ /* 0x000e6e0000000200 */
[C---:B------:R-:W-:Y:S01]  /*3e30*/  HMMA.16816.F32.BF16 R60, R12.reuse, R54, R36 ;  /* 0x000000360c3c723c */ /* 0x040fe20000041824 */
[----:B------:R-:W5:Y:S07]  /*3e40*/  LDSM.16.M88.4 R36, [R3] ;  /* 0x000000000324783b */ /* 0x000f6e0000000200 */
[C---:B----4-:R-:W-:Y:S08]  /*3e50*/  HMMA.16816.F32.BF16 R96, R12.reuse, R48, R76 ;  /* 0x000000300c60723c */ /* 0x050ff0000004184c */
[----:B------:R-:W-:Y:S08]  /*3e60*/  HMMA.16816.F32.BF16 R84, R12, R50, R72 ;  /* 0x000000320c54723c */ /* 0x000ff00000041848 */
[C---:B------:R-:W-:Y:S08]  /*3e70*/  HMMA.16816.F32.BF16 R76, R16.reuse, R52, R80 ;  /* 0x00000034104c723c */ /* 0x040ff00000041850 */
[C---:B------:R-:W-:Y:S01]  /*3e80*/  HMMA.16816.F32.BF16 R72, R16.reuse, R48, R68 ;  /* 0x000000301048723c */ /* 0x040fe20000041844 */
[----:B------:R-:W-:Y:S07]  /*3e90*/  LDSM.16.M88.4 R68, [R24+UR5+0x9800] ;  /* 0x009800051844783b */ /* 0x000fee0008000200 */
[----:B------:R-:W-:Y:S01]  /*3ea0*/  HMMA.16816.F32.BF16 R16, R16, R50, R64 ;  /* 0x000000321010723c */ /* 0x000fe20000041840 */
[----:B------:R-:W-:Y:S07]  /*3eb0*/  LDSM.16.M88.4 R48, [R24+UR5+0x9000] ;  /* 0x009000051830783b */ /* 0x000fee0008000200 */
[C---:B--2---:R-:W-:Y:S08]  /*3ec0*/  HMMA.16816.F32.BF16 R60, R4.reuse, R46, R60 ;  /* 0x0000002e043c723c */ /* 0x044ff0000004183c */
[----:B------:R-:W-:Y:S01]  /*3ed0*/  HMMA.16816.F32.BF16 R52, R4, R44, R28 ;  /* 0x0000002c0434723c */ /* 0x000fe2000004181c */
[----:B------:R-:W2:Y:S07]  /*3ee0*/  LDSM.16.M88.4 R28, [R0+0x4000] ;  /* 0x00400000001c783b */ /* 0x000eae0000000200 */
[----:B---3--:R-:W-:Y:S01]  /*3ef0*/  HMMA.16816.F32.BF16 R12, R8, R46, R20 ;  /* 0x0000002e080c723c */ /* 0x008fe20000041814 */
[----:B------:R3:W4:Y:S07]  /*3f00*/  LDSM.16.M88.4 R20, [R0+0x6000] ;  /* 0x006000000014783b */ /* 0x00072e0000000200 */
[C---:B------:R-:W-:Y:S08]  /*3f10*/  HMMA.16816.F32.BF16 R64, R4.reuse, R40, R96 ;  /* 0x000000280440723c */ /* 0x040ff00000041860 */
[----:B------:R-:W-:Y:S08]  /*3f20*/  HMMA.16816.F32.BF16 R80, R4, R42, R84 ;  /* 0x0000002a0450723c */ /* 0x000ff00000041854 */
[----:B------:R-:W-:Y:S01]  /*3f30*/  HMMA.16816.F32.BF16 R76, R8, R44, R76 ;  /* 0x0000002c084c723c */ /* 0x000fe2000004184c */
[----:B---3--:R-:W-:-:S05]  /*3f40*/  IMAD.U32 R0, RZ, RZ, UR25 ;  /* 0x00000019ff007e24 */ /* 0x008fca000f8e00ff */
[C-C-:B------:R-:W-:Y:S02]  /*3f50*/  VIADDMNMX R138, R139.reuse, 0x40, R0.reuse, PT ;  /* 0x000000408b8a7846 */ /* 0x140fe40003800100 */
[----:B------:R-:W-:Y:S01]  /*3f60*/  HMMA.16816.F32.BF16 R72, R8, R40, R72 ;  /* 0x000000280848723c */ /* 0x000fe20000041848 */
[C-C-:B------:R-:W-:Y:S02]  /*3f70*/  VIADDMNMX R137, R139.reuse, 0x8, R0.reuse, PT ;  /* 0x000000088b897846 */ /* 0x140fe40003800100 */
[----:B------:R-:W-:-:S05]  /*3f80*/  VIADDMNMX R139, R139, 0x48, R0, PT ;  /* 0x000000488b8b7846 */ /* 0x000fca0003800100 */
[----:B------:R-:W-:Y:S01]  /*3f90*/  HMMA.16816.F32.BF16 R40, R8, R42, R16 ;  /* 0x0000002a0828723c */ /* 0x000fe20000041810 */
[----:B------:R-:W-:Y:S07]  /*3fa0*/  LDSM.16.M88.4 R16, [R2+0x4000] ;  /* 0x004000000210783b */ /* 0x000fee0000000200 */
[-C--:B-1----:R-:W-:Y:S01]  /*3fb0*/  HMMA.16816.F32.BF16 R44, R32, R58.reuse, R60 ;  /* 0x0000003a202c723c */ /* 0x082fe2000004183c */
[----:B------:R-:W1:Y:S07]  /*3fc0*/  LDSM.16.M88.4 R60, [R92+0x9000] ;  /* 0x009000005c3c783b */ /* 0x000e6e0000000200 */
[----:B-----5:R-:W-:Y:S01]  /*3fd0*/  HMMA.16816.F32.BF16 R4, R36, R58, R12 ;  /* 0x0000003a2404723c */ /* 0x020fe2000004180c */
[----:B------:R-:W3:Y:S07]  /*3fe0*/  LDSM.16.M88.4 R12, [R2+0x6000] ;  /* 0x00600000020c783b */ /* 0x000eee0000000200 */
[C---:B------:R-:W-:Y:S08]  /*3ff0*/  HMMA.16816.F32.BF16 R24, R32.reuse, R56, R52 ;  /* 0x000000382018723c */ /* 0x040ff00000041834 */
[----:B------:R-:W-:Y:S08]  /*4000*/  HMMA.16816.F32.BF16 R8, R32, R88, R64 ;  /* 0x000000582008723c */ /* 0x000ff00000041840 */
[----:B------:R-:W-:Y:S08]  /*4010*/  HMMA.16816.F32.BF16 R56, R36, R56, R76 ;  /* 0x000000382438723c */ /* 0x000ff0000004184c */
[----:B------:R-:W-:Y:S01]  /*4020*/  HMMA.16816.F32.BF16 R64, R32, R90, R80 ;  /* 0x0000005a2040723c */ /* 0x000fe20000041850 */
[----:B------:R-:W5:Y:S07]  /*4030*/  LDSM.16.M88.4 R32, [R92+0x9800] ;  /* 0x009800005c20783b */ /* 0x000f6e0000000200 */
[C---:B------:R-:W-:Y:S08]  /*4040*/  HMMA.16816.F32.BF16 R72, R36.reuse, R88, R72 ;  /* 0x000000582448723c */ /* 0x040ff00000041848 */
[----:B------:R-:W-:Y:S01]  /*4050*/  HMMA.16816.F32.BF16 R52, R36, R90, R40 ;  /* 0x0000005a2434723c */ /* 0x000fe20000041828 */
[----:B------:R-:W-:Y:S07]  /*4060*/  LDSM.16.M88.4 R40, [R95+0x9000] ;  /* 0x009000005f28783b */ /* 0x000fee0000000200 */
[----:B--2---:R-:W-:Y:S01]  /*4070*/  HMMA.16816.F32.BF16 R36, R28, R50, R4 ;  /* 0x000000321c24723c */ /* 0x004fe20000041804 */
[----:B------:R-:W2:Y:S07]  /*4080*/  LDSM.16.M88.4 R4, [R94+0x6000] ;  /* 0x006000005e04783b */ /* 0x000eae0000000200 */
[C---:B----4-:R-:W-:Y:S08]  /*4090*/  HMMA.16816.F32.BF16 R24, R20.reuse, R48, R24 ;  /* 0x000000301418723c */ /* 0x050ff00000041818 */
[C---:B------:R-:W-:Y:S01]  /*40a0*/  HMMA.16816.F32.BF16 R76, R20.reuse, R68, R8 ;  /* 0x00000044144c723c */ /* 0x040fe20000041808 */
[----:B------:R-:W4:Y:S07]  /*40b0*/  LDSM.16.M88.4 R8, [R94+0x4000] ;  /* 0x004000005e08783b */ /* 0x000f2e0000000200 */
[----:B------:R-:W-:Y:S08]  /*40c0*/  HMMA.16816.F32.BF16 R84, R20, R50, R44 ;  /* 0x000000321454723c */ /* 0x000ff0000004182c */
[C---:B------:R-:W-:Y:S08]  /*40d0*/  HMMA.16816.F32.BF16 R56, R28.reuse, R48, R56 ;  /* 0x000000301c38723c */ /* 0x040ff00000041838 */
[C---:B------:R-:W-:Y:S08]  /*40e0*/  HMMA.16816.F32.BF16 R72, R28.reuse, R68, R72 ;  /* 0x000000441c48723c */ /* 0x040ff00000041848 */
[-C--:B------:R-:W-:Y:S01]  /*40f0*/  HMMA.16816.F32.BF16 R52, R28, R70.reuse, R52 ;  /* 0x000000461c34723c */ /* 0x080fe20000041834 */
[----:B------:R-:W4:Y:S07]  /*4100*/  LDSM.16.M88.4 R28, [R95+0x9800] ;  /* 0x009800005f1c783b */ /* 0x000f2e0000000200 */
[----:B------:R-:W-:Y:S01]  /*4110*/  HMMA.16816.F32.BF16 R80, R20, R70, R64 ;  /* 0x000000461450723c */ /* 0x000fe20000041840 */
[----:B------:R-:W-:Y:S07]  /*4120*/  LDSM.16.M88.4 R20, [R3+0x6000] ;  /* 0x006000000314783b */ /* 0x000fee0000000200 */
[----:B-1----:R-:W-:Y:S01]  /*4130*/  HMMA.16816.F32.BF16 R48, R16, R62, R36 ;  /* 0x0000003e1030723c */ /* 0x002fe20000041824 */
[----:B------:R-:W1:Y:S07]  /*4140*/  LDSM.16.M88.4 R36, [R93+0x9000] ;  /* 0x009000005d24783b */ /* 0x000e6e0000000200 */
[C---:B---3--:R-:W-:Y:S01]  /*4150*/  HMMA.16816.F32.BF16 R44, R12.reuse, R60, R24 ;  /* 0x0000003c0c2c723c */ /* 0x048fe20000041818 */
[----:B------:R3:W1:Y:S07]  /*4160*/  LDSM.16.M88.4 R24, [R3+0x4000] ;  /* 0x004000000318783b */ /* 0x00066e0000000200 */
[----:B------:R-:W-:Y:S08]  /*4170*/  HMMA.16816.F32.BF16 R64, R12, R62, R84 ;  /* 0x0000003e0c40723c */ /* 0x000ff00000041854 */
[C---:B------:R-:W-:Y:S08]  /*4180*/  HMMA.16816.F32.BF16 R60, R16.reuse, R60, R56 ;  /* 0x0000003c103c723c */ /* 0x040ff00000041838 */
[C---:B-----5:R-:W-:Y:S08]  /*4190*/  HMMA.16816.F32.BF16 R56, R16.reuse, R32, R72 ;  /* 0x000000201038723c */ /* 0x060ff00000041848 */
[----:B------:R-:W-:Y:S08]  /*41a0*/  HMMA.16816.F32.BF16 R52, R16, R34, R52 ;  /* 0x000000221034723c */ /* 0x000ff00000041834 */
[C---:B------:R-:W-:Y:S08]  /*41b0*/  HMMA.16816.F32.BF16 R76, R12.reuse, R32, R76 ;  /* 0x000000200c4c723c */ /* 0x040ff0000004184c */
[----:B------:R-:W-:Y:S01]  /*41c0*/  HMMA.16816.F32.BF16 R68, R12, R34, R80 ;  /* 0x000000220c44723c */ /* 0x000fe20000041850 */
[----:B------:R-:W5:Y:S01]  /*41d0*/  LDSM.16.M88.4 R32, [R93+0x9800] ;  /* 0x009800005d20783b */ /* 0x000f620000000200 */
[----:B------:R-:W-:-:S06]  /*41e0*/  DEPBAR.LE SB0, 0x0 ;  /* 0x000080000000791a */ /* 0x000fcc0000000000 */
[----:B--2---:R-:W-:Y:S08]  /*41f0*/  HMMA.16816.F32.BF16 R16, R4, R40, R44 ;  /* 0x000000280410723c */ /* 0x004ff0000004182c */
[-C--:B----4-:R-:W-:Y:S08]  /*4200*/  HMMA.16816.F32.BF16 R12, R8, R42.reuse, R48 ;  /* 0x0000002a080c723c */ /* 0x090ff00000041830 */
[----:B------:R-:W-:Y:S08]  /*4210*/  HMMA.16816.F32.BF16 R44, R4, R42, R64 ;  /* 0x0000002a042c723c */ /* 0x000ff00000041840 */
[C---:B------:R-:W-:Y:S08]  /*4220*/  HMMA.16816.F32.BF16 R40, R8.reuse, R40, R60 ;  /* 0x000000280828723c */ /* 0x040ff0000004183c */
[C---:B------:R-:W-:Y:S08]  /*4230*/  HMMA.16816.F32.BF16 R48, R8.reuse, R28, R56 ;  /* 0x0000001c0830723c */ /* 0x040ff00000041838 */
[----:B------:R-:W-:Y:S01]  /*4240*/  HMMA.16816.F32.BF16 R56, R8, R30, R52 ;  /* 0x0000001e0838723c */ /* 0x000fe20000041834 */
[----:B------:R-:W-:-:S04]  /*4250*/  VIADD R8, R104, UR17 ;  /* 0x0000001168087c36 */ /* 0x000fc80008000000 */
[C---:B---3--:R-:W-:Y:S02]  /*4260*/  VIADD R3, R8.reuse, 0x1 ;  /* 0x0000000108037836 */ /* 0x048fe40000000000 */
[C---:B------:R-:W-:Y:S01]  /*4270*/  VIADD R2, R8.reuse, 0x8 ;  /* 0x0000000808027836 */ /* 0x040fe20000000000 */
[----:B-1----:R-:W-:Y:S01]  /*4280*/  HMMA.16816.F32.BF16 R52, R20, R36, R16 ;  /* 0x000000241434723c */ /* 0x002fe20000041810 */
[----:B------:R-:W-:Y:S01]  /*4290*/  VIADD R0, R8, 0x9 ;  /* 0x0000000908007836 */ /* 0x000fe20000000000 */
[C---:B------:R-:W-:Y:S02]  /*42a0*/  ISETP.GE.AND P3, PT, R3.reuse, R138, PT ;  /* 0x0000008a0300720c */ /* 0x040fe40003f66270 */
[C---:B------:R-:W-:Y:S02]  /*42b0*/  ISETP.GE.AND P5, PT, R3.reuse, R139, PT ;  /* 0x0000008b0300720c */ /* 0x040fe40003fa6270 */
[-C--:B------:R-:W-:Y:S02]  /*42c0*/  ISETP.GE.AND P4, PT, R2, R136.reuse, PT ;  /* 0x000000880200720c */ /* 0x080fe40003f86270 */
[----:B------:R-:W-:Y:S01]  /*42d0*/  HMMA.16816.F32.BF16 R76, R4, R28, R76 ;  /* 0x0000001c044c723c */ /* 0x000fe2000004184c */
[----:B------:R-:W-:Y:S01]  /*42e0*/  BAR.SYNC.DEFER_BLOCKING 0x0 ;  /* 0x0000000000007b1d */ /* 0x000fe20000010000 */
[----:B------:R-:W-:-:S02]  /*42f0*/  ISETP.GE.AND P6, PT, R3, R136, PT ;  /* 0x000000880300720c */ /* 0x000fc40003fc6270 */
[----:B------:R-:W-:Y:S01]  /*4300*/  ISETP.GE.AND P2, PT, R3, R137, PT ;  /* 0x000000890300720c */ /* 0x000fe20003f46270 */
[----:B------:R-:W-:-:S03]  /*4310*/  VIADD R3, R100, 0x4 ;  /* 0x0000000464037836 */ /* 0x000fc60000000000 */
[----:B------:R-:W-:Y:S01]  /*4320*/  HMMA.16816.F32.BF16 R68, R4, R30, R68 ;  /* 0x0000001e0444723c */ /* 0x000fe20000041844 */
[----:B------:R-:W-:Y:S02]  /*4330*/  IMAD.WIDE.U32 R228, R3, -0x326172a9, RZ ;  /* 0xcd9e8d5703e47825 */ /* 0x000fe400078e00ff */
[----:B------:R-:W-:Y:S02]  /*4340*/  FSEL R60, R53, -INF , !P3 ;  /* 0xff800000353c7808 */ /* 0x000fe40005800000 */
[C---:B------:R-:W-:Y:S02]  /*4350*/  ISETP.GE.AND P3, PT, R2.reuse, R137, PT ;  /* 0x000000890200720c */ /* 0x040fe40003f66270 */
[----:B------:R-:W-:Y:S01]  /*4360*/  FSEL R64, R55, -INF , !P5 ;  /* 0xff80000037407808 */ /* 0x000fe20006800000 */
[----:B------:R-:W-:Y:S01]  /*4370*/  HMMA.16816.F32.BF16 R4, R24, R38, R12 ;  /* 0x000000261804723c */ /* 0x000fe2000004180c */
[----:B------:R-:W-:-:S07]  /*4380*/  ISETP.GE.AND P5, PT, R2, R138, PT ;  /* 0x0000008a0200720c */ /* 0x000fce0003fa6270 */
[----:B------:R-:W-:Y:S08]  /*4390*/  HMMA.16816.F32.BF16 R16, R20, R38, R44 ;  /* 0x000000261410723c */ /* 0x000ff0000004182c */
[----:B------:R-:W-:Y:S03]  /*43a0*/  HMMA.16816.F32.BF16 R36, R24, R36, R40 ;  /* 0x000000241824723c */ /* 0x000fe60000041828 */
[----:B------:R-:W-:-:S02]  /*43b0*/  FSEL R62, R4, -INF , !P4 ;  /* 0xff800000043e7808 */ /* 0x000fc40006000000 */
[----:B------:R-:W-:Y:S02]  /*43c0*/  FSEL R40, R6, -INF , !P3 ;  /* 0xff80000006287808 */ /* 0x000fe40005800000 */
[----:B------:R-:W-:Y:S01]  /*43d0*/  ISETP.GE.AND P4, PT, R2, R139, PT ;  /* 0x0000008b0200720c */ /* 0x000fe20003f86270 */
[-C--:B-----5:R-:W-:Y:S01]  /*43e0*/  HMMA.16816.F32.BF16 R28, R24, R32.reuse, R48 ;  /* 0x00000020181c723c */ /* 0x0a0fe20000041830 */
[----:B------:R-:W-:Y:S01]  /*43f0*/  ISETP.GE.AND P3, PT, R0, R136, PT ;  /* 0x000000880000720c */ /* 0x000fe20003f66270 */
[----:B------:R-:W-:Y:S01]  /*4400*/  VIADD R2, R8, 0x10 ;  /* 0x0000001008027836 */ /* 0x000fe20000000000 */
[----:B------:R-:W-:Y:S02]  /*4410*/  FSEL R53, R16, -INF , !P5 ;  /* 0xff80000010357808 */ /* 0x000fe40006800000 */
[----:B------:R-:W-:Y:S02]  /*4420*/  ISETP.GE.AND P5, PT, R0, R137, PT ;  /* 0x000000890000720c */ /* 0x000fe40003fa6270 */
[----:B------:R-:W-:Y:S01]  /*4430*/  FSEL R63, R18, -INF , !P4 ;  /* 0xff800000123f7808 */ /* 0x000fe20006000000 */
[----:B------:R-:W-:Y:S01]  /*4440*/  HMMA.16816.F32.BF16 R12, R20, R32, R76 ;  /* 0x00000020140c723c */ /* 0x000fe2000004184c */
[----:B------:R-:W-:-:S02]  /*4450*/  FSEL R61, R5, -INF , !P3 ;  /* 0xff800000053d7808 */ /* 0x000fc40005800000 */
[C---:B------:R-:W-:Y:S02]  /*4460*/  ISETP.GE.AND P4, PT, R0.reuse, R138, PT ;  /* 0x0000008a0000720c */ /* 0x040fe40003f86270 */
[----:B------:R-:W-:Y:S01]  /*4470*/  ISETP.GE.AND P3, PT, R0, R139, PT ;  /* 0x0000008b0000720c */ /* 0x000fe20003f66270 */
[----:B------:R-:W-:Y:S01]  /*4480*/  VIADD R0, R8, 0x11 ;  /* 0x0000001108007836 */ /* 0x000fe20000000000 */
[----:B------:R-:W-:Y:S01]  /*4490*/  FSEL R32, R7, -INF , !P5 ;  /* 0xff80000007207808 */ /* 0x000fe20006800000 */
[----:B------:R-:W-:Y:S01]  /*44a0*/  HMMA.16816.F32.BF16 R24, R24, R34, R56 ;  /* 0x000000221818723c */ /* 0x000fe20000041838 */
[----:B------:R-:W-:Y:S02]  /*44b0*/  FSEL R50, R37, -INF , !P6 ;  /* 0xff80000025327808 */ /* 0x000fe40007000000 */
[----:B------:R-:W-:Y:S02]  /*44c0*/  FSEL R39, R39, -INF , !P2 ;  /* 0xff80000027277808 */ /* 0x000fe40005000000 */
[----:B------:R-:W-:-:S02]  /*44d0*/  FSEL R55, R19, -INF , !P3 ;  /* 0xff80000013377808 */ /* 0x000fc40005800000 */
[CC--:B------:R-:W-:Y:S01]  /*44e0*/  ISETP.GE.AND P6, PT, R2.reuse, R136.reuse, PT ;  /* 0x000000880200720c */ /* 0x0c0fe20003fc6270 */
[----:B------:R-:W-:Y:S01]  /*44f0*/  HMMA.16816.F32.BF16 R4, R20, R34, R68 ;  /* 0x000000221404723c */ /* 0x000fe20000041844 */
[----:B------:R-:W-:Y:S02]  /*4500*/  ISETP.GE.AND P2, PT, R2, R137, PT ;  /* 0x000000890200720c */ /* 0x000fe40003f46270 */
[----:B------:R-:W-:Y:S02]  /*4510*/  ISETP.GE.AND P3, PT, R0, R136, PT ;  /* 0x000000880000720c */ /* 0x000fe40003f66270 */
[----:B------:R-:W-:Y:S02]  /*4520*/  FSEL R45, R17, -INF , !P4 ;  /* 0xff800000112d7808 */ /* 0x000fe40006000000 */
[C---:B------:R-:W-:Y:S02]  /*4530*/  ISETP.GE.AND P5, PT, R2.reuse, R138, PT ;  /* 0x0000008a0200720c */ /* 0x040fe40003fa6270 */
[----:B------:R-:W-:Y:S01]  /*4540*/  ISETP.GE.AND P4, PT, R2, R139, PT ;  /* 0x0000008b0200720c */ /* 0x000fe20003f86270 */
[----:B------:R-:W-:Y:S01]  /*4550*/  VIADD R2, R8, 0x18 ;  /* 0x0000001808027836 */ /* 0x000fe20000000000 */
[----:B------:R-:W-:-:S02]  /*4560*/  FSEL R49, R28, -INF , !P6 ;  /* 0xff8000001c317808 */ /* 0x000fc40007000000 */
[----:B------:R-:W-:Y:S02]  /*4570*/  FSEL R30, R30, -INF , !P2 ;  /* 0xff8000001e1e7808 */ /* 0x000fe40005000000 */
[----:B------:R-:W-:Y:S02]  /*4580*/  FSEL R48, R29, -INF , !P3 ;  /* 0xff8000001d307808 */ /* 0x000fe40005800000 */
[C---:B------:R-:W-:Y:S02]  /*4590*/  ISETP.GE.AND P6, PT, R0.reuse, R137, PT ;  /* 0x000000890000720c */ /* 0x040fe40003fc6270 */
[C---:B------:R-:W-:Y:S02]  /*45a0*/  ISETP.GE.AND P2, PT, R0.reuse, R138, PT ;  /* 0x0000008a0000720c */ /* 0x040fe40003f46270 */
[----:B------:R-:W-:Y:S01]  /*45b0*/  ISETP.GE.AND P3, PT, R0, R139, PT ;  /* 0x0000008b0000720c */ /* 0x000fe20003f66270 */
[----:B------:R-:W-:Y:S01]  /*45c0*/  VIADD R0, R8, 0x19 ;  /* 0x0000001908007836 */ /* 0x000fe20000000000 */
[----:B------:R-:W-:-:S02]  /*45d0*/  FSEL R31, R31, -INF , !P6 ;  /* 0xff8000001f1f7808 */ /* 0x000fc40007000000 */
[----:B------:R-:W-:Y:S02]  /*45e0*/  FSEL R37, R12, -INF , !P5 ;  /* 0xff8000000c257808 */ /* 0x000fe40006800000 */
[----:B------:R-:W-:Y:S02]  /*45f0*/  FSEL R51, R14, -INF , !P4 ;  /* 0xff8000000e337808 */ /* 0x000fe40006000000 */
[----:B------:R-:W-:Y:S02]  /*4600*/  FSEL R43, R13, -INF , !P2 ;  /* 0xff8000000d2b7808 */ /* 0x000fe40005000000 */
[C---:B------:R-:W-:Y:S02]  /*4610*/  ISETP.GE.AND P6, PT, R2.reuse, R136, PT ;  /* 0x000000880200720c */ /* 0x040fe40003fc6270 */
[C---:B------:R-:W-:Y:S02]  /*4620*/  ISETP.GE.AND P4, PT, R2.reuse, R137, PT ;  /* 0x000000890200720c */ /* 0x040fe40003f86270 */
[----:B------:R-:W-:-:S02]  /*4630*/  ISETP.GE.AND P5, PT, R2, R138, PT ;  /* 0x0000008a0200720c */ /* 0x000fc40003fa6270 */
[----:B------:R-:W-:Y:S02]  /*4640*/  ISETP.GE.AND P2, PT, R2, R139, PT ;  /* 0x0000008b0200720c */ /* 0x000fe40003f46270 */
[----:B------:R-:W-:Y:S02]  /*4650*/  FSEL R47, R15, -INF , !P3 ;  /* 0xff8000000f2f7808 */ /* 0x000fe40005800000 */
[----:B------:R-:W-:Y:S02]  /*4660*/  ISETP.GE.AND P3, PT, R0, R138, PT ;  /* 0x0000008a0000720c */ /* 0x000fe40003f66270 */
[----:B------:R-:W-:Y:S02]  /*4670*/  LOP3.LUT R2, R218, R101, R119, 0x96, !PT ;  /* 0x00000065da027212 */ /* 0x000fe400078e9677 */
[----:B------:R-:W-:Y:S02]  /*4680*/  FSEL R42, R4, -INF , !P5 ;  /* 0xff800000042a7808 */ /* 0x000fe40006800000 */
[----:B------:R-:W-:Y:S01]  /*4690*/  FSEL R46, R6, -INF , !P2 ;  /* 0xff800000062e7808 */ /* 0x000fe20005000000 */
[----:B------:R-:W-:Y:S01]  /*46a0*/  IMAD.WIDE.U32 R114, R2, -0x2daee0ad, RZ ;  /* 0xd2511f5302727825 */ /* 0x000fe200078e00ff */
[----:B------:R-:W-:-:S02]  /*46b0*/  FSEL R41, R5, -INF , !P3 ;  /* 0xff80000005297808 */ /* 0x000fc40005800000 */
[----:B------:R-:W-:Y:S01]  /*46c0*/  ISETP.GE.AND P5, PT, R0, R136, PT ;  /* 0x000000880000720c */ /* 0x000fe20003fa6270 */
[----:B------:R-:W-:Y:S01]  /*46d0*/  VIADD R5, R218, 0x9e3779b9 ;  /* 0x9e3779b9da057836 */ /* 0x000fe20000000000 */
[C---:B------:R-:W-:Y:S01]  /*46e0*/  ISETP.GE.AND P2, PT, R0.reuse, R139, PT ;  /* 0x0000008b0000720c */ /* 0x040fe20003f46270 */
[----:B------:R1:W-:Y:S01]  /*46f0*/  STL.64 [R1+0x88], R114 ;  /* 0x0000887201007387 */ /* 0x0003e20000100a00 */
[----:B------:R-:W-:Y:S01]  /*4700*/  ISETP.GE.AND P3, PT, R0, R137, PT ;  /* 0x000000890000720c */ /* 0x000fe20003f66270 */
[----:B------:R-:W-:Y:S01]  /*4710*/  VIADD R0, R219, 0xbb67ae85 ;  /* 0xbb67ae85db007836 */ /* 0x000fe20000000000 */
[----:B------:R-:W-:Y:S02]  /*4720*/  LOP3.LUT R2, R218, R101, R229, 0x96, !PT ;  /* 0x00000065da027212 */ /* 0x000fe400078e96e5 */
[----:B------:R-:W-:Y:S02]  /*4730*/  FSEL R44, R7, -INF , !P2 ;  /* 0xff800000072c7808 */ /* 0x000fe40005000000 */
[----:B------:R-:W-:Y:S01]  /*4740*/  LOP3.LUT R4, R219, UR18, R117, 0x96, !PT ;  /* 0x00000012db047c12 */ /* 0x000fe2000f8e9675 */
[----:B------:R-:W-:Y:S01]  /*4750*/  IMAD.WIDE.U32 R110, R2, -0x2daee0ad, RZ ;  /* 0xd2511f53026e7825 */ /* 0x000fe200078e00ff */
[----:B------:R-:W-:-:S02]  /*4760*/  ISETP.GE.AND P2, PT, R8, R137, PT ;  /* 0x000000890800720c */ /* 0x000fc40003f46270 */
[----:B------:R-:W-:Y:S01]  /*4770*/  LOP3.LUT R3, R0, R116, R115, 0x96, !PT ;  /* 0x0000007400037212 */ /* 0x000fe200078e9673 */
[----:B------:R-:W-:Y:S01]  /*4780*/  IMAD.WIDE.U32 R10, R4, -0x326172a9, RZ ;  /* 0xcd9e8d57040a7825 */ /* 0x000fe200078e00ff */
[----:B------:R-:W-:Y:S01]  /*4790*/  FSEL R38, R38, -INF , !P2 ;  /* 0xff80000026267808 */ /* 0x000fe20005000000 */
[----:B------:R1:W-:Y:S01]  /*47a0*/  STL.64 [R1+0x90], R110 ;  /* 0x0000906e01007387 */ /* 0x0003e20000100a00 */
[----:B------:R-:W-:Y:S01]  /*47b0*/  ISETP.GE.AND P2, PT, R8, R138, PT ;  /* 0x0000008a0800720c */ /* 0x000fe20003f46270 */
[----:B------:R-:W-:Y:S01]  /*47c0*/  IMAD.WIDE.U32 R112, R3, -0x326172a9, RZ ;  /* 0xcd9e8d5703707825 */ /* 0x000fe200078e00ff */
[----:B------:R-:W-:Y:S02]  /*47d0*/  LOP3.LUT R0, R0, R116, R111, 0x96, !PT ;  /* 0x0000007400007212 */ /* 0x000fe400078e966f */
[----:B------:R-:W-:Y:S01]  /*47e0*/  FSEL R52, R52, -INF , !P2 ;  /* 0xff80000034347808 */ /* 0x000fe20005000000 */
[----:B------:R-:W-:Y:S01]  /*47f0*/  VIADD R4, R218, 0x3c6ef372 ;  /* 0x3c6ef372da047836 */ /* 0x000fe20000000000 */
[----:B------:R-:W-:Y:S01]  /*4800*/  ISETP.GE.AND P2, PT, R8, R136, PT ;  /* 0x000000880800720c */ /* 0x000fe20003f46270 */
[----:B------:R-:W-:Y:S01]  /*4810*/  IMAD.WIDE.U32 R20, R0, -0x326172a9, RZ ;  /* 0xcd9e8d5700147825 */ /* 0x000fe200078e00ff */
[----:B------:R-:W-:Y:S01]  /*4820*/  LOP3.LUT R2, R5, R118, R11, 0x96, !PT ;  /* 0x0000007605027212 */ /* 0x000fe200078e960b */
[----:B------:R1:W-:Y:S01]  /*4830*/  STL.64 [R1+0x70], R112 ;  /* 0x0000707001007387 */ /* 0x0003e20000100a00 */
[----:B------:R-:W-:-:S02]  /*4840*/  LOP3.LUT R6, R4, R10, R113, 0x96, !PT ;  /* 0x0000000a04067212 */ /* 0x000fc400078e9671 */
[----:B------:R-:W-:Y:S01]  /*4850*/  FSEL R36, R36, -INF , !P2 ;  /* 0xff80000024247808 */ /* 0x000fe20005000000 */
[----:B------:R-:W-:Y:S01]  /*4860*/  IMAD.WIDE.U32 R2, R2, -0x2daee0ad, RZ ;  /* 0xd2511f5302027825 */ /* 0x000fe200078e00ff */
[----:B------:R-:W-:Y:S01]  /*4870*/  ISETP.GE.AND P2, PT, R8, R139, PT ;  /* 0x0000008b0800720c */ /* 0x000fe20003f46270 */
[----:B------:R1:W-:Y:S01]  /*4880*/  STL.64 [R1+0x78], R20 ;  /* 0x0000781401007387 */ /* 0x0003e20000100a00 */
[----:B------:R-:W-:Y:S01]  /*4890*/  LOP3.LUT R0, R5, R228, R11, 0x96, !PT ;  /* 0x000000e405007212 */ /* 0x000fe200078e960b */
[----:B------:R-:W-:Y:S01]  /*48a0*/  IMAD.WIDE.U32 R12, R6, -0x2daee0ad, RZ ;  /* 0xd2511f53060c7825 */ /* 0x000fe200078e00ff */
[----:B------:R-:W-:Y:S02]  /*48b0*/  FSEL R54, R54, -INF , !P2 ;  /* 0xff80000036367808 */ /* 0x000fe40005000000 */
[----:B------:R-:W-:Y:S01]  /*48c0*/  LOP3.LUT R17, R4, R10, R21, 0x96, !PT ;  /* 0x0000000a04117212 */ /* 0x000fe200078e9615 */
[----:B------:R-:W-:Y:S01]  /*48d0*/  IMAD.WIDE.U32 R10, R0, -0x2daee0ad, RZ ;  /* 0xd2511f53000a7825 */ /* 0x000fe200078e00ff */
[----:B------:R-:W-:-:S02]  /*48e0*/  LOP3.LUT R18, R216, R2, R13, 0x96, !PT ;  /* 0x00000002d8127212 */ /* 0x000fc400078e960d */
[----:B------:R-:W-:Y:S02]  /*48f0*/  FMNMX3.FTZ R2, R38, R39, R40, !PT ;  /* 0x0000002726027276 */ /* 0x000fe40007810028 */
[----:B------:R-:W-:Y:S02]  /*4900*/  LOP3.LUT R9, R217, R114, R3, 0x96, !PT ;  /* 0x00000072d9097212 */ /* 0x000fe400078e9603 */
[----:B------:R-:W-:Y:S02]  /*4910*/  FMNMX3.FTZ R0, R52, R60, R53, !PT ;  /* 0x0000003c34007276 */ /* 0x000fe40007810035 */
[----:B------:R-:W-:Y:S02]  /*4920*/  FMNMX3.FTZ R5, R36, R50, R62, !PT ;  /* 0x0000003224057276 */ /* 0x000fe4000781003e */
[----:B------:R-:W-:Y:S02]  /*4930*/  FMNMX3.FTZ R3, R54, R64, R63, !PT ;  /* 0x0000004036037276 */ /* 0x000fe4000781003f */
[----:B------:R-:W-:-:S02]  /*4940*/  FMNMX3.FTZ R4, R2, R32, R30, !PT ;  /* 0x0000002002047276 */ /* 0x000fc4000781001e */
[----:B------:R-:W-:Y:S02]  /*4950*/  FMNMX3.FTZ R2, R0, R45, R37, !PT ;  /* 0x0000002d00027276 */ /* 0x000fe40007810025 */
[----:B------:R-:W-:Y:S02]  /*4960*/  FSEL R35, R24, -INF , !P6 ;  /* 0xff80000018237808 */ /* 0x000fe40007000000 */
[----:B------:R-:W-:Y:S02]  /*4970*/  FSEL R28, R26, -INF , !P4 ;  /* 0xff8000001a1c7808 */ /* 0x000fe40006000000 */
[----:B------:R-:W-:Y:S02]  /*4980*/  FMNMX3.FTZ R5, R5, R61, R49, !PT ;  /* 0x0000003d05057276 */ /* 0x000fe40007810031 */
[----:B------:R-:W-:Y:S02]  /*4990*/  FMNMX3.FTZ R0, R3, R55, R51, !PT ;  /* 0x0000003703007276 */ /* 0x000fe40007810033 */
[----:B------:R-:W-:-:S02]  /*49a0*/  FSEL R34, R25, -INF , !P5 ;  /* 0xff80000019227808 */ /* 0x000fc40006800000 */
[----:B------:R-:W-:Y:S02]  /*49b0*/  FSEL R25, R27, -INF , !P3 ;  /* 0xff8000001b197808 */ /* 0x000fe40005800000 */
[----:B------:R-:W-:Y:S02]  /*49c0*/  FMNMX3.FTZ R4, R4, R31, R28, !PT ;  /* 0x0000001f04047276 */ /* 0x000fe4000781001c */
[----:B------:R-:W-:Y:S02]  /*49d0*/  FMNMX3.FTZ R2, R2, R43, R42, !PT ;  /* 0x0000002b02027276 */ /* 0x000fe4000781002a */
[----:B------:R-:W-:Y:S02]  /*49e0*/  FMNMX3.FTZ R3, R5, R48, R35, !PT ;  /* 0x0000003005037276 */ /* 0x000fe40007810023 */
[----:B------:R-:W-:Y:S02]  /*49f0*/  FMNMX3.FTZ R0, R0, R47, R46, !PT ;  /* 0x0000002f00007276 */ /* 0x000fe4000781002e */
[----:B------:R-:W-:-:S02]  /*4a00*/  LOP3.LUT R8, R217, R110, R11, 0x96, !PT ;  /* 0x0000006ed9087212 */ /* 0x000fc400078e960b */
[----:B------:R-:W-:Y:S02]  /*4a10*/  FMNMX.FTZ R134, R25, R4, !PT ;  /* 0x0000000419867209 */ /* 0x000fe40007810000 */
[----:B------:R-:W-:Y:S02]  /*4a20*/  FMNMX.FTZ R133, R41, R2, !PT ;  /* 0x0000000229857209 */ /* 0x000fe40007810000 */
[----:B------:R-:W-:Y:S02]  /*4a30*/  FMNMX.FTZ R135, R34, R3, !PT ;  /* 0x0000000322877209 */ /* 0x000fe40007810000 */
        /* <DEDUP_REMOVED lines=41> */
.L_x_1356:
[----:B------:R-:W2:Y:S01]  /*4cd0*/  SHFL.BFLY PT, R13, R134, 0x2, 0x1f ;  /* 0x0c401f00860d7f89 */ /* 0x000ea200000e0000 */
[----:B------:R-:W-:Y:S01]  /*4ce0*/  VIADD R231, R218, 0xdaa66d2b ;  /* 0xdaa66d2bdae77836 */ /* 0x000fe20000000000 */
[----:B------:R-:W-:Y:S01]  /*4cf0*/  USHF.L.U32 UR4, UR12, 0x10, URZ ;  /* 0x000000100c047899 */ /* 0x000fe200080006ff */
[----:B-1----:R-:W-:Y:S01]  /*4d00*/  IMAD.WIDE.U32 R2, R9, -0x326172a9, RZ ;  /* 0xcd9e8d5709027825 */ /* 0x002fe200078e00ff */
[----:B------:R-:W1:Y:S01]  /*4d10*/  SHFL.BFLY PT, R16, R132, 0x2, 0x1f ;  /* 0x0c401f0084107f89 */ /* 0x000e6200000e0000 */
[----:B------:R-:W-:Y:S01]  /*4d20*/  LOP3.LUT R98, R239, 0x200, R124, 0xf8, !PT ;  /* 0x00000200ef627812 */ /* 0x000fe200078ef87c */
[----:B------:R-:W3:Y:S01]  /*4d30*/  LDCU.64 UR6, c[0x0][0x418] ;  /* 0x00008300ff0677ac */ /* 0x000ee20008000a00 */
[----:B------:R-:W-:Y:S01]  /*4d40*/  IMAD.WIDE.U32 R4, R8, -0x326172a9, RZ ;  /* 0xcd9e8d5708047825 */ /* 0x000fe200078e00ff */
[----:B------:R-:W4:Y:S01]  /*4d50*/  SHFL.BFLY PT, R14, R133, 0x2, 0x1f ;  /* 0x0c401f00850e7f89 */ /* 0x000f2200000e0000 */
[C---:B------:R-:W-:Y:S02]  /*4d60*/  LOP3.LUT R11, R231.reuse, R112, R3, 0x96, !PT ;  /* 0x00000070e70b7212 */ /* 0x040fe400078e9603 */
[----:B------:R-:W-:Y:S01]  /*4d70*/  IMAD.WIDE.U32 R8, R18, -0x326172a9, RZ ;  /* 0xcd9e8d5712087825 */ /* 0x000fe200078e00ff */
[----:B------:R-:W5:Y:S01]  /*4d80*/  SHFL.BFLY PT, R15, R135, 0x2, 0x1f ;  /* 0x0c401f00870f7f89 */ /* 0x000f6200000e0000 */
[----:B------:R-:W-:-:S02]  /*4d90*/  LOP3.LUT R3, R231, R20, R5, 0x96, !PT ;  /* 0x00000014e7037212 */ /* 0x000fc400078e9605 */
[----:B------:R-:W-:Y:S01]  /*4da0*/  VIADD R240, R218, 0x78dde6e4 ;  /* 0x78dde6e4daf07836 */ /* 0x000fe20000000000 */
[----:B------:R-:W-:Y:S01]  /*4db0*/  STL [R1+0xa0], R98 ;  /* 0x0000a06201007387 */ /* 0x000fe20000100800 */
[----:B------:R-:W-:Y:S01]  /*4dc0*/  IMAD.WIDE.U32 R6, R17, -0x2daee0ad, RZ ;  /* 0xd2511f5311067825 */ /* 0x000fe200078e00ff */
[----:B------:R-:W-:Y:S02]  /*4dd0*/  LEA R200, R98, UR5, 0x1 ;  /* 0x0000000562c87c11 */ /* 0x000fe4000f8e08ff */
[----:B------:R-:W-:Y:S01]  /*4de0*/  LOP3.LUT R0, R240, R2, R9, 0x96, !PT ;  /* 0x00000002f0007212 */ /* 0x000fe200078e9609 */
[----:B------:R-:W-:Y:S01]  /*4df0*/  VIADD R242, R219, 0xed9eba14 ;  /* 0xed9eba14dbf27836 */ /* 0x000fe20000000000 */
[----:B------:R-:W-:Y:S01]  /*4e00*/  LOP3.LUT R5, R216, R10, R7, 0x96, !PT ;  /* 0x0000000ad8057212 */ /* 0x000fe200078e9607 */
[----:B------:R-:W-:Y:S01]  /*4e10*/  IMAD.WIDE.U32 R2, R3, -0x2daee0ad, RZ ;  /* 0xd2511f5303027825 */ /* 0x000fe200078e00ff */
[----:B--2---:R-:W-:Y:S01]  /*4e20*/  FMNMX.FTZ R134, R134, R13, !PT ;  /* 0x0000000d86867209 */ /* 0x004fe20007810000 */
[----:B------:R-:W-:Y:S02]  /*4e30*/  LDSM.16.MT88.4 R180, [R200+0xa000] ;  /* 0x00a00000c8b4783b */ /* 0x000fe40000004200 */
[----:B------:R-:W-:Y:S01]  /*4e40*/  IMAD.WIDE.U32 R10, R11, -0x2daee0ad, RZ ;  /* 0xd2511f530b0a7825 */ /* 0x000fe200078e00ff */
[----:B------:R-:W-:Y:S01]  /*4e50*/  LOP3.LUT R6, R242, R6, R3, 0x96, !PT ;  /* 0x00000006f2067212 */ /* 0x000fe200078e9603 */
[----:B------:R-:W2:Y:S01]  /*4e60*/  SHFL.BFLY PT, R7, R134, 0x1, 0x1f ;  /* 0x0c201f0086077f89 */ /* 0x000ea200000e0000 */
[----:B-1----:R-:W-:Y:S01]  /*4e70*/  FMNMX.FTZ R132, R132, R16, !PT ;  /* 0x0000001084847209 */ /* 0x002fe20007810000 */
[----:B------:R-:W-:Y:S01]  /*4e80*/  IMAD.WIDE.U32 R20, R0, -0x2daee0ad, RZ ;  /* 0xd2511f5300147825 */ /* 0x000fe200078e00ff */
[----:B----4-:R-:W-:Y:S01]  /*4e90*/  FMNMX.FTZ R133, R133, R14, !PT ;  /* 0x0000000e85857209 */ /* 0x010fe20007810000 */
[----:B------:R-:W-:Y:S02]  /*4ea0*/  LDSM.16.MT88.4 R148, [R200+0xa800] ;  /* 0x00a80000c894783b */ /* 0x000fe40000004200 */
[----:B------:R-:W-:Y:S01]  /*4eb0*/  VIADD R241, R219, 0xa9066899 ;  /* 0xa9066899dbf17836 */ /* 0x000fe20000000000 */
[----:B-----5:R-:W-:Y:S01]  /*4ec0*/  FMNMX.FTZ R135, R135, R15, !PT ;  /* 0x0000000f87877209 */ /* 0x020fe20007810000 */
[----:B------:R-:W-:Y:S01]  /*4ed0*/  IMAD.WIDE.U32 R18, R5, -0x326172a9, RZ ;  /* 0xcd9e8d5705127825 */ /* 0x000fe200078e00ff */
[----:B------:R-:W-:Y:S01]  /*4ee0*/  LOP3.LUT R5, R242, R12, R11, 0x96, !PT ;  /* 0x0000000cf2057212 */ /* 0x000fe200078e960b */
[----:B------:R-:W-:Y:S01]  /*4ef0*/  SHFL.BFLY PT, R9, R133, 0x1, 0x1f ;  /* 0x0c201f0085097f89 */ /* 0x000fe200000e0000 */
[----:B------:R-:W-:Y:S01]  /*4f00*/  LOP3.LUT R0, R241, R10, R21, 0x96, !PT ;  /* 0x0000000af1007212 */ /* 0x000fe200078e9615 */
[----:B------:R-:W-:Y:S01]  /*4f10*/  VIADD R246, R218, 0x1715609d ;  /* 0x1715609ddaf67836 */ /* 0x000fe20000000000 */
[----:B------:R-:W-:Y:S01]  /*4f20*/  LOP3.LUT R4, R240, R4, R19, 0x96, !PT ;  /* 0x00000004f0047212 */ /* 0x000fe200078e9613 */
[----:B------:R-:W-:Y:S01]  /*4f30*/  IMAD.WIDE.U32 R14, R6, -0x326172a9, RZ ;  /* 0xcd9e8d57060e7825 */ /* 0x000fe200078e00ff */
[----:B------:R-:W1:Y:S03]  /*4f40*/  SHFL.BFLY PT, R11, R132, 0x1, 0x1f ;  /* 0x0c201f00840b7f89 */ /* 0x000e6600000e0000 */
[----:B------:R-:W-:Y:S01]  /*4f50*/  IMAD.WIDE.U32 R12, R5, -0x326172a9, RZ ;  /* 0xcd9e8d57050c7825 */ /* 0x000fe200078e00ff */
[----:B------:R-:W4:Y:S03]  /*4f60*/  SHFL.BFLY PT, R10, R135, 0x1, 0x1f ;  /* 0x0c201f00870a7f89 */ /* 0x000f2600000e0000 */
[----:B------:R-:W-:Y:S01]  /*4f70*/  IMAD.WIDE.U32 R88, R0, -0x326172a9, RZ ;  /* 0xcd9e8d5700587825 */ /* 0x000fe200078e00ff */
[----:B------:R-:W-:-:S02]  /*4f80*/  LOP3.LUT R0, R246, R18, R15, 0x96, !PT ;  /* 0x00000012f6007212 */ /* 0x000fc400078e960f */
[----:B------:R-:W-:Y:S01]  /*4f90*/  LOP3.LUT R8, R246, R8, R13, 0x96, !PT ;  /* 0x00000008f6087212 */ /* 0x000fe200078e960d */
[----:B------:R-:W-:Y:S01]  /*4fa0*/  IMAD.WIDE.U32 R4, R4, -0x2daee0ad, RZ ;  /* 0xd2511f5304047825 */ /* 0x000fe200078e00ff */
[----:B--2---:R-:W-:Y:S02]  /*4fb0*/  FMNMX.FTZ R134, R134, R7, !PT ;  /* 0x0000000786867209 */ /* 0x004fe40007810000 */
[----:B------:R-:W-:Y:S01]  /*4fc0*/  PRMT R85, R88, 0x7773, RZ ;  /* 0x0000777358557816 */ /* 0x000fe200000000ff */
[----:B------:R-:W-:Y:S01]  /*4fd0*/  VIADD R245, R218, 0xb54cda56 ;  /* 0xb54cda56daf57836 */ /* 0x000fe20000000000 */
[----:B------:R-:W-:Y:S01]  /*4fe0*/  LOP3.LUT R2, R241, R2, R5, 0x96, !PT ;  /* 0x00000002f1027212 */ /* 0x000fe200078e9605 */
[----:B------:R-:W-:Y:S01]  /*4ff0*/  IMAD.WIDE.U32 R236, R0, -0x2daee0ad, RZ ;  /* 0xd2511f5300ec7825 */ /* 0x000fe200078e00ff */
[----:B------:R-:W-:Y:S02]  /*5000*/  FSETP.NEU.FTZ.AND P2, PT, R134, -INF , PT ;  /* 0xff8000008600780b */ /* 0x000fe40003f5d000 */
[----:B------:R-:W-:Y:S01]  /*5010*/  LOP3.LUT R3, R245, R12, R89, 0x96, !PT ;  /* 0x0000000cf5037212 */ /* 0x000fe200078e9659 */
[----:B------:R-:W-:Y:S01]  /*5020*/  VIADD R247, R219, 0x646e171e ;  /* 0x646e171edbf77836 */ /* 0x000fe20000000000 */
[----:B------:R-:W-:Y:S01]  /*5030*/  PRMT R89, R88, 0x7772, RZ ;  /* 0x0000777258597816 */ /* 0x000fe200000000ff */
[----:B------:R-:W-:Y:S01]  /*5040*/  IMAD.U32 R0, RZ, RZ, UR4 ;  /* 0x00000004ff007e24 */ /* 0x000fe2000f8e00ff */
[----:B------:R-:W2:Y:S01]  /*5050*/  LDCU UR4, c[0x0][0x45c] ;  /* 0x00008b80ff0477ac */ /* 0x000ea20008000800 */
[----:B------:R-:W-:Y:S01]  /*5060*/  IMAD.WIDE.U32 R122, R8, -0x2daee0ad, RZ ;  /* 0xd2511f53087a7825 */ /* 0x000fe200078e00ff */
[----:B------:R-:W-:-:S02]  /*5070*/  LOP3.LUT R71, R3, 0xff, RZ, 0xc0, !PT ;  /* 0x000000ff03477812 */ /* 0x000fc400078ec0ff */
[----:B------:R-:W-:Y:S01]  /*5080*/  LOP3.LUT R6, R3, 0xffff, RZ, 0xc0, !PT ;  /* 0x0000ffff03067812 */ /* 0x000fe200078ec0ff */
[----:B------:R-:W-:Y:S01]  /*5090*/  IMAD.WIDE.U32 R86, R2, -0x326172a9, RZ ;  /* 0xcd9e8d5702567825 */ /* 0x000fe200078e00ff */
[C---:B------:R-:W-:Y:S02]  /*50a0*/  LOP3.LUT R2, R247.reuse, R4, R237, 0x96, !PT ;  /* 0x00000004f7027212 */ /* 0x040fe400078e96ed */
[----:B------:R-:W-:Y:S01]  /*50b0*/  LOP3.LUT R77, R247, R20, R123, 0x96, !PT ;  /* 0x00000014f74d7212 */ /* 0x000fe200078e967b */
[----:B------:R-:W-:Y:S01]  /*50c0*/  IMAD.U32 R5, RZ, RZ, UR12 ;  /* 0x0000000cff057e24 */ /* 0x000fe2000f8e00ff */
[----:B------:R-:W-:Y:S01]  /*50d0*/  PRMT R7, R3, 0x7632, R7 ;  /* 0x0000763203077816 */ /* 0x000fe20000000007 */
[----:B------:R-:W-:Y:S01]  /*50e0*/  IMAD.MOV.U32 R8, RZ, RZ, R122 ;  /* 0x000000ffff087224 */ /* 0x000fe200078e007a */
[----:B------:R-:W-:Y:S01]  /*50f0*/  SHF.R.U32.HI R70, RZ, 0x18, R3 ;  /* 0x00000018ff467819 */ /* 0x000fe20000011603 */
[----:B------:R-:W-:Y:S01]  /*5100*/  IMAD.MOV.U32 R13, RZ, RZ, R86 ;  /* 0x000000ffff0d7224 */ /* 0x000fe200078e0056 */
[----:B------:R-:W-:-:S02]  /*5110*/  LOP3.LUT R94, R2, 0xff, RZ, 0xc0, !PT ;  /* 0x000000ff025e7812 */ /* 0x000fc400078ec0ff */
[C---:B------:R-:W-:Y:S02]  /*5120*/  LOP3.LUT R3, R2.reuse, 0xffff, RZ, 0xc0, !PT ;  /* 0x0000ffff02037812 */ /* 0x040fe400078ec0ff */
[----:B------:R-:W-:Y:S02]  /*5130*/  PRMT R4, R2, 0x7632, R4 ;  /* 0x0000763202047816 */ /* 0x000fe40000000004 */
[----:B------:R-:W-:Y:S02]  /*5140*/  SHF.R.U32.HI R95, RZ, 0x18, R2 ;  /* 0x00000018ff5f7819 */ /* 0x000fe40000011602 */
[----:B------:R-:W-:Y:S01]  /*5150*/  LOP3.LUT R0, R5, 0xff0000, R0, 0xf8, !PT ;  /* 0x00ff000005007812 */ /* 0x000fe200078ef800 */
[----:B------:R-:W-:Y:S01]  /*5160*/  IMAD.MOV.U32 R5, RZ, RZ, R236 ;  /* 0x000000ffff057224 */ /* 0x000fe200078e00ec */
[----:B------:R-:W-:Y:S02]  /*5170*/  SHF.R.U32.HI R2, RZ, 0x10, R77 ;  /* 0x00000010ff027819 */ /* 0x000fe4000001164d */
[----:B------:R-:W-:-:S02]  /*5180*/  LOP3.LUT R12, R8, 0xff, RZ, 0xc0, !PT ;  /* 0x000000ff080c7812 */ /* 0x000fc400078ec0ff */
[----:B------:R-:W-:Y:S02]  /*5190*/  PRMT R8, R89, 0x5410, R85 ;  /* 0x0000541059087816 */ /* 0x000fe40000000055 */
[----:B------:R-:W-:Y:S02]  /*51a0*/  LOP3.LUT R76, R245, R14, R87, 0x96, !PT ;  /* 0x0000000ef54c7212 */ /* 0x000fe400078e9657 */
[----:B------:R-:W-:Y:S02]  /*51b0*/  SHF.R.U32.HI R110, RZ, 0x18, R77 ;  /* 0x00000018ff6e7819 */ /* 0x000fe4000001164d */
[----:B------:R-:W-:Y:S02]  /*51c0*/  LOP3.LUT R2, R2, 0xff, RZ, 0xc0, !PT ;  /* 0x000000ff02027812 */ /* 0x000fe400078ec0ff */
[----:B-1----:R-:W-:Y:S02]  /*51d0*/  FMNMX.FTZ R132, R132, R11, !PT ;  /* 0x0000000b84847209 */ /* 0x002fe40007810000 */
[----:B------:R-:W-:-:S02]  /*51e0*/  LOP3.LUT R11, R5, 0xff, RZ, 0xc0, !PT ;  /* 0x000000ff050b7812 */ /* 0x000fc400078ec0ff */
[----:B------:R-:W-:Y:S02]  /*51f0*/  LOP3.LUT R5, R77, 0xffff, RZ, 0xc0, !PT ;  /* 0x0000ffff4d057812 */ /* 0x000fe400078ec0ff */
[----:B------:R-:W-:Y:S02]  /*5200*/  SHF.R.U32.HI R92, RZ, 0x8, R3 ;  /* 0x00000008ff5c7819 */ /* 0x000fe40000011603 */
[----:B------:R-:W-:Y:S02]  /*5210*/  LOP3.LUT R93, R4, 0xff, RZ, 0xc0, !PT ;  /* 0x000000ff045d7812 */ /* 0x000fe400078ec0ff */
[----:B------:R-:W-:Y:S02]  /*5220*/  LOP3.LUT R17, R8, 0xff00ff, RZ, 0xc0, !PT ;  /* 0x00ff00ff08117812 */ /* 0x000fe400078ec0ff */
[----:B------:R-:W-:Y:S02]  /*5230*/  LOP3.LUT R4, R76, 0xffff, RZ, 0xc0, !PT ;  /* 0x0000ffff4c047812 */ /* 0x000fe400078ec0ff */
[----:B------:R-:W-:-:S02]  /*5240*/  SHF.R.U32.HI R3, RZ, 0x10, R76 ;  /* 0x00000010ff037819 */ /* 0x000fc4000001164c */
[----:B------:R-:W-:Y:S01]  /*5250*/  PRMT R8, R2, 0x5410, R110 ;  /* 0x0000541002087816 */ /* 0x000fe2000000006e */
[----:B--2---:R-:W-:Y:S01]  /*5260*/  FMUL.FTZ R2, R134, UR4 ;  /* 0x0000000486027c20 */ /* 0x004fe20008410000 */
[----:B------:R-:W-:Y:S02]  /*5270*/  SHF.R.U32.HI R69, RZ, 0x8, R6 ;  /* 0x00000008ff457819 */ /* 0x000fe40000011606 */
[----:B------:R-:W-:Y:S02]  /*5280*/  LOP3.LUT R68, R7, 0xff, RZ, 0xc0, !PT ;  /* 0x000000ff07447812 */ /* 0x000fe400078ec0ff */
[----:B------:R-:W-:Y:S02]  /*5290*/  SHF.R.U32.HI R108, RZ, 0x8, R5 ;  /* 0x00000008ff6c7819 */ /* 0x000fe40000011605 */
[----:B------:R-:W-:Y:S02]  /*52a0*/  SHF.R.U32.HI R78, RZ, 0x8, R4 ;  /* 0x00000008ff4e7819 */ /* 0x000fe40000011604 */
[----:B------:R-:W-:-:S02]  /*52b0*/  LOP3.LUT R5, R3, 0xff, RZ, 0xc0, !PT ;  /* 0x000000ff03057812 */ /* 0x000fc400078ec0ff */
[----:B------:R-:W-:Y:S02]  /*52c0*/  PRMT R4, R71, 0x5410, R69 ;  /* 0x0000541047047816 */ /* 0x000fe40000000045 */
[----:B------:R-:W-:Y:S02]  /*52d0*/  PRMT R3, R68, 0x5410, R70 ;  /* 0x0000541044037816 */ /* 0x000fe40000000046 */
[----:B------:R-:W-:Y:S02]  /*52e0*/  FSEL R2, R2, RZ, P2 ;  /* 0x000000ff02027208 */ /* 0x000fe40001000000 */
[----:B------:R-:W-:Y:S01]  /*52f0*/  FMNMX.FTZ R133, R133, R9, !PT ;  /* 0x0000000985857209 */ /* 0x000fe20007810000 */
[----:B------:R-:W-:Y:S01]  /*5300*/  IMAD.MOV.U32 R9, RZ, RZ, R88 ;  /* 0x000000ffff097224 */ /* 0x000fe200078e0058 */
[--C-:B------:R-:W-:Y:S01]  /*5310*/  HSET2.LE.AND R20, R4, R0.reuse, PT ;  /* 0x0000000004147233 */ /* 0x100fe20003803000 */
[--C-:B------:R-:W-:Y:S01]  /*5320*/  FFMA.FTZ R4, R40, UR4, -R2.reuse ;  /* 0x0000000428047c23 */ /* 0x100fe20008010802 */
[----:B------:R-:W-:Y:S01]  /*5330*/  HSET2.LE.AND R22, R3, R0, PT ;  /* 0x0000000003167233 */ /* 0x000fe20003803000 */
[----:B------:R-:W-:Y:S01]  /*5340*/  FFMA.FTZ R3, R39, UR4, -R2 ;  /* 0x0000000427037c23 */ /* 0x000fe20008010802 */
[C---:B------:R-:W-:Y:S01]  /*5350*/  PRMT R83, R236.reuse, 0x7772, RZ ;  /* 0x00007772ec537816 */ /* 0x040fe200000000ff */
[----:B------:R1:W-:Y:S01]  /*5360*/  MUFU.EX2 R59, R4 ;  /* 0x00000004003b7308 */ /* 0x0003e20000000800 */
[----:B------:R-:W-:-:S02]  /*5370*/  PRMT R80, R236, 0x7773, RZ ;  /* 0x00007773ec507816 */ /* 0x000fc400000000ff */
[----:B------:R-:W-:Y:S01]  /*5380*/  LOP3.LUT R14, R9, 0xff, RZ, 0xc0, !PT ;  /* 0x000000ff090e7812 */ /* 0x000fe200078ec0ff */
[----:B------:R2:W-:Y:S01]  /*5390*/  MUFU.EX2 R67, R3 ;  /* 0x0000000300437308 */ /* 0x0005e20000000800 */
[----:B------:R-:W-:Y:S02]  /*53a0*/  PRMT R9, R83, 0x5410, R80 ;  /* 0x0000541053097816 */ /* 0x000fe40000000050 */
[C---:B------:R-:W-:Y:S02]  /*53b0*/  PRMT R113, R86.reuse, 0x7773, RZ ;  /* 0x0000777356717816 */ /* 0x040fe400000000ff */
[----:B------:R-:W-:Y:S02]  /*53c0*/  PRMT R123, R86, 0x7772, RZ ;  /* 0x00007772567b7816 */ /* 0x000fe400000000ff */
[----:B------:R-:W-:Y:S02]  /*53d0*/  SHF.R.U32.HI R100, RZ, 0x18, R76 ;  /* 0x00000018ff647819 */ /* 0x000fe4000001164c */
[C---:B------:R-:W-:Y:S01]  /*53e0*/  FSETP.NEU.FTZ.AND P2, PT, R133.reuse, -INF , PT ;  /* 0xff8000008500780b */ /* 0x040fe20003f5d000 */
[----:B-1----:R-:W-:Y:S01]  /*53f0*/  FMUL.FTZ R4, R133, UR4 ;  /* 0x0000000485047c20 */ /* 0x002fe20008410000 */
[----:B------:R-:W-:-:S02]  /*5400*/  LOP3.LUT R23, R9, 0xff00ff, RZ, 0xc0, !PT ;  /* 0x00ff00ff09177812 */ /* 0x000fc400078ec0ff */
[----:B------:R-:W-:Y:S01]  /*5410*/  PRMT R6, R123, 0x5410, R113 ;  /* 0x000054107b067816 */ /* 0x000fe20000000071 */
[----:B--2---:R-:W-:Y:S01]  /*5420*/  FFMA.FTZ R3, R32, UR4, -R2 ;  /* 0x0000000420037c23 */ /* 0x004fe20008010802 */
[----:B------:R-:W-:Y:S01]  /*5430*/  PRMT R9, R5, 0x5410, R100 ;  /* 0x0000541005097816 */ /* 0x000fe20000000064 */
[----:B------:R-:W-:Y:S01]  /*5440*/  FFMA.FTZ R5, R38, UR4, -R2 ;  /* 0x0000000426057c23 */ /* 0x000fe20008010802 */
[C---:B------:R-:W-:Y:S01]  /*5450*/  PRMT R56, R122.reuse, 0x7772, RZ ;  /* 0x000077727a387816 */ /* 0x040fe200000000ff */
[----:B------:R1:W-:Y:S01]  /*5460*/  MUFU.EX2 R115, R3 ;  /* 0x0000000300737308 */ /* 0x0003e20000000800 */
[----:B------:R-:W-:Y:S01]  /*5470*/  PRMT R91, R122, 0x7773, RZ ;  /* 0x000077737a5b7816 */ /* 0x000fe200000000ff */
[----:B------:R-:W-:Y:S01]  /*5480*/  VIADD R38, R200, 0xa000 ;  /* 0x0000a000c8267836 */ /* 0x000fe20000000000 */
[----:B------:R-:W-:Y:S01]  /*5490*/  LOP3.LUT R101, R77, 0xff, RZ, 0xc0, !PT ;  /* 0x000000ff4d657812 */ /* 0x000fe200078ec0ff */
[----:B------:R2:W5:Y:S01]  /*54a0*/  MUFU.EX2 R81, R5 ;  /* 0x0000000500517308 */ /* 0x0005620000000800 */
[----:B------:R-:W-:-:S02]  /*54b0*/  FSEL R4, R4, RZ, P2 ;  /* 0x000000ff04047208 */ /* 0x000fc40001000000 */
[----:B------:R-:W-:Y:S01]  /*54c0*/  LOP3.LUT R7, R13, 0xff, RZ, 0xc0, !PT ;  /* 0x000000ff0d077812 */ /* 0x000fe200078ec0ff */
[----:B------:R-:W-:Y:S01]  /*54d0*/  STL [R1+0x60], R38 ;  /* 0x0000602601007387 */ /* 0x000fe20000100800 */
[----:B----4-:R-:W-:Y:S02]  /*54e0*/  FMNMX.FTZ R135, R135, R10, !PT ;  /* 0x0000000a87877209 */ /* 0x010fe40007810000 */
[----:B------:R-:W-:Y:S02]  /*54f0*/  PRMT R90, R122, 0x7771, RZ ;  /* 0x000077717a5a7816 */ /* 0x000fe400000000ff */
[----:B------:R-:W-:Y:S01]  /*5500*/  LOP3.LUT R13, R6, 0xff00ff, RZ, 0xc0, !PT ;  /* 0x00ff00ff060d7812 */ /* 0x000fe200078ec0ff */
[--C-:B-1----:R-:W-:Y:S01]  /*5510*/  FFMA.FTZ R3, R28, UR4, -R2.reuse ;  /* 0x000000041c037c23 */ /* 0x102fe20008010802 */
[----:B------:R-:W-:Y:S02]  /*5520*/  PRMT R114, R236, 0x7771, RZ ;  /* 0x00007771ec727816 */ /* 0x000fe400000000ff */
[----:B------:R-:W-:Y:S01]  /*5530*/  PRMT R112, R86, 0x7771, RZ ;  /* 0x0000777156707816 */ /* 0x000fe200000000ff */
[----:B------:R1:W-:Y:S01]  /*5540*/  MUFU.EX2 R57, R3 ;  /* 0x0000000300397308 */ /* 0x0003e20000000800 */
[----:B------:R-:W-:Y:S01]  /*5550*/  PRMT R10, R56, 0x5410, R91 ;  /* 0x00005410380a7816 */ /* 0x000fe2000000005b */
[----:B--2---:R-:W-:Y:S01]  /*5560*/  FFMA.FTZ R5, R30, UR4, -R2 ;  /* 0x000000041e057c23 */ /* 0x004fe20008010802 */
[----:B------:R-:W-:-:S02]  /*5570*/  PRMT R6, R101, 0x5410, R108 ;  /* 0x0000541065067816 */ /* 0x000fc4000000006c */
[----:B------:R-:W-:Y:S01]  /*5580*/  PRMT R87, R88, 0x7771, RZ ;  /* 0x0000777158577816 */ /* 0x000fe200000000ff */
[----:B------:R2:W-:Y:S01]  /*5590*/  MUFU.EX2 R82, R5 ;  /* 0x0000000500527308 */ /* 0x0005e20000000800 */
[----:B------:R-:W-:Y:S02]  /*55a0*/  LOP3.LUT R79, R76, 0xff, RZ, 0xc0, !PT ;  /* 0x000000ff4c4f7812 */ /* 0x000fe400078ec0ff */
[----:B------:R-:W-:Y:S02]  /*55b0*/  PRMT R15, R12, 0x5410, R90 ;  /* 0x000054100c0f7816 */ /* 0x000fe4000000005a */
[----:B------:R-:W-:Y:S02]  /*55c0*/  LOP3.LUT R16, R10, 0xff00ff, RZ, 0xc0, !PT ;  /* 0x00ff00ff0a107812 */ /* 0x000fe400078ec0ff */
[----:B------:R-:W-:Y:S01]  /*55d0*/  PRMT R19, R11, 0x5410, R114 ;  /* 0x000054100b137816 */ /* 0x000fe20000000072 */
[----:B-1----:R-:W-:Y:S01]  /*55e0*/  FFMA.FTZ R3, R60, UR4, -R4 ;  /* 0x000000043c037c23 */ /* 0x002fe20008010804 */
[----:B------:R-:W-:-:S02]  /*55f0*/  PRMT R12, R7, 0x5410, R112 ;  /* 0x00005410070c7816 */ /* 0x000fc40000000070 */
[----:B------:R-:W-:Y:S01]  /*5600*/  PRMT R14, R14, 0x5410, R87 ;  /* 0x000054100e0e7816 */ /* 0x000fe20000000057 */
[----:B------:R1:W-:Y:S01]  /*5610*/  MUFU.EX2 R66, R3 ;  /* 0x0000000300427308 */ /* 0x0003e20000000800 */
[----:B------:R-:W-:Y:S01]  /*5620*/  PRMT R10, R94, 0x5410, R92 ;  /* 0x000054105e0a7816 */ /* 0x000fe2000000005c */
[----:B--2---:R-:W-:Y:S01]  /*5630*/  FFMA.FTZ R5, R52, UR4, -R4 ;  /* 0x0000000434057c23 */ /* 0x004fe20008010804 */
[----:B------:R-:W-:Y:S02]  /*5640*/  PRMT R11, R93, 0x5410, R95 ;  /* 0x000054105d0b7816 */ /* 0x000fe4000000005f */
[----:B------:R-:W-:Y:S01]  /*5650*/  PRMT R7, R79, 0x5410, R78 ;  /* 0x000054104f077816 */ /* 0x000fe2000000004e */
[----:B------:R2:W4:Y:S01]  /*5660*/  MUFU.EX2 R213, R5 ;  /* 0x0000000500d57308 */ /* 0x0005220000000800 */
[----:B------:R-:W-:Y:S01]  /*5670*/  HSET2.LE.AND R26, R6, R0, PT ;  /* 0x00000000061a7233 */ /* 0x000fe20003803000 */
[----:B------:R-:W-:Y:S01]  /*5680*/  FFMA.FTZ R6, R31, UR4, -R2 ;  /* 0x000000041f067c23 */ /* 0x000fe20008010802 */
[----:B------:R-:W-:-:S02]  /*5690*/  FSETP.NEU.FTZ.AND P2, PT, R135, -INF , PT ;  /* 0xff8000008700780b */ /* 0x000fc40003f5d000 */
[--C-:B------:R-:W-:Y:S01]  /*56a0*/  HSET2.LE.AND R24, R17, R0.reuse, PT ;  /* 0x0000000011187233 */ /* 0x100fe20003803000 */
[----:B------:R3:W-:Y:S01]  /*56b0*/  MUFU.EX2 R72, R6 ;  /* 0x0000000600487308 */ /* 0x0007e20000000800 */
[--C-:B------:R-:W-:Y:S01]  /*56c0*/  HSET2.LE.AND R32, R15, R0.reuse, PT ;  /* 0x000000000f207233 */ /* 0x100fe20003803000 */
[----:B-1----:R-:W-:Y:S01]  /*56d0*/  FMUL.FTZ R3, R135, UR4 ;  /* 0x0000000487037c20 */ /* 0x002fe20008410000 */
[--C-:B------:R-:W-:Y:S02]  /*56e0*/  HSET2.LE.AND R33, R16, R0.reuse, PT ;  /* 0x0000000010217233 */ /* 0x100fe40003803000 */
[--C-:B------:R-:W-:Y:S01]  /*56f0*/  HSET2.LE.AND R21, R14, R0.reuse, PT ;  /* 0x000000000e157233 */ /* 0x100fe20003803000 */
[----:B------:R-:W-:Y:S01]  /*5700*/  FFMA.FTZ R14, R25, UR4, -R2 ;  /* 0x00000004190e7c23 */ /* 0x000fe20008010802 */
[--C-:B------:R-:W-:Y:S01]  /*5710*/  HSET2.LE.AND R27, R8, R0.reuse, PT ;  /* 0x00000000081b7233 */ /* 0x100fe20003803000 */
[--C-:B--2---:R-:W-:Y:S01]  /*5720*/  FFMA.FTZ R5, R53, UR4, -R4.reuse ;  /* 0x0000000435057c23 */ /* 0x104fe20008010804 */
[--C-:B------:R-:W-:Y:S01]  /*5730*/  HSET2.LE.AND R17, R7, R0.reuse, PT ;  /* 0x0000000007117233 */ /* 0x100fe20003803000 */
[--C-:B------:R-:W-:Y:S01]  /*5740*/  FFMA.FTZ R7, R43, UR4, -R4.reuse ;  /* 0x000000042b077c23 */ /* 0x100fe20008010804 */
[--C-:B------:R-:W-:Y:S01]  /*5750*/  HSET2.LE.AND R15, R9, R0.reuse, PT ;  /* 0x00000000090f7233 */ /* 0x100fe20003803000 */
[----:B------:R1:W-:Y:S01]  /*5760*/  MUFU.EX2 R96, R5 ;  /* 0x0000000500607308 */ /* 0x0003e20000000800 */
[--C-:B------:R-:W-:Y:S01]  /*5770*/  HSET2.LE.AND R16, R12, R0.reuse, PT ;  /* 0x000000000c107233 */ /* 0x100fe20003803000 */
[--C-:B---3--:R-:W-:Y:S01]  /*5780*/  FFMA.FTZ R6, R45, UR4, -R4.reuse ;  /* 0x000000042d067c23 */ /* 0x108fe20008010804 */
[--C-:B------:R-:W-:Y:S01]  /*5790*/  HSET2.LE.AND R18, R13, R0.reuse, PT ;  /* 0x000000000d127233 */ /* 0x100fe20003803000 */
[----:B------:R-:W-:Y:S01]  /*57a0*/  FFMA.FTZ R25, R42, UR4, -R4 ;  /* 0x000000042a197c23 */ /* 0x000fe20008010804 */
[--C-:B------:R-:W-:Y:S01]  /*57b0*/  HSET2.LE.AND R29, R10, R0.reuse, PT ;  /* 0x000000000a1d7233 */ /* 0x100fe20003803000 */
[----:B------:R2:W-:Y:S01]  /*57c0*/  MUFU.EX2 R212, R6 ;  /* 0x0000000600d47308 */ /* 0x0005e20000000800 */
[----:B------:R-:W-:-:S02]  /*57d0*/  HSET2.LE.AND R28, R11, R0, PT ;  /* 0x000000000b1c7233 */ /* 0x000fc40003803000 */
[--C-:B------:R-:W-:Y:S01]  /*57e0*/  HSET2.LE.AND R30, R19, R0.reuse, PT ;  /* 0x00000000131e7233 */ /* 0x100fe20003803000 */
[--C-:B------:R-:W-:Y:S01]  /*57f0*/  FFMA.FTZ R19, R41, UR4, -R4.reuse ;  /* 0x0000000429137c23 */ /* 0x100fe20008010804 */
[----:B------:R-:W-:Y:S01]  /*5800*/  HSET2.LE.AND R31, R23, R0, PT ;  /* 0x00000000171f7233 */ /* 0x000fe20003803000 */
[C---:B------:R-:W-:Y:S01]  /*5810*/  FMUL.FTZ R0, R132.reuse, UR4 ;  /* 0x0000000484007c20 */ /* 0x040fe20008410000 */
[----:B------:R-:W-:Y:S01]  /*5820*/  FSEL R3, R3, RZ, P2 ;  /* 0x000000ff03037208 */ /* 0x000fe20001000000 */
[----:B-1----:R-:W-:Y:S01]  /*5830*/  FFMA.FTZ R5, R37, UR4, -R4 ;  /* 0x0000000425057c23 */ /* 0x002fe20008010804 */
[----:B------:R-:W-:Y:S01]  /*5840*/  FSETP.NEU.FTZ.AND P2, PT, R132, -INF , PT ;  /* 0xff8000008400780b */ /* 0x000fe20003f5d000 */
[----:B------:R-:W-:Y:S01]  /*5850*/  MUFU.EX2 R74, R7 ;  /* 0x00000007004a7308 */ /* 0x000fe20000000800 */
[----:B------:R-:W-:Y:S01]  /*5860*/  LOP3.LUT P6, R237, R207, 0x4, RZ, 0xc0, !PT ;  /* 0x00000004cfed7812 */ /* 0x000fe200078cc0ff */
[--C-:B------:R-:W-:Y:S01]  /*5870*/  FFMA.FTZ R2, R50, UR4, -R3.reuse ;  /* 0x0000000432027c23 */ /* 0x100fe20008010803 */
[----:B------:R-:W-:Y:S01]  /*5880*/  FSEL R0, R0, RZ, P2 ;  /* 0x000000ff00007208 */ /* 0x000fe20001000000 */
[--C-:B--2---:R-:W-:Y:S01]  /*5890*/  FFMA.FTZ R6, R36, UR4, -R3.reuse ;  /* 0x0000000424067c23 */ /* 0x104fe20008010803 */
[----:B------:R1:W-:Y:S01]  /*58a0*/  MUFU.EX2 R97, R5 ;  /* 0x0000000500617308 */ /* 0x0003e20000000800 */
[--C-:B------:R-:W-:Y:S01]  /*58b0*/  FFMA.FTZ R8, R49, UR4, -R3.reuse ;  /* 0x0000000431087c23 */ /* 0x100fe20008010803 */
[--C-:B------:R-:W-:Y:S01]  /*58c0*/  FFMA.FTZ R9, R48, UR4, -R3.reuse ;  /* 0x0000000430097c23 */ /* 0x100fe20008010803 */
[--C-:B------:R-:W-:Y:S01]  /*58d0*/  FFMA.FTZ R4, R54, UR4, -R0.reuse ;  /* 0x0000000436047c23 */ /* 0x100fe20008010800 */
[----:B------:R2:W-:Y:S01]  /*58e0*/  MUFU.EX2 R252, R6 ;  /* 0x0000000600fc7308 */ /* 0x0005e20000000800 */
[--C-:B------:R-:W-:Y:S01]  /*58f0*/  FFMA.FTZ R10, R51, UR4, -R0.reuse ;  /* 0x00000004330a7c23 */ /* 0x100fe20008010800 */
[--C-:B------:R-:W-:Y:S01]  /*5900*/  FFMA.FTZ R12, R47, UR4, -R0.reuse ;  /* 0x000000042f0c7c23 */ /* 0x100fe20008010800 */
[----:B------:R-:W-:Y:S01]  /*5910*/  FFMA.FTZ R23, R44, UR4, -R0 ;  /* 0x000000042c177c23 */ /* 0x000fe20008010800 */
[----:B------:R3:W-:Y:S01]  /*5920*/  MUFU.EX2 R248, R4 ;  /* 0x0000000400f87308 */ /* 0x0007e20000000800 */
[--C-:B------:R-:W-:Y:S01]  /*5930*/  FFMA.FTZ R11, R35, UR4, -R3.reuse ;  /* 0x00000004230b7c23 */ /* 0x100fe20008010803 */
[--C-:B------:R-:W-:Y:S01]  /*5940*/  FFMA.FTZ R13, R34, UR4, -R3.reuse ;  /* 0x00000004220d7c23 */ /* 0x100fe20008010803 */
[----:B------:R-:W-:Y:S01]  /*5950*/  LOP3.LUT P2, R234, R207, 0x2, RZ, 0xc0, !PT ;  /* 0x00000002cfea7812 */ /* 0x000fe2000784c0ff */
[----:B------:R4:W-:Y:S01]  /*5960*/  MUFU.EX2 R250, R2 ;  /* 0x0000000200fa7308 */ /* 0x0009e20000000800 */
[----:B------:R-:W-:Y:S01]  /*5970*/  ISETP.LE.U32.AND P3, PT, R70, UR12, PT ;  /* 0x0000000c46007c0c */ /* 0x000fe2000bf63070 */
[--C-:B-1----:R-:W-:Y:S01]  /*5980*/  FFMA.FTZ R5, R61, UR4, -R3.reuse ;  /* 0x000000043d057c23 */ /* 0x102fe20008010803 */
[----:B------:R-:W-:Y:S01]  /*5990*/  ISETP.LE.U32.AND P4, PT, R68, UR12, PT ;  /* 0x0000000c44007c0c */ /* 0x000fe2000bf83070 */
[----:B------:R-:W-:Y:S01]  /*59a0*/  MUFU.EX2 R99, R14 ;  /* 0x0000000e00637308 */ /* 0x000fe20000000800 */
[----:B--2---:R-:W-:Y:S01]  /*59b0*/  FFMA.FTZ R6, R62, UR4, -R3 ;  /* 0x000000043e067c23 */ /* 0x004fe20008010803 */
[----:B-----5:R-:W-:-:S02]  /*59c0*/  F2FP.BF16.F32.PACK_AB R3, R67, R81 ;  /* 0x000000514303723e */ /* 0x020fc400000010ff */
[----:B------:R1:W-:Y:S01]  /*59d0*/  MUFU.EX2 R249, R5 ;  /* 0x0000000500f97308 */ /* 0x0003e20000000800 */
[----:B---3--:R-:W-:Y:S01]  /*59e0*/  FFMA.FTZ R4, R63, UR4, -R0 ;  /* 0x000000043f047c23 */ /* 0x008fe20008010800 */
[C---:B------:R-:W-:Y:S02]  /*59f0*/  PRMT R35, R3.reuse, 0x7610, R35 ;  /* 0x0000761003237816 */ /* 0x040fe40000000023 */
[----:B------:R2:W3:Y:S01]  /*5a00*/  MUFU.EX2 R251, R6 ;  /* 0x0000000600fb7308 */ /* 0x0004e20000000800 */
[----:B------:R-:W-:Y:S01]  /*5a10*/  PRMT R34, R3, 0x7632, R34 ;  /* 0x0000763203227816 */ /* 0x000fe20000000022 */
[----:B----4-:R-:W-:Y:S01]  /*5a20*/  FFMA.FTZ R2, R64, UR4, -R0 ;  /* 0x0000000440027c23 */ /* 0x010fe20008010800 */
[----:B------:R-:W-:Y:S01]  /*5a30*/  F2FP.BF16.F32.PACK_AB R3, R115, R59 ;  /* 0x0000003b7303723e */ /* 0x000fe200000010ff */
[----:B------:R4:W-:Y:S01]  /*5a40*/  MUFU.EX2 R243, R4 ;  /* 0x0000000400f37308 */ /* 0x0009e20000000800 */
[----:B------:R-:W-:Y:S02]  /*5a50*/  @!P4 HFMA2.BF16_V2 R62, -RZ.H0_H0, RZ.H0_H0, -R35.H0_H0 ;  /* 0x200000ffff3ec231 */ /* 0x000fe40000340923 */
[C---:B------:R-:W-:Y:S01]  /*5a60*/  PRMT R198, R3.reuse, 0x7632, R198 ;  /* 0x0000763203c67816 */ /* 0x040fe200000000c6 */
[----:B------:R5:W-:Y:S01]  /*5a70*/  MUFU.EX2 R167, R2 ;  /* 0x0000000200a77308 */ /* 0x000be20000000800 */
[----:B------:R-:W-:Y:S01]  /*5a80*/  PRMT R196, R3, 0x7610, R196 ;  /* 0x0000761003c47816 */ /* 0x000fe200000000c4 */
[--C-:B-1----:R-:W-:Y:S01]  /*5a90*/  FFMA.FTZ R5, R46, UR4, -R0.reuse ;  /* 0x000000042e057c23 */ /* 0x102fe20008010800 */
[----:B------:R-:W-:Y:S01]  /*5aa0*/  @!P3 HFMA2.BF16_V2 R61, -RZ.H0_H0, RZ.H0_H0, -R34.H0_H0 ;  /* 0x200000ffff3db231 */ /* 0x000fe20000340922 */
[----:B------:R-:W-:Y:S01]  /*5ab0*/  MUFU.EX2 R75, R8 ;  /* 0x00000008004b7308 */ /* 0x000fe20000000800 */
[----:B--2---:R-:W-:Y:S01]  /*5ac0*/  FFMA.FTZ R6, R55, UR4, -R0 ;  /* 0x0000000437067c23 */ /* 0x004fe20008010800 */
[----:B------:R-:W-:-:S02]  /*5ad0*/  F2FP.BF16.F32.PACK_AB R0, R66, R213 ;  /* 0x000000d54200723e */ /* 0x000fc400000010ff */
[----:B------:R-:W-:Y:S01]  /*5ae0*/  MUFU.EX2 R58, R9 ;  /* 0x00000009003a7308 */ /* 0x000fe20000000800 */
[----:B----4-:R-:W-:Y:S01]  /*5af0*/  IMAD.MOV.U32 R4, RZ, RZ, 0x20 ;  /* 0x00000020ff047424 */ /* 0x010fe200078e00ff */
[C---:B------:R-:W-:Y:S02]  /*5b00*/  PRMT R211, R0.reuse, 0x7610, R211 ;  /* 0x0000761000d37816 */ /* 0x040fe400000000d3 */
[----:B------:R-:W1:Y:S01]  /*5b10*/  MUFU.EX2 R244, R6 ;  /* 0x0000000600f47308 */ /* 0x000e620000000800 */
[----:B------:R-:W-:Y:S02]  /*5b20*/  PRMT R210, R0, 0x7632, R210 ;  /* 0x0000763200d27816 */ /* 0x000fe400000000d2 */
[----:B---3--:R-:W-:Y:S01]  /*5b30*/  F2FP.BF16.F32.PACK_AB R0, R249, R251 ;  /* 0x000000fbf900723e */ /* 0x008fe200000010ff */
[----:B------:R-:W-:Y:S01]  /*5b40*/  MUFU.EX2 R73, R10 ;  /* 0x0000000a00497308 */ /* 0x000fe20000000800 */
[----:B-----5:R-:W-:Y:S02]  /*5b50*/  F2FP.BF16.F32.PACK_AB R2, R250, R252 ;  /* 0x000000fcfa02723e */ /* 0x020fe400000010ff */
[C---:B------:R-:W-:Y:S01]  /*5b60*/  PRMT R206, R0.reuse, 0x7610, R206 ;  /* 0x0000761000ce7816 */ /* 0x040fe200000000ce */
[----:B------:R-:W-:Y:S01]  /*5b70*/  MUFU.EX2 R65, R11 ;  /* 0x0000000b00417308 */ /* 0x000fe20000000800 */
[----:B------:R-:W-:-:S02]  /*5b80*/  PRMT R201, R0, 0x7632, R201 ;  /* 0x0000763200c97816 */ /* 0x000fc400000000c9 */
[C---:B------:R-:W-:Y:S01]  /*5b90*/  PRMT R45, R2.reuse, 0x7610, R45 ;  /* 0x00007610022d7816 */ /* 0x040fe2000000002d */
[----:B------:R-:W2:Y:S01]  /*5ba0*/  MUFU.EX2 R36, R12 ;  /* 0x0000000c00247308 */ /* 0x000ea20000000800 */
[----:B------:R-:W-:Y:S02]  /*5bb0*/  PRMT R44, R2, 0x7632, R44 ;  /* 0x00007632022c7816 */ /* 0x000fe4000000002c */
[----:B-1----:R-:W-:Y:S01]  /*5bc0*/  F2FP.BF16.F32.PACK_AB R0, R244, R243 ;  /* 0x000000f3f400723e */ /* 0x002fe200000010ff */
[----:B------:R-:W1:Y:S01]  /*5bd0*/  MUFU.EX2 R98, R13 ;  /* 0x0000000d00627308 */ /* 0x000e620000000800 */
[----:B------:R-:W-:Y:S02]  /*5be0*/  F2FP.BF16.F32.PACK_AB R2, R167, R248 ;  /* 0x000000f8a702723e */ /* 0x000fe400000010ff */
[C---:B------:R-:W-:Y:S01]  /*5bf0*/  PRMT R208, R0.reuse, 0x7632, R208 ;  /* 0x0000763200d07816 */ /* 0x040fe200000000d0 */
[----:B------:R-:W-:Y:S01]  /*5c00*/  MUFU.EX2 R37, R5 ;  /* 0x0000000500257308 */ /* 0x000fe20000000800 */
[----:B------:R-:W-:-:S02]  /*5c10*/  PRMT R202, R0, 0x7610, R202 ;  /* 0x0000761000ca7816 */ /* 0x000fc400000000ca */
[----:B------:R-:W-:Y:S01]  /*5c20*/  F2FP.BF16.F32.PACK_AB R0, R72, R82 ;  /* 0x000000524800723e */ /* 0x000fe200000010ff */
[----:B------:R3:W4:Y:S01]  /*5c30*/  MUFU.EX2 R13, R23 ;  /* 0x00000017000d7308 */ /* 0x0007220000000800 */
[----:B------:R-:W-:Y:S02]  /*5c40*/  PRMT R209, R2, 0x7610, R209 ;  /* 0x0000761002d17816 */ /* 0x000fe400000000d1 */
[C---:B------:R-:W-:Y:S01]  /*5c50*/  PRMT R193, R0.reuse, 0x7610, R193 ;  /* 0x0000761000c17816 */ /* 0x040fe200000000c1 */
[----:B------:R-:W-:Y:S01]  /*5c60*/  MUFU.EX2 R25, R25 ;  /* 0x0000001900197308 */ /* 0x000fe20000000800 */
[----:B------:R-:W-:Y:S02]  /*5c70*/  PRMT R195, R0, 0x7632, R195 ;  /* 0x0000763200c37816 */ /* 0x000fe400000000c3 */
[----:B------:R-:W-:Y:S01]  /*5c80*/  F2FP.BF16.F32.PACK_AB R0, R74, R97 ;  /* 0x000000614a00723e */ /* 0x000fe200000010ff */
[----:B------:R-:W5:Y:S01]  /*5c90*/  MUFU.EX2 R19, R19 ;  /* 0x0000001300137308 */ /* 0x000f620000000800 */
[----:B------:R-:W-:-:S02]  /*5ca0*/  PRMT R203, R2, 0x7632, R203 ;  /* 0x0000763202cb7816 */ /* 0x000fc400000000cb */
[C---:B------:R-:W-:Y:S02]  /*5cb0*/  PRMT R191, R0.reuse, 0x7610, R191 ;  /* 0x0000761000bf7816 */ /* 0x040fe400000000bf */
[----:B------:R-:W-:Y:S01]  /*5cc0*/  PRMT R190, R0, 0x7632, R190 ;  /* 0x0000763200be7816 */ /* 0x000fe200000000be */
[----:B---3--:R-:W-:Y:S01]  /*5cd0*/  IMAD.MOV.U32 R23, RZ, RZ, R80 ;  /* 0x000000ffff177224 */ /* 0x008fe200078e0050 */
[----:B------:R-:W-:Y:S02]  /*5ce0*/  F2FP.BF16.F32.PACK_AB R0, R99, R57 ;  /* 0x000000396300723e */ /* 0x000fe400000010ff */
[----:B------:R-:W-:Y:S02]  /*5cf0*/  F2FP.BF16.F32.PACK_AB R2, R212, R96 ;  /* 0x00000060d402723e */ /* 0x000fe400000010ff */
[C---:B------:R-:W-:Y:S02]  /*5d00*/  PRMT R185, R0.reuse, 0x7610, R185 ;  /* 0x0000761000b97816 */ /* 0x040fe400000000b9 */
[----:B------:R-:W-:-:S02]  /*5d10*/  PRMT R184, R0, 0x7632, R184 ;  /* 0x0000763200b87816 */ /* 0x000fc400000000b8 */
[----:B------:R-:W-:Y:S02]  /*5d20*/  PRMT R0, R45, 0x5410, R44 ;  /* 0x000054102d007816 */ /* 0x000fe4000000002c */
[----:B------:R-:W-:Y:S02]  /*5d30*/  SEL R12, R4, 0xffffffe0, !P2 ;  /* 0xffffffe0040c7807 */ /* 0x000fe40005000000 */
[----:B------:R-:W-:Y:S01]  /*5d40*/  LOP3.LUT R8, R0, R20, RZ, 0xc0, !PT ;  /* 0x0000001400087212 */ /* 0x000fe200078ec0ff */
[----:B------:R-:W-:Y:S01]  /*5d50*/  IMAD.MOV.U32 R20, RZ, RZ, R83 ;  /* 0x000000ffff147224 */ /* 0x000fe200078e0053 */
[----:B------:R-:W-:Y:S01]  /*5d60*/  PRMT R0, R35, 0x5410, R34 ;  /* 0x0000541023007816 */ /* 0x000fe20000000022 */
[----:B------:R-:W-:Y:S01]  /*5d70*/  IMAD.IADD R14, R200, 0x1, R12 ;  /* 0x00000001c80e7824 */ /* 0x000fe200078e020c */
[----:B------:R-:W-:Y:S02]  /*5d80*/  PRMT R194, R2, 0x7610, R194 ;  /* 0x0000761002c27816 */ /* 0x000fe400000000c2 */
[----:B------:R-:W-:Y:S01]  /*5d90*/  LOP3.LUT R9, R0, R22, RZ, 0xc0, !PT ;  /* 0x0000001600097212 */ /* 0x000fe200078ec0ff */
[----:B------:R-:W-:Y:S01]  /*5da0*/  IMAD.MOV.U32 R22, RZ, RZ, R82 ;  /* 0x000000ffff167224 */ /* 0x000fe200078e0052 */
[----:B------:R-:W-:Y:S01]  /*5db0*/  PRMT R0, R206, 0x5410, R201 ;  /* 0x00005410ce007816 */ /* 0x000fe200000000c9 */
[----:B------:R-:W3:Y:S01]  /*5dc0*/  LDSM.16.MT88.4 R220, [R14+0xa000] ;  /* 0x00a000000edc783b */ /* 0x000ee20000004200 */
[----:B------:R-:W-:-:S02]  /*5dd0*/  PRMT R192, R2, 0x7632, R192 ;  /* 0x0000763202c07816 */ /* 0x000fc400000000c0 */
[----:B------:R-:W-:Y:S01]  /*5de0*/  LOP3.LUT R10, R0, R21, RZ, 0xc0, !PT ;  /* 0x00000015000a7212 */ /* 0x000fe200078ec0ff */
[----:B------:R-:W5:Y:S01]  /*5df0*/  LDSM.16.MT88.4 R140, [R14+0xa800] ;  /* 0x00a800000e8c783b */ /* 0x000f620000004200 */
[----:B------:R-:W-:Y:S01]  /*5e00*/  PRMT R0, R196, 0x5410, R198 ;  /* 0x00005410c4007816 */ /* 0x000fe200000000c6 */
[----:B------:R-:W-:Y:S01]  /*5e10*/  IMAD.MOV.U32 R21, RZ, RZ, R81 ;  /* 0x000000ffff157224 */ /* 0x000fe200078e0051 */
[----:B------:R-:W-:Y:S01]  /*5e20*/  F2FP.BF16.F32.PACK_AB R2, R58, R75 ;  /* 0x0000004b3a02723e */ /* 0x000fe200000010ff */
[----:B------:R-:W-:Y:S01]  /*5e30*/  LDSM.16.MT88.4 R80, [R200+0xb800] ;  /* 0x00b80000c850783b */ /* 0x000fe20000004200 */
[----:B------:R-:W-:Y:S02]  /*5e40*/  LOP3.LUT R11, R0, R24, RZ, 0xc0, !PT ;  /* 0x00000018000b7212 */ /* 0x000fe400078ec0ff */
[----:B------:R-:W-:Y:S02]  /*5e50*/  PRMT R0, R211, 0x5410, R210 ;  /* 0x00005410d3007816 */ /* 0x000fe400000000d2 */
[----:B------:R-:W-:-:S02]  /*5e60*/  PRMT R199, R2, 0x7610, R199 ;  /* 0x0000761002c77816 */ /* 0x000fc400000000c7 */
[----:B------:R-:W-:Y:S01]  /*5e70*/  LOP3.LUT R4, R0, R17, RZ, 0xc0, !PT ;  /* 0x0000001100047212 */ /* 0x000fe200078ec0ff */
[----:B------:R-:W-:Y:S01]  /*5e80*/  HMMA.16816.F32.BF16 R152, R8, R180, RZ ;  /* 0x000000b40898723c */ /* 0x000fe200000418ff */
[----:B------:R-:W-:Y:S02]  /*5e90*/  PRMT R0, R209, 0x5410, R203 ;  /* 0x00005410d1007816 */ /* 0x000fe400000000cb */
[----:B------:R-:W-:Y:S02]  /*5ea0*/  PRMT R197, R2, 0x7632, R197 ;  /* 0x0000763202c57816 */ /* 0x000fe400000000c5 */
[----:B------:R-:W-:Y:S01]  /*5eb0*/  LOP3.LUT R5, R0, R15, RZ, 0xc0, !PT ;  /* 0x0000000f00057212 */ /* 0x000fe200078ec0ff */
[----:B------:R-:W-:Y:S01]  /*5ec0*/  IMAD.MOV.U32 R15, RZ, RZ, R75 ;  /* 0x000000ffff0f7224 */ /* 0x000fe200078e004b */
[----:B------:R-:W-:Y:S02]  /*5ed0*/  PRMT R0, R194, 0x5410, R192 ;  /* 0x00005410c2007816 */ /* 0x000fe400000000c0 */
[----:B--2---:R-:W-:-:S02]  /*5ee0*/  F2FP.BF16.F32.PACK_AB R3, R36, R73 ;  /* 0x000000492403723e */ /* 0x004fc400000010ff */
[----:B------:R-:W-:Y:S02]  /*5ef0*/  LOP3.LUT R6, R0, R16, RZ, 0xc0, !PT ;  /* 0x0000001000067212 */ /* 0x000fe400078ec0ff */
[----:B------:R-:W-:Y:S02]  /*5f00*/  PRMT R0, R202, 0x5410, R208 ;  /* 0x00005410ca007816 */ /* 0x000fe400000000d0 */
[----:B-1----:R-:W-:Y:S02]  /*5f10*/  F2FP.BF16.F32.PACK_AB R2, R98, R65 ;  /* 0x000000416202723e */ /* 0x002fe400000010ff */
[----:B------:R-:W-:Y:S01]  /*5f20*/  LOP3.LUT R7, R0, R18, RZ, 0xc0, !PT ;  /* 0x0000001200077212 */ /* 0x000fe200078ec0ff */
[----:B------:R-:W-:Y:S01]  /*5f30*/  IMAD.MOV.U32 R18, RZ, RZ, R74 ;  /* 0x000000ffff127224 */ /* 0x000fe200078e004a */
[----:B----4-:R-:W-:Y:S02]  /*5f40*/  F2FP.BF16.F32.PACK_AB R0, R13, R37 ;  /* 0x000000250d00723e */ /* 0x010fe400000010ff */
[----:B------:R-:W-:-:S02]  /*5f50*/  PRMT R188, R3, 0x7610, R188 ;  /* 0x0000761003bc7816 */ /* 0x000fc400000000bc */
[C---:B------:R-:W-:Y:S01]  /*5f60*/  PRMT R173, R0.reuse, 0x7610, R173 ;  /* 0x0000761000ad7816 */ /* 0x040fe200000000ad */
[----:B------:R-:W-:Y:S01]  /*5f70*/  HMMA.16816.F32.BF16 R168, R4, R180, RZ ;  /* 0x000000b404a8723c */ /* 0x000fe200000418ff */
[----:B------:R-:W-:Y:S01]  /*5f80*/  PRMT R172, R0, 0x7632, R172 ;  /* 0x0000763200ac7816 */ /* 0x000fe200000000ac */
[----:B------:R-:W-:Y:S01]  /*5f90*/  IMAD.MOV.U32 R181, RZ, RZ, R73 ;  /* 0x000000ffffb57224 */ /* 0x000fe200078e0049 */
[----:B------:R-:W-:Y:S01]  /*5fa0*/  PRMT R0, R199, 0x5410, R197 ;  /* 0x00005410c7007816 */ /* 0x000fe200000000c5 */
[----:B------:R-:W-:Y:S01]  /*5fb0*/  IMAD.MOV.U32 R180, RZ, RZ, R72 ;  /* 0x000000ffffb47224 */ /* 0x000fe200078e0048 */
[----:B------:R-:W-:Y:S01]  /*5fc0*/  PRMT R186, R3, 0x7632, R186 ;  /* 0x0000763203ba7816 */ /* 0x000fe200000000ba */
[----:B------:R-:W-:Y:S01]  /*5fd0*/  IMAD R3, R102, 0x2, R200 ;  /* 0x0000000266037824 */ /* 0x000fe200078e02c8 */
[----:B------:R-:W-:Y:S01]  /*5fe0*/  LOP3.LUT R128, R0, R26, RZ, 0xc0, !PT ;  /* 0x0000001a00807212 */ /* 0x000fe200078ec0ff */
[----:B---3--:R-:W-:Y:S01]  /*5ff0*/  HMMA.16816.F32.BF16 R144, R8, R220, RZ ;  /* 0x000000dc0890723c */ /* 0x008fe200000418ff */
[----:B------:R-:W-:Y:S01]  /*6000*/  PRMT R0, R193, 0x5410, R195 ;  /* 0x00005410c1007816 */ /* 0x000fe200000000c3 */
[----:B------:R-:W-:Y:S01]  /*6010*/  IMAD.IADD R16, R12, 0x1, R3 ;  /* 0x000000010c107824 */ /* 0x000fe200078e0203 */
[C---:B------:R-:W-:Y:S01]  /*6020*/  PRMT R189, R2.reuse, 0x7610, R189 ;  /* 0x0000761002bd7816 */ /* 0x040fe200000000bd */
[----:B------:R-:W-:Y:S01]  /*6030*/  LDSM.16.MT88.4 R224, [R3+0xa000] ;  /* 0x00a0000003e0783b */ /* 0x000fe20000004200 */
[----:B------:R-:W-:-:S02]  /*6040*/  PRMT R187, R2, 0x7632, R187 ;  /* 0x0000763202bb7816 */ /* 0x000fc400000000bb */
[----:B------:R-:W-:Y:S01]  /*6050*/  LOP3.LUT R129, R0, R27, RZ, 0xc0, !PT ;  /* 0x0000001b00817212 */ /* 0x000fe200078ec0ff */
[----:B------:R-:W1:Y:S01]  /*6060*/  LDSM.16.MT88.4 R176, [R16+0xa000] ;  /* 0x00a0000010b0783b */ /* 0x000e620000004200 */
[----:B------:R-:W-:Y:S01]  /*6070*/  PRMT R0, R189, 0x5410, R187 ;  /* 0x00005410bd007816 */ /* 0x000fe200000000bb */
[----:B------:R-:W-:Y:S01]  /*6080*/  HMMA.16816.F32.BF16 R160, R4, R220, RZ ;  /* 0x000000dc04a0723c */ /* 0x000fe200000418ff */
[----:B-----5:R-:W-:Y:S01]  /*6090*/  F2FP.BF16.F32.PACK_AB R2, R19, R25 ;  /* 0x000000191302723e */ /* 0x020fe200000010ff */
[----:B------:R-:W-:Y:S01]  /*60a0*/  IMAD.MOV.U32 R220, RZ, RZ, R65 ;  /* 0x000000ffffdc7224 */ /* 0x000fe200078e0041 */
[----:B------:R-:W-:Y:S01]  /*60b0*/  LOP3.LUT R130, R0, R32, RZ, 0xc0, !PT ;  /* 0x0000002000827212 */ /* 0x000fe200078ec0ff */
[----:B------:R-:W-:Y:S01]  /*60c0*/  IMAD.MOV.U32 R32, RZ, RZ, R67 ;  /* 0x000000ffff207224 */ /* 0x000fe200078e0043 */
[----:B------:R-:W-:Y:S01]  /*60d0*/  PRMT R0, R185, 0x5410, R184 ;  /* 0x00005410b9007816 */ /* 0x000fe200000000b8 */
[----:B------:R-:W-:Y:S01]  /*60e0*/  IMAD.MOV.U32 R221, RZ, RZ, R37 ;  /* 0x000000ffffdd7224 */ /* 0x000fe200078e0025 */
[----:B------:R-:W-:-:S02]  /*60f0*/  PRMT R175, R2, 0x7610, R175 ;  /* 0x0000761002af7816 */ /* 0x000fc400000000af */
[----:B------:R-:W-:Y:S01]  /*6100*/  LOP3.LUT R131, R0, R33, RZ, 0xc0, !PT ;  /* 0x0000002100837212 */ /* 0x000fe200078ec0ff */
[----:B------:R-:W-:Y:S01]  /*6110*/  IMAD.MOV.U32 R33, RZ, RZ, R66 ;  /* 0x000000ffff217224 */ /* 0x000fe200078e0042 */
[----:B------:R-:W-:Y:S02]  /*6120*/  PRMT R0, R191, 0x5410, R190 ;  /* 0x00005410bf007816 */ /* 0x000fe400000000be */
[----:B------:R-:W-:Y:S01]  /*6130*/  PRMT R174, R2, 0x7632, R174 ;  /* 0x0000763202ae7816 */ /* 0x000fe200000000ae */
[----:B------:R-:W-:Y:S01]  /*6140*/  VIADD R2, R200, 0xa040 ;  /* 0x0000a040c8027836 */ /* 0x000fe20000000000 */
[----:B------:R-:W-:Y:S01]  /*6150*/  LOP3.LUT R124, R0, R29, RZ, 0xc0, !PT ;  /* 0x0000001d007c7212 */ /* 0x000fe200078ec0ff */
[----:B------:R-:W-:Y:S01]  /*6160*/  @P6 VIADD R2, R38, 0xffffffc0 ;  /* 0xffffffc026026836 */ /* 0x000fe20000000000 */
[----:B------:R-:W-:Y:S01]  /*6170*/  PRMT R0, R188, 0x5410, R186 ;  /* 0x00005410bc007816 */ /* 0x000fe200000000ba */
[----:B------:R-:W-:Y:S01]  /*6180*/  IMAD.MOV.U32 R29, RZ, RZ, R25 ;  /* 0x000000ffff1d7224 */ /* 0x000fe200078e0019 */
[----:B------:R-:W-:Y:S01]  /*6190*/  ISETP.LE.U32.AND P2, PT, R71, UR12, PT ;  /* 0x0000000c47007c0c */ /* 0x000fe2000bf43070 */
[C---:B------:R-:W-:Y:S01]  /*61a0*/  HMMA.16816.F32.BF16 R152, R128.reuse, R148, R152 ;  /* 0x000000948098723c */ /* 0x040fe20000041898 */
[----:B------:R-:W-:Y:S01]  /*61b0*/  LOP3.LUT R125, R0, R28, RZ, 0xc0, !PT ;  /* 0x0000001c007d7212 */ /* 0x000fe200078ec0ff */
[----:B------:R-:W-:Y:S01]  /*61c0*/  IMAD.IADD R28, R12, 0x1, R2 ;  /* 0x000000010c1c7824 */ /* 0x000fe200078e0202 */
[----:B------:R-:W-:Y:S01]  /*61d0*/  PRMT R0, R175, 0x5410, R174 ;  /* 0x00005410af007816 */ /* 0x000fe200000000ae */
[----:B------:R-:W-:Y:S01]  /*61e0*/  LDSM.16.MT88.4 R24, [R200+0xb000] ;  /* 0x00b00000c818783b */ /* 0x000fe20000004200 */
[----:B------:R-:W-:Y:S01]  /*61f0*/  @!P3 PRMT R34, R61, 0x5410, RZ ;  /* 0x000054103d22b816 */ /* 0x000fe200000000ff */
[----:B------:R-:W-:Y:S01]  /*6200*/  IMAD.MOV.U32 R61, RZ, RZ, R114 ;  /* 0x000000ffff3d7224 */ /* 0x000fe200078e0072 */
[----:B------:R-:W-:Y:S01]  /*6210*/  LOP3.LUT R126, R0, R30, RZ, 0xc0, !PT ;  /* 0x0000001e007e7212 */ /* 0x000fe200078ec0ff */
[----:B------:R-:W2:Y:S01]  /*6220*/  LDSM.16.MT88.4 R64, [R28+0x800] ;  /* 0x000800001c40783b */ /* 0x000ea20000004200 */
[----:B------:R-:W-:Y:S01]  /*6230*/  PRMT R0, R173, 0x5410, R172 ;  /* 0x00005410ad007816 */ /* 0x000fe200000000ac */
[----:B------:R-:W-:Y:S01]  /*6240*/  HMMA.16816.F32.BF16 R144, R128, R140, R144 ;  /* 0x0000008c8090723c */ /* 0x000fe20000041890 */
[----:B------:R-:W-:-:S02]  /*6250*/  IMAD.MOV.U32 R30, RZ, RZ, R59 ;  /* 0x000000ffff1e7224 */ /* 0x000fc400078e003b */
[----:B------:R-:W-:Y:S01]  /*6260*/  @!P2 HFMA2.BF16_V2 R47, -RZ.H0_H0, RZ.H0_H0, -R45.H0_H0 ;  /* 0x200000ffff2fa231 */ /* 0x000fe2000034092d */
[----:B------:R-:W-:Y:S01]  /*6270*/  LOP3.LUT R127, R0, R31, RZ, 0xc0, !PT ;  /* 0x0000001f007f7212 */ /* 0x000fe200078ec0ff */
[----:B------:R-:W-:Y:S01]  /*6280*/  IMAD.MOV.U32 R31, RZ, RZ, R58 ;  /* 0x000000ffff1f7224 */ /* 0x000fe200078e003a */
[----:B------:R-:W-:Y:S01]  /*6290*/  LOP3.LUT R0, R69, 0xffff, RZ, 0xc0, !PT ;  /* 0x0000ffff45007812 */ /* 0x000fe200078ec0ff */
[----:B------:R-:W3:Y:S01]  /*62a0*/  LDSM.16.MT88.4 R48, [R2+0x800] ;  /* 0x000800000230783b */ /* 0x000ee20000004200 */
[----:B------:R-:W-:Y:S01]  /*62b0*/  @!P2 PRMT R45, R47, 0x5410, RZ ;  /* 0x000054102f2da816 */ /* 0x000fe200000000ff */
[----:B-1----:R-:W-:Y:S01]  /*62c0*/  HMMA.16816.F32.BF16 R52, R8, R176, RZ ;  /* 0x000000b00834723c */ /* 0x002fe200000418ff */
[----:B------:R-:W-:Y:S01]  /*62d0*/  ISETP.LE.U32.AND P5, PT, R0, UR12, PT ;  /* 0x0000000c00007c0c */ /* 0x000fe2000bfa3070 */
[----:B------:R-:W-:Y:S01]  /*62e0*/  IMAD.MOV.U32 R47, RZ, RZ, R33 ;  /* 0x000000ffff2f7224 */ /* 0x000fe200078e0021 */
[----:B------:R-:W-:Y:S01]  /*62f0*/  ISETP.LE.U32.AND P2, PT, R79, UR12, PT ;  /* 0x0000000c4f007c0c */ /* 0x000fe2000bf43070 */
[----:B------:R-:W-:Y:S01]  /*6300*/  IMAD.MOV.U32 R79, RZ, RZ, R21 ;  /* 0x000000ffff4f7224 */ /* 0x000fe200078e0015 */
[----:B------:R-:W-:Y:S01]  /*6310*/  PRMT R0, R88, 0x7770, RZ ;  /* 0x0000777058007816 */ /* 0x000fe200000000ff */
[----:B------:R-:W-:Y:S01]  /*6320*/  IMAD.MOV.U32 R33, RZ, RZ, R115 ;  /* 0x000000ffff217224 */ /* 0x000fe200078e0073 */
[----:B------:R-:W-:Y:S01]  /*6330*/  LOP3.LUT R12, R105, 0x6, RZ, 0xc0, !PT ;  /* 0x00000006690c7812 */ /* 0x000fe200078ec0ff */
[----:B------:R-:W-:Y:S01]  /*6340*/  HMMA.16816.F32.BF16 R168, R124, R148, R168 ;  /* 0x000000947ca8723c */ /* 0x000fe200000418a8 */
[----:B------:R-:W-:Y:S01]  /*6350*/  IMAD.MOV.U32 R148, RZ, RZ, R57 ;  /* 0x000000ffff947224 */ /* 0x000fe200078e0039 */
[----:B------:R-:W-:Y:S01]  /*6360*/  @!P4 PRMT R35, R62, 0x5410, RZ ;  /* 0x000054103e23c816 */ /* 0x000fe200000000ff */
[----:B------:R-:W-:Y:S01]  /*6370*/  IMAD.MOV.U32 R149, RZ, RZ, R36 ;  /* 0x000000ffff957224 */ /* 0x000fe200078e0024 */
[----:B------:R-:W-:Y:S01]  /*6380*/  ISETP.GT.U32.AND P4, PT, R85, UR12, PT ;  /* 0x0000000c55007c0c */ /* 0x000fe2000bf84070 */
[----:B------:R-:W-:-:S02]  /*6390*/  IMAD.MOV.U32 R62, RZ, RZ, R23 ;  /* 0x000000ffff3e7224 */ /* 0x000fc400078e0017 */
[----:B------:R-:W-:Y:S01]  /*63a0*/  @!P5 HFMA2.BF16_V2 R46, -RZ.H0_H0, RZ.H0_H0, -R44.H0_H0 ;  /* 0x200000ffff2ed231 */ /* 0x000fe2000034092c */
[----:B------:R-:W-:Y:S01]  /*63b0*/  PRMT R17, R86, 0x7770, RZ ;  /* 0x0000777056117816 */ /* 0x000fe200000000ff */
[----:B------:R-:W-:Y:S01]  /*63c0*/  HMMA.16816.F32.BF16 R160, R124, R140, R160 ;  /* 0x0000008c7ca0723c */ /* 0x000fe200000418a0 */
[----:B------:R-:W-:Y:S02]  /*63d0*/  IMAD.MOV.U32 R141, RZ, RZ, R56 ;  /* 0x000000ffff8d7224 */ /* 0x000fe400078e0038 */
[----:B------:R-:W-:Y:S01]  /*63e0*/  @!P2 HFMA2.BF16_V2 R60, -RZ.H0_H0, RZ.H0_H0, -R211.H0_H0 ;  /* 0x200000ffff3ca231 */ /* 0x000fe200003409d3 */
[----:B------:R-:W-:Y:S01]  /*63f0*/  @!P5 PRMT R44, R46, 0x5410, RZ ;  /* 0x000054102e2cd816 */ /* 0x000fe200000000ff */
[----:B------:R-:W-:Y:S01]  /*6400*/  IMAD.MOV.U32 R46, RZ, RZ, R32 ;  /* 0x000000ffff2e7224 */ /* 0x000fe200078e0020 */
[----:B------:R-:W-:Y:S01]  /*6410*/  ISETP.LE.U32.AND P5, PT, R0, UR12, PT ;  /* 0x0000000c00007c0c */ /* 0x000fe2000bfa3070 */
[----:B------:R-:W-:Y:S01]  /*6420*/  IMAD.MOV.U32 R32, RZ, RZ, R212 ;  /* 0x000000ffff207224 */ /* 0x000fe200078e00d4 */
[----:B------:R-:W-:Y:S01]  /*6430*/  PRMT R0, R76, 0x7632, R0 ;  /* 0x000076324c007816 */ /* 0x000fe20000000000 */
[----:B------:R-:W-:Y:S01]  /*6440*/  HMMA.16816.F32.BF16 R56, R4, R176, RZ ;  /* 0x000000b00438723c */ /* 0x000fe200000418ff */
[----:B------:R-:W-:Y:S01]  /*6450*/  @!P2 PRMT R211, R60, 0x5410, RZ ;  /* 0x000054103cd3a816 */ /* 0x000fe200000000ff */
[----:B------:R-:W-:Y:S01]  /*6460*/  @P4 HFMA2.BF16_V2 R103, -RZ.H0_H0, RZ.H0_H0, -R198.H0_H0 ;  /* 0x200000ffff674231 */ /* 0x000fe200003409c6 */
[----:B------:R-:W-:Y:S01]  /*6470*/  LOP3.LUT R0, R0, 0xff, RZ, 0xc0, !PT ;  /* 0x000000ff00007812 */ /* 0x000fe200078ec0ff */
[----:B------:R-:W-:-:S02]  /*6480*/  IMAD.MOV.U32 R177, RZ, RZ, R149 ;  /* 0x000000ffffb17224 */ /* 0x000fc400078e0095 */
[----:B------:R-:W-:Y:S01]  /*6490*/  IMAD.MOV.U32 R60, RZ, RZ, R141 ;  /* 0x000000ffff3c7224 */ /* 0x000fe200078e008d */
[----:B------:R-:W-:Y:S01]  /*64a0*/  ISETP.LE.U32.AND P3, PT, R0, UR12, PT ;  /* 0x0000000c00007c0c */ /* 0x000fe2000bf63070 */
[----:B--2---:R-:W-:Y:S01]  /*64b0*/  HMMA.16816.F32.BF16 R52, R128, R64, R52 ;  /* 0x000000408034723c */ /* 0x004fe20000041834 */
[----:B------:R-:W-:Y:S01]  /*64c0*/  LOP3.LUT R0, R78, 0xffff, RZ, 0xc0, !PT ;  /* 0x0000ffff4e007812 */ /* 0x000fe200078ec0ff */
[----:B------:R-:W-:Y:S01]  /*64d0*/  @!P5 HFMA2.BF16_V2 R102, -RZ.H0_H0, RZ.H0_H0, -R206.H0_H0 ;  /* 0x200000ffff66d231 */ /* 0x000fe200003409ce */
[----:B------:R-:W-:Y:S01]  /*64e0*/  @P4 PRMT R198, R103, 0x5410, RZ ;  /* 0x0000541067c64816 */ /* 0x000fe200000000ff */
[----:B------:R-:W-:Y:S01]  /*64f0*/  IMAD.MOV.U32 R76, RZ, RZ, R20 ;  /* 0x000000ffff4c7224 */ /* 0x000fe200078e0014 */
[----:B------:R-:W-:Y:S01]  /*6500*/  ISETP.LE.U32.AND P2, PT, R0, UR12, PT ;  /* 0x0000000c00007c0c */ /* 0x000fe2000bf43070 */
[----:B------:R-:W-:Y:S01]  /*6510*/  IMAD.MOV.U32 R140, RZ, RZ, R99 ;  /* 0x000000ffff8c7224 */ /* 0x000fe200078e0063 */
[----:B------:R-:W-:Y:S01]  /*6520*/  LOP3.LUT R0, R204, 0x30, RZ, 0xc0, !PT ;  /* 0x00000030cc007812 */ /* 0x000fe200078ec0ff */
[----:B------:R-:W-:Y:S01]  /*6530*/  HMMA.16816.F32.BF16 R68, R8, R24, RZ ;  /* 0x000000180844723c */ /* 0x000fe200000418ff */
[----:B------:R-:W-:Y:S01]  /*6540*/  ISETP.LE.U32.AND P4, PT, R100, UR12, PT ;  /* 0x0000000c64007c0c */ /* 0x000fe2000bf83070 */
[----:B------:R-:W-:Y:S01]  /*6550*/  IMAD.MOV.U32 R149, RZ, RZ, R98 ;  /* 0x000000ffff957224 */ /* 0x000fe200078e0062 */
[----:B------:R-:W-:Y:S01]  /*6560*/  LEA.HI R0, R106, R0, RZ, 0x1e ;  /* 0x000000006a007211 */ /* 0x000fe200078ff0ff */
[----:B------:R-:W-:Y:S01]  /*6570*/  @!P3 HFMA2.BF16_V2 R84, -RZ.H0_H0, RZ.H0_H0, -R209.H0_H0 ;  /* 0x200000ffff54b231 */ /* 0x000fe200003409d1 */
[----:B------:R-:W-:Y:S01]  /*6580*/  @!P5 PRMT R206, R102, 0x5410, RZ ;  /* 0x0000541066ced816 */ /* 0x000fe200000000ff */
[----:B------:R-:W-:Y:S01]  /*6590*/  IMAD.MOV.U32 R141, RZ, RZ, R18 ;  /* 0x000000ffff8d7224 */ /* 0x000fe200078e0012 */
[----:B------:R-:W-:Y:S01]  /*65a0*/  ISETP.LE.U32.AND P5, PT, R17, UR12, PT ;  /* 0x0000000c11007c0c */ /* 0x000fe2000bfa3070 */
[----:B------:R-:W-:Y:S01]  /*65b0*/  HMMA.16816.F32.BF16 R56, R124, R64, R56 ;  /* 0x000000407c38723c */ /* 0x000fe20000041838 */
[----:B------:R-:W1:Y:S01]  /*65c0*/  LDC R64, c[0x0][0x448] ;  /* 0x00011200ff407b82 */ /* 0x000e620000000800 */
[----:B------:R-:W-:Y:S01]  /*65d0*/  @!P2 HFMA2.BF16_V2 R63, -RZ.H0_H0, RZ.H0_H0, -R210.H0_H0 ;  /* 0x200000ffff3fa231 */ /* 0x000fe200003409d2 */
[----:B------:R-:W-:Y:S01]  /*65e0*/  @!P3 PRMT R209, R84, 0x5410, RZ ;  /* 0x0000541054d1b816 */ /* 0x000fe200000000ff */
[----:B------:R-:W-:Y:S01]  /*65f0*/  IMAD.MOV.U32 R65, RZ, RZ, R15 ;  /* 0x000000ffff417224 */ /* 0x000fe200078e000f */
[----:B------:R-:W-:Y:S01]  /*6600*/  ISETP.GT.U32.AND P3, PT, R87, UR12, PT ;  /* 0x0000000c57007c0c */ /* 0x000fe2000bf64070 */
[----:B------:R-:W-:Y:S01]  /*6610*/  @!P4 HFMA2.BF16_V2 R109, -RZ.H0_H0, RZ.H0_H0, -R203.H0_H0 ;  /* 0x200000ffff6dc231 */ /* 0x000fe200003409cb */
[----:B------:R-:W-:Y:S01]  /*6620*/  @!P2 PRMT R210, R63, 0x5410, RZ ;  /* 0x000054103fd2a816 */ /* 0x000fe200000000ff */
[----:B------:R-:W-:Y:S01]  /*6630*/  HMMA.16816.F32.BF16 R72, R4, R24, RZ ;  /* 0x000000180448723c */ /* 0x000fe200000418ff */
[----:B------:R-:W-:-:S02]  /*6640*/  IMAD.MOV.U32 R25, RZ, RZ, R22 ;  /* 0x000000ffff197224 */ /* 0x000fc400078e0016 */
[----:B------:R-:W-:Y:S01]  /*6650*/  @!P4 PRMT R203, R109, 0x5410, RZ ;  /* 0x000054106dcbc816 */ /* 0x000fe200000000ff */
[----:B------:R-:W-:Y:S01]  /*6660*/  @!P5 HFMA2.BF16_V2 R107, -RZ.H0_H0, RZ.H0_H0, -R194.H0_H0 ;  /* 0x200000ffff6bd231 */ /* 0x000fe200003409c2 */
[----:B------:R-:W-:Y:S01]  /*6670*/  ISETP.GT.U32.AND P4, PT, R123, UR12, PT ;  /* 0x0000000c7b007c0c */ /* 0x000fe2000bf84070 */
[----:B------:R-:W-:Y:S01]  /*6680*/  IMAD.MOV.U32 R24, RZ, RZ, R96 ;  /* 0x000000ffff187224 */ /* 0x000fe200078e0060 */
[----:B------:R-:W2:Y:S01]  /*6690*/  LDSM.16.MT88.4 R20, [R14+0xb000] ;  /* 0x00b000000e14783b */ /* 0x000ea20000004200 */
[-C--:B------:R-:W-:Y:S01]  /*66a0*/  HMMA.16816.F32.BF16 R36, R8, R224.reuse, RZ ;  /* 0x000000e00824723c */ /* 0x080fe200000418ff */
[----:B------:R-:W-:Y:S01]  /*66b0*/  @!P5 PRMT R194, R107, 0x5410, RZ ;  /* 0x000054106bc2d816 */ /* 0x000fe200000000ff */
[----:B------:R-:W-:Y:S01]  /*66c0*/  @P3 HFMA2.BF16_V2 R105, -RZ.H0_H0, RZ.H0_H0, -R201.H0_H0 ;  /* 0x200000ffff693231 */ /* 0x000fe200003409c9 */
[----:B------:R-:W-:Y:S01]  /*66d0*/  ISETP.LE.U32.AND P5, PT, R101, UR12, PT ;  /* 0x0000000c65007c0c */ /* 0x000fe2000bfa3070 */
[----:B------:R-:W-:Y:S02]  /*66e0*/  IMAD.MOV.U32 R78, RZ, RZ, R91 ;  /* 0x000000ffff4e7224 */ /* 0x000fe400078e005b */
[----:B------:R-:W-:Y:S01]  /*66f0*/  IMAD.MOV.U32 R63, RZ, RZ, R90 ;  /* 0x000000ffff3f7224 */ /* 0x000fe200078e005a */
[----:B------:R-:W-:Y:S01]  /*6700*/  @P3 PRMT R201, R105, 0x5410, RZ ;  /* 0x0000541069c93816 */ /* 0x000fe200000000ff */
[----:B------:R-:W-:Y:S01]  /*6710*/  HMMA.16816.F32.BF16 R40, R4, R224, RZ ;  /* 0x000000e00428723c */ /* 0x000fe200000418ff */
[----:B-1----:R-:W-:Y:S01]  /*6720*/  IMAD R0, R0, R64, R12 ;  /* 0x0000004000007224 */ /* 0x002fe200078e020c */
[----:B------:R-:W-:Y:S01]  /*6730*/  ISETP.GT.U32.AND P3, PT, R113, UR12, PT ;  /* 0x0000000c71007c0c */ /* 0x000fe2000bf64070 */
[----:B------:R-:W-:-:S02]  /*6740*/  IMAD.MOV.U32 R224, RZ, RZ, R220 ;  /* 0x000000ffffe07224 */ /* 0x000fc400078e00dc */
[----:B------:R-:W-:Y:S02]  /*6750*/  @P4 HFMA2.BF16_V2 R111, -RZ.H0_H0, RZ.H0_H0, -R202.H0_H0 ;  /* 0x200000ffff6f4231 */ /* 0x000fe400003409ca */
[----:B------:R-:W-:Y:S01]  /*6760*/  IMAD.MOV.U32 R220, RZ, RZ, R13 ;  /* 0x000000ffffdc7224 */ /* 0x000fe200078e000d */
[----:B------:R-:W-:Y:S01]  /*6770*/  SHF.R.S32.HI R13, RZ, 0x1f, R0 ;  /* 0x0000001fff0d7819 */ /* 0x000fe20000011400 */
[----:B------:R-:W-:Y:S01]  /*6780*/  IMAD.U32 R12, RZ, RZ, UR16 ;  /* 0x00000010ff0c7e24 */ /* 0x000fe2000f8e00ff */
[----:B------:R-:W-:Y:S01]  /*6790*/  IADD3 R0, P2, PT, R0, UR16, RZ ;  /* 0x0000001000007c10 */ /* 0x000fe2000ff5e0ff */
[----:B------:R-:W-:Y:S01]  /*67a0*/  HMMA.16816.F32.BF16 R68, R128, R80, R68 ;  /* 0x000000508044723c */ /* 0x000fe20000041844 */
[----:B------:R-:W-:Y:S01]  /*67b0*/  @P4 PRMT R202, R111, 0x5410, RZ ;  /* 0x000054106fca4816 */ /* 0x000fe200000000ff */
[----:B------:R-:W-:Y:S01]  /*67c0*/  @!P5 HFMA2.BF16_V2 R117, -RZ.H0_H0, RZ.H0_H0, -R199.H0_H0 ;  /* 0x200000ffff75d231 */ /* 0x000fe200003409c7 */
[----:B------:R-:W-:Y:S01]  /*67d0*/  LEA.HI.X.SX32 R12, R12, R13, 0x1, P2 ;  /* 0x0000000d0c0c7211 */ /* 0x000fe200010f0eff */
[----:B------:R-:W-:Y:S01]  /*67e0*/  IMAD.MOV.U32 R225, RZ, RZ, R221 ;  /* 0x000000ffffe17224 */ /* 0x000fe200078e00dd */
[----:B------:R-:W-:Y:S01]  /*67f0*/  LEA R212, P2, R0, UR6, 0x1 ;  /* 0x0000000600d47c11 */ /* 0x000fe2000f8408ff */
[----:B------:R-:W-:-:S02]  /*6800*/  @P3 HFMA2.BF16_V2 R116, -RZ.H0_H0, RZ.H0_H0, -R208.H0_H0 ;  /* 0x200000ffff743231 */ /* 0x000fc400003409d0 */
[----:B------:R-:W-:Y:S01]  /*6810*/  IMAD.MOV.U32 R221, RZ, RZ, R97 ;  /* 0x000000ffffdd7224 */ /* 0x000fe200078e0061 */
[----:B------:R-:W-:Y:S01]  /*6820*/  HMMA.16816.F32.BF16 R72, R124, R80, R72 ;  /* 0x000000507c48723c */ /* 0x000fe20000041848 */
[----:B------:R-:W-:Y:S01]  /*6830*/  IMAD.MOV.U32 R80, RZ, RZ, R213 ;  /* 0x000000ffff507224 */ /* 0x000fe200078e00d5 */
[----:B------:R-:W-:Y:S01]  /*6840*/  LEA.HI.X R213, R0, UR7, R12, 0x1, P2 ;  /* 0x0000000700d57c11 */ /* 0x000fe200090f0c0c */
[----:B------:R-:W-:Y:S01]  /*6850*/  LDSM.16.MT88.4 R96, [R14+0xb800] ;  /* 0x00b800000e60783b */ /* 0x000fe20000004200 */
[----:B------:R-:W-:Y:S01]  /*6860*/  ISETP.GT.U32.AND P2, PT, R89, UR12, PT ;  /* 0x0000000c59007c0c */ /* 0x000fe2000bf44070 */
[----:B------:R-:W-:Y:S01]  /*6870*/  IMAD.MOV.U32 R176, RZ, RZ, R31 ;  /* 0x000000ffffb07224 */ /* 0x000fe200078e001f */
[----:B------:R-:W-:Y:S01]  /*6880*/  PRMT R0, R77, 0x7632, R0 ;  /* 0x000076324d007816 */ /* 0x000fe20000000000 */
[----:B------:R1:W4:Y:S01]  /*6890*/  LDSM.16.MT88.4 R12, [R3+0xb000] ;  /* 0x00b00000030c783b */ /* 0x0003220000004200 */
[----:B------:R-:W-:Y:S01]  /*68a0*/  @P3 PRMT R208, R116, 0x5410, RZ ;  /* 0x0000541074d03816 */ /* 0x000fe200000000ff */
[-C--:B---3--:R-:W-:Y:S01]  /*68b0*/  HMMA.16816.F32.BF16 R36, R128, R48.reuse, R36 ;  /* 0x000000308024723c */ /* 0x088fe20000041824 */
[----:B------:R-:W-:Y:S01]  /*68c0*/  LOP3.LUT R0, R0, 0xff, RZ, 0xc0, !PT ;  /* 0x000000ff00007812 */ /* 0x000fe200078ec0ff */
[----:B------:R-:W-:Y:S01]  /*68d0*/  IMAD.MOV.U32 R81, RZ, RZ, R30 ;  /* 0x000000ffff517224 */ /* 0x000fe200078e001e */
[----:B------:R-:W-:Y:S01]  /*68e0*/  @!P5 PRMT R199, R117, 0x5410, RZ ;  /* 0x0000541075c7d816 */ /* 0x000fe200000000ff */
[----:B------:R-:W-:Y:S01]  /*68f0*/  STG.E.U16 desc[UR22][R212.64], R45 ;  /* 0x0000002dd4007986 */ /* 0x000fe2000c101516 */
[----:B------:R-:W-:Y:S01]  /*6900*/  ISETP.LE.U32.AND P3, PT, R0, UR12, PT ;  /* 0x0000000c00007c0c */ /* 0x000fe2000bf63070 */
[----:B------:R-:W-:Y:S01]  /*6910*/  UMOV UR6, 0xffffffff ;  /* 0xffffffff00067882 */ /* 0x000fe20000000000 */
[----:B------:R-:W-:Y:S01]  /*6920*/  LOP3.LUT R0, R108, 0xffff, RZ, 0xc0, !PT ;  /* 0x0000ffff6c007812 */ /* 0x000fe200078ec0ff */
[----:B------:R-:W-:Y:S01]  /*6930*/  @P2 HFMA2.BF16_V2 R104, -RZ.H0_H0, RZ.H0_H0, -R196.H0_H0 ;  /* 0x200000ffff682231 */ /* 0x000fe200003409c4 */
[----:B------:R-:W-:Y:S01]  /*6940*/  HMMA.16816.F32.BF16 R40, R124, R48, R40 ;  /* 0x000000307c28723c */ /* 0x000fe20000041828 */
[----:B------:R-:W-:Y:S01]  /*6950*/  IMAD.MOV.U32 R48, RZ, RZ, R148 ;  /* 0x000000ffff307224 */ /* 0x000fe200078e0094 */
[----:B------:R-:W-:Y:S01]  /*6960*/  ISETP.LE.U32.AND P4, PT, R0, UR12, PT ;  /* 0x0000000c00007c0c */ /* 0x000fe2000bf83070 */
[----:B------:R-:W-:Y:S01]  /*6970*/  IMAD.MOV.U32 R148, RZ, RZ, R19 ;  /* 0x000000ffff947224 */ /* 0x000fe200078e0013 */
[----:B------:R-:W-:Y:S01]  /*6980*/  @P2 PRMT R196, R104, 0x5410, RZ ;  /* 0x0000541068c42816 */ /* 0x000fe200000000ff */
[----:B------:R-:W3:Y:S01]  /*6990*/  LDSM.16.MT88.4 R16, [R16+0xb000] ;  /* 0x00b000001010783b */ /* 0x000ee20000004200 */
[----:B------:R-:W-:Y:S01]  /*69a0*/  ISETP.GT.U32.AND P2, PT, R112, UR12, PT ;  /* 0x0000000c70007c0c */ /* 0x000fe2000bf44070 */
[----:B------:R-:W-:Y:S01]  /*69b0*/  IMAD.MOV.U32 R49, RZ, RZ, R29 ;  /* 0x000000ffff317224 */ /* 0x000fe200078e001d */
[----:B------:R-:W-:Y:S01]  /*69c0*/  LOP3.LUT R0, R92, 0xffff, RZ, 0xc0, !PT ;  /* 0x0000ffff5c007812 */ /* 0x000fe200078ec0ff */
[----:B------:R-:W-:Y:S01]  /*69d0*/  @!P3 HFMA2.BF16_V2 R119, -RZ.H0_H0, RZ.H0_H0, -R193.H0_H0 ;  /* 0x200000ffff77b231 */ /* 0x000fe200003409c1 */
[----:B------:R-:W-:Y:S01]  /*69e0*/  ISETP.LE.U32.AND P5, PT, R94, UR12, PT ;  /* 0x0000000c5e007c0c */ /* 0x000fe2000bfa3070 */
[----:B------:R5:W3:Y:S01]  /*69f0*/  LDSM.16.MT88.4 R112, [R2+0x1800] ;  /* 0x001800000270783b */ /* 0x000ae20000004200 */
[----:B-1----:R-:W-:Y:S01]  /*6a00*/  FADD.FTZ R3, R248, R167 ;  /* 0x000000a7f8037221 */ /* 0x002fe20000010000 */
[----:B--2---:R-:W-:Y:S01]  /*6a10*/  HMMA.16816.F32.BF16 R88, R4, R20, RZ ;  /* 0x000000140458723c */ /* 0x004fe200000418ff */
[----:B------:R-:W-:Y:S01]  /*6a20*/  @!P3 PRMT R193, R119, 0x5410, RZ ;  /* 0x0000541077c1b816 */ /* 0x000fe200000000ff */
[----:B------:R-:W-:Y:S01]  /*6a30*/  @!P4 HFMA2.BF16_V2 R118, -RZ.H0_H0, RZ.H0_H0, -R197.H0_H0 ;  /* 0x200000ffff76c231 */ /* 0x000fe200003409c5 */
[----:B------:R-:W-:Y:S01]  /*6a40*/  ISETP.LE.U32.AND P3, PT, R95, UR12, PT ;  /* 0x0000000c5f007c0c */ /* 0x000fe2000bf63070 */
[----:B------:R-:W1:Y:S01]  /*6a50*/  LDSM.16.MT88.4 R28, [R28+0x1800] ;  /* 0x001800001c1c783b */ /* 0x000e620000004200 */
[----:B------:R-:W-:-:S02]  /*6a60*/  IMAD.MOV.U32 R248, RZ, RZ, R140 ;  /* 0x000000fffff87224 */ /* 0x000fc400078e008c */
[----:B------:R-:W-:Y:S01]  /*6a70*/  @P2 HFMA2.BF16_V2 R106, -RZ.H0_H0, RZ.H0_H0, -R192.H0_H0 ;  /* 0x200000ffff6a2231 */ /* 0x000fe200003409c0 */
[----:B------:R-:W-:Y:S01]  /*6a80*/  @!P4 PRMT R197, R118, 0x5410, RZ ;  /* 0x0000541076c5c816 */ /* 0x000fe200000000ff */
[----:B------:R2:W-:Y:S01]  /*6a90*/  STG.E.U16 desc[UR22][R212.64+0x2], R44 ;  /* 0x0000022cd4007986 */ /* 0x0005e2000c101516 */
[----:B------:R-:W-:Y:S01]  /*6aa0*/  ISETP.LE.U32.AND P4, PT, R0, UR12, PT ;  /* 0x0000000c00007c0c */ /* 0x000fe2000bf83070 */
[----:B------:R-:W-:Y:S01]  /*6ab0*/  @!P5 HFMA2.BF16_V2 R120, -RZ.H0_H0, RZ.H0_H0, -R191.H0_H0 ;  /* 0x200000ffff78d231 */ /* 0x000fe200003409bf */
[----:B------:R-:W-:Y:S01]  /*6ac0*/  @P2 PRMT R192, R106, 0x5410, RZ ;  /* 0x000054106ac02816 */ /* 0x000fe200000000ff */
[----:B------:R-:W-:Y:S01]  /*6ad0*/  HMMA.16816.F32.BF16 R84, R8, R20, RZ ;  /* 0x000000140854723c */ /* 0x000fe200000418ff */
[----:B------:R-:W-:Y:S01]  /*6ae0*/  ISETP.LE.U32.AND P2, PT, R110, UR12, PT ;  /* 0x0000000c6e007c0c */ /* 0x000fe2000bf43070 */
[----:B------:R-:W-:Y:S01]  /*6af0*/  FADD.FTZ R3, R243, R3 ;  /* 0x00000003f3037221 */ /* 0x000fe20000010000 */
[----:B------:R-:W-:Y:S01]  /*6b00*/  PRMT R0, R122, 0x7770, RZ ;  /* 0x000077707a007816 */ /* 0x000fe200000000ff */
[----:B------:R-:W-:Y:S01]  /*6b10*/  @!P3 HFMA2.BF16_V2 R157, -RZ.H0_H0, RZ.H0_H0, -R186.H0_H0 ;  /* 0x200000ffff9db231 */ /* 0x000fe200003409ba */
[----:B------:R-:W-:Y:S01]  /*6b20*/  @!P5 PRMT R191, R120, 0x5410, RZ ;  /* 0x0000541078bfd816 */ /* 0x000fe200000000ff */
[----:B------:R-:W-:Y:S01]  /*6b30*/  IMAD.MOV.U32 R243, RZ, RZ, R224 ;  /* 0x000000fffff37224 */ /* 0x000fe200078e00e0 */
[----:B------:R-:W-:Y:S01]  /*6b40*/  ISETP.LE.U32.AND P5, PT, R0, UR12, PT ;  /* 0x0000000c00007c0c */ /* 0x000fe2000bfa3070 */
[C---:B----4-:R-:W-:Y:S01]  /*6b50*/  HMMA.16816.F32.BF16 R104, R4.reuse, R12, RZ ;  /* 0x0000000c0468723c */ /* 0x050fe200000418ff */
[----:B------:R-:W-:Y:S01]  /*6b60*/  @!P3 PRMT R186, R157, 0x5410, RZ ;  /* 0x000054109dbab816 */ /* 0x000fe200000000ff */
[----:B------:R-:W-:Y:S01]  /*6b70*/  @!P4 HFMA2.BF16_V2 R156, -RZ.H0_H0, RZ.H0_H0, -R190.H0_H0 ;  /* 0x200000ffff9cc231 */ /* 0x000fe200003409be */
[----:B------:R-:W-:Y:S01]  /*6b80*/  ISETP.GT.U32.AND P3, PT, R78, UR12, PT ;  /* 0x0000000c4e007c0c */ /* 0x000fe2000bf64070 */
[----:B-----5:R-:W-:Y:S01]  /*6b90*/  FADD.FTZ R2, R80, R47 ;  /* 0x0000002f50027221 */ /* 0x020fe20000010000 */
[----:B------:R-:W-:Y:S01]  /*6ba0*/  PRMT R0, R236, 0x7770, RZ ;  /* 0x00007770ec007816 */ /* 0x000fe200000000ff */
[----:B------:R-:W-:Y:S01]  /*6bb0*/  @!P2 HFMA2.BF16_V2 R121, -RZ.H0_H0, RZ.H0_H0, -R195.H0_H0 ;  /* 0x200000ffff79a231 */ /* 0x000fe200003409c3 */
[----:B------:R-:W-:Y:S01]  /*6bc0*/  @!P4 PRMT R190, R156, 0x5410, RZ ;  /* 0x000054109cbec816 */ /* 0x000fe200000000ff */
[----:B------:R-:W-:Y:S01]  /*6bd0*/  HMMA.16816.F32.BF16 R108, R4, R14, RZ ;  /* 0x0000000e046c723c */ /* 0x000fe200000418ff */
[----:B------:R-:W-:Y:S01]  /*6be0*/  ISETP.GT.U32.AND P4, PT, R63, UR12, PT ;  /* 0x0000000c3f007c0c */ /* 0x000fe2000bf84070 */
[----:B------:R-:W-:Y:S01]  /*6bf0*/  IMAD.MOV.U32 R236, RZ, RZ, R220 ;  /* 0x000000ffffec7224 */ /* 0x000fe200078e00dc */
[----:B------:R-:W-:Y:S01]  /*6c00*/  @!P2 PRMT R195, R121, 0x5410, RZ ;  /* 0x0000541079c3a816 */ /* 0x000fe200000000ff */
[----:B------:R-:W-:Y:S01]  /*6c10*/  @!P5 HFMA2.BF16_V2 R166, -RZ.H0_H0, RZ.H0_H0, -R189.H0_H0 ;  /* 0x200000ffffa6d231 */ /* 0x000fe200003409bd */
[----:B------:R-:W-:Y:S01]  /*6c20*/  ISETP.LE.U32.AND P2, PT, R93, UR12, PT ;  /* 0x0000000c5d007c0c */ /* 0x000fe2000bf43070 */
[----:B------:R-:W-:-:S02]  /*6c30*/  FADD.FTZ R2, R24, R2 ;  /* 0x0000000218027221 */ /* 0x000fc40000010000 */
[----:B------:R-:W-:Y:S01]  /*6c40*/  @P3 HFMA2.BF16_V2 R159, -RZ.H0_H0, RZ.H0_H0, -R184.H0_H0 ;  /* 0x200000ffff9f3231 */ /* 0x000fe200003409b8 */
[----:B------:R-:W-:Y:S01]  /*6c50*/  @!P5 PRMT R189, R166, 0x5410, RZ ;  /* 0x00005410a6bdd816 */ /* 0x000fe200000000ff */
[C---:B---3--:R-:W-:Y:S01]  /*6c60*/  HMMA.16816.F32.BF16 R120, R4.reuse, R16, RZ ;  /* 0x000000100478723c */ /* 0x048fe200000418ff */
[----:B------:R-:W-:Y:S01]  /*6c70*/  ISETP.LE.U32.AND P5, PT, R0, UR12, PT ;  /* 0x0000000c00007c0c */ /* 0x000fe2000bfa3070 */
[----:B------:R-:W-:Y:S01]  /*6c80*/  FADD.FTZ R0, R79, R46 ;  /* 0x0000002e4f007221 */ /* 0x000fe20000010000 */
[----:B------:R-:W-:Y:S01]  /*6c90*/  @P3 PRMT R184, R159, 0x5410, RZ ;  /* 0x000054109fb83816 */ /* 0x000fe200000000ff */
[----:B------:R-:W-:Y:S01]  /*6ca0*/  @P4 HFMA2.BF16_V2 R165, -RZ.H0_H0, RZ.H0_H0, -R187.H0_H0 ;  /* 0x200000ffffa54231 */ /* 0x000fe200003409bb */
[----:B------:R-:W-:Y:S01]  /*6cb0*/  ISETP.GT.U32.AND P3, PT, R62, UR12, PT ;  /* 0x0000000c3e007c0c */ /* 0x000fe2000bf64070 */
[----:B------:R-:W-:Y:S02]  /*6cc0*/  FADD.FTZ R0, R81, R0 ;  /* 0x0000000051007221 */ /* 0x000fe40000010000 */
[----:B------:R-:W-:Y:S01]  /*6cd0*/  @!P2 HFMA2.BF16_V2 R158, -RZ.H0_H0, RZ.H0_H0, -R188.H0_H0 ;  /* 0x200000ffff9ea231 */ /* 0x000fe200003409bc */
[----:B------:R-:W-:Y:S01]  /*6ce0*/  @P4 PRMT R187, R165, 0x5410, RZ ;  /* 0x00005410a5bb4816 */ /* 0x000fe200000000ff */
[----:B--2---:R-:W-:Y:S01]  /*6cf0*/  HMMA.16816.F32.BF16 R44, R4, R226, RZ ;  /* 0x000000e2042c723c */ /* 0x004fe200000418ff */
[----:B------:R-:W-:Y:S01]  /*6d00*/  ISETP.GT.U32.AND P4, PT, R61, UR12, PT ;  /* 0x0000000c3d007c0c */ /* 0x000fe2000bf84070 */
[----:B------:R-:W-:Y:S01]  /*6d10*/  FADD.FTZ R0, R33, R0 ;  /* 0x0000000021007221 */ /* 0x000fe20000010000 */
[----:B------:R-:W-:Y:S01]  /*6d20*/  @!P2 PRMT R188, R158, 0x5410, RZ ;  /* 0x000054109ebca816 */ /* 0x000fe200000000ff */
[----:B------:R-:W-:Y:S01]  /*6d30*/  @!P5 HFMA2.BF16_V2 R238, -RZ.H0_H0, RZ.H0_H0, -R175.H0_H0 ;  /* 0x200000ffffeed231 */ /* 0x000fe200003409af */
[----:B------:R-:W-:-:S03]  /*6d40*/  ISETP.GT.U32.AND P2, PT, R60, UR12, PT ;  /* 0x0000000c3c007c0c */ /* 0x000fc6000bf44070 */
[----:B------:R-:W-:Y:S01]  /*6d50*/  HMMA.16816.F32.BF16 R156, R4, R222, RZ ;  /* 0x000000de049c723c */ /* 0x000fe200000418ff */
[----:B------:R-:W-:Y:S01]  /*6d60*/  @P3 HFMA2.BF16_V2 R230, -RZ.H0_H0, RZ.H0_H0, -R172.H0_H0 ;  /* 0x200000ffffe63231 */ /* 0x000fe200003409ac */
[----:B------:R-:W-:-:S04]  /*6d70*/  @!P5 PRMT R175, R238, 0x5410, RZ ;  /* 0x00005410eeafd816 */ /* 0x000fc800000000ff */
[----:B------:R-:W-:Y:S01]  /*6d80*/  @P4 HFMA2.BF16_V2 R233, -RZ.H0_H0, RZ.H0_H0, -R174.H0_H0 ;  /* 0x200000ffffe94231 */ /* 0x000fe200003409ae */
[----:B------:R-:W-:Y:S01]  /*6d90*/  @P3 PRMT R172, R230, 0x5410, RZ ;  /* 0x00005410e6ac3816 */ /* 0x000fe200000000ff */
[----:B------:R-:W-:Y:S02]  /*6da0*/  HMMA.16816.F32.BF16 R60, R4, R178, RZ ;  /* 0x000000b2043c723c */ /* 0x000fe400000418ff */
[----:B------:R-:W-:Y:S01]  /*6db0*/  @P2 HFMA2.BF16_V2 R164, -RZ.H0_H0, RZ.H0_H0, -R185.H0_H0 ;  /* 0x200000ffffa42231 */ /* 0x000fe200003409b9 */
[----:B------:R-:W-:-:S04]  /*6dc0*/  @P4 PRMT R174, R233, 0x5410, RZ ;  /* 0x00005410e9ae4816 */ /* 0x000fc800000000ff */
[----:B------:R-:W-:Y:S01]  /*6dd0*/  @P2 PRMT R185, R164, 0x5410, RZ ;  /* 0x00005410a4b92816 */ /* 0x000fe200000000ff */
[----:B------:R-:W-:Y:S01]  /*6de0*/  HMMA.16816.F32.BF16 R92, R4, R22, RZ ;  /* 0x00000016045c723c */ /* 0x000fe200000418ff */
[----:B------:R-:W-:-:S07]  /*6df0*/  ISETP.GT.U32.AND P2, PT, R76, UR12, PT ;  /* 0x0000000c4c007c0c */ /* 0x000fce000bf44070 */
[C---:B------:R-:W-:Y:S06]  /*6e00*/  HMMA.16816.F32.BF16 R164, R4.reuse, R182, RZ ;  /* 0x000000b604a4723c */ /* 0x040fec00000418ff */
[----:B------:R-:W-:Y:S02]  /*6e10*/  @P2 HFMA2.BF16_V2 R235, -RZ.H0_H0, RZ.H0_H0, -R173.H0_H0 ;  /* 0x200000ffffeb2231 */ /* 0x000fe400003409ad */
[----:B------:R-:W-:Y:S03]  /*6e20*/  HMMA.16816.F32.BF16 R76, R4, R26, RZ ;  /* 0x0000001a044c723c */ /* 0x000fe600000418ff */
[----:B------:R-:W-:-:S05]  /*6e30*/  @P2 PRMT R173, R235, 0x5410, RZ ;  /* 0x00005410ebad2816 */ /* 0x000fca00000000ff */
[----:B------:R-:W-:Y:S08]  /*6e40*/  HMMA.16816.F32.BF16 R4, R4, R18, RZ ;  /* 0x000000120404723c */ /* 0x000ff000000418ff */
[----:B------:R-:W-:Y:S08]  /*6e50*/  HMMA.16816.F32.BF16 R116, R8, R16, RZ ;  /* 0x000000100874723c */ /* 0x000ff000000418ff */
        /* <DEDUP_REMOVED lines=11> */
[----:B------:R-:W-:-:S02]  /*6f10*/  IMAD.MOV.U32 R6, RZ, RZ, R180 ;  /* 0x000000ffff067224 */ /* 0x000fc400078e00b4 */
[----:B------:R-:W-:-:S05]  /*6f20*/  IMAD.MOV.U32 R7, RZ, RZ, R181 ;  /* 0x000000ffff077224 */ /* 0x000fca00078e00b5 */
[----:B------:R-:W-:Y:S01]  /*6f30*/  HMMA.16816.F32.BF16 R116, R128, R28, R116 ;  /* 0x0000001c8074723c */ /* 0x000fe20000041874 */
[----:B------:R-:W-:Y:S01]  /*6f40*/  FADD.FTZ R28, R25, R0 ;  /* 0x00000000191c7221 */ /* 0x000fe20000010000 */
[----:B------:R-:W-:Y:S02]  /*6f50*/  IMAD.MOV.U32 R0, RZ, RZ, R221 ;  /* 0x000000ffff007224 */ /* 0x000fe400078e00dd */
[----:B------:R-:W-:Y:S01]  /*6f60*/  FADD.FTZ R29, R32, R2 ;  /* 0x00000002201d7221 */ /* 0x000fe20000010000 */
[----:B------:R-:W-:Y:S01]  /*6f70*/  FADD.FTZ R32, R244, R3 ;  /* 0x00000003f4207221 */ /* 0x000fe20000010000 */
[----:B------:R-:W-:Y:S02]  /*6f80*/  IMAD.MOV.U32 R244, RZ, RZ, R48 ;  /* 0x000000fffff47224 */ /* 0x000fe400078e0030 */
[----:B------:R-:W-:Y:S01]  /*6f90*/  FADD.FTZ R0, R0, R29 ;  /* 0x0000001d00007221 */ /* 0x000fe20000010000 */
[C---:B------:R-:W-:Y:S08]  /*6fa0*/  HMMA.16816.F32.BF16 R180, R8.reuse, R182, RZ ;  /* 0x000000b608b4723c */ /* 0x040ff000000418ff */
[C---:B------:R-:W-:Y:S08]  /*6fb0*/  HMMA.16816.F32.BF16 R220, R8.reuse, R222, RZ ;  /* 0x000000de08dc723c */ /* 0x040ff000000418ff */
[----:B------:R-:W-:Y:S01]  /*6fc0*/  HMMA.16816.F32.BF16 R100, R8, R12, RZ ;  /* 0x0000000c0864723c */ /* 0x000fe200000418ff */
[----:B------:R-:W-:Y:S01]  /*6fd0*/  FADD.FTZ R12, R252, R250 ;  /* 0x000000fafc0c7221 */ /* 0x000fe20000010000 */
[----:B------:R-:W-:-:S02]  /*6fe0*/  IMAD.MOV.U32 R252, RZ, RZ, R148 ;  /* 0x000000fffffc7224 */ /* 0x000fc400078e0094 */
[----:B------:R-:W-:Y:S02]  /*6ff0*/  IMAD.MOV.U32 R250, RZ, RZ, R149 ;  /* 0x000000fffffa7224 */ /* 0x000fe400078e0095 */
[----:B------:R-:W-:Y:S01]  /*7000*/  FADD.FTZ R12, R251, R12 ;  /* 0x0000000cfb0c7221 */ /* 0x000fe20000010000 */
[----:B------:R-:W-:Y:S01]  /*7010*/  IMAD.MOV.U32 R251, RZ, RZ, R225 ;  /* 0x000000fffffb7224 */ /* 0x000fe200078e00e1 */
[----:B------:R-:W-:Y:S01]  /*7020*/  HMMA.16816.F32.BF16 R148, R128, R150, R180 ;  /* 0x000000968094723c */ /* 0x000fe200000418b4 */
[----:B------:R-:W-:Y:S02]  /*7030*/  IMAD.MOV.U32 R183, RZ, RZ, R141 ;  /* 0x000000ffffb77224 */ /* 0x000fe400078e008d */
[----:B------:R-:W-:Y:S01]  /*7040*/  FADD.FTZ R33, R249, R12 ;  /* 0x0000000cf9217221 */ /* 0x000fe20000010000 */
[----:B------:R-:W-:Y:S02]  /*7050*/  IMAD.MOV.U32 R182, RZ, RZ, R6 ;  /* 0x000000ffffb67224 */ /* 0x000fe400078e0006 */
[----:B------:R-:W-:-:S02]  /*7060*/  IMAD.MOV.U32 R181, RZ, RZ, R7 ;  /* 0x000000ffffb57224 */ /* 0x000fc400078e0007 */
[----:B------:R-:W-:Y:S01]  /*7070*/  FADD.FTZ R0, R183, R0 ;  /* 0x00000000b7007221 */ /* 0x000fe20000010000 */
[----:B------:R-:W-:Y:S01]  /*7080*/  IMAD.MOV.U32 R249, RZ, RZ, R49 ;  /* 0x000000fffff97224 */ /* 0x000fe200078e0031 */
[----:B------:R-:W-:Y:S01]  /*7090*/  HMMA.16816.F32.BF16 R140, R128, R142, R220 ;  /* 0x0000008e808c723c */ /* 0x000fe200000418dc */
[----:B------:R-:W1:Y:S02]  /*70a0*/  LDC R223, c[0x0][0x448] ;  /* 0x00011200ffdf7b82 */ /* 0x000e640000000800 */
[----:B------:R-:W-:-:S04]  /*70b0*/  FADD.FTZ R0, R249, R0 ;  /* 0x00000000f9007221 */ /* 0x000fc80000010000 */
[----:B------:R-:W-:Y:S01]  /*70c0*/  FADD.FTZ R230, R252, R0 ;  /* 0x00000000fce67221 */ /* 0x000fe20000010000 */
[----:B------:R-:W-:Y:S01]  /*70d0*/  HMMA.16816.F32.BF16 R84, R128, R96, R84 ;  /* 0x000000608054723c */ /* 0x000fe20000041854 */
[----:B------:R-:W-:Y:S02]  /*70e0*/  IMAD.SHL.U32 R96, R64, 0x8, RZ ;  /* 0x0000000840607824 */ /* 0x000fe400078e00ff */
[----:B------:R-:W-:Y:S02]  /*70f0*/  IMAD.MOV.U32 R97, RZ, RZ, R65 ;  /* 0x000000ffff617224 */ /* 0x000fe400078e0041 */
[----:B------:R-:W-:-:S03]  /*7100*/  IMAD.WIDE R2, R96, 0x2, R212 ;  /* 0x0000000260027825 */ /* 0x000fc600078e02d4 */
[C---:B------:R-:W-:Y:S01]  /*7110*/  HMMA.16816.F32.BF16 R224, R8.reuse, R226, RZ ;  /* 0x000000e208e0723c */ /* 0x040fe200000418ff */
[----:B------:R-:W-:Y:S01]  /*7120*/  IMAD.MOV.U32 R180, RZ, RZ, R97 ;  /* 0x000000ffffb47224 */ /* 0x000fe200078e0061 */
[----:B------:R2:W-:Y:S04]  /*7130*/  STG.E.U16 desc[UR22][R2.64], R35 ;  /* 0x0000002302007986 */ /* 0x0005e8000c101516 */
[----:B------:R3:W-:Y:S02]  /*7140*/  STG.E.U16 desc[UR22][R2.64+0x2], R34 ;  /* 0x0000022202007986 */ /* 0x0007e4000c101516 */
[----:B------:R-:W-:Y:S01]  /*7150*/  HMMA.16816.F32.BF16 R24, R8, R26, RZ ;  /* 0x0000001a0818723c */ /* 0x000fe200000418ff */
[----:B-1----:R-:W-:-:S05]  /*7160*/  IMAD.WIDE R4, R223, 0x70, R2 ;  /* 0x00000070df047825 */ /* 0x002fca00078e0202 */
[----:B------:R-:W-:Y:S02]  /*7170*/  STG.E.U16 desc[UR22][R4.64], R211 ;  /* 0x000000d304007986 */ /* 0x000fe4000c101516 */
[C---:B------:R-:W-:Y:S02]  /*7180*/  HMMA.16816.F32.BF16 R12, R8.reuse, R14, RZ ;  /* 0x0000000e080c723c */ /* 0x040fe400000418ff */
[----:B------:R1:W-:Y:S06]  /*7190*/  STG.E.U16 desc[UR22][R4.64+0x2], R210 ;  /* 0x000002d204007986 */ /* 0x0003ec000c101516 */
[----:B------:R-:W-:Y:S01]  /*71a0*/  HMMA.16816.F32.BF16 R20, R8, R22, RZ ;  /* 0x000000160814723c */ /* 0x000fe200000418ff */
[----:B--2---:R-:W-:-:S07]  /*71b0*/  IMAD.MOV.U32 R35, RZ, RZ, R177 ;  /* 0x000000ffff237224 */ /* 0x004fce00078e00b1 */
[----:B------:R-:W-:Y:S01]  /*71c0*/  HMMA.16816.F32.BF16 R16, R8, R18, RZ ;  /* 0x000000120810723c */ /* 0x000fe200000418ff */
[----:B---3--:R-:W-:-:S04]  /*71d0*/  IMAD.WIDE R2, R96, 0x2, R4 ;  /* 0x0000000260027825 */ /* 0x008fc800078e0204 */
[----:B------:R-:W-:Y:S01]  /*71e0*/  IMAD.MOV.U32 R34, RZ, RZ, R176 ;  /* 0x000000ffff227224 */ /* 0x000fe200078e00b0 */
[----:B------:R-:W-:Y:S02]  /*71f0*/  STG.E.U16 desc[UR22][R2.64], R209 ;  /* 0x000000d102007986 */ /* 0x000fe4000c101516 */
[----:B------:R-:W-:Y:S02]  /*7200*/  HMMA.16816.F32.BF16 R176, R8, R178, RZ ;  /* 0x000000b208b0723c */ /* 0x000fe400000418ff */
[----:B------:R-:W-:Y:S01]  /*7210*/  STG.E.U16 desc[UR22][R2.64+0x2], R203 ;  /* 0x000002cb02007986 */ /* 0x000fe2000c101516 */
[----:B-1----:R-:W-:-:S03]  /*7220*/  IMAD.WIDE R4, R223, -0x70, R4 ;  /* 0xffffff90df047825 */ /* 0x002fc600078e0204 */
[----:B------:R-:W-:Y:S01]  /*7230*/  STG.E.U16 desc[UR22][R212.64+0x10], R206 ;  /* 0x000010ced4007986 */ /* 0x000fe2000c101516 */
[----:B------:R-:W-:Y:S01]  /*7240*/  IADD3 R210, P2, PT, R212, -0x40, RZ ;  /* 0xffffffc0d4d27810 */ /* 0x000fe20007f5e0ff */
[----:B------:R-:W-:Y:S02]  /*7250*/  HMMA.16816.F32.BF16 R100, R128, R112, R100 ;  /* 0x000000708064723c */ /* 0x000fe40000041864 */
[----:B------:R-:W-:Y:S01]  /*7260*/  STG.E.U16 desc[UR22][R212.64+0x12], R201 ;  /* 0x000012c9d4007986 */ /* 0x000fe2000c101516 */
[----:B------:R-:W-:-:S03]  /*7270*/  IADD3.X R211, PT, PT, R213, -0x1, RZ, P2, !PT ;  /* 0xffffffffd5d37810 */ /* 0x000fc600017fe4ff */
[----:B------:R-:W-:Y:S02]  /*7280*/  STG.E.U16 desc[UR22][R4.64+0x10], R196 ;  /* 0x000010c404007986 */ /* 0x000fe4000c101516 */
[C---:B------:R-:W-:Y:S02]  /*7290*/  HMMA.16816.F32.BF16 R48, R128.reuse, R50, R224 ;  /* 0x000000328030723c */ /* 0x040fe400000418e0 */
[----:B------:R1:W-:Y:S06]  /*72a0*/  STG.E.U16 desc[UR22][R4.64+0x12], R198 ;  /* 0x000012c604007986 */ /* 0x0003ec000c101516 */
[C---:B------:R-:W-:Y:S08]  /*72b0*/  HMMA.16816.F32.BF16 R64, R128.reuse, R66, R176 ;  /* 0x000000428040723c */ /* 0x040ff000000418b0 */
[C---:B------:R-:W-:Y:S08]  /*72c0*/  HMMA.16816.F32.BF16 R80, R128.reuse, R82, R24 ;  /* 0x000000528050723c */ /* 0x040ff00000041818 */
[----:B------:R-:W-:Y:S01]  /*72d0*/  HMMA.16816.F32.BF16 R112, R128, R114, R12 ;  /* 0x000000728070723c */ /* 0x000fe2000004180c */
[----:B-1----:R-:W-:-:S07]  /*72e0*/  IMAD.WIDE R4, R223, 0x70, R4 ;  /* 0x00000070df047825 */ /* 0x002fce00078e0204 */
[----:B------:R-:W-:Y:S01]  /*72f0*/  HMMA.16816.F32.BF16 R96, R128, R98, R20 ;  /* 0x000000628060723c */ /* 0x000fe20000041814 */
[----:B------:R-:W-:Y:S01]  /*7300*/  STG.E.U16 desc[UR22][R4.64+0x10], R194 ;  /* 0x000010c204007986 */ /* 0x000fe2000c101516 */
[----:B------:R-:W-:-:S03]  /*7310*/  IMAD.WIDE R8, R223, -0x70, R4 ;  /* 0xffffff90df087825 */ /* 0x000fc600078e0204 */
[----:B------:R1:W-:Y:S03]  /*7320*/  STG.E.U16 desc[UR22][R4.64+0x12], R192 ;  /* 0x000012c004007986 */ /* 0x0003e6000c101516 */
[----:B------:R-:W-:Y:S01]  /*7330*/  HMMA.16816.F32.BF16 R128, R128, R30, R16 ;  /* 0x0000001e8080723c */ /* 0x000fe20000041810 */
[C---:B------:R-:W-:Y:S01]  /*7340*/  IMAD.WIDE R6, R223.reuse, 0x70, R8 ;  /* 0x00000070df067825 */ /* 0x040fe200078e0208 */
[----:B------:R-:W-:Y:S04]  /*7350*/  STG.E.U16 desc[UR22][R2.64+0x12], R208 ;  /* 0x000012d002007986 */ /* 0x000fe8000c101516 */
[----:B------:R-:W-:Y:S04]  /*7360*/  STG.E.U16 desc[UR22][R2.64+0x10], R202 ;  /* 0x000010ca02007986 */ /* 0x000fe8000c101516 */
[----:B------:R-:W-:Y:S04]  /*7370*/  STG.E.U16 desc[UR22][R212.64+0x20], R199 ;  /* 0x000020c7d4007986 */ /* 0x000fe8000c101516 */
[----:B------:R-:W-:Y:S04]  /*7380*/  STG.E.U16 desc[UR22][R212.64+0x22], R197 ;  /* 0x000022c5d4007986 */ /* 0x000fe8000c101516 */
[----:B------:R-:W-:Y:S04]  /*7390*/  STG.E.U16 desc[UR22][R8.64+0x20], R193 ;  /* 0x000020c108007986 */ /* 0x000fe8000c101516 */
[----:B------:R-:W-:Y:S01]  /*73a0*/  STG.E.U16 desc[UR22][R8.64+0x22], R195 ;  /* 0x000022c308007986 */ /* 0x000fe2000c101516 */
[----:B-1----:R-:W-:-:S03]  /*73b0*/  IMAD.WIDE R4, R223, -0x70, R6 ;  /* 0xffffff90df047825 */ /* 0x002fc600078e0206 */
[----:B------:R-:W-:Y:S04]  /*73c0*/  STG.E.U16 desc[UR22][R6.64+0x20], R191 ;  /* 0x000020bf06007986 */ /* 0x000fe8000c101516 */
[----:B------:R1:W-:Y:S04]  /*73d0*/  STG.E.U16 desc[UR22][R6.64+0x22], R190 ;  /* 0x000022be06007986 */ /* 0x0003e8000c101516 */
[----:B------:R-:W-:Y:S04]  /*73e0*/  STG.E.U16 desc[UR22][R2.64+0x20], R188 ;  /* 0x000020bc02007986 */ /* 0x000fe8000c101516 */
[----:B------:R-:W-:Y:S04]  /*73f0*/  STG.E.U16 desc[UR22][R2.64+0x22], R186 ;  /* 0x000022ba02007986 */ /* 0x000fe8000c101516 */
[----:B------:R-:W-:Y:S04]  /*7400*/  STG.E.U16 desc[UR22][R212.64+0x30], R189 ;  /* 0x000030bdd4007986 */ /* 0x000fe8000c101516 */
[----:B------:R-:W-:Y:S04]  /*7410*/  STG.E.U16 desc[UR22][R212.64+0x32], R187 ;  /* 0x000032bbd4007986 */ /* 0x000fe8000c101516 */
[----:B------:R-:W-:Y:S04]  /*7420*/  STG.E.U16 desc[UR22][R4.64+0x30], R185 ;  /* 0x000030b904007986 */ /* 0x000fe8000c101516 */
[----:B------:R2:W-:Y:S01]  /*7430*/  STG.E.U16 desc[UR22][R4.64+0x32], R184 ;  /* 0x000032b804007986 */ /* 0x0005e2000c101516 */
[----:B-1----:R-:W-:-:S05]  /*7440*/  IMAD.WIDE R6, R223, 0x70, R4 ;  /* 0x00000070df067825 */ /* 0x002fca00078e0204 */
[----:B------:R-:W-:Y:S04]  /*7450*/  STG.E.U16 desc[UR22][R6.64+0x30], R175 ;  /* 0x000030af06007986 */ /* 0x000fe8000c101516 */
[----:B------:R-:W-:Y:S04]  /*7460*/  STG.E.U16 desc[UR22][R6.64+0x32], R174 ;  /* 0x000032ae06007986 */ /* 0x000fe8000c101516 */
[----:B------:R-:W-:Y:S04]  /*7470*/  STG.E.U16 desc[UR22][R2.64+0x30], R173 ;  /* 0x000030ad02007986 */ /* 0x000fe8000c101516 */
[----:B------:R1:W-:Y:S01]  /*7480*/  STG.E.U16 desc[UR22][R2.64+0x32], R172 ;  /* 0x000032ac02007986 */ /* 0x0003e2000c101516 */
[----:B--2---:R-:W-:-:S04]  /*7490*/  FADD.FTZ R4, R182, R28 ;  /* 0x0000001cb6047221 */ /* 0x004fc80000010000 */
[----:B------:R-:W-:-:S04]  /*74a0*/  FADD.FTZ R225, R244, R4 ;  /* 0x00000004f4e17221 */ /* 0x000fc80000010000 */
[----:B------:R-:W-:Y:S01]  /*74b0*/  FADD.FTZ R225, R248, R225 ;  /* 0x000000e1f8e17221 */ /* 0x000fe20000010000 */
[----:B-1----:R-:W-:Y:S01]  /*74c0*/  FADD.FTZ R2, R180, R33 ;  /* 0x00000021b4027221 */ /* 0x002fe20000010000 */
[----:B------:R-:W-:-:S03]  /*74d0*/  FADD.FTZ R3, R181, R32 ;  /* 0x00000020b5037221 */ /* 0x000fc60000010000 */
[----:B------:R-:W-:Y:S01]  /*74e0*/  FADD.FTZ R2, R34, R2 ;  /* 0x0000000222027221 */ /* 0x000fe20000010000 */
[----:B------:R-:W-:-:S03]  /*74f0*/  FADD.FTZ R3, R35, R3 ;  /* 0x0000000323037221 */ /* 0x000fc60000010000 */
[----:B------:R-:W-:Y:S01]  /*7500*/  FADD.FTZ R2, R243, R2 ;  /* 0x00000002f3027221 */ /* 0x000fe20000010000 */
[----:B------:R-:W-:-:S03]  /*7510*/  FADD.FTZ R3, R251, R3 ;  /* 0x00000003fb037221 */ /* 0x000fc60000010000 */
[----:B------:R-:W-:Y:S01]  /*7520*/  FADD.FTZ R249, R250, R2 ;  /* 0x00000002faf97221 */ /* 0x000fe20000010000 */
[----:B------:R-:W-:Y:S01]  /*7530*/  FADD.FTZ R233, R236, R3 ;  /* 0x00000003ece97221 */ /* 0x000fe20000010000 */
[----:B------:R-:W-:Y:S06]  /*7540*/  BRA.U !UP1, `(.L_x_1357) ;  /* 0x00000121093c7547 */ /* 0x000fec000b800000 */
[----:B------:R-:W2:Y:S01]  /*7550*/  LDL R252, [R1+0x5c] ;  /* 0x00005c0001fc7983 */ /* 0x000ea20000100800 */
[----:B------:R-:W1:Y:S01]  /*7560*/  LDCU UR7, c[0x0][0x440] ;  /* 0x00008800ff0777ac */ /* 0x000e620008000800 */
[----:B------:R-:W-:-:S04]  /*7570*/  DEPBAR.LE SB0, 0x0 ;  /* 0x000080000000791a */ /* 0x000fc80000000000 */
[----:B------:R-:W3:Y:S04]  /*7580*/  LDL R248, [R1+0x68] ;  /* 0x0000680001f87983 */ /* 0x000ee80000100800 */
[----:B------:R-:W4:Y:S04]  /*7590*/  LDL R236, [R1+0x64] ;  /* 0x0000640001ec7983 */ /* 0x000f280000100800 */
[----:B------:R-:W5:Y:S01]  /*75a0*/  LDL.64 R250, [R1+0x98] ;  /* 0x0000980001fa7983 */ /* 0x000f620000100a00 */
[----:B------:R-:W-:-:S04]  /*75b0*/  UIADD3 UR16, UPT, UPT, UR19, -0x2, URZ ;  /* 0xfffffffe13107890 */ /* 0x000fc8000fffe0ff */
[----:B------:R-:W-:-:S04]  /*75c0*/  UIMAD.WIDE.U32 UR24, UR16, UR8, URZ ;  /* 0x00000008101872a5 */ /* 0x000fc8000f8e00ff */
[----:B------:R-:W-:Y:S02]  /*75d0*/  USHF.L.U32 UR17, UR24, 0x5, URZ ;  /* 0x0000000518117899 */ /* 0x000fe400080006ff */
[----:B------:R-:W-:Y:S01]  /*75e0*/  UIMAD UR16, UR16, UR9, UR25 ;  /* 0x00000009101072a4 */ /* 0x000fe2000f8e0219 */
[----:B------:R-:W-:Y:S01]  /*75f0*/  IMAD.SHL.U32 R243, R207, 0x40, RZ ;  /* 0x00000040cff37824 */ /* 0x000fe200078e00ff */
[----:B------:R-:W-:Y:S02]  /*7600*/  ULEA UR17, UP0, UR8, UR17, 0x4 ;  /* 0x0000001108117291 */ /* 0x000fe4000f8020ff */
[----:B------:R-:W-:Y:S01]  /*7610*/  USHF.L.U64.HI UR13, UR24, 0x5, UR16 ;  /* 0x00000005180d7899 */ /* 0x000fe20008010210 */
[----:B------:R-:W-:Y:S01]  /*7620*/  IMAD.U32 R4, RZ, RZ, UR24 ;  /* 0x00000018ff047e24 */ /* 0x000fe2000f8e00ff */
[----:B-1----:R-:W-:Y:S02]  /*7630*/  ISETP.GE.AND P4, PT, R215, UR7, PT ;  /* 0x00000007d7007c0c */ /* 0x002fe4000bf86270 */
[----:B------:R-:W-:Y:S01]  /*7640*/  ULEA.HI.X UR13, UR8, UR13, UR9, 0x4, UP0 ;  /* 0x0000000d080d7291 */ /* 0x000fe200080f2409 */
[----:B------:R-:W-:Y:S01]  /*7650*/  LOP3.LUT R5, R205, 0x200, R243, 0xf8, !PT ;  /* 0x00000200cd057812 */ /* 0x000fe200078ef8f3 */
[----:B------:R-:W-:-:S02]  /*7660*/  IMAD.U32 R3, RZ, RZ, UR24 ;  /* 0x00000018ff037e24 */ /* 0x000fc4000f8e00ff */
[----:B------:R-:W-:Y:S02]  /*7670*/  IMAD.U32 R2, RZ, RZ, UR17 ;  /* 0x00000011ff027e24 */ /* 0x000fe4000f8e00ff */
[----:B------:R-:W-:Y:S01]  /*7680*/  IMAD.U32 R0, RZ, RZ, UR16 ;  /* 0x00000010ff007e24 */ /* 0x000fe2000f8e00ff */
[----:B------:R-:W-:Y:S01]  /*7690*/  LOP3.LUT R8, R5, R239, RZ, 0xfc, !PT ;  /* 0x000000ef05087212 */ /* 0x000fe200078efcff */
[----:B------:R-:W-:Y:S02]  /*76a0*/  IMAD.U32 R7, RZ, RZ, UR17 ;  /* 0x00000011ff077e24 */ /* 0x000fe4000f8e00ff */
[----:B------:R-:W-:Y:S01]  /*76b0*/  IMAD.U32 R6, RZ, RZ, UR13 ;  /* 0x0000000dff067e24 */ /* 0x000fe2000f8e00ff */
[----:B------:R-:W-:Y:S01]  /*76c0*/  LEA R21, R8, UR5, 0x1 ;  /* 0x0000000508157c11 */ /* 0x000fe2000f8e08ff */
[----:B------:R-:W-:Y:S04]  /*76d0*/  STL [R1+0x6c], R8 ;  /* 0x00006c0801007387 */ /* 0x000fe80000100800 */
[----:B------:R-:W5:Y:S01]  /*76e0*/  LDL.64 R226, [R1+0x70] ;  /* 0x0000700001e27983 */ /* 0x000f620000100a00 */
[----:B------:R-:W-:Y:S01]  /*76f0*/  BAR.SYNC.DEFER_BLOCKING 0x0 ;  /* 0x0000000000007b1d */ /* 0x000fe20000010000 */
[----:B--2---:R-:W-:-:S02]  /*7700*/  ISETP.GE.AND P3, PT, R252, UR7, PT ;  /* 0x00000007fc007c0c */ /* 0x004fc4000bf66270 */
[-C--:B---3--:R-:W-:Y:S02]  /*7710*/  LEA R4, P5, R4, R248.reuse, 0x6 ;  /* 0x000000f804047211 */ /* 0x088fe400078a30ff */
[----:B------:R-:W-:Y:S02]  /*7720*/  LEA R2, P2, R2, R248, 0x1 ;  /* 0x000000f802027211 */ /* 0x000fe400078408ff */
[-C--:B----4-:R-:W-:Y:S02]  /*7730*/  LEA.HI.X R5, R3, R236.reuse, R0, 0x6, P5 ;  /* 0x000000ec03057211 */ /* 0x090fe400028f3400 */
        /* <DEDUP_REMOVED lines=22> */
[----:B------:R-:W2:Y:S04]  /*78a0*/  LDSM.16.M88.4 R12, [R21+0x2000] ;  /* 0x00200000150c783b */ /* 0x000ea80000000200 */
[----:B------:R-:W3:Y:S04]  /*78b0*/  LDSM.16.M88.4 R32, [R232+0x8800] ;  /* 0x00880000e820783b */ /* 0x000ee80000000200 */
[----:B------:R-:W4:Y:S01]  /*78c0*/  LDSM.16.M88.4 R16, [R21] ;  /* 0x000000001510783b */ /* 0x000f220000000200 */
[----:B------:R-:W-:Y:S01]  /*78d0*/  IMAD.MOV.U32 R236, RZ, RZ, 0x20 ;  /* 0x00000020ffec7424 */ /* 0x000fe200078e00ff */
[----:B------:R-:W-:Y:S01]  /*78e0*/  ISETP.NE.AND P2, PT, R234, RZ, PT ;  /* 0x000000ffea00720c */ /* 0x000fe20003f45270 */
[----:B-----5:R-:W-:-:S02]  /*78f0*/  IMAD.MOV.U32 R238, RZ, RZ, R250 ;  /* 0x000000ffffee7224 */ /* 0x020fc400078e00fa */
[----:B------:R-:W-:Y:S01]  /*7900*/  IMAD.MOV.U32 R239, RZ, RZ, R251 ;  /* 0x000000ffffef7224 */ /* 0x000fe200078e00fb */
[----:B------:R-:W-:Y:S01]  /*7910*/  SEL R0, R236, 0xffffffe0, !P2 ;  /* 0xffffffe0ec007807 */ /* 0x000fe20005000000 */
[----:B------:R-:W5:Y:S04]  /*7920*/  LDL.64 R250, [R1+0x78] ;  /* 0x0000780001fa7983 */ /* 0x000f680000100a00 */
[----:B------:R-:W-:Y:S01]  /*7930*/  IMAD.IADD R22, R232, 0x1, R0 ;  /* 0x00000001e8167824 */ /* 0x000fe200078e0200 */
[----:B------:R-:W-:Y:S01]  /*7940*/  UIADD3 UR7, UPT, UPT, UR19, -0x2, URZ ;  /* 0xfffffffe13077890 */ /* 0x000fe2000fffe0ff */
[----:B------:R-:W-:Y:S01]  /*7950*/  IMAD.IADD R20, R0, 0x1, R21 ;  /* 0x0000000100147824 */ /* 0x000fe200078e0215 */
[----:B------:R-:W-:Y:S01]  /*7960*/  SHF.R.U32.HI R206, RZ, 0x5, R207 ;  /* 0x00000005ffce7819 */ /* 0x000fe200000116cf */
[----:B-1----:R-:W-:Y:S01]  /*7970*/  IMAD.MOV.U32 R2, RZ, RZ, 0x40 ;  /* 0x00000040ff027424 */ /* 0x002fe200078e00ff */
[----:B------:R-:W-:Y:S04]  /*7980*/  LDSM.16.M88.4 R24, [R22+0x8800] ;  /* 0x008800001618783b */ /* 0x000fe80000000200 */
[----:B------:R-:W1:Y:S04]  /*7990*/  LDSM.16.M88.4 R4, [R20+0x2000] ;  /* 0x002000001404783b */ /* 0x000e680000000200 */
[----:B------:R-:W1:Y:S04]  /*79a0*/  LDSM.16.M88.4 R8, [R20] ;  /* 0x000000001408783b */ /* 0x000e680000000200 */
[----:B------:R-:W1:Y:S01]  /*79b0*/  LDSM.16.M88.4 R28, [R22+0x8000] ;  /* 0x00800000161c783b */ /* 0x000e620000000200 */
[C---:B--2---:R-:W-:Y:S03]  /*79c0*/  HMMA.16816.F32.BF16 R192, R12.reuse, R172, RZ ;  /* 0x000000ac0cc0723c */ /* 0x044fe600000418ff */
[----:B------:R-:W0:Y:S05]  /*79d0*/  LDGDEPBAR ;  /* 0x00000000000079af */ /* 0x000e2a0000000000 */
[C---:B---3--:R-:W-:Y:S08]  /*79e0*/  HMMA.16816.F32.BF16 R184, R12.reuse, R32, RZ ;  /* 0x000000200cb8723c */ /* 0x048ff000000418ff */
[C---:B------:R-:W-:Y:S08]  /*79f0*/  HMMA.16816.F32.BF16 R188, R12.reuse, R174, RZ ;  /* 0x000000ae0cbc723c */ /* 0x040ff000000418ff */
[----:B------:R-:W-:Y:S08]  /*7a00*/  HMMA.16816.F32.BF16 R180, R12, R34, RZ ;  /* 0x000000220cb4723c */ /* 0x000ff000000418ff */
[C---:B----4-:R-:W-:Y:S08]  /*7a10*/  HMMA.16816.F32.BF16 R176, R16.reuse, R172, RZ ;  /* 0x000000ac10b0723c */ /* 0x050ff000000418ff */
[C---:B------:R-:W-:Y:S08]  /*7a20*/  HMMA.16816.F32.BF16 R196, R16.reuse, R174, RZ ;  /* 0x000000ae10c4723c */ /* 0x040ff000000418ff */
[----:B------:R-:W-:Y:S01]  /*7a30*/  HMMA.16816.F32.BF16 R12, R16, R32, RZ ;  /* 0x00000020100c723c */ /* 0x000fe200000418ff */
[----:B------:R-:W-:-:S07]  /*7a40*/  ISETP.NE.AND P2, PT, R237, RZ, PT ;  /* 0x000000ffed00720c */ /* 0x000fce0003f45270 */
[----:B------:R-:W-:Y:S01]  /*7a50*/  HMMA.16816.F32.BF16 R16, R16, R34, RZ ;  /* 0x000000221010723c */ /* 0x000fe200000418ff */
[----:B------:R-:W-:-:S05]  /*7a60*/  SEL R2, R2, 0xffffffc0, !P2 ;  /* 0xffffffc002027807 */ /* 0x000fca0005000000 */
[----:B------:R-:W-:Y:S02]  /*7a70*/  IMAD.IADD R3, R2, 0x1, R21 ;  /* 0x0000000102037824 */ /* 0x000fe400078e0215 */
[----:B------:R-:W-:Y:S01]  /*7a80*/  IMAD.IADD R252, R232, 0x1, R2 ;  /* 0x00000001e8fc7824 */ /* 0x000fe200078e0202 */
[C---:B-1----:R-:W-:Y:S08]  /*7a90*/  HMMA.16816.F32.BF16 R32, R4.reuse, R24, R184 ;  /* 0x000000180420723c */ /* 0x042ff000000418b8 */
[----:B------:R-:W-:Y:S08]  /*7aa0*/  HMMA.16816.F32.BF16 R180, R4, R26, R180 ;  /* 0x0000001a04b4723c */ /* 0x000ff000000418b4 */
[----:B------:R-:W-:Y:S01]  /*7ab0*/  HMMA.16816.F32.BF16 R172, R8, R24, R12 ;  /* 0x0000001808ac723c */ /* 0x000fe2000004180c */
[----:B------:R-:W-:Y:S07]  /*7ac0*/  LDSM.16.M88.4 R12, [R252+0x8800] ;  /* 0x00880000fc0c783b */ /* 0x000fee0000000200 */
[C---:B------:R-:W-:Y:S08]  /*7ad0*/  HMMA.16816.F32.BF16 R192, R4.reuse, R28, R192 ;  /* 0x0000001c04c0723c */ /* 0x040ff000000418c0 */
[----:B------:R-:W-:Y:S01]  /*7ae0*/  HMMA.16816.F32.BF16 R184, R4, R30, R188 ;  /* 0x0000001e04b8723c */ /* 0x000fe200000418bc */
[----:B------:R-:W1:Y:S07]  /*7af0*/  LDSM.16.M88.4 R4, [R3+0x2000] ;  /* 0x002000000304783b */ /* 0x000e6e0000000200 */
[C---:B------:R-:W-:Y:S01]  /*7b00*/  HMMA.16816.F32.BF16 R24, R8.reuse, R26, R16 ;  /* 0x0000001a0818723c */ /* 0x040fe20000041810 */
[----:B------:R-:W2:Y:S07]  /*7b10*/  LDSM.16.M88.4 R16, [R252+0x8000] ;  /* 0x00800000fc10783b */ /* 0x000eae0000000200 */
[C---:B------:R-:W-:Y:S08]  /*7b20*/  HMMA.16816.F32.BF16 R176, R8.reuse, R28, R176 ;  /* 0x0000001c08b0723c */ /* 0x040ff000000418b0 */
[----:B------:R-:W-:Y:S01]  /*7b30*/  HMMA.16816.F32.BF16 R28, R8, R30, R196 ;  /* 0x0000001e081c723c */ /* 0x000fe200000418c4 */
[----:B------:R-:W3:Y:S01]  /*7b40*/  LDSM.16.M88.4 R8, [R3] ;  /* 0x000000000308783b */ /* 0x000ee20000000200 */
[----:B------:R-:W-:-:S02]  /*7b50*/  IMAD.IADD R2, R0, 0x1, R3 ;  /* 0x0000000100027824 */ /* 0x000fc400078e0203 */
[----:B------:R-:W-:-:S04]  /*7b60*/  IMAD.IADD R200, R0, 0x1, R252 ;  /* 0x0000000100c87824 */ /* 0x000fc800078e02fc */
[C---:B-1----:R-:W-:Y:S08]  /*7b70*/  HMMA.16816.F32.BF16 R180, R4.reuse, R14, R180 ;  /* 0x0000000e04b4723c */ /* 0x042ff000000418b4 */
[C---:B--2---:R-:W-:Y:S08]  /*7b80*/  HMMA.16816.F32.BF16 R188, R4.reuse, R16, R192 ;  /* 0x0000001004bc723c */ /* 0x044ff000000418c0 */
[----:B------:R-:W-:Y:S08]  /*7b90*/  HMMA.16816.F32.BF16 R192, R4, R12, R32 ;  /* 0x0000000c04c0723c */ /* 0x000ff00000041820 */
[-C--:B---3--:R-:W-:Y:S08]  /*7ba0*/  HMMA.16816.F32.BF16 R32, R8, R18.reuse, R28 ;  /* 0x000000120820723c */ /* 0x088ff0000004181c */
[----:B------:R-:W-:Y:S01]  /*7bb0*/  HMMA.16816.F32.BF16 R184, R4, R18, R184 ;  /* 0x0000001204b8723c */ /* 0x000fe200000418b8 */
[----:B------:R-:W-:Y:S07]  /*7bc0*/  LDSM.16.M88.4 R4, [R2+0x2000] ;  /* 0x002000000204783b */ /* 0x000fee0000000200 */
[C---:B------:R-:W-:Y:S01]  /*7bd0*/  HMMA.16816.F32.BF16 R176, R8.reuse, R16, R176 ;  /* 0x0000001008b0723c */ /* 0x040fe200000418b0 */
[----:B------:R-:W1:Y:S07]  /*7be0*/  LDSM.16.M88.4 R16, [R200+0x8000] ;  /* 0x00800000c810783b */ /* 0x000e6e0000000200 */
[C---:B------:R-:W-:Y:S08]  /*7bf0*/  HMMA.16816.F32.BF16 R28, R8.reuse, R12, R172 ;  /* 0x0000000c081c723c */ /* 0x040ff000000418ac */
[----:B------:R-:W-:Y:S01]  /*7c00*/  HMMA.16816.F32.BF16 R24, R8, R14, R24 ;  /* 0x0000000e0818723c */ /* 0x000fe20000041818 */
[----:B------:R-:W2:Y:S04]  /*7c10*/  LDSM.16.M88.4 R12, [R200+0x8800] ;  /* 0x00880000c80c783b */ /* 0x000ea80000000200 */
[----:B------:R-:W3:Y:S03]  /*7c20*/  LDSM.16.M88.4 R8, [R2] ;  /* 0x000000000208783b */ /* 0x000ee60000000200 */
[C---:B-1----:R-:W-:Y:S08]  /*7c30*/  HMMA.16816.F32.BF16 R188, R4.reuse, R16, R188 ;  /* 0x0000001004bc723c */ /* 0x042ff000000418bc */
[C---:B------:R-:W-:Y:S08]  /*7c40*/  HMMA.16816.F32.BF16 R184, R4.reuse, R18, R184 ;  /* 0x0000001204b8723c */ /* 0x040ff000000418b8 */
[C---:B--2---:R-:W-:Y:S08]  /*7c50*/  HMMA.16816.F32.BF16 R192, R4.reuse, R12, R192 ;  /* 0x0000000c04c0723c */ /* 0x044ff000000418c0 */
[----:B------:R-:W-:Y:S01]  /*7c60*/  HMMA.16816.F32.BF16 R180, R4, R14, R180 ;  /* 0x0000000e04b4723c */ /* 0x000fe200000418b4 */
[----:B------:R-:W-:Y:S07]  /*7c70*/  LDSM.16.M88.4 R4, [R21+0x6000] ;  /* 0x006000001504783b */ /* 0x000fee0000000200 */
[C---:B---3--:R-:W-:Y:S08]  /*7c80*/  HMMA.16816.F32.BF16 R172, R8.reuse, R16, R176 ;  /* 0x0000001008ac723c */ /* 0x048ff000000418b0 */
[C---:B------:R-:W-:Y:S01]  /*7c90*/  HMMA.16816.F32.BF16 R32, R8.reuse, R18, R32 ;  /* 0x000000120820723c */ /* 0x040fe20000041820 */
[----:B------:R-:W1:Y:S07]  /*7ca0*/  LDSM.16.M88.4 R16, [R232+0x9000] ;  /* 0x00900000e810783b */ /* 0x000e6e0000000200 */
[C---:B------:R-:W-:Y:S08]  /*7cb0*/  HMMA.16816.F32.BF16 R28, R8.reuse, R12, R28 ;  /* 0x0000000c081c723c */ /* 0x040ff0000004181c */
[----:B------:R-:W-:Y:S01]  /*7cc0*/  HMMA.16816.F32.BF16 R24, R8, R14, R24 ;  /* 0x0000000e0818723c */ /* 0x000fe20000041818 */
[----:B------:R-:W2:Y:S04]  /*7cd0*/  LDSM.16.M88.4 R12, [R232+0x9800] ;  /* 0x00980000e80c783b */ /* 0x000ea80000000200 */
[----:B------:R-:W3:Y:S03]  /*7ce0*/  LDSM.16.M88.4 R8, [R21+0x4000] ;  /* 0x004000001508783b */ /* 0x000ee60000000200 */
        /* <DEDUP_REMOVED lines=35> */
[----:B------:R-:W3:Y:S04]  /*7f20*/  LDSM.16.M88.4 R8, [R2+0x4000] ;  /* 0x004000000208783b */ /* 0x000ee80000000200 */
[----:B------:R4:W-:Y:S01]  /*7f30*/  STL [R1+0x20], R200 ;  /* 0x000020c801007387 */ /* 0x0009e20000100800 */
[----:B------:R-:W-:Y:S01]  /*7f40*/  LOP3.LUT R0, R219, UR7, R239, 0x96, !PT ;  /* 0x00000007db007c12 */ /* 0x000fe2000f8e96ef */
[----:B------:R-:W-:Y:S01]  /*7f50*/  IMAD.U32 R3, RZ, RZ, UR19 ;  /* 0x00000013ff037e24 */ /* 0x000fe2000f8e00ff */
[----:B------:R-:W-:-:S04]  /*7f60*/  DEPBAR.LE SB0, 0x0 ;  /* 0x000080000000791a */ /* 0x000fc80000000000 */
[C---:B-1----:R-:W-:Y:S08]  /*7f70*/  HMMA.16816.F32.BF16 R192, R4.reuse, R16, R188 ;  /* 0x0000001004c0723c */ /* 0x042ff000000418bc */
[C---:B------:R-:W-:Y:S08]  /*7f80*/  HMMA.16816.F32.BF16 R208, R4.reuse, R18, R184 ;  /* 0x0000001204d0723c */ /* 0x040ff000000418b8 */
[C---:B--2---:R-:W-:Y:S08]  /*7f90*/  HMMA.16816.F32.BF16 R220, R4.reuse, R12, R180 ;  /* 0x0000000c04dc723c */ /* 0x044ff000000418b4 */
[----:B----4-:R-:W-:Y:S01]  /*7fa0*/  HMMA.16816.F32.BF16 R200, R4, R14, R176 ;  /* 0x0000000e04c8723c */ /* 0x010fe200000418b0 */
[----:B------:R-:W-:-:S05]  /*7fb0*/  IMAD.SHL.U32 R6, R207, 0x2, RZ ;  /* 0x00000002cf067824 */ /* 0x000fca00078e00ff */
[----:B------:R-:W-:Y:S02]  /*7fc0*/  LOP3.LUT R6, R6, 0x6, RZ, 0xc0, !PT ;  /* 0x0000000606067812 */ /* 0x000fe400078ec0ff */
[----:B---3--:R-:W-:Y:S01]  /*7fd0*/  HMMA.16816.F32.BF16 R24, R8, R16, R24 ;  /* 0x000000100818723c */ /* 0x008fe20000041818 */
[----:B------:R-:W-:-:S04]  /*7fe0*/  IMAD.WIDE.U32 R4, R0, -0x326172a9, RZ ;  /* 0xcd9e8d5700047825 */ /* 0x000fc800078e00ff */
[----:B------:R-:W-:-:S03]  /*7ff0*/  IMAD R0, R3, 0x20, R6 ;  /* 0x0000002003007824 */ /* 0x000fc600078e0206 */
[----:B------:R-:W-:Y:S01]  /*8000*/  HMMA.16816.F32.BF16 R176, R8, R18, R32 ;  /* 0x0000001208b0723c */ /* 0x000fe20000041820 */
[----:B------:R-:W-:-:S07]  /*8010*/  IMAD.U32 R238, RZ, RZ, UR21 ;  /* 0x00000015ffee7e24 */ /* 0x000fce000f8e00ff */
[----:B------:R-:W-:Y:S01]  /*8020*/  HMMA.16816.F32.BF16 R172, R8, R12, R28 ;  /* 0x0000000c08ac723c */ /* 0x000fe2000004181c */
[----:B------:R-:W-:-:S07]  /*8030*/  IMAD R238, R238, 0x8, R206 ;  /* 0x00000008eeee7824 */ /* 0x000fce00078e02ce */
[----:B------:R-:W-:Y:S01]  /*8040*/  HMMA.16816.F32.BF16 R32, R8, R14, R20 ;  /* 0x0000000e0820723c */ /* 0x000fe20000041814 */
[C---:B------:R-:W-:Y:S02]  /*8050*/  VIADD R8, R0.reuse, 0xffffffc0 ;  /* 0xffffffc000087836 */ /* 0x040fe40000000000 */
[----:B------:R-:W-:Y:S01]  /*8060*/  VIADD R7, R0, 0xffffffc1 ;  /* 0xffffffc100077836 */ /* 0x000fe20000000000 */
[----:B------:R-:W-:Y:S02]  /*8070*/  BAR.SYNC.DEFER_BLOCKING 0x0 ;  /* 0x0000000000007b1d */ /* 0x000fe40000010000 */
[----:B------:R-:W-:Y:S01]  /*8080*/  ISETP.GE.AND P2, PT, R8, R137, PT ;  /* 0x000000890800720c */ /* 0x000fe20003f46270 */
[----:B------:R-:W-:-:S03]  /*8090*/  IMAD.WIDE.U32 R238, R238, -0x326172a9, RZ ;  /* 0xcd9e8d57eeee7825 */ /* 0x000fc600078e00ff */
[----:B------:R-:W-:Y:S01]  /*80a0*/  FSEL R15, R26, -INF , !P2 ;  /* 0xff8000001a0f7808 */ /* 0x000fe20005000000 */
[----:B------:R-:W-:Y:S01]  /*80b0*/  VIADD R2, R218, 0x9e3779b9 ;  /* 0x9e3779b9da027836 */ /* 0x000fe20000000000 */
[-C--:B------:R-:W-:Y:S01]  /*80c0*/  ISETP.GE.AND P2, PT, R7, R137.reuse, PT ;  /* 0x000000890700720c */ /* 0x080fe20003f46270 */
[----:B------:R-:W-:Y:S01]  /*80d0*/  VIADD R6, R0, 0xffffffc8 ;  /* 0xffffffc800067836 */ /* 0x000fe20000000000 */
[----:B------:R-:W-:Y:S02]  /*80e0*/  ISETP.GE.AND P5, PT, R8, R136, PT ;  /* 0x000000880800720c */ /* 0x000fe40003fa6270 */
[C-C-:B------:R-:W-:Y:S02]  /*80f0*/  LOP3.LUT R180, R2.reuse, R238, R5.reuse, 0x96, !PT ;  /* 0x000000ee02b47212 */ /* 0x140fe400078e9605 */
[----:B------:R-:W-:Y:S01]  /*8100*/  LOP3.LUT R182, R2, R228, R5, 0x96, !PT ;  /* 0x000000e402b67212 */ /* 0x000fe200078e9605 */
[----:B------:R-:W-:Y:S01]  /*8110*/  VIADD R2, R218, 0x3c6ef372 ;  /* 0x3c6ef372da027836 */ /* 0x000fe20000000000 */
[----:B------:R-:W-:Y:S01]  /*8120*/  FSEL R14, R27, -INF , !P2 ;  /* 0xff8000001b0e7808 */ /* 0x000fe20005000000 */
[----:B------:R-:W-:Y:S01]  /*8130*/  VIADD R5, R0, 0xffffffc9 ;  /* 0xffffffc900057836 */ /* 0x000fe20000000000 */
[----:B------:R-:W-:-:S02]  /*8140*/  ISETP.GE.AND P2, PT, R6, R137, PT ;  /* 0x000000890600720c */ /* 0x000fc40003f46270 */
[----:B------:R-:W-:Y:S02]  /*8150*/  FSEL R17, R24, -INF , !P5 ;  /* 0xff80000018117808 */ /* 0x000fe40006800000 */
[CC--:B------:R-:W-:Y:S02]  /*8160*/  LOP3.LUT R181, R2.reuse, R4.reuse, R227, 0x96, !PT ;  /* 0x0000000402b57212 */ /* 0x0c0fe400078e96e3 */
[----:B-----5:R-:W-:Y:S01]  /*8170*/  LOP3.LUT R183, R2, R4, R251, 0x96, !PT ;  /* 0x0000000402b77212 */ /* 0x020fe200078e96fb */
[----:B------:R-:W-:Y:S01]  /*8180*/  VIADD R4, R0, 0xffffffd0 ;  /* 0xffffffd000047836 */ /* 0x000fe20000000000 */
[----:B------:R-:W-:Y:S02]  /*8190*/  ISETP.GE.AND P5, PT, R7, R136, PT ;  /* 0x000000880700720c */ /* 0x000fe40003fa6270 */
[----:B------:R-:W-:Y:S02]  /*81a0*/  FSEL R26, R178, -INF , !P2 ;  /* 0xff800000b21a7808 */ /* 0x000fe40005000000 */
[----:B------:R-:W-:-:S02]  /*81b0*/  ISETP.GE.AND P2, PT, R5, R137, PT ;  /* 0x000000890500720c */ /* 0x000fc40003f46270 */
[----:B------:R-:W-:Y:S01]  /*81c0*/  FSEL R16, R25, -INF , !P5 ;  /* 0xff80000019107808 */ /* 0x000fe20006800000 */
[----:B------:R-:W-:Y:S01]  /*81d0*/  VIADD R3, R0, 0xffffffd1 ;  /* 0xffffffd100037836 */ /* 0x000fe20000000000 */
[----:B------:R-:W-:Y:S02]  /*81e0*/  FSEL R25, R179, -INF , !P2 ;  /* 0xff800000b3197808 */ /* 0x000fe40005000000 */
[-C--:B------:R-:W-:Y:S02]  /*81f0*/  ISETP.GE.AND P2, PT, R4, R137.reuse, PT ;  /* 0x000000890400720c */ /* 0x080fe40003f46270 */
[----:B------:R-:W-:Y:S02]  /*8200*/  ISETP.GE.AND P5, PT, R6, R136, PT ;  /* 0x000000880600720c */ /* 0x000fe40003fa6270 */
[----:B------:R-:W-:Y:S02]  /*8210*/  FSEL R24, R174, -INF , !P2 ;  /* 0xff800000ae187808 */ /* 0x000fe40005000000 */
[----:B------:R-:W-:Y:S01]  /*8220*/  ISETP.GE.AND P2, PT, R3, R137, PT ;  /* 0x000000890300720c */ /* 0x000fe20003f46270 */
[----:B------:R-:W-:Y:S01]  /*8230*/  VIADD R2, R0, 0xffffffd8 ;  /* 0xffffffd800027836 */ /* 0x000fe20000000000 */
[----:B------:R-:W-:-:S02]  /*8240*/  FSEL R30, R176, -INF , !P5 ;  /* 0xff800000b01e7808 */ /* 0x000fc40006800000 */
[----:B------:R-:W-:Y:S02]  /*8250*/  FSEL R23, R175, -INF , !P2 ;  /* 0xff800000af177808 */ /* 0x000fe40005000000 */
[----:B------:R-:W-:Y:S02]  /*8260*/  ISETP.GE.AND P5, PT, R5, R136, PT ;  /* 0x000000880500720c */ /* 0x000fe40003fa6270 */
[----:B------:R-:W-:Y:S01]  /*8270*/  ISETP.GE.AND P2, PT, R8, R138, PT ;  /* 0x0000008a0800720c */ /* 0x000fe20003f46270 */
[----:B------:R-:W-:Y:S01]  /*8280*/  VIADD R0, R0, 0xffffffd9 ;  /* 0xffffffd900007836 */ /* 0x000fe20000000000 */
[----:B------:R-:W-:Y:S02]  /*8290*/  FSEL R29, R177, -INF , !P5 ;  /* 0xff800000b11d7808 */ /* 0x000fe40006800000 */
[----:B------:R-:W-:Y:S02]  /*82a0*/  FSEL R22, R192, -INF , !P2 ;  /* 0xff800000c0167808 */ /* 0x000fe40005000000 */
[----:B------:R-:W-:-:S02]  /*82b0*/  ISETP.GE.AND P5, PT, R4, R136, PT ;  /* 0x000000880400720c */ /* 0x000fc40003fa6270 */
[-C--:B------:R-:W-:Y:S02]  /*82c0*/  ISETP.GE.AND P2, PT, R2, R136.reuse, PT ;  /* 0x000000880200720c */ /* 0x080fe40003f46270 */
[----:B------:R-:W-:Y:S02]  /*82d0*/  FSEL R28, R172, -INF , !P5 ;  /* 0xff800000ac1c7808 */ /* 0x000fe40006800000 */
[----:B------:R-:W-:Y:S02]  /*82e0*/  FSEL R21, R32, -INF , !P2 ;  /* 0xff80000020157808 */ /* 0x000fe40005000000 */
[-C--:B------:R-:W-:Y:S02]  /*82f0*/  ISETP.GE.AND P5, PT, R3, R136.reuse, PT ;  /* 0x000000880300720c */ /* 0x080fe40003fa6270 */
[----:B------:R-:W-:Y:S02]  /*8300*/  ISETP.GE.AND P2, PT, R0, R136, PT ;  /* 0x000000880000720c */ /* 0x000fe40003f46270 */
[----:B------:R-:W-:-:S02]  /*8310*/  FSEL R27, R173, -INF , !P5 ;  /* 0xff800000ad1b7808 */ /* 0x000fc40006800000 */
[----:B------:R-:W-:Y:S02]  /*8320*/  FSEL R20, R33, -INF , !P2 ;  /* 0xff80000021147808 */ /* 0x000fe40005000000 */
[----:B------:R-:W-:Y:S02]  /*8330*/  ISETP.GE.AND P5, PT, R2, R137, PT ;  /* 0x000000890200720c */ /* 0x000fe40003fa6270 */
[----:B------:R-:W-:Y:S01]  /*8340*/  ISETP.GE.AND P2, PT, R8, R139, PT ;  /* 0x0000008b0800720c */ /* 0x000fe20003f46270 */
[----:B------:R-:W-:Y:S01]  /*8350*/  UISETP.GE.U32.AND UP1, UPT, UR19, 0x3, UPT ;  /* 0x000000031300788c */ /* 0x000fe2000bf26070 */
[----:B------:R-:W-:Y:S02]  /*8360*/  FMNMX3.FTZ R9, R135, R17, R16, !PT ;  /* 0x0000001187097276 */ /* 0x000fe40007810010 */
[----:B------:R-:W-:Y:S02]  /*8370*/  FMNMX3.FTZ R8, R134, R15, R14, !PT ;  /* 0x0000000f86087276 */ /* 0x000fe4000781000e */
[----:B------:R-:W-:-:S02]  /*8380*/  FSEL R19, R34, -INF , !P5 ;  /* 0xff80000022137808 */ /* 0x000fc40006800000 */
[----:B------:R-:W-:Y:S02]  /*8390*/  ISETP.GE.AND P5, PT, R0, R137, PT ;  /* 0x000000890000720c */ /* 0x000fe40003fa6270 */
[----:B------:R-:W-:Y:S02]  /*83a0*/  FMNMX3.FTZ R9, R9, R30, R29, !PT ;  /* 0x0000001e09097276 */ /* 0x000fe4000781001d */
[----:B------:R-:W-:Y:S02]  /*83b0*/  FMNMX3.FTZ R8, R8, R26, R25, !PT ;  /* 0x0000001a08087276 */ /* 0x000fe40007810019 */
[----:B------:R-:W-:Y:S02]  /*83c0*/  FSEL R18, R35, -INF , !P5 ;  /* 0xff80000023127808 */ /* 0x000fe40006800000 */
[----:B------:R-:W-:Y:S02]  /*83d0*/  FMNMX3.FTZ R9, R9, R28, R27, !PT ;  /* 0x0000001c09097276 */ /* 0x000fe4000781001b */
[----:B------:R-:W-:-:S02]  /*83e0*/  FMNMX3.FTZ R8, R8, R24, R23, !PT ;  /* 0x0000001808087276 */ /* 0x000fc40007810017 */
[----:B------:R-:W-:Y:S02]  /*83f0*/  FSEL R31, R194, -INF , !P2 ;  /* 0xff800000c21f7808 */ /* 0x000fe40005000000 */
[----:B------:R-:W-:Y:S02]  /*8400*/  ISETP.GE.AND P5, PT, R7, R138, PT ;  /* 0x0000008a0700720c */ /* 0x000fe40003fa6270 */
[----:B------:R-:W-:Y:S02]  /*8410*/  FMNMX3.FTZ R13, R9, R21, R20, !PT ;  /* 0x00000015090d7276 */ /* 0x000fe40007810014 */
[----:B------:R-:W-:Y:S01]  /*8420*/  FMNMX3.FTZ R12, R8, R19, R18, !PT ;  /* 0x00000013080c7276 */ /* 0x000fe20007810012 */
[----:B------:R-:W-:Y:S08]  /*8430*/  BRA.U !UP1, `(.L_x_1358) ;  /* 0x0000000109b07547 */ /* 0x000ff0000b800000 */
[----:B------:R-:W2:Y:S04]  /*8440*/  LDL R248, [R1+0x44] ;  /* 0x0000440001f87983 */ /* 0x000ea80000100800 */
[----:B------:R-:W3:Y:S01]  /*8450*/  LDL R236, [R1+0x40] ;  /* 0x0000400001ec7983 */ /* 0x000ee20000100800 */
[----:B------:R-:W-:-:S04]  /*8460*/  UIADD3 UR13, UPT, UPT, UR19, -0x3, URZ ;  /* 0xfffffffd130d7890 */ /* 0x000fc8000fffe0ff */
[----:B------:R-:W-:-:S04]  /*8470*/  UIMAD.WIDE.U32 UR16, UR13, UR10, URZ ;  /* 0x0000000a0d1072a5 */ /* 0x000fc8000f8e00ff */
[----:B------:R-:W-:Y:S02]  /*8480*/  USHF.L.U32 UR7, UR16, 0x5, URZ ;  /* 0x0000000510077899 */ /* 0x000fe400080006ff */
[----:B------:R-:W-:-:S04]  /*8490*/  UIMAD UR13, UR13, UR11, UR17 ;  /* 0x0000000b0d0d72a4 */ /* 0x000fc8000f8e0211 */
[----:B------:R-:W-:Y:S01]  /*84a0*/  USHF.L.U64.HI UR13, UR16, 0x5, UR13 ;  /* 0x00000005100d7899 */ /* 0x000fe2000801020d */
[----:B------:R-:W-:Y:S01]  /*84b0*/  IMAD.U32 R8, RZ, RZ, UR7 ;  /* 0x00000007ff087e24 */ /* 0x000fe2000f8e00ff */
[----:B------:R-:W-:Y:S01]  /*84c0*/  ULEA UR16, UP0, UR10, UR7, 0x4 ;  /* 0x000000070a107291 */ /* 0x000fe2000f8020ff */
[----:B------:R-:W-:-:S03]  /*84d0*/  IMAD.U32 R10, RZ, RZ, UR7 ;  /* 0x00000007ff0a7e24 */ /* 0x000fc6000f8e00ff */
[----:B------:R-:W-:Y:S02]  /*84e0*/  IMAD.U32 R9, RZ, RZ, UR13 ;  /* 0x0000000dff097e24 */ /* 0x000fe4000f8e00ff */
[----:B------:R-:W-:Y:S01]  /*84f0*/  IMAD.U32 R32, RZ, RZ, UR16 ;  /* 0x00000010ff207e24 */ /* 0x000fe2000f8e00ff */
[----:B--2---:R-:W-:-:S04]  /*8500*/  @!P4 LEA R8, P2, R8, R248, 0x1 ;  /* 0x000000f80808c211 */ /* 0x004fc800078408ff */
[C---:B---3--:R-:W-:Y:S02]  /*8510*/  @!P4 LEA.HI.X R9, R10.reuse, R236, R9, 0x1, P2 ;  /* 0x000000ec0a09c211 */ /* 0x048fe400010f0c09 */
[----:B------:R-:W-:-:S03]  /*8520*/  @!P3 LEA R10, P2, R10, R248, 0x1 ;  /* 0x000000f80a0ab211 */ /* 0x000fc600078408ff */
[----:B------:R-:W-:Y:S01]  /*8530*/  @!PT LDS RZ, [RZ] ;  /* 0x00000000fffff984 */ /* 0x000fe20000000800 */
[----:B------:R-:W-:Y:S01]  /*8540*/  @!PT LDS RZ, [RZ] ;  /* 0x00000000fffff984 */ /* 0x000fe20000000800 */
[----:B------:R-:W-:Y:S01]  /*8550*/  @!PT LDS RZ, [RZ] ;  /* 0x00000000fffff984 */ /* 0x000fe20000000800 */
[----:B------:R1:W-:Y:S04]  /*8560*/  @!P4 LDGSTS.E.BYPASS.LTC128B.128 [R214+0x8000], desc[UR22][R8.64] ;  /* 0x0800000008d6cfae */ /* 0x0003e8000b981a16 */
[----:B------:R2:W-:Y:S01]  /*8570*/  @P4 STS.128 [R214+0x8000], RZ ;  /* 0x008000ffd6004388 */ /* 0x0005e20000000c00 */
[----:B-1----:R-:W-:Y:S01]  /*8580*/  IMAD.U32 R9, RZ, RZ, UR7 ;  /* 0x00000007ff097e24 */ /* 0x002fe2000f8e00ff */
[----:B------:R-:W-:Y:S01]  /*8590*/  MOV R8, UR13 ;  /* 0x0000000d00087c02 */ /* 0x000fe20008000f00 */
[----:B------:R-:W-:-:S03]  /*85a0*/  ULEA.HI.X UR13, UR10, UR13, UR11, 0x4, UP0 ;  /* 0x0000000d0a0d7291 */ /* 0x000fc600080f240b */
[----:B------:R-:W-:Y:S01]  /*85b0*/  @!P3 LEA.HI.X R11, R9, R236, R8, 0x1, P2 ;  /* 0x000000ec090bb211 */ /* 0x000fe200010f0c08 */
[----:B------:R-:W-:Y:S02]  /*85c0*/  IMAD.U32 R8, RZ, RZ, UR16 ;  /* 0x00000010ff087e24 */ /* 0x000fe4000f8e00ff */
[----:B------:R-:W-:Y:S02]  /*85d0*/  MOV R9, UR13 ;  /* 0x0000000d00097c02 */ /* 0x000fe40008000f00 */
[----:B------:R-:W-:Y:S01]  /*85e0*/  @!PT LDS RZ, [RZ] ;  /* 0x00000000fffff984 */ /* 0x000fe20000000800 */
[----:B------:R-:W-:Y:S01]  /*85f0*/  @!PT LDS RZ, [RZ] ;  /* 0x00000000fffff984 */ /* 0x000fe20000000800 */
[----:B------:R-:W-:Y:S01]  /*8600*/  @!PT LDS RZ, [RZ] ;  /* 0x00000000fffff984 */ /* 0x000fe20000000800 */
[----:B------:R2:W-:Y:S01]  /*8610*/  @!P3 LDGSTS.E.BYPASS.LTC128B.128 [R214+0x9000], desc[UR22][R10.64+0x80] ;  /* 0x090000800ad6bfae */ /* 0x0005e2000b981a16 */
[----:B------:R-:W-:-:S03]  /*8620*/  LEA R8, P2, R8, R248, 0x1 ;  /* 0x000000f808087211 */ /* 0x000fc600078408ff */
[----:B------:R2:W-:Y:S01]  /*8630*/  @P3 STS.128 [R214+0x9000], RZ ;  /* 0x009000ffd6003388 */ /* 0x0005e20000000c00 */
        /* <DEDUP_REMOVED lines=12> */
.L_x_1358:
[----:B------:R-:W3:Y:S04]  /*8700*/  LDL.64 R176, [R1+0x88] ;  /* 0x0000880001b07983 */ /* 0x000ee80000100a00 */
[----:B------:R-:W4:Y:S01]  /*8710*/  LDL.64 R174, [R1+0x90] ;  /* 0x0000900001ae7983 */ /* 0x000f220000100a00 */
[----:B------:R-:W-:Y:S01]  /*8720*/  IMAD.WIDE.U32 R32, R180, -0x2daee0ad, RZ ;  /* 0xd2511f53b4207825 */ /* 0x000fe200078e00ff */
[----:B------:R-:W-:Y:S02]  /*8730*/  ISETP.GE.AND P2, PT, R7, R139, PT ;  /* 0x0000008b0700720c */ /* 0x000fe40003f46270 */
[----:B------:R-:W1:Y:S01]  /*8740*/  SHFL.BFLY PT, R35, R12, 0x2, 0x1f ;  /* 0x0c401f000c237f89 */ /* 0x000e6200000e0000 */
[----:B------:R-:W-:Y:S01]  /*8750*/  IMAD.WIDE.U32 R172, R181, -0x2daee0ad, RZ ;  /* 0xd2511f53b5ac7825 */ /* 0x000fe200078e00ff */
[----:B------:R-:W-:-:S02]  /*8760*/  FSEL R181, R195, -INF , !P2 ;  /* 0xff800000c3b57808 */ /* 0x000fc40005000000 */
[----:B------:R-:W2:Y:S01]  /*8770*/  SHFL.BFLY PT, R34, R13, 0x2, 0x1f ;  /* 0x0c401f000d227f89 */ /* 0x000ea200000e0000 */
[----:B------:R-:W-:Y:S01]  /*8780*/  IMAD.WIDE.U32 R184, R183, -0x2daee0ad, RZ ;  /* 0xd2511f53b7b87825 */ /* 0x000fe200078e00ff */
[----:B------:R-:W-:Y:S02]  /*8790*/  LOP3.LUT R190, R216, R32, R173, 0x96, !PT ;  /* 0x00000020d8be7212 */ /* 0x000fe400078e96ad */
[-C--:B------:R-:W-:Y:S01]  /*87a0*/  ISETP.GE.AND P2, PT, R6, R139.reuse, PT ;  /* 0x0000008b0600720c */ /* 0x080fe20003f46270 */
[----:B------:R2:W-:Y:S03]  /*87b0*/  STL.64 [R1+0xa8], R136 ;  /* 0x0000a88801007387 */ /* 0x0005e60000100a00 */
[----:B------:R-:W-:Y:S02]  /*87c0*/  FSEL R183, R210, -INF , !P2 ;  /* 0xff800000d2b77808 */ /* 0x000fe40005000000 */
[----:B------:R-:W-:-:S02]  /*87d0*/  ISETP.GE.AND P2, PT, R5, R139, PT ;  /* 0x0000008b0500720c */ /* 0x000fc40003f46270 */
[----:B---3--:R-:W-:Y:S01]  /*87e0*/  LOP3.LUT R191, R217, R176, R33, 0x96, !PT ;  /* 0x000000b0d9bf7212 */ /* 0x008fe200078e9621 */
[----:B------:R-:W-:Y:S01]  /*87f0*/  IMAD.WIDE.U32 R32, R182, -0x2daee0ad, RZ ;  /* 0xd2511f53b6207825 */ /* 0x000fe200078e00ff */
[----:B------:R-:W-:Y:S02]  /*8800*/  FSEL R182, R211, -INF , !P2 ;  /* 0xff800000d3b67808 */ /* 0x000fe40005000000 */
[----:B----4-:R-:W-:Y:S02]  /*8810*/  FSEL R175, R193, -INF , !P5 ;  /* 0xff800000c1af7808 */ /* 0x010fe40006800000 */
[----:B------:R-:W-:Y:S02]  /*8820*/  LOP3.LUT R196, R216, R32, R185, 0x96, !PT ;  /* 0x00000020d8c47212 */ /* 0x000fe400078e96b9 */
[----:B------:R-:W-:Y:S02]  /*8830*/  ISETP.GE.AND P5, PT, R6, R138, PT ;  /* 0x0000008a0600720c */ /* 0x000fe40003fa6270 */
[----:B-1----:R-:W-:Y:S01]  /*8840*/  FMNMX.FTZ R32, R12, R35, !PT ;  /* 0x000000230c207209 */ /* 0x002fe20007810000 */
[----:B--2---:R-:W-:Y:S01]  /*8850*/  IMAD.WIDE.U32 R136, R196, -0x326172a9, RZ ;  /* 0xcd9e8d57c4887825 */ /* 0x004fe200078e00ff */
[----:B------:R-:W-:-:S02]  /*8860*/  FSEL R179, R208, -INF , !P5 ;  /* 0xff800000d0b37808 */ /* 0x000fc40006800000 */
[----:B------:R-:W-:Y:S02]  /*8870*/  ISETP.GE.AND P5, PT, R5, R138, PT ;  /* 0x0000008a0500720c */ /* 0x000fe40003fa6270 */
[----:B------:R-:W1:Y:S01]  /*8880*/  SHFL.BFLY PT, R5, R32, 0x1, 0x1f ;  /* 0x0c201f0020057f89 */ /* 0x000e6200000e0000 */
[----:B------:R-:W-:Y:S02]  /*8890*/  LOP3.LUT R197, R217, R174, R33, 0x96, !PT ;  /* 0x000000aed9c57212 */ /* 0x000fe400078e9621 */
[----:B------:R-:W-:Y:S02]  /*88a0*/  FMNMX.FTZ R33, R13, R34, !PT ;  /* 0x000000220d217209 */ /* 0x000fe40007810000 */
[----:B------:R-:W-:Y:S01]  /*88b0*/  FSEL R177, R209, -INF , !P5 ;  /* 0xff800000d1b17808 */ /* 0x000fe20006800000 */
[----:B------:R-:W-:Y:S01]  /*88c0*/  IMAD.WIDE.U32 R208, R190, -0x326172a9, RZ ;  /* 0xcd9e8d57bed07825 */ /* 0x000fe200078e00ff */
[C---:B------:R-:W-:Y:S01]  /*88d0*/  ISETP.GE.AND P5, PT, R4.reuse, R138, PT ;  /* 0x0000008a0400720c */ /* 0x040fe20003fa6270 */
[----:B------:R-:W2:Y:S01]  /*88e0*/  SHFL.BFLY PT, R34, R33, 0x1, 0x1f ;  /* 0x0c201f0021227f89 */ /* 0x000ea200000e0000 */
[----:B------:R-:W-:-:S02]  /*88f0*/  ISETP.GE.AND P2, PT, R4, R139, PT ;  /* 0x0000008b0400720c */ /* 0x000fc40003f46270 */
[----:B------:R-:W-:Y:S02]  /*8900*/  FSEL R174, R220, -INF , !P5 ;  /* 0xff800000dcae7808 */ /* 0x000fe40006800000 */
[----:B------:R-:W-:Y:S02]  /*8910*/  FSEL R180, R222, -INF , !P2 ;  /* 0xff800000deb47808 */ /* 0x000fe40005000000 */
[C---:B------:R-:W-:Y:S02]  /*8920*/  ISETP.GE.AND P5, PT, R3.reuse, R138, PT ;  /* 0x0000008a0300720c */ /* 0x040fe40003fa6270 */
[----:B------:R-:W-:Y:S02]  /*8930*/  ISETP.GE.AND P2, PT, R3, R139, PT ;  /* 0x0000008b0300720c */ /* 0x000fe40003f46270 */
[----:B------:R-:W-:Y:S02]  /*8940*/  FSEL R173, R221, -INF , !P5 ;  /* 0xff800000ddad7808 */ /* 0x000fe40006800000 */
[----:B------:R-:W-:-:S02]  /*8950*/  FSEL R178, R223, -INF , !P2 ;  /* 0xff800000dfb27808 */ /* 0x000fc40005000000 */
[CC--:B------:R-:W-:Y:S02]  /*8960*/  ISETP.GE.AND P5, PT, R2.reuse, R138.reuse, PT ;  /* 0x0000008a0200720c */ /* 0x0c0fe40003fa6270 */
[-C--:B------:R-:W-:Y:S02]  /*8970*/  ISETP.GE.AND P2, PT, R2, R139.reuse, PT ;  /* 0x0000008b0200720c */ /* 0x080fe40003f46270 */
[----:B------:R-:W-:Y:S02]  /*8980*/  FSEL R35, R200, -INF , !P5 ;  /* 0xff800000c8237808 */ /* 0x000fe40006800000 */
[----:B------:R-:W-:Y:S02]  /*8990*/  FSEL R176, R202, -INF , !P2 ;  /* 0xff800000cab07808 */ /* 0x000fe40005000000 */
[C---:B------:R-:W-:Y:S02]  /*89a0*/  ISETP.GE.AND P5, PT, R0.reuse, R138, PT ;  /* 0x0000008a0000720c */ /* 0x040fe40003fa6270 */
[----:B------:R-:W-:-:S02]  /*89b0*/  ISETP.GE.AND P2, PT, R0, R139, PT ;  /* 0x0000008b0000720c */ /* 0x000fc40003f46270 */
[----:B------:R-:W-:Y:S02]  /*89c0*/  FMNMX3.FTZ R0, R133, R22, R175, !PT ;  /* 0x0000001685007276 */ /* 0x000fe400078100af */
[----:B-1----:R-:W-:Y:S02]  /*89d0*/  FMNMX.FTZ R235, R32, R5, !PT ;  /* 0x0000000520eb7209 */ /* 0x002fe40007810000 */
[----:B------:R-:W-:Y:S02]  /*89e0*/  FMNMX3.FTZ R5, R0, R179, R177, !PT ;  /* 0x000000b300057276 */ /* 0x000fe400078100b1 */
[----:B------:R-:W-:Y:S02]  /*89f0*/  FMNMX3.FTZ R0, R132, R31, R181, !PT ;  /* 0x0000001f84007276 */ /* 0x000fe400078100b5 */
[----:B--2---:R-:W-:Y:S02]  /*8a00*/  FMNMX.FTZ R234, R33, R34, !PT ;  /* 0x0000002221ea7209 */ /* 0x004fe40007810000 */
[----:B------:R-:W-:-:S02]  /*8a10*/  FMNMX3.FTZ R0, R0, R183, R182, !PT ;  /* 0x000000b700007276 */ /* 0x000fc400078100b6 */
[----:B------:R-:W-:Y:S01]  /*8a20*/  FSEL R34, R203, -INF , !P2 ;  /* 0xff800000cb227808 */ /* 0x000fe20005000000 */
[----:B------:R-:W-:Y:S01]  /*8a30*/  FMUL.FTZ R4, R234, UR4 ;  /* 0x00000004ea047c20 */ /* 0x000fe20008410000 */
[----:B------:R-:W-:Y:S02]  /*8a40*/  FMNMX3.FTZ R0, R0, R180, R178, !PT ;  /* 0x000000b400007276 */ /* 0x000fe400078100b2 */
[----:B------:R-:W-:Y:S02]  /*8a50*/  FSEL R33, R201, -INF , !P5 ;  /* 0xff800000c9217808 */ /* 0x000fe40006800000 */
[----:B------:R-:W-:Y:S02]  /*8a60*/  FMNMX3.FTZ R5, R5, R174, R173, !PT ;  /* 0x000000ae05057276 */ /* 0x000fe400078100ad */
[----:B------:R-:W-:Y:S01]  /*8a70*/  FMNMX3.FTZ R32, R0, R176, R34, !PT ;  /* 0x000000b000207276 */ /* 0x000fe20007810022 */
[----:B------:R-:W-:Y:S01]  /*8a80*/  FMUL.FTZ R0, R235, UR4 ;  /* 0x00000004eb007c20 */ /* 0x000fe20008410000 */
[----:B------:R-:W-:-:S02]  /*8a90*/  FMNMX3.FTZ R5, R5, R35, R33, !PT ;  /* 0x0000002305057276 */ /* 0x000fc40007810021 */
[----:B------:R-:W-:Y:S01]  /*8aa0*/  FSETP.NEU.FTZ.AND P5, PT, R234, -INF , PT ;  /* 0xff800000ea00780b */ /* 0x000fe20003fbd000 */
[----:B------:R-:W1:Y:S01]  /*8ab0*/  SHFL.BFLY PT, R186, R32, 0x2, 0x1f ;  /* 0x0c401f0020ba7f89 */ /* 0x000e6200000e0000 */
[----:B------:R-:W-:Y:S02]  /*8ac0*/  FSETP.NEU.FTZ.AND P2, PT, R235, -INF , PT ;  /* 0xff800000eb00780b */ /* 0x000fe40003f5d000 */
[----:B------:R-:W-:Y:S01]  /*8ad0*/  FSEL R4, R4, RZ, P5 ;  /* 0x000000ff04047208 */ /* 0x000fe20002800000 */
[----:B------:R-:W2:Y:S01]  /*8ae0*/  SHFL.BFLY PT, R185, R5, 0x2, 0x1f ;  /* 0x0c401f0005b97f89 */ /* 0x000ea200000e0000 */
[----:B------:R-:W-:-:S03]  /*8af0*/  FSEL R0, R0, RZ, P2 ;  /* 0x000000ff00007208 */ /* 0x000fc60001000000 */
[--C-:B------:R-:W-:Y:S01]  /*8b00*/  FFMA.FTZ R200, R28, UR4, -R4.reuse ;  /* 0x000000041cc87c23 */ /* 0x100fe20008010804 */
[----:B------:R-:W-:Y:S01]  /*8b10*/  FFMA.FTZ R199, R27, UR4, -R4 ;  /* 0x000000041bc77c23 */ /* 0x000fe20008010804 */
[--C-:B------:R-:W-:Y:S01]  /*8b20*/  FFMA.FTZ R189, R15, UR4, -R0.reuse ;  /* 0x000000040fbd7c23 */ /* 0x100fe20008010800 */
[--C-:B------:R-:W-:Y:S01]  /*8b30*/  FFMA.FTZ R28, R14, UR4, -R0.reuse ;  /* 0x000000040e1c7c23 */ /* 0x100fe20008010800 */
[--C-:B------:R-:W-:Y:S01]  /*8b40*/  FFMA.FTZ R195, R26, UR4, -R0.reuse ;  /* 0x000000041ac37c23 */ /* 0x100fe20008010800 */
[--C-:B------:R-:W-:Y:S01]  /*8b50*/  FFMA.FTZ R194, R25, UR4, -R0.reuse ;  /* 0x0000000419c27c23 */ /* 0x100fe20008010800 */
[--C-:B------:R-:W-:Y:S01]  /*8b60*/  FFMA.FTZ R201, R24, UR4, -R0.reuse ;  /* 0x0000000418c97c23 */ /* 0x100fe20008010800 */
[--C-:B------:R-:W-:Y:S01]  /*8b70*/  FFMA.FTZ R198, R23, UR4, -R0.reuse ;  /* 0x0000000417c67c23 */ /* 0x100fe20008010800 */
[--C-:B------:R-:W-:Y:S01]  /*8b80*/  FFMA.FTZ R221, R19, UR4, -R0.reuse ;  /* 0x0000000413dd7c23 */ /* 0x100fe20008010800 */
[----:B------:R-:W-:Y:S01]  /*8b90*/  FFMA.FTZ R220, R18, UR4, -R0 ;  /* 0x0000000412dc7c23 */ /* 0x000fe20008010800 */
[--C-:B------:R-:W-:Y:S01]  /*8ba0*/  FFMA.FTZ R187, R17, UR4, -R4.reuse ;  /* 0x0000000411bb7c23 */ /* 0x100fe20008010804 */
[--C-:B------:R-:W-:Y:S01]  /*8bb0*/  FFMA.FTZ R188, R16, UR4, -R4.reuse ;  /* 0x0000000410bc7c23 */ /* 0x100fe20008010804 */
[--C-:B------:R-:W-:Y:S01]  /*8bc0*/  FFMA.FTZ R193, R30, UR4, -R4.reuse ;  /* 0x000000041ec17c23 */ /* 0x100fe20008010804 */
[--C-:B------:R-:W-:Y:S01]  /*8bd0*/  FFMA.FTZ R192, R29, UR4, -R4.reuse ;  /* 0x000000041dc07c23 */ /* 0x100fe20008010804 */
[--C-:B------:R-:W-:Y:S01]  /*8be0*/  FFMA.FTZ R216, R21, UR4, -R4.reuse ;  /* 0x0000000415d87c23 */ /* 0x100fe20008010804 */
[----:B------:R-:W-:Y:S01]  /*8bf0*/  FFMA.FTZ R215, R20, UR4, -R4 ;  /* 0x0000000414d77c23 */ /* 0x000fe20008010804 */
[----:B-1----:R-:W-:Y:S01]  /*8c00*/  FMNMX.FTZ R0, R32, R186, !PT ;  /* 0x000000ba20007209 */ /* 0x002fe20007810000 */
[----:B------:R-:W-:Y:S01]  /*8c10*/  IMAD.WIDE.U32 R26, R191, -0x326172a9, RZ ;  /* 0xcd9e8d57bf1a7825 */ /* 0x000fe200078e00ff */
[----:B------:R-:W-:Y:S01]  /*8c20*/  MUFU.EX2 R187, R187 ;  /* 0x000000bb00bb7308 */ /* 0x000fe20000000800 */
[----:B------:R-:W-:-:S02]  /*8c30*/  FSEL R30, R235, RZ, P2 ;  /* 0x000000ffeb1e7208 */ /* 0x000fc40001000000 */
[----:B--2---:R-:W-:Y:S01]  /*8c40*/  FMNMX.FTZ R4, R5, R185, !PT ;  /* 0x000000b905047209 */ /* 0x004fe20007810000 */
[----:B------:R-:W1:Y:S01]  /*8c50*/  SHFL.BFLY PT, R23, R0, 0x1, 0x1f ;  /* 0x0c201f0000177f89 */ /* 0x000e6200000e0000 */
[----:B------:R-:W-:Y:S01]  /*8c60*/  LOP3.LUT R14, R240, R26, R209, 0x96, !PT ;  /* 0x0000001af00e7212 */ /* 0x000fe200078e96d1 */
[----:B------:R-:W2:Y:S01]  /*8c70*/  MUFU.EX2 R243, R188 ;  /* 0x000000bc00f37308 */ /* 0x000ea20000000800 */
[----:B------:R-:W-:Y:S01]  /*8c80*/  LOP3.LUT R5, R231, R226, R27, 0x96, !PT ;  /* 0x000000e2e7057212 */ /* 0x000fe200078e961b */
[----:B------:R-:W3:Y:S02]  /*8c90*/  SHFL.BFLY PT, R26, R4, 0x1, 0x1f ;  /* 0x0c201f00041a7f89 */ /* 0x000ee400000e0000 */
[----:B------:R-:W-:Y:S01]  /*8ca0*/  IMAD.WIDE.U32 R238, R14, -0x2daee0ad, RZ ;  /* 0xd2511f530eee7825 */ /* 0x000fe200078e00ff */
[----:B------:R-:W-:Y:S03]  /*8cb0*/  MUFU.EX2 R248, R192 ;  /* 0x000000c000f87308 */ /* 0x000fe60000000800 */
[----:B------:R-:W-:Y:S01]  /*8cc0*/  IMAD.WIDE.U32 R190, R5, -0x2daee0ad, RZ ;  /* 0xd2511f5305be7825 */ /* 0x000fe200078e00ff */
[----:B------:R-:W-:Y:S04]  /*8cd0*/  MUFU.EX2 R195, R195 ;  /* 0x000000c300c37308 */ /* 0x000fe80000000800 */
[----:B------:R-:W-:Y:S01]  /*8ce0*/  LOP3.LUT R172, R242, R172, R191, 0x96, !PT ;  /* 0x000000acf2ac7212 */ /* 0x000fe200078e96bf */
[----:B------:R-:W-:Y:S01]  /*8cf0*/  MUFU.EX2 R200, R200 ;  /* 0x000000c800c87308 */ /* 0x000fe20000000800 */
[----:B------:R-:W-:-:S02]  /*8d00*/  LOP3.LUT R5, R241, R190, R239, 0x96, !PT ;  /* 0x000000bef1057212 */ /* 0x000fc400078e96ef */
[----:B--2---:R-:W-:Y:S01]  /*8d10*/  F2FP.BF16.F32.PACK_AB R27, R243, R187 ;  /* 0x000000bbf31b723e */ /* 0x004fe200000010ff */
[----:B------:R-:W-:Y:S01]  /*8d20*/  IMAD.WIDE.U32 R190, R172, -0x326172a9, RZ ;  /* 0xcd9e8d57acbe7825 */ /* 0x000fe200078e00ff */
[----:B------:R-:W-:Y:S03]  /*8d30*/  MUFU.EX2 R199, R199 ;  /* 0x000000c700c77308 */ /* 0x000fe60000000800 */
[----:B------:R-:W-:Y:S01]  /*8d40*/  IMAD.WIDE.U32 R236, R5, -0x326172a9, RZ ;  /* 0xcd9e8d5705ec7825 */ /* 0x000fe200078e00ff */
[----:B-1----:R-:W-:Y:S01]  /*8d50*/  FMNMX.FTZ R217, R0, R23, !PT ;  /* 0x0000001700d97209 */ /* 0x002fe20007810000 */
[----:B------:R-:W-:Y:S01]  /*8d60*/  MUFU.EX2 R216, R216 ;  /* 0x000000d800d87308 */ /* 0x000fe20000000800 */
[----:B------:R-:W-:Y:S02]  /*8d70*/  FSEL R5, R234, RZ, P5 ;  /* 0x000000ffea057208 */ /* 0x000fe40002800000 */
[----:B------:R-:W-:Y:S01]  /*8d80*/  LOP3.LUT R172, R245, R190, R237, 0x96, !PT ;  /* 0x000000bef5ac7212 */ /* 0x000fe200078e96ed */
[----:B------:R-:W-:Y:S01]  /*8d90*/  MUFU.EX2 R221, R221 ;  /* 0x000000dd00dd7308 */ /* 0x000fe20000000800 */
[----:B---3--:R-:W-:Y:S01]  /*8da0*/  FMNMX.FTZ R244, R4, R26, !PT ;  /* 0x0000001a04f47209 */ /* 0x008fe20007810000 */
[C---:B------:R-:W-:Y:S01]  /*8db0*/  FMUL.FTZ R4, R217.reuse, UR4 ;  /* 0x00000004d9047c20 */ /* 0x040fe20008410000 */
[----:B------:R-:W-:-:S02]  /*8dc0*/  FSETP.NEU.FTZ.AND P2, PT, R217, -INF , PT ;  /* 0xff800000d900780b */ /* 0x000fc40003f5d000 */
[----:B------:R-:W-:Y:S01]  /*8dd0*/  LOP3.LUT R14, R172, 0xff, RZ, 0xc0, !PT ;  /* 0x000000ffac0e7812 */ /* 0x000fe200078ec0ff */
[----:B------:R-:W-:Y:S01]  /*8de0*/  FMUL.FTZ R0, R244, UR4 ;  /* 0x00000004f4007c20 */ /* 0x000fe20008410000 */
[----:B------:R-:W-:Y:S02]  /*8df0*/  FSEL R29, R217, RZ, P2 ;  /* 0x000000ffd91d7208 */ /* 0x000fe40001000000 */
[----:B------:R-:W-:Y:S02]  /*8e00*/  FSEL R4, R4, RZ, P2 ;  /* 0x000000ff04047208 */ /* 0x000fe40001000000 */
[----:B------:R-:W-:Y:S02]  /*8e10*/  ISETP.LE.U32.AND P2, PT, R14, UR12, PT ;  /* 0x0000000c0e007c0c */ /* 0x000fe4000bf43070 */
[----:B------:R-:W-:Y:S01]  /*8e20*/  FSETP.NEU.FTZ.AND P5, PT, R244, -INF , PT ;  /* 0xff800000f400780b */ /* 0x000fe20003fbd000 */
[--C-:B------:R-:W-:Y:S01]  /*8e30*/  FFMA.FTZ R226, R176, UR4, -R4.reuse ;  /* 0x00000004b0e27c23 */ /* 0x100fe20008010804 */
[----:B------:R-:W-:Y:S01]  /*8e40*/  LOP3.LUT R14, R172, 0xffff, RZ, 0xc0, !PT ;  /* 0x0000ffffac0e7812 */ /* 0x000fe200078ec0ff */
[--C-:B------:R-:W-:Y:S01]  /*8e50*/  FFMA.FTZ R31, R31, UR4, -R4.reuse ;  /* 0x000000041f1f7c23 */ /* 0x100fe20008010804 */
[----:B------:R-:W-:Y:S01]  /*8e60*/  FSEL R0, R0, RZ, P5 ;  /* 0x000000ff00007208 */ /* 0x000fe20002800000 */
[----:B------:R-:W-:Y:S01]  /*8e70*/  FFMA.FTZ R183, R183, UR4, -R4 ;  /* 0x00000004b7b77c23 */ /* 0x000fe20008010804 */
[----:B------:R-:W-:Y:S01]  /*8e80*/  SHF.R.U32.HI R14, RZ, 0x8, R14 ;  /* 0x00000008ff0e7819 */ /* 0x000fe2000001160e */
[----:B------:R-:W-:Y:S01]  /*8e90*/  FFMA.FTZ R182, R182, UR4, -R4 ;  /* 0x00000004b6b67c23 */ /* 0x000fe20008010804 */
[----:B------:R-:W-:Y:S01]  /*8ea0*/  LOP3.LUT R185, R246, R208, R191, 0x96, !PT ;  /* 0x000000d0f6b97212 */ /* 0x000fe200078e96bf */
        /* <DEDUP_REMOVED lines=8> */
[----:B------:R-:W-:Y:S01]  /*8f30*/  @!P2 HFMA2.BF16_V2 R202, -RZ.H0_H0, RZ.H0_H0, -R27.H0_H0 ;  /* 0x200000ffffcaa231 */ /* 0x000fe2000034091b */
[----:B------:R-:W-:Y:S01]  /*8f40*/  PRMT R26, R27, 0x7632, R26 ;  /* 0x000076321b1a7816 */ /* 0x000fe2000000001a */
[----:B------:R-:W-:Y:S01]  /*8f50*/  FADD.FTZ R0, R135, -R5 ;  /* 0x8000000587007221 */ /* 0x000fe20000010000 */
[----:B------:R-:W-:Y:S01]  /*8f60*/  LOP3.LUT R5, R14, 0xffff, RZ, 0xc0, !PT ;  /* 0x0000ffff0e057812 */ /* 0x000fe200078ec0ff */
[----:B------:R-:W-:Y:S01]  /*8f70*/  MUFU.EX2 R173, R189 ;  /* 0x000000bd00ad7308 */ /* 0x000fe20000000800 */
[----:B------:R-:W-:Y:S01]  /*8f80*/  PRMT R239, R27, 0x5410, R26 ;  /* 0x000054101bef7816 */ /* 0x000fe2000000001a */
[----:B------:R-:W-:Y:S01]  /*8f90*/  FMUL.FTZ R0, R0, UR4 ;  /* 0x0000000400007c20 */ /* 0x000fe20008410000 */
[----:B------:R-:W-:Y:S01]  /*8fa0*/  @!P2 PRMT R27, R202, 0x5410, RZ ;  /* 0x00005410ca1ba816 */ /* 0x000fe200000000ff */
[----:B------:R-:W1:Y:S01]  /*8fb0*/  MUFU.EX2 R179, R28 ;  /* 0x0000001c00b37308 */ /* 0x000e620000000800 */
[----:B------:R-:W-:Y:S01]  /*8fc0*/  ISETP.LE.U32.AND P2, PT, R5, UR12, PT ;  /* 0x0000000c05007c0c */ /* 0x000fe2000bf43070 */
[----:B------:R-:W-:-:S04]  /*8fd0*/  IMAD.WIDE.U32 R32, R197, -0x326172a9, RZ ;  /* 0xcd9e8d57c5207825 */ /* 0x000fc800078e00ff */
[--C-:B------:R-:W-:Y:S01]  /*8fe0*/  FFMA.FTZ R196, R180, UR4, -R4.reuse ;  /* 0x00000004b4c47c23 */ /* 0x100fe20008010804 */
[----:B------:R2:W3:Y:S01]  /*8ff0*/  MUFU.EX2 R5, R0 ;  /* 0x0000000000057308 */ /* 0x0004e20000000800 */
[--C-:B------:R-:W-:Y:S01]  /*9000*/  FFMA.FTZ R197, R178, UR4, -R4.reuse ;  /* 0x00000004b2c57c23 */ /* 0x100fe20008010804 */
[----:B------:R-:W-:Y:S01]  /*9010*/  FFMA.FTZ R202, R34, UR4, -R4 ;  /* 0x0000000422ca7c23 */ /* 0x000fe20008010804 */
[----:B------:R-:W-:Y:S01]  /*9020*/  LOP3.LUT R23, R231, R250, R33, 0x96, !PT ;  /* 0x000000fae7177212 */ /* 0x000fe200078e9621 */
[----:B------:R-:W-:Y:S01]  /*9030*/  MUFU.EX2 R31, R31 ;  /* 0x0000001f001f7308 */ /* 0x000fe20000000800 */
[----:B------:R-:W-:-:S03]  /*9040*/  LOP3.LUT R14, R240, R32, R137, 0x96, !PT ;  /* 0x00000020f00e7212 */ /* 0x000fc600078e9689 */
[----:B------:R-:W-:-:S04]  /*9050*/  IMAD.WIDE.U32 R174, R23, -0x2daee0ad, RZ ;  /* 0xd2511f5317ae7825 */ /* 0x000fc800078e00ff */
[----:B------:R-:W-:Y:S01]  /*9060*/  @!P2 HFMA2.BF16_V2 R135, -RZ.H0_H0, RZ.H0_H0, -R26.H0_H0 ;  /* 0x200000ffff87a231 */ /* 0x000fe2000034091a */
[----:B-1----:R-:W-:Y:S01]  /*9070*/  F2FP.BF16.F32.PACK_AB R33, R179, R173 ;  /* 0x000000adb321723e */ /* 0x002fe200000010ff */
[----:B------:R-:W-:-:S04]  /*9080*/  IMAD.WIDE.U32 R176, R14, -0x2daee0ad, RZ ;  /* 0xd2511f530eb07825 */ /* 0x000fc800078e00ff */
[----:B------:R-:W-:Y:S01]  /*9090*/  FFMA.FTZ R28, R181, UR4, -R4 ;  /* 0x00000004b51c7c23 */ /* 0x000fe20008010804 */
[----:B--2---:R-:W-:Y:S01]  /*90a0*/  PRMT R0, R172, 0x7632, R0 ;  /* 0x00007632ac007816 */ /* 0x004fe20000000000 */
[----:B------:R-:W-:Y:S01]  /*90b0*/  FADD.FTZ R14, R134, -R30 ;  /* 0x8000001e860e7221 */ /* 0x000fe20000010000 */
[----:B------:R-:W-:Y:S01]  /*90c0*/  @!P2 PRMT R26, R135, 0x5410, RZ ;  /* 0x00005410871aa816 */ /* 0x000fe200000000ff */
[----:B------:R-:W-:Y:S01]  /*90d0*/  FADD.FTZ R4, R132, -R29 ;  /* 0x8000001d84047221 */ /* 0x000fe20000010000 */
[----:B------:R-:W-:Y:S01]  /*90e0*/  LOP3.LUT R0, R0, 0xff, RZ, 0xc0, !PT ;  /* 0x000000ff00007812 */ /* 0x000fe200078ec0ff */
[----:B------:R-:W-:Y:S01]  /*90f0*/  FMUL.FTZ R23, R14, UR4 ;  /* 0x000000040e177c20 */ /* 0x000fe20008410000 */
[----:B------:R-:W-:Y:S01]  /*9100*/  PRMT R135, R33, 0x7632, R135 ;  /* 0x0000763221877816 */ /* 0x000fe20000000087 */
[----:B------:R-:W-:Y:S01]  /*9110*/  FMUL.FTZ R14, R4, UR4 ;  /* 0x00000004040e7c20 */ /* 0x000fe20008410000 */
[----:B------:R-:W-:Y:S01]  /*9120*/  ISETP.LE.U32.AND P2, PT, R0, UR12, PT ;  /* 0x0000000c00007c0c */ /* 0x000fe2000bf43070 */
[----:B------:R-:W-:Y:S01]  /*9130*/  MUFU.EX2 R28, R28 ;  /* 0x0000001c001c7308 */ /* 0x000fe20000000800 */
[----:B------:R-:W-:Y:S01]  /*9140*/  SHF.R.U32.HI R0, RZ, 0x18, R172 ;  /* 0x00000018ff007819 */ /* 0x000fe200000116ac */
[-C--:B---3--:R-:W-:Y:S01]  /*9150*/  FFMA.FTZ R32, R249, R5.reuse, R187 ;  /* 0x00000005f9207223 */ /* 0x088fe200000100bb */
[----:B------:R-:W-:Y:S01]  /*9160*/  PRMT R237, R33, 0x5410, R135 ;  /* 0x0000541021ed7816 */ /* 0x000fe20000000087 */
[-C--:B------:R-:W-:Y:S01]  /*9170*/  FMUL.FTZ R249, R49, R5.reuse ;  /* 0x0000000531f97220 */ /* 0x080fe20000410000 */
[----:B------:R-:W-:Y:S01]  /*9180*/  LOP3.LUT R35, R241, R174, R177, 0x96, !PT ;  /* 0x000000aef1237212 */ /* 0x000fe200078e96b1 */
[-C--:B------:R-:W-:Y:S01]  /*9190*/  FMUL.FTZ R152, R152, R5.reuse ;  /* 0x0000000598987220 */ /* 0x080fe20000410000 */
[----:B------:R1:W2:Y:S01]  /*91a0*/  MUFU.EX2 R174, R193 ;  /* 0x000000c100ae7308 */ /* 0x0002a20000000800 */
[----:B------:R-:W-:Y:S01]  /*91b0*/  PRMT R4, R236, 0x7771, RZ ;  /* 0x00007771ec047816 */ /* 0x000fe200000000ff */
[-C--:B------:R-:W-:Y:S01]  /*91c0*/  FMUL.FTZ R153, R153, R5.reuse ;  /* 0x0000000599997220 */ /* 0x080fe20000410000 */
[-C--:B------:R-:W-:Y:S01]  /*91d0*/  FMUL.FTZ R148, R148, R5.reuse ;  /* 0x0000000594947220 */ /* 0x080fe20000410000 */
[----:B------:R-:W-:Y:S01]  /*91e0*/  FMUL.FTZ R149, R149, R5 ;  /* 0x0000000595957220 */ /* 0x000fe20000410000 */
[----:B------:R-:W-:-:S02]  /*91f0*/  @!P2 HFMA2.BF16_V2 R203, -RZ.H0_H0, RZ.H0_H0, -R33.H0_H0 ;  /* 0x200000ffffcba231 */ /* 0x000fc40000340921 */
[-C--:B------:R-:W-:Y:S01]  /*9200*/  FMUL.FTZ R144, R144, R5.reuse ;  /* 0x0000000590907220 */ /* 0x080fe20000410000 */
[-C--:B------:R-:W-:Y:S01]  /*9210*/  FMUL.FTZ R145, R145, R5.reuse ;  /* 0x0000000591917220 */ /* 0x080fe20000410000 */
[-C--:B------:R-:W-:Y:S01]  /*9220*/  FMUL.FTZ R140, R140, R5.reuse ;  /* 0x000000058c8c7220 */ /* 0x080fe20000410000 */
[-C--:B------:R-:W-:Y:S01]  /*9230*/  FMUL.FTZ R141, R141, R5.reuse ;  /* 0x000000058d8d7220 */ /* 0x080fe20000410000 */
[----:B------:R-:W-:Y:S01]  /*9240*/  @!P2 PRMT R33, R203, 0x5410, RZ ;  /* 0x00005410cb21a816 */ /* 0x000fe200000000ff */
[----:B------:R-:W-:Y:S01]  /*9250*/  FMUL.FTZ R240, R36, R5 ;  /* 0x0000000524f07220 */ /* 0x000fe20000410000 */
[----:B------:R-:W-:Y:S01]  /*9260*/  ISETP.LE.U32.AND P2, PT, R0, UR12, PT ;  /* 0x0000000c00007c0c */ /* 0x000fe2000bf43070 */
[----:B------:R-:W-:Y:S01]  /*9270*/  IMAD.MOV.U32 R0, RZ, RZ, R236 ;  /* 0x000000ffff007224 */ /* 0x000fe200078e00ec */
[----:B------:R-:W-:Y:S01]  /*9280*/  MUFU.EX2 R203, R194 ;  /* 0x000000c200cb7308 */ /* 0x000fe20000000800 */
[----:B-1----:R-:W-:-:S04]  /*9290*/  IMAD.WIDE.U32 R192, R185, -0x2daee0ad, RZ ;  /* 0xd2511f53b9c07825 */ /* 0x002fc800078e00ff */
[-C--:B------:R-:W-:Y:S01]  /*92a0*/  FMUL.FTZ R241, R37, R5.reuse ;  /* 0x0000000525f17220 */ /* 0x080fe20000410000 */
[-C--:B------:R-:W-:Y:S01]  /*92b0*/  FMUL.FTZ R52, R52, R5.reuse ;  /* 0x0000000534347220 */ /* 0x080fe20000410000 */
[----:B------:R-:W-:Y:S01]  /*92c0*/  LOP3.LUT R0, R0, 0xff, RZ, 0xc0, !PT ;  /* 0x000000ff00007812 */ /* 0x000fe200078ec0ff */
[-C--:B------:R-:W-:Y:S01]  /*92d0*/  FMUL.FTZ R53, R53, R5.reuse ;  /* 0x0000000535357220 */ /* 0x080fe20000410000 */
[----:B------:R-:W-:Y:S01]  /*92e0*/  LOP3.LUT R178, R247, R238, R193, 0x96, !PT ;  /* 0x000000eef7b27212 */ /* 0x000fe200078e96c1 */
[-C--:B------:R-:W-:Y:S01]  /*92f0*/  FMUL.FTZ R64, R64, R5.reuse ;  /* 0x0000000540407220 */ /* 0x080fe20000410000 */
[-C--:B------:R-:W-:Y:S01]  /*9300*/  FMUL.FTZ R65, R65, R5.reuse ;  /* 0x0000000541417220 */ /* 0x080fe20000410000 */
[-C--:B------:R-:W-:Y:S01]  /*9310*/  FMUL.FTZ R80, R80, R5.reuse ;  /* 0x0000000550507220 */ /* 0x080fe20000410000 */
[-C--:B------:R-:W-:Y:S01]  /*9320*/  FMUL.FTZ R81, R81, R5.reuse ;  /* 0x0000000551517220 */ /* 0x080fe20000410000 */
[----:B------:R-:W-:Y:S02]  /*9330*/  @!P2 HFMA2.BF16_V2 R206, -RZ.H0_H0, RZ.H0_H0, -R135.H0_H0 ;  /* 0x200000ffffcea231 */ /* 0x000fe40000340987 */
[-C--:B------:R-:W-:Y:S01]  /*9340*/  FMUL.FTZ R84, R84, R5.reuse ;  /* 0x0000000554547220 */ /* 0x080fe20000410000 */
[-C--:B------:R-:W-:Y:S01]  /*9350*/  FMUL.FTZ R85, R85, R5.reuse ;  /* 0x0000000555557220 */ /* 0x080fe20000410000 */
[-C--:B------:R-:W-:Y:S01]  /*9360*/  FMUL.FTZ R96, R96, R5.reuse ;  /* 0x0000000560607220 */ /* 0x080fe20000410000 */
[-C--:B------:R-:W-:Y:S01]  /*9370*/  FMUL.FTZ R97, R97, R5.reuse ;  /* 0x0000000561617220 */ /* 0x080fe20000410000 */
[----:B------:R-:W-:Y:S01]  /*9380*/  @!P2 PRMT R135, R206, 0x5410, RZ ;  /* 0x00005410ce87a816 */ /* 0x000fe200000000ff */
[-C--:B------:R-:W-:Y:S01]  /*9390*/  FMUL.FTZ R101, R101, R5.reuse ;  /* 0x0000000565657220 */ /* 0x080fe20000410000 */
[----:B------:R-:W-:Y:S01]  /*93a0*/  ISETP.LE.U32.AND P2, PT, R0, UR12, PT ;  /* 0x0000000c00007c0c */ /* 0x000fe2000bf43070 */
[-C--:B------:R-:W-:Y:S01]  /*93b0*/  FMUL.FTZ R112, R112, R5.reuse ;  /* 0x0000000570707220 */ /* 0x080fe20000410000 */
[----:B--2---:R-:W-:Y:S01]  /*93c0*/  F2FP.BF16.F32.PACK_AB R0, R248, R174 ;  /* 0x000000aef800723e */ /* 0x004fe200000010ff */
[-C--:B------:R-:W-:Y:S01]  /*93d0*/  FMUL.FTZ R49, R116, R5.reuse ;  /* 0x0000000574317220 */ /* 0x080fe20000410000 */
[-C--:B------:R-:W-:Y:S01]  /*93e0*/  FMUL.FTZ R128, R128, R5.reuse ;  /* 0x0000000580807220 */ /* 0x080fe20000410000 */
[----:B------:R-:W-:Y:S01]  /*93f0*/  FMUL.FTZ R129, R129, R5 ;  /* 0x0000000581817220 */ /* 0x000fe20000410000 */
[----:B------:R-:W-:-:S02]  /*9400*/  PRMT R190, R0, 0x7610, R190 ;  /* 0x0000761000be7816 */ /* 0x000fc400000000be */
[----:B------:R-:W-:Y:S02]  /*9410*/  PRMT R189, R0, 0x7632, R189 ;  /* 0x0000763200bd7816 */ /* 0x000fe400000000bd */
[----:B------:R-:W1:Y:S01]  /*9420*/  MUFU.EX2 R0, R23 ;  /* 0x0000001700007308 */ /* 0x000e620000000800 */
[----:B------:R-:W-:Y:S02]  /*9430*/  LOP3.LUT R34, R242, R184, R175, 0x96, !PT ;  /* 0x000000b8f2227212 */ /* 0x000fe400078e96af */
[----:B------:R-:W-:Y:S01]  /*9440*/  @!P2 HFMA2.BF16_V2 R132, -RZ.H0_H0, RZ.H0_H0, -R190.H0_H0 ;  /* 0x200000ffff84a231 */ /* 0x000fe200003409be */
[----:B------:R-:W-:Y:S01]  /*9450*/  PRMT R231, R190, 0x5410, R189 ;  /* 0x00005410bee77816 */ /* 0x000fe200000000bd */
[----:B------:R-:W-:Y:S03]  /*9460*/  MUFU.EX2 R23, R183 ;  /* 0x000000b700177308 */ /* 0x000fe60000000800 */
[----:B------:R-:W-:-:S02]  /*9470*/  @!P2 PRMT R190, R132, 0x5410, RZ ;  /* 0x0000541084bea816 */ /* 0x000fc400000000ff */
[----:B------:R-:W-:Y:S02]  /*9480*/  ISETP.GT.U32.AND P2, PT, R4, UR12, PT ;  /* 0x0000000c04007c0c */ /* 0x000fe4000bf44070 */
[----:B------:R-:W2:Y:S01]  /*9490*/  MUFU.EX2 R4, R14 ;  /* 0x0000000e00047308 */ /* 0x000ea20000000800 */
[-C--:B-1----:R-:W-:Y:S01]  /*94a0*/  FFMA.FTZ R30, R225, R0.reuse, R173 ;  /* 0x00000000e11e7223 */ /* 0x082fe200000100ad */
[-C--:B------:R-:W-:Y:S02]  /*94b0*/  FMUL.FTZ R242, R38, R0.reuse ;  /* 0x0000000026f27220 */ /* 0x080fe40000410000 */
[----:B------:R-:W1:Y:S01]  /*94c0*/  MUFU.EX2 R14, R182 ;  /* 0x000000b6000e7308 */ /* 0x000e620000000800 */
[-C--:B------:R-:W-:Y:S01]  /*94d0*/  FMUL.FTZ R250, R50, R0.reuse ;  /* 0x0000000032fa7220 */ /* 0x080fe20000410000 */
[-C--:B------:R-:W-:Y:S01]  /*94e0*/  FMUL.FTZ R154, R154, R0.reuse ;  /* 0x000000009a9a7220 */ /* 0x080fe20000410000 */
[-C--:B------:R-:W-:Y:S01]  /*94f0*/  FMUL.FTZ R155, R155, R0.reuse ;  /* 0x000000009b9b7220 */ /* 0x080fe20000410000 */
[-C--:B------:R-:W-:Y:S01]  /*9500*/  FMUL.FTZ R150, R150, R0.reuse ;  /* 0x0000000096967220 */ /* 0x080fe20000410000 */
[-C--:B------:R-:W-:Y:S01]  /*9510*/  FMUL.FTZ R151, R151, R0.reuse ;  /* 0x0000000097977220 */ /* 0x080fe20000410000 */
[----:B------:R-:W-:Y:S01]  /*9520*/  FMUL.FTZ R146, R146, R0 ;  /* 0x0000000092927220 */ /* 0x000fe20000410000 */
[----:B------:R-:W-:-:S02]  /*9530*/  @P2 HFMA2.BF16_V2 R134, -RZ.H0_H0, RZ.H0_H0, -R189.H0_H0 ;  /* 0x200000ffff862231 */ /* 0x000fc400003409bd */
[-C--:B------:R-:W-:Y:S01]  /*9540*/  FMUL.FTZ R147, R147, R0.reuse ;  /* 0x0000000093937220 */ /* 0x080fe20000410000 */
[----:B------:R-:W-:Y:S01]  /*9550*/  FMUL.FTZ R142, R142, R0 ;  /* 0x000000008e8e7220 */ /* 0x000fe20000410000 */
[----:B--2---:R-:W-:Y:S01]  /*9560*/  FFMA.FTZ R29, R233, R4, R31 ;  /* 0x00000004e91d7223 */ /* 0x004fe2000001001f */
[----:B------:R-:W-:Y:S01]  /*9570*/  F2FP.BF16.F32.PACK_AB R31, R28, R31 ;  /* 0x0000001f1c1f723e */ /* 0x000fe200000010ff */
[-C--:B------:R-:W-:Y:S01]  /*9580*/  FMUL.FTZ R143, R143, R0.reuse ;  /* 0x000000008f8f7220 */ /* 0x080fe20000410000 */
[----:B------:R-:W-:Y:S01]  /*9590*/  @P2 PRMT R189, R134, 0x5410, RZ ;  /* 0x0000541086bd2816 */ /* 0x000fe200000000ff */
[----:B------:R-:W-:Y:S01]  /*95a0*/  FADD.FTZ R29, R28, R29 ;  /* 0x0000001d1c1d7221 */ /* 0x000fe20000010000 */
[----:B-1----:R-:W-:Y:S01]  /*95b0*/  F2FP.BF16.F32.PACK_AB R132, R14, R23 ;  /* 0x000000170e84723e */ /* 0x002fe200000010ff */
[-C--:B------:R-:W-:Y:S01]  /*95c0*/  FMUL.FTZ R251, R51, R0.reuse ;  /* 0x0000000033fb7220 */ /* 0x080fe20000410000 */
[-C--:B------:R-:W-:Y:S01]  /*95d0*/  FMUL.FTZ R55, R55, R0.reuse ;  /* 0x0000000037377220 */ /* 0x080fe20000410000 */
[----:B------:R-:W-:Y:S01]  /*95e0*/  FADD.FTZ R28, R23, R29 ;  /* 0x0000001d171c7221 */ /* 0x000fe20000010000 */
[----:B------:R-:W-:Y:S01]  /*95f0*/  FSEL R23, R244, RZ, P5 ;  /* 0x000000fff4177208 */ /* 0x000fe20002800000 */
[-C--:B------:R-:W-:Y:S01]  /*9600*/  FMUL.FTZ R29, R68, R5.reuse ;  /* 0x00000005441d7220 */ /* 0x080fe20000410000 */
[----:B------:R-:W-:Y:S01]  /*9610*/  FMUL.FTZ R68, R69, R5 ;  /* 0x0000000545447220 */ /* 0x000fe20000410000 */
[----:B------:R-:W-:Y:S01]  /*9620*/  FADD.FTZ R223, R14, R28 ;  /* 0x0000001c0edf7221 */ /* 0x000fe20000010000 */
[----:B------:R-:W-:Y:S01]  /*9630*/  PRMT R14, R236, 0x7772, RZ ;  /* 0x00007772ec0e7816 */ /* 0x000fe200000000ff */
[-C--:B------:R-:W-:Y:S01]  /*9640*/  FMUL.FTZ R66, R66, R0.reuse ;  /* 0x0000000042427220 */ /* 0x080fe20000410000 */
[----:B------:R-:W-:Y:S01]  /*9650*/  LOP3.LUT R28, R178, 0xffff, RZ, 0xc0, !PT ;  /* 0x0000ffffb21c7812 */ /* 0x000fe200078ec0ff */
[-C--:B------:R-:W-:Y:S01]  /*9660*/  FMUL.FTZ R67, R67, R0.reuse ;  /* 0x0000000043437220 */ /* 0x080fe20000410000 */
[----:B------:R-:W-:Y:S01]  /*9670*/  ISETP.GT.U32.AND P2, PT, R14, UR12, PT ;  /* 0x0000000c0e007c0c */ /* 0x000fe2000bf44070 */
[-C--:B------:R-:W-:Y:S01]  /*9680*/  FMUL.FTZ R70, R70, R0.reuse ;  /* 0x0000000046467220 */ /* 0x080fe20000410000 */
[----:B------:R-:W-:Y:S01]  /*9690*/  PRMT R14, R236, 0x7773, RZ ;  /* 0x00007773ec0e7816 */ /* 0x000fe200000000ff */
[-C--:B------:R-:W-:Y:S01]  /*96a0*/  FMUL.FTZ R82, R82, R0.reuse ;  /* 0x0000000052527220 */ /* 0x080fe20000410000 */
[----:B------:R-:W-:Y:S01]  /*96b0*/  MOV R69, R29 ;  /* 0x0000001d00457202 */ /* 0x000fe20000000f00 */
[----:B------:R-:W-:Y:S01]  /*96c0*/  FMUL.FTZ R29, R113, R5 ;  /* 0x00000005711d7220 */ /* 0x000fe20000410000 */
[----:B------:R-:W-:Y:S01]  /*96d0*/  ISETP.GT.U32.AND P5, PT, R14, UR12, PT ;  /* 0x0000000c0e007c0c */ /* 0x000fe2000bfa4070 */
[----:B------:R-:W-:Y:S01]  /*96e0*/  MUFU.EX2 R113, R201 ;  /* 0x000000c900717308 */ /* 0x000fe20000000800 */
[----:B------:R-:W-:Y:S01]  /*96f0*/  F2FP.BF16.F32.PACK_AB R14, R203, R195 ;  /* 0x000000c3cb0e723e */ /* 0x000fe200000010ff */
[-C--:B------:R-:W-:Y:S01]  /*9700*/  FMUL.FTZ R83, R83, R0.reuse ;  /* 0x0000000053537220 */ /* 0x080fe20000410000 */
[-C--:B------:R-:W-:Y:S01]  /*9710*/  FMUL.FTZ R86, R86, R0.reuse ;  /* 0x0000000056567220 */ /* 0x080fe20000410000 */
[-C--:B------:R-:W-:Y:S01]  /*9720*/  FMUL.FTZ R87, R87, R0.reuse ;  /* 0x0000000057577220 */ /* 0x080fe20000410000 */
[----:B------:R-:W-:Y:S01]  /*9730*/  PRMT R188, R14, 0x7610, R188 ;  /* 0x000076100ebc7816 */ /* 0x000fe200000000bc */
[-C--:B------:R-:W-:Y:S01]  /*9740*/  FMUL.FTZ R98, R98, R0.reuse ;  /* 0x0000000062627220 */ /* 0x080fe20000410000 */
[----:B------:R-:W-:Y:S01]  /*9750*/  PRMT R187, R14, 0x7632, R187 ;  /* 0x000076320ebb7816 */ /* 0x000fe200000000bb */
[----:B------:R-:W-:Y:S01]  /*9760*/  FMUL.FTZ R99, R99, R0 ;  /* 0x0000000063637220 */ /* 0x000fe20000410000 */
[----:B------:R-:W-:Y:S01]  /*9770*/  SHF.R.U32.HI R14, RZ, 0x8, R28 ;  /* 0x00000008ff0e7819 */ /* 0x000fe2000001161c */
[----:B------:R-:W-:Y:S01]  /*9780*/  @P2 HFMA2.BF16_V2 R210, -RZ.H0_H0, RZ.H0_H0, -R188.H0_H0 ;  /* 0x200000ffffd22231 */ /* 0x000fe200003409bc */
[----:B------:R-:W-:Y:S01]  /*9790*/  PRMT R225, R188, 0x5410, R187 ;  /* 0x00005410bce17816 */ /* 0x000fe200000000bb */
[----:B------:R-:W-:Y:S01]  /*97a0*/  @P5 HFMA2.BF16_V2 R211, -RZ.H0_H0, RZ.H0_H0, -R187.H0_H0 ;  /* 0x200000ffffd35231 */ /* 0x000fe200003409bb */
[----:B------:R-:W-:Y:S01]  /*97b0*/  LOP3.LUT R14, R14, 0xffff, RZ, 0xc0, !PT ;  /* 0x0000ffff0e0e7812 */ /* 0x000fe200078ec0ff */
[----:B------:R-:W-:Y:S01]  /*97c0*/  IMAD.MOV.U32 R28, RZ, RZ, R243 ;  /* 0x000000ffff1c7224 */ /* 0x000fe200078e00f3 */
[----:B------:R-:W-:Y:S01]  /*97d0*/  @P2 PRMT R188, R210, 0x5410, RZ ;  /* 0x00005410d2bc2816 */ /* 0x000fe200000000ff */
[----:B------:R-:W-:Y:S01]  /*97e0*/  IMAD.MOV.U32 R210, RZ, RZ, R248 ;  /* 0x000000ffffd27224 */ /* 0x000fe200078e00f8 */
[----:B------:R-:W-:Y:S01]  /*97f0*/  ISETP.LE.U32.AND P2, PT, R14, UR12, PT ;  /* 0x0000000c0e007c0c */ /* 0x000fe2000bf43070 */
[-C--:B------:R-:W-:Y:S01]  /*9800*/  FMUL.FTZ R248, R48, R5.reuse ;  /* 0x0000000530f87220 */ /* 0x080fe20000410000 */
[----:B------:R-:W-:Y:S01]  /*9810*/  LOP3.LUT R14, R178, 0xff, RZ, 0xc0, !PT ;  /* 0x000000ffb20e7812 */ /* 0x000fe200078ec0ff */
[-C--:B------:R-:W-:Y:S01]  /*9820*/  FMUL.FTZ R48, R117, R5.reuse ;  /* 0x0000000575307220 */ /* 0x080fe20000410000 */
[----:B------:R-:W-:Y:S01]  /*9830*/  @P5 PRMT R187, R211, 0x5410, RZ ;  /* 0x00005410d3bb5816 */ /* 0x000fe200000000ff */
[----:B------:R-:W-:Y:S01]  /*9840*/  FMUL.FTZ R211, R100, R5 ;  /* 0x0000000564d37220 */ /* 0x000fe20000410000 */
[----:B------:R-:W-:Y:S01]  /*9850*/  ISETP.LE.U32.AND P5, PT, R14, UR12, PT ;  /* 0x0000000c0e007c0c */ /* 0x000fe2000bfa3070 */
[----:B------:R1:W2:Y:S01]  /*9860*/  MUFU.EX2 R100, R198 ;  /* 0x000000c600647308 */ /* 0x0002a20000000800 */
[----:B------:R-:W-:Y:S01]  /*9870*/  F2FP.BF16.F32.PACK_AB R5, R199, R200 ;  /* 0x000000c8c705723e */ /* 0x000fe200000010ff */
[-C--:B------:R-:W-:Y:S01]  /*9880*/  FMUL.FTZ R243, R39, R0.reuse ;  /* 0x0000000027f37220 */ /* 0x080fe20000410000 */
[----:B------:R-:W-:Y:S01]  /*9890*/  PRMT R14, R178, 0x7632, R14 ;  /* 0x00007632b20e7816 */ /* 0x000fe2000000000e */
[-C--:B------:R-:W-:Y:S01]  /*98a0*/  FMUL.FTZ R116, R103, R0.reuse ;  /* 0x0000000067747220 */ /* 0x080fe20000410000 */
[C---:B------:R-:W-:Y:S01]  /*98b0*/  PRMT R186, R5.reuse, 0x7610, R186 ;  /* 0x0000761005ba7816 */ /* 0x040fe200000000ba */
[-C--:B------:R-:W-:Y:S01]  /*98c0*/  FMUL.FTZ R233, R114, R0.reuse ;  /* 0x0000000072e97220 */ /* 0x080fe20000410000 */
[----:B------:R-:W-:Y:S01]  /*98d0*/  PRMT R185, R5, 0x7632, R185 ;  /* 0x0000763205b97816 */ /* 0x000fe200000000b9 */
[----:B------:R-:W-:Y:S01]  /*98e0*/  FADD.FTZ R5, R133, -R23 ;  /* 0x8000001785057221 */ /* 0x000fe20000010000 */
[----:B------:R-:W-:Y:S01]  /*98f0*/  LOP3.LUT R14, R14, 0xff, RZ, 0xc0, !PT ;  /* 0x000000ff0e0e7812 */ /* 0x000fe200078ec0ff */
[----:B------:R-:W-:Y:S01]  /*9900*/  FMUL.FTZ R23, R102, R0 ;  /* 0x0000000066177220 */ /* 0x000fe20000410000 */
[----:B------:R-:W-:Y:S01]  /*9910*/  PRMT R238, R186, 0x5410, R185 ;  /* 0x00005410baee7816 */ /* 0x000fe200000000b9 */
[----:B------:R-:W-:-:S02]  /*9920*/  @!P5 HFMA2.BF16_V2 R37, -RZ.H0_H0, RZ.H0_H0, -R186.H0_H0 ;  /* 0x200000ffff25d231 */ /* 0x000fc400003409ba */
[----:B------:R-:W-:Y:S01]  /*9930*/  FMUL.FTZ R5, R5, UR4 ;  /* 0x0000000405057c20 */ /* 0x000fe20008410000 */
[-C--:B-1----:R-:W-:Y:S01]  /*9940*/  FMUL.FTZ R198, R71, R0.reuse ;  /* 0x0000000047c67220 */ /* 0x082fe20000410000 */
[-C--:B------:R-:W-:Y:S01]  /*9950*/  FMUL.FTZ R206, R115, R0.reuse ;  /* 0x0000000073ce7220 */ /* 0x080fe20000410000 */
[-C--:B------:R-:W-:Y:S01]  /*9960*/  FMUL.FTZ R38, R118, R0.reuse ;  /* 0x0000000076267220 */ /* 0x080fe20000410000 */
[----:B------:R-:W-:Y:S01]  /*9970*/  @!P5 PRMT R186, R37, 0x5410, RZ ;  /* 0x0000541025bad816 */ /* 0x000fe200000000ff */
[-C--:B------:R-:W-:Y:S01]  /*9980*/  FMUL.FTZ R37, R54, R0.reuse ;  /* 0x0000000036257220 */ /* 0x080fe20000410000 */
[----:B------:R-:W-:Y:S01]  /*9990*/  ISETP.LE.U32.AND P5, PT, R14, UR12, PT ;  /* 0x0000000c0e007c0c */ /* 0x000fe2000bfa3070 */
[-C--:B------:R-:W-:Y:S01]  /*99a0*/  FMUL.FTZ R50, R119, R0.reuse ;  /* 0x0000000077327220 */ /* 0x080fe20000410000 */
[-C--:B------:R-:W-:Y:S01]  /*99b0*/  FMUL.FTZ R130, R130, R0.reuse ;  /* 0x0000000082827220 */ /* 0x080fe20000410000 */
[----:B------:R-:W-:Y:S01]  /*99c0*/  FMUL.FTZ R131, R131, R0 ;  /* 0x0000000083837220 */ /* 0x000fe20000410000 */
[----:B------:R-:W-:Y:S01]  /*99d0*/  MUFU.EX2 R14, R191 ;  /* 0x000000bf000e7308 */ /* 0x000fe20000000800 */
[----:B------:R-:W-:-:S02]  /*99e0*/  @!P2 HFMA2.BF16_V2 R36, -RZ.H0_H0, RZ.H0_H0, -R185.H0_H0 ;  /* 0x200000ffff24a231 */ /* 0x000fc400003409b9 */
[----:B--2---:R-:W-:Y:S01]  /*99f0*/  IMAD.MOV.U32 R118, RZ, RZ, R100 ;  /* 0x000000ffff767224 */ /* 0x004fe200078e0064 */
[----:B------:R-:W-:Y:S01]  /*9a00*/  MOV R117, R52 ;  /* 0x0000003400757202 */ /* 0x000fe20000000f00 */
[----:B------:R1:W2:Y:S01]  /*9a10*/  MUFU.EX2 R0, R5 ;  /* 0x0000000500007308 */ /* 0x0002a20000000800 */
[----:B------:R-:W-:Y:S01]  /*9a20*/  IMAD.MOV.U32 R100, RZ, RZ, R68 ;  /* 0x000000ffff647224 */ /* 0x000fe200078e0044 */
[----:B------:R-:W-:Y:S01]  /*9a30*/  @!P2 PRMT R185, R36, 0x5410, RZ ;  /* 0x0000541024b9a816 */ /* 0x000fe200000000ff */
[----:B------:R-:W-:Y:S01]  /*9a40*/  IMAD.MOV.U32 R36, RZ, RZ, R53 ;  /* 0x000000ffff247224 */ /* 0x000fe200078e0035 */
[----:B------:R-:W-:Y:S01]  /*9a50*/  MOV R119, R112 ;  /* 0x0000007000777202 */ /* 0x000fe20000000f00 */
[----:B------:R-:W-:Y:S01]  /*9a60*/  IMAD.MOV.U32 R114, RZ, RZ, R117 ;  /* 0x000000ffff727224 */ /* 0x000fe200078e0075 */
[----:B------:R-:W-:Y:S01]  /*9a70*/  MOV R117, R101 ;  /* 0x0000006500757202 */ /* 0x000fe20000000f00 */
[----:B------:R-:W-:Y:S02]  /*9a80*/  IMAD.MOV.U32 R103, RZ, RZ, R49 ;  /* 0x000000ffff677224 */ /* 0x000fe400078e0031 */
[----:B------:R-:W-:Y:S01]  /*9a90*/  FMUL.FTZ R71, R63, R4 ;  /* 0x000000043f477220 */ /* 0x000fe20000410000 */
[----:B------:R-:W-:-:S02]  /*9aa0*/  IMAD.MOV.U32 R102, RZ, RZ, R48 ;  /* 0x000000ffff667224 */ /* 0x000fc400078e0030 */
[-C--:B------:R-:W-:Y:S01]  /*9ab0*/  FMUL.FTZ R51, R47, R4.reuse ;  /* 0x000000042f337220 */ /* 0x080fe20000410000 */
[----:B------:R-:W-:Y:S02]  /*9ac0*/  IMAD.MOV.U32 R63, RZ, RZ, R216 ;  /* 0x000000ffff3f7224 */ /* 0x000fe400078e00d8 */
[----:B------:R-:W-:Y:S01]  /*9ad0*/  FMUL.FTZ R170, R170, R4 ;  /* 0x00000004aaaa7220 */ /* 0x000fe20000410000 */
[----:B------:R-:W-:Y:S01]  /*9ae0*/  IMAD.MOV.U32 R115, RZ, RZ, R55 ;  /* 0x000000ffff737224 */ /* 0x000fe200078e0037 */
[----:B-1----:R-:W-:Y:S01]  /*9af0*/  SHF.R.U32.HI R5, RZ, 0x18, R178 ;  /* 0x00000018ff057819 */ /* 0x002fe200000116b2 */
[-C--:B--2---:R-:W-:Y:S01]  /*9b00*/  FMUL.FTZ R53, R41, R0.reuse ;  /* 0x0000000029357220 */ /* 0x084fe20000410000 */
[----:B------:R-:W-:Y:S02]  /*9b10*/  IMAD.MOV.U32 R41, RZ, RZ, R100 ;  /* 0x000000ffff297224 */ /* 0x000fe400078e0064 */
[-C--:B------:R-:W-:Y:S01]  /*9b20*/  FMUL.FTZ R168, R168, R0.reuse ;  /* 0x00000000a8a87220 */ /* 0x080fe20000410000 */
[----:B------:R-:W-:Y:S01]  /*9b30*/  ISETP.LE.U32.AND P2, PT, R5, UR12, PT ;  /* 0x0000000c05007c0c */ /* 0x000fe2000bf43070 */
[-C--:B------:R-:W-:Y:S01]  /*9b40*/  FMUL.FTZ R169, R169, R0.reuse ;  /* 0x00000000a9a97220 */ /* 0x080fe20000410000 */
[----:B------:R-:W-:Y:S01]  /*9b50*/  F2FP.BF16.F32.PACK_AB R5, R118, R113 ;  /* 0x000000717605723e */ /* 0x000fe200000010ff */
[-C--:B------:R-:W-:Y:S01]  /*9b60*/  FMUL.FTZ R164, R164, R0.reuse ;  /* 0x00000000a4a47220 */ /* 0x080fe20000410000 */
[-C--:B------:R-:W-:Y:S01]  /*9b70*/  FMUL.FTZ R165, R165, R0.reuse ;  /* 0x00000000a5a57220 */ /* 0x080fe20000410000 */
[-C--:B------:R-:W-:Y:S01]  /*9b80*/  FMUL.FTZ R160, R160, R0.reuse ;  /* 0x00000000a0a07220 */ /* 0x080fe20000410000 */
[----:B------:R-:W-:Y:S01]  /*9b90*/  PRMT R183, R5, 0x7610, R183 ;  /* 0x0000761005b77816 */ /* 0x000fe200000000b7 */
[-C--:B------:R-:W-:Y:S01]  /*9ba0*/  FMUL.FTZ R161, R161, R0.reuse ;  /* 0x00000000a1a17220 */ /* 0x080fe20000410000 */
[----:B------:R-:W-:Y:S01]  /*9bb0*/  PRMT R184, R5, 0x7632, R184 ;  /* 0x0000763205b87816 */ /* 0x000fe200000000b8 */
[----:B------:R-:W-:Y:S01]  /*9bc0*/  FFMA.FTZ R5, R230, R0, R14 ;  /* 0x00000000e6057223 */ /* 0x000fe2000001000e */
[----:B------:R-:W-:-:S02]  /*9bd0*/  IMAD.MOV.U32 R230, RZ, RZ, R69 ;  /* 0x000000ffffe67224 */ /* 0x000fc400078e0045 */
        /* <DEDUP_REMOVED lines=25> */
[----:B------:R-:W-:Y:S01]  /*9d70*/  IMAD.MOV.U32 R0, RZ, RZ, R192 ;  /* 0x000000ffff007224 */ /* 0x000fe200078e00c0 */
[----:B------:R-:W-:Y:S01]  /*9d80*/  MOV R60, R38 ;  /* 0x00000026003c7202 */ /* 0x000fe20000000f00 */
[----:B------:R-:W-:-:S02]  /*9d90*/  IMAD.MOV.U32 R38, RZ, RZ, R36 ;  /* 0x000000ffff267224 */ /* 0x000fc400078e0024 */
[----:B------:R-:W-:Y:S01]  /*9da0*/  @!P5 HFMA2.BF16_V2 R13, -RZ.H0_H0, RZ.H0_H0, -R183.H0_H0 ;  /* 0x200000ffff0dd231 */ /* 0x000fe200003409b7 */
[----:B------:R-:W1:Y:S01]  /*9db0*/  MUFU.EX2 R36, R215 ;  /* 0x000000d700247308 */ /* 0x000e620000000800 */
[----:B------:R-:W-:Y:S01]  /*9dc0*/  LOP3.LUT R0, R0, 0xff, RZ, 0xc0, !PT ;  /* 0x000000ff00007812 */ /* 0x000fe200078ec0ff */
[----:B------:R-:W-:Y:S01]  /*9dd0*/  @!P2 HFMA2.BF16_V2 R11, -RZ.H0_H0, RZ.H0_H0, -R184.H0_H0 ;  /* 0x200000ffff0ba231 */ /* 0x000fe200003409b8 */
[----:B------:R-:W-:Y:S01]  /*9de0*/  PRMT R112, R183, 0x5410, R184 ;  /* 0x00005410b7707816 */ /* 0x000fe200000000b8 */
[----:B------:R-:W-:Y:S01]  /*9df0*/  MUFU.EX2 R125, R220 ;  /* 0x000000dc007d7308 */ /* 0x000fe20000000800 */
[----:B------:R-:W-:Y:S01]  /*9e00*/  @!P5 PRMT R183, R13, 0x5410, RZ ;  /* 0x000054100db7d816 */ /* 0x000fe200000000ff */
[----:B------:R-:W-:Y:S01]  /*9e10*/  IMAD.MOV.U32 R124, RZ, RZ, R103 ;  /* 0x000000ffff7c7224 */ /* 0x000fe200078e0067 */
[----:B------:R-:W-:Y:S01]  /*9e20*/  ISETP.LE.U32.AND P5, PT, R0, UR12, PT ;  /* 0x0000000c00007c0c */ /* 0x000fe2000bfa3070 */
[----:B------:R-:W-:Y:S01]  /*9e30*/  IMAD.MOV.U32 R45, RZ, RZ, R50 ;  /* 0x000000ffff2d7224 */ /* 0x000fe200078e0032 */
[----:B------:R-:W-:Y:S01]  /*9e40*/  PRMT R0, R192, 0x7771, RZ ;  /* 0x00007771c0007816 */ /* 0x000fe200000000ff */
[----:B------:R-:W-:Y:S01]  /*9e50*/  IMAD.MOV.U32 R44, RZ, RZ, R70 ;  /* 0x000000ffff2c7224 */ /* 0x000fe200078e0046 */
[----:B------:R-:W-:Y:S01]  /*9e60*/  @!P2 PRMT R184, R11, 0x5410, RZ ;  /* 0x000054100bb8a816 */ /* 0x000fe200000000ff */
[-C--:B------:R-:W-:Y:S01]  /*9e70*/  FMUL.FTZ R171, R171, R4.reuse ;  /* 0x00000004abab7220 */ /* 0x080fe20000410000 */
[----:B------:R-:W-:Y:S01]  /*9e80*/  ISETP.GT.U32.AND P2, PT, R0, UR12, PT ;  /* 0x0000000c00007c0c */ /* 0x000fe2000bf44070 */
[-C--:B------:R-:W-:Y:S01]  /*9e90*/  FMUL.FTZ R166, R166, R4.reuse ;  /* 0x00000004a6a67220 */ /* 0x080fe20000410000 */
[----:B-1----:R-:W-:Y:S01]  /*9ea0*/  F2FP.BF16.F32.PACK_AB R0, R36, R63 ;  /* 0x0000003f2400723e */ /* 0x002fe200000010ff */
[----:B------:R-:W-:Y:S01]  /*9eb0*/  FMUL.FTZ R167, R167, R4 ;  /* 0x00000004a7a77220 */ /* 0x000fe20000410000 */
[----:B------:R-:W-:Y:S01]  /*9ec0*/  MOV R61, R102 ;  /* 0x00000066003d7202 */ /* 0x000fe20000000f00 */
[-C--:B------:R-:W-:Y:S01]  /*9ed0*/  FMUL.FTZ R162, R162, R4.reuse ;  /* 0x00000004a2a27220 */ /* 0x080fe20000410000 */
[C---:B------:R-:W-:Y:S01]  /*9ee0*/  PRMT R181, R0.reuse, 0x7632, R181 ;  /* 0x0000763200b57816 */ /* 0x040fe200000000b5 */
[-C--:B------:R-:W-:Y:S01]  /*9ef0*/  FMUL.FTZ R163, R163, R4.reuse ;  /* 0x00000004a3a37220 */ /* 0x080fe20000410000 */
[----:B------:R-:W-:Y:S01]  /*9f00*/  PRMT R182, R0, 0x7610, R182 ;  /* 0x0000761000b67816 */ /* 0x000fe200000000b6 */
[-C--:B------:R-:W-:Y:S01]  /*9f10*/  FMUL.FTZ R158, R158, R4.reuse ;  /* 0x000000049e9e7220 */ /* 0x080fe20000410000 */
[----:B------:R-:W1:Y:S01]  /*9f20*/  MUFU.EX2 R0, R208 ;  /* 0x000000d000007308 */ /* 0x000e620000000800 */
[----:B------:R-:W-:Y:S01]  /*9f30*/  FMUL.FTZ R159, R159, R4 ;  /* 0x000000049f9f7220 */ /* 0x000fe20000410000 */
[----:B------:R-:W-:Y:S01]  /*9f40*/  PRMT R47, R182, 0x5410, R181 ;  /* 0x00005410b62f7816 */ /* 0x000fe200000000b5 */
[----:B------:R-:W-:-:S02]  /*9f50*/  @P2 HFMA2.BF16_V2 R2, -RZ.H0_H0, RZ.H0_H0, -R181.H0_H0 ;  /* 0x200000ffff022231 */ /* 0x000fc400003409b5 */
[-C--:B------:R-:W-:Y:S01]  /*9f60*/  FMUL.FTZ R54, R42, R4.reuse ;  /* 0x000000042a367220 */ /* 0x080fe20000410000 */
[----:B------:R-:W-:Y:S02]  /*9f70*/  @!P5 HFMA2.BF16_V2 R3, -RZ.H0_H0, RZ.H0_H0, -R182.H0_H0 ;  /* 0x200000ffff03d231 */ /* 0x000fe400003409b6 */
[-C--:B------:R-:W-:Y:S01]  /*9f80*/  FMUL.FTZ R55, R43, R4.reuse ;  /* 0x000000042b377220 */ /* 0x080fe20000410000 */
[-C--:B------:R-:W-:Y:S01]  /*9f90*/  FMUL.FTZ R50, R46, R4.reuse ;  /* 0x000000042e327220 */ /* 0x080fe20000410000 */
[----:B------:R-:W-:Y:S01]  /*9fa0*/  @P2 PRMT R181, R2, 0x5410, RZ ;  /* 0x0000541002b52816 */ /* 0x000fe200000000ff */
[-C--:B------:R-:W-:Y:S01]  /*9fb0*/  FMUL.FTZ R58, R58, R4.reuse ;  /* 0x000000043a3a7220 */ /* 0x080fe20000410000 */
[----:B------:R-:W-:Y:S01]  /*9fc0*/  PRMT R2, R192, 0x7772, RZ ;  /* 0x00007772c0027816 */ /* 0x000fe200000000ff */
[-C--:B------:R-:W-:Y:S01]  /*9fd0*/  FMUL.FTZ R59, R59, R4.reuse ;  /* 0x000000043b3b7220 */ /* 0x080fe20000410000 */
[----:B------:R-:W-:Y:S01]  /*9fe0*/  @!P5 PRMT R182, R3, 0x5410, RZ ;  /* 0x0000541003b6d816 */ /* 0x000fe200000000ff */
[-C--:B------:R-:W-:Y:S01]  /*9ff0*/  FMUL.FTZ R70, R62, R4.reuse ;  /* 0x000000043e467220 */ /* 0x080fe20000410000 */
[----:B------:R-:W-:Y:S01]  /*a000*/  ISETP.GT.U32.AND P5, PT, R2, UR12, PT ;  /* 0x0000000c02007c0c */ /* 0x000fe2000bfa4070 */
[-C--:B------:R-:W-:Y:S01]  /*a010*/  FMUL.FTZ R74, R74, R4.reuse ;  /* 0x000000044a4a7220 */ /* 0x080fe20000410000 */
[----:B------:R-:W-:Y:S01]  /*a020*/  PRMT R2, R192, 0x7773, RZ ;  /* 0x00007773c0027816 */ /* 0x000fe200000000ff */
[----:B------:R-:W-:Y:S01]  /*a030*/  FMUL.FTZ R75, R75, R4 ;  /* 0x000000044b4b7220 */ /* 0x000fe20000410000 */
[C---:B-1----:R-:W-:Y:S01]  /*a040*/  F2FP.BF16.F32.PACK_AB R3, R0.reuse, R14 ;  /* 0x0000000e0003723e */ /* 0x042fe200000010ff */
[----:B------:R-:W-:Y:S01]  /*a050*/  FADD.FTZ R14, R0, R5 ;  /* 0x00000005000e7221 */ /* 0x000fe20000010000 */
[----:B------:R-:W-:Y:S01]  /*a060*/  ISETP.GT.U32.AND P2, PT, R2, UR12, PT ;  /* 0x0000000c02007c0c */ /* 0x000fe2000bf44070 */
        /* <DEDUP_REMOVED lines=14> */
[----:B------:R-:W-:Y:S01]  /*a150*/  F2FP.BF16.F32.PACK_AB R0, R125, R221 ;  /* 0x000000dd7d00723e */ /* 0x000fe200000010ff */
[----:B------:R-:W-:Y:S01]  /*a160*/  IMAD.MOV.U32 R216, RZ, RZ, R124 ;  /* 0x000000ffffd87224 */ /* 0x000fe200078e007c */
[----:B------:R-:W-:Y:S01]  /*a170*/  PRMT R175, R31, 0x7632, R175 ;  /* 0x000076321faf7816 */ /* 0x000fe200000000af */
[----:B------:R-:W-:Y:S01]  /*a180*/  IMAD.WIDE.U32 R4, R34, -0x326172a9, RZ ;  /* 0xcd9e8d5722047825 */ /* 0x000fe200078e00ff */
[----:B------:R-:W-:-:S03]  /*a190*/  PRMT R180, R0, 0x7610, R180 ;  /* 0x0000761000b47816 */ /* 0x000fc600000000b4 */
[----:B------:R-:W-:Y:S01]  /*a1a0*/  FADD.FTZ R28, R28, R32 ;  /* 0x000000201c1c7221 */ /* 0x000fe20000010000 */
[----:B------:R-:W-:Y:S02]  /*a1b0*/  IMAD.MOV.U32 R124, RZ, RZ, R29 ;  /* 0x000000ffff7c7224 */ /* 0x000fe400078e001d */
[----:B------:R-:W-:Y:S01]  /*a1c0*/  FADD.FTZ R29, R179, R30 ;  /* 0x0000001eb31d7221 */ /* 0x000fe20000010000 */
[----:B------:R-:W-:Y:S01]  /*a1d0*/  IMAD.WIDE.U32 R34, R35, -0x326172a9, RZ ;  /* 0xcd9e8d5723227825 */ /* 0x000fe200078e00ff */
[----:B------:R-:W-:-:S03]  /*a1e0*/  PRMT R179, R0, 0x7632, R179 ;  /* 0x0000763200b37816 */ /* 0x000fc600000000b3 */
[----:B------:R-:W-:Y:S01]  /*a1f0*/  @P5 HFMA2.BF16_V2 R7, -RZ.H0_H0, RZ.H0_H0, -R180.H0_H0 ;  /* 0x200000ffff075231 */ /* 0x000fe200003409b4 */
[----:B------:R-:W-:Y:S01]  /*a200*/  LOP3.LUT R13, R245, R4, R35, 0x96, !PT ;  /* 0x00000004f50d7212 */ /* 0x000fe200078e9623 */
[----:B------:R-:W-:Y:S01]  /*a210*/  @P2 HFMA2.BF16_V2 R6, -RZ.H0_H0, RZ.H0_H0, -R179.H0_H0 ;  /* 0x200000ffff062231 */ /* 0x000fe200003409b3 */
[----:B------:R-:W-:Y:S02]  /*a220*/  PRMT R46, R180, 0x5410, R179 ;  /* 0x00005410b42e7816 */ /* 0x000fe400000000b3 */
[C---:B------:R-:W-:Y:S02]  /*a230*/  LOP3.LUT R2, R13.reuse, 0xff, RZ, 0xc0, !PT ;  /* 0x000000ff0d027812 */ /* 0x040fe400078ec0ff */
[----:B------:R-:W-:Y:S02]  /*a240*/  @P2 PRMT R179, R6, 0x5410, RZ ;  /* 0x0000541006b32816 */ /* 0x000fe400000000ff */
[----:B------:R-:W-:Y:S02]  /*a250*/  ISETP.LE.U32.AND P2, PT, R2, UR12, PT ;  /* 0x0000000c02007c0c */ /* 0x000fe4000bf43070 */
[----:B------:R-:W-:Y:S01]  /*a260*/  LOP3.LUT R2, R246, R136, R5, 0x96, !PT ;  /* 0x00000088f6027212 */ /* 0x000fe200078e9605 */
[----:B------:R-:W-:Y:S01]  /*a270*/  IMAD.MOV.U32 R5, RZ, RZ, R210 ;  /* 0x000000ffff057224 */ /* 0x000fe200078e00d2 */
[----:B------:R1:W5:Y:S01]  /*a280*/  LDL.LU.64 R136, [R1+0xa8] ;  /* 0x0000a80001887983 */ /* 0x0003620000300a00 */
[----:B------:R2:W-:Y:S01]  /*a290*/  MUFU.EX2 R210, R197 ;  /* 0x000000c500d27308 */ /* 0x0005e20000000800 */
[----:B------:R-:W-:-:S02]  /*a2a0*/  LOP3.LUT R0, R13, 0xffff, RZ, 0xc0, !PT ;  /* 0x0000ffff0d007812 */ /* 0x000fc400078ec0ff */
[----:B------:R-:W-:Y:S02]  /*a2b0*/  @P5 PRMT R180, R7, 0x5410, RZ ;  /* 0x0000541007b45816 */ /* 0x000fe400000000ff */
[----:B------:R-:W-:-:S04]  /*a2c0*/  SHF.R.U32.HI R0, RZ, 0x8, R0 ;  /* 0x00000008ff007819 */ /* 0x000fc80000011600 */
[----:B------:R-:W-:-:S04]  /*a2d0*/  LOP3.LUT R0, R0, 0xffff, RZ, 0xc0, !PT ;  /* 0x0000ffff00007812 */ /* 0x000fc800078ec0ff */
[----:B------:R-:W-:Y:S01]  /*a2e0*/  ISETP.LE.U32.AND P5, PT, R0, UR12, PT ;  /* 0x0000000c00007c0c */ /* 0x000fe2000bfa3070 */
[----:B--2---:R-:W2:Y:S01]  /*a2f0*/  LDL R197, [R1+0xa0] ;  /* 0x0000a00001c57983 */ /* 0x004ea20000100800 */
[----:B------:R-:W-:Y:S02]  /*a300*/  PRMT R11, R3, 0x7610, R11 ;  /* 0x00007610030b7816 */ /* 0x000fe4000000000b */
[----:B------:R-:W-:Y:S02]  /*a310*/  PRMT R0, R13, 0x7632, R0 ;  /* 0x000076320d007816 */ /* 0x000fe40000000000 */
[----:B------:R-:W-:Y:S01]  /*a320*/  PRMT R177, R3, 0x7632, R177 ;  /* 0x0000763203b17816 */ /* 0x000fe200000000b1 */
[----:B------:R-:W-:Y:S01]  /*a330*/  @!P2 HFMA2.BF16_V2 R9, -RZ.H0_H0, RZ.H0_H0, -R11.H0_H0 ;  /* 0x200000ffff09a231 */ /* 0x000fe2000034090b */
[----:B------:R-:W-:Y:S01]  /*a340*/  LOP3.LUT R0, R0, 0xff, RZ, 0xc0, !PT ;  /* 0x000000ff00007812 */ /* 0x000fe200078ec0ff */
[----:B------:R-:W-:Y:S01]  /*a350*/  IMAD.MOV.U32 R43, RZ, RZ, R38 ;  /* 0x000000ffff2b7224 */ /* 0x000fe200078e0026 */
[----:B------:R-:W-:Y:S01]  /*a360*/  PRMT R38, R11, 0x5410, R177 ;  /* 0x000054100b267816 */ /* 0x000fe200000000b1 */
[----:B------:R-:W-:Y:S01]  /*a370*/  IMAD.MOV.U32 R126, RZ, RZ, R60 ;  /* 0x000000ffff7e7224 */ /* 0x000fe200078e003c */
[----:B------:R-:W-:Y:S01]  /*a380*/  @!P2 PRMT R11, R9, 0x5410, RZ ;  /* 0x00005410090ba816 */ /* 0x000fe200000000ff */
[----:B------:R-:W-:Y:S01]  /*a390*/  @!P5 HFMA2.BF16_V2 R8, -RZ.H0_H0, RZ.H0_H0, -R177.H0_H0 ;  /* 0x200000ffff08d231 */ /* 0x000fe200003409b1 */
[----:B------:R-:W-:Y:S01]  /*a3a0*/  ISETP.LE.U32.AND P2, PT, R0, UR12, PT ;  /* 0x0000000c00007c0c */ /* 0x000fe2000bf43070 */
[----:B------:R-:W-:Y:S01]  /*a3b0*/  IMAD.MOV.U32 R220, RZ, RZ, R45 ;  /* 0x000000ffffdc7224 */ /* 0x000fe200078e002d */
[----:B------:R-:W-:Y:S01]  /*a3c0*/  SHF.R.U32.HI R0, RZ, 0x18, R13 ;  /* 0x00000018ff007819 */ /* 0x000fe2000001160d */
[----:B------:R-:W-:-:S02]  /*a3d0*/  IMAD.MOV.U32 R60, RZ, RZ, R44 ;  /* 0x000000ffff3c7224 */ /* 0x000fc400078e002c */
[----:B------:R-:W-:Y:S01]  /*a3e0*/  IMAD.WIDE.U32 R44, R2, -0x2daee0ad, RZ ;  /* 0xd2511f53022c7825 */ /* 0x000fe200078e00ff */
[----:B------:R-:W-:Y:S02]  /*a3f0*/  @!P5 PRMT R177, R8, 0x5410, RZ ;  /* 0x0000541008b1d816 */ /* 0x000fe400000000ff */
[----:B------:R-:W-:Y:S01]  /*a400*/  ISETP.LE.U32.AND P5, PT, R0, UR12, PT ;  /* 0x0000000c00007c0c */ /* 0x000fe2000bfa3070 */
[----:B------:R-:W-:Y:S02]  /*a410*/  IMAD.MOV.U32 R62, RZ, RZ, R114 ;  /* 0x000000ffff3e7224 */ /* 0x000fe400078e0072 */
[----:B------:R-:W-:Y:S01]  /*a420*/  IMAD.MOV.U32 R114, RZ, RZ, R23 ;  /* 0x000000ffff727224 */ /* 0x000fe200078e0017 */
[----:B------:R-:W-:Y:S02]  /*a430*/  LOP3.LUT R23, R247, R176, R45, 0x96, !PT ;  /* 0x000000b0f7177212 */ /* 0x000fe400078e962d */
[----:B------:R-:W-:Y:S01]  /*a440*/  PRMT R176, R31, 0x7610, R176 ;  /* 0x000076101fb07816 */ /* 0x000fe200000000b0 */
[----:B------:R-:W-:Y:S01]  /*a450*/  IMAD.MOV.U32 R2, RZ, RZ, R34 ;  /* 0x000000ffff027224 */ /* 0x000fe200078e0022 */
[----:B------:R-:W-:Y:S01]  /*a460*/  MUFU.EX2 R0, R209 ;  /* 0x000000d100007308 */ /* 0x000fe20000000800 */
[----:B------:R-:W-:-:S03]  /*a470*/  MOV R127, R61 ;  /* 0x0000003d007f7202 */ /* 0x000fc60000000f00 */
[----:B------:R-:W3:Y:S01]  /*a480*/  MUFU.EX2 R7, R222 ;  /* 0x000000de00077308 */ /* 0x000ee20000000800 */
[----:B------:R-:W-:Y:S01]  /*a490*/  @!P2 HFMA2.BF16_V2 R12, -RZ.H0_H0, RZ.H0_H0, -R176.H0_H0 ;  /* 0x200000ffff0ca231 */ /* 0x000fe200003409b0 */
[----:B------:R-:W-:Y:S02]  /*a4a0*/  MOV R61, R230 ;  /* 0x000000e6003d7202 */ /* 0x000fe40000000f00 */
[----:B------:R-:W-:Y:S02]  /*a4b0*/  LOP3.LUT R2, R2, 0xff, RZ, 0xc0, !PT ;  /* 0x000000ff02027812 */ /* 0x000fe400078ec0ff */
[----:B------:R-:W-:Y:S01]  /*a4c0*/  MOV R230, R37 ;  /* 0x0000002500e67202 */ /* 0x000fe20000000f00 */
[----:B------:R-:W-:Y:S01]  /*a4d0*/  @!P5 HFMA2.BF16_V2 R10, -RZ.H0_H0, RZ.H0_H0, -R175.H0_H0 ;  /* 0x200000ffff0ad231 */ /* 0x000fe200003409af */
[----:B------:R-:W-:Y:S02]  /*a4e0*/  PRMT R37, R176, 0x5410, R175 ;  /* 0x00005410b0257816 */ /* 0x000fe400000000af */
[----:B------:R-:W-:-:S02]  /*a4f0*/  @!P2 PRMT R176, R12, 0x5410, RZ ;  /* 0x000054100cb0a816 */ /* 0x000fc400000000ff */
[----:B------:R-:W-:Y:S02]  /*a500*/  ISETP.LE.U32.AND P2, PT, R2, UR12, PT ;  /* 0x0000000c02007c0c */ /* 0x000fe4000bf43070 */
[----:B------:R-:W-:Y:S02]  /*a510*/  PRMT R2, R34, 0x7771, RZ ;  /* 0x0000777122027816 */ /* 0x000fe400000000ff */
[----:B------:R-:W-:Y:S02]  /*a520*/  @!P5 PRMT R175, R10, 0x5410, RZ ;  /* 0x000054100aafd816 */ /* 0x000fe400000000ff */
[----:B------:R-:W-:Y:S02]  /*a530*/  ISETP.GT.U32.AND P5, PT, R2, UR12, PT ;  /* 0x0000000c02007c0c */ /* 0x000fe4000bfa4070 */
[----:B---3--:R-:W-:Y:S01]  /*a540*/  F2FP.BF16.F32.PACK_AB R2, R7, R0 ;  /* 0x000000000702723e */ /* 0x008fe200000010ff */
[----:B------:R-:W-:-:S03]  /*a550*/  FADD.FTZ R3, R174, R28 ;  /* 0x0000001cae037221 */ /* 0x000fc60000010000 */
[C---:B------:R-:W-:Y:S02]  /*a560*/  PRMT R174, R2.reuse, 0x7610, R174 ;  /* 0x0000761002ae7816 */ /* 0x040fe400000000ae */
[----:B------:R-:W-:Y:S02]  /*a570*/  PRMT R173, R2, 0x7632, R173 ;  /* 0x0000763202ad7816 */ /* 0x000fe400000000ad */
[----:B------:R-:W-:Y:S01]  /*a580*/  PRMT R2, R23, 0x7632, R2 ;  /* 0x0000763217027816 */ /* 0x000fe20000000002 */
[----:B------:R-:W-:Y:S02]  /*a590*/  IMAD.MOV.U32 R30, RZ, RZ, R216 ;  /* 0x000000ffff1e7224 */ /* 0x000fe400078e00d8 */
[----:B------:R-:W-:Y:S01]  /*a5a0*/  @!P2 HFMA2.BF16_V2 R16, -RZ.H0_H0, RZ.H0_H0, -R174.H0_H0 ;  /* 0x200000ffff10a231 */ /* 0x000fe200003409ae */
[----:B------:R-:W-:Y:S01]  /*a5b0*/  MUFU.EX2 R9, R224 ;  /* 0x000000e000097308 */ /* 0x000fe20000000800 */
[----:B------:R-:W-:Y:S01]  /*a5c0*/  LOP3.LUT R2, R2, 0xff, RZ, 0xc0, !PT ;  /* 0x000000ff02027812 */ /* 0x000fe200078ec0ff */
[----:B------:R-:W-:-:S02]  /*a5d0*/  IMAD.MOV.U32 R245, RZ, RZ, R36 ;  /* 0x000000fffff57224 */ /* 0x000fc400078e0024 */
[----:B------:R-:W3:Y:S01]  /*a5e0*/  MUFU.EX2 R216, R227 ;  /* 0x000000e300d87308 */ /* 0x000ee20000000800 */
[----:B------:R-:W-:Y:S01]  /*a5f0*/  PRMT R36, R174, 0x5410, R173 ;  /* 0x00005410ae247816 */ /* 0x000fe200000000ad */
[----:B------:R-:W-:Y:S01]  /*a600*/  @P5 HFMA2.BF16_V2 R15, -RZ.H0_H0, RZ.H0_H0, -R173.H0_H0 ;  /* 0x200000ffff0f5231 */ /* 0x000fe200003409ad */
[----:B------:R-:W-:Y:S02]  /*a610*/  @!P2 PRMT R174, R16, 0x5410, RZ ;  /* 0x0000541010aea816 */ /* 0x000fe400000000ff */
[----:B------:R-:W-:Y:S02]  /*a620*/  ISETP.LE.U32.AND P2, PT, R2, UR12, PT ;  /* 0x0000000c02007c0c */ /* 0x000fe4000bf43070 */
[----:B------:R-:W-:Y:S02]  /*a630*/  LOP3.LUT R2, R23, 0xff, RZ, 0xc0, !PT ;  /* 0x000000ff17027812 */ /* 0x000fe400078ec0ff */
[----:B------:R-:W-:Y:S02]  /*a640*/  @P5 PRMT R173, R15, 0x5410, RZ ;  /* 0x000054100fad5816 */ /* 0x000fe400000000ff */
[----:B------:R-:W-:Y:S01]  /*a650*/  ISETP.LE.U32.AND P5, PT, R2, UR12, PT ;  /* 0x0000000c02007c0c */ /* 0x000fe2000bfa3070 */
[----:B------:R-:W-:Y:S01]  /*a660*/  FADD.FTZ R8, R0, R14 ;  /* 0x0000000e00087221 */ /* 0x000fe20000010000 */
[----:B------:R-:W4:Y:S01]  /*a670*/  MUFU.EX2 R10, R196 ;  /* 0x000000c4000a7308 */ /* 0x000f220000000800 */
[----:B---3--:R-:W-:Y:S01]  /*a680*/  F2FP.BF16.F32.PACK_AB R0, R216, R9 ;  /* 0x00000009d800723e */ /* 0x008fe200000010ff */
[----:B------:R-:W3:Y:S03]  /*a690*/  LDC R14, c[0x0][0x448] ;  /* 0x00011200ff0e7b82 */ /* 0x000ee60000000800 */
[----:B------:R-:W-:-:S02]  /*a6a0*/  PRMT R134, R0, 0x7610, R134 ;  /* 0x0000761000867816 */ /* 0x000fc40000000086 */
[----:B------:R-:W-:Y:S02]  /*a6b0*/  PRMT R133, R0, 0x7632, R133 ;  /* 0x0000763200857816 */ /* 0x000fe40000000085 */
[----:B------:R-:W-:Y:S02]  /*a6c0*/  SHF.R.U32.HI R0, RZ, 0x18, R23 ;  /* 0x00000018ff007819 */ /* 0x000fe40000011617 */
[----:B------:R-:W-:Y:S01]  /*a6d0*/  @!P5 HFMA2.BF16_V2 R17, -RZ.H0_H0, RZ.H0_H0, -R134.H0_H0 ;  /* 0x200000ffff11d231 */ /* 0x000fe20000340986 */
[----:B------:R-:W-:Y:S02]  /*a6e0*/  PRMT R45, R134, 0x5410, R133 ;  /* 0x00005410862d7816 */ /* 0x000fe40000000085 */
[----:B----4-:R-:W-:Y:S02]  /*a6f0*/  F2FP.BF16.F32.PACK_AB R32, R210, R10 ;  /* 0x0000000ad220723e */ /* 0x010fe400000010ff */
[----:B------:R-:W-:Y:S01]  /*a700*/  @!P5 PRMT R134, R17, 0x5410, RZ ;  /* 0x000054101186d816 */ /* 0x000fe200000000ff */
[----:B------:R-:W-:Y:S01]  /*a710*/  IMAD.MOV.U32 R42, RZ, RZ, R115 ;  /* 0x000000ffff2a7224 */ /* 0x000fe200078e0073 */
[----:B------:R-:W-:Y:S01]  /*a720*/  ISETP.LE.U32.AND P5, PT, R0, UR12, PT ;  /* 0x0000000c00007c0c */ /* 0x000fe2000bfa3070 */
[----:B------:R-:W-:-:S02]  /*a730*/  IMAD.MOV.U32 R0, RZ, RZ, R44 ;  /* 0x000000ffff007224 */ /* 0x000fc400078e002c */
[----:B------:R-:W-:Y:S01]  /*a740*/  IMAD.MOV.U32 R115, RZ, RZ, R116 ;  /* 0x000000ffff737224 */ /* 0x000fe200078e0074 */
[----:B------:R-:W-:Y:S01]  /*a750*/  MOV R116, R211 ;  /* 0x000000d300747202 */ /* 0x000fe20000000f00 */
[----:B------:R-:W-:Y:S01]  /*a760*/  @!P2 HFMA2.BF16_V2 R18, -RZ.H0_H0, RZ.H0_H0, -R32.H0_H0 ;  /* 0x200000ffff12a231 */ /* 0x000fe20000340920 */
[----:B------:R-:W-:Y:S01]  /*a770*/  MUFU.EX2 R211, R228 ;  /* 0x000000e400d37308 */ /* 0x000fe20000000800 */
[----:B------:R-:W-:-:S03]  /*a780*/  LOP3.LUT R0, R0, 0xff, RZ, 0xc0, !PT ;  /* 0x000000ff00007812 */ /* 0x000fc600078ec0ff */
[----:B------:R-:W4:Y:S01]  /*a790*/  MUFU.EX2 R215, R229 ;  /* 0x000000e500d77308 */ /* 0x000f220000000800 */
[----:B------:R-:W-:Y:S01]  /*a7a0*/  PRMT R208, R32, 0x7610, R208 ;  /* 0x0000761020d07816 */ /* 0x000fe200000000d0 */
[----:B------:R-:W-:Y:S01]  /*a7b0*/  FADD.FTZ R6, R195, R29 ;  /* 0x0000001dc3067221 */ /* 0x000fe20000010000 */
[----:B------:R-:W-:Y:S02]  /*a7c0*/  @!P2 PRMT R208, R18, 0x5410, RZ ;  /* 0x0000541012d0a816 */ /* 0x000fe400000000ff */
[----:B------:R-:W-:Y:S01]  /*a7d0*/  ISETP.LE.U32.AND P2, PT, R0, UR12, PT ;  /* 0x0000000c00007c0c */ /* 0x000fe2000bf43070 */
[----:B------:R1:W-:Y:S01]  /*a7e0*/  MUFU.EX2 R209, R202 ;  /* 0x000000ca00d17308 */ /* 0x0003e20000000800 */
[----:B------:R-:W-:Y:S01]  /*a7f0*/  FADD.FTZ R6, R203, R6 ;  /* 0x00000006cb067221 */ /* 0x000fe20000010000 */
[----:B------:R-:W-:Y:S02]  /*a800*/  IMAD.MOV.U32 R203, RZ, RZ, R213 ;  /* 0x000000ffffcb7224 */ /* 0x000fe400078e00d5 */
[----:B------:R-:W-:Y:S01]  /*a810*/  @!P5 HFMA2.BF16_V2 R20, -RZ.H0_H0, RZ.H0_H0, -R32.H1_H1 ;  /* 0x200000ffff14d231 */ /* 0x000fe20000360920 */
[----:B------:R-:W-:Y:S01]  /*a820*/  MOV R227, R126 ;  /* 0x0000007e00e37202 */ /* 0x000fe20000000f00 */
[----:B------:R-:W-:Y:S01]  /*a830*/  IMAD.MOV.U32 R126, RZ, RZ, R124 ;  /* 0x000000ffff7e7224 */ /* 0x000fe200078e007c */
[----:B------:R-:W-:-:S02]  /*a840*/  PRMT R0, R44, 0x7771, RZ ;  /* 0x000077712c007816 */ /* 0x000fc400000000ff */
[----:B----4-:R-:W-:Y:S02]  /*a850*/  F2FP.BF16.F32.PACK_AB R29, R215, R211 ;  /* 0x000000d3d71d723e */ /* 0x010fe400000010ff */
[----:B-1----:R-:W-:Y:S01]  /*a860*/  MOV R202, R212 ;  /* 0x000000d400ca7202 */ /* 0x002fe20000000f00 */
[----:B------:R-:W-:Y:S01]  /*a870*/  IMAD.MOV.U32 R124, RZ, RZ, R206 ;  /* 0x000000ffff7c7224 */ /* 0x000fe200078e00ce */
[----:B------:R-:W-:-:S03]  /*a880*/  PRMT R201, R32, 0x7632, R201 ;  /* 0x0000763220c97816 */ /* 0x000fc600000000c9 */
[----:B------:R3:W-:Y:S01]  /*a890*/  STG.E.U16 desc[UR22][R202.64+-0x3e], R26 ;  /* 0xffffc21aca007986 */ /* 0x0007e2000c101516 */
[----:B------:R-:W-:Y:S01]  /*a8a0*/  @!P5 PRMT R201, R20, 0x5410, RZ ;  /* 0x0000541014c9d816 */ /* 0x000fe200000000ff */
[----:B------:R-:W-:Y:S01]  /*a8b0*/  @!P2 HFMA2.BF16_V2 R19, -RZ.H0_H0, RZ.H0_H0, -R29.H0_H0 ;  /* 0x200000ffff13a231 */ /* 0x000fe2000034091d */
[----:B------:R-:W1:Y:S01]  /*a8c0*/  MUFU.EX2 R206, R226 ;  /* 0x000000e200ce7308 */ /* 0x000e620000000800 */
[----:B------:R-:W-:Y:S01]  /*a8d0*/  FADD.FTZ R12, R5, R3 ;  /* 0x00000003050c7221 */ /* 0x000fe20000010000 */
[----:B------:R-:W-:Y:S02]  /*a8e0*/  ISETP.GT.U32.AND P5, PT, R0, UR12, PT ;  /* 0x0000000c00007c0c */ /* 0x000fe4000bfa4070 */
[----:B------:R-:W-:Y:S02]  /*a8f0*/  PRMT R0, R44, 0x7772, RZ ;  /* 0x000077722c007816 */ /* 0x000fe400000000ff */
[----:B------:R-:W-:Y:S02]  /*a900*/  PRMT R195, R29, 0x7610, R195 ;  /* 0x000076101dc37816 */ /* 0x000fe400000000c3 */
[----:B------:R-:W-:-:S02]  /*a910*/  @!P2 PRMT R195, R19, 0x5410, RZ ;  /* 0x0000541013c3a816 */ /* 0x000fc400000000ff */
[----:B------:R-:W-:Y:S02]  /*a920*/  ISETP.GT.U32.AND P2, PT, R0, UR12, PT ;  /* 0x0000000c00007c0c */ /* 0x000fe4000bf44070 */
[----:B------:R-:W-:Y:S01]  /*a930*/  LOP3.LUT R0, R23, 0xffff, RZ, 0xc0, !PT ;  /* 0x0000ffff17007812 */ /* 0x000fe200078ec0ff */
[----:B---3--:R-:W-:-:S04]  /*a940*/  IMAD.SHL.U32 R26, R14, 0x8, RZ ;  /* 0x000000080e1a7824 */ /* 0x008fc800078e00ff */
[----:B------:R-:W-:Y:S01]  /*a950*/  IMAD.WIDE R2, R26, 0x2, R202 ;  /* 0x000000021a027825 */ /* 0x000fe200078e02ca */
[----:B------:R-:W-:-:S03]  /*a960*/  SHF.R.U32.HI R0, RZ, 0x8, R0 ;  /* 0x00000008ff007819 */ /* 0x000fc60000011600 */
[----:B------:R-:W-:-:S04]  /*a970*/  IMAD.WIDE R4, R14, 0x70, R2 ;  /* 0x000000700e047825 */ /* 0x000fc800078e0202 */
[----:B------:R-:W-:Y:S01]  /*a980*/  @P5 HFMA2.BF16_V2 R21, -RZ.H0_H0, RZ.H0_H0, -R29.H1_H1 ;  /* 0x200000ffff155231 */ /* 0x000fe2000036091d */
[----:B-1----:R-:W-:Y:S02]  /*a990*/  F2FP.BF16.F32.PACK_AB R28, R209, R206 ;  /* 0x000000ced11c723e */ /* 0x002fe400000010ff */
[----:B------:R-:W-:Y:S01]  /*a9a0*/  LOP3.LUT R0, R0, 0xffff, RZ, 0xc0, !PT ;  /* 0x0000ffff00007812 */ /* 0x000fe200078ec0ff */
[----:B------:R-:W-:Y:S01]  /*a9b0*/  IMAD.WIDE R2, R14, -0x70, R4 ;  /* 0xffffff900e027825 */ /* 0x000fe200078e0204 */
[----:B------:R-:W-:-:S03]  /*a9c0*/  PRMT R194, R29, 0x7632, R194 ;  /* 0x000076321dc27816 */ /* 0x000fc600000000c2 */
[----:B------:R-:W-:Y:S01]  /*a9d0*/  @P2 HFMA2.BF16_V2 R22, -RZ.H0_H0, RZ.H0_H0, -R28.H0_H0 ;  /* 0x200000ffff162231 */ /* 0x000fe2000034091c */
[----:B------:R-:W-:Y:S02]  /*a9e0*/  @P5 PRMT R194, R21, 0x5410, RZ ;  /* 0x0000541015c25816 */ /* 0x000fe400000000ff */
[----:B------:R-:W-:Y:S01]  /*a9f0*/  ISETP.LE.U32.AND P5, PT, R0, UR12, PT ;  /* 0x0000000c00007c0c */ /* 0x000fe2000bfa3070 */
[----:B------:R-:W-:Y:S01]  /*aa00*/  IMAD.WIDE R2, R14, 0x70, R2 ;  /* 0x000000700e027825 */ /* 0x000fe200078e0202 */
[----:B------:R-:W-:Y:S02]  /*aa10*/  PRMT R0, R44, 0x7773, RZ ;  /* 0x000077732c007816 */ /* 0x000fe400000000ff */
[----:B------:R-:W-:Y:S02]  /*aa20*/  PRMT R193, R28, 0x7610, R193 ;  /* 0x000076101cc17816 */ /* 0x000fe400000000c1 */
[----:B------:R-:W-:Y:S01]  /*aa30*/  @P2 PRMT R193, R22, 0x5410, RZ ;  /* 0x0000541016c12816 */ /* 0x000fe200000000ff */
[----:B------:R-:W-:Y:S01]  /*aa40*/  IMAD.WIDE R2, R14, -0x70, R2 ;  /* 0xffffff900e027825 */ /* 0x000fe200078e0202 */
[----:B------:R-:W-:-:S03]  /*aa50*/  ISETP.GT.U32.AND P2, PT, R0, UR12, PT ;  /* 0x0000000c00007c0c */ /* 0x000fc6000bf44070 */
[----:B------:R-:W-:Y:S01]  /*aa60*/  FADD.FTZ R247, R113, R6 ;  /* 0x0000000671f77221 */ /* 0x000fe20000010000 */
[----:B------:R-:W-:Y:S01]  /*aa70*/  PRMT R6, R34, 0x7772, RZ ;  /* 0x0000777222067816 */ /* 0x000fe200000000ff */
[----:B------:R-:W-:-:S04]  /*aa80*/  IMAD.WIDE R2, R14, 0x70, R2 ;  /* 0x000000700e027825 */ /* 0x000fc800078e0202 */
[----:B------:R-:W-:Y:S02]  /*aa90*/  @!P5 HFMA2.BF16_V2 R25, -RZ.H0_H0, RZ.H0_H0, -R133.H0_H0 ;  /* 0x200000ffff19d231 */ /* 0x000fe40000340985 */
[----:B------:R-:W-:-:S03]  /*aaa0*/  FADD.FTZ R0, R7, R8 ;  /* 0x0000000807007221 */ /* 0x000fc60000010000 */
[----:B------:R-:W-:Y:S01]  /*aab0*/  @!P5 PRMT R133, R25, 0x5410, RZ ;  /* 0x000054101985d816 */ /* 0x000fe200000000ff */
[----:B------:R-:W-:-:S04]  /*aac0*/  IMAD.WIDE R2, R14, -0x70, R2 ;  /* 0xffffff900e027825 */ /* 0x000fc800078e0202 */
[----:B------:R-:W-:Y:S01]  /*aad0*/  @P2 HFMA2.BF16_V2 R24, -RZ.H0_H0, RZ.H0_H0, -R28.H1_H1 ;  /* 0x200000ffff182231 */ /* 0x000fe2000036091c */
[----:B------:R-:W-:Y:S02]  /*aae0*/  ISETP.GT.U32.AND P5, PT, R6, UR12, PT ;  /* 0x0000000c06007c0c */ /* 0x000fe4000bfa4070 */
[----:B------:R-:W-:Y:S01]  /*aaf0*/  PRMT R6, R34, 0x7773, RZ ;  /* 0x0000777322067816 */ /* 0x000fe200000000ff */
[----:B------:R-:W-:Y:S01]  /*ab00*/  IMAD.MOV.U32 R224, RZ, RZ, R220 ;  /* 0x000000ffffe07224 */ /* 0x000fe200078e00dc */
[----:B------:R-:W-:Y:S01]  /*ab10*/  PRMT R191, R28, 0x7632, R191 ;  /* 0x000076321cbf7816 */ /* 0x000fe200000000bf */
[----:B------:R-:W-:Y:S01]  /*ab20*/  IMAD.MOV.U32 R220, RZ, RZ, R30 ;  /* 0x000000ffffdc7224 */ /* 0x000fe200078e001e */
[----:B------:R-:W-:Y:S01]  /*ab30*/  @P2 PRMT R191, R24, 0x5410, RZ ;  /* 0x0000541018bf2816 */ /* 0x000fe200000000ff */
[----:B------:R-:W-:Y:S01]  /*ab40*/  FADD.FTZ R246, R9, R0 ;  /* 0x0000000009f67221 */ /* 0x000fe20000010000 */
[----:B------:R-:W-:Y:S01]  /*ab50*/  ISETP.GT.U32.AND P2, PT, R6, UR12, PT ;  /* 0x0000000c06007c0c */ /* 0x000fe2000bf44070 */
[----:B------:R-:W-:-:S04]  /*ab60*/  IMAD.WIDE R30, R14, 0x70, R2 ;  /* 0x000000700e1e7825 */ /* 0x000fc800078e0202 */
[----:B------:R-:W-:Y:S01]  /*ab70*/  FADD.FTZ R7, R200, R12 ;  /* 0x0000000cc8077221 */ /* 0x000fe20000010000 */
[C---:B------:R-:W-:Y:S02]  /*ab80*/  PRMT R2, R236.reuse, 0x7773, RZ ;  /* 0x00007773ec027816 */ /* 0x040fe400000000ff */
[----:B------:R-:W-:Y:S01]  /*ab90*/  PRMT R0, R236, 0x7772, RZ ;  /* 0x00007772ec007816 */ /* 0x000fe200000000ff */
[----:B------:R-:W-:Y:S01]  /*aba0*/  IMAD.MOV.U32 R6, RZ, RZ, R236 ;  /* 0x000000ffff067224 */ /* 0x000fe200078e00ec */
[----:B------:R-:W-:Y:S01]  /*abb0*/  MOV R222, R245 ;  /* 0x000000f500de7202 */ /* 0x000fe20000000f00 */
[----:B------:R-:W-:Y:S02]  /*abc0*/  IMAD.MOV.U32 R16, RZ, RZ, R127 ;  /* 0x000000ffff107224 */ /* 0x000fe400078e007f */
[----:B------:R-:W-:Y:S01]  /*abd0*/  FADD.FTZ R245, R10, R223 ;  /* 0x000000df0af57221 */ /* 0x000fe20000010000 */
[----:B------:R-:W-:Y:S02]  /*abe0*/  IMAD.MOV.U32 R127, RZ, RZ, R233 ;  /* 0x000000ffff7f7224 */ /* 0x000fe400078e00e9 */
[----:B------:R-:W-:Y:S01]  /*abf0*/  FADD.FTZ R233, R199, R7 ;  /* 0x00000007c7e97221 */ /* 0x000fe20000010000 */
[----:B------:R-:W-:-:S02]  /*ac00*/  PRMT R10, R0, 0x5410, R2 ;  /* 0x00005410000a7816 */ /* 0x000fc40000000002 */
[----:B------:R-:W-:Y:S02]  /*ac10*/  PRMT R7, R236, 0x7771, RZ ;  /* 0x00007771ec077816 */ /* 0x000fe400000000ff */
[----:B------:R-:W-:Y:S02]  /*ac20*/  LOP3.LUT R0, R6, 0xff, RZ, 0xc0, !PT ;  /* 0x000000ff06007812 */ /* 0x000fe400078ec0ff */
[C---:B------:R-:W-:Y:S02]  /*ac30*/  PRMT R3, R34.reuse, 0x7773, RZ ;  /* 0x0000777322037816 */ /* 0x040fe400000000ff */
[----:B------:R-:W-:Y:S02]  /*ac40*/  PRMT R2, R34, 0x7772, RZ ;  /* 0x0000777222027816 */ /* 0x000fe400000000ff */
[----:B------:R-:W-:Y:S02]  /*ac50*/  PRMT R9, R0, 0x5410, R7 ;  /* 0x0000541000097816 */ /* 0x000fe40000000007 */
[----:B------:R-:W-:-:S02]  /*ac60*/  LOP3.LUT R0, R172, 0xffff, RZ, 0xc0, !PT ;  /* 0x0000ffffac007812 */ /* 0x000fc400078ec0ff */
[----:B------:R-:W-:Y:S02]  /*ac70*/  PRMT R20, R2, 0x5410, R3 ;  /* 0x0000541002147816 */ /* 0x000fe40000000003 */
[----:B------:R-:W-:Y:S02]  /*ac80*/  SHF.R.U32.HI R0, RZ, 0x8, R0 ;  /* 0x00000008ff007819 */ /* 0x000fe40000011600 */
[----:B------:R-:W-:Y:S01]  /*ac90*/  LOP3.LUT R2, R172, 0xff, RZ, 0xc0, !PT ;  /* 0x000000ffac027812 */ /* 0x000fe200078ec0ff */
[----:B------:R1:W-:Y:S01]  /*aca0*/  STG.E.U16 desc[UR22][R202.64+-0x40], R27 ;  /* 0xffffc01bca007986 */ /* 0x0003e2000c101516 */
[----:B------:R-:W-:Y:S02]  /*acb0*/  IMAD.WIDE R24, R14, -0x70, R30 ;  /* 0xffffff900e187825 */ /* 0x000fe400078e021e */
[--C-:B------:R-:W-:Y:S02]  /*acc0*/  PRMT R6, R2, 0x5410, R0.reuse ;  /* 0x0000541002067816 */ /* 0x100fe40000000000 */
[----:B------:R-:W-:Y:S01]  /*acd0*/  PRMT R0, R172, 0x7632, R0 ;  /* 0x00007632ac007816 */ /* 0x000fe20000000000 */
[----:B------:R-:W-:Y:S01]  /*ace0*/  USHF.L.U32 UR7, UR12, 0x10, URZ ;  /* 0x000000100c077899 */ /* 0x000fe200080006ff */
[----:B------:R-:W-:-:S02]  /*acf0*/  SHF.R.U32.HI R2, RZ, 0x18, R172 ;  /* 0x00000018ff027819 */ /* 0x000fc400000116ac */
[----:B------:R-:W-:Y:S01]  /*ad00*/  LOP3.LUT R0, R0, 0xff, RZ, 0xc0, !PT ;  /* 0x000000ff00007812 */ /* 0x000fe200078ec0ff */
[----:B------:R3:W-:Y:S01]  /*ad10*/  STG.E.U16 desc[UR22][R24.64+-0x40], R33 ;  /* 0xffffc02118007986 */ /* 0x0007e2000c101516 */
[----:B-1----:R-:W-:Y:S01]  /*ad20*/  IMAD.WIDE R26, R26, 0x2, R4 ;  /* 0x000000021a1a7825 */ /* 0x002fe200078e0204 */
[C---:B------:R-:W-:Y:S02]  /*ad30*/  PRMT R5, R192.reuse, 0x7773, RZ ;  /* 0x00007773c0057816 */ /* 0x040fe400000000ff */
[----:B------:R-:W-:-:S04]  /*ad40*/  PRMT R4, R192, 0x7772, RZ ;  /* 0x00007772c0047816 */ /* 0x000fc800000000ff */
[----:B---3--:R-:W-:Y:S02]  /*ad50*/  PRMT R33, R4, 0x5410, R5 ;  /* 0x0000541004217816 */ /* 0x008fe40000000005 */
[----:B------:R-:W-:Y:S01]  /*ad60*/  PRMT R5, R0, 0x5410, R2 ;  /* 0x0000541000057816 */ /* 0x000fe20000000002 */
[----:B------:R-:W-:Y:S02]  /*ad70*/  IMAD.U32 R2, RZ, RZ, UR12 ;  /* 0x0000000cff027e24 */ /* 0x000fe4000f8e00ff */
[----:B------:R-:W-:-:S05]  /*ad80*/  IMAD.U32 R0, RZ, RZ, UR7 ;  /* 0x00000007ff007e24 */ /* 0x000fca000f8e00ff */
[----:B------:R-:W-:Y:S02]  /*ad90*/  LOP3.LUT R0, R2, 0xff0000, R0, 0xf8, !PT ;  /* 0x00ff000002007812 */ /* 0x000fe400078ef800 */
[C---:B------:R-:W-:Y:S02]  /*ada0*/  LOP3.LUT R2, R13.reuse, 0xffff, RZ, 0xc0, !PT ;  /* 0x0000ffff0d027812 */ /* 0x040fe400078ec0ff */
[----:B------:R-:W-:Y:S02]  /*adb0*/  LOP3.LUT R3, R13, 0xff, RZ, 0xc0, !PT ;  /* 0x000000ff0d037812 */ /* 0x000fe400078ec0ff */
[----:B------:R-:W-:-:S04]  /*adc0*/  SHF.R.U32.HI R2, RZ, 0x8, R2 ;  /* 0x00000008ff027819 */ /* 0x000fc80000011602 */
[--C-:B------:R-:W-:Y:S02]  /*add0*/  PRMT R12, R3, 0x5410, R2.reuse ;  /* 0x00005410030c7816 */ /* 0x100fe40000000002 */
[----:B------:R-:W-:Y:S02]  /*ade0*/  PRMT R2, R13, 0x7632, R2 ;  /* 0x000076320d027816 */ /* 0x000fe40000000002 */
[----:B------:R-:W-:Y:S02]  /*adf0*/  MOV R8, R34 ;  /* 0x0000002200087202 */ /* 0x000fe40000000f00 */
[----:B------:R-:W-:Y:S02]  /*ae00*/  LOP3.LUT R3, R2, 0xff, RZ, 0xc0, !PT ;  /* 0x000000ff02037812 */ /* 0x000fe400078ec0ff */
[----:B------:R-:W-:Y:S02]  /*ae10*/  HSET2.LE.AND R2, R6, R0, PT ;  /* 0x0000000006027233 */ /* 0x000fe40003803000 */
[----:B------:R-:W-:-:S02]  /*ae20*/  SHF.R.U32.HI R4, RZ, 0x18, R13 ;  /* 0x00000018ff047819 */ /* 0x000fc4000001160d */
[----:B------:R-:W-:Y:S02]  /*ae30*/  LOP3.LUT R7, R8, 0xff, RZ, 0xc0, !PT ;  /* 0x000000ff08077812 */ /* 0x000fe400078ec0ff */
[----:B------:R-:W-:Y:S02]  /*ae40*/  PRMT R6, R3, 0x5410, R4 ;  /* 0x0000541003067816 */ /* 0x000fe40000000004 */
[----:B------:R-:W-:Y:S02]  /*ae50*/  LOP3.LUT R8, R239, R2, RZ, 0xc0, !PT ;  /* 0x00000002ef087212 */ /* 0x000fe400078ec0ff */
[----:B------:R-:W-:Y:S02]  /*ae60*/  LOP3.LUT R4, R10, 0xff00ff, RZ, 0xc0, !PT ;  /* 0x00ff00ff0a047812 */ /* 0x000fe400078ec0ff */
[----:B------:R-:W-:Y:S02]  /*ae70*/  HSET2.LE.AND R2, R5, R0, PT ;  /* 0x0000000005027233 */ /* 0x000fe40003803000 */
[----:B------:R-:W-:-:S02]  /*ae80*/  PRMT R35, R132, 0x7632, R35 ;  /* 0x0000763284237816 */ /* 0x000fc40000000023 */
[----:B--2---:R-:W-:Y:S02]  /*ae90*/  LEA R200, R197, UR5, 0x1 ;  /* 0x00000005c5c87c11 */ /* 0x004fe4000f8e08ff */
[--C-:B------:R-:W-:Y:S02]  /*aea0*/  HSET2.LE.AND R3, R9, R0.reuse, PT ;  /* 0x0000000009037233 */ /* 0x100fe40003803000 */
[--C-:B------:R-:W-:Y:S02]  /*aeb0*/  HSET2.LE.AND R4, R4, R0.reuse, PT ;  /* 0x0000000004047233 */ /* 0x100fe40003803000 */
[----:B------:R-:W-:Y:S01]  /*aec0*/  LOP3.LUT R9, R237, R2, RZ, 0xc0, !PT ;  /* 0x00000002ed097212 */ /* 0x000fe200078ec0ff */
[----:B------:R-:W-:Y:S01]  /*aed0*/  IMAD.MOV.U32 R228, RZ, RZ, R16 ;  /* 0x000000ffffe47224 */ /* 0x000fe200078e0010 */
[----:B------:R-:W-:Y:S01]  /*aee0*/  HSET2.LE.AND R2, R12, R0, PT ;  /* 0x000000000c027233 */ /* 0x000fe20003803000 */
[----:B------:R-:W-:Y:S01]  /*aef0*/  @P2 HFMA2.BF16_V2 R39, -RZ.H0_H0, RZ.H0_H0, -R35.H0_H0 ;  /* 0x200000ffff272231 */ /* 0x000fe20000340923 */
[----:B------:R-:W-:Y:S04]  /*af00*/  STG.E.U16 desc[UR22][R24.64+-0x3e], R135 ;  /* 0xffffc28718007986 */ /* 0x000fe8000c101516 */
[----:B------:R-:W1:Y:S01]  /*af10*/  LDSM.16.MT88.4 R16, [R200+0xa000] ;  /* 0x00a00000c810783b */ /* 0x000e620000004200 */
[----:B------:R-:W-:-:S03]  /*af20*/  PRMT R15, R132, 0x5410, R35 ;  /* 0x00005410840f7816 */ /* 0x000fc60000000023 */
[----:B------:R2:W-:Y:S01]  /*af30*/  STG.E.U16 desc[UR22][R30.64+-0x40], R11 ;  /* 0xffffc00b1e007986 */ /* 0x0005e2000c101516 */
[----:B------:R-:W-:Y:S01]  /*af40*/  PRMT R14, R34, 0x7771, RZ ;  /* 0x00007771220e7816 */ /* 0x000fe200000000ff */
[----:B------:R-:W-:Y:S01]  /*af50*/  IMAD.MOV.U32 R239, RZ, RZ, 0x20 ;  /* 0x00000020ffef7424 */ /* 0x000fe200078e00ff */
[----:B------:R-:W-:Y:S02]  /*af60*/  @P2 PRMT R35, R39, 0x5410, RZ ;  /* 0x0000541027232816 */ /* 0x000fe400000000ff */
[----:B------:R-:W-:Y:S02]  /*af70*/  LOP3.LUT P2, RZ, R207, 0x2, RZ, 0xc0, !PT ;  /* 0x00000002cfff7812 */ /* 0x000fe4000784c0ff */
[----:B------:R-:W-:Y:S02]  /*af80*/  PRMT R13, R7, 0x5410, R14 ;  /* 0x00005410070d7816 */ /* 0x000fe4000000000e */
[----:B------:R-:W-:-:S05]  /*af90*/  LOP3.LUT R7, R20, 0xff00ff, RZ, 0xc0, !PT ;  /* 0x00ff00ff14077812 */ /* 0x000fca00078ec0ff */
[--C-:B------:R-:W-:Y:S02]  /*afa0*/  HSET2.LE.AND R7, R7, R0.reuse, PT ;  /* 0x0000000007077233 */ /* 0x100fe40003803000 */
[----:B--2---:R-:W-:Y:S02]  /*afb0*/  LOP3.LUT R11, R225, R4, RZ, 0xc0, !PT ;  /* 0x00000004e10b7212 */ /* 0x004fe400078ec0ff */
[----:B------:R-:W-:Y:S02]  /*afc0*/  LOP3.LUT R4, R38, R2, RZ, 0xc0, !PT ;  /* 0x0000000226047212 */ /* 0x000fe400078ec0ff */
[----:B------:R-:W-:-:S05]  /*afd0*/  HSET2.LE.AND R2, R6, R0, PT ;  /* 0x0000000006027233 */ /* 0x000fca0003803000 */
[----:B------:R-:W-:Y:S02]  /*afe0*/  LOP3.LUT R5, R37, R2, RZ, 0xc0, !PT ;  /* 0x0000000225057212 */ /* 0x000fe400078ec0ff */
[----:B------:R-:W-:Y:S02]  /*aff0*/  SEL R2, R239, 0xffffffe0, !P2 ;  /* 0xffffffe0ef027807 */ /* 0x000fe40005000000 */
[----:B------:R-:W-:-:S03]  /*b000*/  LOP3.LUT R10, R231, R3, RZ, 0xc0, !PT ;  /* 0x00000003e70a7212 */ /* 0x000fc600078ec0ff */
[----:B------:R-:W-:Y:S01]  /*b010*/  IMAD.IADD R21, R200, 0x1, R2 ;  /* 0x00000001c8157824 */ /* 0x000fe200078e0202 */
[----:B------:R-:W-:Y:S02]  /*b020*/  HSET2.LE.AND R3, R13, R0, PT ;  /* 0x000000000d037233 */ /* 0x000fe40003803000 */
[----:B------:R-:W-:Y:S02]  /*b030*/  LOP3.LUT R7, R15, R7, RZ, 0xc0, !PT ;  /* 0x000000070f077212 */ /* 0x000fe400078ec0ff */
[----:B------:R-:W2:Y:S01]  /*b040*/  LDSM.16.MT88.4 R12, [R21+0xa000] ;  /* 0x00a00000150c783b */ /* 0x000ea20000004200 */
[----:B------:R-:W-:Y:S02]  /*b050*/  LOP3.LUT R6, R36, R3, RZ, 0xc0, !PT ;  /* 0x0000000324067212 */ /* 0x000fe400078ec0ff */
[----:B-1----:R-:W-:Y:S01]  /*b060*/  HMMA.16816.F32.BF16 R36, R8, R18, R148 ;  /* 0x000000120824723c */ /* 0x002fe20000041894 */
[----:B------:R-:W-:Y:S02]  /*b070*/  MOV R226, R126 ;  /* 0x0000007e00e27202 */ /* 0x000fe40000000f00 */
[----:B------:R-:W-:Y:S01]  /*b080*/  IADD3 R2, PT, PT, R200, 0xa000, RZ ;  /* 0x0000a000c8027810 */ /* 0x000fe20007ffe0ff */
[----:B------:R-:W-:-:S02]  /*b090*/  IMAD.MOV.U32 R229, RZ, RZ, R127 ;  /* 0x000000ffffe57224 */ /* 0x000fc400078e007f */
[----:B------:R-:W-:Y:S02]  /*b0a0*/  VIADD R20, R200, 0xa040 ;  /* 0x0000a040c8147836 */ /* 0x000fe40000000000 */
[----:B------:R-:W-:Y:S02]  /*b0b0*/  IMAD.MOV.U32 R22, RZ, RZ, R226 ;  /* 0x000000ffff167224 */ /* 0x000fe400078e00e2 */
[----:B------:R-:W-:Y:S02]  /*b0c0*/  @P6 VIADD R20, R2, 0xffffffc0 ;  /* 0xffffffc002146836 */ /* 0x000fe40000000000 */
[----:B------:R-:W-:Y:S01]  /*b0d0*/  IMAD.MOV.U32 R226, RZ, RZ, R229 ;  /* 0x000000ffffe27224 */ /* 0x000fe200078e00e5 */
[----:B------:R-:W-:Y:S01]  /*b0e0*/  MOV R229, R124 ;  /* 0x0000007c00e57202 */ /* 0x000fe20000000f00 */
[----:B------:R-:W-:Y:S02]  /*b0f0*/  IMAD.MOV.U32 R223, RZ, RZ, R119 ;  /* 0x000000ffffdf7224 */ /* 0x000fe400078e0077 */
[----:B------:R-:W-:-:S03]  /*b100*/  IMAD.MOV.U32 R119, RZ, RZ, R115 ;  /* 0x000000ffff777224 */ /* 0x000fc600078e0073 */
[----:B------:R-:W-:Y:S01]  /*b110*/  MOV R149, R36 ;  /* 0x0000002400957202 */ /* 0x000fe20000000f00 */
[----:B------:R-:W-:Y:S02]  /*b120*/  IMAD.MOV.U32 R148, RZ, RZ, R37 ;  /* 0x000000ffff947224 */ /* 0x000fe400078e0025 */
[----:B------:R-:W-:Y:S02]  /*b130*/  IMAD.MOV.U32 R124, RZ, RZ, R38 ;  /* 0x000000ffff7c7224 */ /* 0x000fe400078e0026 */
[----:B------:R-:W-:Y:S01]  /*b140*/  IMAD.MOV.U32 R115, RZ, RZ, R39 ;  /* 0x000000ffff737224 */ /* 0x000fe200078e0027 */
[-C--:B--2---:R-:W-:Y:S08]  /*b150*/  HMMA.16816.F32.BF16 R144, R8, R12.reuse, R144 ;  /* 0x0000000c0890723c */ /* 0x084ff00000041890 */
[C---:B------:R-:W-:Y:S08]  /*b160*/  HMMA.16816.F32.BF16 R160, R4.reuse, R12, R160 ;  /* 0x0000000c04a0723c */ /* 0x040ff000000418a0 */
[-C--:B------:R-:W-:Y:S08]  /*b170*/  HMMA.16816.F32.BF16 R156, R4, R14.reuse, R156 ;  /* 0x0000000e049c723c */ /* 0x080ff0000004189c */
[----:B------:R-:W-:Y:S01]  /*b180*/  HMMA.16816.F32.BF16 R36, R8, R14, R140 ;  /* 0x0000000e0824723c */ /* 0x000fe2000004188c */
[----:B------:R-:W1:Y:S01]  /*b190*/  LDSM.16.MT88.4 R12, [R20] ;  /* 0x00000000140c783b */ /* 0x000e620000004200 */
[----:B------:R-:W-:-:S06]  /*b1a0*/  IMAD.MOV.U32 R196, RZ, RZ, R125 ;  /* 0x000000ffffc47224 */ /* 0x000fcc00078e007d */
[----:B------:R-:W-:Y:S01]  /*b1b0*/  HMMA.16816.F32.BF16 R152, R8, R16, R152 ;  /* 0x000000100898723c */ /* 0x000fe20000041898 */
[----:B------:R-:W-:Y:S01]  /*b1c0*/  MOV R125, R118 ;  /* 0x00000076007d7202 */ /* 0x000fe20000000f00 */
[----:B------:R-:W-:Y:S01]  /*b1d0*/  IMAD.MOV.U32 R118, RZ, RZ, R114 ;  /* 0x000000ffff767224 */ /* 0x000fe200078e0072 */
[----:B------:R-:W-:Y:S01]  /*b1e0*/  LOP3.LUT P2, RZ, R207, 0x2, RZ, 0xc0, !PT ;  /* 0x00000002cfff7812 */ /* 0x000fe2000784c0ff */
[----:B------:R-:W-:Y:S01]  /*b1f0*/  IMAD.MOV.U32 R113, RZ, RZ, R192 ;  /* 0x000000ffff717224 */ /* 0x000fe200078e00c0 */
[----:B------:R-:W-:Y:S01]  /*b200*/  PRMT R114, R192, 0x7771, RZ ;  /* 0x00007771c0727816 */ /* 0x000fe200000000ff */
[----:B------:R2:W-:Y:S01]  /*b210*/  STL [R1+0x60], R2 ;  /* 0x0000600201007387 */ /* 0x0005e20000100800 */
[----:B------:R-:W-:Y:S01]  /*b220*/  MOV R34, R22 ;  /* 0x0000001600227202 */ /* 0x000fe20000000f00 */
[----:B------:R-:W-:Y:S02]  /*b230*/  IMAD.MOV.U32 R192, RZ, RZ, R226 ;  /* 0x000000ffffc07224 */ /* 0x000fe400078e00e2 */
[----:B------:R-:W-:-:S02]  /*b240*/  IMAD.MOV.U32 R22, RZ, RZ, R222 ;  /* 0x000000ffff167224 */ /* 0x000fc400078e00de */
[----:B------:R-:W-:Y:S02]  /*b250*/  @P5 HFMA2.BF16_V2 R40, -RZ.H0_H0, RZ.H0_H0, -R132.H0_H0 ;  /* 0x200000ffff285231 */ /* 0x000fe40000340984 */
[----:B------:R-:W-:Y:S01]  /*b260*/  IMAD.MOV.U32 R142, RZ, RZ, R192 ;  /* 0x000000ffff8e7224 */ /* 0x000fe200078e00c0 */
[----:B------:R-:W-:Y:S01]  /*b270*/  MOV R197, R227 ;  /* 0x000000e300c57202 */ /* 0x000fe20000000f00 */
[----:B------:R-:W-:Y:S02]  /*b280*/  IMAD.MOV.U32 R192, RZ, RZ, R22 ;  /* 0x000000ffffc07224 */ /* 0x000fe400078e0016 */
[----:B------:R-:W-:Y:S01]  /*b290*/  IMAD.MOV.U32 R227, RZ, RZ, R224 ;  /* 0x000000ffffe37224 */ /* 0x000fe200078e00e0 */
[----:B------:R-:W-:Y:S01]  /*b2a0*/  @P5 PRMT R132, R40, 0x5410, RZ ;  /* 0x0000541028845816 */ /* 0x000fe200000000ff */
[----:B------:R-:W-:Y:S01]  /*b2b0*/  IMAD.MOV.U32 R135, RZ, RZ, R229 ;  /* 0x000000ffff877224 */ /* 0x000fe200078e00e5 */
[----:B------:R-:W-:Y:S01]  /*b2c0*/  MOV R126, R155 ;  /* 0x0000009b007e7202 */ /* 0x000fe20000000f00 */
[----:B------:R-:W-:Y:S01]  /*b2d0*/  IMAD.MOV.U32 R224, RZ, RZ, R220 ;  /* 0x000000ffffe07224 */ /* 0x000fe200078e00dc */
[----:B------:R-:W-:Y:S01]  /*b2e0*/  MOV R226, R197 ;  /* 0x000000c500e27202 */ /* 0x000fe20000000f00 */
[----:B------:R-:W-:Y:S01]  /*b2f0*/  IMAD.MOV.U32 R172, RZ, RZ, R223 ;  /* 0x000000ffffac7224 */ /* 0x000fe200078e00df */
[----:B------:R-:W-:Y:S01]  /*b300*/  MOV R40, R61 ;  /* 0x0000003d00287202 */ /* 0x000fe20000000f00 */
[----:B------:R-:W-:Y:S01]  /*b310*/  IMAD.MOV.U32 R236, RZ, RZ, R228 ;  /* 0x000000ffffec7224 */ /* 0x000fe200078e00e4 */
[----:B--2---:R-:W-:Y:S01]  /*b320*/  SEL R2, R239, 0xffffffe0, !P2 ;  /* 0xffffffe0ef027807 */ /* 0x004fe20005000000 */
[----:B------:R-:W-:Y:S01]  /*b330*/  IMAD.MOV.U32 R222, RZ, RZ, R221 ;  /* 0x000000ffffde7224 */ /* 0x000fe200078e00dd */
[----:B------:R-:W-:Y:S01]  /*b340*/  MOV R221, R63 ;  /* 0x0000003f00dd7202 */ /* 0x000fe20000000f00 */
[----:B------:R-:W-:-:S02]  /*b350*/  IMAD.MOV.U32 R229, RZ, RZ, R43 ;  /* 0x000000ffffe57224 */ /* 0x000fc400078e002b */
[----:B------:R-:W-:Y:S02]  /*b360*/  IMAD.IADD R22, R2, 0x1, R20 ;  /* 0x0000000102167824 */ /* 0x000fe400078e0214 */
[----:B------:R-:W-:Y:S01]  /*b370*/  IMAD.MOV.U32 R231, RZ, RZ, R42 ;  /* 0x000000ffffe77224 */ /* 0x000fe200078e002a */
[----:B-1----:R-:W-:Y:S01]  /*b380*/  HMMA.16816.F32.BF16 R52, R4, R12, R52 ;  /* 0x0000000c0434723c */ /* 0x002fe20000041834 */
[----:B------:R-:W-:Y:S02]  /*b390*/  IMAD.MOV.U32 R220, RZ, RZ, R153 ;  /* 0x000000ffffdc7224 */ /* 0x000fe400078e0099 */
[----:B------:R-:W-:Y:S02]  /*b3a0*/  IMAD.MOV.U32 R127, RZ, RZ, R154 ;  /* 0x000000ffff7f7224 */ /* 0x000fe400078e009a */
[----:B------:R-:W-:Y:S02]  /*b3b0*/  IMAD.MOV.U32 R3, RZ, RZ, R152 ;  /* 0x000000ffff037224 */ /* 0x000fe400078e0098 */
[----:B------:R-:W-:Y:S01]  /*b3c0*/  IMAD.MOV.U32 R223, RZ, RZ, R196 ;  /* 0x000000ffffdf7224 */ /* 0x000fe200078e00c4 */
[----:B------:R-:W-:Y:S01]  /*b3d0*/  HMMA.16816.F32.BF16 R152, R8, R14, R248 ;  /* 0x0000000e0898723c */ /* 0x000fe200000418f8 */
[----:B------:R-:W-:-:S02]  /*b3e0*/  IMAD.MOV.U32 R228, RZ, RZ, R62 ;  /* 0x000000ffffe47224 */ /* 0x000fc400078e003e */
[----:B------:R-:W-:Y:S02]  /*b3f0*/  IMAD.MOV.U32 R42, RZ, RZ, R60 ;  /* 0x000000ffff2a7224 */ /* 0x000fe400078e003c */
[----:B------:R-:W-:-:S03]  /*b400*/  IMAD.MOV.U32 R43, RZ, RZ, R198 ;  /* 0x000000ffff2b7224 */ /* 0x000fc600078e00c6 */
[----:B------:R-:W-:Y:S08]  /*b410*/  HMMA.16816.F32.BF16 R196, R8, R12, R240 ;  /* 0x0000000c08c4723c */ /* 0x000ff000000418f0 */
[----:B------:R-:W-:Y:S01]  /*b420*/  HMMA.16816.F32.BF16 R60, R4, R14, R48 ;  /* 0x0000000e043c723c */ /* 0x000fe20000041830 */
[----:B------:R-:W1:Y:S01]  /*b430*/  LDSM.16.MT88.4 R12, [R22] ;  /* 0x00000000160c783b */ /* 0x000e620000004200 */
[----:B------:R-:W-:Y:S01]  /*b440*/  IMAD.MOV.U32 R143, RZ, RZ, R135 ;  /* 0x000000ffff8f7224 */ /* 0x000fe200078e0087 */
[----:B------:R-:W-:-:S05]  /*b450*/  MOV R135, R223 ;  /* 0x000000df00877202 */ /* 0x000fca0000000f00 */
[-C--:B-1----:R-:W-:Y:S08]  /*b460*/  HMMA.16816.F32.BF16 R248, R8, R12.reuse, R228 ;  /* 0x0000000c08f8723c */ /* 0x082ff000000418e4 */
[C---:B------:R-:W-:Y:S08]  /*b470*/  HMMA.16816.F32.BF16 R56, R4.reuse, R12, R56 ;  /* 0x0000000c0438723c */ /* 0x040ff00000041838 */
[-C--:B------:R-:W-:Y:S08]  /*b480*/  HMMA.16816.F32.BF16 R68, R4, R14.reuse, R68 ;  /* 0x0000000e0444723c */ /* 0x080ff00000041844 */
[----:B------:R-:W-:Y:S01]  /*b490*/  HMMA.16816.F32.BF16 R228, R8, R14, R64 ;  /* 0x0000000e08e4723c */ /* 0x000fe20000041840 */
[----:B------:R-:W1:Y:S01]  /*b4a0*/  LDSM.16.MT88.4 R12, [R200+0xb000] ;  /* 0x00b00000c80c783b */ /* 0x000e620000004200 */
[----:B------:R-:W-:-:S02]  /*b4b0*/  IMAD.MOV.U32 R223, RZ, RZ, R222 ;  /* 0x000000ffffdf7224 */ /* 0x000fc400078e00de */
[----:B------:R-:W-:Y:S01]  /*b4c0*/  IMAD.MOV.U32 R222, RZ, RZ, R221 ;  /* 0x000000ffffde7224 */ /* 0x000fe200078e00dd */
[----:B------:R-:W-:Y:S01]  /*b4d0*/  MOV R221, R125 ;  /* 0x0000007d00dd7202 */ /* 0x000fe20000000f00 */
[----:B------:R-:W-:Y:S02]  /*b4e0*/  IMAD.MOV.U32 R225, RZ, RZ, R236 ;  /* 0x000000ffffe17224 */ /* 0x000fe400078e00ec */
[----:B------:R-:W-:Y:S01]  /*b4f0*/  HMMA.16816.F32.BF16 R168, R4, R16, R168 ;  /* 0x0000001004a8723c */ /* 0x000fe200000418a8 */
[----:B------:R-:W-:-:S07]  /*b500*/  IMAD.MOV.U32 R125, RZ, RZ, R238 ;  /* 0x000000ffff7d7224 */ /* 0x000fce00078e00ee */
[----:B------:R-:W-:Y:S01]  /*b510*/  HMMA.16816.F32.BF16 R164, R4, R18, R164 ;  /* 0x0000001204a4723c */ /* 0x000fe200000418a4 */
[----:B------:R-:W2:Y:S01]  /*b520*/  LDSM.16.MT88.4 R16, [R20+0x1000] ;  /* 0x001000001410783b */ /* 0x000ea20000004200 */
[----:B------:R-:W-:Y:S02]  /*b530*/  IMAD.MOV.U32 R2, RZ, RZ, R44 ;  /* 0x000000ffff027224 */ /* 0x000fe400078e002c */
[----:B------:R-:W-:Y:S01]  /*b540*/  IMAD.MOV.U32 R49, RZ, RZ, R3 ;  /* 0x000000ffff317224 */ /* 0x000fe200078e0003 */
[----:B------:R-:W-:Y:S01]  /*b550*/  MOV R141, R34 ;  /* 0x00000022008d7202 */ /* 0x000fe20000000f00 */
[----:B------:R-:W-:Y:S01]  /*b560*/  IMAD.MOV.U32 R140, RZ, RZ, R172 ;  /* 0x000000ffff8c7224 */ /* 0x000fe200078e00ac */
[----:B------:R-:W-:Y:S01]  /*b570*/  MOV R150, R126 ;  /* 0x0000007e00967202 */ /* 0x000fe20000000f00 */
[----:B------:R-:W-:Y:S01]  /*b580*/  IMAD.MOV.U32 R50, RZ, RZ, R220 ;  /* 0x000000ffff327224 */ /* 0x000fe200078e00dc */
[----:B------:R-:W-:Y:S01]  /*b590*/  LDSM.16.MT88.4 R64, [R22+0x800] ;  /* 0x000800001640783b */ /* 0x000fe20000004200 */
[-C--:B-1----:R-:W-:Y:S08]  /*b5a0*/  HMMA.16816.F32.BF16 R240, R8, R12.reuse, R40 ;  /* 0x0000000c08f0723c */ /* 0x082ff00000041828 */
[C---:B------:R-:W-:Y:S08]  /*b5b0*/  HMMA.16816.F32.BF16 R72, R4.reuse, R12, R72 ;  /* 0x0000000c0448723c */ /* 0x040ff00000041848 */
[-C--:B------:R-:W-:Y:S08]  /*b5c0*/  HMMA.16816.F32.BF16 R76, R4, R14.reuse, R76 ;  /* 0x0000000e044c723c */ /* 0x080ff0000004184c */
[----:B------:R-:W-:Y:S01]  /*b5d0*/  HMMA.16816.F32.BF16 R236, R8, R14, R80 ;  /* 0x0000000e08ec723c */ /* 0x000fe20000041850 */
[----:B------:R-:W1:Y:S01]  /*b5e0*/  LDSM.16.MT88.4 R12, [R21+0xb000] ;  /* 0x00b00000150c783b */ /* 0x000e620000004200 */
[----:B------:R-:W-:-:S06]  /*b5f0*/  LOP3.LUT R2, R2, 0xff, RZ, 0xc0, !PT ;  /* 0x000000ff02027812 */ /* 0x000fcc00078ec0ff */
[----:B--2---:R-:W-:Y:S01]  /*b600*/  HMMA.16816.F32.BF16 R104, R4, R16, R104 ;  /* 0x000000100468723c */ /* 0x004fe20000041868 */
[----:B------:R-:W-:-:S07]  /*b610*/  LOP3.LUT R3, R113, 0xff, RZ, 0xc0, !PT ;  /* 0x000000ff71037812 */ /* 0x000fce00078ec0ff */
[----:B------:R-:W-:Y:S01]  /*b620*/  HMMA.16816.F32.BF16 R108, R4, R18, R108 ;  /* 0x00000012046c723c */ /* 0x000fe2000004186c */
[----:B------:R-:W-:Y:S01]  /*b630*/  IMAD.MOV.U32 R34, RZ, RZ, R223 ;  /* 0x000000ffff227224 */ /* 0x000fe200078e00df */
[----:B------:R-:W-:Y:S01]  /*b640*/  MOV R172, R222 ;  /* 0x000000de00ac7202 */ /* 0x000fe20000000f00 */
[----:B------:R-:W-:Y:S01]  /*b650*/  IMAD.MOV.U32 R151, RZ, RZ, R221 ;  /* 0x000000ffff977224 */ /* 0x000fe200078e00dd */
[----:B------:R-:W-:Y:S04]  /*b660*/  LDSM.16.MT88.4 R80, [R200+0xb800] ;  /* 0x00b80000c850783b */ /* 0x000fe80000004200 */
[-C--:B-1----:R-:W-:Y:S08]  /*b670*/  HMMA.16816.F32.BF16 R84, R8, R12.reuse, R84 ;  /* 0x0000000c0854723c */ /* 0x082ff00000041854 */
[C---:B------:R-:W-:Y:S08]  /*b680*/  HMMA.16816.F32.BF16 R88, R4.reuse, R12, R88 ;  /* 0x0000000c0458723c */ /* 0x040ff00000041858 */
[-C--:B------:R-:W-:Y:S08]  /*b690*/  HMMA.16816.F32.BF16 R92, R4, R14.reuse, R92 ;  /* 0x0000000e045c723c */ /* 0x080ff0000004185c */
[----:B------:R-:W-:Y:S01]  /*b6a0*/  HMMA.16816.F32.BF16 R40, R8, R14, R96 ;  /* 0x0000000e0828723c */ /* 0x000fe20000041860 */
[----:B------:R-:W1:Y:S01]  /*b6b0*/  LDSM.16.MT88.4 R12, [R22+0x1000] ;  /* 0x00100000160c783b */ /* 0x000e620000004200 */
[----:B------:R-:W-:-:S02]  /*b6c0*/  IMAD.MOV.U32 R48, RZ, RZ, R125 ;  /* 0x000000ffff307224 */ /* 0x000fc400078e007d */
[----:B------:R-:W-:Y:S01]  /*b6d0*/  IMAD.MOV.U32 R51, RZ, RZ, R127 ;  /* 0x000000ffff337224 */ /* 0x000fe200078e007f */
[----:B------:R-:W2:Y:S03]  /*b6e0*/  LDSM.16.MT88.4 R96, [R21+0xb800] ;  /* 0x00b800001560783b */ /* 0x000ea60000004200 */
[C---:B------:R-:W-:Y:S08]  /*b6f0*/  HMMA.16816.F32.BF16 R116, R8.reuse, R16, R116 ;  /* 0x000000100874723c */ /* 0x040ff00000041874 */
[----:B------:R-:W-:Y:S01]  /*b700*/  HMMA.16816.F32.BF16 R16, R8, R18, R140 ;  /* 0x000000120810723c */ /* 0x000fe2000004188c */
[----:B------:R3:W4:Y:S07]  /*b710*/  LDSM.16.MT88.4 R140, [R21+0xa800] ;  /* 0x00a80000158c783b */ /* 0x00072e0000004200 */
[C---:B-1----:R-:W-:Y:S08]  /*b720*/  HMMA.16816.F32.BF16 R120, R4.reuse, R12, R120 ;  /* 0x0000000c0478723c */ /* 0x042ff00000041878 */
[----:B------:R-:W-:Y:S01]  /*b730*/  HMMA.16816.F32.BF16 R100, R4, R14, R100 ;  /* 0x0000000e0464723c */ /* 0x000fe20000041864 */
[----:B------:R-:W-:-:S07]  /*b740*/  PRMT R6, R44, 0x7771, RZ ;  /* 0x000077712c067816 */ /* 0x000fce00000000ff */
[C---:B------:R-:W-:Y:S01]  /*b750*/  HMMA.16816.F32.BF16 R224, R8.reuse, R12, R224 ;  /* 0x0000000c08e0723c */ /* 0x040fe200000418e0 */
[----:B------:R-:W-:Y:S02]  /*b760*/  PRMT R12, R2, 0x5410, R6 ;  /* 0x00005410020c7816 */ /* 0x000fe40000000006 */
[C---:B------:R-:W-:Y:S02]  /*b770*/  LOP3.LUT R2, R178.reuse, 0xffff, RZ, 0xc0, !PT ;  /* 0x0000ffffb2027812 */ /* 0x040fe400078ec0ff */
[----:B------:R-:W-:Y:S02]  /*b780*/  PRMT R13, R3, 0x5410, R114 ;  /* 0x00005410030d7816 */ /* 0x000fe40000000072 */
[----:B------:R-:W-:Y:S02]  /*b790*/  SHF.R.U32.HI R2, RZ, 0x8, R2 ;  /* 0x00000008ff027819 */ /* 0x000fe40000011602 */
[----:B------:R-:W-:Y:S01]  /*b7a0*/  LOP3.LUT R3, R178, 0xff, RZ, 0xc0, !PT ;  /* 0x000000ffb2037812 */ /* 0x000fe200078ec0ff */
[----:B------:R-:W-:Y:S01]  /*b7b0*/  HMMA.16816.F32.BF16 R220, R8, R14, R128 ;  /* 0x0000000e08dc723c */ /* 0x000fe20000041880 */
[----:B------:R-:W-:-:S02]  /*b7c0*/  PRMT R5, R44, 0x7773, RZ ;  /* 0x000077732c057816 */ /* 0x000fc400000000ff */
[----:B------:R-:W-:Y:S02]  /*b7d0*/  PRMT R4, R44, 0x7772, RZ ;  /* 0x000077722c047816 */ /* 0x000fe400000000ff */
[----:B------:R-:W-:Y:S02]  /*b7e0*/  PRMT R11, R3, 0x5410, R2 ;  /* 0x00005410030b7816 */ /* 0x000fe40000000002 */
[----:B------:R-:W-:Y:S02]  /*b7f0*/  SHF.R.U32.HI R6, RZ, 0x18, R178 ;  /* 0x00000018ff067819 */ /* 0x000fe400000116b2 */
[----:B------:R-:W-:Y:S02]  /*b800*/  SHF.R.U32.HI R8, RZ, 0x18, R23 ;  /* 0x00000018ff087819 */ /* 0x000fe40000011617 */
[----:B------:R-:W-:Y:S01]  /*b810*/  LOP3.LUT R7, R23, 0xff, RZ, 0xc0, !PT ;  /* 0x000000ff17077812 */ /* 0x000fe200078ec0ff */
[----:B------:R-:W-:Y:S01]  /*b820*/  IMAD.MOV.U32 R15, RZ, RZ, R151 ;  /* 0x000000ffff0f7224 */ /* 0x000fe200078e0097 */
[----:B------:R-:W-:Y:S01]  /*b830*/  PRMT R3, R178, 0x7632, R3 ;  /* 0x00007632b2037816 */ /* 0x000fe20000000003 */
[----:B------:R1:W-:Y:S01]  /*b840*/  LDSM.16.MT88.4 R128, [R22+0x1800] ;  /* 0x001800001680783b */ /* 0x0003e20000004200 */
[----:B------:R-:W-:-:S02]  /*b850*/  PRMT R14, R4, 0x5410, R5 ;  /* 0x00005410040e7816 */ /* 0x000fc40000000005 */
[C---:B------:R-:W-:Y:S02]  /*b860*/  LOP3.LUT R2, R23.reuse, 0xffff, RZ, 0xc0, !PT ;  /* 0x0000ffff17027812 */ /* 0x040fe400078ec0ff */
[----:B------:R-:W-:Y:S02]  /*b870*/  PRMT R5, R23, 0x7632, R5 ;  /* 0x0000763217057816 */ /* 0x000fe40000000005 */
[----:B------:R-:W-:Y:S02]  /*b880*/  LOP3.LUT R4, R3, 0xff, RZ, 0xc0, !PT ;  /* 0x000000ff03047812 */ /* 0x000fe400078ec0ff */
[----:B------:R-:W-:Y:S02]  /*b890*/  SHF.R.U32.HI R3, RZ, 0x8, R2 ;  /* 0x00000008ff037819 */ /* 0x000fe40000011602 */
[----:B------:R-:W-:Y:S02]  /*b8a0*/  LOP3.LUT R2, R5, 0xff, RZ, 0xc0, !PT ;  /* 0x000000ff05027812 */ /* 0x000fe400078ec0ff */
[----:B------:R-:W-:-:S02]  /*b8b0*/  PRMT R10, R4, 0x5410, R6 ;  /* 0x00005410040a7816 */ /* 0x000fc40000000006 */
[----:B------:R-:W-:Y:S02]  /*b8c0*/  PRMT R4, R2, 0x5410, R8 ;  /* 0x0000541002047816 */ /* 0x000fe40000000008 */
[----:B------:R-:W-:Y:S02]  /*b8d0*/  LOP3.LUT R2, R33, 0xff00ff, RZ, 0xc0, !PT ;  /* 0x00ff00ff21027812 */ /* 0x000fe400078ec0ff */
[----:B------:R-:W-:Y:S02]  /*b8e0*/  LOP3.LUT R5, R14, 0xff00ff, RZ, 0xc0, !PT ;  /* 0x00ff00ff0e057812 */ /* 0x000fe400078ec0ff */
[----:B------:R-:W-:Y:S02]  /*b8f0*/  PRMT R9, R7, 0x5410, R3 ;  /* 0x0000541007097816 */ /* 0x000fe40000000003 */
[--C-:B------:R-:W-:Y:S02]  /*b900*/  HSET2.LE.AND R7, R2, R0.reuse, PT ;  /* 0x0000000002077233 */ /* 0x100fe40003803000 */
[----:B------:R-:W-:-:S02]  /*b910*/  HSET2.LE.AND R2, R5, R0, PT ;  /* 0x0000000005027233 */ /* 0x000fc40003803000 */
[--C-:B------:R-:W-:Y:S02]  /*b920*/  HSET2.LE.AND R8, R13, R0.reuse, PT ;  /* 0x000000000d087233 */ /* 0x100fe40003803000 */
[--C-:B------:R-:W-:Y:S02]  /*b930*/  HSET2.LE.AND R3, R12, R0.reuse, PT ;  /* 0x000000000c037233 */ /* 0x100fe40003803000 */
[--C-:B------:R-:W-:Y:S02]  /*b940*/  HSET2.LE.AND R4, R4, R0.reuse, PT ;  /* 0x0000000004047233 */ /* 0x100fe40003803000 */
[--C-:B------:R-:W-:Y:S02]  /*b950*/  HSET2.LE.AND R6, R11, R0.reuse, PT ;  /* 0x000000000b067233 */ /* 0x100fe40003803000 */
[--C-:B------:R-:W-:Y:S02]  /*b960*/  HSET2.LE.AND R5, R10, R0.reuse, PT ;  /* 0x000000000a057233 */ /* 0x100fe40003803000 */
[----:B------:R-:W-:-:S02]  /*b970*/  HSET2.LE.AND R0, R9, R0, PT ;  /* 0x0000000009007233 */ /* 0x000fc40003803000 */
[----:B------:R-:W-:-:S04]  /*b980*/  MOV R9, R32 ;  /* 0x0000002000097202 */ /* 0x000fc80000000f00 */
[----:B------:R-:W-:Y:S01]  /*b990*/  LOP3.LUT R125, R9, R4, RZ, 0xc0, !PT ;  /* 0x00000004097d7212 */ /* 0x000fe200078ec0ff */
[----:B------:R-:W-:Y:S01]  /*b9a0*/  IMAD.MOV.U32 R4, RZ, RZ, R29 ;  /* 0x000000ffff047224 */ /* 0x000fe200078e001d */
[----:B---3--:R-:W-:Y:S01]  /*b9b0*/  MOV R21, R49 ;  /* 0x0000003100157202 */ /* 0x008fe20000000f00 */
[----:B------:R-:W-:-:S03]  /*b9c0*/  IMAD.MOV.U32 R23, RZ, RZ, R50 ;  /* 0x000000ffff177224 */ /* 0x000fc600078e0032 */
[----:B------:R-:W-:Y:S01]  /*b9d0*/  LOP3.LUT R126, R4, R3, RZ, 0xc0, !PT ;  /* 0x00000003047e7212 */ /* 0x000fe200078ec0ff */
[----:B------:R-:W-:Y:S01]  /*b9e0*/  IMAD.MOV.U32 R178, RZ, RZ, R51 ;  /* 0x000000ffffb27224 */ /* 0x000fe200078e0033 */
[----:B------:R-:W-:Y:S01]  /*b9f0*/  LOP3.LUT R4, R48, R6, RZ, 0xc0, !PT ;  /* 0x0000000630047212 */ /* 0x000fe200078ec0ff */
[----:B------:R-:W-:Y:S01]  /*ba00*/  IMAD.MOV.U32 R11, RZ, RZ, R115 ;  /* 0x000000ffff0b7224 */ /* 0x000fe200078e0073 */
[----:B------:R-:W-:Y:S01]  /*ba10*/  LOP3.LUT R6, R47, R8, RZ, 0xc0, !PT ;  /* 0x000000082f067212 */ /* 0x000fe200078ec0ff */
[----:B------:R-:W-:Y:S01]  /*ba20*/  IMAD.MOV.U32 R8, RZ, RZ, R149 ;  /* 0x000000ffff087224 */ /* 0x000fe200078e0095 */
[----:B------:R-:W-:Y:S01]  /*ba30*/  MOV R44, R150 ;  /* 0x00000096002c7202 */ /* 0x000fe20000000f00 */
[----:B------:R-:W3:Y:S01]  /*ba40*/  LDSM.16.MT88.4 R48, [R20+0x800] ;  /* 0x000800001430783b */ /* 0x000ee20000004200 */
[----:B------:R-:W-:Y:S02]  /*ba50*/  LOP3.LUT R5, R112, R5, RZ, 0xc0, !PT ;  /* 0x0000000570057212 */ /* 0x000fe400078ec0ff */
[----:B------:R-:W-:Y:S01]  /*ba60*/  MOV R9, R148 ;  /* 0x0000009400097202 */ /* 0x000fe20000000f00 */
[----:B------:R4:W-:Y:S04]  /*ba70*/  LDSM.16.MT88.4 R112, [R20+0x1800] ;  /* 0x001800001470783b */ /* 0x0009e80000004200 */
[----:B------:R-:W3:Y:S01]  /*ba80*/  LDSM.16.MT88.4 R148, [R200+0xa800] ;  /* 0x00a80000c894783b */ /* 0x000ee20000004200 */
[----:B-1----:R-:W-:-:S02]  /*ba90*/  IMAD.MOV.U32 R22, RZ, RZ, R178 ;  /* 0x000000ffff167224 */ /* 0x002fc400078e00b2 */
[----:B------:R-:W1:Y:S01]  /*baa0*/  LDC R178, c[0x0][0x448] ;  /* 0x00011200ffb27b82 */ /* 0x000e620000000800 */
[----:B------:R-:W-:Y:S01]  /*bab0*/  IMAD.MOV.U32 R3, RZ, RZ, R28 ;  /* 0x000000ffff037224 */ /* 0x000fe200078e001c */
[----:B------:R-:W-:Y:S01]  /*bac0*/  LOP3.LUT R7, R46, R7, RZ, 0xc0, !PT ;  /* 0x000000072e077212 */ /* 0x000fe200078ec0ff */
[----:B------:R-:W-:Y:S01]  /*bad0*/  IMAD.MOV.U32 R10, RZ, RZ, R124 ;  /* 0x000000ffff0a7224 */ /* 0x000fe200078e007c */
[----:B------:R-:W-:Y:S02]  /*bae0*/  LOP3.LUT R124, R45, R0, RZ, 0xc0, !PT ;  /* 0x000000002d7c7212 */ /* 0x000fe400078ec0ff */
[----:B------:R-:W-:-:S03]  /*baf0*/  LOP3.LUT R127, R3, R2, RZ, 0xc0, !PT ;  /* 0x00000002037f7212 */ /* 0x000fc600078ec0ff */
[----:B--2---:R-:W-:Y:S01]  /*bb00*/  HMMA.16816.F32.BF16 R84, R4, R96, R84 ;  /* 0x000000600454723c */ /* 0x004fe20000041854 */
[----:B----4-:R-:W-:Y:S01]  /*bb10*/  MOV R20, R21 ;  /* 0x0000001500147202 */ /* 0x010fe20000000f00 */
[----:B------:R-:W-:Y:S01]  /*bb20*/  IMAD.MOV.U32 R21, RZ, RZ, R23 ;  /* 0x000000ffff157224 */ /* 0x000fe200078e0017 */
[----:B------:R-:W-:-:S05]  /*bb30*/  MOV R23, R44 ;  /* 0x0000002c00177202 */ /* 0x000fca0000000f00 */
[C---:B------:R-:W-:Y:S08]  /*bb40*/  HMMA.16816.F32.BF16 R88, R124.reuse, R96, R88 ;  /* 0x000000607c58723c */ /* 0x040ff00000041858 */
[----:B------:R-:W-:Y:S08]  /*bb50*/  HMMA.16816.F32.BF16 R92, R124, R98, R92 ;  /* 0x000000627c5c723c */ /* 0x000ff0000004185c */
[-C--:B------:R-:W-:Y:S08]  /*bb60*/  HMMA.16816.F32.BF16 R144, R4, R140.reuse, R144 ;  /* 0x0000008c0490723c */ /* 0x080ff00000041890 */
[C---:B------:R-:W-:Y:S08]  /*bb70*/  HMMA.16816.F32.BF16 R160, R124.reuse, R140, R160 ;  /* 0x0000008c7ca0723c */ /* 0x040ff000000418a0 */
[----:B------:R-:W-:Y:S08]  /*bb80*/  HMMA.16816.F32.BF16 R156, R124, R142, R156 ;  /* 0x0000008e7c9c723c */ /* 0x000ff0000004189c */
[----:B------:R-:W-:Y:S08]  /*bb90*/  HMMA.16816.F32.BF16 R96, R4, R98, R40 ;  /* 0x000000620460723c */ /* 0x000ff00000041828 */
[----:B---3--:R-:W-:Y:S08]  /*bba0*/  HMMA.16816.F32.BF16 R44, R124, R50, R60 ;  /* 0x000000327c2c723c */ /* 0x008ff0000004183c */
        /* <DEDUP_REMOVED lines=10> */
[C---:B------:R-:W-:Y:S01]  /*bc50*/  HMMA.16816.F32.BF16 R120, R124.reuse, R128, R120 ;  /* 0x000000807c78723c */ /* 0x040fe20000041878 */
[----:B------:R-:W-:Y:S07]  /*bc60*/  STG.E.U16 desc[UR22][R30.64+-0x3e], R177 ;  /* 0xffffc2b11e007986 */ /* 0x000fee000c101516 */
[----:B------:R-:W-:Y:S08]  /*bc70*/  HMMA.16816.F32.BF16 R124, R124, R130, R100 ;  /* 0x000000827c7c723c */ /* 0x000ff00000041864 */
[C---:B------:R-:W-:Y:S01]  /*bc80*/  HMMA.16816.F32.BF16 R36, R4.reuse, R48, R196 ;  /* 0x000000300424723c */ /* 0x040fe200000418c4 */
[----:B------:R-:W-:Y:S07]  /*bc90*/  STG.E.U16 desc[UR22][R26.64+-0x40], R176 ;  /* 0xffffc0b01a007986 */ /* 0x000fee000c101516 */
[C---:B------:R-:W-:Y:S01]  /*bca0*/  HMMA.16816.F32.BF16 R48, R4.reuse, R50, R152 ;  /* 0x000000320430723c */ /* 0x040fe20000041898 */
[----:B------:R-:W-:Y:S07]  /*bcb0*/  STG.E.U16 desc[UR22][R26.64+-0x3e], R175 ;  /* 0xffffc2af1a007986 */ /* 0x000fee000c101516 */
[C---:B------:R-:W-:Y:S01]  /*bcc0*/  HMMA.16816.F32.BF16 R100, R4.reuse, R112, R116 ;  /* 0x000000700464723c */ /* 0x040fe20000041874 */
[----:B------:R-:W-:Y:S07]  /*bcd0*/  STG.E.U16 desc[UR22][R202.64+-0x30], R190 ;  /* 0xffffd0beca007986 */ /* 0x000fee000c101516 */
[C---:B------:R-:W-:Y:S01]  /*bce0*/  HMMA.16816.F32.BF16 R152, R4.reuse, R148, R20 ;  /* 0x000000940498723c */ /* 0x040fe20000041814 */
[----:B------:R-:W-:Y:S07]  /*bcf0*/  STG.E.U16 desc[UR22][R202.64+-0x2e], R189 ;  /* 0xffffd2bdca007986 */ /* 0x000fee000c101516 */
[C---:B------:R-:W-:Y:S08]  /*bd00*/  HMMA.16816.F32.BF16 R52, R4.reuse, R64, R248 ;  /* 0x000000400434723c */ /* 0x040ff000000418f8 */
[C---:B------:R-:W-:Y:S08]  /*bd10*/  HMMA.16816.F32.BF16 R68, R4.reuse, R80, R240 ;  /* 0x000000500444723c */ /* 0x040ff000000418f0 */
[C---:B------:R-:W-:Y:S01]  /*bd20*/  HMMA.16816.F32.BF16 R116, R4.reuse, R128, R224 ;  /* 0x000000800474723c */ /* 0x040fe200000418e0 */
[----:B------:R-:W-:Y:S07]  /*bd30*/  STG.E.U16 desc[UR22][R24.64+-0x30], R188 ;  /* 0xffffd0bc18007986 */ /* 0x000fee000c101516 */
[C---:B------:R-:W-:Y:S01]  /*bd40*/  HMMA.16816.F32.BF16 R112, R4.reuse, R114, R16 ;  /* 0x000000720470723c */ /* 0x040fe20000041810 */
[----:B------:R-:W-:Y:S07]  /*bd50*/  STG.E.U16 desc[UR22][R24.64+-0x2e], R187 ;  /* 0xffffd2bb18007986 */ /* 0x000fee000c101516 */
[C---:B------:R-:W-:Y:S08]  /*bd60*/  HMMA.16816.F32.BF16 R148, R4.reuse, R150, R8 ;  /* 0x000000960494723c */ /* 0x040ff00000041808 */
[C---:B------:R-:W-:Y:S08]  /*bd70*/  HMMA.16816.F32.BF16 R64, R4.reuse, R66, R228 ;  /* 0x000000420440723c */ /* 0x040ff000000418e4 */
[C---:B------:R-:W-:Y:S08]  /*bd80*/  HMMA.16816.F32.BF16 R80, R4.reuse, R82, R236 ;  /* 0x000000520450723c */ /* 0x040ff000000418ec */
[----:B------:R-:W-:Y:S01]  /*bd90*/  HMMA.16816.F32.BF16 R128, R4, R130, R220 ;  /* 0x000000820480723c */ /* 0x000fe200000418dc */
[C---:B-1----:R-:W-:Y:S01]  /*bda0*/  IMAD.WIDE R4, R178.reuse, 0x70, R24 ;  /* 0x00000070b2047825 */ /* 0x042fe200078e0218 */
[----:B------:R-:W-:Y:S04]  /*bdb0*/  STG.E.U16 desc[UR22][R30.64+-0x30], R174 ;  /* 0xffffd0ae1e007986 */ /* 0x000fe8000c101516 */
[----:B------:R-:W-:Y:S01]  /*bdc0*/  STG.E.U16 desc[UR22][R30.64+-0x2e], R173 ;  /* 0xffffd2ad1e007986 */ /* 0x000fe2000c101516 */
[----:B------:R-:W-:-:S03]  /*bdd0*/  IMAD.WIDE R2, R178, -0x70, R4 ;  /* 0xffffff90b2027825 */ /* 0x000fc600078e0204 */
[----:B------:R-:W-:Y:S04]  /*bde0*/  STG.E.U16 desc[UR22][R26.64+-0x30], R132 ;  /* 0xffffd0841a007986 */ /* 0x000fe8000c101516 */
[----:B------:R-:W-:Y:S04]  /*bdf0*/  STG.E.U16 desc[UR22][R26.64+-0x2e], R35 ;  /* 0xffffd2231a007986 */ /* 0x000fe8000c101516 */
[----:B------:R-:W-:Y:S04]  /*be00*/  STG.E.U16 desc[UR22][R202.64+-0x20], R186 ;  /* 0xffffe0baca007986 */ /* 0x000fe8000c101516 */
[----:B------:R-:W-:Y:S04]  /*be10*/  STG.E.U16 desc[UR22][R202.64+-0x1e], R185 ;  /* 0xffffe2b9ca007986 */ /* 0x000fe8000c101516 */
[----:B------:R-:W-:Y:S04]  /*be20*/  STG.E.U16 desc[UR22][R24.64+-0x20], R183 ;  /* 0xffffe0b718007986 */ /* 0x000fe8000c101516 */
[----:B------:R-:W-:Y:S04]  /*be30*/  STG.E.U16 desc[UR22][R24.64+-0x1e], R184 ;  /* 0xffffe2b818007986 */ /* 0x000fe8000c101516 */
[----:B------:R-:W-:Y:S04]  /*be40*/  STG.E.U16 desc[UR22][R4.64+-0x20], R134 ;  /* 0xffffe08604007986 */ /* 0x000fe8000c101516 */
[----:B------:R1:W-:Y:S04]  /*be50*/  STG.E.U16 desc[UR22][R4.64+-0x1e], R133 ;  /* 0xffffe28504007986 */ /* 0x0003e8000c101516 */
[----:B------:R-:W-:Y:S04]  /*be60*/  STG.E.U16 desc[UR22][R26.64+-0x20], R208 ;  /* 0xffffe0d01a007986 */ /* 0x000fe8000c101516 */
[----:B------:R-:W-:Y:S04]  /*be70*/  STG.E.U16 desc[UR22][R26.64+-0x1e], R201 ;  /* 0xffffe2c91a007986 */ /* 0x000fe8000c101516 */
[----:B------:R-:W-:Y:S04]  /*be80*/  STG.E.U16 desc[UR22][R202.64+-0x10], R182 ;  /* 0xfffff0b6ca007986 */ /* 0x000fe8000c101516 */
[----:B------:R-:W-:Y:S04]  /*be90*/  STG.E.U16 desc[UR22][R202.64+-0xe], R181 ;  /* 0xfffff2b5ca007986 */ /* 0x000fe8000c101516 */
[----:B------:R-:W-:Y:S01]  /*bea0*/  STG.E.U16 desc[UR22][R2.64+-0x10], R180 ;  /* 0xfffff0b402007986 */ /* 0x000fe2000c101516 */
[----:B-1----:R-:W-:-:S03]  /*beb0*/  IMAD.WIDE R4, R178, 0x70, R2 ;  /* 0x00000070b2047825 */ /* 0x002fc600078e0202 */
[----:B------:R1:W-:Y:S04]  /*bec0*/  STG.E.U16 desc[UR22][R2.64+-0xe], R179 ;  /* 0xfffff2b302007986 */ /* 0x0003e8000c101516 */
[----:B------:R2:W-:Y:S04]  /*bed0*/  STG.E.U16 desc[UR22][R4.64+-0x10], R195 ;  /* 0xfffff0c304007986 */ /* 0x0005e8000c101516 */
[----:B------:R2:W-:Y:S04]  /*bee0*/  STG.E.U16 desc[UR22][R4.64+-0xe], R194 ;  /* 0xfffff2c204007986 */ /* 0x0005e8000c101516 */
[----:B------:R2:W-:Y:S04]  /*bef0*/  STG.E.U16 desc[UR22][R26.64+-0x10], R193 ;  /* 0xfffff0c11a007986 */ /* 0x0005e8000c101516 */
[----:B------:R2:W-:Y:S01]  /*bf00*/  STG.E.U16 desc[UR22][R26.64+-0xe], R191 ;  /* 0xfffff2bf1a007986 */ /* 0x0005e2000c101516 */
[----:B------:R-:W-:Y:S01]  /*bf10*/  FADD.FTZ R0, R210, R245 ;  /* 0x000000f5d2007221 */ /* 0x000fe20000010000 */
[----:B------:R-:W-:Y:S01]  /*bf20*/  FADD.FTZ R249, R172, R233 ;  /* 0x000000e9acf97221 */ /* 0x000fe20000010000 */
[----:B------:R-:W-:-:S02]  /*bf30*/  IADD3 R210, P2, PT, R212, -0x80, RZ ;  /* 0xffffff80d4d27810 */ /* 0x000fc40007f5e0ff */
[----:B------:R-:W-:Y:S01]  /*bf40*/  FADD.FTZ R0, R206, R0 ;  /* 0x00000000ce007221 */ /* 0x000fe20000010000 */
[----:B-1----:R-:W-:Y:S01]  /*bf50*/  FADD.FTZ R3, R15, R247 ;  /* 0x000000f70f037221 */ /* 0x002fe20000010000 */
[----:B------:R-:W-:-:S03]  /*bf60*/  FADD.FTZ R2, R216, R246 ;  /* 0x000000f6d8027221 */ /* 0x000fc60000010000 */
[----:B------:R-:W-:Y:S01]  /*bf70*/  FADD.FTZ R3, R34, R3 ;  /* 0x0000000322037221 */ /* 0x000fe20000010000 */
[----:B------:R-:W-:Y:S01]  /*bf80*/  FADD.FTZ R2, R211, R2 ;  /* 0x00000002d3027221 */ /* 0x000fe20000010000 */
[----:B------:R-:W-:Y:S01]  /*bf90*/  FADD.FTZ R249, R192, R249 ;  /* 0x000000f9c0f97221 */ /* 0x000fe20000010000 */
[----:B------:R-:W-:Y:S01]  /*bfa0*/  FADD.FTZ R233, R209, R0 ;  /* 0x00000000d1e97221 */ /* 0x000fe20000010000 */
[----:B------:R-:W-:Y:S01]  /*bfb0*/  FADD.FTZ R225, R135, R3 ;  /* 0x0000000387e17221 */ /* 0x000fe20000010000 */
[----:B------:R-:W-:Y:S01]  /*bfc0*/  FADD.FTZ R230, R215, R2 ;  /* 0x00000002d7e67221 */ /* 0x000fe20000010000 */
[----:B------:R-:W-:Y:S01]  /*bfd0*/  IADD3.X R211, PT, PT, R213, -0x1, RZ, P2, !PT ;  /* 0xffffffffd5d37810 */ /* 0x000fe200017fe4ff */
[----:B------:R-:W-:Y:S01]  /*bfe0*/  IMAD.MOV.U32 R132, RZ, RZ, R217 ;  /* 0x000000ffff847224 */ /* 0x000fe200078e00d9 */
[----:B------:R-:W-:Y:S01]  /*bff0*/  MOV R134, R235 ;  /* 0x000000eb00867202 */ /* 0x000fe20000000f00 */
[----:B------:R-:W-:Y:S02]  /*c000*/  IMAD.MOV.U32 R133, RZ, RZ, R244 ;  /* 0x000000ffff857224 */ /* 0x000fe400078e00f4 */
[----:B------:R-:W-:Y:S01]  /*c010*/  IMAD.MOV.U32 R135, RZ, RZ, R234 ;  /* 0x000000ffff877224 */ /* 0x000fe200078e00ea */
[----:B--2---:R-:W-:Y:S06]  /*c020*/  BRA.U !UP1, `(.L_x_1357) ;  /* 0x000000d509847547 */ /* 0x004fec000b800000 */
[----:B------:R-:W2:Y:S04]  /*c030*/  LDL R178, [R1+0x68] ;  /* 0x0000680001b27983 */ /* 0x000ea80000100800 */
[----:B------:R-:W3:Y:S04]  /*c040*/  LDL R172, [R1+0x64] ;  /* 0x0000640001ac7983 */ /* 0x000ee80000100800 */
[----:B------:R-:W4:Y:S04]  /*c050*/  LDL R34, [R1+0x6c] ;  /* 0x00006c0001227983 */ /* 0x000f280000100800 */
[----:B------:R-:W4:Y:S04]  /*c060*/  LDL.64 R14, [R1+0x98] ;  /* 0x00009800010e7983 */ /* 0x000f280000100a00 */
[----:B------:R-:W4:Y:S01]  /*c070*/  LDL R192, [R1+0x20] ;  /* 0x0000200001c07983 */ /* 0x000f220000100800 */
[----:B------:R-:W-:Y:S01]  /*c080*/  UIADD3 UR13, UPT, UPT, UR19, -0x3, URZ ;  /* 0xfffffffd130d7890 */ /* 0x000fe2000fffe0ff */
[----:B------:R-:W-:-:S04]  /*c090*/  DEPBAR.LE SB0, 0x0 ;  /* 0x000080000000791a */ /* 0x000fc80000000000 */
[----:B------:R-:W-:Y:S01]  /*c0a0*/  UIMAD.WIDE.U32 UR24, UR13, UR8, URZ ;  /* 0x000000080d1872a5 */ /* 0x000fe2000f8e00ff */
[----:B------:R-:W-:Y:S01]  /*c0b0*/  IMAD.MOV.U32 R247, RZ, RZ, 0x20 ;  /* 0x00000020fff77424 */ /* 0x000fe200078e00ff */
[----:B------:R-:W-:Y:S02]  /*c0c0*/  UISETP.NE.AND UP1, UPT, UR19, 0x3, UPT ;  /* 0x000000031300788c */ /* 0x000fe4000bf25270 */
[----:B------:R-:W-:Y:S02]  /*c0d0*/  USHF.L.U32 UR16, UR24, 0x5, URZ ;  /* 0x0000000518107899 */ /* 0x000fe400080006ff */
[----:B------:R-:W-:Y:S01]  /*c0e0*/  UIMAD UR13, UR13, UR9, UR25 ;  /* 0x000000090d0d72a4 */ /* 0x000fe2000f8e0219 */
[----:B------:R-:W-:Y:S01]  /*c0f0*/  IMAD.U32 R4, RZ, RZ, UR24 ;  /* 0x00000018ff047e24 */ /* 0x000fe2000f8e00ff */
[----:B------:R-:W-:Y:S01]  /*c100*/  ULEA UR16, UP0, UR8, UR16, 0x4 ;  /* 0x0000001008107291 */ /* 0x000fe2000f8020ff */
[----:B------:R-:W-:Y:S01]  /*c110*/  IMAD.U32 R2, RZ, RZ, UR24 ;  /* 0x00000018ff027e24 */ /* 0x000fe2000f8e00ff */
[----:B------:R-:W-:-:S02]  /*c120*/  USHF.L.U64.HI UR7, UR24, 0x5, UR13 ;  /* 0x0000000518077899 */ /* 0x000fc4000801020d */
[----:B------:R-:W-:Y:S02]  /*c130*/  IMAD.U32 R0, RZ, RZ, UR13 ;  /* 0x0000000dff007e24 */ /* 0x000fe4000f8e00ff */
[----:B------:R-:W-:Y:S01]  /*c140*/  ULEA.HI.X UR7, UR8, UR7, UR9, 0x4, UP0 ;  /* 0x0000000708077291 */ /* 0x000fe200080f2409 */
[----:B------:R-:W-:Y:S01]  /*c150*/  IMAD.U32 R3, RZ, RZ, UR16 ;  /* 0x00000010ff037e24 */ /* 0x000fe2000f8e00ff */
[----:B------:R-:W-:Y:S01]  /*c160*/  BAR.SYNC.DEFER_BLOCKING 0x0 ;  /* 0x0000000000007b1d */ /* 0x000fe20000010000 */
[----:B--2---:R-:W-:-:S04]  /*c170*/  LEA R4, P2, R4, R178, 0x6 ;  /* 0x000000b204047211 */ /* 0x004fc800078430ff */
[----:B---3--:R-:W-:Y:S01]  /*c180*/  LEA.HI.X R5, R2, R172, R0, 0x6, P2 ;  /* 0x000000ac02057211 */ /* 0x008fe200010f3400 */
[----:B------:R-:W-:Y:S01]  /*c190*/  IMAD.U32 R0, RZ, RZ, UR7 ;  /* 0x00000007ff007e24 */ /* 0x000fe2000f8e00ff */
[C---:B------:R-:W-:Y:S01]  /*c1a0*/  LEA R2, P2, R3.reuse, R178, 0x1 ;  /* 0x000000b203027211 */ /* 0x040fe200078408ff */
[----:B------:R-:W-:Y:S01]  /*c1b0*/  UIADD3 UR7, UPT, UPT, UR19, -0x3, URZ ;  /* 0xfffffffd13077890 */ /* 0x000fe2000fffe0ff */
[----:B----4-:R-:W-:Y:S01]  /*c1c0*/  LEA R17, R34, UR5, 0x1 ;  /* 0x0000000522117c11 */ /* 0x010fe2000f8e08ff */
[----:B------:R-:W-:Y:S01]  /*c1d0*/  @!PT LDS RZ, [RZ] ;  /* 0x00000000fffff984 */ /* 0x000fe20000000800 */
[----:B------:R-:W-:Y:S01]  /*c1e0*/  @!PT LDS RZ, [RZ] ;  /* 0x00000000fffff984 */ /* 0x000fe20000000800 */
[----:B------:R-:W-:Y:S01]  /*c1f0*/  @!PT LDS RZ, [RZ] ;  /* 0x00000000fffff984 */ /* 0x000fe20000000800 */
[----:B------:R-:W-:Y:S01]  /*c200*/  @!P4 LDGSTS.E.BYPASS.LTC128B.128 [R214+0xa000], desc[UR22][R4.64] ;  /* 0x0a00000004d6cfae */ /* 0x000fe2000b981a16 */
[----:B------:R-:W-:Y:S02]  /*c210*/  LEA.HI.X R3, R3, R172, R0, 0x1, P2 ;  /* 0x000000ac03037211 */ /* 0x000fe400010f0c00 */
[----:B------:R-:W-:Y:S01]  /*c220*/  LOP3.LUT R0, R207, 0x2, RZ, 0xc0, !PT ;  /* 0x00000002cf007812 */ /* 0x000fe200078ec0ff */
[----:B------:R-:W-:Y:S01]  /*c230*/  @P4 STS.128 [R214+0xa000], RZ ;  /* 0x00a000ffd6004388 */ /* 0x000fe20000000c00 */
[----:B------:R-:W-:-:S02]  /*c240*/  IMAD.MOV.U32 R250, RZ, RZ, R14 ;  /* 0x000000fffffa7224 */ /* 0x000fc400078e000e */
[----:B------:R-:W-:Y:S01]  /*c250*/  ISETP.NE.AND P2, PT, R0, RZ, PT ;  /* 0x000000ff0000720c */ /* 0x000fe20003f45270 */
[----:B------:R-:W-:Y:S01]  /*c260*/  @!PT LDS RZ, [RZ] ;  /* 0x00000000fffff984 */ /* 0x000fe20000000800 */
[----:B------:R-:W-:Y:S01]  /*c270*/  @!PT LDS RZ, [RZ] ;  /* 0x00000000fffff984 */ /* 0x000fe20000000800 */
[----:B------:R-:W-:Y:S01]  /*c280*/  @!PT LDS RZ, [RZ] ;  /* 0x00000000fffff984 */ /* 0x000fe20000000800 */
[----:B------:R-:W-:Y:S01]  /*c290*/  @!P3 LDGSTS.E.BYPASS.LTC128B.128 [R214+0xb000], desc[UR22][R4.64+0x80] ;  /* 0x0b00008004d6bfae */ /* 0x000fe2000b981a16 */
[----:B------:R-:W-:Y:S01]  /*c2a0*/  IMAD.MOV.U32 R251, RZ, RZ, R15 ;  /* 0x000000fffffb7224 */ /* 0x000fe200078e000f */
[----:B------:R-:W-:Y:S01]  /*c2b0*/  LOP3.LUT R0, R207, 0x4, RZ, 0xc0, !PT ;  /* 0x00000004cf007812 */ /* 0x000fe200078ec0ff */
[----:B------:R-:W-:Y:S01]  /*c2c0*/  IMAD.MOV.U32 R248, RZ, RZ, R192 ;  /* 0x000000fffff87224 */ /* 0x000fe200078e00c0 */
        /* <DEDUP_REMOVED lines=14> */
[----:B------:R-:W-:Y:S04]  /*c3b0*/  LDSM.16.M88.4 R12, [R17] ;  /* 0x00000000110c783b */ /* 0x000fe80000000200 */
[----:B------:R-:W0:Y:S01]  /*c3c0*/  LDGDEPBAR ;  /* 0x00000000000079af */ /* 0x000e220000000000 */
[----:B-1----:R-:W-:-:S02]  /*c3d0*/  SEL R2, R247, 0xffffffe0, !P2 ;  /* 0xffffffe0f7027807 */ /* 0x002fc40005000000 */
[----:B------:R-:W-:Y:S01]  /*c3e0*/  ISETP.NE.AND P2, PT, R0, RZ, PT ;  /* 0x000000ff0000720c */ /* 0x000fe20003f45270 */
[----:B------:R-:W-:Y:S02]  /*c3f0*/  IMAD.MOV.U32 R0, RZ, RZ, 0x40 ;  /* 0x00000040ff007424 */ /* 0x000fe400078e00ff */
[----:B------:R-:W-:Y:S02]  /*c400*/  IMAD.IADD R16, R232, 0x1, R2 ;  /* 0x00000001e8107824 */ /* 0x000fe400078e0202 */
[--C-:B------:R-:W-:Y:S01]  /*c410*/  IMAD.IADD R3, R2, 0x1, R17.reuse ;  /* 0x0000000102037824 */ /* 0x100fe200078e0211 */
[----:B------:R-:W-:Y:S02]  /*c420*/  SEL R0, R0, 0xffffffc0, !P2 ;  /* 0xffffffc000007807 */ /* 0x000fe40005000000 */
[----:B------:R-:W-:Y:S03]  /*c430*/  LDSM.16.M88.4 R24, [R16+0x8000] ;  /* 0x008000001018783b */ /* 0x000fe60000000200 */
[----:B------:R-:W-:Y:S01]  /*c440*/  IMAD.IADD R0, R0, 0x1, R17 ;  /* 0x0000000100007824 */ /* 0x000fe200078e0211 */
[----:B------:R-:W1:Y:S03]  /*c450*/  LDSM.16.M88.4 R4, [R3+0x2000] ;  /* 0x002000000304783b */ /* 0x000e660000000200 */
[----:B------:R-:W-:Y:S01]  /*c460*/  IMAD.IADD R2, R2, 0x1, R0 ;  /* 0x0000000102027824 */ /* 0x000fe200078e0200 */
[----:B------:R-:W4:Y:S01]  /*c470*/  LDSM.16.M88.4 R20, [R16+0x8800] ;  /* 0x008800001014783b */ /* 0x000f220000000200 */
[C---:B--2---:R-:W-:Y:S08]  /*c480*/  HMMA.16816.F32.BF16 R172, R8.reuse, R32, RZ ;  /* 0x0000002008ac723c */ /* 0x044ff000000418ff */
[C---:B---3--:R-:W-:Y:S08]  /*c490*/  HMMA.16816.F32.BF16 R132, R8.reuse, R28, RZ ;  /* 0x0000001c0884723c */ /* 0x048ff000000418ff */
[C---:B------:R-:W-:Y:S08]  /*c4a0*/  HMMA.16816.F32.BF16 R176, R8.reuse, R34, RZ ;  /* 0x0000002208b0723c */ /* 0x040ff000000418ff */
[----:B------:R-:W-:Y:S01]  /*c4b0*/  HMMA.16816.F32.BF16 R180, R8, R30, RZ ;  /* 0x0000001e08b4723c */ /* 0x000fe200000418ff */
[----:B------:R-:W2:Y:S07]  /*c4c0*/  LDSM.16.M88.4 R8, [R3] ;  /* 0x000000000308783b */ /* 0x000eae0000000200 */
[C---:B-1----:R-:W-:Y:S01]  /*c4d0*/  HMMA.16816.F32.BF16 R200, R4.reuse, R24, R172 ;  /* 0x0000001804c8723c */ /* 0x042fe200000418ac */
[----:B------:R-:W-:Y:S07]  /*c4e0*/  LDSM.16.M88.4 R172, [R252+0x8000] ;  /* 0x00800000fcac783b */ /* 0x000fee0000000200 */
[C---:B------:R-:W-:Y:S08]  /*c4f0*/  HMMA.16816.F32.BF16 R196, R4.reuse, R26, R176 ;  /* 0x0000001a04c4723c */ /* 0x040ff000000418b0 */
[----:B----4-:R-:W-:Y:S08]  /*c500*/  HMMA.16816.F32.BF16 R184, R4, R22, R180 ;  /* 0x0000001604b8723c */ /* 0x010ff000000418b4 */
[C---:B------:R-:W-:Y:S08]  /*c510*/  HMMA.16816.F32.BF16 R180, R12.reuse, R32, RZ ;  /* 0x000000200cb4723c */ /* 0x040ff000000418ff */
[C---:B------:R-:W-:Y:S08]  /*c520*/  HMMA.16816.F32.BF16 R176, R12.reuse, R34, RZ ;  /* 0x000000220cb0723c */ /* 0x040ff000000418ff */
[C---:B------:R-:W-:Y:S08]  /*c530*/  HMMA.16816.F32.BF16 R32, R12.reuse, R28, RZ ;  /* 0x0000001c0c20723c */ /* 0x040ff000000418ff */
[----:B------:R-:W-:Y:S08]  /*c540*/  HMMA.16816.F32.BF16 R12, R12, R30, RZ ;  /* 0x0000001e0c0c723c */ /* 0x000ff000000418ff */
[----:B------:R-:W-:Y:S01]  /*c550*/  HMMA.16816.F32.BF16 R188, R4, R20, R132 ;  /* 0x0000001404bc723c */ /* 0x000fe20000041884 */
[----:B------:R-:W1:Y:S04]  /*c560*/  LDSM.16.M88.4 R4, [R0+0x2000] ;  /* 0x002000000004783b */ /* 0x000e680000000200 */
[----:B------:R-:W3:Y:S03]  /*c570*/  LDSM.16.M88.4 R132, [R252+0x8800] ;  /* 0x00880000fc84783b */ /* 0x000ee60000000200 */
[C---:B--2---:R-:W-:Y:S08]  /*c580*/  HMMA.16816.F32.BF16 R192, R8.reuse, R24, R180 ;  /* 0x0000001808c0723c */ /* 0x044ff000000418b4 */
[C---:B------:R-:W-:Y:S08]  /*c590*/  HMMA.16816.F32.BF16 R180, R8.reuse, R20, R32 ;  /* 0x0000001408b4723c */ /* 0x040ff00000041820 */
[C---:B------:R-:W-:Y:S08]  /*c5a0*/  HMMA.16816.F32.BF16 R176, R8.reuse, R26, R176 ;  /* 0x0000001a08b0723c */ /* 0x040ff000000418b0 */
[----:B------:R-:W-:Y:S01]  /*c5b0*/  HMMA.16816.F32.BF16 R32, R8, R22, R12 ;  /* 0x000000160820723c */ /* 0x000fe2000004180c */
[----:B------:R-:W2:Y:S04]  /*c5c0*/  LDSM.16.M88.4 R8, [R0] ;  /* 0x000000000008783b */ /* 0x000ea80000000200 */
[----:B------:R-:W-:Y:S03]  /*c5d0*/  LDSM.16.M88.4 R20, [R248+0x8000] ;  /* 0x00800000f814783b */ /* 0x000fe60000000200 */
[C---:B-1----:R-:W-:Y:S01]  /*c5e0*/  HMMA.16816.F32.BF16 R28, R4.reuse, R172, R200 ;  /* 0x000000ac041c723c */ /* 0x042fe200000418c8 */
[----:B------:R-:W-:Y:S07]  /*c5f0*/  LDSM.16.M88.4 R12, [R248+0x8800] ;  /* 0x00880000f80c783b */ /* 0x000fee0000000200 */
[C---:B---3--:R-:W-:Y:S08]  /*c600*/  HMMA.16816.F32.BF16 R188, R4.reuse, R132, R188 ;  /* 0x0000008404bc723c */ /* 0x048ff000000418bc */
[C---:B------:R-:W-:Y:S08]  /*c610*/  HMMA.16816.F32.BF16 R24, R4.reuse, R174, R196 ;  /* 0x000000ae0418723c */ /* 0x040ff000000418c4 */
[----:B------:R-:W-:Y:S01]  /*c620*/  HMMA.16816.F32.BF16 R184, R4, R134, R184 ;  /* 0x0000008604b8723c */ /* 0x000fe200000418b8 */
[----:B------:R-:W1:Y:S07]  /*c630*/  LDSM.16.M88.4 R4, [R2+0x2000] ;  /* 0x002000000204783b */ /* 0x000e6e0000000200 */
[C---:B--2---:R-:W-:Y:S08]  /*c640*/  HMMA.16816.F32.BF16 R200, R8.reuse, R172, R192 ;  /* 0x000000ac08c8723c */ /* 0x044ff000000418c0 */
[C---:B------:R-:W-:Y:S08]  /*c650*/  HMMA.16816.F32.BF16 R192, R8.reuse, R132, R180 ;  /* 0x0000008408c0723c */ /* 0x040ff000000418b4 */
[C---:B------:R-:W-:Y:S08]  /*c660*/  HMMA.16816.F32.BF16 R196, R8.reuse, R174, R176 ;  /* 0x000000ae08c4723c */ /* 0x040ff000000418b0 */
[----:B------:R-:W-:Y:S01]  /*c670*/  HMMA.16816.F32.BF16 R180, R8, R134, R32 ;  /* 0x0000008608b4723c */ /* 0x000fe20000041820 */
[----:B------:R-:W2:Y:S07]  /*c680*/  LDSM.16.M88.4 R8, [R2] ;  /* 0x000000000208783b */ /* 0x000eae0000000200 */
[C---:B-1----:R-:W-:Y:S01]  /*c690*/  HMMA.16816.F32.BF16 R176, R4.reuse, R20, R28 ;  /* 0x0000001404b0723c */ /* 0x042fe2000004181c */
[----:B------:R-:W-:Y:S07]  /*c6a0*/  LDSM.16.M88.4 R28, [R232+0x9000] ;  /* 0x00900000e81c783b */ /* 0x000fee0000000200 */
[C---:B------:R-:W-:Y:S01]  /*c6b0*/  HMMA.16816.F32.BF16 R132, R4.reuse, R22, R24 ;  /* 0x000000160484723c */ /* 0x040fe20000041818 */
[----:B------:R-:W-:Y:S07]  /*c6c0*/  LDSM.16.M88.4 R24, [R232+0x9800] ;  /* 0x00980000e818783b */ /* 0x000fee0000000200 */
        /* <DEDUP_REMOVED lines=10> */
[C---:B-1----:R-:W-:Y:S01]  /*c770*/  HMMA.16816.F32.BF16 R180, R4.reuse, R24, R172 ;  /* 0x0000001804b4723c */ /* 0x042fe200000418ac */
[----:B------:R-:W-:Y:S07]  /*c780*/  LDSM.16.M88.4 R16, [R16+0x9800] ;  /* 0x009800001010783b */ /* 0x000fee0000000200 */
[C---:B------:R-:W-:Y:S08]  /*c790*/  HMMA.16816.F32.BF16 R188, R4.reuse, R28, R176 ;  /* 0x0000001c04bc723c */ /* 0x040ff000000418b0 */
[C---:B------:R-:W-:Y:S08]  /*c7a0*/  HMMA.16816.F32.BF16 R184, R4.reuse, R30, R132 ;  /* 0x0000001e04b8723c */ /* 0x040ff00000041884 */
[----:B------:R-:W-:Y:S01]  /*c7b0*/  HMMA.16816.F32.BF16 R172, R4, R26, R32 ;  /* 0x0000001a04ac723c */ /* 0x000fe20000041820 */
[----:B------:R-:W1:Y:S07]  /*c7c0*/  LDSM.16.M88.4 R4, [R3+0x6000] ;  /* 0x006000000304783b */ /* 0x000e6e0000000200 */
[C---:B--2---:R-:W-:Y:S08]  /*c7d0*/  HMMA.16816.F32.BF16 R32, R8.reuse, R28, R208 ;  /* 0x0000001c0820723c */ /* 0x044ff000000418d0 */
[C---:B------:R-:W-:Y:S08]  /*c7e0*/  HMMA.16816.F32.BF16 R28, R8.reuse, R30, R200 ;  /* 0x0000001e081c723c */ /* 0x040ff000000418c8 */
[C---:B------:R-:W-:Y:S08]  /*c7f0*/  HMMA.16816.F32.BF16 R176, R8.reuse, R24, R196 ;  /* 0x0000001808b0723c */ /* 0x040ff000000418c4 */
[----:B------:R-:W-:Y:S01]  /*c800*/  HMMA.16816.F32.BF16 R132, R8, R26, R192 ;  /* 0x0000001a0884723c */ /* 0x000fe200000418c0 */
[----:B------:R-:W-:Y:S04]  /*c810*/  LDSM.16.M88.4 R8, [R0+0x4000] ;  /* 0x004000000008783b */ /* 0x000fe80000000200 */
[----:B------:R-:W-:Y:S03]  /*c820*/  LDSM.16.M88.4 R24, [R248+0x9000] ;  /* 0x00900000f818783b */ /* 0x000fe60000000200 */
[----:B---3--:R-:W-:Y:S08]  /*c830*/  HMMA.16816.F32.BF16 R32, R12, R20, R32 ;  /* 0x000000140c20723c */ /* 0x008ff00000041820 */
[-C--:B-1----:R-:W-:Y:S08]  /*c840*/  HMMA.16816.F32.BF16 R200, R4, R22.reuse, R184 ;  /* 0x0000001604c8723c */ /* 0x082ff000000418b8 */
[----:B------:R-:W-:Y:S01]  /*c850*/  HMMA.16816.F32.BF16 R184, R12, R22, R28 ;  /* 0x000000160cb8723c */ /* 0x000fe2000004181c */
[----:B------:R-:W1:Y:S07]  /*c860*/  LDSM.16.M88.4 R28, [R252+0x9000] ;  /* 0x00900000fc1c783b */ /* 0x000e6e0000000200 */
[C---:B------:R-:W-:Y:S01]  /*c870*/  HMMA.16816.F32.BF16 R196, R4.reuse, R20, R188 ;  /* 0x0000001404c4723c */ /* 0x040fe200000418bc */
[----:B------:R-:W2:Y:S07]  /*c880*/  LDSM.16.M88.4 R20, [R252+0x9800] ;  /* 0x00980000fc14783b */ /* 0x000eae0000000200 */
[C---:B------:R-:W-:Y:S08]  /*c890*/  HMMA.16816.F32.BF16 R192, R4.reuse, R16, R180 ;  /* 0x0000001004c0723c */ /* 0x040ff000000418b4 */
[----:B------:R-:W-:Y:S01]  /*c8a0*/  HMMA.16816.F32.BF16 R188, R4, R18, R172 ;  /* 0x0000001204bc723c */ /* 0x000fe200000418ac */
[----:B------:R3:W4:Y:S07]  /*c8b0*/  LDSM.16.M88.4 R4, [R0+0x6000] ;  /* 0x006000000004783b */ /* 0x00072e0000000200 */
[C---:B------:R-:W-:Y:S08]  /*c8c0*/  HMMA.16816.F32.BF16 R180, R12.reuse, R16, R176 ;  /* 0x000000100cb4723c */ /* 0x040ff000000418b0 */
[----:B------:R-:W-:Y:S01]  /*c8d0*/  HMMA.16816.F32.BF16 R132, R12, R18, R132 ;  /* 0x000000120c84723c */ /* 0x000fe20000041884 */
[----:B------:R-:W4:Y:S04]  /*c8e0*/  LDSM.16.M88.4 R12, [R2+0x4000] ;  /* 0x00400000020c783b */ /* 0x000f280000000200 */
[----:B------:R2:W4:Y:S03]  /*c8f0*/  LDSM.16.M88.4 R16, [R2+0x6000] ;  /* 0x006000000210783b */ /* 0x0005260000000200 */
[----:B-1----:R-:W-:Y:S01]  /*c900*/  HMMA.16816.F32.BF16 R32, R8, R28, R32 ;  /* 0x0000001c0820723c */ /* 0x002fe20000041820 */
[----:B---3--:R-:W-:-:S07]  /*c910*/  IMAD.U32 R0, RZ, RZ, UR19 ;  /* 0x00000013ff007e24 */ /* 0x008fce000f8e00ff */
[C---:B------:R-:W-:Y:S08]  /*c920*/  HMMA.16816.F32.BF16 R176, R8.reuse, R30, R184 ;  /* 0x0000001e08b0723c */ /* 0x040ff000000418b8 */
[----:B--2---:R-:W-:Y:S01]  /*c930*/  HMMA.16816.F32.BF16 R180, R8, R20, R180 ;  /* 0x0000001408b4723c */ /* 0x004fe200000418b4 */
[----:B------:R-:W-:-:S07]  /*c940*/  IMAD.SHL.U32 R2, R207, 0x2, RZ ;  /* 0x00000002cf027824 */ /* 0x000fce00078e00ff */
[----:B----4-:R-:W-:Y:S01]  /*c950*/  HMMA.16816.F32.BF16 R172, R4, R28, R196 ;  /* 0x0000001c04ac723c */ /* 0x010fe200000418c4 */
[----:B------:R-:W-:-:S05]  /*c960*/  LOP3.LUT R2, R2, 0x6, RZ, 0xc0, !PT ;  /* 0x0000000602027812 */ /* 0x000fca00078ec0ff */
[----:B------:R-:W-:Y:S02]  /*c970*/  IMAD R0, R0, 0x20, R2 ;  /* 0x0000002000007824 */ /* 0x000fe400078e0202 */
[----:B------:R-:W-:Y:S01]  /*c980*/  HMMA.16816.F32.BF16 R196, R8, R22, R132 ;  /* 0x0000001608c4723c */ /* 0x000fe20000041884 */
[----:B------:R-:W1:Y:S01]  /*c990*/  LDSM.16.M88.4 R8, [R248+0x9800] ;  /* 0x00980000f808783b */ /* 0x000e620000000200 */
[----:B------:R-:W-:Y:S01]  /*c9a0*/  VIADD R2, R0, 0xffffffa0 ;  /* 0xffffffa000027836 */ /* 0x000fe20000000000 */
[----:B------:R-:W-:-:S04]  /*c9b0*/  DEPBAR.LE SB0, 0x0 ;  /* 0x000080000000791a */ /* 0x000fc80000000000 */
[C---:B-----5:R-:W-:Y:S01]  /*c9c0*/  ISETP.GE.AND P2, PT, R2.reuse, R136, PT ;  /* 0x000000880200720c */ /* 0x060fe20003f46270 */
[----:B------:R-:W-:Y:S01]  /*c9d0*/  HMMA.16816.F32.BF16 R32, R12, R24, R32 ;  /* 0x000000180c20723c */ /* 0x000fe20000041820 */
[----:B------:R-:W-:Y:S01]  /*c9e0*/  ISETP.GE.AND P5, PT, R2, R137, PT ;  /* 0x000000890200720c */ /* 0x000fe20003fa6270 */
[----:B------:R-:W-:-:S06]  /*c9f0*/  VIADD R3, R0, 0xffffffa8 ;  /* 0xffffffa800037836 */ /* 0x000fcc0000000000 */
[----:B------:R-:W-:Y:S08]  /*ca00*/  HMMA.16816.F32.BF16 R200, R4, R30, R200 ;  /* 0x0000001e04c8723c */ /* 0x000ff000000418c8 */
[----:B------:R-:W-:Y:S03]  /*ca10*/  HMMA.16816.F32.BF16 R28, R16, R24, R172 ;  /* 0x00000018101c723c */ /* 0x000fe600000418ac */
[----:B------:R-:W-:Y:S01]  /*ca20*/  FSEL R32, R32, -INF , !P2 ;  /* 0xff80000020207808 */ /* 0x000fe20005000000 */
[----:B------:R-:W-:Y:S01]  /*ca30*/  BAR.SYNC.DEFER_BLOCKING 0x0 ;  /* 0x0000000000007b1d */ /* 0x000fe20000010000 */
[----:B------:R-:W-:-:S03]  /*ca40*/  ISETP.GE.AND P2, PT, R2, R138, PT ;  /* 0x0000008a0200720c */ /* 0x000fc60003f46270 */
[----:B------:R-:W-:Y:S01]  /*ca50*/  HMMA.16816.F32.BF16 R220, R4, R22, R188 ;  /* 0x0000001604dc723c */ /* 0x000fe200000418bc */
[----:B------:R-:W-:Y:S02]  /*ca60*/  FSEL R190, R34, -INF , !P5 ;  /* 0xff80000022be7808 */ /* 0x000fe40006800000 */
[----:B------:R-:W-:Y:S01]  /*ca70*/  ISETP.GE.AND P5, PT, R2, R139, PT ;  /* 0x0000008b0200720c */ /* 0x000fe20003fa6270 */
[----:B------:R-:W-:-:S04]  /*ca80*/  VIADD R2, R0, 0xffffffa9 ;  /* 0xffffffa900027836 */ /* 0x000fc80000000000 */
[----:B------:R-:W-:Y:S01]  /*ca90*/  HMMA.16816.F32.BF16 R208, R4, R20, R192 ;  /* 0x0000001404d0723c */ /* 0x000fe200000418c0 */
        /* <DEDUP_REMOVED lines=14> */
[----:B-1----:R-:W-:Y:S01]  /*cb80*/  HMMA.16816.F32.BF16 R132, R12, R8, R180 ;  /* 0x000000080c84723c */ /* 0x002fe200000418b4 */
[----:B------:R-:W-:-:S02]  /*cb90*/  ISETP.GE.AND P5, PT, R3, R137, PT ;  /* 0x000000890300720c */ /* 0x000fc40003fa6270 */
[----:B------:R-:W-:Y:S02]  /*cba0*/  FSEL R185, R176, -INF , !P2 ;  /* 0xff800000b0b97808 */ /* 0x000fe40005000000 */
[----:B------:R-:W-:Y:S02]  /*cbb0*/  FSEL R178, R178, -INF , !P5 ;  /* 0xff800000b2b27808 */ /* 0x000fe40006800000 */
[C---:B------:R-:W-:Y:S01]  /*cbc0*/  ISETP.GE.AND P2, PT, R3.reuse, R138, PT ;  /* 0x0000008a0300720c */ /* 0x040fe20003f46270 */
[----:B------:R-:W-:Y:S01]  /*cbd0*/  HMMA.16816.F32.BF16 R4, R16, R8, R208 ;  /* 0x000000081004723c */ /* 0x000fe200000418d0 */
[----:B------:R-:W-:Y:S01]  /*cbe0*/  ISETP.GE.AND P5, PT, R3, R139, PT ;  /* 0x0000008b0300720c */ /* 0x000fe20003fa6270 */
[----:B------:R-:W-:Y:S01]  /*cbf0*/  VIADD R3, R0, 0xffffffb0 ;  /* 0xffffffb000037836 */ /* 0x000fe20000000000 */
[----:B------:R-:W-:Y:S01]  /*cc00*/  FSEL R189, R24, -INF , !P2 ;  /* 0xff80000018bd7808 */ /* 0x000fe20005000000 */
[----:B------:R-:W-:Y:S01]  /*cc10*/  IMAD.U32 R8, RZ, RZ, UR21 ;  /* 0x00000015ff087e24 */ /* 0x000fe2000f8e00ff */
[----:B------:R-:W-:-:S02]  /*cc20*/  FSEL R187, R26, -INF , !P5 ;  /* 0xff8000001abb7808 */ /* 0x000fc40006800000 */
[C---:B------:R-:W-:Y:S01]  /*cc30*/  ISETP.GE.AND P2, PT, R2.reuse, R136, PT ;  /* 0x000000880200720c */ /* 0x040fe20003f46270 */
[-C--:B------:R-:W-:Y:S01]  /*cc40*/  HMMA.16816.F32.BF16 R180, R12, R10.reuse, R196 ;  /* 0x0000000a0cb4723c */ /* 0x080fe200000418c4 */
[C---:B------:R-:W-:Y:S02]  /*cc50*/  ISETP.GE.AND P5, PT, R2.reuse, R138, PT ;  /* 0x0000008a0200720c */ /* 0x040fe40003fa6270 */
[----:B------:R-:W-:Y:S02]  /*cc60*/  FSEL R175, R177, -INF , !P2 ;  /* 0xff800000b1af7808 */ /* 0x000fe40005000000 */
[----:B------:R-:W-:Y:S02]  /*cc70*/  FSEL R186, R25, -INF , !P5 ;  /* 0xff80000019ba7808 */ /* 0x000fe40006800000 */
[C---:B------:R-:W-:Y:S01]  /*cc80*/  ISETP.GE.AND P2, PT, R2.reuse, R139, PT ;  /* 0x0000008b0200720c */ /* 0x040fe20003f46270 */
[----:B------:R-:W-:Y:S01]  /*cc90*/  HMMA.16816.F32.BF16 R196, R16, R10, R220 ;  /* 0x0000000a10c4723c */ /* 0x000fe200000418dc */
[----:B------:R-:W-:Y:S01]  /*cca0*/  ISETP.GE.AND P5, PT, R2, R137, PT ;  /* 0x000000890200720c */ /* 0x000fe20003fa6270 */
[----:B------:R-:W-:Y:S01]  /*ccb0*/  VIADD R2, R0, 0xffffffb1 ;  /* 0xffffffb100027836 */ /* 0x000fe20000000000 */
[----:B------:R-:W-:-:S02]  /*ccc0*/  FSEL R177, R27, -INF , !P2 ;  /* 0xff8000001bb17808 */ /* 0x000fc40005000000 */
[----:B------:R-:W-:Y:S02]  /*ccd0*/  FSEL R34, R179, -INF , !P5 ;  /* 0xff800000b3227808 */ /* 0x000fe40006800000 */
[C---:B------:R-:W-:Y:S02]  /*cce0*/  ISETP.GE.AND P5, PT, R3.reuse, R136, PT ;  /* 0x000000880300720c */ /* 0x040fe40003fa6270 */
[C---:B------:R-:W-:Y:S02]  /*ccf0*/  ISETP.GE.AND P2, PT, R3.reuse, R137, PT ;  /* 0x000000890300720c */ /* 0x040fe40003f46270 */
[----:B------:R-:W-:Y:S02]  /*cd00*/  FSEL R172, R132, -INF , !P5 ;  /* 0xff80000084ac7808 */ /* 0x000fe40006800000 */
[----:B------:R-:W-:Y:S02]  /*cd10*/  FSEL R33, R134, -INF , !P2 ;  /* 0xff80000086217808 */ /* 0x000fe40005000000 */
[----:B------:R-:W-:-:S02]  /*cd20*/  ISETP.GE.AND P5, PT, R3, R138, PT ;  /* 0x0000008a0300720c */ /* 0x000fc40003fa6270 */
[----:B------:R-:W-:Y:S02]  /*cd30*/  ISETP.GE.AND P2, PT, R2, R136, PT ;  /* 0x000000880200720c */ /* 0x000fe40003f46270 */
[----:B------:R-:W-:Y:S02]  /*cd40*/  FSEL R174, R4, -INF , !P5 ;  /* 0xff80000004ae7808 */ /* 0x000fe40006800000 */
[----:B------:R-:W-:Y:S02]  /*cd50*/  FSEL R35, R133, -INF , !P2 ;  /* 0xff80000085237808 */ /* 0x000fe40005000000 */
[----:B------:R-:W-:Y:S02]  /*cd60*/  ISETP.GE.AND P5, PT, R2, R137, PT ;  /* 0x000000890200720c */ /* 0x000fe40003fa6270 */
[----:B------:R-:W-:Y:S02]  /*cd70*/  ISETP.GE.AND P2, PT, R3, R139, PT ;  /* 0x0000008b0300720c */ /* 0x000fe40003f46270 */
[----:B------:R-:W-:-:S02]  /*cd80*/  FSEL R31, R135, -INF , !P5 ;  /* 0xff800000871f7808 */ /* 0x000fc40006800000 */
[----:B------:R-:W-:Y:S02]  /*cd90*/  FSEL R173, R6, -INF , !P2 ;  /* 0xff80000006ad7808 */ /* 0x000fe40005000000 */
[C---:B------:R-:W-:Y:S02]  /*cda0*/  ISETP.GE.AND P5, PT, R2.reuse, R138, PT ;  /* 0x0000008a0200720c */ /* 0x040fe40003fa6270 */
[----:B------:R-:W-:Y:S01]  /*cdb0*/  ISETP.GE.AND P2, PT, R2, R139, PT ;  /* 0x0000008b0200720c */ /* 0x000fe20003f46270 */
[----:B------:R-:W-:Y:S01]  /*cdc0*/  VIADD R2, R0, 0xffffffb8 ;  /* 0xffffffb800027836 */ /* 0x000fe20000000000 */
[----:B------:R-:W-:Y:S01]  /*cdd0*/  FMNMX3.FTZ R4, R234, R32, R23, !PT ;  /* 0x00000020ea047276 */ /* 0x000fe20007810017 */
[----:B------:R-:W-:Y:S01]  /*cde0*/  VIADD R0, R0, 0xffffffb9 ;  /* 0xffffffb900007836 */ /* 0x000fe20000000000 */
[----:B------:R-:W-:Y:S02]  /*cdf0*/  FSEL R22, R7, -INF , !P2 ;  /* 0xff80000007167808 */ /* 0x000fe40005000000 */
[----:B------:R-:W-:-:S02]  /*ce00*/  ISETP.GE.AND P2, PT, R2, R137, PT ;  /* 0x000000890200720c */ /* 0x000fc40003f46270 */
[----:B------:R-:W-:Y:S02]  /*ce10*/  FSEL R30, R5, -INF , !P5 ;  /* 0xff800000051e7808 */ /* 0x000fe40006800000 */
[----:B------:R-:W-:Y:S02]  /*ce20*/  SHF.R.U32.HI R9, RZ, 0x5, R207 ;  /* 0x00000005ff097819 */ /* 0x000fe400000116cf */
[-C--:B------:R-:W-:Y:S02]  /*ce30*/  ISETP.GE.AND P5, PT, R2, R136.reuse, PT ;  /* 0x000000880200720c */ /* 0x080fe40003fa6270 */
[----:B------:R-:W-:Y:S01]  /*ce40*/  FSEL R17, R182, -INF , !P2 ;  /* 0xff800000b6117808 */ /* 0x000fe20005000000 */
[----:B------:R-:W-:Y:S01]  /*ce50*/  IMAD R3, R8, 0x8, R9 ;  /* 0x0000000808037824 */ /* 0x000fe200078e0209 */
[----:B------:R-:W-:Y:S02]  /*ce60*/  ISETP.GE.AND P2, PT, R0, R136, PT ;  /* 0x000000880000720c */ /* 0x000fe40003f46270 */
[----:B------:R-:W-:-:S02]  /*ce70*/  FMNMX3.FTZ R4, R4, R185, R175, !PT ;  /* 0x000000b904047276 */ /* 0x000fc400078100af */
[----:B------:R-:W-:Y:S02]  /*ce80*/  FSEL R19, R180, -INF , !P5 ;  /* 0xff800000b4137808 */ /* 0x000fe40006800000 */
[----:B------:R-:W-:Y:S02]  /*ce90*/  LOP3.LUT R11, R219, UR7, R251, 0x96, !PT ;  /* 0x00000007db0b7c12 */ /* 0x000fe4000f8e96fb */
[----:B------:R-:W-:Y:S02]  /*cea0*/  ISETP.GE.AND P5, PT, R2, R138, PT ;  /* 0x0000008a0200720c */ /* 0x000fe40003fa6270 */
[----:B------:R-:W-:Y:S02]  /*ceb0*/  FSEL R18, R181, -INF , !P2 ;  /* 0xff800000b5127808 */ /* 0x000fe40005000000 */
        /* <DEDUP_REMOVED lines=11> */
[----:B------:R-:W-:Y:S01]  /*cf70*/  IMAD.U32 R5, RZ, RZ, UR7 ;  /* 0x00000007ff057e24 */ /* 0x000fe2000f8e00ff */
[----:B------:R-:W-:-:S04]  /*cf80*/  MOV R6, UR7 ;  /* 0x0000000700067c02 */ /* 0x000fc80008000f00 */
[----:B------:R-:W-:Y:S02]  /*cf90*/  IMAD.U32 R12, RZ, RZ, UR16 ;  /* 0x00000010ff0c7e24 */ /* 0x000fe4000f8e00ff */
[----:B------:R-:W-:Y:S01]  /*cfa0*/  IMAD.U32 R13, RZ, RZ, UR16 ;  /* 0x00000010ff0d7e24 */ /* 0x000fe2000f8e00ff */
[----:B--2---:R-:W-:Y:S01]  /*cfb0*/  @!P4 LEA R8, P2, R4, R250, 0x1 ;  /* 0x000000fa0408c211 */ /* 0x004fe200078408ff */
[----:B------:R-:W-:Y:S01]  /*cfc0*/  IMAD.U32 R4, RZ, RZ, UR13 ;  /* 0x0000000dff047e24 */ /* 0x000fe2000f8e00ff */
[----:B------:R-:W-:-:S04]  /*cfd0*/  ULEA.HI.X UR13, UR10, UR13, UR11, 0x4, UP0 ;  /* 0x0000000d0a0d7291 */ /* 0x000fc800080f240b */
[----:B---3--:R-:W-:Y:S02]  /*cfe0*/  @!P4 LEA.HI.X R9, R5, R251, R4, 0x1, P2 ;  /* 0x000000fb0509c211 */ /* 0x008fe400010f0c04 */
[----:B------:R-:W-:-:S03]  /*cff0*/  @!P3 LEA R6, P2, R6, R250, 0x1 ;  /* 0x000000fa0606b211 */ /* 0x000fc600078408ff */
[----:B------:R-:W-:Y:S01]  /*d000*/  @!PT LDS RZ, [RZ] ;  /* 0x00000000fffff984 */ /* 0x000fe20000000800 */
[----:B------:R-:W-:Y:S01]  /*d010*/  @!PT LDS RZ, [RZ] ;  /* 0x00000000fffff984 */ /* 0x000fe20000000800 */
[----:B------:R-:W-:Y:S01]  /*d020*/  @!PT LDS RZ, [RZ] ;  /* 0x00000000fffff984 */ /* 0x000fe20000000800 */
[----:B------:R1:W-:Y:S01]  /*d030*/  @!P4 LDGSTS.E.BYPASS.LTC128B.128 [R214+0x8000], desc[UR22][R8.64] ;  /* 0x0800000008d6cfae */ /* 0x0003e2000b981a16 */
[----:B------:R-:W-:Y:S02]  /*d040*/  @!P3 LEA.HI.X R7, R5, R251, R4, 0x1, P2 ;  /* 0x000000fb0507b211 */ /* 0x000fe400010f0c04 */
[----:B------:R-:W-:Y:S01]  /*d050*/  LEA R4, P2, R12, R250, 0x1 ;  /* 0x000000fa0c047211 */ /* 0x000fe200078408ff */
[----:B------:R1:W-:Y:S01]  /*d060*/  @P4 STS.128 [R214+0x8000], RZ ;  /* 0x008000ffd6004388 */ /* 0x0003e20000000c00 */
[----:B------:R-:W-:-:S03]  /*d070*/  MOV R5, UR13 ;  /* 0x0000000d00057c02 */ /* 0x000fc60008000f00 */
        /* <DEDUP_REMOVED lines=17> */
.L_x_1359:
[----:B------:R-:W2:Y:S04]  /*d190*/  LDL.64 R26, [R1+0x70] ;  /* 0x00007000011a7983 */ /* 0x000ea80000100a00 */
[----:B------:R-:W3:Y:S04]  /*d1a0*/  LDL.64 R236, [R1+0x78] ;  /* 0x0000780001ec7983 */ /* 0x000ee80000100a00 */
[----:B------:R-:W4:Y:S04]  /*d1b0*/  LDL.64 R132, [R1+0x88] ;  /* 0x0000880001847983 */ /* 0x000f280000100a00 */
[----:B------:R-:W5:Y:S01]  /*d1c0*/  LDL.64 R24, [R1+0x90] ;  /* 0x0000900001187983 */ /* 0x000f620000100a00 */
[----:B------:R-:W-:-:S05]  /*d1d0*/  FMNMX3.FTZ R13, R10, R19, R18, !PT ;  /* 0x000000130a0d7276 */ /* 0x000fca0007810012 */
[----:B------:R-:W1:Y:S01]  /*d1e0*/  SHFL.BFLY PT, R21, R13, 0x2, 0x1f ;  /* 0x0c401f000d157f89 */ /* 0x000e6200000e0000 */
[C---:B------:R-:W-:Y:S02]  /*d1f0*/  IMAD R12, R3.reuse, -0x326172a9, RZ ;  /* 0xcd9e8d57030c7824 */ /* 0x040fe400078e02ff */
[----:B------:R-:W-:Y:S02]  /*d200*/  VIADD R10, R3, 0x4 ;  /* 0x00000004030a7836 */ /* 0x000fe40000000000 */
[----:B-1----:R-:W-:-:S04]  /*d210*/  IMAD.WIDE.U32 R4, R11, -0x326172a9, RZ ;  /* 0xcd9e8d570b047825 */ /* 0x002fc800078e00ff */
[C---:B------:R-:W-:Y:S02]  /*d220*/  VIADD R6, R218.reuse, 0x9e3779b9 ;  /* 0x9e3779b9da067836 */ /* 0x040fe40000000000 */
[----:B------:R-:W-:Y:S01]  /*d230*/  VIADD R7, R218, 0x3c6ef372 ;  /* 0x3c6ef372da077836 */ /* 0x000fe20000000000 */
[----:B------:R-:W-:Y:S01]  /*d240*/  FSEL R29, R196, -INF , !P5 ;  /* 0xff800000c41d7808 */ /* 0x000fe20006800000 */
[----:B------:R-:W-:Y:S01]  /*d250*/  IMAD R10, R10, -0x326172a9, RZ ;  /* 0xcd9e8d570a0a7824 */ /* 0x000fe200078e02ff */
[----:B------:R-:W-:Y:S02]  /*d260*/  LOP3.LUT R11, R6, R12, R5, 0x96, !PT ;  /* 0x0000000c060b7212 */ /* 0x000fe400078e9605 */
[----:B------:R-:W-:Y:S02]  /*d270*/  ISETP.GE.AND P2, PT, R2, R139, PT ;  /* 0x0000008b0200720c */ /* 0x000fe40003f46270 */
[----:B------:R-:W-:Y:S02]  /*d280*/  ISETP.GE.AND P5, PT, R0, R137, PT ;  /* 0x000000890000720c */ /* 0x000fe40003fa6270 */
[----:B------:R-:W-:-:S02]  /*d290*/  FSEL R28, R198, -INF , !P2 ;  /* 0xff800000c61c7808 */ /* 0x000fc40005000000 */
[----:B------:R-:W-:Y:S01]  /*d2a0*/  FSEL R20, R183, -INF , !P5 ;  /* 0xff800000b7147808 */ /* 0x000fe20006800000 */
[C---:B------:R-:W-:Y:S01]  /*d2b0*/  VIADD R12, R219.reuse, 0x76cf5d0a ;  /* 0x76cf5d0adb0c7836 */ /* 0x040fe20000000000 */
[C---:B------:R-:W-:Y:S02]  /*d2c0*/  ISETP.GE.AND P2, PT, R0.reuse, R138, PT ;  /* 0x0000008a0000720c */ /* 0x040fe40003f46270 */
[----:B------:R-:W-:Y:S02]  /*d2d0*/  ISETP.GE.AND P5, PT, R0, R139, PT ;  /* 0x0000008b0000720c */ /* 0x000fe40003fa6270 */
[----:B------:R-:W-:Y:S02]  /*d2e0*/  IADD3 R0, PT, PT, R219, 0x32370b8f, RZ ;  /* 0x32370b8fdb007810 */ /* 0x000fe40007ffe0ff */
[----:B------:R-:W-:-:S05]  /*d2f0*/  FMNMX.FTZ R21, R13, R21, !PT ;  /* 0x000000150d157209 */ /* 0x000fca0007810000 */
[----:B------:R-:W1:Y:S02]  /*d300*/  SHFL.BFLY PT, R135, R21, 0x1, 0x1f ;  /* 0x0c201f0015877f89 */ /* 0x000e6400000e0000 */
[----:B-1----:R-:W-:Y:S01]  /*d310*/  FMNMX.FTZ R135, R21, R135, !PT ;  /* 0x0000008715877209 */ /* 0x002fe20007810000 */
[----:B------:R-:W-:Y:S01]  /*d320*/  VIADD R21, R218, 0xb54cda56 ;  /* 0xb54cda56da157836 */ /* 0x000fe20000000000 */
[CC--:B--2---:R-:W-:Y:S02]  /*d330*/  LOP3.LUT R14, R7.reuse, R4.reuse, R27, 0x96, !PT ;  /* 0x00000004070e7212 */ /* 0x0c4fe400078e961b */
[----:B---3--:R-:W-:Y:S02]  /*d340*/  LOP3.LUT R15, R7, R4, R237, 0x96, !PT ;  /* 0x00000004070f7212 */ /* 0x008fe400078e96ed */
[----:B------:R-:W-:Y:S01]  /*d350*/  LOP3.LUT R4, R6, R10, R5, 0x96, !PT ;  /* 0x0000000a06047212 */ /* 0x000fe200078e9605 */
[----:B------:R-:W-:-:S04]  /*d360*/  IMAD.WIDE.U32 R6, R11, -0x2daee0ad, RZ ;  /* 0xd2511f530b067825 */ /* 0x000fc800078e00ff */
[----:B------:R-:W-:Y:S01]  /*d370*/  IMAD.WIDE.U32 R10, R14, -0x2daee0ad, RZ ;  /* 0xd2511f530e0a7825 */ /* 0x000fe200078e00ff */
[----:B----4-:R-:W-:-:S03]  /*d380*/  LOP3.LUT R7, R12, R132, R7, 0x96, !PT ;  /* 0x000000840c077212 */ /* 0x010fc600078e9607 */
[----:B------:R-:W-:Y:S01]  /*d390*/  IMAD.WIDE.U32 R4, R4, -0x2daee0ad, RZ ;  /* 0xd2511f5304047825 */ /* 0x000fe200078e00ff */
[----:B------:R-:W-:-:S03]  /*d3a0*/  LOP3.LUT R16, R0, R6, R11, 0x96, !PT ;  /* 0x0000000600107212 */ /* 0x000fc600078e960b */
[----:B------:R-:W-:Y:S01]  /*d3b0*/  IMAD.WIDE.U32 R14, R15, -0x2daee0ad, RZ ;  /* 0xd2511f530f0e7825 */ /* 0x000fe200078e00ff */
[----:B------:R-:W-:Y:S02]  /*d3c0*/  FMNMX3.FTZ R6, R235, R190, R184, !PT ;  /* 0x000000beeb067276 */ /* 0x000fe400078100b8 */
[----:B-----5:R-:W-:Y:S02]  /*d3d0*/  LOP3.LUT R195, R12, R24, R5, 0x96, !PT ;  /* 0x000000180cc37212 */ /* 0x020fe400078e9605 */
[----:B------:R-:W-:Y:S01]  /*d3e0*/  LOP3.LUT R196, R0, R4, R15, 0x96, !PT ;  /* 0x0000000400c47212 */ /* 0x000fe200078e960f */
[----:B------:R-:W-:Y:S01]  /*d3f0*/  VIADD R11, R218, 0xdaa66d2b ;  /* 0xdaa66d2bda0b7836 */ /* 0x000fe20000000000 */
[----:B------:R-:W-:Y:S01]  /*d400*/  FMNMX3.FTZ R0, R6, R178, R34, !PT ;  /* 0x000000b206007276 */ /* 0x000fe20007810022 */
[----:B------:R-:W-:-:S03]  /*d410*/  IMAD.WIDE.U32 R4, R7, -0x326172a9, RZ ;  /* 0xcd9e8d5707047825 */ /* 0x000fc600078e00ff */
[----:B------:R-:W-:Y:S01]  /*d420*/  FMNMX3.FTZ R0, R0, R33, R31, !PT ;  /* 0x0000002100007276 */ /* 0x000fe2000781001f */
[----:B------:R-:W-:Y:S01]  /*d430*/  VIADD R25, R218, 0x78dde6e4 ;  /* 0x78dde6e4da197836 */ /* 0x000fe20000000000 */
[----:B------:R-:W-:Y:S01]  /*d440*/  LOP3.LUT R5, R11, R26, R5, 0x96, !PT ;  /* 0x0000001a0b057212 */ /* 0x000fe200078e9605 */
[----:B------:R-:W-:Y:S01]  /*d450*/  IMAD.WIDE.U32 R6, R16, -0x326172a9, RZ ;  /* 0xcd9e8d5710067825 */ /* 0x000fe200078e00ff */
[----:B------:R-:W-:-:S03]  /*d460*/  FMNMX3.FTZ R134, R0, R17, R20, !PT ;  /* 0x0000001100867276 */ /* 0x000fc60007810014 */
[----:B------:R-:W-:Y:S01]  /*d470*/  VIADD R24, R219, 0xed9eba14 ;  /* 0xed9eba14db187836 */ /* 0x000fe20000000000 */
[----:B------:R-:W-:Y:S01]  /*d480*/  LOP3.LUT R26, R25, R4, R7, 0x96, !PT ;  /* 0x00000004191a7212 */ /* 0x000fe200078e9607 */
[----:B------:R-:W-:Y:S01]  /*d490*/  IMAD.WIDE.U32 R4, R5, -0x2daee0ad, RZ ;  /* 0xd2511f5305047825 */ /* 0x000fe200078e00ff */
[----:B------:R-:W1:Y:S03]  /*d4a0*/  SHFL.BFLY PT, R0, R134, 0x2, 0x1f ;  /* 0x0c401f0086007f89 */ /* 0x000e6600000e0000 */
[----:B------:R-:W-:Y:S01]  /*d4b0*/  IMAD.WIDE.U32 R26, R26, -0x2daee0ad, RZ ;  /* 0xd2511f531a1a7825 */ /* 0x000fe200078e00ff */
[----:B------:R-:W-:-:S03]  /*d4c0*/  LOP3.LUT R5, R24, R10, R5, 0x96, !PT ;  /* 0x0000000a18057212 */ /* 0x000fc600078e9605 */
[----:B------:R-:W-:-:S05]  /*d4d0*/  VIADD R10, R219, 0xa9066899 ;  /* 0xa9066899db0a7836 */ /* 0x000fca0000000000 */
[----:B------:R-:W-:Y:S01]  /*d4e0*/  LOP3.LUT R12, R10, R4, R27, 0x96, !PT ;  /* 0x000000040a0c7212 */ /* 0x000fe200078e961b */
[----:B------:R-:W-:Y:S01]  /*d4f0*/  IMAD.WIDE.U32 R4, R5, -0x326172a9, RZ ;  /* 0xcd9e8d5705047825 */ /* 0x000fe200078e00ff */
[----:B------:R-:W-:-:S03]  /*d500*/  IADD3 R15, PT, PT, R218, 0x1715609d, RZ ;  /* 0x1715609dda0f7810 */ /* 0x000fc60007ffe0ff */
[----:B------:R-:W-:Y:S01]  /*d510*/  IMAD.WIDE.U32 R12, R12, -0x326172a9, RZ ;  /* 0xcd9e8d570c0c7825 */ /* 0x000fe200078e00ff */
[----:B------:R-:W-:Y:S02]  /*d520*/  LOP3.LUT R200, R15, R6, R5, 0x96, !PT ;  /* 0x000000060fc87212 */ /* 0x000fe400078e9605 */
[----:B------:R-:W-:Y:S02]  /*d530*/  FMNMX3.FTZ R5, R244, R193, R191, !PT ;  /* 0x000000c1f4057276 */ /* 0x000fe400078100bf */
[----:B------:R-:W-:Y:S01]  /*d540*/  LOP3.LUT R16, R21, R4, R13, 0x96, !PT ;  /* 0x0000000415107212 */ /* 0x000fe200078e960d */
[----:B------:R-:W-:Y:S01]  /*d550*/  FMUL.FTZ R4, R135, UR4 ;  /* 0x0000000487047c20 */ /* 0x000fe20008410000 */
[----:B------:R-:W-:Y:S02]  /*d560*/  FSEL R6, R197, -INF , !P2 ;  /* 0xff800000c5067808 */ /* 0x000fe40005000000 */
[----:B------:R-:W-:Y:S02]  /*d570*/  FSETP.NEU.FTZ.AND P2, PT, R135, -INF , PT ;  /* 0xff8000008700780b */ /* 0x000fe40003f5d000 */
[----:B------:R-:W-:-:S02]  /*d580*/  FMNMX3.FTZ R7, R5, R189, R186, !PT ;  /* 0x000000bd05077276 */ /* 0x000fc400078100ba */
[----:B-1----:R-:W-:Y:S02]  /*d590*/  FMNMX.FTZ R134, R134, R0, !PT ;  /* 0x0000000086867209 */ /* 0x002fe40007810000 */
[----:B------:R-:W-:Y:S02]  /*d5a0*/  FMNMX3.FTZ R0, R217, R192, R188, !PT ;  /* 0x000000c0d9007276 */ /* 0x000fe400078100bc */
[----:B------:R-:W-:Y:S02]  /*d5b0*/  FSEL R4, R4, RZ, P2 ;  /* 0x000000ff04047208 */ /* 0x000fe40001000000 */
[----:B------:R-:W-:Y:S02]  /*d5c0*/  FMNMX3.FTZ R133, R7, R174, R30, !PT ;  /* 0x000000ae07857276 */ /* 0x000fe4000781001e */
[----:B------:R-:W-:Y:S01]  /*d5d0*/  FMNMX3.FTZ R0, R0, R187, R177, !PT ;  /* 0x000000bb00007276 */ /* 0x000fe200078100b1 */
[----:B------:R-:W-:Y:S01]  /*d5e0*/  FFMA.FTZ R32, R32, UR4, -R4 ;  /* 0x0000000420207c23 */ /* 0x000fe20008010804 */
[----:B------:R-:W-:-:S02]  /*d5f0*/  FMNMX3.FTZ R133, R133, R29, R6, !PT ;  /* 0x0000001d85857276 */ /* 0x000fc40007810006 */
[----:B------:R-:W-:Y:S02]  /*d600*/  FSEL R5, R199, -INF , !P5 ;  /* 0xff800000c7057808 */ /* 0x000fe40006800000 */
[----:B------:R-:W-:Y:S01]  /*d610*/  FMNMX3.FTZ R0, R0, R173, R22, !PT ;  /* 0x000000ad00007276 */ /* 0x000fe20007810016 */
[----:B------:R1:W-:Y:S01]  /*d620*/  MUFU.EX2 R216, R32 ;  /* 0x0000002000d87308 */ /* 0x0003e20000000800 */
[----:B------:R-:W-:Y:S02]  /*d630*/  FFMA.FTZ R23, R23, UR4, -R4 ;  /* 0x0000000417177c23 */ /* 0x000fe40008010804 */
[----:B------:R-:W-:Y:S02]  /*d640*/  FMNMX3.FTZ R0, R0, R28, R5, !PT ;  /* 0x0000001c00007276 */ /* 0x000fe40007810005 */
[----:B------:R-:W2:Y:S01]  /*d650*/  MUFU.EX2 R245, R23 ;  /* 0x0000001700f57308 */ /* 0x000ea20000000800 */
[----:B------:R-:W-:Y:S02]  /*d660*/  LOP3.LUT R13, R16, 0xff, RZ, 0xc0, !PT ;  /* 0x000000ff100d7812 */ /* 0x000fe400078ec0ff */
[----:B------:R-:W-:Y:S04]  /*d670*/  SHFL.BFLY PT, R132, R0, 0x2, 0x1f ;  /* 0x0c401f0000847f89 */ /* 0x000fe800000e0000 */
[----:B-1----:R-:W1:Y:S01]  /*d680*/  SHFL.BFLY PT, R32, R133, 0x2, 0x1f ;  /* 0x0c401f0085207f89 */ /* 0x002e6200000e0000 */
[----:B------:R-:W-:-:S03]  /*d690*/  ISETP.LE.U32.AND P5, PT, R13, UR12, PT ;  /* 0x0000000c0d007c0c */ /* 0x000fc6000bfa3070 */
[----:B------:R-:W3:Y:S01]  /*d6a0*/  SHFL.BFLY PT, R27, R134, 0x1, 0x1f ;  /* 0x0c201f00861b7f89 */ /* 0x000ee200000e0000 */
[----:B--2---:R-:W-:Y:S02]  /*d6b0*/  F2FP.BF16.F32.PACK_AB R23, R245, R216 ;  /* 0x000000d8f517723e */ /* 0x004fe400000010ff */
[----:B------:R-:W-:Y:S02]  /*d6c0*/  LOP3.LUT R7, R16, 0xffff, RZ, 0xc0, !PT ;  /* 0x0000ffff10077812 */ /* 0x000fe400078ec0ff */
[----:B------:R-:W-:Y:S02]  /*d6d0*/  PRMT R13, R23, 0x7632, R13 ;  /* 0x00007632170d7816 */ /* 0x000fe4000000000d */
[----:B------:R-:W-:-:S03]  /*d6e0*/  SHF.R.U32.HI R7, RZ, 0x8, R7 ;  /* 0x00000008ff077819 */ /* 0x000fc60000011607 */
[----:B------:R-:W-:Y:S01]  /*d6f0*/  @!P5 HFMA2.BF16_V2 R176, -RZ.H0_H0, RZ.H0_H0, -R23.H0_H0 ;  /* 0x200000ffffb0d231 */ /* 0x000fe20000340917 */
[----:B------:R-:W-:Y:S02]  /*d700*/  PRMT R228, R23, 0x5410, R13 ;  /* 0x0000541017e47816 */ /* 0x000fe4000000000d */
[----:B------:R-:W-:Y:S02]  /*d710*/  LOP3.LUT R7, R7, 0xffff, RZ, 0xc0, !PT ;  /* 0x0000ffff07077812 */ /* 0x000fe400078ec0ff */
[----:B------:R-:W-:Y:S02]  /*d720*/  @!P5 PRMT R23, R176, 0x5410, RZ ;  /* 0x00005410b017d816 */ /* 0x000fe400000000ff */
[----:B-1----:R-:W-:Y:S02]  /*d730*/  FMNMX.FTZ R133, R133, R32, !PT ;  /* 0x0000002085857209 */ /* 0x002fe40007810000 */
[----:B------:R-:W-:-:S03]  /*d740*/  FMNMX.FTZ R132, R0, R132, !PT ;  /* 0x0000008400847209 */ /* 0x000fc60007810000 */
[----:B------:R-:W1:Y:S01]  /*d750*/  SHFL.BFLY PT, R176, R133, 0x1, 0x1f ;  /* 0x0c201f0085b07f89 */ /* 0x000e6200000e0000 */
[----:B------:R-:W-:Y:S02]  /*d760*/  FSEL R179, R135, RZ, P2 ;  /* 0x000000ff87b37208 */ /* 0x000fe40001000000 */
[----:B------:R-:W-:Y:S02]  /*d770*/  ISETP.LE.U32.AND P2, PT, R7, UR12, PT ;  /* 0x0000000c07007c0c */ /* 0x000fe4000bf43070 */
[----:B------:R-:W2:Y:S01]  /*d780*/  SHFL.BFLY PT, R7, R132, 0x1, 0x1f ;  /* 0x0c201f0084077f89 */ /* 0x000ea200000e0000 */
[----:B---3--:R-:W-:-:S04]  /*d790*/  FMNMX.FTZ R134, R134, R27, !PT ;  /* 0x0000001b86867209 */ /* 0x008fc80007810000 */
[C---:B------:R-:W-:Y:S01]  /*d7a0*/  FSETP.NEU.FTZ.AND P5, PT, R134.reuse, -INF , PT ;  /* 0xff8000008600780b */ /* 0x040fe20003fbd000 */
[----:B------:R-:W-:-:S05]  /*d7b0*/  FMUL.FTZ R0, R134, UR4 ;  /* 0x0000000486007c20 */ /* 0x000fca0008410000 */
[----:B------:R-:W-:Y:S01]  /*d7c0*/  FSEL R0, R0, RZ, P5 ;  /* 0x000000ff00007208 */ /* 0x000fe20002800000 */
[--C-:B------:R-:W-:Y:S01]  /*d7d0*/  FFMA.FTZ R185, R185, UR4, -R4.reuse ;  /* 0x00000004b9b97c23 */ /* 0x100fe20008010804 */
[--C-:B------:R-:W-:Y:S01]  /*d7e0*/  FFMA.FTZ R175, R175, UR4, -R4.reuse ;  /* 0x00000004afaf7c23 */ /* 0x100fe20008010804 */
[--C-:B------:R-:W-:Y:S01]  /*d7f0*/  FFMA.FTZ R194, R172, UR4, -R4.reuse ;  /* 0x00000004acc27c23 */ /* 0x100fe20008010804 */
[--C-:B------:R-:W-:Y:S01]  /*d800*/  FFMA.FTZ R183, R35, UR4, -R4.reuse ;  /* 0x0000000423b77c23 */ /* 0x100fe20008010804 */
[----:B-1----:R-:W-:Y:S01]  /*d810*/  FMNMX.FTZ R133, R133, R176, !PT ;  /* 0x000000b085857209 */ /* 0x002fe20007810000 */
[--C-:B------:R-:W-:Y:S01]  /*d820*/  FFMA.FTZ R198, R19, UR4, -R4.reuse ;  /* 0x0000000413c67c23 */ /* 0x100fe20008010804 */
[----:B------:R-:W-:Y:S01]  /*d830*/  FFMA.FTZ R197, R18, UR4, -R4 ;  /* 0x0000000412c57c23 */ /* 0x000fe20008010804 */
[--C-:B------:R-:W-:Y:S01]  /*d840*/  FFMA.FTZ R181, R31, UR4, -R0.reuse ;  /* 0x000000041fb57c23 */ /* 0x100fe20008010800 */
[----:B------:R-:W-:Y:S01]  /*d850*/  FFMA.FTZ R199, R20, UR4, -R0 ;  /* 0x0000000414c77c23 */ /* 0x000fe20008010800 */
[----:B------:R-:W-:Y:S01]  /*d860*/  FSEL R31, R134, RZ, P5 ;  /* 0x000000ff861f7208 */ /* 0x000fe20002800000 */
[C---:B------:R-:W-:Y:S01]  /*d870*/  FMUL.FTZ R20, R133.reuse, UR4 ;  /* 0x0000000485147c20 */ /* 0x040fe20008410000 */
[----:B------:R-:W-:Y:S01]  /*d880*/  PRMT R4, R16, 0x7632, R4 ;  /* 0x0000763210047816 */ /* 0x000fe20000000004 */
[----:B------:R-:W-:Y:S01]  /*d890*/  @!P2 HFMA2.BF16_V2 R180, -RZ.H0_H0, RZ.H0_H0, -R13.H0_H0 ;  /* 0x200000ffffb4a231 */ /* 0x000fe2000034090d */
[----:B--2---:R-:W-:Y:S01]  /*d8a0*/  FMNMX.FTZ R132, R132, R7, !PT ;  /* 0x0000000784847209 */ /* 0x004fe20007810000 */
[--C-:B------:R-:W-:Y:S01]  /*d8b0*/  FFMA.FTZ R32, R190, UR4, -R0.reuse ;  /* 0x00000004be207c23 */ /* 0x100fe20008010800 */
[----:B------:R-:W-:Y:S01]  /*d8c0*/  FSETP.NEU.FTZ.AND P5, PT, R133, -INF , PT ;  /* 0xff8000008500780b */ /* 0x000fe20003fbd000 */
[--C-:B------:R-:W-:Y:S01]  /*d8d0*/  FFMA.FTZ R27, R184, UR4, -R0.reuse ;  /* 0x00000004b81b7c23 */ /* 0x100fe20008010800 */
[----:B------:R-:W-:Y:S01]  /*d8e0*/  LOP3.LUT R7, R4, 0xff, RZ, 0xc0, !PT ;  /* 0x000000ff04077812 */ /* 0x000fe200078ec0ff */
[--C-:B------:R-:W-:Y:S01]  /*d8f0*/  FFMA.FTZ R178, R178, UR4, -R0.reuse ;  /* 0x00000004b2b27c23 */ /* 0x100fe20008010800 */
[--C-:B------:R-:W-:Y:S01]  /*d900*/  FFMA.FTZ R172, R34, UR4, -R0.reuse ;  /* 0x0000000422ac7c23 */ /* 0x100fe20008010800 */
[--C-:B------:R-:W-:Y:S01]  /*d910*/  FFMA.FTZ R182, R33, UR4, -R0.reuse ;  /* 0x0000000421b67c23 */ /* 0x100fe20008010800 */
[----:B------:R-:W-:Y:S01]  /*d920*/  FFMA.FTZ R201, R17, UR4, -R0 ;  /* 0x0000000411c97c23 */ /* 0x000fe20008010800 */
[----:B------:R-:W-:Y:S01]  /*d930*/  FSEL R4, R20, RZ, P5 ;  /* 0x000000ff14047208 */ /* 0x000fe20002800000 */
[----:B------:R-:W-:Y:S01]  /*d940*/  FMUL.FTZ R0, R132, UR4 ;  /* 0x0000000484007c20 */ /* 0x000fe20008410000 */
[----:B------:R-:W-:Y:S01]  /*d950*/  @!P2 PRMT R13, R180, 0x5410, RZ ;  /* 0x00005410b40da816 */ /* 0x000fe200000000ff */
[----:B------:R-:W-:Y:S01]  /*d960*/  MUFU.EX2 R20, R32 ;  /* 0x0000002000147308 */ /* 0x000fe20000000800 */
[----:B------:R-:W-:-:S03]  /*d970*/  FSETP.NEU.FTZ.AND P2, PT, R132, -INF , PT ;  /* 0xff8000008400780b */ /* 0x000fc60003f5d000 */
[----:B------:R-:W1:Y:S01]  /*d980*/  MUFU.EX2 R229, R27 ;  /* 0x0000001b00e57308 */ /* 0x000e620000000800 */
[----:B------:R-:W-:Y:S02]  /*d990*/  FSEL R0, R0, RZ, P2 ;  /* 0x000000ff00007208 */ /* 0x000fe40001000000 */
[----:B------:R-:W-:Y:S02]  /*d9a0*/  FSEL R176, R132, RZ, P2 ;  /* 0x000000ff84b07208 */ /* 0x000fe40001000000 */
[----:B------:R-:W-:Y:S01]  /*d9b0*/  ISETP.LE.U32.AND P2, PT, R7, UR12, PT ;  /* 0x0000000c07007c0c */ /* 0x000fe2000bf43070 */
[----:B------:R-:W-:Y:S01]  /*d9c0*/  FFMA.FTZ R223, R30, UR4, -R4 ;  /* 0x000000041edf7c23 */ /* 0x000fe20008010804 */
[--C-:B------:R-:W-:Y:S01]  /*d9d0*/  FFMA.FTZ R203, R173, UR4, -R0.reuse ;  /* 0x00000004adcb7c23 */ /* 0x100fe20008010800 */
[--C-:B------:R-:W-:Y:S01]  /*d9e0*/  FFMA.FTZ R188, R188, UR4, -R0.reuse ;  /* 0x00000004bcbc7c23 */ /* 0x100fe20008010800 */
[----:B-1----:R-:W-:Y:S01]  /*d9f0*/  F2FP.BF16.F32.PACK_AB R27, R229, R20 ;  /* 0x00000014e51b723e */ /* 0x002fe200000010ff */
[--C-:B------:R-:W-:Y:S01]  /*da00*/  FFMA.FTZ R32, R192, UR4, -R0.reuse ;  /* 0x00000004c0207c23 */ /* 0x100fe20008010800 */
[--C-:B------:R-:W-:Y:S01]  /*da10*/  FFMA.FTZ R187, R187, UR4, -R0.reuse ;  /* 0x00000004bbbb7c23 */ /* 0x100fe20008010800 */
[----:B------:R-:W-:Y:S01]  /*da20*/  FFMA.FTZ R177, R177, UR4, -R0 ;  /* 0x00000004b1b17c23 */ /* 0x000fe20008010800 */
[----:B------:R-:W-:-:S05]  /*da30*/  PRMT R30, R27, 0x7632, R30 ;  /* 0x000076321b1e7816 */ /* 0x000fca000000001e */
[----:B------:R-:W-:Y:S02]  /*da40*/  @!P2 HFMA2.BF16_V2 R173, -RZ.H0_H0, RZ.H0_H0, -R27.H0_H0 ;  /* 0x200000ffffada231 */ /* 0x000fe4000034091b */
[--C-:B------:R-:W-:Y:S01]  /*da50*/  FFMA.FTZ R208, R22, UR4, -R0.reuse ;  /* 0x0000000416d07c23 */ /* 0x100fe20008010800 */
[--C-:B------:R-:W-:Y:S01]  /*da60*/  FFMA.FTZ R221, R28, UR4, -R0.reuse ;  /* 0x000000041cdd7c23 */ /* 0x100fe20008010800 */
[----:B------:R-:W-:Y:S01]  /*da70*/  FFMA.FTZ R220, R5, UR4, -R0 ;  /* 0x0000000405dc7c23 */ /* 0x000fe20008010800 */
[----:B------:R-:W-:Y:S02]  /*da80*/  SHF.R.U32.HI R0, RZ, 0x18, R16 ;  /* 0x00000018ff007819 */ /* 0x000fe40000011610 */
[----:B------:R-:W-:Y:S02]  /*da90*/  PRMT R227, R27, 0x5410, R30 ;  /* 0x000054101be37816 */ /* 0x000fe4000000001e */
[----:B------:R-:W-:Y:S02]  /*daa0*/  @!P2 PRMT R27, R173, 0x5410, RZ ;  /* 0x00005410ad1ba816 */ /* 0x000fe400000000ff */
[----:B------:R-:W-:Y:S01]  /*dab0*/  ISETP.LE.U32.AND P2, PT, R0, UR12, PT ;  /* 0x0000000c00007c0c */ /* 0x000fe2000bf43070 */
[----:B------:R-:W-:Y:S01]  /*dac0*/  MUFU.EX2 R185, R185 ;  /* 0x000000b900b97308 */ /* 0x000fe20000000800 */
[----:B------:R-:W-:-:S03]  /*dad0*/  IMAD.MOV.U32 R0, RZ, RZ, R12 ;  /* 0x000000ffff007224 */ /* 0x000fc600078e000c */
[----:B------:R-:W1:Y:S01]  /*dae0*/  MUFU.EX2 R246, R175 ;  /* 0x000000af00f67308 */ /* 0x000e620000000800 */
[----:B------:R-:W-:Y:S01]  /*daf0*/  FFMA.FTZ R222, R174, UR4, -R4 ;  /* 0x00000004aede7c23 */ /* 0x000fe20008010804 */
[----:B------:R-:W-:-:S06]  /*db00*/  LOP3.LUT R0, R0, 0xff, RZ, 0xc0, !PT ;  /* 0x000000ff00007812 */ /* 0x000fcc00078ec0ff */
[----:B------:R-:W-:-:S05]  /*db10*/  @!P2 HFMA2.BF16_V2 R174, -RZ.H0_H0, RZ.H0_H0, -R30.H0_H0 ;  /* 0x200000ffffaea231 */ /* 0x000fca000034091e */
[----:B------:R-:W-:Y:S02]  /*db20*/  @!P2 PRMT R30, R174, 0x5410, RZ ;  /* 0x00005410ae1ea816 */ /* 0x000fe400000000ff */
[----:B------:R-:W-:Y:S02]  /*db30*/  ISETP.LE.U32.AND P2, PT, R0, UR12, PT ;  /* 0x0000000c00007c0c */ /* 0x000fe4000bf43070 */
[----:B-1----:R-:W-:Y:S01]  /*db40*/  F2FP.BF16.F32.PACK_AB R0, R246, R185 ;  /* 0x000000b9f600723e */ /* 0x002fe200000010ff */
[--C-:B------:R-:W-:Y:S01]  /*db50*/  FFMA.FTZ R180, R193, UR4, -R4.reuse ;  /* 0x00000004c1b47c23 */ /* 0x100fe20008010804 */
[--C-:B------:R-:W-:Y:S01]  /*db60*/  FFMA.FTZ R184, R191, UR4, -R4.reuse ;  /* 0x00000004bfb87c23 */ /* 0x100fe20008010804 */
[--C-:B------:R-:W-:Y:S01]  /*db70*/  FFMA.FTZ R211, R189, UR4, -R4.reuse ;  /* 0x00000004bdd37c23 */ /* 0x100fe20008010804 */
[--C-:B------:R-:W-:Y:S01]  /*db80*/  FFMA.FTZ R215, R186, UR4, -R4.reuse ;  /* 0x00000004bad77c23 */ /* 0x100fe20008010804 */
[--C-:B------:R-:W-:Y:S01]  /*db90*/  FFMA.FTZ R210, R29, UR4, -R4.reuse ;  /* 0x000000041dd27c23 */ /* 0x100fe20008010804 */
[----:B------:R-:W-:Y:S01]  /*dba0*/  FFMA.FTZ R209, R6, UR4, -R4 ;  /* 0x0000000406d17c23 */ /* 0x000fe20008010804 */
[C---:B------:R-:W-:Y:S01]  /*dbb0*/  PRMT R193, R0.reuse, 0x7610, R193 ;  /* 0x0000761000c17816 */ /* 0x040fe200000000c1 */
[----:B------:R-:W-:Y:S01]  /*dbc0*/  IMAD.WIDE.U32 R4, R195, -0x326172a9, RZ ;  /* 0xcd9e8d57c3047825 */ /* 0x000fe200078e00ff */
[----:B------:R-:W-:-:S03]  /*dbd0*/  PRMT R192, R0, 0x7632, R192 ;  /* 0x0000763200c07816 */ /* 0x000fc600000000c0 */
[----:B------:R-:W-:-:S04]  /*dbe0*/  IMAD.WIDE.U32 R6, R196, -0x326172a9, RZ ;  /* 0xcd9e8d57c4067825 */ /* 0x000fc800078e00ff */
[----:B------:R-:W-:Y:S01]  /*dbf0*/  @!P2 HFMA2.BF16_V2 R186, -RZ.H0_H0, RZ.H0_H0, -R193.H0_H0 ;  /* 0x200000ffffbaa231 */ /* 0x000fe200003409c1 */
[----:B------:R-:W-:Y:S02]  /*dc00*/  LOP3.LUT R5, R11, R236, R5, 0x96, !PT ;  /* 0x000000ec0b057212 */ /* 0x000fe400078e9605 */
[----:B------:R-:W-:Y:S02]  /*dc10*/  PRMT R0, R12, 0x7771, RZ ;  /* 0x000077710c007816 */ /* 0x000fe400000000ff */
[----:B------:R-:W-:Y:S02]  /*dc20*/  LOP3.LUT R28, R25, R4, R7, 0x96, !PT ;  /* 0x00000004191c7212 */ /* 0x000fe400078e9607 */
[----:B------:R-:W-:Y:S01]  /*dc30*/  PRMT R226, R193, 0x5410, R192 ;  /* 0x00005410c1e27816 */ /* 0x000fe200000000c0 */
[----:B------:R-:W-:Y:S01]  /*dc40*/  IMAD.WIDE.U32 R4, R5, -0x2daee0ad, RZ ;  /* 0xd2511f5305047825 */ /* 0x000fe200078e00ff */
[----:B------:R-:W-:Y:S02]  /*dc50*/  @!P2 PRMT R193, R186, 0x5410, RZ ;  /* 0x00005410bac1a816 */ /* 0x000fe400000000ff */
[----:B------:R-:W-:Y:S01]  /*dc60*/  ISETP.GT.U32.AND P2, PT, R0, UR12, PT ;  /* 0x0000000c00007c0c */ /* 0x000fe2000bf44070 */
[----:B------:R-:W-:Y:S01]  /*dc70*/  IMAD.WIDE.U32 R28, R28, -0x2daee0ad, RZ ;  /* 0xd2511f531c1c7825 */ /* 0x000fe200078e00ff */
[----:B------:R-:W-:-:S03]  /*dc80*/  LOP3.LUT R11, R24, R14, R5, 0x96, !PT ;  /* 0x0000000e180b7212 */ /* 0x000fc600078e9605 */
[----:B------:R-:W-:Y:S01]  /*dc90*/  FADD.FTZ R5, R234, -R179 ;  /* 0x800000b3ea057221 */ /* 0x000fe20000010000 */
[----:B------:R-:W-:Y:S01]  /*dca0*/  MUFU.EX2 R174, R178 ;  /* 0x000000b200ae7308 */ /* 0x000fe20000000800 */
[----:B------:R-:W-:Y:S01]  /*dcb0*/  LOP3.LUT R14, R10, R4, R29, 0x96, !PT ;  /* 0x000000040a0e7212 */ /* 0x000fe200078e961d */
[----:B------:R-:W-:Y:S02]  /*dcc0*/  FADD.FTZ R4, R235, -R31 ;  /* 0x8000001feb047221 */ /* 0x000fe40000010000 */
[----:B------:R-:W1:Y:S01]  /*dcd0*/  MUFU.EX2 R231, R172 ;  /* 0x000000ac00e77308 */ /* 0x000e620000000800 */
[----:B------:R-:W-:Y:S01]  /*dce0*/  FMUL.FTZ R5, R5, UR4 ;  /* 0x0000000405057c20 */ /* 0x000fe20008410000 */
[----:B------:R-:W-:Y:S01]  /*dcf0*/  FMUL.FTZ R0, R4, UR4 ;  /* 0x0000000404007c20 */ /* 0x000fe20008410000 */
[----:B------:R-:W-:Y:S02]  /*dd00*/  @P2 HFMA2.BF16_V2 R189, -RZ.H0_H0, RZ.H0_H0, -R192.H0_H0 ;  /* 0x200000ffffbd2231 */ /* 0x000fe400003409c0 */
[----:B------:R2:W-:Y:S03]  /*dd10*/  MUFU.EX2 R4, R5 ;  /* 0x0000000500047308 */ /* 0x0005e60000000800 */
[----:B------:R-:W-:-:S02]  /*dd20*/  @P2 PRMT R192, R189, 0x5410, RZ ;  /* 0x00005410bdc02816 */ /* 0x000fc400000000ff */
[----:B--2---:R-:W-:-:S04]  /*dd30*/  PRMT R5, R12, 0x7772, RZ ;  /* 0x000077720c057816 */ /* 0x004fc800000000ff */
[----:B------:R-:W-:Y:S02]  /*dd40*/  ISETP.GT.U32.AND P2, PT, R5, UR12, PT ;  /* 0x0000000c05007c0c */ /* 0x000fe4000bf44070 */
[----:B-1----:R-:W-:-:S04]  /*dd50*/  F2FP.BF16.F32.PACK_AB R5, R231, R174 ;  /* 0x000000aee705723e */ /* 0x002fc800000010ff */
[----:B------:R-:W-:Y:S01]  /*dd60*/  PRMT R191, R5, 0x7610, R191 ;  /* 0x0000761005bf7816 */ /* 0x000fe200000000bf */
[----:B------:R-:W-:Y:S01]  /*dd70*/  IMAD.WIDE.U32 R10, R11, -0x326172a9, RZ ;  /* 0xcd9e8d570b0a7825 */ /* 0x000fe200078e00ff */
[----:B------:R-:W-:Y:S02]  /*dd80*/  PRMT R190, R5, 0x7632, R190 ;  /* 0x0000763205be7816 */ /* 0x000fe400000000be */
[----:B------:R-:W-:-:S03]  /*dd90*/  PRMT R5, R12, 0x7773, RZ ;  /* 0x000077730c057816 */ /* 0x000fc600000000ff */
[----:B------:R-:W-:Y:S01]  /*dda0*/  @P2 HFMA2.BF16_V2 R202, -RZ.H0_H0, RZ.H0_H0, -R191.H0_H0 ;  /* 0x200000ffffca2231 */ /* 0x000fe200003409bf */
[----:B------:R-:W-:Y:S02]  /*ddb0*/  PRMT R224, R191, 0x5410, R190 ;  /* 0x00005410bfe07816 */ /* 0x000fe400000000be */
[----:B------:R-:W-:Y:S02]  /*ddc0*/  LOP3.LUT R173, R15, R6, R11, 0x96, !PT ;  /* 0x000000060fad7212 */ /* 0x000fe400078e960b */
[----:B------:R-:W-:Y:S01]  /*ddd0*/  @P2 PRMT R191, R202, 0x5410, RZ ;  /* 0x00005410cabf2816 */ /* 0x000fe200000000ff */
[----:B------:R-:W-:Y:S01]  /*dde0*/  IMAD.WIDE.U32 R14, R14, -0x326172a9, RZ ;  /* 0xcd9e8d570e0e7825 */ /* 0x000fe200078e00ff */
[----:B------:R-:W-:-:S03]  /*ddf0*/  ISETP.GT.U32.AND P2, PT, R5, UR12, PT ;  /* 0x0000000c05007c0c */ /* 0x000fc6000bf44070 */
[----:B------:R-:W-:Y:S01]  /*de00*/  FADD.FTZ R5, R217, -R176 ;  /* 0x800000b0d9057221 */ /* 0x000fe20000010000 */
[----:B------:R-:W-:Y:S01]  /*de10*/  VIADD R25, R219, 0x646e171e ;  /* 0x646e171edb197836 */ /* 0x000fe20000000000 */
[----:B------:R-:W-:Y:S02]  /*de20*/  LOP3.LUT R15, R21, R10, R15, 0x96, !PT ;  /* 0x0000000a150f7212 */ /* 0x000fe400078e960f */
[----:B------:R-:W-:Y:S01]  /*de30*/  FMUL.FTZ R5, R5, UR4 ;  /* 0x0000000405057c20 */ /* 0x000fe20008410000 */
[----:B------:R-:W-:Y:S01]  /*de40*/  IMAD.WIDE.U32 R10, R200, -0x2daee0ad, RZ ;  /* 0xd2511f53c80a7825 */ /* 0x000fe200078e00ff */
[----:B------:R-:W-:Y:S04]  /*de50*/  MUFU.EX2 R32, R32 ;  /* 0x0000002000207308 */ /* 0x000fe80000000800 */
[----:B------:R-:W1:Y:S01]  /*de60*/  MUFU.EX2 R5, R5 ;  /* 0x0000000500057308 */ /* 0x000e620000000800 */
[----:B------:R-:W-:-:S03]  /*de70*/  LOP3.LUT R26, R25, R26, R11, 0x96, !PT ;  /* 0x0000001a191a7212 */ /* 0x000fc600078e960b */
[----:B------:R-:W2:Y:S01]  /*de80*/  MUFU.EX2 R11, R188 ;  /* 0x000000bc000b7308 */ /* 0x000ea20000000800 */
[----:B------:R-:W-:-:S03]  /*de90*/  LOP3.LUT R6, R26, 0xffff, RZ, 0xc0, !PT ;  /* 0x0000ffff1a067812 */ /* 0x000fc600078ec0ff */
[----:B------:R-:W3:Y:S01]  /*dea0*/  MUFU.EX2 R187, R187 ;  /* 0x000000bb00bb7308 */ /* 0x000ee20000000800 */
[----:B------:R-:W-:Y:S01]  /*deb0*/  SHF.R.U32.HI R6, RZ, 0x8, R6 ;  /* 0x00000008ff067819 */ /* 0x000fe20000011606 */
[----:B------:R-:W-:Y:S02]  /*dec0*/  @P2 HFMA2.BF16_V2 R206, -RZ.H0_H0, RZ.H0_H0, -R190.H0_H0 ;  /* 0x200000ffffce2231 */ /* 0x000fe400003409be */
[----:B------:R-:W4:Y:S01]  /*ded0*/  MUFU.EX2 R177, R177 ;  /* 0x000000b100b17308 */ /* 0x000f220000000800 */
[----:B------:R-:W-:Y:S01]  /*dee0*/  LOP3.LUT R6, R6, 0xffff, RZ, 0xc0, !PT ;  /* 0x0000ffff06067812 */ /* 0x000fe200078ec0ff */
[----:B-1----:R-:W-:Y:S01]  /*def0*/  FFMA.FTZ R233, R233, R5, R32 ;  /* 0x00000005e9e97223 */ /* 0x002fe20000010020 */
[----:B------:R-:W-:Y:S02]  /*df00*/  @P2 PRMT R190, R206, 0x5410, RZ ;  /* 0x00005410cebe2816 */ /* 0x000fe400000000ff */
[----:B------:R-:W-:Y:S01]  /*df10*/  ISETP.LE.U32.AND P2, PT, R6, UR12, PT ;  /* 0x0000000c06007c0c */ /* 0x000fe2000bf43070 */
[----:B--2---:R-:W-:Y:S01]  /*df20*/  FADD.FTZ R6, R11, R233 ;  /* 0x000000e90b067221 */ /* 0x004fe20000010000 */
[----:B------:R-:W-:Y:S03]  /*df30*/  MUFU.EX2 R172, R194 ;  /* 0x000000c200ac7308 */ /* 0x000fe60000000800 */
[----:B---3--:R-:W-:Y:S01]  /*df40*/  FADD.FTZ R6, R187, R6 ;  /* 0x00000006bb067221 */ /* 0x008fe20000010000 */
[----:B------:R-:W1:Y:S01]  /*df50*/  MUFU.EX2 R234, R183 ;  /* 0x000000b700ea7308 */ /* 0x000e620000000800 */
[----:B------:R-:W-:-:S02]  /*df60*/  F2FP.BF16.F32.PACK_AB R11, R11, R32 ;  /* 0x000000200b0b723e */ /* 0x000fc400000010ff */
[----:B----4-:R-:W-:Y:S01]  /*df70*/  FADD.FTZ R32, R177, R6 ;  /* 0x00000006b1207221 */ /* 0x010fe20000010000 */
[----:B------:R-:W2:Y:S01]  /*df80*/  MUFU.EX2 R0, R0 ;  /* 0x0000000000007308 */ /* 0x000ea20000000800 */
[----:B------:R-:W-:Y:S02]  /*df90*/  LOP3.LUT R6, R26, 0xff, RZ, 0xc0, !PT ;  /* 0x000000ff1a067812 */ /* 0x000fe400078ec0ff */
[----:B------:R-:W-:Y:S02]  /*dfa0*/  FSEL R7, R133, RZ, P5 ;  /* 0x000000ff85077208 */ /* 0x000fe40002800000 */
[----:B------:R-:W-:Y:S01]  /*dfb0*/  ISETP.LE.U32.AND P5, PT, R6, UR12, PT ;  /* 0x0000000c06007c0c */ /* 0x000fe2000bfa3070 */
[----:B------:R-:W-:Y:S01]  /*dfc0*/  FFMA.FTZ R24, R249, R4, R216 ;  /* 0x00000004f9187223 */ /* 0x000fe200000100d8 */
[----:B-1----:R-:W-:Y:S01]  /*dfd0*/  F2FP.BF16.F32.PACK_AB R6, R234, R172 ;  /* 0x000000acea06723e */ /* 0x002fe200000010ff */
[-C--:B------:R-:W-:Y:S01]  /*dfe0*/  FMUL.FTZ R248, R148, R4.reuse ;  /* 0x0000000494f87220 */ /* 0x080fe20000410000 */
[----:B------:R-:W-:-:S02]  /*dff0*/  FMUL.FTZ R249, R149, R4 ;  /* 0x0000000495f97220 */ /* 0x000fc40000410000 */
[----:B------:R-:W-:Y:S01]  /*e000*/  PRMT R189, R6, 0x7610, R189 ;  /* 0x0000761006bd7816 */ /* 0x000fe200000000bd */
[----:B--2---:R-:W-:Y:S01]  /*e010*/  FFMA.FTZ R20, R225, R0, R20 ;  /* 0x00000000e1147223 */ /* 0x004fe20000010014 */
        /* <DEDUP_REMOVED lines=30> */
[----:B------:R-:W-:Y:S01]  /*e200*/  PRMT R4, R26, 0x7632, R4 ;  /* 0x000076321a047816 */ /* 0x000fe20000000004 */
[----:B------:R-:W-:Y:S01]  /*e210*/  @!P5 HFMA2.BF16_V2 R49, -RZ.H0_H0, RZ.H0_H0, -R189.H0_H0 ;  /* 0x200000ffff31d231 */ /* 0x000fe200003409bd */
[----:B------:R-:W-:Y:S01]  /*e220*/  PRMT R188, R6, 0x7632, R188 ;  /* 0x0000763206bc7816 */ /* 0x000fe200000000bc */
[----:B------:R-:W-:Y:S01]  /*e230*/  MUFU.EX2 R116, R182 ;  /* 0x000000b600747308 */ /* 0x000fe20000000800 */
[----:B------:R-:W-:-:S03]  /*e240*/  LOP3.LUT R4, R4, 0xff, RZ, 0xc0, !PT ;  /* 0x000000ff04047812 */ /* 0x000fc600078ec0ff */
[----:B------:R-:W1:Y:S01]  /*e250*/  MUFU.EX2 R233, R181 ;  /* 0x000000b500e97308 */ /* 0x000e620000000800 */
[----:B------:R-:W-:Y:S01]  /*e260*/  PRMT R31, R189, 0x5410, R188 ;  /* 0x00005410bd1f7816 */ /* 0x000fe200000000bc */
[----:B------:R-:W-:Y:S01]  /*e270*/  @!P2 HFMA2.BF16_V2 R48, -RZ.H0_H0, RZ.H0_H0, -R188.H0_H0 ;  /* 0x200000ffff30a231 */ /* 0x000fe200003409bc */
[----:B------:R-:W-:Y:S02]  /*e280*/  @!P5 PRMT R189, R49, 0x5410, RZ ;  /* 0x0000541031bdd816 */ /* 0x000fe400000000ff */
[----:B------:R-:W-:Y:S02]  /*e290*/  ISETP.LE.U32.AND P5, PT, R4, UR12, PT ;  /* 0x0000000c04007c0c */ /* 0x000fe4000bfa3070 */
[----:B------:R-:W-:Y:S02]  /*e2a0*/  SHF.R.U32.HI R4, RZ, 0x18, R26 ;  /* 0x00000018ff047819 */ /* 0x000fe4000001161a */
[----:B------:R-:W-:Y:S02]  /*e2b0*/  @!P2 PRMT R188, R48, 0x5410, RZ ;  /* 0x0000541030bca816 */ /* 0x000fe400000000ff */
[----:B------:R-:W-:-:S02]  /*e2c0*/  ISETP.LE.U32.AND P2, PT, R4, UR12, PT ;  /* 0x0000000c04007c0c */ /* 0x000fc4000bf43070 */
[----:B-1----:R-:W-:-:S04]  /*e2d0*/  F2FP.BF16.F32.PACK_AB R4, R233, R116 ;  /* 0x00000074e904723e */ /* 0x002fc800000010ff */
[----:B------:R-:W-:Y:S01]  /*e2e0*/  PRMT R186, R4, 0x7632, R186 ;  /* 0x0000763204ba7816 */ /* 0x000fe200000000ba */
[-C--:B------:R-:W-:Y:S01]  /*e2f0*/  FMUL.FTZ R235, R118, R0.reuse ;  /* 0x0000000076eb7220 */ /* 0x080fe20000410000 */
[----:B------:R-:W-:Y:S01]  /*e300*/  F2FP.BF16.F32.PACK_AB R175, R177, R187 ;  /* 0x000000bbb1af723e */ /* 0x000fe200000010ff */
[----:B------:R-:W-:Y:S01]  /*e310*/  FADD.FTZ R6, R244, -R7 ;  /* 0x80000007f4067221 */ /* 0x000fe20000010000 */
[----:B------:R-:W-:Y:S01]  /*e320*/  PRMT R187, R4, 0x7610, R187 ;  /* 0x0000761004bb7816 */ /* 0x000fe200000000bb */
[-C--:B------:R-:W-:Y:S02]  /*e330*/  FMUL.FTZ R4, R102, R0.reuse ;  /* 0x0000000066047220 */ /* 0x080fe40000410000 */
[----:B------:R-:W-:Y:S02]  /*e340*/  @!P2 HFMA2.BF16_V2 R36, -RZ.H0_H0, RZ.H0_H0, -R186.H0_H0 ;  /* 0x200000ffff24a231 */ /* 0x000fe400003409ba */
[-C--:B------:R-:W-:Y:S01]  /*e350*/  FMUL.FTZ R244, R119, R0.reuse ;  /* 0x0000000077f47220 */ /* 0x080fe20000410000 */
[-C--:B------:R-:W-:Y:S01]  /*e360*/  FMUL.FTZ R250, R150, R0.reuse ;  /* 0x0000000096fa7220 */ /* 0x080fe20000410000 */
[-C--:B------:R-:W-:Y:S01]  /*e370*/  FMUL.FTZ R251, R151, R0.reuse ;  /* 0x0000000097fb7220 */ /* 0x080fe20000410000 */
[----:B------:R-:W-:Y:S01]  /*e380*/  FMUL.FTZ R238, R50, R0 ;  /* 0x0000000032ee7220 */ /* 0x000fe20000410000 */
        /* <DEDUP_REMOVED lines=28> */
[----:B------:R-:W-:-:S02]  /*e550*/  IMAD.MOV.U32 R118, RZ, RZ, R4 ;  /* 0x000000ffff767224 */ /* 0x000fc400078e0004 */
[----:B------:R-:W-:Y:S02]  /*e560*/  @!P5 HFMA2.BF16_V2 R38, -RZ.H0_H0, RZ.H0_H0, -R187.H0_H0 ;  /* 0x200000ffff26d231 */ /* 0x000fe400003409bb */
[----:B------:R-:W-:Y:S01]  /*e570*/  FMUL.FTZ R0, R6, UR4 ;  /* 0x0000000406007c20 */ /* 0x000fe20008410000 */
[----:B------:R-:W-:Y:S01]  /*e580*/  @!P2 PRMT R186, R36, 0x5410, RZ ;  /* 0x0000541024baa816 */ /* 0x000fe200000000ff */
[----:B------:R-:W-:Y:S01]  /*e590*/  IMAD.MOV.U32 R4, RZ, RZ, R10 ;  /* 0x000000ffff047224 */ /* 0x000fe200078e000a */
[----:B------:R-:W-:Y:S02]  /*e5a0*/  MOV R36, R31 ;  /* 0x0000001f00247202 */ /* 0x000fe40000000f00 */
[----:B------:R-:W1:Y:S01]  /*e5b0*/  MUFU.EX2 R31, R198 ;  /* 0x000000c6001f7308 */ /* 0x000e620000000800 */
[----:B------:R-:W-:Y:S01]  /*e5c0*/  @!P5 PRMT R187, R38, 0x5410, RZ ;  /* 0x0000541026bbd816 */ /* 0x000fe200000000ff */
[----:B------:R-:W-:Y:S01]  /*e5d0*/  IMAD.MOV.U32 R38, RZ, RZ, R200 ;  /* 0x000000ffff267224 */ /* 0x000fe200078e00c8 */
[----:B------:R-:W-:Y:S01]  /*e5e0*/  LOP3.LUT R4, R4, 0xff, RZ, 0xc0, !PT ;  /* 0x000000ff04047812 */ /* 0x000fe200078ec0ff */
[----:B------:R-:W-:Y:S04]  /*e5f0*/  MUFU.EX2 R6, R180 ;  /* 0x000000b400067308 */ /* 0x000fe80000000800 */
[----:B------:R-:W2:Y:S01]  /*e600*/  MUFU.EX2 R0, R0 ;  /* 0x0000000000007308 */ /* 0x000ea20000000800 */
[----:B------:R-:W-:-:S03]  /*e610*/  ISETP.LE.U32.AND P5, PT, R4, UR12, PT ;  /* 0x0000000c04007c0c */ /* 0x000fc6000bfa3070 */
[----:B------:R-:W3:Y:S01]  /*e620*/  MUFU.EX2 R200, R197 ;  /* 0x000000c500c87308 */ /* 0x000ee20000000800 */
[----:B------:R-:W-:-:S04]  /*e630*/  PRMT R4, R10, 0x7771, RZ ;  /* 0x000077710a047816 */ /* 0x000fc800000000ff */
[----:B------:R-:W-:Y:S01]  /*e640*/  ISETP.GT.U32.AND P2, PT, R4, UR12, PT ;  /* 0x0000000c04007c0c */ /* 0x000fe2000bf44070 */
[----:B-1----:R-:W-:Y:S01]  /*e650*/  IMAD.MOV.U32 R4, RZ, RZ, R31 ;  /* 0x000000ffff047224 */ /* 0x002fe200078e001f */
[----:B------:R-:W-:Y:S01]  /*e660*/  MOV R39, R100 ;  /* 0x0000006400277202 */ /* 0x000fe20000000f00 */
[----:B------:R-:W-:Y:S02]  /*e670*/  IMAD.MOV.U32 R117, RZ, RZ, R101 ;  /* 0x000000ffff757224 */ /* 0x000fe400078e0065 */
[-C--:B--2---:R-:W-:Y:S01]  /*e680*/  FFMA.FTZ R31, R230, R0.reuse, R6 ;  /* 0x00000000e61f7223 */ /* 0x084fe20000010006 */
        /* <DEDUP_REMOVED lines=32> */
[----:B---3--:R-:W-:Y:S01]  /*e890*/  F2FP.BF16.F32.PACK_AB R0, R200, R4 ;  /* 0x00000004c800723e */ /* 0x008fe200000010ff */
[----:B------:R-:W1:Y:S01]  /*e8a0*/  MUFU.EX2 R201, R201 ;  /* 0x000000c900c97308 */ /* 0x000e620000000800 */
[----:B------:R-:W-:-:S02]  /*e8b0*/  MOV R197, R217 ;  /* 0x000000d900c57202 */ /* 0x000fc40000000f00 */
[C---:B------:R-:W-:Y:S01]  /*e8c0*/  PRMT R182, R0.reuse, 0x7632, R182 ;  /* 0x0000763200b67816 */ /* 0x040fe200000000b6 */
[----:B------:R-:W2:Y:S01]  /*e8d0*/  MUFU.EX2 R217, R199 ;  /* 0x000000c700d97308 */ /* 0x000ea20000000800 */
[----:B------:R-:W-:-:S03]  /*e8e0*/  PRMT R183, R0, 0x7610, R183 ;  /* 0x0000761000b77816 */ /* 0x000fc600000000b7 */
[----:B------:R-:W-:Y:S01]  /*e8f0*/  @P2 HFMA2.BF16_V2 R33, -RZ.H0_H0, RZ.H0_H0, -R182.H0_H0 ;  /* 0x200000ffff212231 */ /* 0x000fe200003409b6 */
[----:B------:R-:W-:Y:S01]  /*e900*/  PRMT R0, R10, 0x7772, RZ ;  /* 0x000077720a007816 */ /* 0x000fe200000000ff */
[----:B------:R-:W-:Y:S01]  /*e910*/  @!P5 HFMA2.BF16_V2 R35, -RZ.H0_H0, RZ.H0_H0, -R183.H0_H0 ;  /* 0x200000ffff23d231 */ /* 0x000fe200003409b7 */
[----:B------:R-:W-:Y:S01]  /*e920*/  PRMT R51, R183, 0x5410, R182 ;  /* 0x00005410b7337816 */ /* 0x000fe200000000b6 */
[----:B------:R-:W-:Y:S01]  /*e930*/  FADD.FTZ R24, R245, R24 ;  /* 0x00000018f5187221 */ /* 0x000fe20000010000 */
[----:B------:R-:W-:Y:S01]  /*e940*/  @P2 PRMT R182, R33, 0x5410, RZ ;  /* 0x0000541021b62816 */ /* 0x000fe200000000ff */
[----:B-1----:R-:W-:Y:S01]  /*e950*/  IMAD.MOV.U32 R245, RZ, RZ, R201 ;  /* 0x000000fffff57224 */ /* 0x002fe200078e00c9 */
[----:B------:R-:W-:Y:S02]  /*e960*/  ISETP.GT.U32.AND P2, PT, R0, UR12, PT ;  /* 0x0000000c00007c0c */ /* 0x000fe4000bf44070 */
[----:B------:R-:W-:Y:S02]  /*e970*/  PRMT R0, R10, 0x7773, RZ ;  /* 0x000077730a007816 */ /* 0x000fe400000000ff */
[----:B------:R-:W-:-:S02]  /*e980*/  @!P5 PRMT R183, R35, 0x5410, RZ ;  /* 0x0000541023b7d816 */ /* 0x000fc400000000ff */
[----:B------:R-:W-:Y:S02]  /*e990*/  ISETP.GT.U32.AND P5, PT, R0, UR12, PT ;  /* 0x0000000c00007c0c */ /* 0x000fe4000bfa4070 */
[----:B--2---:R-:W-:-:S04]  /*e9a0*/  F2FP.BF16.F32.PACK_AB R0, R217, R245 ;  /* 0x000000f5d900723e */ /* 0x004fc800000010ff */
[----:B------:R-:W-:Y:S01]  /*e9b0*/  PRMT R181, R0, 0x7610, R181 ;  /* 0x0000761000b57816 */ /* 0x000fe200000000b5 */
[-C--:B------:R-:W-:Y:S01]  /*e9c0*/  FMUL.FTZ R170, R170, R5.reuse ;  /* 0x00000005aaaa7220 */ /* 0x080fe20000410000 */
[----:B------:R-:W-:Y:S01]  /*e9d0*/  PRMT R180, R0, 0x7632, R180 ;  /* 0x0000763200b47816 */ /* 0x000fe200000000b4 */
[-C--:B------:R-:W-:Y:S01]  /*e9e0*/  FMUL.FTZ R171, R171, R5.reuse ;  /* 0x00000005abab7220 */ /* 0x080fe20000410000 */
[-C--:B------:R-:W-:Y:S01]  /*e9f0*/  FMUL.FTZ R166, R166, R5.reuse ;  /* 0x00000005a6a67220 */ /* 0x080fe20000410000 */
[----:B------:R-:W-:Y:S02]  /*ea00*/  @P2 HFMA2.BF16_V2 R2, -RZ.H0_H0, RZ.H0_H0, -R181.H0_H0 ;  /* 0x200000ffff022231 */ /* 0x000fe400003409b5 */
        /* <DEDUP_REMOVED lines=30> */
[----:B------:R-:W1:Y:S01]  /*ebf0*/  MUFU.EX2 R5, R184 ;  /* 0x000000b800057308 */ /* 0x000e620000000800 */
[----:B------:R-:W-:Y:S01]  /*ec00*/  LOP3.LUT R0, R15, 0xff, RZ, 0xc0, !PT ;  /* 0x000000ff0f007812 */ /* 0x000fe200078ec0ff */
[----:B------:R-:W-:Y:S01]  /*ec10*/  IMAD.MOV.U32 R119, RZ, RZ, R50 ;  /* 0x000000ffff777224 */ /* 0x000fe200078e0032 */
[----:B------:R-:W-:-:S02]  /*ec20*/  PRMT R50, R181, 0x5410, R180 ;  /* 0x00005410b5327816 */ /* 0x000fc400000000b4 */
[----:B------:R-:W-:Y:S02]  /*ec30*/  @P2 PRMT R181, R2, 0x5410, RZ ;  /* 0x0000541002b52816 */ /* 0x000fe400000000ff */
[----:B------:R-:W-:Y:S02]  /*ec40*/  ISETP.LE.U32.AND P2, PT, R0, UR12, PT ;  /* 0x0000000c00007c0c */ /* 0x000fe4000bf43070 */
[----:B------:R-:W-:-:S04]  /*ec50*/  LOP3.LUT R0, R15, 0xffff, RZ, 0xc0, !PT ;  /* 0x0000ffff0f007812 */ /* 0x000fc800078ec0ff */
[----:B------:R-:W-:-:S04]  /*ec60*/  SHF.R.U32.HI R0, RZ, 0x8, R0 ;  /* 0x00000008ff007819 */ /* 0x000fc80000011600 */
[----:B------:R-:W-:Y:S02]  /*ec70*/  LOP3.LUT R2, R0, 0xffff, RZ, 0xc0, !PT ;  /* 0x0000ffff00027812 */ /* 0x000fe400078ec0ff */
[----:B-1----:R-:W-:Y:S01]  /*ec80*/  F2FP.BF16.F32.PACK_AB R0, R5, R6 ;  /* 0x000000060500723e */ /* 0x002fe200000010ff */
[----:B------:R-:W-:-:S03]  /*ec90*/  @P5 HFMA2.BF16_V2 R3, -RZ.H0_H0, RZ.H0_H0, -R180.H0_H0 ;  /* 0x200000ffff035231 */ /* 0x000fc600003409b4 */
[C---:B------:R-:W-:Y:S02]  /*eca0*/  PRMT R7, R0.reuse, 0x7610, R7 ;  /* 0x0000761000077816 */ /* 0x040fe40000000007 */
[----:B------:R-:W-:Y:S02]  /*ecb0*/  PRMT R6, R0, 0x7632, R6 ;  /* 0x0000763200067816 */ /* 0x000fe40000000006 */
[----:B------:R-:W-:Y:S01]  /*ecc0*/  PRMT R0, R15, 0x7632, R0 ;  /* 0x000076320f007816 */ /* 0x000fe20000000000 */
[----:B------:R-:W-:Y:S01]  /*ecd0*/  @!P2 HFMA2.BF16_V2 R8, -RZ.H0_H0, RZ.H0_H0, -R7.H0_H0 ;  /* 0x200000ffff08a231 */ /* 0x000fe20000340907 */
[----:B------:R-:W-:Y:S02]  /*ece0*/  @P5 PRMT R180, R3, 0x5410, RZ ;  /* 0x0000541003b45816 */ /* 0x000fe400000000ff */
[----:B------:R-:W-:Y:S01]  /*ecf0*/  ISETP.LE.U32.AND P5, PT, R2, UR12, PT ;  /* 0x0000000c02007c0c */ /* 0x000fe2000bfa3070 */
[----:B------:R-:W-:Y:S01]  /*ed00*/  IMAD.MOV.U32 R62, RZ, RZ, R39 ;  /* 0x000000ffff3e7224 */ /* 0x000fe200078e0027 */
[----:B------:R-:W-:-:S02]  /*ed10*/  LOP3.LUT R0, R0, 0xff, RZ, 0xc0, !PT ;  /* 0x000000ff00007812 */ /* 0x000fc400078ec0ff */
[----:B------:R-:W-:Y:S02]  /*ed20*/  PRMT R39, R7, 0x5410, R6 ;  /* 0x0000541007277816 */ /* 0x000fe40000000006 */
[----:B------:R-:W-:Y:S02]  /*ed30*/  @!P2 PRMT R7, R8, 0x5410, RZ ;  /* 0x000054100807a816 */ /* 0x000fe400000000ff */
[----:B------:R-:W-:Y:S02]  /*ed40*/  ISETP.LE.U32.AND P2, PT, R0, UR12, PT ;  /* 0x0000000c00007c0c */ /* 0x000fe4000bf43070 */
[----:B------:R-:W-:-:S03]  /*ed50*/  PRMT R8, R11, 0x7610, R8 ;  /* 0x000076100b087816 */ /* 0x000fc60000000008 */
[----:B------:R-:W-:Y:S01]  /*ed60*/  @!P5 HFMA2.BF16_V2 R9, -RZ.H0_H0, RZ.H0_H0, -R6.H0_H0 ;  /* 0x200000ffff09d231 */ /* 0x000fe20000340906 */
[----:B------:R-:W-:Y:S01]  /*ed70*/  MOV R61, R38 ;  /* 0x00000026003d7202 */ /* 0x000fe20000000f00 */
[----:B------:R-:W-:-:S03]  /*ed80*/  IMAD.MOV.U32 R38, RZ, RZ, R29 ;  /* 0x000000ffff267224 */ /* 0x000fc600078e001d */
[----:B------:R-:W-:Y:S01]  /*ed90*/  @!P5 PRMT R6, R9, 0x5410, RZ ;  /* 0x000054100906d816 */ /* 0x000fe200000000ff */
[----:B------:R-:W-:Y:S01]  /*eda0*/  IMAD.MOV.U32 R230, RZ, RZ, R48 ;  /* 0x000000ffffe67224 */ /* 0x000fe200078e0030 */
[----:B------:R-:W-:Y:S01]  /*edb0*/  PRMT R9, R11, 0x7632, R9 ;  /* 0x000076320b097816 */ /* 0x000fe20000000009 */
[----:B------:R-:W-:Y:S01]  /*edc0*/  @!P2 HFMA2.BF16_V2 R17, -RZ.H0_H0, RZ.H0_H0, -R8.H0_H0 ;  /* 0x200000ffff11a231 */ /* 0x000fe20000340908 */
[----:B------:R1:W-:Y:S01]  /*edd0*/  MUFU.EX2 R48, R208 ;  /* 0x000000d000307308 */ /* 0x0003e20000000800 */
[----:B------:R-:W-:Y:S02]  /*ede0*/  IMAD.MOV.U32 R63, RZ, RZ, R4 ;  /* 0x000000ffff3f7224 */ /* 0x000fe400078e0004 */
[----:B-1----:R-:W-:Y:S01]  /*edf0*/  IMAD.MOV.U32 R208, RZ, RZ, R38 ;  /* 0x000000ffffd07224 */ /* 0x002fe200078e0026 */
[----:B------:R-:W-:Y:S02]  /*ee00*/  PRMT R38, R8, 0x5410, R9 ;  /* 0x0000541008267816 */ /* 0x000fe40000000009 */
[----:B------:R-:W-:-:S02]  /*ee10*/  @!P2 PRMT R8, R17, 0x5410, RZ ;  /* 0x000054101108a816 */ /* 0x000fc400000000ff */
[----:B------:R1:W-:Y:S02]  /*ee20*/  MUFU.EX2 R17, R222 ;  /* 0x000000de00117308 */ /* 0x0003e40000000800 */
[----:B-1----:R-:W-:Y:S02]  /*ee30*/  IMAD.MOV.U32 R222, RZ, RZ, R208 ;  /* 0x000000ffffde7224 */ /* 0x002fe400078e00d0 */
[----:B------:R-:W-:Y:S02]  /*ee40*/  IMAD.MOV.U32 R208, RZ, RZ, R63 ;  /* 0x000000ffffd07224 */ /* 0x000fe400078e003f */
[----:B------:R-:W-:Y:S02]  /*ee50*/  IMAD.MOV.U32 R63, RZ, RZ, R200 ;  /* 0x000000ffff3f7224 */ /* 0x000fe400078e00c8 */
[----:B------:R-:W2:Y:S01]  /*ee60*/  LDL R200, [R1+0xa0] ;  /* 0x0000a00001c87983 */ /* 0x000ea20000100800 */
[----:B------:R-:W-:Y:S02]  /*ee70*/  IMAD.MOV.U32 R125, RZ, RZ, R36 ;  /* 0x000000ffff7d7224 */ /* 0x000fe400078e0024 */
[----:B------:R-:W-:Y:S01]  /*ee80*/  FADD.FTZ R29, R229, R20 ;  /* 0x00000014e51d7221 */ /* 0x000fe20000010000 */
[----:B------:R-:W-:-:S02]  /*ee90*/  IMAD.MOV.U32 R36, RZ, RZ, R21 ;  /* 0x000000ffff247224 */ /* 0x000fc400078e0015 */
[----:B------:R-:W-:Y:S01]  /*eea0*/  IMAD.WIDE.U32 R20, R173, -0x2daee0ad, RZ ;  /* 0xd2511f53ad147825 */ /* 0x000fe200078e00ff */
[----:B------:R-:W-:-:S04]  /*eeb0*/  SHF.R.U32.HI R0, RZ, 0x18, R15 ;  /* 0x00000018ff007819 */ /* 0x000fc8000001160f */
[----:B------:R-:W-:Y:S02]  /*eec0*/  LOP3.LUT R21, R25, R28, R21, 0x96, !PT ;  /* 0x0000001c19157212 */ /* 0x000fe400078e9615 */
[----:B------:R-:W-:Y:S01]  /*eed0*/  ISETP.LE.U32.AND P5, PT, R0, UR12, PT ;  /* 0x0000000c00007c0c */ /* 0x000fe2000bfa3070 */
[----:B------:R-:W1:Y:S01]  /*eee0*/  MUFU.EX2 R2, R203 ;  /* 0x000000cb00027308 */ /* 0x000e620000000800 */
[----:B------:R-:W-:Y:S01]  /*eef0*/  PRMT R0, R21, 0x7632, R0 ;  /* 0x0000763215007816 */ /* 0x000fe20000000000 */
[----:B------:R-:W3:Y:S03]  /*ef00*/  LDC R25, c[0x0][0x448] ;  /* 0x00011200ff197b82 */ /* 0x000ee60000000800 */
[----:B------:R-:W-:-:S04]  /*ef10*/  LOP3.LUT R0, R0, 0xff, RZ, 0xc0, !PT ;  /* 0x000000ff00007812 */ /* 0x000fc800078ec0ff */
[----:B------:R-:W-:-:S03]  /*ef20*/  ISETP.LE.U32.AND P2, PT, R0, UR12, PT ;  /* 0x0000000c00007c0c */ /* 0x000fc6000bf43070 */
[----:B------:R-:W-:Y:S01]  /*ef30*/  @!P5 HFMA2.BF16_V2 R18, -RZ.H0_H0, RZ.H0_H0, -R9.H0_H0 ;  /* 0x200000ffff12d231 */ /* 0x000fe20000340909 */
[----:B------:R-:W-:Y:S02]  /*ef40*/  SHF.R.U32.HI R0, RZ, 0x18, R21 ;  /* 0x00000018ff007819 */ /* 0x000fe40000011615 */
[----:B-1----:R-:W-:Y:S02]  /*ef50*/  F2FP.BF16.F32.PACK_AB R33, R48, R2 ;  /* 0x000000023021723e */ /* 0x002fe400000010ff */
[----:B------:R-:W-:Y:S02]  /*ef60*/  @!P5 PRMT R9, R18, 0x5410, RZ ;  /* 0x000054101209d816 */ /* 0x000fe400000000ff */
[----:B------:R-:W-:Y:S02]  /*ef70*/  ISETP.LE.U32.AND P5, PT, R0, UR12, PT ;  /* 0x0000000c00007c0c */ /* 0x000fe4000bfa3070 */
[----:B------:R-:W-:Y:S01]  /*ef80*/  MOV R0, R20 ;  /* 0x0000001400007202 */ /* 0x000fe20000000f00 */
[----:B------:R-:W-:Y:S01]  /*ef90*/  @!P2 HFMA2.BF16_V2 R19, -RZ.H0_H0, RZ.H0_H0, -R33.H0_H0 ;  /* 0x200000ffff13a231 */ /* 0x000fe20000340921 */
[----:B------:R-:W-:Y:S01]  /*efa0*/  MUFU.EX2 R11, R215 ;  /* 0x000000d7000b7308 */ /* 0x000fe20000000800 */
[----:B------:R-:W-:Y:S01]  /*efb0*/  IMAD.MOV.U32 R18, RZ, RZ, R216 ;  /* 0x000000ffff127224 */ /* 0x000fe200078e00d8 */
[----:B------:R-:W-:-:S02]  /*efc0*/  LOP3.LUT R0, R0, 0xff, RZ, 0xc0, !PT ;  /* 0x000000ff00007812 */ /* 0x000fc400078ec0ff */
[----:B------:R-:W-:Y:S01]  /*efd0*/  MUFU.EX2 R215, R210 ;  /* 0x000000d200d77308 */ /* 0x000fe20000000800 */
[----:B------:R-:W-:-:S03]  /*efe0*/  PRMT R206, R33, 0x7610, R206 ;  /* 0x0000761021ce7816 */ /* 0x000fc600000000ce */
[----:B------:R-:W1:Y:S01]  /*eff0*/  MUFU.EX2 R216, R209 ;  /* 0x000000d100d87308 */ /* 0x000e620000000800 */
[----:B------:R-:W-:-:S03]  /*f000*/  @!P2 PRMT R206, R19, 0x5410, RZ ;  /* 0x0000541013cea816 */ /* 0x000fc600000000ff */
[----:B------:R-:W4:Y:S01]  /*f010*/  MUFU.EX2 R4, R211 ;  /* 0x000000d300047308 */ /* 0x000f220000000800 */
[----:B------:R-:W-:Y:S01]  /*f020*/  ISETP.LE.U32.AND P2, PT, R0, UR12, PT ;  /* 0x0000000c00007c0c */ /* 0x000fe2000bf43070 */
[----:B------:R-:W-:Y:S02]  /*f030*/  IMAD.MOV.U32 R0, RZ, RZ, R14 ;  /* 0x000000ffff007224 */ /* 0x000fe400078e000e */
[----:B------:R-:W-:Y:S02]  /*f040*/  @!P5 HFMA2.BF16_V2 R22, -RZ.H0_H0, RZ.H0_H0, -R33.H1_H1 ;  /* 0x200000ffff16d231 */ /* 0x000fe40000360921 */
[----:B------:R-:W-:Y:S01]  /*f050*/  FADD.FTZ R127, R2, R32 ;  /* 0x00000020027f7221 */ /* 0x000fe20000010000 */
[----:B------:R-:W-:Y:S02]  /*f060*/  PRMT R203, R33, 0x7632, R203 ;  /* 0x0000763221cb7816 */ /* 0x000fe400000000cb */
[----:B------:R-:W-:Y:S02]  /*f070*/  LOP3.LUT R0, R0, 0xff, RZ, 0xc0, !PT ;  /* 0x000000ff00007812 */ /* 0x000fe400078ec0ff */
[----:B------:R-:W-:-:S02]  /*f080*/  @!P5 PRMT R203, R22, 0x5410, RZ ;  /* 0x0000541016cbd816 */ /* 0x000fc400000000ff */
[----:B-1----:R-:W-:Y:S02]  /*f090*/  F2FP.BF16.F32.PACK_AB R32, R216, R215 ;  /* 0x000000d7d820723e */ /* 0x002fe400000010ff */
[----:B------:R-:W-:Y:S02]  /*f0a0*/  ISETP.LE.U32.AND P5, PT, R0, UR12, PT ;  /* 0x0000000c00007c0c */ /* 0x000fe4000bfa3070 */
[----:B----4-:R-:W-:Y:S01]  /*f0b0*/  F2FP.BF16.F32.PACK_AB R0, R11, R4 ;  /* 0x000000040b00723e */ /* 0x010fe200000010ff */
[----:B------:R-:W-:-:S03]  /*f0c0*/  @!P2 HFMA2.BF16_V2 R34, -RZ.H0_H0, RZ.H0_H0, -R32.H0_H0 ;  /* 0x200000ffff22a231 */ /* 0x000fc60000340920 */
[C---:B------:R-:W-:Y:S02]  /*f0d0*/  PRMT R179, R0.reuse, 0x7610, R179 ;  /* 0x0000761000b37816 */ /* 0x040fe400000000b3 */
[----:B------:R-:W-:Y:S02]  /*f0e0*/  PRMT R178, R0, 0x7632, R178 ;  /* 0x0000763200b27816 */ /* 0x000fe400000000b2 */
[----:B------:R-:W-:Y:S02]  /*f0f0*/  PRMT R0, R20, 0x7771, RZ ;  /* 0x0000777114007816 */ /* 0x000fe400000000ff */
[----:B------:R-:W-:Y:S02]  /*f100*/  PRMT R199, R32, 0x7610, R199 ;  /* 0x0000761020c77816 */ /* 0x000fe400000000c7 */
[----:B------:R-:W-:Y:S02]  /*f110*/  @!P2 PRMT R199, R34, 0x5410, RZ ;  /* 0x0000541022c7a816 */ /* 0x000fe400000000ff */
[----:B------:R-:W-:Y:S01]  /*f120*/  ISETP.GT.U32.AND P2, PT, R0, UR12, PT ;  /* 0x0000000c00007c0c */ /* 0x000fe2000bf44070 */
[----:B------:R-:W-:Y:S01]  /*f130*/  @!P5 HFMA2.BF16_V2 R37, -RZ.H0_H0, RZ.H0_H0, -R179.H0_H0 ;  /* 0x200000ffff25d231 */ /* 0x000fe200003409b3 */
[----:B------:R-:W-:Y:S01]  /*f140*/  PRMT R0, R14, 0x7771, RZ ;  /* 0x000077710e007816 */ /* 0x000fe200000000ff */
[----:B------:R-:W-:Y:S01]  /*f150*/  IMAD.MOV.U32 R210, RZ, RZ, R36 ;  /* 0x000000ffffd27224 */ /* 0x000fe200078e0024 */
[----:B------:R-:W-:-:S02]  /*f160*/  PRMT R36, R179, 0x5410, R178 ;  /* 0x00005410b3247816 */ /* 0x000fc400000000b2 */
[----:B------:R-:W-:Y:S02]  /*f170*/  @!P5 PRMT R179, R37, 0x5410, RZ ;  /* 0x0000541025b3d816 */ /* 0x000fe400000000ff */
[----:B------:R-:W-:Y:S01]  /*f180*/  ISETP.GT.U32.AND P5, PT, R0, UR12, PT ;  /* 0x0000000c00007c0c */ /* 0x000fe2000bfa4070 */
[----:B------:R-:W-:Y:S01]  /*f190*/  MUFU.EX2 R201, R221 ;  /* 0x000000dd00c97308 */ /* 0x000fe20000000800 */
[----:B------:R-:W-:-:S03]  /*f1a0*/  MOV R124, R202 ;  /* 0x000000ca007c7202 */ /* 0x000fc60000000f00 */
[----:B------:R-:W-:Y:S01]  /*f1b0*/  @P2 HFMA2.BF16_V2 R40, -RZ.H0_H0, RZ.H0_H0, -R32.H1_H1 ;  /* 0x200000ffff282231 */ /* 0x000fe20000360920 */
[----:B------:R-:W1:Y:S01]  /*f1c0*/  MUFU.EX2 R202, R220 ;  /* 0x000000dc00ca7308 */ /* 0x000e620000000800 */
[----:B------:R-:W-:Y:S02]  /*f1d0*/  PRMT R0, R20, 0x7772, RZ ;  /* 0x0000777214007816 */ /* 0x000fe400000000ff */
[----:B------:R-:W-:Y:S01]  /*f1e0*/  PRMT R198, R32, 0x7632, R198 ;  /* 0x0000763220c67816 */ /* 0x000fe200000000c6 */
[----:B------:R-:W4:Y:S01]  /*f1f0*/  MUFU.EX2 R223, R223 ;  /* 0x000000df00df7308 */ /* 0x000f220000000800 */
[----:B------:R-:W-:Y:S02]  /*f200*/  @P2 PRMT R198, R40, 0x5410, RZ ;  /* 0x0000541028c62816 */ /* 0x000fe400000000ff */
[----:B------:R-:W-:Y:S01]  /*f210*/  ISETP.GT.U32.AND P2, PT, R0, UR12, PT ;  /* 0x0000000c00007c0c */ /* 0x000fe2000bf44070 */
[----:B------:R-:W-:Y:S02]  /*f220*/  @P5 HFMA2.BF16_V2 R41, -RZ.H0_H0, RZ.H0_H0, -R178.H0_H0 ;  /* 0x200000ffff295231 */ /* 0x000fe400003409b2 */
[----:B------:R-:W-:Y:S01]  /*f230*/  FADD.FTZ R2, R5, R31 ;  /* 0x0000001f05027221 */ /* 0x000fe20000010000 */
[----:B------:R-:W-:-:S02]  /*f240*/  LOP3.LUT R0, R21, 0xff, RZ, 0xc0, !PT ;  /* 0x000000ff15007812 */ /* 0x000fc400078ec0ff */
[----:B-1----:R-:W-:Y:S02]  /*f250*/  F2FP.BF16.F32.PACK_AB R31, R202, R201 ;  /* 0x000000c9ca1f723e */ /* 0x002fe400000010ff */
[----:B------:R-:W-:Y:S01]  /*f260*/  @P5 PRMT R178, R41, 0x5410, RZ ;  /* 0x0000541029b25816 */ /* 0x000fe200000000ff */
[----:B------:R-:W-:Y:S01]  /*f270*/  IMAD.MOV.U32 R19, RZ, RZ, R197 ;  /* 0x000000ffff137224 */ /* 0x000fe200078e00c5 */
[----:B------:R-:W-:Y:S01]  /*f280*/  ISETP.LE.U32.AND P5, PT, R0, UR12, PT ;  /* 0x0000000c00007c0c */ /* 0x000fe2000bfa3070 */
[----:B------:R-:W-:Y:S01]  /*f290*/  IMAD.MOV.U32 R229, RZ, RZ, R196 ;  /* 0x000000ffffe57224 */ /* 0x000fe200078e00c4 */
[----:B----4-:R-:W-:Y:S01]  /*f2a0*/  F2FP.BF16.F32.PACK_AB R0, R223, R17 ;  /* 0x00000011df00723e */ /* 0x010fe200000010ff */
[----:B------:R-:W-:Y:S01]  /*f2b0*/  @P2 HFMA2.BF16_V2 R42, -RZ.H0_H0, RZ.H0_H0, -R31.H0_H0 ;  /* 0x200000ffff2a2231 */ /* 0x000fe2000034091f */
[----:B------:R-:W-:Y:S01]  /*f2c0*/  MOV R196, R212 ;  /* 0x000000d400c47202 */ /* 0x000fe20000000f00 */
[----:B------:R-:W-:Y:S02]  /*f2d0*/  IMAD.MOV.U32 R197, RZ, RZ, R213 ;  /* 0x000000ffffc57224 */ /* 0x000fe400078e00d5 */
[----:B------:R-:W-:Y:S01]  /*f2e0*/  FADD.FTZ R4, R4, R2 ;  /* 0x0000000204047221 */ /* 0x000fe20000010000 */
[----:B------:R-:W-:Y:S01]  /*f2f0*/  FADD.FTZ R3, R185, R24 ;  /* 0x00000018b9037221 */ /* 0x000fe20000010000 */
[----:B------:R-:W-:Y:S01]  /*f300*/  PRMT R2, R20, 0x7773, RZ ;  /* 0x0000777314027816 */ /* 0x000fe200000000ff */
[----:B---3--:R-:W-:Y:S01]  /*f310*/  IMAD.SHL.U32 R28, R25, 0x8, RZ ;  /* 0x00000008191c7824 */ /* 0x008fe200078e00ff */
[C---:B------:R-:W-:Y:S01]  /*f320*/  PRMT R177, R0.reuse, 0x7610, R177 ;  /* 0x0000761000b17816 */ /* 0x040fe200000000b1 */
[----:B------:R1:W-:Y:S01]  /*f330*/  STG.E.U16 desc[UR22][R196.64+-0x7e], R13 ;  /* 0xffff820dc4007986 */ /* 0x0003e2000c101516 */
[----:B------:R-:W-:-:S02]  /*f340*/  PRMT R176, R0, 0x7632, R176 ;  /* 0x0000763200b07816 */ /* 0x000fc400000000b0 */
[----:B------:R-:W-:Y:S02]  /*f350*/  PRMT R195, R31, 0x7610, R195 ;  /* 0x000076101fc37816 */ /* 0x000fe400000000c3 */
[----:B------:R-:W-:Y:S02]  /*f360*/  LOP3.LUT R0, R21, 0xffff, RZ, 0xc0, !PT ;  /* 0x0000ffff15007812 */ /* 0x000fe400078ec0ff */
[----:B------:R-:W-:Y:S02]  /*f370*/  @P2 PRMT R195, R42, 0x5410, RZ ;  /* 0x000054102ac32816 */ /* 0x000fe400000000ff */
[----:B------:R-:W-:Y:S02]  /*f380*/  ISETP.GT.U32.AND P2, PT, R2, UR12, PT ;  /* 0x0000000c02007c0c */ /* 0x000fe4000bf44070 */
[----:B------:R-:W-:Y:S01]  /*f390*/  SHF.R.U32.HI R0, RZ, 0x8, R0 ;  /* 0x00000008ff007819 */ /* 0x000fe20000011600 */
[----:B------:R-:W-:Y:S02]  /*f3a0*/  @!P5 HFMA2.BF16_V2 R43, -RZ.H0_H0, RZ.H0_H0, -R177.H0_H0 ;  /* 0x200000ffff2bd231 */ /* 0x000fe400003409b1 */
[----:B------:R-:W-:-:S02]  /*f3b0*/  IMAD.MOV.U32 R211, RZ, RZ, R230 ;  /* 0x000000ffffd37224 */ /* 0x000fc400078e00e6 */
[----:B------:R-:W-:Y:S01]  /*f3c0*/  FADD.FTZ R5, R174, R29 ;  /* 0x0000001dae057221 */ /* 0x000fe20000010000 */
[----:B------:R-:W-:Y:S01]  /*f3d0*/  LOP3.LUT R0, R0, 0xffff, RZ, 0xc0, !PT ;  /* 0x0000ffff00007812 */ /* 0x000fe200078ec0ff */
[----:B------:R-:W-:Y:S01]  /*f3e0*/  IMAD.MOV.U32 R230, RZ, RZ, R49 ;  /* 0x000000ffffe67224 */ /* 0x000fe200078e0031 */
[----:B------:R-:W-:Y:S01]  /*f3f0*/  PRMT R49, R177, 0x5410, R176 ;  /* 0x00005410b1317816 */ /* 0x000fe200000000b0 */
[----:B-1----:R-:W-:Y:S01]  /*f400*/  FADD.FTZ R13, R246, R3 ;  /* 0x00000003f60d7221 */ /* 0x002fe20000010000 */
[----:B------:R-:W-:Y:S01]  /*f410*/  IMAD.WIDE R2, R28, 0x2, R196 ;  /* 0x000000021c027825 */ /* 0x000fe200078e02c4 */
[----:B------:R-:W-:-:S03]  /*f420*/  @!P5 PRMT R177, R43, 0x5410, RZ ;  /* 0x000054102bb1d816 */ /* 0x000fc600000000ff */
[----:B------:R-:W-:Y:S01]  /*f430*/  IMAD.WIDE R2, R25, 0x70, R2 ;  /* 0x0000007019027825 */ /* 0x000fe200078e0202 */
[----:B------:R-:W-:-:S03]  /*f440*/  ISETP.LE.U32.AND P5, PT, R0, UR12, PT ;  /* 0x0000000c00007c0c */ /* 0x000fc6000bfa3070 */
[----:B------:R-:W-:Y:S01]  /*f450*/  FADD.FTZ R0, R231, R5 ;  /* 0x00000005e7007221 */ /* 0x000fe20000010000 */
[----:B------:R-:W-:Y:S01]  /*f460*/  FADD.FTZ R11, R11, R4 ;  /* 0x000000040b0b7221 */ /* 0x000fe20000010000 */
[----:B------:R-:W-:-:S04]  /*f470*/  IMAD.WIDE R4, R25, -0x70, R2 ;  /* 0xffffff9019047825 */ /* 0x000fc800078e0202 */
[----:B------:R-:W-:-:S04]  /*f480*/  IMAD.WIDE R4, R25, 0x70, R4 ;  /* 0x0000007019047825 */ /* 0x000fc800078e0204 */
[----:B------:R-:W-:-:S04]  /*f490*/  IMAD.WIDE R4, R25, -0x70, R4 ;  /* 0xffffff9019047825 */ /* 0x000fc800078e0204 */
[----:B------:R-:W-:Y:S01]  /*f4a0*/  FADD.FTZ R0, R116, R0 ;  /* 0x0000000074007221 */ /* 0x000fe20000010000 */
[----:B------:R-:W-:-:S04]  /*f4b0*/  IMAD.WIDE R28, R28, 0x2, R2 ;  /* 0x000000021c1c7825 */ /* 0x000fc800078e0202 */
[----:B------:R-:W-:Y:S01]  /*f4c0*/  FADD.FTZ R2, R172, R13 ;  /* 0x0000000dac027221 */ /* 0x000fe20000010000 */
[----:B------:R-:W-:-:S04]  /*f4d0*/  IMAD.WIDE R172, R25, 0x70, R4 ;  /* 0x0000007019ac7825 */ /* 0x000fc800078e0204 */
[----:B------:R-:W-:Y:S02]  /*f4e0*/  @!P5 HFMA2.BF16_V2 R45, -RZ.H0_H0, RZ.H0_H0, -R176.H0_H0 ;  /* 0x200000ffff2dd231 */ /* 0x000fe400003409b0 */
[----:B------:R-:W-:Y:S01]  /*f4f0*/  FADD.FTZ R233, R233, R0 ;  /* 0x00000000e9e97221 */ /* 0x000fe20000010000 */
[----:B------:R-:W-:Y:S01]  /*f500*/  PRMT R0, R14, 0x7772, RZ ;  /* 0x000077720e007816 */ /* 0x000fe200000000ff */
[----:B------:R-:W-:-:S04]  /*f510*/  IMAD.WIDE R184, R25, -0x70, R172 ;  /* 0xffffff9019b87825 */ /* 0x000fc800078e02ac */
[----:B------:R-:W-:Y:S01]  /*f520*/  @P2 HFMA2.BF16_V2 R44, -RZ.H0_H0, RZ.H0_H0, -R31.H1_H1 ;  /* 0x200000ffff2c2231 */ /* 0x000fe2000036091f */
[----:B------:R-:W-:Y:S02]  /*f530*/  @!P5 PRMT R176, R45, 0x5410, RZ ;  /* 0x000054102db0d816 */ /* 0x000fe400000000ff */
[----:B------:R-:W-:Y:S02]  /*f540*/  ISETP.GT.U32.AND P5, PT, R0, UR12, PT ;  /* 0x0000000c00007c0c */ /* 0x000fe4000bfa4070 */
[----:B------:R-:W-:Y:S01]  /*f550*/  PRMT R0, R14, 0x7773, RZ ;  /* 0x000077730e007816 */ /* 0x000fe200000000ff */
[----:B------:R-:W-:Y:S01]  /*f560*/  IMAD.WIDE R34, R25, 0x70, R184 ;  /* 0x0000007019227825 */ /* 0x000fe200078e02b8 */
[----:B------:R-:W-:-:S03]  /*f570*/  PRMT R194, R31, 0x7632, R194 ;  /* 0x000076321fc27816 */ /* 0x000fc600000000c2 */
[----:B------:R-:W-:Y:S01]  /*f580*/  FADD.FTZ R234, R234, R2 ;  /* 0x00000002eaea7221 */ /* 0x000fe20000010000 */
[----:B------:R-:W-:Y:S01]  /*f590*/  @P2 PRMT R194, R44, 0x5410, RZ ;  /* 0x000054102cc22816 */ /* 0x000fe200000000ff */
[----:B------:R-:W-:Y:S01]  /*f5a0*/  IMAD.MOV.U32 R3, RZ, RZ, R12 ;  /* 0x000000ffff037224 */ /* 0x000fe200078e000c */
[----:B------:R-:W-:Y:S02]  /*f5b0*/  ISETP.GT.U32.AND P2, PT, R0, UR12, PT ;  /* 0x0000000c00007c0c */ /* 0x000fe4000bf44070 */
[C---:B------:R-:W-:Y:S02]  /*f5c0*/  PRMT R2, R12.reuse, 0x7773, RZ ;  /* 0x000077730c027816 */ /* 0x040fe400000000ff */
[----:B------:R-:W-:Y:S01]  /*f5d0*/  PRMT R0, R12, 0x7772, RZ ;  /* 0x000077720c007816 */ /* 0x000fe200000000ff */
[----:B------:R-:W-:-:S04]  /*f5e0*/  IMAD.WIDE R24, R25, -0x70, R34 ;  /* 0xffffff9019187825 */ /* 0x000fc800078e0222 */
[----:B------:R-:W-:Y:S01]  /*f5f0*/  FADD.FTZ R126, R17, R11 ;  /* 0x0000000b117e7221 */ /* 0x000fe20000010000 */
[----:B------:R-:W-:Y:S02]  /*f600*/  PRMT R5, R12, 0x7771, RZ ;  /* 0x000077710c057816 */ /* 0x000fe400000000ff */
[----:B------:R-:W-:Y:S01]  /*f610*/  PRMT R11, R0, 0x5410, R2 ;  /* 0x00005410000b7816 */ /* 0x000fe20000000002 */
[----:B------:R-:W-:Y:S01]  /*f620*/  STG.E.U16 desc[UR22][R196.64+-0x80], R23 ;  /* 0xffff8017c4007986 */ /* 0x000fe2000c101516 */
[----:B------:R-:W-:Y:S02]  /*f630*/  LOP3.LUT R0, R3, 0xff, RZ, 0xc0, !PT ;  /* 0x000000ff03007812 */ /* 0x000fe400078ec0ff */
[C---:B------:R-:W-:Y:S01]  /*f640*/  PRMT R37, R10.reuse, 0x7771, RZ ;  /* 0x000077710a257816 */ /* 0x040fe200000000ff */
[----:B------:R1:W-:Y:S01]  /*f650*/  STG.E.U16 desc[UR22][R24.64+-0x7e], R30 ;  /* 0xffff821e18007986 */ /* 0x0003e2000c101516 */
[C---:B------:R-:W-:Y:S02]  /*f660*/  PRMT R4, R10.reuse, 0x7773, RZ ;  /* 0x000077730a047816 */ /* 0x040fe400000000ff */
[----:B------:R-:W-:Y:S01]  /*f670*/  PRMT R3, R10, 0x7772, RZ ;  /* 0x000077720a037816 */ /* 0x000fe200000000ff */
[----:B------:R-:W-:Y:S01]  /*f680*/  STG.E.U16 desc[UR22][R24.64+-0x80], R27 ;  /* 0xffff801b18007986 */ /* 0x000fe2000c101516 */
[----:B------:R-:W-:-:S03]  /*f690*/  PRMT R2, R14, 0x7773, RZ ;  /* 0x000077730e027816 */ /* 0x000fc600000000ff */
[----:B------:R-:W-:Y:S04]  /*f6a0*/  STG.E.U16 desc[UR22][R34.64+-0x80], R7 ;  /* 0xffff800722007986 */ /* 0x000fe8000c101516 */
[----:B------:R-:W-:Y:S04]  /*f6b0*/  STG.E.U16 desc[UR22][R172.64+-0x7e], R6 ;  /* 0xffff8206ac007986 */ /* 0x000fe8000c101516 */
[----:B------:R3:W-:Y:S01]  /*f6c0*/  STG.E.U16 desc[UR22][R28.64+-0x80], R8 ;  /* 0xffff80081c007986 */ /* 0x0007e2000c101516 */
[----:B-1----:R-:W-:Y:S01]  /*f6d0*/  IMAD.MOV.U32 R30, RZ, RZ, R10 ;  /* 0x000000ffff1e7224 */ /* 0x002fe200078e000a */
[----:B------:R-:W-:-:S02]  /*f6e0*/  PRMT R10, R0, 0x5410, R5 ;  /* 0x00005410000a7816 */ /* 0x000fc40000000005 */
[C---:B------:R-:W-:Y:S02]  /*f6f0*/  PRMT R0, R14.reuse, 0x7772, RZ ;  /* 0x000077720e007816 */ /* 0x040fe400000000ff */
[----:B------:R-:W-:Y:S02]  /*f700*/  MOV R5, R14 ;  /* 0x0000000e00057202 */ /* 0x000fe40000000f00 */
[----:B---3--:R-:W-:Y:S02]  /*f710*/  PRMT R8, R14, 0x7771, RZ ;  /* 0x000077710e087816 */ /* 0x008fe400000000ff */
[----:B------:R-:W-:Y:S02]  /*f720*/  PRMT R14, R0, 0x5410, R2 ;  /* 0x00005410000e7816 */ /* 0x000fe40000000002 */
[C---:B------:R-:W-:Y:S02]  /*f730*/  LOP3.LUT R0, R16.reuse, 0xffff, RZ, 0xc0, !PT ;  /* 0x0000ffff10007812 */ /* 0x040fe400078ec0ff */
[----:B------:R-:W-:-:S02]  /*f740*/  LOP3.LUT R2, R16, 0xff, RZ, 0xc0, !PT ;  /* 0x000000ff10027812 */ /* 0x000fc400078ec0ff */
[----:B------:R-:W-:-:S04]  /*f750*/  SHF.R.U32.HI R0, RZ, 0x8, R0 ;  /* 0x00000008ff007819 */ /* 0x000fc80000011600 */
[--C-:B------:R-:W-:Y:S02]  /*f760*/  PRMT R7, R2, 0x5410, R0.reuse ;  /* 0x0000541002077816 */ /* 0x100fe40000000000 */
[----:B------:R-:W-:Y:S01]  /*f770*/  PRMT R0, R16, 0x7632, R0 ;  /* 0x0000763210007816 */ /* 0x000fe20000000000 */
[----:B------:R-:W-:Y:S01]  /*f780*/  USHF.L.U32 UR7, UR12, 0x10, URZ ;  /* 0x000000100c077899 */ /* 0x000fe200080006ff */
[----:B------:R-:W-:Y:S02]  /*f790*/  SHF.R.U32.HI R2, RZ, 0x18, R16 ;  /* 0x00000018ff027819 */ /* 0x000fe40000011610 */
[----:B------:R-:W-:-:S04]  /*f7a0*/  LOP3.LUT R0, R0, 0xff, RZ, 0xc0, !PT ;  /* 0x000000ff00007812 */ /* 0x000fc800078ec0ff */
[----:B------:R-:W-:Y:S01]  /*f7b0*/  PRMT R6, R0, 0x5410, R2 ;  /* 0x0000541000067816 */ /* 0x000fe20000000002 */
[----:B------:R-:W-:Y:S02]  /*f7c0*/  IMAD.U32 R2, RZ, RZ, UR12 ;  /* 0x0000000cff027e24 */ /* 0x000fe4000f8e00ff */
[----:B------:R-:W-:Y:S02]  /*f7d0*/  IMAD.U32 R0, RZ, RZ, UR7 ;  /* 0x00000007ff007e24 */ /* 0x000fe4000f8e00ff */
[----:B------:R-:W-:Y:S01]  /*f7e0*/  IMAD.MOV.U32 R209, RZ, RZ, R210 ;  /* 0x000000ffffd17224 */ /* 0x000fe200078e00d2 */
[----:B------:R-:W-:Y:S02]  /*f7f0*/  MOV R210, R19 ;  /* 0x0000001300d27202 */ /* 0x000fe40000000f00 */
[----:B------:R-:W-:Y:S01]  /*f800*/  LOP3.LUT R0, R2, 0xff0000, R0, 0xf8, !PT ;  /* 0x00ff000002007812 */ /* 0x000fe200078ef800 */
[----:B------:R-:W-:Y:S01]  /*f810*/  IMAD.MOV.U32 R19, RZ, RZ, R211 ;  /* 0x000000ffff137224 */ /* 0x000fe200078e00d3 */
[----:B------:R-:W-:-:S02]  /*f820*/  LOP3.LUT R2, R15, 0xffff, RZ, 0xc0, !PT ;  /* 0x0000ffff0f027812 */ /* 0x000fc400078ec0ff */
[----:B------:R-:W-:Y:S02]  /*f830*/  MOV R211, R48 ;  /* 0x0000003000d37202 */ /* 0x000fe40000000f00 */
[----:B------:R-:W-:Y:S02]  /*f840*/  PRMT R48, R3, 0x5410, R4 ;  /* 0x0000541003307816 */ /* 0x000fe40000000004 */
[----:B------:R-:W-:Y:S02]  /*f850*/  SHF.R.U32.HI R2, RZ, 0x8, R2 ;  /* 0x00000008ff027819 */ /* 0x000fe40000011602 */
[----:B------:R-:W-:-:S04]  /*f860*/  LOP3.LUT R3, R15, 0xff, RZ, 0xc0, !PT ;  /* 0x000000ff0f037812 */ /* 0x000fc800078ec0ff */
[--C-:B------:R-:W-:Y:S02]  /*f870*/  PRMT R13, R3, 0x5410, R2.reuse ;  /* 0x00005410030d7816 */ /* 0x100fe40000000002 */
[----:B------:R-:W-:Y:S02]  /*f880*/  PRMT R2, R15, 0x7632, R2 ;  /* 0x000076320f027816 */ /* 0x000fe40000000002 */
[----:B------:R-:W-:Y:S02]  /*f890*/  LOP3.LUT R4, R5, 0xff, RZ, 0xc0, !PT ;  /* 0x000000ff05047812 */ /* 0x000fe400078ec0ff */
[----:B------:R-:W-:Y:S02]  /*f8a0*/  LOP3.LUT R3, R2, 0xff, RZ, 0xc0, !PT ;  /* 0x000000ff02037812 */ /* 0x000fe400078ec0ff */
[----:B------:R-:W-:Y:S02]  /*f8b0*/  HSET2.LE.AND R2, R7, R0, PT ;  /* 0x0000000007027233 */ /* 0x000fe40003803000 */
[----:B------:R-:W-:-:S02]  /*f8c0*/  PRMT R12, R4, 0x5410, R8 ;  /* 0x00005410040c7816 */ /* 0x000fc40000000008 */
[----:B------:R-:W-:Y:S02]  /*f8d0*/  LOP3.LUT R4, R11, 0xff00ff, RZ, 0xc0, !PT ;  /* 0x00ff00ff0b047812 */ /* 0x000fe400078ec0ff */
[----:B------:R-:W-:Y:S02]  /*f8e0*/  LOP3.LUT R8, R228, R2, RZ, 0xc0, !PT ;  /* 0x00000002e4087212 */ /* 0x000fe400078ec0ff */
[--C-:B------:R-:W-:Y:S02]  /*f8f0*/  HSET2.LE.AND R2, R6, R0.reuse, PT ;  /* 0x0000000006027233 */ /* 0x100fe40003803000 */
[----:B--2---:R-:W-:Y:S01]  /*f900*/  LEA R200, R200, UR5, 0x1 ;  /* 0x00000005c8c87c11 */ /* 0x004fe2000f8e08ff */
[----:B------:R1:W-:Y:S01]  /*f910*/  STG.E.U16 desc[UR22][R28.64+-0x7e], R9 ;  /* 0xffff82091c007986 */ /* 0x0003e2000c101516 */
[----:B------:R-:W-:Y:S02]  /*f920*/  PRMT R174, R175, 0x7632, R174 ;  /* 0x00007632afae7816 */ /* 0x000fe400000000ae */
[----:B------:R-:W-:Y:S01]  /*f930*/  SHF.R.U32.HI R5, RZ, 0x18, R15 ;  /* 0x00000018ff057819 */ /* 0x000fe2000001160f */
[----:B------:R-:W-:Y:S01]  /*f940*/  IMAD.MOV.U32 R221, RZ, RZ, R222 ;  /* 0x000000ffffdd7224 */ /* 0x000fe200078e00de */
[----:B------:R-:W-:Y:S01]  /*f950*/  HSET2.LE.AND R4, R4, R0, PT ;  /* 0x0000000004047233 */ /* 0x000fe20003803000 */
[----:B------:R-:W-:Y:S01]  /*f960*/  IMAD.MOV.U32 R222, RZ, RZ, R19 ;  /* 0x000000ffffde7224 */ /* 0x000fe200078e0013 */
[----:B------:R-:W-:Y:S01]  /*f970*/  MOV R41, R209 ;  /* 0x000000d100297202 */ /* 0x000fe20000000f00 */
[----:B------:R-:W-:Y:S01]  /*f980*/  IMAD.MOV.U32 R209, RZ, RZ, R18 ;  /* 0x000000ffffd17224 */ /* 0x000fe200078e0012 */
[----:B------:R-:W-:Y:S01]  /*f990*/  PRMT R5, R3, 0x5410, R5 ;  /* 0x0000541003057816 */ /* 0x000fe20000000005 */
[----:B------:R-:W2:Y:S01]  /*f9a0*/  LDSM.16.MT88.4 R16, [R200+0xa000] ;  /* 0x00a00000c810783b */ /* 0x000ea20000004200 */
[----:B------:R-:W-:Y:S01]  /*f9b0*/  @P2 HFMA2.BF16_V2 R46, -RZ.H0_H0, RZ.H0_H0, -R174.H0_H0 ;  /* 0x200000ffff2e2231 */ /* 0x000fe200003409ae */
[----:B------:R-:W-:-:S02]  /*f9c0*/  LOP3.LUT R11, R224, R4, RZ, 0xc0, !PT ;  /* 0x00000004e00b7212 */ /* 0x000fc400078ec0ff */
[----:B------:R-:W-:Y:S02]  /*f9d0*/  PRMT R22, R175, 0x5410, R174 ;  /* 0x00005410af167816 */ /* 0x000fe400000000ae */
[----:B------:R-:W-:Y:S02]  /*f9e0*/  @P2 PRMT R174, R46, 0x5410, RZ ;  /* 0x000054102eae2816 */ /* 0x000fe400000000ff */
[----:B------:R-:W-:Y:S02]  /*f9f0*/  LOP3.LUT P2, RZ, R207, 0x2, RZ, 0xc0, !PT ;  /* 0x00000002cfff7812 */ /* 0x000fe4000784c0ff */
[----:B-1----:R-:W-:Y:S02]  /*fa00*/  LOP3.LUT R9, R227, R2, RZ, 0xc0, !PT ;  /* 0x00000002e3097212 */ /* 0x002fe400078ec0ff */
[----:B------:R-:W-:-:S05]  /*fa10*/  HSET2.LE.AND R2, R13, R0, PT ;  /* 0x000000000d027233 */ /* 0x000fca0003803000 */
[----:B------:R-:W-:Y:S02]  /*fa20*/  LOP3.LUT R4, R39, R2, RZ, 0xc0, !PT ;  /* 0x0000000227047212 */ /* 0x000fe400078ec0ff */
[----:B------:R-:W-:-:S05]  /*fa30*/  HSET2.LE.AND R2, R5, R0, PT ;  /* 0x0000000005027233 */ /* 0x000fca0003803000 */
[----:B------:R-:W-:Y:S02]  /*fa40*/  LOP3.LUT R5, R38, R2, RZ, 0xc0, !PT ;  /* 0x0000000226057212 */ /* 0x000fe400078ec0ff */
[----:B------:R-:W-:Y:S02]  /*fa50*/  SEL R2, R247, 0xffffffe0, !P2 ;  /* 0xffffffe0f7027807 */ /* 0x000fe40005000000 */
[----:B------:R-:W-:-:S03]  /*fa60*/  HSET2.LE.AND R3, R10, R0, PT ;  /* 0x000000000a037233 */ /* 0x000fc60003803000 */
[----:B------:R-:W-:Y:S01]  /*fa70*/  IMAD.IADD R23, R200, 0x1, R2 ;  /* 0x00000001c8177824 */ /* 0x000fe200078e0202 */
[----:B------:R-:W-:Y:S02]  /*fa80*/  LOP3.LUT R7, R14, 0xff00ff, RZ, 0xc0, !PT ;  /* 0x00ff00ff0e077812 */ /* 0x000fe400078ec0ff */
[----:B------:R-:W-:Y:S02]  /*fa90*/  LOP3.LUT R10, R226, R3, RZ, 0xc0, !PT ;  /* 0x00000003e20a7212 */ /* 0x000fe400078ec0ff */
[----:B------:R-:W-:Y:S02]  /*faa0*/  HSET2.LE.AND R3, R12, R0, PT ;  /* 0x000000000c037233 */ /* 0x000fe40003803000 */
[----:B------:R-:W1:Y:S01]  /*fab0*/  LDSM.16.MT88.4 R12, [R23+0xa000] ;  /* 0x00a00000170c783b */ /* 0x000e620000004200 */
[----:B------:R-:W-:-:S05]  /*fac0*/  @P5 HFMA2.BF16_V2 R47, -RZ.H0_H0, RZ.H0_H0, -R175.H0_H0 ;  /* 0x200000ffff2f5231 */ /* 0x000fca00003409af */
[----:B------:R-:W-:Y:S02]  /*fad0*/  @P5 PRMT R175, R47, 0x5410, RZ ;  /* 0x000054102faf5816 */ /* 0x000fe400000000ff */
[----:B--2---:R-:W-:Y:S01]  /*fae0*/  HMMA.16816.F32.BF16 R44, R8, R16, R152 ;  /* 0x00000010082c723c */ /* 0x004fe20000041898 */
[----:B------:R-:W-:Y:S02]  /*faf0*/  HSET2.LE.AND R7, R7, R0, PT ;  /* 0x0000000007077233 */ /* 0x000fe40003803000 */
[----:B------:R-:W-:Y:S02]  /*fb00*/  LOP3.LUT R6, R36, R3, RZ, 0xc0, !PT ;  /* 0x0000000324067212 */ /* 0x000fe400078ec0ff */
[----:B------:R-:W-:Y:S02]  /*fb10*/  IADD3 R3, PT, PT, R200, 0xa000, RZ ;  /* 0x0000a000c8037810 */ /* 0x000fe40007ffe0ff */
[----:B------:R-:W-:Y:S01]  /*fb20*/  LOP3.LUT R7, R22, R7, RZ, 0xc0, !PT ;  /* 0x0000000716077212 */ /* 0x000fe200078ec0ff */
[----:B------:R-:W-:-:S02]  /*fb30*/  IMAD.MOV.U32 R40, RZ, RZ, R210 ;  /* 0x000000ffff287224 */ /* 0x000fc400078e00d2 */
[----:B------:R-:W-:Y:S02]  /*fb40*/  VIADD R22, R200, 0xa040 ;  /* 0x0000a040c8167836 */ /* 0x000fe40000000000 */
[----:B------:R-:W-:-:S07]  /*fb50*/  @P6 VIADD R22, R3, 0xffffffc0 ;  /* 0xffffffc003166836 */ /* 0x000fce0000000000 */
[----:B------:R-:W-:Y:S02]  /*fb60*/  IMAD.MOV.U32 R39, RZ, RZ, R45 ;  /* 0x000000ffff277224 */ /* 0x000fe400078e002d */
[----:B------:R-:W-:Y:S02]  /*fb70*/  IMAD.MOV.U32 R38, RZ, RZ, R46 ;  /* 0x000000ffff267224 */ /* 0x000fe400078e002e */
[----:B------:R-:W-:Y:S02]  /*fb80*/  IMAD.MOV.U32 R45, RZ, RZ, R41 ;  /* 0x000000ffff2d7224 */ /* 0x000fe400078e0029 */
[----:B------:R-:W-:Y:S01]  /*fb90*/  IMAD.MOV.U32 R46, RZ, RZ, R40 ;  /* 0x000000ffff2e7224 */ /* 0x000fe200078e0028 */
[-C--:B-1----:R-:W-:Y:S08]  /*fba0*/  HMMA.16816.F32.BF16 R144, R8, R12.reuse, R144 ;  /* 0x0000000c0890723c */ /* 0x082ff00000041890 */
[C---:B------:R-:W-:Y:S08]  /*fbb0*/  HMMA.16816.F32.BF16 R160, R4.reuse, R12, R160 ;  /* 0x0000000c04a0723c */ /* 0x040ff000000418a0 */
[-C--:B------:R-:W-:Y:S08]  /*fbc0*/  HMMA.16816.F32.BF16 R156, R4, R14.reuse, R156 ;  /* 0x0000000e049c723c */ /* 0x080ff0000004189c */
[----:B------:R-:W-:Y:S01]  /*fbd0*/  HMMA.16816.F32.BF16 R40, R8, R14, R140 ;  /* 0x0000000e0828723c */ /* 0x000fe2000004188c */
[----:B------:R-:W1:Y:S01]  /*fbe0*/  LDSM.16.MT88.4 R12, [R22] ;  /* 0x00000000160c783b */ /* 0x000e620000004200 */
[----:B------:R-:W-:-:S02]  /*fbf0*/  LOP3.LUT P2, RZ, R207, 0x2, RZ, 0xc0, !PT ;  /* 0x00000002cfff7812 */ /* 0x000fc4000784c0ff */
[----:B------:R-:W-:Y:S01]  /*fc00*/  MOV R210, R124 ;  /* 0x0000007c00d27202 */ /* 0x000fe20000000f00 */
[----:B------:R2:W-:Y:S01]  /*fc10*/  STL [R1+0x60], R3 ;  /* 0x0000600301007387 */ /* 0x0005e20000100800 */
[----:B------:R-:W-:Y:S01]  /*fc20*/  SEL R2, R247, 0xffffffe0, !P2 ;  /* 0xffffffe0f7027807 */ /* 0x000fe20005000000 */
[----:B------:R-:W-:Y:S01]  /*fc30*/  IMAD.MOV.U32 R124, RZ, RZ, R44 ;  /* 0x000000ffff7c7224 */ /* 0x000fe200078e002c */
[----:B------:R-:W-:Y:S01]  /*fc40*/  MOV R36, R47 ;  /* 0x0000002f00247202 */ /* 0x000fe20000000f00 */
[----:B------:R-:W-:Y:S01]  /*fc50*/  IMAD.MOV.U32 R44, RZ, RZ, R221 ;  /* 0x000000ffff2c7224 */ /* 0x000fe200078e00dd */
[----:B------:R-:W-:Y:S01]  /*fc60*/  MOV R224, R61 ;  /* 0x0000003d00e07202 */ /* 0x000fe20000000f00 */
[----:B------:R-:W-:Y:S01]  /*fc70*/  IMAD.IADD R27, R2, 0x1, R22 ;  /* 0x00000001021b7824 */ /* 0x000fe200078e0216 */
[----:B------:R-:W-:Y:S01]  /*fc80*/  MOV R47, R222 ;  /* 0x000000de002f7202 */ /* 0x000fe20000000f00 */
[----:B------:R-:W-:Y:S01]  /*fc90*/  IMAD.MOV.U32 R228, RZ, RZ, R209 ;  /* 0x000000ffffe47224 */ /* 0x000fe200078e00d1 */
[----:B------:R-:W-:Y:S01]  /*fca0*/  MOV R221, R208 ;  /* 0x000000d000dd7202 */ /* 0x000fe20000000f00 */
[----:B------:R-:W-:-:S02]  /*fcb0*/  IMAD.MOV.U32 R231, RZ, RZ, R210 ;  /* 0x000000ffffe77224 */ /* 0x000fc400078e00d2 */
[----:B------:R-:W-:Y:S02]  /*fcc0*/  IMAD.MOV.U32 R116, RZ, RZ, R62 ;  /* 0x000000ffff747224 */ /* 0x000fe400078e003e */
[----:B------:R-:W-:Y:S02]  /*fcd0*/  IMAD.MOV.U32 R226, RZ, RZ, R60 ;  /* 0x000000ffffe27224 */ /* 0x000fe400078e003c */
[----:B------:R-:W-:Y:S02]  /*fce0*/  IMAD.MOV.U32 R220, RZ, RZ, R245 ;  /* 0x000000ffffdc7224 */ /* 0x000fe400078e00f5 */
[----:B------:R-:W-:Y:S01]  /*fcf0*/  IMAD.MOV.U32 R227, RZ, RZ, R244 ;  /* 0x000000ffffe37224 */ /* 0x000fe200078e00f4 */
[----:B------:R-:W-:Y:S01]  /*fd00*/  HMMA.16816.F32.BF16 R168, R4, R16, R168 ;  /* 0x0000001004a8723c */ /* 0x000fe200000418a8 */
[----:B------:R-:W-:Y:S01]  /*fd10*/  IMAD.MOV.U32 R222, RZ, RZ, R211 ;  /* 0x000000ffffde7224 */ /* 0x000fe200078e00d3 */
[----:B------:R-:W-:Y:S01]  /*fd20*/  LDSM.16.MT88.4 R140, [R23+0xa800] ;  /* 0x00a80000178c783b */ /* 0x000fe20000004200 */
[----:B--2---:R-:W-:-:S05]  /*fd30*/  IMAD.MOV.U32 R3, RZ, RZ, R63 ;  /* 0x000000ffff037224 */ /* 0x004fca00078e003f */
[-C--:B-1----:R-:W-:Y:S08]  /*fd40*/  HMMA.16816.F32.BF16 R208, R8, R12.reuse, R148 ;  /* 0x0000000c08d0723c */ /* 0x082ff00000041894 */
[C---:B------:R-:W-:Y:S08]  /*fd50*/  HMMA.16816.F32.BF16 R52, R4.reuse, R12, R52 ;  /* 0x0000000c0434723c */ /* 0x040ff00000041834 */
[-C--:B------:R-:W-:Y:S08]  /*fd60*/  HMMA.16816.F32.BF16 R60, R4, R14.reuse, R64 ;  /* 0x0000000e043c723c */ /* 0x080ff00000041840 */
[C---:B------:R-:W-:Y:S01]  /*fd70*/  HMMA.16816.F32.BF16 R152, R8.reuse, R14, R236 ;  /* 0x0000000e0898723c */ /* 0x040fe200000418ec */
[----:B------:R-:W1:Y:S07]  /*fd80*/  LDSM.16.MT88.4 R12, [R27] ;  /* 0x000000001b0c783b */ /* 0x000e6e0000004200 */
[-C--:B-1----:R-:W-:Y:S08]  /*fd90*/  HMMA.16816.F32.BF16 R244, R8, R12.reuse, R240 ;  /* 0x0000000c08f4723c */ /* 0x082ff000000418f0 */
[C---:B------:R-:W-:Y:S08]  /*fda0*/  HMMA.16816.F32.BF16 R56, R4.reuse, R12, R56 ;  /* 0x0000000c0438723c */ /* 0x040ff00000041838 */
[-C--:B------:R-:W-:Y:S08]  /*fdb0*/  HMMA.16816.F32.BF16 R68, R4, R14.reuse, R68 ;  /* 0x0000000e0444723c */ /* 0x080ff00000041844 */
[C---:B------:R-:W-:Y:S01]  /*fdc0*/  HMMA.16816.F32.BF16 R228, R8.reuse, R14, R228 ;  /* 0x0000000e08e4723c */ /* 0x040fe200000418e4 */
[----:B------:R-:W1:Y:S07]  /*fdd0*/  LDSM.16.MT88.4 R12, [R200+0xb000] ;  /* 0x00b00000c80c783b */ /* 0x000e6e0000004200 */
[-C--:B-1----:R-:W-:Y:S08]  /*fde0*/  HMMA.16816.F32.BF16 R240, R8, R12.reuse, R44 ;  /* 0x0000000c08f0723c */ /* 0x082ff0000004182c */
[C---:B------:R-:W-:Y:S08]  /*fdf0*/  HMMA.16816.F32.BF16 R72, R4.reuse, R12, R72 ;  /* 0x0000000c0448723c */ /* 0x040ff00000041848 */
[-C--:B------:R-:W-:Y:S08]  /*fe00*/  HMMA.16816.F32.BF16 R76, R4, R14.reuse, R76 ;  /* 0x0000000e044c723c */ /* 0x080ff0000004184c */
[----:B------:R-:W-:Y:S01]  /*fe10*/  HMMA.16816.F32.BF16 R236, R8, R14, R80 ;  /* 0x0000000e08ec723c */ /* 0x000fe20000041850 */
[----:B------:R-:W1:Y:S07]  /*fe20*/  LDSM.16.MT88.4 R12, [R23+0xb000] ;  /* 0x00b00000170c783b */ /* 0x000e6e0000004200 */
[-C--:B------:R-:W-:Y:S08]  /*fe30*/  HMMA.16816.F32.BF16 R164, R4, R18.reuse, R164 ;  /* 0x0000001204a4723c */ /* 0x080ff000000418a4 */
[----:B------:R-:W-:Y:S01]  /*fe40*/  HMMA.16816.F32.BF16 R248, R8, R18, R248 ;  /* 0x0000001208f8723c */ /* 0x000fe200000418f8 */
[----:B------:R-:W2:Y:S01]  /*fe50*/  LDSM.16.MT88.4 R16, [R22+0x1000] ;  /* 0x001000001610783b */ /* 0x000ea20000004200 */
[----:B------:R-:W-:-:S02]  /*fe60*/  MOV R151, R3 ;  /* 0x0000000300977202 */ /* 0x000fc40000000f00 */
[C---:B------:R-:W-:Y:S01]  /*fe70*/  PRMT R2, R20.reuse, 0x7772, RZ ;  /* 0x0000777214027816 */ /* 0x040fe200000000ff */
[----:B------:R-:W-:Y:S02]  /*fe80*/  IMAD.MOV.U32 R150, RZ, RZ, R220 ;  /* 0x000000ffff967224 */ /* 0x000fe400078e00dc */
[----:B------:R-:W-:Y:S02]  /*fe90*/  IMAD.MOV.U32 R149, RZ, RZ, R221 ;  /* 0x000000ffff957224 */ /* 0x000fe400078e00dd */
[----:B------:R-:W-:Y:S02]  /*fea0*/  IMAD.MOV.U32 R148, RZ, RZ, R222 ;  /* 0x000000ffff947224 */ /* 0x000fe400078e00de */
[----:B------:R-:W-:Y:S02]  /*feb0*/  IMAD.MOV.U32 R66, RZ, RZ, R223 ;  /* 0x000000ffff427224 */ /* 0x000fe400078e00df */
        /* <DEDUP_REMOVED lines=9> */
[----:B------:R-:W-:-:S03]  /*ff50*/  PRMT R3, R20, 0x7773, RZ ;  /* 0x0000777314037816 */ /* 0x000fc600000000ff */
[----:B------:R3:W4:Y:S03]  /*ff60*/  LDSM.16.MT88.4 R96, [R23+0xb800] ;  /* 0x00b800001760783b */ /* 0x0007260000004200 */
[C---:B--2---:R-:W-:Y:S08]  /*ff70*/  HMMA.16816.F32.BF16 R104, R4.reuse, R16, R104 ;  /* 0x000000100468723c */ /* 0x044ff00000041868 */
[----:B------:R-:W-:Y:S08]  /*ff80*/  HMMA.16816.F32.BF16 R108, R4, R18, R108 ;  /* 0x00000012046c723c */ /* 0x000ff0000004186c */
[C---:B------:R-:W-:Y:S08]  /*ff90*/  HMMA.16816.F32.BF16 R116, R8.reuse, R16, R116 ;  /* 0x000000100874723c */ /* 0x040ff00000041874 */
[----:B------:R-:W-:Y:S08]  /*ffa0*/  HMMA.16816.F32.BF16 R16, R8, R18, R112 ;  /* 0x000000120810723c */ /* 0x000ff00000041870 */
[C---:B-1----:R-:W-:Y:S08]  /*ffb0*/  HMMA.16816.F32.BF16 R120, R4.reuse, R12, R120 ;  /* 0x0000000c0478723c */ /* 0x042ff00000041878 */
[----:B------:R-:W-:Y:S01]  /*ffc0*/  HMMA.16816.F32.BF16 R100, R4, R14, R100 ;  /* 0x0000000e0464723c */ /* 0x000fe20000041864 */
[----:B------:R-:W-:Y:S01]  /*ffd0*/  LOP3.LUT R4, R30, 0xff, RZ, 0xc0, !PT ;  /* 0x000000ff1e047812 */ /* 0x000fe200078ec0ff */
[----:B------:R-:W-:Y:S06]  /*ffe0*/  LDSM.16.MT88.4 R112, [R22+0x1800] ;  /* 0x001800001670783b */ /* 0x000fec0000004200 */
[----:B------:R-:W-:Y:S01]  /*fff0*/  HMMA.16816.F32.BF16 R224, R8, R12, R224 ;  /* 0x0000000c08e0723c */ /* 0x000fe200000418e0 */
[----:B------:R-:W-:-:S02]  /*10000*/  PRMT R13, R2, 0x5410, R3 ;  /* 0x00005410020d7816 */ /* 0x000fc40000000003 */
[C---:B------:R-:W-:Y:S02]  /*10010*/  LOP3.LUT R3, R26.reuse, 0xffff, RZ, 0xc0, !PT ;  /* 0x0000ffff1a037812 */ /* 0x040fe400078ec0ff */
[----:B------:R-:W-:-:S03]  /*10020*/  PRMT R2, R26, 0x7632, R2 ;  /* 0x000076321a027816 */ /* 0x000fc60000000002 */
[----:B------:R-:W-:Y:S01]  /*10030*/  HMMA.16816.F32.BF16 R220, R8, R14, R128 ;  /* 0x0000000e08dc723c */ /* 0x000fe20000041880 */
[----:B------:R-:W-:Y:S02]  /*10040*/  MOV R8, R20 ;  /* 0x0000001400087202 */ /* 0x000fe40000000f00 */
[----:B------:R-:W-:Y:S02]  /*10050*/  PRMT R9, R4, 0x5410, R37 ;  /* 0x0000541004097816 */ /* 0x000fe40000000025 */
[----:B------:R-:W-:Y:S02]  /*10060*/  SHF.R.U32.HI R4, RZ, 0x8, R3 ;  /* 0x00000008ff047819 */ /* 0x000fe40000011603 */
[----:B------:R-:W-:Y:S02]  /*10070*/  LOP3.LUT R3, R2, 0xff, RZ, 0xc0, !PT ;  /* 0x000000ff02037812 */ /* 0x000fe400078ec0ff */
[----:B------:R-:W-:Y:S02]  /*10080*/  PRMT R7, R20, 0x7771, RZ ;  /* 0x0000777114077816 */ /* 0x000fe400000000ff */
[----:B------:R-:W-:-:S02]  /*10090*/  LOP3.LUT R2, R8, 0xff, RZ, 0xc0, !PT ;  /* 0x000000ff08027812 */ /* 0x000fc400078ec0ff */
[----:B------:R-:W-:Y:S02]  /*100a0*/  LOP3.LUT R6, R26, 0xff, RZ, 0xc0, !PT ;  /* 0x000000ff1a067812 */ /* 0x000fe400078ec0ff */
[----:B------:R-:W-:Y:S02]  /*100b0*/  SHF.R.U32.HI R5, RZ, 0x18, R26 ;  /* 0x00000018ff057819 */ /* 0x000fe4000001161a */
[----:B------:R-:W-:Y:S02]  /*100c0*/  PRMT R11, R2, 0x5410, R7 ;  /* 0x00005410020b7816 */ /* 0x000fe40000000007 */
[----:B------:R-:W-:Y:S02]  /*100d0*/  LOP3.LUT R2, R21, 0xffff, RZ, 0xc0, !PT ;  /* 0x0000ffff15027812 */ /* 0x000fe400078ec0ff */
[----:B------:R-:W-:Y:S02]  /*100e0*/  PRMT R12, R6, 0x5410, R4 ;  /* 0x00005410060c7816 */ /* 0x000fe40000000004 */
[----:B------:R-:W-:-:S02]  /*100f0*/  PRMT R6, R3, 0x5410, R5 ;  /* 0x0000541003067816 */ /* 0x000fc40000000005 */
[----:B------:R-:W-:Y:S02]  /*10100*/  SHF.R.U32.HI R2, RZ, 0x8, R2 ;  /* 0x00000008ff027819 */ /* 0x000fe40000011602 */
[----:B------:R-:W-:-:S04]  /*10110*/  LOP3.LUT R3, R21, 0xff, RZ, 0xc0, !PT ;  /* 0x000000ff15037812 */ /* 0x000fc800078ec0ff */
[--C-:B------:R-:W-:Y:S02]  /*10120*/  PRMT R10, R3, 0x5410, R2.reuse ;  /* 0x00005410030a7816 */ /* 0x100fe40000000002 */
[----:B------:R-:W-:Y:S02]  /*10130*/  PRMT R2, R21, 0x7632, R2 ;  /* 0x0000763215027816 */ /* 0x000fe40000000002 */
[----:B------:R-:W-:Y:S02]  /*10140*/  SHF.R.U32.HI R4, RZ, 0x18, R21 ;  /* 0x00000018ff047819 */ /* 0x000fe40000011615 */
[----:B------:R-:W-:Y:S02]  /*10150*/  LOP3.LUT R2, R2, 0xff, RZ, 0xc0, !PT ;  /* 0x000000ff02027812 */ /* 0x000fe400078ec0ff */
[----:B------:R-:W-:Y:S02]  /*10160*/  HSET2.LE.AND R8, R9, R0, PT ;  /* 0x0000000009087233 */ /* 0x000fe40003803000 */
[----:B------:R-:W-:-:S02]  /*10170*/  PRMT R2, R2, 0x5410, R4 ;  /* 0x0000541002027816 */ /* 0x000fc40000000004 */
[----:B------:R-:W-:Y:S02]  /*10180*/  LOP3.LUT R9, R13, 0xff00ff, RZ, 0xc0, !PT ;  /* 0x00ff00ff0d097812 */ /* 0x000fe400078ec0ff */
[----:B------:R-:W-:Y:S02]  /*10190*/  LOP3.LUT R3, R48, 0xff00ff, RZ, 0xc0, !PT ;  /* 0x00ff00ff30037812 */ /* 0x000fe400078ec0ff */
[--C-:B------:R-:W-:Y:S02]  /*101a0*/  HSET2.LE.AND R7, R12, R0.reuse, PT ;  /* 0x000000000c077233 */ /* 0x100fe40003803000 */
[--C-:B------:R-:W-:Y:S01]  /*101b0*/  HSET2.LE.AND R6, R6, R0.reuse, PT ;  /* 0x0000000006067233 */ /* 0x100fe20003803000 */
[----:B------:R-:W-:Y:S01]  /*101c0*/  IMAD.MOV.U32 R21, RZ, RZ, R66 ;  /* 0x000000ffff157224 */ /* 0x000fe200078e0042 */
        /* <DEDUP_REMOVED lines=8> */
[----:B------:R-:W-:Y:S01]  /*10250*/  HSET2.LE.AND R0, R10, R0, PT ;  /* 0x000000000a007233 */ /* 0x000fe20003803000 */
[----:B------:R-:W-:Y:S01]  /*10260*/  IMAD.MOV.U32 R15, RZ, RZ, R151 ;  /* 0x000000ffff0f7224 */ /* 0x000fe200078e0097 */
[----:B------:R-:W-:Y:S01]  /*10270*/  LOP3.LUT R125, R9, R4, RZ, 0xc0, !PT ;  /* 0x00000004097d7212 */ /* 0x000fe200078ec0ff */
[----:B------:R-:W-:Y:S01]  /*10280*/  IMAD.MOV.U32 R4, RZ, RZ, R32 ;  /* 0x000000ffff047224 */ /* 0x000fe200078e0020 */
[----:B------:R-:W-:Y:S01]  /*10290*/  LOP3.LUT R130, R51, R8, RZ, 0xc0, !PT ;  /* 0x0000000833827212 */ /* 0x000fe200078ec0ff */
[----:B------:R-:W-:Y:S01]  /*102a0*/  IMAD.MOV.U32 R8, RZ, RZ, R124 ;  /* 0x000000ffff087224 */ /* 0x000fe200078e007c */
[----:B------:R-:W-:Y:S01]  /*102b0*/  LOP3.LUT R131, R50, R5, RZ, 0xc0, !PT ;  /* 0x0000000532837212 */ /* 0x000fe200078ec0ff */
[----:B------:R-:W1:Y:S01]  /*102c0*/  LDC R13, c[0x0][0x448] ;  /* 0x00011200ff0d7b82 */ /* 0x000e620000000800 */
[----:B------:R-:W-:-:S02]  /*102d0*/  LOP3.LUT R124, R49, R0, RZ, 0xc0, !PT ;  /* 0x00000000317c7212 */ /* 0x000fc400078ec0ff */
[----:B------:R-:W-:Y:S01]  /*102e0*/  LOP3.LUT R126, R4, R3, RZ, 0xc0, !PT ;  /* 0x00000003047e7212 */ /* 0x000fe200078ec0ff */
[----:B------:R-:W2:Y:S01]  /*102f0*/  LDSM.16.MT88.4 R48, [R22+0x800] ;  /* 0x000800001630783b */ /* 0x000ea20000004200 */
[----:B------:R-:W-:Y:S02]  /*10300*/  LOP3.LUT R128, R64, R7, RZ, 0xc0, !PT ;  /* 0x0000000740807212 */ /* 0x000fe400078ec0ff */
[----:B---3--:R-:W-:Y:S02]  /*10310*/  MOV R23, R65 ;  /* 0x0000004100177202 */ /* 0x008fe40000000f00 */
[----:B------:R-:W-:Y:S01]  /*10320*/  MOV R30, R149 ;  /* 0x00000095001e7202 */ /* 0x000fe20000000f00 */
[----:B------:R-:W-:Y:S01]  /*10330*/  LDSM.16.MT88.4 R64, [R27+0x800] ;  /* 0x000800001b40783b */ /* 0x000fe20000004200 */
[----:B------:R-:W-:-:S03]  /*10340*/  LOP3.LUT R129, R235, R6, RZ, 0xc0, !PT ;  /* 0x00000006eb817212 */ /* 0x000fc600078ec0ff */
[----:B------:R-:W3:Y:S04]  /*10350*/  LDSM.16.MT88.4 R148, [R200+0xa800] ;  /* 0x00a80000c894783b */ /* 0x000ee80000004200 */
[----:B------:R-:W5:Y:S01]  /*10360*/  LDSM.16.MT88.4 R4, [R27+0x1800] ;  /* 0x001800001b04783b */ /* 0x000f620000004200 */
[----:B------:R-:W-:-:S03]  /*10370*/  IMAD.MOV.U32 R3, RZ, RZ, R31 ;  /* 0x000000ffff037224 */ /* 0x000fc600078e001f */
[----:B------:R-:W-:Y:S02]  /*10380*/  STG.E.U16 desc[UR22][R196.64+-0x70], R193 ;  /* 0xffff90c1c4007986 */ /* 0x000fe4000c101516 */
[----:B------:R-:W-:Y:S02]  /*10390*/  LOP3.LUT R127, R3, R2, RZ, 0xc0, !PT ;  /* 0x00000002037f7212 */ /* 0x000fe400078ec0ff */
[----:B------:R-:W-:Y:S01]  /*103a0*/  STG.E.U16 desc[UR22][R196.64+-0x6e], R192 ;  /* 0xffff92c0c4007986 */ /* 0x000fe2000c101516 */
[----:B------:R-:W-:-:S03]  /*103b0*/  MOV R9, R39 ;  /* 0x0000002700097202 */ /* 0x000fc60000000f00 */
[----:B------:R-:W-:Y:S01]  /*103c0*/  STG.E.U16 desc[UR22][R24.64+-0x70], R191 ;  /* 0xffff90bf18007986 */ /* 0x000fe2000c101516 */
[----:B------:R-:W-:-:S03]  /*103d0*/  IMAD.MOV.U32 R10, RZ, RZ, R38 ;  /* 0x000000ffff0a7224 */ /* 0x000fc600078e0026 */
[----:B------:R-:W-:Y:S01]  /*103e0*/  STG.E.U16 desc[UR22][R24.64+-0x6e], R190 ;  /* 0xffff92be18007986 */ /* 0x000fe2000c101516 */
[----:B------:R-:W-:-:S03]  /*103f0*/  IMAD.MOV.U32 R11, RZ, RZ, R36 ;  /* 0x000000ffff0b7224 */ /* 0x000fc600078e0024 */
[----:B------:R-:W-:Y:S01]  /*10400*/  STG.E.U16 desc[UR22][R172.64+-0x70], R179 ;  /* 0xffff90b3ac007986 */ /* 0x000fe2000c101516 */
[----:B-1----:R-:W-:-:S03]  /*10410*/  IMAD.WIDE R2, R13, 0x70, R24 ;  /* 0x000000700d027825 */ /* 0x002fc600078e0218 */
[----:B------:R-:W-:Y:S01]  /*10420*/  STG.E.U16 desc[UR22][R172.64+-0x6e], R178 ;  /* 0xffff92b2ac007986 */ /* 0x000fe2000c101516 */
[-C--:B----4-:R-:W-:Y:S03]  /*10430*/  HMMA.16816.F32.BF16 R84, R128, R96.reuse, R84 ;  /* 0x000000608054723c */ /* 0x090fe60000041854 */
[----:B------:R-:W-:Y:S04]  /*10440*/  STG.E.U16 desc[UR22][R28.64+-0x70], R175 ;  /* 0xffff90af1c007986 */ /* 0x000fe8000c101516 */
[----:B------:R-:W-:Y:S01]  /*10450*/  STG.E.U16 desc[UR22][R28.64+-0x6e], R174 ;  /* 0xffff92ae1c007986 */ /* 0x000fe2000c101516 */
[C---:B------:R-:W-:Y:S03]  /*10460*/  HMMA.16816.F32.BF16 R88, R124.reuse, R96, R88 ;  /* 0x000000607c58723c */ /* 0x040fe60000041858 */
[----:B------:R-:W-:Y:S04]  /*10470*/  STG.E.U16 desc[UR22][R196.64+-0x60], R189 ;  /* 0xffffa0bdc4007986 */ /* 0x000fe8000c101516 */
[----:B------:R-:W-:Y:S01]  /*10480*/  STG.E.U16 desc[UR22][R196.64+-0x5e], R188 ;  /* 0xffffa2bcc4007986 */ /* 0x000fe2000c101516 */
[----:B------:R-:W-:Y:S03]  /*10490*/  HMMA.16816.F32.BF16 R92, R124, R98, R92 ;  /* 0x000000627c5c723c */ /* 0x000fe6000004185c */
[----:B------:R-:W-:Y:S04]  /*104a0*/  STG.E.U16 desc[UR22][R184.64+-0x60], R187 ;  /* 0xffffa0bbb8007986 */ /* 0x000fe8000c101516 */
[----:B------:R-:W-:Y:S01]  /*104b0*/  STG.E.U16 desc[UR22][R184.64+-0x5e], R186 ;  /* 0xffffa2bab8007986 */ /* 0x000fe2000c101516 */
[-C--:B------:R-:W-:Y:S03]  /*104c0*/  HMMA.16816.F32.BF16 R144, R128, R140.reuse, R144 ;  /* 0x0000008c8090723c */ /* 0x080fe60000041890 */
        /* <DEDUP_REMOVED lines=8> */
[C---:B------:R-:W-:Y:S03]  /*10550*/  HMMA.16816.F32.BF16 R96, R128.reuse, R98, R44 ;  /* 0x000000628060723c */ /* 0x040fe6000004182c */
[----:B------:R-:W-:Y:S04]  /*10560*/  STG.E.U16 desc[UR22][R24.64+-0x50], R181 ;  /* 0xffffb0b518007986 */ /* 0x000fe8000c101516 */
[----:B------:R-:W-:Y:S01]  /*10570*/  STG.E.U16 desc[UR22][R24.64+-0x4e], R180 ;  /* 0xffffb2b418007986 */ /* 0x000fe2000c101516 */
[----:B------:R-:W-:Y:S03]  /*10580*/  HMMA.16816.F32.BF16 R140, R128, R142, R40 ;  /* 0x0000008e808c723c */ /* 0x000fe60000041828 */
[----:B------:R-:W-:Y:S05]  /*10590*/  STG.E.U16 desc[UR22][R2.64+-0x50], R199 ;  /* 0xffffb0c702007986 */ /* 0x000fea000c101516 */
[C---:B--2---:R-:W-:Y:S01]  /*105a0*/  HMMA.16816.F32.BF16 R44, R124.reuse, R50, R60 ;  /* 0x000000327c2c723c */ /* 0x044fe2000004183c */
[----:B------:R1:W-:Y:S04]  /*105b0*/  STG.E.U16 desc[UR22][R2.64+-0x4e], R198 ;  /* 0xffffb2c602007986 */ /* 0x0003e8000c101516 */
[----:B------:R2:W-:Y:S03]  /*105c0*/  STG.E.U16 desc[UR22][R28.64+-0x50], R195 ;  /* 0xffffb0c31c007986 */ /* 0x0005e6000c101516 */
[C---:B---3--:R-:W-:Y:S01]  /*105d0*/  HMMA.16816.F32.BF16 R168, R124.reuse, R148, R168 ;  /* 0x000000947ca8723c */ /* 0x048fe200000418a8 */
[----:B------:R2:W-:Y:S07]  /*105e0*/  STG.E.U16 desc[UR22][R28.64+-0x4e], R194 ;  /* 0xffffb2c21c007986 */ /* 0x0005ee000c101516 */
        /* <DEDUP_REMOVED lines=8> */
[----:B-----5:R-:W-:Y:S08]  /*10670*/  HMMA.16816.F32.BF16 R120, R124, R4, R120 ;  /* 0x000000047c78723c */ /* 0x020ff00000041878 */
        /* <DEDUP_REMOVED lines=14> */
[----:B-1----:R-:W-:Y:S01]  /*10760*/  FADD.FTZ R2, R20, R26 ;  /* 0x0000001a14027221 */ /* 0x002fe20000010000 */
[----:B------:R-:W-:Y:S01]  /*10770*/  FADD.FTZ R249, R30, R234 ;  /* 0x000000ea1ef97221 */ /* 0x000fe20000010000 */
[----:B------:R-:W-:Y:S01]  /*10780*/  FADD.FTZ R225, R14, R233 ;  /* 0x000000e90ee17221 */ /* 0x000fe20000010000 */
[----:B------:R-:W-:Y:S01]  /*10790*/  FADD.FTZ R0, R215, R0 ;  /* 0x00000000d7007221 */ /* 0x000fe20000010000 */
[----:B------:R-:W-:Y:S01]  /*107a0*/  IADD3 R210, P2, PT, R212, -0xc0, RZ ;  /* 0xffffff40d4d27810 */ /* 0x000fe20007f5e0ff */
[----:B------:R-:W-:Y:S01]  /*107b0*/  FADD.FTZ R2, R201, R2 ;  /* 0x00000002c9027221 */ /* 0x000fe20000010000 */
[----:B------:R-:W-:Y:S01]  /*107c0*/  FADD.FTZ R249, R15, R249 ;  /* 0x000000f90ff97221 */ /* 0x000fe20000010000 */
[----:B------:R-:W-:Y:S01]  /*107d0*/  FADD.FTZ R225, R217, R225 ;  /* 0x000000e1d9e17221 */ /* 0x000fe20000010000 */
[----:B------:R-:W-:Y:S01]  /*107e0*/  FADD.FTZ R230, R216, R0 ;  /* 0x00000000d8e67221 */ /* 0x000fe20000010000 */
[----:B------:R-:W-:Y:S01]  /*107f0*/  FADD.FTZ R233, R202, R2 ;  /* 0x00000002cae97221 */ /* 0x000fe20000010000 */
[----:B------:R-:W-:Y:S01]  /*10800*/  IADD3.X R211, PT, PT, R213, -0x1, RZ, P2, !PT ;  /* 0xffffffffd5d37810 */ /* 0x000fe200017fe4ff */
[----:B--2---:R-:W-:Y:S07]  /*10810*/  BRA.U !UP1, `(.L_x_1357) ;  /* 0x0000008d09887547 */ /* 0x004fee000b800000 */
[----:B------:R-:W2:Y:S04]  /*10820*/  LDL R20, [R1+0x68] ;  /* 0x0000680001147983 */ /* 0x000ea80000100800 */
[----:B------:R-:W3:Y:S04]  /*10830*/  LDL R30, [R1+0x64] ;  /* 0x00006400011e7983 */ /* 0x000ee80000100800 */
[----:B------:R-:W4:Y:S04]  /*10840*/  LDL R14, [R1+0x6c] ;  /* 0x00006c00010e7983 */ /* 0x000f280000100800 */
[----:B------:R-:W5:Y:S01]  /*10850*/  LDL R15, [R1+0x20] ;  /* 0x00002000010f7983 */ /* 0x000f620000100800 */
[----:B------:R-:W-:Y:S01]  /*10860*/  UIADD3 UR13, UPT, UPT, UR19, -0x4, URZ ;  /* 0xfffffffc130d7890 */ /* 0x000fe2000fffe0ff */
[----:B------:R-:W-:-:S04]  /*10870*/  DEPBAR.LE SB0, 0x0 ;  /* 0x000080000000791a */ /* 0x000fc80000000000 */
[----:B------:R-:W-:Y:S02]  /*10880*/  UIMAD.WIDE.U32 UR24, UR13, UR8, URZ ;  /* 0x000000080d1872a5 */ /* 0x000fe4000f8e00ff */
[----:B------:R-:W-:Y:S02]  /*10890*/  UISETP.GE.U32.AND UP1, UPT, UR19, 0x5, UPT ;  /* 0x000000051300788c */ /* 0x000fe4000bf26070 */
        /* <DEDUP_REMOVED lines=13> */
[C---:B------:R-:W-:Y:S02]  /*10970*/  LEA R2, P2, R3.reuse, R20, 0x1 ;  /* 0x0000001403027211 */ /* 0x040fe400078408ff */
        /* <DEDUP_REMOVED lines=8> */
[----:B-----5:R-:W-:-:S02]  /*10a00*/  IMAD.MOV.U32 R235, RZ, RZ, R15 ;  /* 0x000000ffffeb7224 */ /* 0x020fc400078e000f */
[----:B------:R-:W-:Y:S01]  /*10a10*/  ISETP.NE.AND P2, PT, R0, RZ, PT ;  /* 0x000000ff0000720c */ /* 0x000fe20003f45270 */
        /* <DEDUP_REMOVED lines=15> */
[----:B------:R-:W-:Y:S01]  /*10b10*/  LDSM.16.M88.4 R24, [R232+0x8000] ;  /* 0x00800000e818783b */ /* 0x000fe20000000200 */
[----:B-1----:R-:W-:-:S03]  /*10b20*/  IMAD.MOV.U32 R4, RZ, RZ, 0x20 ;  /* 0x00000020ff047424 */ /* 0x002fc600078e00ff */
[----:B------:R-:W1:Y:S04]  /*10b30*/  LDSM.16.M88.4 R8, [R16+0x2000] ;  /* 0x002000001008783b */ /* 0x000e680000000200 */
[----:B------:R-:W3:Y:S04]  /*10b40*/  LDSM.16.M88.4 R20, [R232+0x8800] ;  /* 0x00880000e814783b */ /* 0x000ee80000000200 */
[----:B------:R-:W-:Y:S04]  /*10b50*/  LDSM.16.M88.4 R12, [R16] ;  /* 0x00000000100c783b */ /* 0x000fe80000000200 */
[----:B------:R-:W0:Y:S01]  /*10b60*/  LDGDEPBAR ;  /* 0x00000000000079af */ /* 0x000e220000000000 */
[----:B--2---:R-:W-:-:S05]  /*10b70*/  SEL R2, R4, 0xffffffe0, !P2 ;  /* 0xffffffe004027807 */ /* 0x004fca0005000000 */
[----:B------:R-:W-:Y:S02]  /*10b80*/  IMAD.IADD R3, R232, 0x1, R2 ;  /* 0x00000001e8037824 */ /* 0x000fe400078e0202 */
[----:B------:R-:W-:-:S03]  /*10b90*/  IMAD.IADD R0, R2, 0x1, R16 ;  /* 0x0000000102007824 */ /* 0x000fc600078e0210 */
[----:B------:R-:W-:Y:S04]  /*10ba0*/  LDSM.16.M88.4 R176, [R3+0x8800] ;  /* 0x0088000003b0783b */ /* 0x000fe80000000200 */
[----:B------:R-:W2:Y:S04]  /*10bb0*/  LDSM.16.M88.4 R4, [R0+0x2000] ;  /* 0x002000000004783b */ /* 0x000ea80000000200 */
[----:B------:R-:W4:Y:S01]  /*10bc0*/  LDSM.16.M88.4 R32, [R3+0x8000] ;  /* 0x008000000320783b */ /* 0x000f220000000200 */
[C---:B-1----:R-:W-:Y:S08]  /*10bd0*/  HMMA.16816.F32.BF16 R184, R8.reuse, R24, RZ ;  /* 0x0000001808b8723c */ /* 0x042ff000000418ff */
[C---:B---3--:R-:W-:Y:S08]  /*10be0*/  HMMA.16816.F32.BF16 R172, R8.reuse, R20, RZ ;  /* 0x0000001408ac723c */ /* 0x048ff000000418ff */
[C---:B------:R-:W-:Y:S08]  /*10bf0*/  HMMA.16816.F32.BF16 R180, R8.reuse, R26, RZ ;  /* 0x0000001a08b4723c */ /* 0x040ff000000418ff */
[----:B------:R-:W-:Y:S01]  /*10c00*/  HMMA.16816.F32.BF16 R28, R8, R22, RZ ;  /* 0x00000016081c723c */ /* 0x000fe200000418ff */
[----:B------:R-:W1:Y:S07]  /*10c10*/  LDSM.16.M88.4 R8, [R0] ;  /* 0x000000000008783b */ /* 0x000e6e0000000200 */
[C---:B--2---:R-:W-:Y:S01]  /*10c20*/  HMMA.16816.F32.BF16 R192, R4.reuse, R176, R172 ;  /* 0x000000b004c0723c */ /* 0x044fe200000418ac */
[----:B------:R-:W-:Y:S07]  /*10c30*/  LDSM.16.M88.4 R172, [R252+0x8800] ;  /* 0x00880000fcac783b */ /* 0x000fee0000000200 */
[C---:B----4-:R-:W-:Y:S08]  /*10c40*/  HMMA.16816.F32.BF16 R200, R4.reuse, R32, R184 ;  /* 0x0000002004c8723c */ /* 0x050ff000000418b8 */
[C---:B------:R-:W-:Y:S08]  /*10c50*/  HMMA.16816.F32.BF16 R208, R4.reuse, R178, R28 ;  /* 0x000000b204d0723c */ /* 0x040ff0000004181c */
[----:B------:R-:W-:Y:S01]  /*10c60*/  HMMA.16816.F32.BF16 R196, R4, R34, R180 ;  /* 0x0000002204c4723c */ /* 0x000fe200000418b4 */
[----:B------:R-:W-:-:S04]  /*10c70*/  LOP3.LUT R4, R207, 0x4, RZ, 0xc0, !PT ;  /* 0x00000004cf047812 */ /* 0x000fc800078ec0ff */
[----:B------:R-:W-:Y:S01]  /*10c80*/  ISETP.NE.AND P2, PT, R4, RZ, PT ;  /* 0x000000ff0400720c */ /* 0x000fe20003f45270 */
[----:B------:R-:W-:Y:S02]  /*10c90*/  IMAD.MOV.U32 R4, RZ, RZ, 0x40 ;  /* 0x00000040ff047424 */ /* 0x000fe400078e00ff */
[----:B------:R-:W-:Y:S03]  /*10ca0*/  HMMA.16816.F32.BF16 R28, R12, R24, RZ ;  /* 0x000000180c1c723c */ /* 0x000fe600000418ff */
[----:B------:R-:W-:-:S05]  /*10cb0*/  SEL R4, R4, 0xffffffc0, !P2 ;  /* 0xffffffc004047807 */ /* 0x000fca0005000000 */
[----:B------:R-:W-:Y:S01]  /*10cc0*/  IMAD.IADD R180, R4, 0x1, R16 ;  /* 0x0000000104b47824 */ /* 0x000fe200078e0210 */
[C---:B------:R-:W-:Y:S03]  /*10cd0*/  HMMA.16816.F32.BF16 R188, R12.reuse, R26, RZ ;  /* 0x0000001a0cbc723c */ /* 0x040fe600000418ff */
[----:B------:R-:W-:Y:S01]  /*10ce0*/  IMAD.IADD R2, R2, 0x1, R180 ;  /* 0x0000000102027824 */ /* 0x000fe200078e02b4 */
[----:B------:R-:W2:Y:S04]  /*10cf0*/  LDSM.16.M88.4 R4, [R180+0x2000] ;  /* 0x00200000b404783b */ /* 0x000ea80000000200 */
[C---:B------:R-:W-:Y:S08]  /*10d00*/  HMMA.16816.F32.BF16 R184, R12.reuse, R20, RZ ;  /* 0x000000140cb8723c */ /* 0x040ff000000418ff */
[----:B------:R-:W-:Y:S01]  /*10d10*/  HMMA.16816.F32.BF16 R24, R12, R22, RZ ;  /* 0x000000160c18723c */ /* 0x000fe200000418ff */
[----:B------:R-:W-:Y:S07]  /*10d20*/  LDSM.16.M88.4 R12, [R180] ;  /* 0x00000000b40c783b */ /* 0x000fee0000000200 */
[C---:B-1----:R-:W-:Y:S01]  /*10d30*/  HMMA.16816.F32.BF16 R20, R8.reuse, R32, R28 ;  /* 0x000000200814723c */ /* 0x042fe2000004181c */
[----:B------:R-:W1:Y:S07]  /*10d40*/  LDSM.16.M88.4 R28, [R252+0x8000] ;  /* 0x00800000fc1c783b */ /* 0x000e6e0000000200 */
[C---:B------:R-:W-:Y:S08]  /*10d50*/  HMMA.16816.F32.BF16 R32, R8.reuse, R34, R188 ;  /* 0x000000220820723c */ /* 0x040ff000000418bc */
[C---:B------:R-:W-:Y:S08]  /*10d60*/  HMMA.16816.F32.BF16 R220, R8.reuse, R176, R184 ;  /* 0x000000b008dc723c */ /* 0x040ff000000418b8 */
[----:B------:R-:W-:Y:S01]  /*10d70*/  HMMA.16816.F32.BF16 R188, R8, R178, R24 ;  /* 0x000000b208bc723c */ /* 0x000fe20000041818 */
[----:B------:R-:W-:Y:S04]  /*10d80*/  LDSM.16.M88.4 R24, [R235+0x8000] ;  /* 0x00800000eb18783b */ /* 0x000fe80000000200 */
[----:B------:R-:W-:Y:S03]  /*10d90*/  LDSM.16.M88.4 R8, [R2] ;  /* 0x000000000208783b */ /* 0x000fe60000000200 */
[C---:B--2---:R-:W-:Y:S08]  /*10da0*/  HMMA.16816.F32.BF16 R192, R4.reuse, R172, R192 ;  /* 0x000000ac04c0723c */ /* 0x044ff000000418c0 */
[C---:B------:R-:W-:Y:S08]  /*10db0*/  HMMA.16816.F32.BF16 R184, R4.reuse, R174, R208 ;  /* 0x000000ae04b8723c */ /* 0x040ff000000418d0 */
[C---:B-1----:R-:W-:Y:S08]  /*10dc0*/  HMMA.16816.F32.BF16 R200, R4.reuse, R28, R200 ;  /* 0x0000001c04c8723c */ /* 0x042ff000000418c8 */
[----:B------:R-:W-:Y:S01]  /*10dd0*/  HMMA.16816.F32.BF16 R196, R4, R30, R196 ;  /* 0x0000001e04c4723c */ /* 0x000fe200000418c4 */
[----:B------:R-:W1:Y:S07]  /*10de0*/  LDSM.16.M88.4 R4, [R2+0x2000] ;  /* 0x002000000204783b */ /* 0x000e6e0000000200 */
[C---:B------:R-:W-:Y:S01]  /*10df0*/  HMMA.16816.F32.BF16 R176, R12.reuse, R28, R20 ;  /* 0x0000001c0cb0723c */ /* 0x040fe20000041814 */
[----:B------:R-:W2:Y:S07]  /*10e00*/  LDSM.16.M88.4 R20, [R235+0x8800] ;  /* 0x00880000eb14783b */ /* 0x000eae0000000200 */
[C---:B------:R-:W-:Y:S08]  /*10e10*/  HMMA.16816.F32.BF16 R32, R12.reuse, R30, R32 ;  /* 0x0000001e0c20723c */ /* 0x040ff00000041820 */
[C---:B------:R-:W-:Y:S08]  /*10e20*/  HMMA.16816.F32.BF16 R28, R12.reuse, R172, R220 ;  /* 0x000000ac0c1c723c */ /* 0x040ff000000418dc */
[----:B------:R-:W-:Y:S08]  /*10e30*/  HMMA.16816.F32.BF16 R12, R12, R174, R188 ;  /* 0x000000ae0c0c723c */ /* 0x000ff000000418bc */
[C---:B-1----:R-:W-:Y:S08]  /*10e40*/  HMMA.16816.F32.BF16 R236, R4.reuse, R24, R200 ;  /* 0x0000001804ec723c */ /* 0x042ff000000418c8 */
[C---:B------:R-:W-:Y:S08]  /*10e50*/  HMMA.16816.F32.BF16 R220, R4.reuse, R26, R196 ;  /* 0x0000001a04dc723c */ /* 0x040ff000000418c4 */
[C---:B--2---:R-:W-:Y:S08]  /*10e60*/  HMMA.16816.F32.BF16 R208, R4.reuse, R20, R192 ;  /* 0x0000001404d0723c */ /* 0x044ff000000418c0 */
[----:B------:R-:W-:Y:S01]  /*10e70*/  HMMA.16816.F32.BF16 R200, R4, R22, R184 ;  /* 0x0000001604c8723c */ /* 0x000fe200000418b8 */
[----:B------:R-:W-:Y:S07]  /*10e80*/  LDSM.16.M88.4 R4, [R0+0x6000] ;  /* 0x006000000004783b */ /* 0x000fee0000000200 */
[C---:B------:R-:W-:Y:S08]  /*10e90*/  HMMA.16816.F32.BF16 R196, R8.reuse, R24, R176 ;  /* 0x0000001808c4723c */ /* 0x040ff000000418b0 */
[C---:B------:R-:W-:Y:S01]  /*10ea0*/  HMMA.16816.F32.BF16 R192, R8.reuse, R26, R32 ;  /* 0x0000001a08c0723c */ /* 0x040fe20000041820 */
[----:B------:R-:W-:Y:S04]  /*10eb0*/  LDSM.16.M88.4 R24, [R232+0x9000] ;  /* 0x00900000e818783b */ /* 0x000fe80000000200 */
[----:B------:R-:W-:Y:S03]  /*10ec0*/  LDSM.16.M88.4 R32, [R3+0x9000] ;  /* 0x009000000320783b */ /* 0x000fe60000000200 */
[C---:B------:R-:W-:Y:S01]  /*10ed0*/  HMMA.16816.F32.BF16 R188, R8.reuse, R20, R28 ;  /* 0x0000001408bc723c */ /* 0x040fe2000004181c */
[----:B------:R-:W-:Y:S07]  /*10ee0*/  LDSM.16.M88.4 R28, [R3+0x9800] ;  /* 0x00980000031c783b */ /* 0x000fee0000000200 */
[----:B------:R-:W-:Y:S01]  /*10ef0*/  HMMA.16816.F32.BF16 R172, R8, R22, R12 ;  /* 0x0000001608ac723c */ /* 0x000fe2000004180c */
[----:B------:R-:W1:Y:S04]  /*10f00*/  LDSM.16.M88.4 R8, [R16+0x6000] ;  /* 0x006000001008783b */ /* 0x000e680000000200 */
[----:B------:R-:W2:Y:S04]  /*10f10*/  LDSM.16.M88.4 R20, [R232+0x9800] ;  /* 0x00980000e814783b */ /* 0x000ea80000000200 */
[----:B------:R2:W3:Y:S01]  /*10f20*/  LDSM.16.M88.4 R12, [R16+0x4000] ;  /* 0x00400000100c783b */ /* 0x0004e20000000200 */
[C---:B-1----:R-:W-:Y:S08]  /*10f30*/  HMMA.16816.F32.BF16 R184, R8.reuse, R24, R236 ;  /* 0x0000001808b8723c */ /* 0x042ff000000418ec */
[C---:B------:R-:W-:Y:S08]  /*10f40*/  HMMA.16816.F32.BF16 R176, R8.reuse, R26, R220 ;  /* 0x0000001a08b0723c */ /* 0x040ff000000418dc */
[C---:B--2---:R-:W-:Y:S08]  /*10f50*/  HMMA.16816.F32.BF16 R16, R8.reuse, R20, R208 ;  /* 0x000000140810723c */ /* 0x044ff000000418d0 */
[----:B------:R-:W-:Y:S08]  /*10f60*/  HMMA.16816.F32.BF16 R8, R8, R22, R200 ;  /* 0x000000160808723c */ /* 0x000ff000000418c8 */
[C---:B---3--:R-:W-:Y:S08]  /*10f70*/  HMMA.16816.F32.BF16 R208, R12.reuse, R24, R196 ;  /* 0x000000180cd0723c */ /* 0x048ff000000418c4 */
[C---:B------:R-:W-:Y:S08]  /*10f80*/  HMMA.16816.F32.BF16 R200, R12.reuse, R26, R192 ;  /* 0x0000001a0cc8723c */ /* 0x040ff000000418c0 */
[C---:B------:R-:W-:Y:S08]  /*10f90*/  HMMA.16816.F32.BF16 R24, R12.reuse, R20, R188 ;  /* 0x000000140c18723c */ /* 0x040ff000000418bc */
[----:B------:R-:W-:Y:S01]  /*10fa0*/  HMMA.16816.F32.BF16 R196, R12, R22, R172 ;  /* 0x000000160cc4723c */ /* 0x000fe200000418ac */
[----:B------:R1:W2:Y:S04]  /*10fb0*/  LDSM.16.M88.4 R12, [R0+0x4000] ;  /* 0x00400000000c783b */ /* 0x0002a80000000200 */
[----:B------:R-:W-:Y:S03]  /*10fc0*/  LDSM.16.M88.4 R20, [R252+0x9800] ;  /* 0x00980000fc14783b */ /* 0x000fe60000000200 */
[C---:B------:R-:W-:Y:S08]  /*10fd0*/  HMMA.16816.F32.BF16 R192, R4.reuse, R32, R184 ;  /* 0x0000002004c0723c */ /* 0x040ff000000418b8 */
[C---:B------:R-:W-:Y:S08]  /*10fe0*/  HMMA.16816.F32.BF16 R188, R4.reuse, R34, R176 ;  /* 0x0000002204bc723c */ /* 0x040ff000000418b0 */
[----:B------:R-:W-:Y:S01]  /*10ff0*/  HMMA.16816.F32.BF16 R184, R4, R28, R16 ;  /* 0x0000001c04b8723c */ /* 0x000fe20000041810 */
[----:B------:R-:W-:Y:S01]  /*11000*/  LDSM.16.M88.4 R16, [R252+0x9000] ;  /* 0x00900000fc10783b */ /* 0x000fe20000000200 */
[----:B-1----:R-:W-:-:S06]  /*11010*/  IMAD.U32 R0, RZ, RZ, UR19 ;  /* 0x00000013ff007e24 */ /* 0x002fcc000f8e00ff */
[----:B------:R-:W-:Y:S01]  /*11020*/  HMMA.16816.F32.BF16 R176, R4, R30, R8 ;  /* 0x0000001e04b0723c */ /* 0x000fe20000041808 */
[----:B------:R-:W1:Y:S04]  /*11030*/  LDSM.16.M88.4 R8, [R180+0x4000] ;  /* 0x00400000b408783b */ /* 0x000e680000000200 */
[----:B------:R-:W3:Y:S03]  /*11040*/  LDSM.16.M88.4 R4, [R180+0x6000] ;  /* 0x00600000b404783b */ /* 0x000ee60000000200 */
[C---:B--2---:R-:W-:Y:S08]  /*11050*/  HMMA.16816.F32.BF16 R172, R12.reuse, R32, R208 ;  /* 0x000000200cac723c */ /* 0x044ff000000418d0 */
[C---:B------:R-:W-:Y:S08]  /*11060*/  HMMA.16816.F32.BF16 R32, R12.reuse, R34, R200 ;  /* 0x000000220c20723c */ /* 0x040ff000000418c8 */
[C---:B------:R-:W-:Y:S08]  /*11070*/  HMMA.16816.F32.BF16 R24, R12.reuse, R28, R24 ;  /* 0x0000001c0c18723c */ /* 0x040ff00000041818 */
[----:B------:R-:W-:Y:S08]  /*11080*/  HMMA.16816.F32.BF16 R12, R12, R30, R196 ;  /* 0x0000001e0c0c723c */ /* 0x000ff000000418c4 */
[-C--:B-1----:R-:W-:Y:S08]  /*11090*/  HMMA.16816.F32.BF16 R28, R8, R16.reuse, R172 ;  /* 0x00000010081c723c */ /* 0x082ff000000418ac */
[C---:B---3--:R-:W-:Y:S08]  /*110a0*/  HMMA.16816.F32.BF16 R192, R4.reuse, R16, R192 ;  /* 0x0000001004c0723c */ /* 0x048ff000000418c0 */
[C---:B------:R-:W-:Y:S08]  /*110b0*/  HMMA.16816.F32.BF16 R188, R4.reuse, R18, R188 ;  /* 0x0000001204bc723c */ /* 0x040ff000000418bc */
[C---:B------:R-:W-:Y:S08]  /*110c0*/  HMMA.16816.F32.BF16 R200, R4.reuse, R20, R184 ;  /* 0x0000001404c8723c */ /* 0x040ff000000418b8 */
[----:B------:R-:W-:Y:S01]  /*110d0*/  HMMA.16816.F32.BF16 R208, R4, R22, R176 ;  /* 0x0000001604d0723c */ /* 0x000fe200000418b0 */
[----:B------:R-:W-:Y:S07]  /*110e0*/  LDSM.16.M88.4 R4, [R2+0x4000] ;  /* 0x004000000204783b */ /* 0x000fee0000000200 */
[C---:B------:R-:W-:Y:S01]  /*110f0*/  HMMA.16816.F32.BF16 R172, R8.reuse, R18, R32 ;  /* 0x0000001208ac723c */ /* 0x040fe20000041820 */
[----:B------:R-:W1:Y:S07]  /*11100*/  LDSM.16.M88.4 R16, [R235+0x9000] ;  /* 0x00900000eb10783b */ /* 0x000e6e0000000200 */
[C---:B------:R-:W-:Y:S01]  /*11110*/  HMMA.16816.F32.BF16 R32, R8.reuse, R20, R24 ;  /* 0x000000140820723c */ /* 0x040fe20000041818 */
[----:B------:R-:W2:Y:S07]  /*11120*/  LDSM.16.M88.4 R24, [R235+0x9800] ;  /* 0x00980000eb18783b */ /* 0x000eae0000000200 */
[----:B------:R-:W-:Y:S01]  /*11130*/  HMMA.16816.F32.BF16 R8, R8, R22, R12 ;  /* 0x000000160808723c */ /* 0x000fe2000004180c */
[----:B------:R3:W4:Y:S01]  /*11140*/  LDSM.16.M88.4 R12, [R2+0x6000] ;  /* 0x00600000020c783b */ /* 0x0007220000000200 */
[----:B------:R-:W-:-:S04]  /*11150*/  DEPBAR.LE SB0, 0x0 ;  /* 0x000080000000791a */ /* 0x000fc80000000000 */
[----:B---3--:R-:W-:Y:S02]  /*11160*/  IMAD.SHL.U32 R2, R207, 0x2, RZ ;  /* 0x00000002cf027824 */ /* 0x008fe400078e00ff */
[----:B-1----:R-:W-:Y:S03]  /*11170*/  HMMA.16816.F32.BF16 R28, R4, R16, R28 ;  /* 0x00000010041c723c */ /* 0x002fe6000004181c */
[----:B------:R-:W-:-:S09]  /*11180*/  LOP3.LUT R2, R2, 0x6, RZ, 0xc0, !PT ;  /* 0x0000000602027812 */ /* 0x000fd200078ec0ff */
[----:B--2---:R-:W-:Y:S01]  /*11190*/  HMMA.16816.F32.BF16 R176, R4, R26, R8 ;  /* 0x0000001a04b0723c */ /* 0x004fe20000041808 */
[----:B------:R-:W-:-:S04]  /*111a0*/  IMAD R0, R0, 0x20, R2 ;  /* 0x0000002000007824 */ /* 0x000fc800078e0202 */
[C---:B------:R-:W-:Y:S02]  /*111b0*/  VIADD R8, R0.reuse, 0xffffff80 ;  /* 0xffffff8000087836 */ /* 0x040fe40000000000 */
[C---:B------:R-:W-:Y:S01]  /*111c0*/  VIADD R3, R0.reuse, 0xffffff91 ;  /* 0xffffff9100037836 */ /* 0x040fe20000000000 */
[C---:B------:R-:W-:Y:S01]  /*111d0*/  HMMA.16816.F32.BF16 R172, R4.reuse, R18, R172 ;  /* 0x0000001204ac723c */ /* 0x040fe200000418ac */
[----:B------:R-:W-:Y:S01]  /*111e0*/  VIADD R2, R0, 0xffffff98 ;  /* 0xffffff9800027836 */ /* 0x000fe20000000000 */
[----:B------:R-:W-:Y:S01]  /*111f0*/  BAR.SYNC.DEFER_BLOCKING 0x0 ;  /* 0x0000000000007b1d */ /* 0x000fe20000010000 */
[C---:B------:R-:W-:Y:S02]  /*11200*/  ISETP.GE.AND P5, PT, R8.reuse, R136, PT ;  /* 0x000000880800720c */ /* 0x040fe40003fa6270 */
[----:B------:R-:W-:Y:S02]  /*11210*/  ISETP.GE.AND P2, PT, R8, R137, PT ;  /* 0x000000890800720c */ /* 0x000fe40003f46270 */
[----:B------:R-:W-:Y:S01]  /*11220*/  FSEL R28, R28, -INF , !P5 ;  /* 0xff8000001c1c7808 */ /* 0x000fe20006800000 */
[----:B------:R-:W-:Y:S01]  /*11230*/  HMMA.16816.F32.BF16 R184, R4, R24, R32 ;  /* 0x0000001804b8723c */ /* 0x000fe20000041820 */
[----:B------:R-:W-:Y:S01]  /*11240*/  VIADD R7, R0, 0xffffff81 ;  /* 0xffffff8100077836 */ /* 0x000fe20000000000 */
[----:B------:R-:W-:Y:S01]  /*11250*/  FSEL R23, R30, -INF , !P2 ;  /* 0xff8000001e177808 */ /* 0x000fe20005000000 */
[----:B------:R-:W-:-:S02]  /*11260*/  VIADD R6, R0, 0xffffff88 ;  /* 0xffffff8800067836 */ /* 0x000fc40000000000 */
[C---:B------:R-:W-:Y:S01]  /*11270*/  VIADD R5, R0.reuse, 0xffffff89 ;  /* 0xffffff8900057836 */ /* 0x040fe20000000000 */
[CC--:B------:R-:W-:Y:S01]  /*11280*/  ISETP.GE.AND P5, PT, R7.reuse, R136.reuse, PT ;  /* 0x000000880700720c */ /* 0x0c0fe20003fa6270 */
[C---:B------:R-:W-:Y:S01]  /*11290*/  VIADD R4, R0.reuse, 0xffffff90 ;  /* 0xffffff9000047836 */ /* 0x040fe20000000000 */
[-C--:B------:R-:W-:Y:S01]  /*112a0*/  ISETP.GE.AND P2, PT, R7, R137.reuse, PT ;  /* 0x000000890700720c */ /* 0x080fe20003f46270 */
[C---:B----4-:R-:W-:Y:S01]  /*112b0*/  HMMA.16816.F32.BF16 R200, R12.reuse, R24, R200 ;  /* 0x000000180cc8723c */ /* 0x050fe200000418c8 */
[----:B------:R-:W-:Y:S01]  /*112c0*/  FSEL R22, R29, -INF , !P5 ;  /* 0xff8000001d167808 */ /* 0x000fe20006800000 */
[----:B------:R-:W-:Y:S01]  /*112d0*/  VIADD R0, R0, 0xffffff99 ;  /* 0xffffff9900007836 */ /* 0x000fe20000000000 */
[----:B------:R-:W-:Y:S02]  /*112e0*/  FSEL R21, R31, -INF , !P2 ;  /* 0xff8000001f157808 */ /* 0x000fe40005000000 */
[C---:B------:R-:W-:Y:S02]  /*112f0*/  ISETP.GE.AND P5, PT, R6.reuse, R136, PT ;  /* 0x000000880600720c */ /* 0x040fe40003fa6270 */
[----:B------:R-:W-:Y:S01]  /*11300*/  ISETP.GE.AND P2, PT, R6, R137, PT ;  /* 0x000000890600720c */ /* 0x000fe20003f46270 */
[----:B------:R-:W-:Y:S01]  /*11310*/  HMMA.16816.F32.BF16 R196, R12, R18, R188 ;  /* 0x000000120cc4723c */ /* 0x000fe200000418bc */
[----:B------:R-:W-:-:S02]  /*11320*/  FSEL R34, R172, -INF , !P5 ;  /* 0xff800000ac227808 */ /* 0x000fc40006800000 */
[----:B------:R-:W-:Y:S02]  /*11330*/  FSEL R33, R174, -INF , !P2 ;  /* 0xff800000ae217808 */ /* 0x000fe40005000000 */
[CC--:B------:R-:W-:Y:S02]  /*11340*/  ISETP.GE.AND P5, PT, R5.reuse, R136.reuse, PT ;  /* 0x000000880500720c */ /* 0x0c0fe40003fa6270 */
[----:B------:R-:W-:Y:S01]  /*11350*/  ISETP.GE.AND P2, PT, R5, R137, PT ;  /* 0x000000890500720c */ /* 0x000fe20003f46270 */
[----:B------:R-:W-:Y:S01]  /*11360*/  HMMA.16816.F32.BF16 R188, R12, R26, R208 ;  /* 0x0000001a0cbc723c */ /* 0x000fe200000418d0 */
[----:B------:R-:W-:Y:S02]  /*11370*/  FSEL R32, R173, -INF , !P5 ;  /* 0xff800000ad207808 */ /* 0x000fe40006800000 */
[----:B------:R-:W-:Y:S02]  /*11380*/  FSEL R29, R175, -INF , !P2 ;  /* 0xff800000af1d7808 */ /* 0x000fe40005000000 */
[----:B------:R-:W-:-:S02]  /*11390*/  ISETP.GE.AND P5, PT, R4, R136, PT ;  /* 0x000000880400720c */ /* 0x000fc40003fa6270 */
[-C--:B------:R-:W-:Y:S01]  /*113a0*/  ISETP.GE.AND P2, PT, R4, R137.reuse, PT ;  /* 0x000000890400720c */ /* 0x080fe20003f46270 */
[----:B------:R-:W-:Y:S01]  /*113b0*/  HMMA.16816.F32.BF16 R192, R12, R16, R192 ;  /* 0x000000100cc0723c */ /* 0x000fe200000418c0 */
        /* <DEDUP_REMOVED lines=9> */
[----:B------:R-:W-:Y:S02]  /*11450*/  FMNMX3.FTZ R9, R134, R23, R21, !PT ;  /* 0x0000001786097276 */ /* 0x000fe40007810015 */
[----:B------:R-:W-:-:S02]  /*11460*/  FSEL R20, R176, -INF , !P5 ;  /* 0xff800000b0147808 */ /* 0x000fc40006800000 */
[----:B------:R-:W-:Y:S02]  /*11470*/  FSEL R18, R178, -INF , !P2 ;  /* 0xff800000b2127808 */ /* 0x000fe40005000000 */
[----:B------:R-:W-:Y:S02]  /*11480*/  FMNMX3.FTZ R10, R10, R34, R32, !PT ;  /* 0x000000220a0a7276 */ /* 0x000fe40007810020 */
[C---:B------:R-:W-:Y:S02]  /*11490*/  ISETP.GE.AND P5, PT, R0.reuse, R136, PT ;  /* 0x000000880000720c */ /* 0x040fe40003fa6270 */
[----:B------:R-:W-:Y:S02]  /*114a0*/  ISETP.GE.AND P2, PT, R0, R137, PT ;  /* 0x000000890000720c */ /* 0x000fe40003f46270 */
[----:B------:R-:W-:Y:S02]  /*114b0*/  FMNMX3.FTZ R9, R9, R33, R29, !PT ;  /* 0x0000002109097276 */ /* 0x000fe4000781001d */
[----:B------:R-:W-:-:S02]  /*114c0*/  FMNMX3.FTZ R11, R10, R31, R30, !PT ;  /* 0x0000001f0a0b7276 */ /* 0x000fc4000781001e */
[----:B------:R-:W-:Y:S02]  /*114d0*/  FSEL R19, R177, -INF , !P5 ;  /* 0xff800000b1137808 */ /* 0x000fe40006800000 */
[----:B------:R-:W-:Y:S02]  /*114e0*/  FSEL R17, R179, -INF , !P2 ;  /* 0xff800000b3117808 */ /* 0x000fe40005000000 */
[----:B------:R-:W-:Y:S02]  /*114f0*/  FMNMX3.FTZ R10, R9, R25, R24, !PT ;  /* 0x00000019090a7276 */ /* 0x000fe40007810018 */
[----:B------:R-:W-:Y:S02]  /*11500*/  FMNMX3.FTZ R9, R11, R20, R19, !PT ;  /* 0x000000140b097276 */ /* 0x000fe40007810013 */
[----:B------:R-:W-:Y:S01]  /*11510*/  FMNMX3.FTZ R16, R10, R18, R17, !PT ;  /* 0x000000120a107276 */ /* 0x000fe20007810011 */
[----:B------:R-:W-:Y:S06]  /*11520*/  BRA.U !UP1, `(.L_x_1360) ;  /* 0x0000000109ac7547 */ /* 0x000fec000b800000 */
        /* <DEDUP_REMOVED lines=13> */
[----:B---3--:R-:W-:Y:S02]  /*11600*/  @!P4 LEA.HI.X R15, R12, R235, R11, 0x1, P2 ;  /* 0x000000eb0c0fc211 */ /* 0x008fe400010f0c0b */
[----:B------:R-:W-:Y:S01]  /*11610*/  MOV R11, UR7 ;  /* 0x00000007000b7c02 */ /* 0x000fe20008000f00 */
[----:B------:R-:W-:Y:S01]  /*11620*/  ULEA.HI.X UR7, UR10, UR13, UR11, 0x4, UP0 ;  /* 0x0000000d0a077291 */ /* 0x000fe200080f240b */
[----:B------:R-:W-:Y:S01]  /*11630*/  @!P3 LEA R12, P2, R10, R251, 0x1 ;  /* 0x000000fb0a0cb211 */ /* 0x000fe200078408ff */
[----:B------:R-:W-:Y:S01]  /*11640*/  IMAD.U32 R10, RZ, RZ, UR13 ;  /* 0x0000000dff0a7e24 */ /* 0x000fe2000f8e00ff */
[----:B------:R-:W-:Y:S01]  /*11650*/  @!PT LDS RZ, [RZ] ;  /* 0x00000000fffff984 */ /* 0x000fe20000000800 */
[----:B------:R-:W-:Y:S01]  /*11660*/  @!PT LDS RZ, [RZ] ;  /* 0x00000000fffff984 */ /* 0x000fe20000000800 */
[----:B------:R-:W-:Y:S01]  /*11670*/  @!PT LDS RZ, [RZ] ;  /* 0x00000000fffff984 */ /* 0x000fe20000000800 */
[----:B------:R1:W-:Y:S04]  /*11680*/  @!P4 LDGSTS.E.BYPASS.LTC128B.128 [R214+0x8000], desc[UR22][R14.64] ;  /* 0x080000000ed6cfae */ /* 0x0003e8000b981a16 */
[----:B------:R-:W-:Y:S01]  /*11690*/  @!P3 LEA.HI.X R13, R11, R235, R10, 0x1, P2 ;  /* 0x000000eb0b0db211 */ /* 0x000fe200010f0c0a */
[----:B------:R1:W-:Y:S01]  /*116a0*/  @P4 STS.128 [R214+0x8000], RZ ;  /* 0x008000ffd6004388 */ /* 0x0003e20000000c00 */
[----:B------:R-:W-:-:S02]  /*116b0*/  LEA R10, P2, R26, R251, 0x1 ;  /* 0x000000fb1a0a7211 */ /* 0x000fc400078408ff */
[----:B------:R-:W-:Y:S01]  /*116c0*/  MOV R11, UR7 ;  /* 0x00000007000b7c02 */ /* 0x000fe20008000f00 */
        /* <DEDUP_REMOVED lines=17> */
.L_x_1360:
[----:B-1----:R-:W2:Y:S04]  /*117e0*/  LDL.64 R14, [R1+0x98] ;  /* 0x00009800010e7983 */ /* 0x002ea80000100a00 */
[----:B------:R-:W3:Y:S01]  /*117f0*/  LDL.64 R220, [R1+0x70] ;  /* 0x0000700001dc7983 */ /* 0x000ee20000100a00 */
[CC--:B------:R-:W-:Y:S01]  /*11800*/  ISETP.GE.AND P5, PT, R8.reuse, R138.reuse, PT ;  /* 0x0000008a0800720c */ /* 0x0c0fe20003fa6270 */
[----:B------:R-:W-:Y:S01]  /*11810*/  IMAD.U32 R13, RZ, RZ, UR21 ;  /* 0x00000015ff0d7e24 */ /* 0x000fe2000f8e00ff */
[-C--:B------:R-:W-:Y:S01]  /*11820*/  ISETP.GE.AND P2, PT, R8, R139.reuse, PT ;  /* 0x0000008b0800720c */ /* 0x080fe20003f46270 */
[----:B------:R-:W4:Y:S01]  /*11830*/  LDL.64 R222, [R1+0x88] ;  /* 0x0000880001de7983 */ /* 0x000f220000100a00 */
[----:B------:R-:W-:Y:S01]  /*11840*/  FSEL R177, R192, -INF , !P5 ;  /* 0xff800000c0b17808 */ /* 0x000fe20006800000 */
[----:B------:R-:W-:Y:S01]  /*11850*/  UIADD3 UR7, UPT, UPT, UR19, -0x4, URZ ;  /* 0xfffffffc13077890 */ /* 0x000fe2000fffe0ff */
[----:B------:R-:W-:Y:S01]  /*11860*/  FSEL R185, R194, -INF , !P2 ;  /* 0xff800000c2b97808 */ /* 0x000fe20005000000 */
[----:B------:R-:W5:Y:S01]  /*11870*/  LDL.64 R226, [R1+0x78] ;  /* 0x0000780001e27983 */ /* 0x000f620000100a00 */
[CC--:B------:R-:W-:Y:S01]  /*11880*/  ISETP.GE.AND P5, PT, R7.reuse, R138.reuse, PT ;  /* 0x0000008a0700720c */ /* 0x0c0fe20003fa6270 */
[C---:B------:R-:W-:Y:S01]  /*11890*/  VIADD R35, R218.reuse, 0x9e3779b9 ;  /* 0x9e3779b9da237836 */ /* 0x040fe20000000000 */
[----:B------:R-:W-:Y:S01]  /*118a0*/  ISETP.GE.AND P2, PT, R7, R139, PT ;  /* 0x0000008b0700720c */ /* 0x000fe20003f46270 */
[----:B------:R-:W5:Y:S01]  /*118b0*/  LDL.64 R228, [R1+0x90] ;  /* 0x0000900001e47983 */ /* 0x000f620000100a00 */
[----:B------:R-:W-:Y:S01]  /*118c0*/  FSEL R175, R193, -INF , !P5 ;  /* 0xff800000c1af7808 */ /* 0x000fe20006800000 */
[----:B------:R-:W-:Y:S01]  /*118d0*/  VIADD R172, R218, 0x3c6ef372 ;  /* 0x3c6ef372daac7836 */ /* 0x000fe20000000000 */
[----:B------:R-:W-:Y:S01]  /*118e0*/  FSEL R183, R195, -INF , !P2 ;  /* 0xff800000c3b77808 */ /* 0x000fe20005000000 */
[----:B------:R-:W1:Y:S01]  /*118f0*/  SHFL.BFLY PT, R10, R9, 0x2, 0x1f ;  /* 0x0c401f00090a7f89 */ /* 0x000e6200000e0000 */
[----:B------:R-:W-:-:S02]  /*11900*/  ISETP.GE.AND P5, PT, R6, R138, PT ;  /* 0x0000008a0600720c */ /* 0x000fc40003fa6270 */
[-C--:B------:R-:W-:Y:S01]  /*11910*/  ISETP.GE.AND P2, PT, R6, R139.reuse, PT ;  /* 0x0000008b0600720c */ /* 0x080fe20003f46270 */
[----:B------:R-:W1:Y:S01]  /*11920*/  SHFL.BFLY PT, R11, R16, 0x2, 0x1f ;  /* 0x0c401f00100b7f89 */ /* 0x000e6200000e0000 */
        /* <DEDUP_REMOVED lines=8> */
[----:B------:R-:W-:Y:S02]  /*119b0*/  FSEL R174, R200, -INF , !P5 ;  /* 0xff800000c8ae7808 */ /* 0x000fe40006800000 */
[----:B------:R-:W-:Y:S02]  /*119c0*/  FSEL R184, R202, -INF , !P2 ;  /* 0xff800000cab87808 */ /* 0x000fe40005000000 */
[----:B-1----:R-:W-:-:S02]  /*119d0*/  FMNMX.FTZ R9, R9, R10, !PT ;  /* 0x0000000a09097209 */ /* 0x002fc40007810000 */
[CC--:B------:R-:W-:Y:S02]  /*119e0*/  ISETP.GE.AND P5, PT, R3.reuse, R138.reuse, PT ;  /* 0x0000008a0300720c */ /* 0x0c0fe40003fa6270 */
[----:B------:R-:W-:Y:S02]  /*119f0*/  FMNMX.FTZ R5, R16, R11, !PT ;  /* 0x0000000b10057209 */ /* 0x000fe40007810000 */
[----:B------:R-:W1:Y:S01]  /*11a00*/  SHFL.BFLY PT, R11, R9, 0x1, 0x1f ;  /* 0x0c201f00090b7f89 */ /* 0x000e6200000e0000 */
[----:B------:R-:W-:Y:S02]  /*11a10*/  ISETP.GE.AND P2, PT, R3, R139, PT ;  /* 0x0000008b0300720c */ /* 0x000fe40003f46270 */
[----:B------:R-:W-:Y:S01]  /*11a20*/  FSEL R173, R201, -INF , !P5 ;  /* 0xff800000c9ad7808 */ /* 0x000fe20006800000 */
[----:B------:R-:W1:Y:S01]  /*11a30*/  SHFL.BFLY PT, R10, R5, 0x1, 0x1f ;  /* 0x0c201f00050a7f89 */ /* 0x000e6200000e0000 */
[----:B------:R-:W-:Y:S02]  /*11a40*/  FSEL R182, R203, -INF , !P2 ;  /* 0xff800000cbb67808 */ /* 0x000fe40005000000 */
[----:B------:R-:W-:-:S02]  /*11a50*/  ISETP.GE.AND P5, PT, R2, R138, PT ;  /* 0x0000008a0200720c */ /* 0x000fc40003fa6270 */
[-C--:B------:R-:W-:Y:S02]  /*11a60*/  ISETP.GE.AND P2, PT, R2, R139.reuse, PT ;  /* 0x0000008b0200720c */ /* 0x080fe40003f46270 */
[----:B------:R-:W-:Y:S02]  /*11a70*/  SHF.R.U32.HI R2, RZ, 0x5, R207 ;  /* 0x00000005ff027819 */ /* 0x000fe400000116cf */
[----:B------:R-:W-:Y:S02]  /*11a80*/  FSEL R27, R188, -INF , !P5 ;  /* 0xff800000bc1b7808 */ /* 0x000fe40006800000 */
[----:B------:R-:W-:Y:S01]  /*11a90*/  FSEL R179, R190, -INF , !P2 ;  /* 0xff800000beb37808 */ /* 0x000fe20005000000 */
[----:B------:R-:W-:Y:S01]  /*11aa0*/  IMAD R13, R13, 0x8, R2 ;  /* 0x000000080d0d7824 */ /* 0x000fe200078e0202 */
[C---:B------:R-:W-:Y:S02]  /*11ab0*/  ISETP.GE.AND P5, PT, R0.reuse, R138, PT ;  /* 0x0000008a0000720c */ /* 0x040fe40003fa6270 */
[----:B------:R-:W-:-:S02]  /*11ac0*/  ISETP.GE.AND P2, PT, R0, R139, PT ;  /* 0x0000008b0000720c */ /* 0x000fc40003f46270 */
[----:B------:R-:W-:Y:S02]  /*11ad0*/  FMNMX3.FTZ R0, R133, R177, R175, !PT ;  /* 0x000000b185007276 */ /* 0x000fe400078100af */
[----:B------:R-:W-:Y:S02]  /*11ae0*/  FMNMX3.FTZ R2, R132, R185, R183, !PT ;  /* 0x000000b984027276 */ /* 0x000fe400078100b7 */
[----:B-1----:R-:W-:Y:S02]  /*11af0*/  FMNMX.FTZ R248, R9, R11, !PT ;  /* 0x0000000b09f87209 */ /* 0x002fe40007810000 */
[----:B------:R-:W-:Y:S02]  /*11b00*/  FMNMX3.FTZ R9, R0, R181, R176, !PT ;  /* 0x000000b500097276 */ /* 0x000fe400078100b0 */
[----:B------:R-:W-:Y:S02]  /*11b10*/  FMNMX3.FTZ R0, R2, R187, R186, !PT ;  /* 0x000000bb02007276 */ /* 0x000fe400078100ba */
[----:B------:R-:W-:-:S02]  /*11b20*/  FSEL R178, R191, -INF , !P2 ;  /* 0xff800000bfb27808 */ /* 0x000fc40005000000 */
[----:B------:R-:W-:Y:S02]  /*11b30*/  FMNMX3.FTZ R0, R0, R184, R182, !PT ;  /* 0x000000b800007276 */ /* 0x000fe400078100b6 */
[----:B------:R-:W-:Y:S02]  /*11b40*/  FSEL R26, R189, -INF , !P5 ;  /* 0xff800000bd1a7808 */ /* 0x000fe40006800000 */
[----:B------:R-:W-:Y:S02]  /*11b50*/  FMNMX3.FTZ R9, R9, R174, R173, !PT ;  /* 0x000000ae09097276 */ /* 0x000fe400078100ad */
[----:B------:R-:W-:Y:S02]  /*11b60*/  FMNMX.FTZ R250, R5, R10, !PT ;  /* 0x0000000a05fa7209 */ /* 0x000fe40007810000 */
[----:B------:R-:W-:Y:S02]  /*11b70*/  FMNMX3.FTZ R5, R0, R179, R178, !PT ;  /* 0x000000b300057276 */ /* 0x000fe400078100b2 */
[----:B------:R-:W-:-:S03]  /*11b80*/  FMNMX3.FTZ R9, R9, R27, R26, !PT ;  /* 0x0000001b09097276 */ /* 0x000fc6000781001a */
[----:B------:R-:W1:Y:S01]  /*11b90*/  SHFL.BFLY PT, R188, R5, 0x2, 0x1f ;  /* 0x0c401f0005bc7f89 */ /* 0x000e6200000e0000 */
[C---:B------:R-:W-:Y:S01]  /*11ba0*/  FMUL.FTZ R2, R248.reuse, UR4 ;  /* 0x00000004f8027c20 */ /* 0x040fe20008410000 */
[----:B------:R-:W-:Y:S01]  /*11bb0*/  IMAD R11, R13, -0x326172a9, RZ ;  /* 0xcd9e8d570d0b7824 */ /* 0x000fe200078e02ff */
[----:B------:R-:W-:Y:S01]  /*11bc0*/  FSETP.NEU.FTZ.AND P5, PT, R248, -INF , PT ;  /* 0xff800000f800780b */ /* 0x000fe20003fbd000 */
[C---:B------:R-:W-:Y:S01]  /*11bd0*/  FMUL.FTZ R0, R250.reuse, UR4 ;  /* 0x00000004fa007c20 */ /* 0x040fe20008410000 */
[----:B------:R-:W-:Y:S02]  /*11be0*/  FSETP.NEU.FTZ.AND P2, PT, R250, -INF , PT ;  /* 0xff800000fa00780b */ /* 0x000fe40003f5d000 */
[----:B------:R-:W-:Y:S02]  /*11bf0*/  FSEL R2, R2, RZ, P5 ;  /* 0x000000ff02027208 */ /* 0x000fe40002800000 */
[----:B------:R-:W-:-:S03]  /*11c00*/  FSEL R0, R0, RZ, P2 ;  /* 0x000000ff00007208 */ /* 0x000fc60001000000 */
[----:B------:R-:W-:Y:S01]  /*11c10*/  FFMA.FTZ R189, R22, UR4, -R2 ;  /* 0x0000000416bd7c23 */ /* 0x000fe20008010802 */
[----:B------:R-:W-:Y:S02]  /*11c20*/  VIADD R22, R219, 0x76cf5d0a ;  /* 0x76cf5d0adb167836 */ /* 0x000fe40000000000 */
[--C-:B------:R-:W-:Y:S01]  /*11c30*/  FFMA.FTZ R208, R25, UR4, -R0.reuse ;  /* 0x0000000419d07c23 */ /* 0x100fe20008010800 */
[----:B------:R-:W-:Y:S01]  /*11c40*/  FFMA.FTZ R215, R17, UR4, -R0 ;  /* 0x0000000411d77c23 */ /* 0x000fe20008010800 */
[----:B------:R-:W-:Y:S02]  /*11c50*/  VIADD R25, R219, 0x32370b8f ;  /* 0x32370b8fdb197836 */ /* 0x000fe40000000000 */
[--C-:B------:R-:W-:Y:S01]  /*11c60*/  FFMA.FTZ R190, R28, UR4, -R2.reuse ;  /* 0x000000041cbe7c23 */ /* 0x100fe20008010802 */
[--C-:B------:R-:W-:Y:S01]  /*11c70*/  FFMA.FTZ R192, R34, UR4, -R2.reuse ;  /* 0x0000000422c07c23 */ /* 0x100fe20008010802 */
[--C-:B------:R-:W-:Y:S01]  /*11c80*/  FFMA.FTZ R193, R32, UR4, -R2.reuse ;  /* 0x0000000420c17c23 */ /* 0x100fe20008010802 */
[--C-:B------:R-:W-:Y:S01]  /*11c90*/  FFMA.FTZ R203, R31, UR4, -R2.reuse ;  /* 0x000000041fcb7c23 */ /* 0x100fe20008010802 */
[----:B-1----:R-:W-:Y:S01]  /*11ca0*/  FMNMX.FTZ R5, R5, R188, !PT ;  /* 0x000000bc05057209 */ /* 0x002fe20007810000 */
[--C-:B------:R-:W-:Y:S01]  /*11cb0*/  FFMA.FTZ R202, R30, UR4, -R2.reuse ;  /* 0x000000041eca7c23 */ /* 0x100fe20008010802 */
[--C-:B------:R-:W-:Y:S01]  /*11cc0*/  FFMA.FTZ R210, R20, UR4, -R2.reuse ;  /* 0x0000000414d27c23 */ /* 0x100fe20008010802 */
[----:B------:R-:W-:Y:S01]  /*11cd0*/  FFMA.FTZ R209, R19, UR4, -R2 ;  /* 0x0000000413d17c23 */ /* 0x000fe20008010802 */
[--C-:B------:R-:W-:Y:S01]  /*11ce0*/  FFMA.FTZ R191, R23, UR4, -R0.reuse ;  /* 0x0000000417bf7c23 */ /* 0x100fe20008010800 */
[----:B------:R-:W1:Y:S01]  /*11cf0*/  SHFL.BFLY PT, R2, R5, 0x1, 0x1f ;  /* 0x0c201f0005027f89 */ /* 0x000e6200000e0000 */
[--C-:B------:R-:W-:Y:S01]  /*11d00*/  FFMA.FTZ R30, R21, UR4, -R0.reuse ;  /* 0x00000004151e7c23 */ /* 0x100fe20008010800 */
[--C-:B------:R-:W-:Y:S01]  /*11d10*/  FFMA.FTZ R196, R33, UR4, -R0.reuse ;  /* 0x0000000421c47c23 */ /* 0x100fe20008010800 */
[--C-:B------:R-:W-:Y:S01]  /*11d20*/  FFMA.FTZ R195, R29, UR4, -R0.reuse ;  /* 0x000000041dc37c23 */ /* 0x100fe20008010800 */
[--C-:B------:R-:W-:Y:S01]  /*11d30*/  FFMA.FTZ R206, R24, UR4, -R0.reuse ;  /* 0x0000000418ce7c23 */ /* 0x100fe20008010800 */
[----:B------:R-:W-:Y:S01]  /*11d40*/  FFMA.FTZ R216, R18, UR4, -R0 ;  /* 0x0000000412d87c23 */ /* 0x000fe20008010800 */
[----:B------:R-:W-:-:S02]  /*11d50*/  VIADD R32, R218, 0xdaa66d2b ;  /* 0xdaa66d2bda207836 */ /* 0x000fc40000000000 */
[C---:B------:R-:W-:Y:S02]  /*11d60*/  VIADD R31, R218.reuse, 0x78dde6e4 ;  /* 0x78dde6e4da1f7836 */ /* 0x040fe40000000000 */
[C---:B------:R-:W-:Y:S02]  /*11d70*/  VIADD R33, R219.reuse, 0xed9eba14 ;  /* 0xed9eba14db217836 */ /* 0x040fe40000000000 */
[----:B------:R-:W-:Y:S02]  /*11d80*/  VIADD R28, R219, 0xa9066899 ;  /* 0xa9066899db1c7836 */ /* 0x000fe40000000000 */
[----:B------:R-:W-:Y:S01]  /*11d90*/  VIADD R34, R218, 0xb54cda56 ;  /* 0xb54cda56da227836 */ /* 0x000fe20000000000 */
[----:B------:R-:W-:Y:S01]  /*11da0*/  MUFU.EX2 R190, R190 ;  /* 0x000000be00be7308 */ /* 0x000fe20000000800 */
[----:B------:R-:W-:-:S03]  /*11db0*/  FSEL R188, R250, RZ, P2 ;  /* 0x000000fffabc7208 */ /* 0x000fc60001000000 */
[----:B------:R1:W4:Y:S02]  /*11dc0*/  MUFU.EX2 R251, R189 ;  /* 0x000000bd00fb7308 */ /* 0x0003240000000800 */
[----:B-1----:R-:W-:-:S04]  /*11dd0*/  FMNMX.FTZ R234, R5, R2, !PT ;  /* 0x0000000205ea7209 */ /* 0x002fc80007810000 */
[----:B------:R-:W-:-:S04]  /*11de0*/  FSETP.NEU.FTZ.AND P2, PT, R234, -INF , PT ;  /* 0xff800000ea00780b */ /* 0x000fc80003f5d000 */
[----:B------:R-:W-:Y:S01]  /*11df0*/  FSEL R189, R234, RZ, P2 ;  /* 0x000000ffeabd7208 */ /* 0x000fe20001000000 */
[----:B------:R-:W-:Y:S01]  /*11e00*/  MUFU.EX2 R191, R191 ;  /* 0x000000bf00bf7308 */ /* 0x000fe20000000800 */
[----:B--2---:R-:W-:Y:S02]  /*11e10*/  LOP3.LUT R10, R219, UR7, R15, 0x96, !PT ;  /* 0x00000007db0a7c12 */ /* 0x004fe4000f8e960f */
[----:B------:R-:W1:Y:S03]  /*11e20*/  SHFL.BFLY PT, R15, R9, 0x2, 0x1f ;  /* 0x0c401f00090f7f89 */ /* 0x000e6600000e0000 */
[----:B------:R-:W-:-:S05]  /*11e30*/  IMAD.WIDE.U32 R200, R10, -0x326172a9, RZ ;  /* 0xcd9e8d570ac87825 */ /* 0x000fca00078e00ff */
[----:B------:R-:W-:Y:S02]  /*11e40*/  LOP3.LUT R10, R35, R11, R201, 0x96, !PT ;  /* 0x0000000b230a7212 */ /* 0x000fe400078e96c9 */
[----:B---3--:R-:W-:-:S03]  /*11e50*/  LOP3.LUT R16, R172, R200, R221, 0x96, !PT ;  /* 0x000000c8ac107212 */ /* 0x008fc600078e96dd */
[----:B------:R-:W-:-:S04]  /*11e60*/  IMAD.WIDE.U32 R10, R10, -0x2daee0ad, RZ ;  /* 0xd2511f530a0a7825 */ /* 0x000fc800078e00ff */
[----:B------:R-:W-:Y:S01]  /*11e70*/  IMAD.WIDE.U32 R16, R16, -0x2daee0ad, RZ ;  /* 0xd2511f5310107825 */ /* 0x000fe200078e00ff */
[----:B----4-:R-:W-:-:S04]  /*11e80*/  LOP3.LUT R11, R22, R222, R11, 0x96, !PT ;  /* 0x000000de160b7212 */ /* 0x010fc800078e960b */
[----:B------:R-:W-:Y:S02]  /*11e90*/  LOP3.LUT R14, R25, R10, R17, 0x96, !PT ;  /* 0x0000000a190e7212 */ /* 0x000fe400078e9611 */
[----:B-1----:R-:W-:Y:S01]  /*11ea0*/  FMNMX.FTZ R9, R9, R15, !PT ;  /* 0x0000000f09097209 */ /* 0x002fe20007810000 */
[----:B------:R-:W-:-:S04]  /*11eb0*/  IMAD.WIDE.U32 R10, R11, -0x326172a9, RZ ;  /* 0xcd9e8d570b0a7825 */ /* 0x000fc800078e00ff */
[----:B------:R-:W-:Y:S01]  /*11ec0*/  IMAD.WIDE.U32 R14, R14, -0x326172a9, RZ ;  /* 0xcd9e8d570e0e7825 */ /* 0x000fe200078e00ff */
[----:B------:R-:W1:Y:S01]  /*11ed0*/  SHFL.BFLY PT, R0, R9, 0x1, 0x1f ;  /* 0x0c201f0009007f89 */ /* 0x000e6200000e0000 */
[----:B------:R-:W-:-:S03]  /*11ee0*/  LOP3.LUT R11, R32, R220, R11, 0x96, !PT ;  /* 0x000000dc200b7212 */ /* 0x000fc600078e960b */
[----:B------:R-:W-:Y:S02]  /*11ef0*/  LOP3.LUT R20, R31, R10, R15, 0x96, !PT ;  /* 0x0000000a1f147212 */ /* 0x000fe400078e960f */
[----:B------:R-:W-:-:S04]  /*11f00*/  IMAD.WIDE.U32 R10, R11, -0x2daee0ad, RZ ;  /* 0xd2511f530b0a7825 */ /* 0x000fc800078e00ff */
[----:B------:R-:W-:Y:S01]  /*11f10*/  IMAD.WIDE.U32 R20, R20, -0x2daee0ad, RZ ;  /* 0xd2511f5314147825 */ /* 0x000fe200078e00ff */
[----:B------:R-:W-:-:S04]  /*11f20*/  LOP3.LUT R11, R33, R16, R11, 0x96, !PT ;  /* 0x00000010210b7212 */ /* 0x000fc800078e960b */
[----:B------:R-:W-:Y:S01]  /*11f30*/  LOP3.LUT R16, R28, R10, R21, 0x96, !PT ;  /* 0x0000000a1c107212 */ /* 0x000fe200078e9615 */
[----:B------:R-:W-:-:S04]  /*11f40*/  IMAD.WIDE.U32 R10, R11, -0x326172a9, RZ ;  /* 0xcd9e8d570b0a7825 */ /* 0x000fc800078e00ff */
[----:B------:R-:W-:Y:S01]  /*11f50*/  IMAD.WIDE.U32 R16, R16, -0x326172a9, RZ ;  /* 0xcd9e8d5710107825 */ /* 0x000fe200078e00ff */
[----:B-1----:R-:W-:-:S04]  /*11f60*/  FMNMX.FTZ R235, R9, R0, !PT ;  /* 0x0000000009eb7209 */ /* 0x002fc80007810000 */
[----:B------:R-:W-:Y:S01]  /*11f70*/  LOP3.LUT R17, R34, R10, R17, 0x96, !PT ;  /* 0x0000000a22117212 */ /* 0x000fe200078e9611 */
[----:B------:R-:W-:Y:S01]  /*11f80*/  FMUL.FTZ R0, R234, UR4 ;  /* 0x00000004ea007c20 */ /* 0x000fe20008410000 */
[----:B------:R-:W-:Y:S01]  /*11f90*/  FSEL R9, R248, RZ, P5 ;  /* 0x000000fff8097208 */ /* 0x000fe20002800000 */
[----:B------:R-:W-:Y:S01]  /*11fa0*/  FMUL.FTZ R2, R235, UR4 ;  /* 0x00000004eb027c20 */ /* 0x000fe20008410000 */
[----:B------:R-:W-:Y:S02]  /*11fb0*/  LOP3.LUT R5, R17, 0xff, RZ, 0xc0, !PT ;  /* 0x000000ff11057812 */ /* 0x000fe400078ec0ff */
[----:B------:R-:W-:Y:S02]  /*11fc0*/  FSETP.NEU.FTZ.AND P5, PT, R235, -INF , PT ;  /* 0xff800000eb00780b */ /* 0x000fe40003fbd000 */
[----:B------:R-:W-:Y:S02]  /*11fd0*/  FSEL R0, R0, RZ, P2 ;  /* 0x000000ff00007208 */ /* 0x000fe40001000000 */
[----:B------:R-:W-:-:S02]  /*11fe0*/  ISETP.LE.U32.AND P2, PT, R5, UR12, PT ;  /* 0x0000000c05007c0c */ /* 0x000fc4000bf43070 */
[----:B------:R-:W-:-:S05]  /*11ff0*/  FSEL R2, R2, RZ, P5 ;  /* 0x000000ff02027208 */ /* 0x000fca0002800000 */
        /* <DEDUP_REMOVED lines=8> */
[----:B------:R-:W-:Y:S02]  /*12080*/  LOP3.LUT R2, R17, 0xffff, RZ, 0xc0, !PT ;  /* 0x0000ffff11027812 */ /* 0x000fe400078ec0ff */
[----:B------:R-:W-:-:S02]  /*12090*/  F2FP.BF16.F32.PACK_AB R27, R251, R190 ;  /* 0x000000befb1b723e */ /* 0x000fc400000010ff */
[----:B------:R-:W-:Y:S02]  /*120a0*/  SHF.R.U32.HI R2, RZ, 0x8, R2 ;  /* 0x00000008ff027819 */ /* 0x000fe40000011602 */
[C---:B------:R-:W-:Y:S01]  /*120b0*/  PRMT R26, R27.reuse, 0x7632, R26 ;  /* 0x000076321b1a7816 */ /* 0x040fe2000000001a */
[----:B------:R-:W-:Y:S01]  /*120c0*/  @!P2 HFMA2.BF16_V2 R18, -RZ.H0_H0, RZ.H0_H0, -R27.H0_H0 ;  /* 0x200000ffff12a231 */ /* 0x000fe2000034091b */
[----:B------:R-:W-:Y:S02]  /*120d0*/  LOP3.LUT R2, R2, 0xffff, RZ, 0xc0, !PT ;  /* 0x0000ffff02027812 */ /* 0x000fe400078ec0ff */
[----:B------:R-:W-:Y:S02]  /*120e0*/  PRMT R231, R27, 0x5410, R26 ;  /* 0x000054101be77816 */ /* 0x000fe4000000001a */
[----:B------:R-:W-:Y:S02]  /*120f0*/  @!P2 PRMT R27, R18, 0x5410, RZ ;  /* 0x00005410121ba816 */ /* 0x000fe400000000ff */
[----:B------:R-:W-:-:S02]  /*12100*/  ISETP.LE.U32.AND P2, PT, R2, UR12, PT ;  /* 0x0000000c02007c0c */ /* 0x000fc4000bf43070 */
[----:B------:R-:W-:Y:S02]  /*12110*/  PRMT R2, R17, 0x7632, R2 ;  /* 0x0000763211027816 */ /* 0x000fe40000000002 */
[----:B-----5:R-:W-:Y:S02]  /*12120*/  LOP3.LUT R18, R172, R200, R227, 0x96, !PT ;  /* 0x000000c8ac127212 */ /* 0x020fe400078e96e3 */
[----:B------:R-:W1:Y:S01]  /*12130*/  MUFU.EX2 R172, R30 ;  /* 0x0000001e00ac7308 */ /* 0x000e620000000800 */
[----:B------:R-:W-:Y:S02]  /*12140*/  LOP3.LUT R2, R2, 0xff, RZ, 0xc0, !PT ;  /* 0x000000ff02027812 */ /* 0x000fe400078ec0ff */
[----:B------:R-:W-:-:S04]  /*12150*/  IADD3 R10, PT, PT, R13, 0x4, RZ ;  /* 0x000000040d0a7810 */ /* 0x000fc80007ffe0ff */
[----:B------:R-:W-:Y:S02]  /*12160*/  @!P2 HFMA2.BF16_V2 R29, -RZ.H0_H0, RZ.H0_H0, -R26.H0_H0 ;  /* 0x200000ffff1da231 */ /* 0x000fe4000034091a */
[----:B------:R-:W-:-:S03]  /*12170*/  IMAD R10, R10, -0x326172a9, RZ ;  /* 0xcd9e8d570a0a7824 */ /* 0x000fc600078e02ff */
[----:B------:R-:W-:Y:S02]  /*12180*/  @!P2 PRMT R26, R29, 0x5410, RZ ;  /* 0x000054101d1aa816 */ /* 0x000fe400000000ff */
[----:B------:R-:W-:Y:S01]  /*12190*/  ISETP.LE.U32.AND P2, PT, R2, UR12, PT ;  /* 0x0000000c02007c0c */ /* 0x000fe2000bf43070 */
[----:B------:R-:W-:Y:S01]  /*121a0*/  VIADD R21, R218, 0x1715609d ;  /* 0x1715609dda157836 */ /* 0x000fe20000000000 */
[----:B------:R-:W-:Y:S02]  /*121b0*/  LOP3.LUT R10, R35, R10, R201, 0x96, !PT ;  /* 0x0000000a230a7212 */ /* 0x000fe400078e96c9 */
[----:B-1----:R-:W-:Y:S02]  /*121c0*/  F2FP.BF16.F32.PACK_AB R29, R172, R191 ;  /* 0x000000bfac1d723e */ /* 0x002fe400000010ff */
[----:B------:R-:W-:Y:S01]  /*121d0*/  LOP3.LUT R194, R21, R14, R11, 0x96, !PT ;  /* 0x0000000e15c27212 */ /* 0x000fe200078e960b */
[----:B------:R-:W-:Y:S01]  /*121e0*/  IMAD.WIDE.U32 R10, R10, -0x2daee0ad, RZ ;  /* 0xd2511f530a0a7825 */ /* 0x000fe200078e00ff */
[----:B------:R-:W-:-:S03]  /*121f0*/  PRMT R30, R29, 0x7632, R30 ;  /* 0x000076321d1e7816 */ /* 0x000fc6000000001e */
[--C-:B------:R-:W-:Y:S01]  /*12200*/  FFMA.FTZ R185, R185, UR4, -R0.reuse ;  /* 0x00000004b9b97c23 */ /* 0x100fe20008010800 */
[--C-:B------:R-:W-:Y:S01]  /*12210*/  FFMA.FTZ R183, R183, UR4, -R0.reuse ;  /* 0x00000004b7b77c23 */ /* 0x100fe20008010800 */
[--C-:B------:R-:W-:Y:S01]  /*12220*/  FFMA.FTZ R13, R187, UR4, -R0.reuse ;  /* 0x00000004bb0d7c23 */ /* 0x100fe20008010800 */
[--C-:B------:R-:W-:Y:S01]  /*12230*/  FFMA.FTZ R186, R186, UR4, -R0.reuse ;  /* 0x00000004baba7c23 */ /* 0x100fe20008010800 */
[----:B------:R-:W-:Y:S02]  /*12240*/  @!P2 HFMA2.BF16_V2 R197, -RZ.H0_H0, RZ.H0_H0, -R29.H0_H0 ;  /* 0x200000ffffc5a231 */ /* 0x000fe4000034091d */
[--C-:B------:R-:W-:Y:S01]  /*12250*/  FFMA.FTZ R184, R184, UR4, -R0.reuse ;  /* 0x00000004b8b87c23 */ /* 0x100fe20008010800 */
[--C-:B------:R-:W-:Y:S01]  /*12260*/  FFMA.FTZ R182, R182, UR4, -R0.reuse ;  /* 0x00000004b6b67c23 */ /* 0x100fe20008010800 */
[--C-:B------:R-:W-:Y:S01]  /*12270*/  FFMA.FTZ R201, R179, UR4, -R0.reuse ;  /* 0x00000004b3c97c23 */ /* 0x100fe20008010800 */
[----:B------:R-:W-:Y:S01]  /*12280*/  FFMA.FTZ R174, R178, UR4, -R0 ;  /* 0x00000004b2ae7c23 */ /* 0x000fe20008010800 */
[----:B------:R-:W-:Y:S01]  /*12290*/  SHF.R.U32.HI R0, RZ, 0x18, R17 ;  /* 0x00000018ff007819 */ /* 0x000fe20000011611 */
[----:B------:R-:W-:Y:S01]  /*122a0*/  IMAD.WIDE.U32 R18, R18, -0x2daee0ad, RZ ;  /* 0xd2511f5312127825 */ /* 0x000fe200078e00ff */
[----:B------:R-:W-:-:S02]  /*122b0*/  LOP3.LUT R11, R22, R228, R11, 0x96, !PT ;  /* 0x000000e4160b7212 */ /* 0x000fc400078e960b */
[----:B------:R-:W-:Y:S02]  /*122c0*/  PRMT R229, R29, 0x5410, R30 ;  /* 0x000054101de57816 */ /* 0x000fe4000000001e */
[----:B------:R-:W-:Y:S02]  /*122d0*/  @!P2 PRMT R29, R197, 0x5410, RZ ;  /* 0x00005410c51da816 */ /* 0x000fe400000000ff */
[----:B------:R-:W-:Y:S02]  /*122e0*/  ISETP.LE.U32.AND P2, PT, R0, UR12, PT ;  /* 0x0000000c00007c0c */ /* 0x000fe4000bf43070 */
[----:B------:R-:W-:Y:S01]  /*122f0*/  LOP3.LUT R14, R25, R10, R19, 0x96, !PT ;  /* 0x0000000a190e7212 */ /* 0x000fe200078e9613 */
[----:B------:R-:W-:Y:S01]  /*12300*/  IMAD.WIDE.U32 R10, R11, -0x326172a9, RZ ;  /* 0xcd9e8d570b0a7825 */ /* 0x000fe200078e00ff */
[----:B------:R-:W-:Y:S04]  /*12310*/  MUFU.EX2 R197, R192 ;  /* 0x000000c000c57308 */ /* 0x000fe80000000800 */
[----:B------:R-:W-:Y:S01]  /*12320*/  LOP3.LUT R11, R32, R226, R11, 0x96, !PT ;  /* 0x000000e2200b7212 */ /* 0x000fe200078e960b */
[----:B------:R-:W-:Y:S01]  /*12330*/  IMAD.MOV.U32 R0, RZ, RZ, R16 ;  /* 0x000000ffff007224 */ /* 0x000fe200078e0010 */
[----:B------:R-:W1:Y:S01]  /*12340*/  MUFU.EX2 R226, R193 ;  /* 0x000000c100e27308 */ /* 0x000e620000000800 */
[----:B------:R-:W-:-:S02]  /*12350*/  FADD.FTZ R2, R135, -R9 ;  /* 0x8000000987027221 */ /* 0x000fc40000010000 */
[----:B------:R-:W-:Y:S01]  /*12360*/  @!P2 HFMA2.BF16_V2 R135, -RZ.H0_H0, RZ.H0_H0, -R30.H0_H0 ;  /* 0x200000ffff87a231 */ /* 0x000fe2000034091e */
[----:B------:R-:W-:-:S04]  /*12370*/  LOP3.LUT R0, R0, 0xff, RZ, 0xc0, !PT ;  /* 0x000000ff00007812 */ /* 0x000fc800078ec0ff */
[----:B------:R-:W-:Y:S02]  /*12380*/  @!P2 PRMT R30, R135, 0x5410, RZ ;  /* 0x00005410871ea816 */ /* 0x000fe400000000ff */
[----:B------:R-:W-:Y:S02]  /*12390*/  ISETP.LE.U32.AND P2, PT, R0, UR12, PT ;  /* 0x0000000c00007c0c */ /* 0x000fe4000bf43070 */
[----:B-1----:R-:W-:-:S04]  /*123a0*/  F2FP.BF16.F32.PACK_AB R0, R226, R197 ;  /* 0x000000c5e200723e */ /* 0x002fc800000010ff */
[C---:B------:R-:W-:Y:S02]  /*123b0*/  PRMT R193, R0.reuse, 0x7610, R193 ;  /* 0x0000761000c17816 */ /* 0x040fe400000000c1 */
[----:B------:R-:W-:-:S05]  /*123c0*/  PRMT R192, R0, 0x7632, R192 ;  /* 0x0000763200c07816 */ /* 0x000fca00000000c0 */
[----:B------:R-:W-:Y:S01]  /*123d0*/  @!P2 HFMA2.BF16_V2 R198, -RZ.H0_H0, RZ.H0_H0, -R193.H0_H0 ;  /* 0x200000ffffc6a231 */ /* 0x000fe200003409c1 */
[----:B------:R-:W-:Y:S01]  /*123e0*/  PRMT R0, R16, 0x7771, RZ ;  /* 0x0000777110007816 */ /* 0x000fe200000000ff */
[----:B------:R-:W-:Y:S01]  /*123f0*/  FMUL.FTZ R2, R2, UR4 ;  /* 0x0000000402027c20 */ /* 0x000fe20008410000 */
[----:B------:R-:W-:Y:S02]  /*12400*/  PRMT R228, R193, 0x5410, R192 ;  /* 0x00005410c1e47816 */ /* 0x000fe400000000c0 */
[----:B------:R-:W-:Y:S01]  /*12410*/  @!P2 PRMT R193, R198, 0x5410, RZ ;  /* 0x00005410c6c1a816 */ /* 0x000fe200000000ff */
[----:B------:R1:W-:Y:S01]  /*12420*/  MUFU.EX2 R5, R2 ;  /* 0x0000000200057308 */ /* 0x0003e20000000800 */
[----:B------:R-:W-:Y:S01]  /*12430*/  ISETP.GT.U32.AND P2, PT, R0, UR12, PT ;  /* 0x0000000c00007c0c */ /* 0x000fe2000bf44070 */
[----:B------:R-:W-:Y:S02]  /*12440*/  IMAD.WIDE.U32 R14, R14, -0x326172a9, RZ ;  /* 0xcd9e8d570e0e7825 */ /* 0x000fe400078e00ff */
[----:B------:R-:W-:Y:S02]  /*12450*/  MUFU.EX2 R196, R196 ;  /* 0x000000c400c47308 */ /* 0x000fe40000000800 */
[----:B-1----:R-:W-:-:S04]  /*12460*/  FADD.FTZ R2, R134, -R188 ;  /* 0x800000bc86027221 */ /* 0x002fc80000010000 */
[----:B------:R-:W-:Y:S01]  /*12470*/  FMUL.FTZ R0, R2, UR4 ;  /* 0x0000000402007c20 */ /* 0x000fe20008410000 */
[----:B------:R-:W1:Y:S01]  /*12480*/  MUFU.EX2 R188, R195 ;  /* 0x000000c300bc7308 */ /* 0x000e620000000800 */
[----:B------:R-:W-:Y:S02]  /*12490*/  LOP3.LUT R32, R31, R10, R15, 0x96, !PT ;  /* 0x0000000a1f207212 */ /* 0x000fe400078e960f */
[----:B------:R-:W-:Y:S02]  /*124a0*/  @P2 HFMA2.BF16_V2 R134, -RZ.H0_H0, RZ.H0_H0, -R192.H0_H0 ;  /* 0x200000ffff862231 */ /* 0x000fe400003409c0 */
[----:B------:R-:W-:Y:S01]  /*124b0*/  IMAD.WIDE.U32 R10, R11, -0x2daee0ad, RZ ;  /* 0xd2511f530b0a7825 */ /* 0x000fe200078e00ff */
[----:B------:R-:W2:Y:S01]  /*124c0*/  MUFU.EX2 R0, R0 ;  /* 0x0000000000007308 */ /* 0x000ea20000000800 */
[----:B------:R-:W-:Y:S02]  /*124d0*/  PRMT R2, R16, 0x7772, RZ ;  /* 0x0000777210027816 */ /* 0x000fe400000000ff */
[----:B------:R-:W-:-:S02]  /*124e0*/  @P2 PRMT R192, R134, 0x5410, RZ ;  /* 0x0000541086c02816 */ /* 0x000fc400000000ff */
[----:B------:R-:W-:Y:S01]  /*124f0*/  LOP3.LUT R11, R33, R18, R11, 0x96, !PT ;  /* 0x00000012210b7212 */ /* 0x000fe200078e960b */
[----:B------:R-:W-:Y:S01]  /*12500*/  IMAD.WIDE.U32 R32, R32, -0x2daee0ad, RZ ;  /* 0xd2511f5320207825 */ /* 0x000fe200078e00ff */
[----:B------:R-:W-:Y:S02]  /*12510*/  ISETP.GT.U32.AND P2, PT, R2, UR12, PT ;  /* 0x0000000c02007c0c */ /* 0x000fe4000bf44070 */
[----:B-1----:R-:W-:Y:S02]  /*12520*/  F2FP.BF16.F32.PACK_AB R2, R188, R196 ;  /* 0x000000c4bc02723e */ /* 0x002fe400000010ff */
[----:B------:R-:W-:Y:S01]  /*12530*/  LOP3.LUT R18, R28, R10, R33, 0x96, !PT ;  /* 0x0000000a1c127212 */ /* 0x000fe200078e9621 */
[--C-:B--2---:R-:W-:Y:S01]  /*12540*/  FFMA.FTZ R28, R225, R0, R191.reuse ;  /* 0x00000000e11c7223 */ /* 0x104fe200000100bf */
[C---:B------:R-:W-:Y:S01]  /*12550*/  PRMT R191, R2.reuse, 0x7610, R191 ;  /* 0x0000761002bf7816 */ /* 0x040fe200000000bf */
[--C-:B------:R-:W-:Y:S01]  /*12560*/  FFMA.FTZ R35, R249, R5, R190.reuse ;  /* 0x00000005f9237223 */ /* 0x100fe200000100be */
[----:B------:R-:W-:-:S05]  /*12570*/  PRMT R190, R2, 0x7632, R190 ;  /* 0x0000763202be7816 */ /* 0x000fca00000000be */
[----:B------:R-:W-:Y:S01]  /*12580*/  @P2 HFMA2.BF16_V2 R199, -RZ.H0_H0, RZ.H0_H0, -R191.H0_H0 ;  /* 0x200000ffffc72231 */ /* 0x000fe200003409bf */
[----:B------:R-:W-:Y:S01]  /*12590*/  PRMT R2, R16, 0x7773, RZ ;  /* 0x0000777310027816 */ /* 0x000fe200000000ff */
[----:B------:R-:W-:Y:S01]  /*125a0*/  FADD.FTZ R9, R132, -R189 ;  /* 0x800000bd84097221 */ /* 0x000fe20000010000 */
[----:B------:R-:W-:Y:S02]  /*125b0*/  PRMT R200, R191, 0x5410, R190 ;  /* 0x00005410bfc87816 */ /* 0x000fe400000000be */
[----:B------:R-:W-:Y:S01]  /*125c0*/  @P2 PRMT R191, R199, 0x5410, RZ ;  /* 0x00005410c7bf2816 */ /* 0x000fe200000000ff */
[----:B------:R-:W-:Y:S01]  /*125d0*/  IMAD.WIDE.U32 R10, R11, -0x326172a9, RZ ;  /* 0xcd9e8d570b0a7825 */ /* 0x000fe200078e00ff */
[----:B------:R-:W-:-:S03]  /*125e0*/  ISETP.GT.U32.AND P2, PT, R2, UR12, PT ;  /* 0x0000000c02007c0c */ /* 0x000fc6000bf44070 */
[----:B------:R-:W-:Y:S01]  /*125f0*/  FMUL.FTZ R2, R9, UR4 ;  /* 0x0000000409027c20 */ /* 0x000fe20008410000 */
[----:B------:R-:W-:Y:S02]  /*12600*/  LOP3.LUT R21, R21, R14, R11, 0x96, !PT ;  /* 0x0000000e15157212 */ /* 0x000fe400078e960b */
[----:B------:R-:W-:Y:S04]  /*12610*/  MUFU.EX2 R11, R185 ;  /* 0x000000b9000b7308 */ /* 0x000fe80000000800 */
[----:B------:R-:W1:Y:S04]  /*12620*/  MUFU.EX2 R2, R2 ;  /* 0x0000000200027308 */ /* 0x000e680000000800 */
[----:B------:R-:W2:Y:S01]  /*12630*/  MUFU.EX2 R9, R183 ;  /* 0x000000b700097308 */ /* 0x000ea20000000800 */
[----:B------:R-:W-:-:S04]  /*12640*/  IMAD.WIDE.U32 R14, R194, -0x2daee0ad, RZ ;  /* 0xd2511f53c20e7825 */ /* 0x000fc800078e00ff */
[----:B------:R-:W-:Y:S02]  /*12650*/  VIADD R22, R219, 0x646e171e ;  /* 0x646e171edb167836 */ /* 0x000fe40000000000 */
[----:B------:R-:W-:-:S04]  /*12660*/  IMAD.WIDE.U32 R18, R18, -0x326172a9, RZ ;  /* 0xcd9e8d5712127825 */ /* 0x000fc800078e00ff */
[----:B-1----:R-:W-:Y:S01]  /*12670*/  FFMA.FTZ R233, R233, R2, R11 ;  /* 0x00000002e9e97223 */ /* 0x002fe2000001000b */
[----:B------:R-:W-:Y:S02]  /*12680*/  LOP3.LUT R25, R22, R20, R15, 0x96, !PT ;  /* 0x0000001416197212 */ /* 0x000fe400078e960f */
[----:B------:R-:W-:Y:S01]  /*12690*/  LOP3.LUT R19, R34, R10, R19, 0x96, !PT ;  /* 0x0000000a22137212 */ /* 0x000fe200078e9613 */
[C---:B--2---:R-:W-:Y:S01]  /*126a0*/  FADD.FTZ R15, R9.reuse, R233 ;  /* 0x000000e9090f7221 */ /* 0x044fe20000010000 */
[----:B------:R-:W-:Y:S02]  /*126b0*/  F2FP.BF16.F32.PACK_AB R34, R9, R11 ;  /* 0x0000000b0922723e */ /* 0x000fe400000010ff */
[----:B------:R-:W-:Y:S01]  /*126c0*/  LOP3.LUT R9, R25, 0xffff, RZ, 0xc0, !PT ;  /* 0x0000ffff19097812 */ /* 0x000fe200078ec0ff */
[----:B------:R-:W1:Y:S03]  /*126d0*/  MUFU.EX2 R13, R13 ;  /* 0x0000000d000d7308 */ /* 0x000e660000000800 */
[----:B------:R-:W-:Y:S01]  /*126e0*/  SHF.R.U32.HI R9, RZ, 0x8, R9 ;  /* 0x00000008ff097819 */ /* 0x000fe20000011609 */
[----:B------:R-:W2:Y:S01]  /*126f0*/  MUFU.EX2 R11, R186 ;  /* 0x000000ba000b7308 */ /* 0x000ea20000000800 */
[----:B------:R-:W-:-:S02]  /*12700*/  @P2 HFMA2.BF16_V2 R132, -RZ.H0_H0, RZ.H0_H0, -R190.H0_H0 ;  /* 0x200000ffff842231 */ /* 0x000fc400003409be */
[----:B------:R-:W-:Y:S01]  /*12710*/  LOP3.LUT R9, R9, 0xffff, RZ, 0xc0, !PT ;  /* 0x0000ffff09097812 */ /* 0x000fe200078ec0ff */
[----:B------:R-:W3:Y:S02]  /*12720*/  MUFU.EX2 R10, R184 ;  /* 0x000000b8000a7308 */ /* 0x000ee40000000800 */
[----:B------:R-:W-:Y:S02]  /*12730*/  @P2 PRMT R190, R132, 0x5410, RZ ;  /* 0x0000541084be2816 */ /* 0x000fe400000000ff */
[----:B------:R-:W-:Y:S02]  /*12740*/  ISETP.LE.U32.AND P2, PT, R9, UR12, PT ;  /* 0x0000000c09007c0c */ /* 0x000fe4000bf43070 */
[----:B------:R-:W4:Y:S01]  /*12750*/  MUFU.EX2 R9, R182 ;  /* 0x000000b600097308 */ /* 0x000f220000000800 */
[----:B-1----:R-:W-:-:S04]  /*12760*/  FADD.FTZ R15, R13, R15 ;  /* 0x0000000f0d0f7221 */ /* 0x002fc80000010000 */
[----:B--2---:R-:W-:Y:S01]  /*12770*/  FADD.FTZ R15, R11, R15 ;  /* 0x0000000f0b0f7221 */ /* 0x004fe20000010000 */
[----:B------:R-:W-:Y:S03]  /*12780*/  MUFU.EX2 R182, R203 ;  /* 0x000000cb00b67308 */ /* 0x000fe60000000800 */
[----:B---3--:R-:W-:Y:S01]  /*12790*/  FADD.FTZ R15, R10, R15 ;  /* 0x0000000f0a0f7221 */ /* 0x008fe20000010000 */
[----:B------:R-:W1:Y:S03]  /*127a0*/  MUFU.EX2 R183, R202 ;  /* 0x000000ca00b77308 */ /* 0x000e660000000800 */
[C---:B----4-:R-:W-:Y:S01]  /*127b0*/  FADD.FTZ R227, R9.reuse, R15 ;  /* 0x0000000f09e37221 */ /* 0x050fe20000010000 */
[----:B------:R-:W-:Y:S02]  /*127c0*/  F2FP.BF16.F32.PACK_AB R194, R9, R10 ;  /* 0x0000000a09c2723e */ /* 0x000fe400000010ff */
[----:B------:R-:W-:-:S02]  /*127d0*/  LOP3.LUT R9, R25, 0xff, RZ, 0xc0, !PT ;  /* 0x000000ff19097812 */ /* 0x000fc400078ec0ff */
[----:B------:R-:W-:Y:S02]  /*127e0*/  FSEL R20, R235, RZ, P5 ;  /* 0x000000ffeb147208 */ /* 0x000fe40002800000 */
[----:B------:R-:W-:Y:S02]  /*127f0*/  ISETP.LE.U32.AND P5, PT, R9, UR12, PT ;  /* 0x0000000c09007c0c */ /* 0x000fe4000bfa3070 */
[----:B-1----:R-:W-:Y:S01]  /*12800*/  F2FP.BF16.F32.PACK_AB R9, R183, R182 ;  /* 0x000000b6b709723e */ /* 0x002fe200000010ff */
[-C--:B------:R-:W-:Y:S01]  /*12810*/  FMUL.FTZ R152, R152, R5.reuse ;  /* 0x0000000598987220 */ /* 0x080fe20000410000 */
[-C--:B------:R-:W-:Y:S02]  /*12820*/  FMUL.FTZ R153, R153, R5.reuse ;  /* 0x0000000599997220 */ /* 0x080fe40000410000 */
[----:B------:R-:W-:Y:S01]  /*12830*/  PRMT R187, R9, 0x7610, R187 ;  /* 0x0000761009bb7816 */ /* 0x000fe200000000bb */
        /* <DEDUP_REMOVED lines=30> */
[----:B------:R-:W-:Y:S01]  /*12a20*/  MUFU.EX2 R208, R208 ;  /* 0x000000d000d07308 */ /* 0x000fe20000000800 */
[----:B------:R-:W-:Y:S01]  /*12a30*/  PRMT R5, R25, 0x7632, R5 ;  /* 0x0000763219057816 */ /* 0x000fe20000000005 */
[----:B------:R-:W-:-:S02]  /*12a40*/  @!P5 HFMA2.BF16_V2 R53, -RZ.H0_H0, RZ.H0_H0, -R187.H0_H0 ;  /* 0x200000ffff35d231 */ /* 0x000fc400003409bb */
[----:B------:R-:W1:Y:S01]  /*12a50*/  MUFU.EX2 R116, R206 ;  /* 0x000000ce00747308 */ /* 0x000e620000000800 */
[----:B------:R-:W-:Y:S02]  /*12a60*/  PRMT R186, R9, 0x7632, R186 ;  /* 0x0000763209ba7816 */ /* 0x000fe400000000ba */
[----:B------:R-:W-:Y:S02]  /*12a70*/  LOP3.LUT R5, R5, 0xff, RZ, 0xc0, !PT ;  /* 0x000000ff05057812 */ /* 0x000fe400078ec0ff */
[----:B------:R-:W-:Y:S01]  /*12a80*/  PRMT R68, R187, 0x5410, R186 ;  /* 0x00005410bb447816 */ /* 0x000fe200000000ba */
[----:B------:R-:W-:Y:S01]  /*12a90*/  @!P2 HFMA2.BF16_V2 R52, -RZ.H0_H0, RZ.H0_H0, -R186.H0_H0 ;  /* 0x200000ffff34a231 */ /* 0x000fe200003409ba */
[----:B------:R-:W-:Y:S01]  /*12aa0*/  @!P5 PRMT R187, R53, 0x5410, RZ ;  /* 0x0000541035bbd816 */ /* 0x000fe200000000ff */
[----:B------:R-:W-:Y:S01]  /*12ab0*/  FADD.FTZ R9, R133, -R20 ;  /* 0x8000001485097221 */ /* 0x000fe20000010000 */
[----:B------:R-:W-:Y:S01]  /*12ac0*/  ISETP.LE.U32.AND P5, PT, R5, UR12, PT ;  /* 0x0000000c05007c0c */ /* 0x000fe2000bfa3070 */
[----:B------:R-:W-:Y:S01]  /*12ad0*/  IMAD.MOV.U32 R117, RZ, RZ, R227 ;  /* 0x000000ffff757224 */ /* 0x000fe200078e00e3 */
[----:B------:R-:W-:Y:S01]  /*12ae0*/  SHF.R.U32.HI R5, RZ, 0x18, R25 ;  /* 0x00000018ff057819 */ /* 0x000fe20000011619 */
        /* <DEDUP_REMOVED lines=33> */
[----:B------:R-:W-:Y:S01]  /*12d00*/  @!P2 PRMT R186, R52, 0x5410, RZ ;  /* 0x0000541034baa816 */ /* 0x000fe200000000ff */
[----:B------:R-:W-:Y:S01]  /*12d10*/  FMUL.FTZ R0, R9, UR4 ;  /* 0x0000000409007c20 */ /* 0x000fe20008410000 */
[----:B------:R-:W-:-:S02]  /*12d20*/  ISETP.LE.U32.AND P2, PT, R5, UR12, PT ;  /* 0x0000000c05007c0c */ /* 0x000fc4000bf43070 */
[----:B-1----:R-:W-:-:S03]  /*12d30*/  F2FP.BF16.F32.PACK_AB R5, R116, R208 ;  /* 0x000000d07405723e */ /* 0x002fc600000010ff */
[----:B------:R-:W1:Y:S01]  /*12d40*/  MUFU.EX2 R0, R0 ;  /* 0x0000000000007308 */ /* 0x000e620000000800 */
[C---:B------:R-:W-:Y:S02]  /*12d50*/  PRMT R181, R5.reuse, 0x7610, R181 ;  /* 0x0000761005b57816 */ /* 0x040fe400000000b5 */
[----:B------:R-:W-:Y:S01]  /*12d60*/  PRMT R179, R5, 0x7632, R179 ;  /* 0x0000763205b37816 */ /* 0x000fe200000000b3 */
[----:B------:R2:W-:Y:S01]  /*12d70*/  MUFU.EX2 R67, R210 ;  /* 0x000000d200437308 */ /* 0x0005e20000000800 */
[----:B------:R-:W-:-:S03]  /*12d80*/  IMAD.MOV.U32 R9, RZ, RZ, R14 ;  /* 0x000000ffff097224 */ /* 0x000fc600078e000e */
[----:B------:R-:W3:Y:S04]  /*12d90*/  MUFU.EX2 R5, R177 ;  /* 0x000000b100057308 */ /* 0x000ee80000000800 */
[----:B------:R-:W4:Y:S01]  /*12da0*/  MUFU.EX2 R184, R209 ;  /* 0x000000d100b87308 */ /* 0x000f220000000800 */
[----:B------:R-:W-:Y:S01]  /*12db0*/  @!P5 HFMA2.BF16_V2 R49, -RZ.H0_H0, RZ.H0_H0, -R181.H0_H0 ;  /* 0x200000ffff31d231 */ /* 0x000fe200003409b5 */
[----:B------:R-:W-:Y:S01]  /*12dc0*/  LOP3.LUT R9, R9, 0xff, RZ, 0xc0, !PT ;  /* 0x000000ff09097812 */ /* 0x000fe200078ec0ff */
[----:B------:R-:W-:Y:S01]  /*12dd0*/  @!P2 HFMA2.BF16_V2 R48, -RZ.H0_H0, RZ.H0_H0, -R179.H0_H0 ;  /* 0x200000ffff30a231 */ /* 0x000fe200003409b3 */
[----:B------:R-:W-:Y:S01]  /*12de0*/  PRMT R118, R181, 0x5410, R179 ;  /* 0x00005410b5767816 */ /* 0x000fe200000000b3 */
[----:B------:R-:W-:Y:S01]  /*12df0*/  IMAD.MOV.U32 R119, RZ, RZ, R68 ;  /* 0x000000ffff777224 */ /* 0x000fe200078e0044 */
[----:B------:R-:W-:Y:S01]  /*12e00*/  @!P5 PRMT R181, R49, 0x5410, RZ ;  /* 0x0000541031b5d816 */ /* 0x000fe200000000ff */
[-C--:B-1----:R-:W-:Y:S01]  /*12e10*/  FMUL.FTZ R68, R60, R0.reuse ;  /* 0x000000003c447220 */ /* 0x082fe20000410000 */
[----:B------:R-:W-:Y:S01]  /*12e20*/  ISETP.LE.U32.AND P5, PT, R9, UR12, PT ;  /* 0x0000000c09007c0c */ /* 0x000fe2000bfa3070 */
[----:B--2---:R-:W-:Y:S01]  /*12e30*/  IMAD.MOV.U32 R210, RZ, RZ, R31 ;  /* 0x000000ffffd27224 */ /* 0x004fe200078e001f */
[----:B------:R-:W-:Y:S01]  /*12e40*/  PRMT R9, R14, 0x7771, RZ ;  /* 0x000077710e097816 */ /* 0x000fe200000000ff */
[----:B------:R-:W-:Y:S01]  /*12e50*/  IMAD.MOV.U32 R60, RZ, RZ, R100 ;  /* 0x000000ffff3c7224 */ /* 0x000fe200078e0064 */
[----:B------:R-:W-:Y:S01]  /*12e60*/  @!P2 PRMT R179, R48, 0x5410, RZ ;  /* 0x0000541030b3a816 */ /* 0x000fe200000000ff */
[-C--:B---3--:R-:W-:Y:S01]  /*12e70*/  FFMA.FTZ R31, R230, R0.reuse, R5 ;  /* 0x00000000e61f7223 */ /* 0x088fe20000010005 */
        /* <DEDUP_REMOVED lines=31> */
[----:B----4-:R-:W-:-:S02]  /*13070*/  F2FP.BF16.F32.PACK_AB R0, R184, R67 ;  /* 0x00000043b800723e */ /* 0x010fc400000010ff */
[----:B------:R-:W-:Y:S02]  /*13080*/  ISETP.GT.U32.AND P2, PT, R9, UR12, PT ;  /* 0x0000000c09007c0c */ /* 0x000fe4000bf44070 */
[----:B------:R-:W-:Y:S01]  /*13090*/  PRMT R178, R0, 0x7610, R178 ;  /* 0x0000761000b27816 */ /* 0x000fe200000000b2 */
[----:B------:R-:W-:Y:S01]  /*130a0*/  FMUL.FTZ R70, R62, R2 ;  /* 0x000000023e467220 */ /* 0x000fe20000410000 */
[----:B------:R-:W-:Y:S01]  /*130b0*/  PRMT R177, R0, 0x7632, R177 ;  /* 0x0000763200b17816 */ /* 0x000fe200000000b1 */
[----:B------:R-:W-:Y:S01]  /*130c0*/  IMAD.MOV.U32 R62, RZ, RZ, R33 ;  /* 0x000000ffff3e7224 */ /* 0x000fe200078e0021 */
[----:B------:R-:W-:Y:S01]  /*130d0*/  MUFU.EX2 R230, R215 ;  /* 0x000000d700e67308 */ /* 0x000fe20000000800 */
[----:B------:R-:W-:Y:S01]  /*130e0*/  @!P5 HFMA2.BF16_V2 R37, -RZ.H0_H0, RZ.H0_H0, -R178.H0_H0 ;  /* 0x200000ffff25d231 */ /* 0x000fe200003409b2 */
[----:B------:R-:W-:Y:S02]  /*130f0*/  PRMT R0, R14, 0x7772, RZ ;  /* 0x000077720e007816 */ /* 0x000fe400000000ff */
[----:B------:R-:W1:Y:S01]  /*13100*/  MUFU.EX2 R33, R216 ;  /* 0x000000d800217308 */ /* 0x000e620000000800 */
[----:B------:R-:W-:-:S02]  /*13110*/  PRMT R66, R178, 0x5410, R177 ;  /* 0x00005410b2427816 */ /* 0x000fc400000000b1 */
[----:B------:R-:W-:Y:S01]  /*13120*/  @P2 HFMA2.BF16_V2 R36, -RZ.H0_H0, RZ.H0_H0, -R177.H0_H0 ;  /* 0x200000ffff242231 */ /* 0x000fe200003409b1 */
[----:B------:R-:W-:Y:S02]  /*13130*/  @!P5 PRMT R178, R37, 0x5410, RZ ;  /* 0x0000541025b2d816 */ /* 0x000fe400000000ff */
[----:B------:R-:W-:Y:S02]  /*13140*/  ISETP.GT.U32.AND P5, PT, R0, UR12, PT ;  /* 0x0000000c00007c0c */ /* 0x000fe4000bfa4070 */
[----:B------:R-:W-:Y:S02]  /*13150*/  PRMT R0, R14, 0x7773, RZ ;  /* 0x000077730e007816 */ /* 0x000fe400000000ff */
[----:B------:R-:W-:Y:S02]  /*13160*/  @P2 PRMT R177, R36, 0x5410, RZ ;  /* 0x0000541024b12816 */ /* 0x000fe400000000ff */
[----:B------:R-:W-:Y:S01]  /*13170*/  ISETP.GT.U32.AND P2, PT, R0, UR12, PT ;  /* 0x0000000c00007c0c */ /* 0x000fe2000bf44070 */
        /* <DEDUP_REMOVED lines=32> */
[----:B-1----:R-:W-:-:S04]  /*13380*/  F2FP.BF16.F32.PACK_AB R2, R230, R33 ;  /* 0x00000021e602723e */ /* 0x002fc800000010ff */
[C---:B------:R-:W-:Y:S02]  /*13390*/  PRMT R173, R2.reuse, 0x7632, R173 ;  /* 0x0000763202ad7816 */ /* 0x040fe400000000ad */
[----:B------:R-:W-:Y:S02]  /*133a0*/  LOP3.LUT R0, R19, 0xffff, RZ, 0xc0, !PT ;  /* 0x0000ffff13007812 */ /* 0x000fe400078ec0ff */
[----:B------:R-:W-:Y:S01]  /*133b0*/  PRMT R176, R2, 0x7610, R176 ;  /* 0x0000761002b07816 */ /* 0x000fe200000000b0 */
[----:B------:R-:W-:Y:S01]  /*133c0*/  @P2 HFMA2.BF16_V2 R3, -RZ.H0_H0, RZ.H0_H0, -R173.H0_H0 ;  /* 0x200000ffff032231 */ /* 0x000fe200003409ad */
[----:B------:R-:W-:Y:S02]  /*133d0*/  MOV R124, R65 ;  /* 0x00000041007c7202 */ /* 0x000fe40000000f00 */
[----:B------:R-:W-:Y:S01]  /*133e0*/  SHF.R.U32.HI R0, RZ, 0x8, R0 ;  /* 0x00000008ff007819 */ /* 0x000fe20000011600 */
[----:B------:R-:W-:Y:S01]  /*133f0*/  @P5 HFMA2.BF16_V2 R4, -RZ.H0_H0, RZ.H0_H0, -R176.H0_H0 ;  /* 0x200000ffff045231 */ /* 0x000fe200003409b0 */
[----:B------:R-:W-:-:S02]  /*13400*/  PRMT R65, R176, 0x5410, R173 ;  /* 0x00005410b0417816 */ /* 0x000fc400000000ad */
[----:B------:R-:W-:Y:S02]  /*13410*/  @P2 PRMT R173, R3, 0x5410, RZ ;  /* 0x0000541003ad2816 */ /* 0x000fe400000000ff */
[----:B------:R-:W1:Y:S01]  /*13420*/  MUFU.EX2 R3, R175 ;  /* 0x000000af00037308 */ /* 0x000e620000000800 */
[----:B------:R-:W-:Y:S02]  /*13430*/  LOP3.LUT R0, R0, 0xffff, RZ, 0xc0, !PT ;  /* 0x0000ffff00007812 */ /* 0x000fe400078ec0ff */
[----:B------:R-:W-:Y:S02]  /*13440*/  @P5 PRMT R176, R4, 0x5410, RZ ;  /* 0x0000541004b05816 */ /* 0x000fe400000000ff */
[----:B------:R-:W-:Y:S02]  /*13450*/  ISETP.LE.U32.AND P5, PT, R0, UR12, PT ;  /* 0x0000000c00007c0c */ /* 0x000fe4000bfa3070 */
[----:B------:R-:W-:-:S04]  /*13460*/  LOP3.LUT R0, R19, 0xff, RZ, 0xc0, !PT ;  /* 0x000000ff13007812 */ /* 0x000fc800078ec0ff */
[----:B------:R-:W-:Y:S02]  /*13470*/  ISETP.LE.U32.AND P2, PT, R0, UR12, PT ;  /* 0x0000000c00007c0c */ /* 0x000fe4000bf43070 */
[----:B-1----:R-:W-:Y:S02]  /*13480*/  F2FP.BF16.F32.PACK_AB R0, R3, R5 ;  /* 0x000000050300723e */ /* 0x002fe400000010ff */
[----:B------:R-:W-:Y:S02]  /*13490*/  F2FP.BF16.F32.PACK_AB R132, R11, R13 ;  /* 0x0000000d0b84723e */ /* 0x000fe400000010ff */
[C---:B------:R-:W-:Y:S02]  /*134a0*/  PRMT R11, R0.reuse, 0x7610, R11 ;  /* 0x00007610000b7816 */ /* 0x040fe4000000000b */
[----:B------:R-:W-:Y:S02]  /*134b0*/  PRMT R9, R0, 0x7632, R9 ;  /* 0x0000763200097816 */ /* 0x000fe40000000009 */
[----:B------:R-:W-:-:S03]  /*134c0*/  PRMT R0, R19, 0x7632, R0 ;  /* 0x0000763213007816 */ /* 0x000fc60000000000 */
[----:B------:R-:W-:Y:S01]  /*134d0*/  @!P2 HFMA2.BF16_V2 R7, -RZ.H0_H0, RZ.H0_H0, -R11.H0_H0 ;  /* 0x200000ffff07a231 */ /* 0x000fe2000034090b */
[----:B------:R-:W-:Y:S02]  /*134e0*/  LOP3.LUT R0, R0, 0xff, RZ, 0xc0, !PT ;  /* 0x000000ff00007812 */ /* 0x000fe400078ec0ff */
[----:B------:R-:W-:Y:S02]  /*134f0*/  PRMT R37, R11, 0x5410, R9 ;  /* 0x000054100b257816 */ /* 0x000fe40000000009 */
[----:B------:R-:W-:Y:S02]  /*13500*/  @!P2 PRMT R11, R7, 0x5410, RZ ;  /* 0x00005410070ba816 */ /* 0x000fe400000000ff */
[----:B------:R-:W-:Y:S01]  /*13510*/  ISETP.LE.U32.AND P2, PT, R0, UR12, PT ;  /* 0x0000000c00007c0c */ /* 0x000fe2000bf43070 */
[----:B------:R-:W-:-:S04]  /*13520*/  IMAD.WIDE.U32 R20, R21, -0x2daee0ad, RZ ;  /* 0xd2511f5315147825 */ /* 0x000fc800078e00ff */
[----:B------:R-:W-:Y:S01]  /*13530*/  @!P5 HFMA2.BF16_V2 R6, -RZ.H0_H0, RZ.H0_H0, -R9.H0_H0 ;  /* 0x200000ffff06d231 */ /* 0x000fe20000340909 */
[----:B------:R-:W-:Y:S02]  /*13540*/  SHF.R.U32.HI R0, RZ, 0x18, R19 ;  /* 0x00000018ff007819 */ /* 0x000fe40000011613 */
[----:B------:R-:W-:Y:S02]  /*13550*/  PRMT R10, R34, 0x7610, R10 ;  /* 0x00007610220a7816 */ /* 0x000fe4000000000a */
[----:B------:R-:W-:Y:S02]  /*13560*/  LOP3.LUT R22, R22, R32, R21, 0x96, !PT ;  /* 0x0000002016167212 */ /* 0x000fe400078e9615 */
[----:B------:R-:W-:Y:S02]  /*13570*/  @!P5 PRMT R9, R6, 0x5410, RZ ;  /* 0x000054100609d816 */ /* 0x000fe400000000ff */
[----:B------:R-:W-:Y:S01]  /*13580*/  PRMT R215, R194, 0x7610, R215 ;  /* 0x00007610c2d77816 */ /* 0x000fe200000000d7 */
[----:B------:R-:W-:Y:S01]  /*13590*/  MUFU.EX2 R216, R220 ;  /* 0x000000dc00d87308 */ /* 0x000fe20000000800 */
[----:B------:R-:W-:Y:S01]  /*135a0*/  ISETP.LE.U32.AND P5, PT, R0, UR12, PT ;  /* 0x0000000c00007c0c */ /* 0x000fe2000bfa3070 */
[----:B------:R-:W-:Y:S01]  /*135b0*/  @!P2 HFMA2.BF16_V2 R8, -RZ.H0_H0, RZ.H0_H0, -R10.H0_H0 ;  /* 0x200000ffff08a231 */ /* 0x000fe2000034090a */
[----:B------:R-:W-:Y:S01]  /*135c0*/  PRMT R0, R22, 0x7632, R0 ;  /* 0x0000763216007816 */ /* 0x000fe20000000000 */
[----:B------:R-:W1:Y:S01]  /*135d0*/  MUFU.EX2 R217, R217 ;  /* 0x000000d900d97308 */ /* 0x000e620000000800 */
[----:B------:R-:W-:-:S03]  /*135e0*/  PRMT R13, R34, 0x7632, R13 ;  /* 0x00007632220d7816 */ /* 0x000fc6000000000d */
[----:B------:R-:W-:Y:S01]  /*135f0*/  MUFU.EX2 R2, R211 ;  /* 0x000000d300027308 */ /* 0x000fe20000000800 */
[----:B------:R-:W-:Y:S01]  /*13600*/  LOP3.LUT R0, R0, 0xff, RZ, 0xc0, !PT ;  /* 0x000000ff00007812 */ /* 0x000fe200078ec0ff */
[----:B------:R-:W-:Y:S01]  /*13610*/  FADD.FTZ R3, R3, R31 ;  /* 0x0000001f03037221 */ /* 0x000fe20000010000 */
[----:B------:R-:W-:Y:S01]  /*13620*/  PRMT R36, R10, 0x5410, R13 ;  /* 0x000054100a247816 */ /* 0x000fe2000000000d */
[----:B------:R-:W-:Y:S01]  /*13630*/  FADD.FTZ R28, R172, R28 ;  /* 0x0000001cac1c7221 */ /* 0x000fe20000010000 */
[----:B------:R-:W-:Y:S01]  /*13640*/  @!P2 PRMT R10, R8, 0x5410, RZ ;  /* 0x00005410080aa816 */ /* 0x000fe200000000ff */
[----:B------:R-:W2:Y:S01]  /*13650*/  LDC R32, c[0x0][0x448] ;  /* 0x00011200ff207b82 */ /* 0x000ea20000000800 */
[----:B------:R-:W-:-:S13]  /*13660*/  ISETP.LE.U32.AND P2, PT, R0, UR12, PT ;  /* 0x0000000c00007c0c */ /* 0x000fda000bf43070 */
[----:B------:R-:W-:-:S05]  /*13670*/  @!P2 HFMA2.BF16_V2 R23, -RZ.H0_H0, RZ.H0_H0, -R194.H0_H0 ;  /* 0x200000ffff17a231 */ /* 0x000fca00003409c2 */
[----:B------:R-:W-:Y:S02]  /*13680*/  @!P2 PRMT R215, R23, 0x5410, RZ ;  /* 0x0000541017d7a816 */ /* 0x000fe400000000ff */
[----:B------:R-:W3:Y:S01]  /*13690*/  LDL.LU R23, [R1+0xa0] ;  /* 0x0000a00001177983 */ /* 0x000ee20000300800 */
[----:B------:R-:W-:Y:S01]  /*136a0*/  @!P5 HFMA2.BF16_V2 R12, -RZ.H0_H0, RZ.H0_H0, -R13.H0_H0 ;  /* 0x200000ffff0cd231 */ /* 0x000fe2000034090d */
[----:B------:R-:W-:-:S04]  /*136b0*/  SHF.R.U32.HI R0, RZ, 0x18, R22 ;  /* 0x00000018ff007819 */ /* 0x000fc80000011616 */
[----:B------:R-:W-:Y:S02]  /*136c0*/  @!P5 PRMT R13, R12, 0x5410, RZ ;  /* 0x000054100c0dd816 */ /* 0x000fe400000000ff */
[----:B------:R-:W-:Y:S01]  /*136d0*/  ISETP.LE.U32.AND P5, PT, R0, UR12, PT ;  /* 0x0000000c00007c0c */ /* 0x000fe2000bfa3070 */
[----:B------:R-:W-:Y:S01]  /*136e0*/  IMAD.MOV.U32 R0, RZ, RZ, R20 ;  /* 0x000000ffff007224 */ /* 0x000fe200078e0014 */
[----:B------:R-:W4:Y:S04]  /*136f0*/  MUFU.EX2 R6, R221 ;  /* 0x000000dd00067308 */ /* 0x000f280000000800 */
[----:B------:R-:W-:-:S04]  /*13700*/  LOP3.LUT R0, R0, 0xff, RZ, 0xc0, !PT ;  /* 0x000000ff00007812 */ /* 0x000fc800078ec0ff */
[----:B------:R-:W-:Y:S01]  /*13710*/  ISETP.LE.U32.AND P2, PT, R0, UR12, PT ;  /* 0x0000000c00007c0c */ /* 0x000fe2000bf43070 */
[----:B------:R-:W-:Y:S02]  /*13720*/  IMAD.MOV.U32 R0, RZ, RZ, R18 ;  /* 0x000000ffff007224 */ /* 0x000fe400078e0012 */
[----:B------:R-:W-:Y:S01]  /*13730*/  @!P5 HFMA2.BF16_V2 R24, -RZ.H0_H0, RZ.H0_H0, -R194.H1_H1 ;  /* 0x200000ffff18d231 */ /* 0x000fe200003609c2 */
[----:B------:R-:W-:Y:S02]  /*13740*/  PRMT R206, R194, 0x7632, R206 ;  /* 0x00007632c2ce7816 */ /* 0x000fe400000000ce */
[----:B------:R-:W-:Y:S02]  /*13750*/  LOP3.LUT R0, R0, 0xff, RZ, 0xc0, !PT ;  /* 0x000000ff00007812 */ /* 0x000fe400078ec0ff */
[----:B------:R-:W-:Y:S02]  /*13760*/  @!P5 PRMT R206, R24, 0x5410, RZ ;  /* 0x0000541018ced816 */ /* 0x000fe400000000ff */
[----:B-1----:R-:W-:-:S02]  /*13770*/  F2FP.BF16.F32.PACK_AB R31, R217, R216 ;  /* 0x000000d8d91f723e */ /* 0x002fc400000010ff */
        /* <DEDUP_REMOVED lines=10> */
[----:B------:R-:W-:-:S02]  /*13820*/  PRMT R0, R18, 0x7771, RZ ;  /* 0x0000777112007816 */ /* 0x000fc400000000ff */
[----:B------:R-:W-:Y:S02]  /*13830*/  PRMT R21, R172, 0x5410, R135 ;  /* 0x00005410ac157816 */ /* 0x000fe40000000087 */
[----:B------:R-:W-:Y:S02]  /*13840*/  @!P5 PRMT R172, R39, 0x5410, RZ ;  /* 0x0000541027acd816 */ /* 0x000fe400000000ff */
[----:B------:R-:W-:Y:S01]  /*13850*/  ISETP.GT.U32.AND P5, PT, R0, UR12, PT ;  /* 0x0000000c00007c0c */ /* 0x000fe2000bfa4070 */
[----:B------:R-:W-:Y:S02]  /*13860*/  IMAD.MOV.U32 R209, RZ, RZ, R203 ;  /* 0x000000ffffd17224 */ /* 0x000fe400078e00cb */
[----:B------:R-:W-:Y:S01]  /*13870*/  FADD.FTZ R15, R251, R35 ;  /* 0x00000023fb0f7221 */ /* 0x000fe20000010000 */
[----:B------:R-:W-:Y:S01]  /*13880*/  MUFU.EX2 R201, R201 ;  /* 0x000000c900c97308 */ /* 0x000fe20000000800 */
[----:B------:R-:W-:-:S03]  /*13890*/  @P2 HFMA2.BF16_V2 R40, -RZ.H0_H0, RZ.H0_H0, -R31.H1_H1 ;  /* 0x200000ffff282231 */ /* 0x000fc6000036091f */
[----:B------:R-:W1:Y:S01]  /*138a0*/  MUFU.EX2 R203, R174 ;  /* 0x000000ae00cb7308 */ /* 0x000e620000000800 */
[----:B------:R-:W-:Y:S01]  /*138b0*/  PRMT R0, R20, 0x7772, RZ ;  /* 0x0000777214007816 */ /* 0x000fe200000000ff */
[----:B------:R-:W-:Y:S01]  /*138c0*/  FADD.FTZ R4, R197, R15 ;  /* 0x0000000fc5047221 */ /* 0x000fe20000010000 */
[----:B------:R-:W-:Y:S01]  /*138d0*/  PRMT R197, R31, 0x7632, R197 ;  /* 0x000076321fc57816 */ /* 0x000fe200000000c5 */
[----:B------:R-:W-:Y:S01]  /*138e0*/  MUFU.EX2 R8, R222 ;  /* 0x000000de00087308 */ /* 0x000fe20000000800 */
[----:B------:R-:W-:-:S03]  /*138f0*/  @P2 PRMT R197, R40, 0x5410, RZ ;  /* 0x0000541028c52816 */ /* 0x000fc600000000ff */
[----:B------:R-:W4:Y:S01]  /*13900*/  MUFU.EX2 R12, R223 ;  /* 0x000000df000c7308 */ /* 0x000f220000000800 */
[----:B------:R-:W-:Y:S01]  /*13910*/  ISETP.GT.U32.AND P2, PT, R0, UR12, PT ;  /* 0x0000000c00007c0c */ /* 0x000fe2000bf44070 */
[----:B------:R-:W-:Y:S01]  /*13920*/  @P5 HFMA2.BF16_V2 R41, -RZ.H0_H0, RZ.H0_H0, -R135.H0_H0 ;  /* 0x200000ffff295231 */ /* 0x000fe20000340987 */
[----:B------:R-:W-:Y:S01]  /*13930*/  LOP3.LUT R0, R22, 0xff, RZ, 0xc0, !PT ;  /* 0x000000ff16007812 */ /* 0x000fe200078ec0ff */
[----:B------:R-:W-:Y:S01]  /*13940*/  FADD.FTZ R7, R196, R28 ;  /* 0x0000001cc4077221 */ /* 0x000fe20000010000 */
[----:B------:R-:W-:Y:S01]  /*13950*/  IMAD.MOV.U32 R63, RZ, RZ, R199 ;  /* 0x000000ffff3f7224 */ /* 0x000fe200078e00c7 */
[----:B-1----:R-:W-:Y:S01]  /*13960*/  F2FP.BF16.F32.PACK_AB R28, R203, R201 ;  /* 0x000000c9cb1c723e */ /* 0x002fe200000010ff */
[----:B------:R-:W-:Y:S01]  /*13970*/  IMAD.MOV.U32 R126, RZ, RZ, R198 ;  /* 0x000000ffff7e7224 */ /* 0x000fe200078e00c6 */
[----:B------:R-:W-:Y:S01]  /*13980*/  @P5 PRMT R135, R41, 0x5410, RZ ;  /* 0x0000541029875816 */ /* 0x000fe200000000ff */
[----:B------:R-:W-:Y:S01]  /*13990*/  IMAD.MOV.U32 R198, RZ, RZ, R212 ;  /* 0x000000ffffc67224 */ /* 0x000fe200078e00d4 */
[----:B------:R-:W-:Y:S01]  /*139a0*/  ISETP.LE.U32.AND P5, PT, R0, UR12, PT ;  /* 0x0000000c00007c0c */ /* 0x000fe2000bfa3070 */
[----:B------:R-:W-:-:S02]  /*139b0*/  IMAD.MOV.U32 R199, RZ, RZ, R213 ;  /* 0x000000ffffc77224 */ /* 0x000fc400078e00d5 */
[----:B------:R-:W-:Y:S01]  /*139c0*/  FADD.FTZ R5, R2, R3 ;  /* 0x0000000302057221 */ /* 0x000fe20000010000 */
[----:B----4-:R-:W-:Y:S01]  /*139d0*/  F2FP.BF16.F32.PACK_AB R0, R12, R8 ;  /* 0x000000080c00723e */ /* 0x010fe200000010ff */
[----:B------:R-:W-:Y:S01]  /*139e0*/  @P2 HFMA2.BF16_V2 R42, -RZ.H0_H0, RZ.H0_H0, -R28.H0_H0 ;  /* 0x200000ffff2a2231 */ /* 0x000fe2000034091c */
[----:B------:R-:W-:Y:S01]  /*139f0*/  PRMT R2, R20, 0x7773, RZ ;  /* 0x0000777314027816 */ /* 0x000fe200000000ff */
[----:B------:R2:W-:Y:S01]  /*13a00*/  STG.E.U16 desc[UR22][R198.64+-0xbe], R26 ;  /* 0xffff421ac6007986 */ /* 0x0005e2000c101516 */
[C---:B------:R-:W-:Y:S02]  /*13a10*/  PRMT R134, R0.reuse, 0x7610, R134 ;  /* 0x0000761000867816 */ /* 0x040fe40000000086 */
[----:B------:R-:W-:Y:S02]  /*13a20*/  PRMT R133, R0, 0x7632, R133 ;  /* 0x0000763200857816 */ /* 0x000fe40000000085 */
[----:B------:R-:W-:Y:S02]  /*13a30*/  LOP3.LUT R0, R22, 0xffff, RZ, 0xc0, !PT ;  /* 0x0000ffff16007812 */ /* 0x000fe400078ec0ff */
[----:B------:R-:W-:-:S02]  /*13a40*/  PRMT R196, R28, 0x7610, R196 ;  /* 0x000076101cc47816 */ /* 0x000fc400000000c4 */
[----:B------:R-:W-:Y:S02]  /*13a50*/  @P2 PRMT R196, R42, 0x5410, RZ ;  /* 0x000054102ac42816 */ /* 0x000fe400000000ff */
[----:B------:R-:W-:Y:S02]  /*13a60*/  ISETP.GT.U32.AND P2, PT, R2, UR12, PT ;  /* 0x0000000c02007c0c */ /* 0x000fe4000bf44070 */
[----:B------:R-:W-:Y:S01]  /*13a70*/  SHF.R.U32.HI R0, RZ, 0x8, R0 ;  /* 0x00000008ff007819 */ /* 0x000fe20000011600 */
[----:B------:R-:W-:Y:S02]  /*13a80*/  @!P5 HFMA2.BF16_V2 R43, -RZ.H0_H0, RZ.H0_H0, -R134.H0_H0 ;  /* 0x200000ffff2bd231 */ /* 0x000fe40000340986 */
[----:B------:R-:W-:Y:S01]  /*13a90*/  IMAD.MOV.U32 R61, RZ, RZ, R64 ;  /* 0x000000ffff3d7224 */ /* 0x000fe200078e0040 */
[----:B------:R-:W-:Y:S01]  /*13aa0*/  LOP3.LUT R0, R0, 0xffff, RZ, 0xc0, !PT ;  /* 0x0000ffff00007812 */ /* 0x000fe200078ec0ff */
[----:B--2---:R-:W-:-:S04]  /*13ab0*/  IMAD.SHL.U32 R26, R32, 0x8, RZ ;  /* 0x00000008201a7824 */ /* 0x004fc800078e00ff */
[----:B------:R-:W-:Y:S01]  /*13ac0*/  IMAD.WIDE R2, R26, 0x2, R198 ;  /* 0x000000021a027825 */ /* 0x000fe200078e02c6 */
[----:B------:R-:W-:-:S03]  /*13ad0*/  PRMT R64, R134, 0x5410, R133 ;  /* 0x0000541086407816 */ /* 0x000fc60000000085 */
[----:B------:R-:W-:Y:S01]  /*13ae0*/  FADD.FTZ R7, R188, R7 ;  /* 0x00000007bc077221 */ /* 0x000fe20000010000 */
[----:B------:R-:W-:Y:S01]  /*13af0*/  @!P5 PRMT R134, R43, 0x5410, RZ ;  /* 0x000054102b86d816 */ /* 0x000fe200000000ff */
[----:B------:R-:W-:Y:S01]  /*13b00*/  IMAD.WIDE R2, R32, 0x70, R2 ;  /* 0x0000007020027825 */ /* 0x000fe200078e0202 */
[----:B------:R-:W-:-:S03]  /*13b10*/  ISETP.LE.U32.AND P5, PT, R0, UR12, PT ;  /* 0x0000000c00007c0c */ /* 0x000fc6000bfa3070 */
[----:B------:R-:W-:Y:S01]  /*13b20*/  FADD.FTZ R0, R6, R5 ;  /* 0x0000000506007221 */ /* 0x000fe20000010000 */
[----:B------:R-:W-:Y:S01]  /*13b30*/  FADD.FTZ R5, R208, R7 ;  /* 0x00000007d0057221 */ /* 0x000fe20000010000 */
[----:B------:R-:W-:-:S04]  /*13b40*/  IMAD.WIDE R6, R32, -0x70, R2 ;  /* 0xffffff9020067825 */ /* 0x000fc800078e0202 */
[----:B------:R-:W-:-:S04]  /*13b50*/  IMAD.WIDE R174, R32, 0x70, R6 ;  /* 0x0000007020ae7825 */ /* 0x000fc800078e0206 */
[----:B------:R-:W-:Y:S02]  /*13b60*/  IMAD.MOV.U32 R221, RZ, RZ, R60 ;  /* 0x000000ffffdd7224 */ /* 0x000fe400078e003c */
[----:B------:R-:W-:Y:S02]  /*13b70*/  IMAD.MOV.U32 R60, RZ, RZ, R189 ;  /* 0x000000ffff3c7224 */ /* 0x000fe400078e00bd */
[----:B------:R-:W-:-:S04]  /*13b80*/  IMAD.WIDE R188, R32, -0x70, R174 ;  /* 0xffffff9020bc7825 */ /* 0x000fc800078e02ae */
[----:B------:R-:W-:Y:S01]  /*13b90*/  FADD.FTZ R4, R126, R4 ;  /* 0x000000047e047221 */ /* 0x000fe20000010000 */
[----:B------:R-:W-:Y:S01]  /*13ba0*/  IMAD.MOV.U32 R211, RZ, RZ, R125 ;  /* 0x000000ffffd37224 */ /* 0x000fe200078e007d */
[----:B------:R-:W-:Y:S01]  /*13bb0*/  MOV R125, R119 ;  /* 0x00000077007d7202 */ /* 0x000fe20000000f00 */
[----:B------:R-:W-:Y:S02]  /*13bc0*/  IMAD.MOV.U32 R220, RZ, RZ, R184 ;  /* 0x000000ffffdc7224 */ /* 0x000fe400078e00b8 */
[----:B------:R-:W-:Y:S02]  /*13bd0*/  IMAD.MOV.U32 R119, RZ, RZ, R185 ;  /* 0x000000ffff777224 */ /* 0x000fe400078e00b9 */
[----:B------:R-:W-:Y:S01]  /*13be0*/  FADD.FTZ R4, R182, R4 ;  /* 0x00000004b6047221 */ /* 0x000fe20000010000 */
[----:B------:R-:W-:Y:S01]  /*13bf0*/  IMAD.WIDE R184, R32, 0x70, R188 ;  /* 0x0000007020b87825 */ /* 0x000fe200078e02bc */
[----:B------:R1:W-:Y:S03]  /*13c00*/  STG.E.U16 desc[UR22][R198.64+-0xc0], R27 ;  /* 0xffff401bc6007986 */ /* 0x0003e6000c101516 */
[----:B------:R-:W-:Y:S01]  /*13c10*/  FADD.FTZ R0, R8, R0 ;  /* 0x0000000008007221 */ /* 0x000fe20000010000 */
[----:B------:R-:W-:-:S02]  /*13c20*/  @!P5 HFMA2.BF16_V2 R45, -RZ.H0_H0, RZ.H0_H0, -R133.H0_H0 ;  /* 0x200000ffff2dd231 */ /* 0x000fc40000340985 */
[----:B------:R-:W-:Y:S02]  /*13c30*/  IMAD.MOV.U32 R126, RZ, RZ, R118 ;  /* 0x000000ffff7e7224 */ /* 0x000fe400078e0076 */
[----:B------:R-:W-:Y:S02]  /*13c40*/  IMAD.MOV.U32 R118, RZ, RZ, R233 ;  /* 0x000000ffff767224 */ /* 0x000fe400078e00e9 */
[----:B------:R-:W-:Y:S01]  /*13c50*/  FADD.FTZ R233, R12, R0 ;  /* 0x000000000ce97221 */ /* 0x000fe20000010000 */
[----:B------:R-:W-:Y:S01]  /*13c60*/  PRMT R0, R18, 0x7772, RZ ;  /* 0x0000777212007816 */ /* 0x000fe200000000ff */
[----:B------:R-:W-:Y:S01]  /*13c70*/  @P2 HFMA2.BF16_V2 R44, -RZ.H0_H0, RZ.H0_H0, -R28.H1_H1 ;  /* 0x200000ffff2c2231 */ /* 0x000fe2000036091c */
[----:B------:R-:W-:Y:S02]  /*13c80*/  @!P5 PRMT R133, R45, 0x5410, RZ ;  /* 0x000054102d85d816 */ /* 0x000fe400000000ff */
[----:B------:R-:W-:Y:S02]  /*13c90*/  ISETP.GT.U32.AND P5, PT, R0, UR12, PT ;  /* 0x0000000c00007c0c */ /* 0x000fe4000bfa4070 */
[----:B------:R-:W-:Y:S01]  /*13ca0*/  PRMT R0, R18, 0x7773, RZ ;  /* 0x0000777312007816 */ /* 0x000fe200000000ff */
[----:B-1----:R-:W-:-:S04]  /*13cb0*/  IMAD.WIDE R26, R26, 0x2, R2 ;  /* 0x000000021a1a7825 */ /* 0x002fc800078e0202 */
[----:B------:R-:W-:Y:S01]  /*13cc0*/  FADD.FTZ R3, R183, R4 ;  /* 0x00000004b7037221 */ /* 0x000fe20000010000 */
[----:B------:R-:W-:-:S04]  /*13cd0*/  IMAD.WIDE R182, R32, -0x70, R184 ;  /* 0xffffff9020b67825 */ /* 0x000fc800078e02b8 */
[----:B------:R-:W-:Y:S01]  /*13ce0*/  FADD.FTZ R2, R116, R5 ;  /* 0x0000000574027221 */ /* 0x000fe20000010000 */
[----:B------:R-:W-:-:S04]  /*13cf0*/  IMAD.WIDE R34, R32, 0x70, R182 ;  /* 0x0000007020227825 */ /* 0x000fc800078e02b6 */
[----:B------:R-:W-:Y:S01]  /*13d00*/  FADD.FTZ R251, R33, R2 ;  /* 0x0000000221fb7221 */ /* 0x000fe20000010000 */
[----:B------:R-:W-:Y:S01]  /*13d10*/  PRMT R195, R28, 0x7632, R195 ;  /* 0x000076321cc37816 */ /* 0x000fe200000000c3 */
[----:B------:R-:W-:Y:S01]  /*13d20*/  IMAD.MOV.U32 R127, RZ, RZ, R117 ;  /* 0x000000ffff7f7224 */ /* 0x000fe200078e0075 */
[----:B------:R-:W-:Y:S01]  /*13d30*/  @P2 PRMT R195, R44, 0x5410, RZ ;  /* 0x000054102cc32816 */ /* 0x000fe200000000ff */
[----:B------:R-:W-:Y:S01]  /*13d40*/  IMAD.WIDE R32, R32, -0x70, R34 ;  /* 0xffffff9020207825 */ /* 0x000fe200078e0222 */
[----:B------:R-:W-:-:S03]  /*13d50*/  ISETP.GT.U32.AND P2, PT, R0, UR12, PT ;  /* 0x0000000c00007c0c */ /* 0x000fc6000bf44070 */
[----:B------:R-:W-:Y:S02]  /*13d60*/  IMAD.MOV.U32 R117, RZ, RZ, R249 ;  /* 0x000000ffff757224 */ /* 0x000fe400078e00f9 */
[----:B------:R-:W-:Y:S01]  /*13d70*/  FADD.FTZ R249, R67, R3 ;  /* 0x0000000343f97221 */ /* 0x000fe20000010000 */
[C---:B------:R-:W-:Y:S01]  /*13d80*/  PRMT R2, R16.reuse, 0x7773, RZ ;  /* 0x0000777310027816 */ /* 0x040fe200000000ff */
[----:B------:R-:W-:Y:S01]  /*13d90*/  IMAD.MOV.U32 R3, RZ, RZ, R16 ;  /* 0x000000ffff037224 */ /* 0x000fe200078e0010 */
[C---:B------:R-:W-:Y:S01]  /*13da0*/  PRMT R0, R16.reuse, 0x7772, RZ ;  /* 0x0000777210007816 */ /* 0x040fe200000000ff */
[----:B------:R-:W-:Y:S01]  /*13db0*/  STG.E.U16 desc[UR22][R32.64+-0xc0], R29 ;  /* 0xffff401d20007986 */ /* 0x000fe2000c101516 */
[----:B------:R-:W-:-:S03]  /*13dc0*/  PRMT R5, R16, 0x7771, RZ ;  /* 0x0000777110057816 */ /* 0x000fc600000000ff */
[----:B------:R-:W-:Y:S04]  /*13dd0*/  STG.E.U16 desc[UR22][R32.64+-0xbe], R30 ;  /* 0xffff421e20007986 */ /* 0x000fe8000c101516 */
[----:B------:R1:W-:Y:S04]  /*13de0*/  STG.E.U16 desc[UR22][R34.64+-0xc0], R11 ;  /* 0xffff400b22007986 */ /* 0x0003e8000c101516 */
[----:B------:R-:W-:Y:S04]  /*13df0*/  STG.E.U16 desc[UR22][R174.64+-0xbe], R9 ;  /* 0xffff4209ae007986 */ /* 0x000fe8000c101516 */
[----:B------:R2:W-:Y:S01]  /*13e00*/  STG.E.U16 desc[UR22][R26.64+-0xc0], R10 ;  /* 0xffff400a1a007986 */ /* 0x0005e2000c101516 */
[----:B------:R-:W-:-:S02]  /*13e10*/  PRMT R38, R14, 0x7771, RZ ;  /* 0x000077710e267816 */ /* 0x000fc400000000ff */
[----:B------:R-:W-:Y:S02]  /*13e20*/  PRMT R4, R14, 0x7773, RZ ;  /* 0x000077730e047816 */ /* 0x000fe400000000ff */
[----:B-1----:R-:W-:Y:S02]  /*13e30*/  PRMT R11, R0, 0x5410, R2 ;  /* 0x00005410000b7816 */ /* 0x002fe40000000002 */
[----:B------:R-:W-:Y:S02]  /*13e40*/  LOP3.LUT R0, R3, 0xff, RZ, 0xc0, !PT ;  /* 0x000000ff03007812 */ /* 0x000fe400078ec0ff */
[----:B------:R-:W-:Y:S02]  /*13e50*/  PRMT R2, R18, 0x7773, RZ ;  /* 0x0000777312027816 */ /* 0x000fe400000000ff */
[----:B--2---:R-:W-:Y:S02]  /*13e60*/  PRMT R10, R0, 0x5410, R5 ;  /* 0x00005410000a7816 */ /* 0x004fe40000000005 */
[----:B------:R-:W-:Y:S01]  /*13e70*/  PRMT R0, R18, 0x7772, RZ ;  /* 0x0000777212007816 */ /* 0x000fe200000000ff */
[----:B------:R-:W-:Y:S01]  /*13e80*/  IMAD.MOV.U32 R29, RZ, RZ, R14 ;  /* 0x000000ffff1d7224 */ /* 0x000fe200078e000e */
[----:B------:R-:W-:-:S02]  /*13e90*/  PRMT R3, R14, 0x7772, RZ ;  /* 0x000077720e037816 */ /* 0x000fc400000000ff */
[----:B------:R-:W-:Y:S02]  /*13ea0*/  PRMT R14, R0, 0x5410, R2 ;  /* 0x00005410000e7816 */ /* 0x000fe40000000002 */
[C---:B------:R-:W-:Y:S02]  /*13eb0*/  LOP3.LUT R0, R17.reuse, 0xffff, RZ, 0xc0, !PT ;  /* 0x0000ffff11007812 */ /* 0x040fe400078ec0ff */
[----:B------:R-:W-:Y:S02]  /*13ec0*/  LOP3.LUT R2, R17, 0xff, RZ, 0xc0, !PT ;  /* 0x000000ff11027812 */ /* 0x000fe400078ec0ff */
        /* <DEDUP_REMOVED lines=8> */
[----:B------:R-:W-:Y:S01]  /*13f50*/  IMAD.U32 R0, RZ, RZ, UR7 ;  /* 0x00000007ff007e24 */ /* 0x000fe2000f8e00ff */
[----:B------:R-:W-:-:S04]  /*13f60*/  PRMT R39, R3, 0x5410, R4 ;  /* 0x0000541003277816 */ /* 0x000fc80000000004 */
[----:B------:R-:W-:Y:S02]  /*13f70*/  LOP3.LUT R0, R2, 0xff0000, R0, 0xf8, !PT ;  /* 0x00ff000002007812 */ /* 0x000fe400078ef800 */
[C---:B------:R-:W-:Y:S02]  /*13f80*/  LOP3.LUT R2, R19.reuse, 0xffff, RZ, 0xc0, !PT ;  /* 0x0000ffff13027812 */ /* 0x040fe400078ec0ff */
[----:B------:R-:W-:Y:S02]  /*13f90*/  LOP3.LUT R3, R19, 0xff, RZ, 0xc0, !PT ;  /* 0x000000ff13037812 */ /* 0x000fe400078ec0ff */
[----:B------:R-:W-:Y:S02]  /*13fa0*/  SHF.R.U32.HI R2, RZ, 0x8, R2 ;  /* 0x00000008ff027819 */ /* 0x000fe40000011602 */
[----:B------:R-:W-:Y:S02]  /*13fb0*/  MOV R5, R18 ;  /* 0x0000001200057202 */ /* 0x000fe40000000f00 */
[----:B------:R-:W-:-:S02]  /*13fc0*/  PRMT R6, R3, 0x5410, R2 ;  /* 0x0000541003067816 */ /* 0x000fc40000000002 */
[----:B------:R-:W-:Y:S02]  /*13fd0*/  PRMT R2, R19, 0x7632, R2 ;  /* 0x0000763213027816 */ /* 0x000fe40000000002 */
[----:B------:R-:W-:Y:S02]  /*13fe0*/  LOP3.LUT R4, R5, 0xff, RZ, 0xc0, !PT ;  /* 0x000000ff05047812 */ /* 0x000fe400078ec0ff */
[----:B------:R-:W-:Y:S02]  /*13ff0*/  SHF.R.U32.HI R5, RZ, 0x18, R19 ;  /* 0x00000018ff057819 */ /* 0x000fe40000011613 */
[----:B------:R-:W-:Y:S02]  /*14000*/  LOP3.LUT R3, R2, 0xff, RZ, 0xc0, !PT ;  /* 0x000000ff02037812 */ /* 0x000fe400078ec0ff */
[----:B------:R-:W-:Y:S02]  /*14010*/  HSET2.LE.AND R2, R8, R0, PT ;  /* 0x0000000008027233 */ /* 0x000fe40003803000 */
[----:B------:R-:W-:-:S02]  /*14020*/  PRMT R5, R3, 0x5410, R5 ;  /* 0x0000541003057816 */ /* 0x000fc40000000005 */
[----:B------:R-:W-:Y:S02]  /*14030*/  LOP3.LUT R3, R11, 0xff00ff, RZ, 0xc0, !PT ;  /* 0x00ff00ff0b037812 */ /* 0x000fe400078ec0ff */
[----:B------:R-:W-:Y:S02]  /*14040*/  LOP3.LUT R8, R231, R2, RZ, 0xc0, !PT ;  /* 0x00000002e7087212 */ /* 0x000fe400078ec0ff */
[--C-:B------:R-:W-:Y:S02]  /*14050*/  HSET2.LE.AND R2, R7, R0.reuse, PT ;  /* 0x0000000007027233 */ /* 0x100fe40003803000 */
[----:B------:R-:W-:Y:S02]  /*14060*/  HSET2.LE.AND R3, R3, R0, PT ;  /* 0x0000000003037233 */ /* 0x000fe40003803000 */
[----:B------:R-:W-:Y:S02]  /*14070*/  LOP3.LUT R7, R14, 0xff00ff, RZ, 0xc0, !PT ;  /* 0x00ff00ff0e077812 */ /* 0x000fe400078ec0ff */
[----:B------:R-:W-:-:S02]  /*14080*/  PRMT R30, R132, 0x7632, R30 ;  /* 0x00007632841e7816 */ /* 0x000fc4000000001e */
[----:B------:R-:W-:Y:S02]  /*14090*/  PRMT R9, R18, 0x7771, RZ ;  /* 0x0000777112097816 */ /* 0x000fe400000000ff */
[----:B------:R-:W-:Y:S02]  /*140a0*/  PRMT R15, R132, 0x5410, R30 ;  /* 0x00005410840f7816 */ /* 0x000fe4000000001e */
[----:B------:R-:W-:Y:S02]  /*140b0*/  PRMT R12, R4, 0x5410, R9 ;  /* 0x00005410040c7816 */ /* 0x000fe40000000009 */
[----:B------:R-:W-:Y:S02]  /*140c0*/  LOP3.LUT R11, R200, R3, RZ, 0xc0, !PT ;  /* 0x00000003c80b7212 */ /* 0x000fe400078ec0ff */
[--C-:B------:R-:W-:Y:S02]  /*140d0*/  HSET2.LE.AND R7, R7, R0.reuse, PT ;  /* 0x0000000007077233 */ /* 0x100fe40003803000 */
[----:B---3--:R-:W-:Y:S01]  /*140e0*/  LEA R200, R23, UR5, 0x1 ;  /* 0x0000000517c87c11 */ /* 0x008fe2000f8e08ff */
[----:B------:R-:W-:Y:S01]  /*140f0*/  STG.E.U16 desc[UR22][R26.64+-0xbe], R13 ;  /* 0xffff420d1a007986 */ /* 0x000fe2000c101516 */
[----:B------:R-:W-:-:S02]  /*14100*/  HSET2.LE.AND R3, R12, R0, PT ;  /* 0x000000000c037233 */ /* 0x000fc40003803000 */
[----:B------:R-:W-:Y:S02]  /*14110*/  LOP3.LUT R7, R15, R7, RZ, 0xc0, !PT ;  /* 0x000000070f077212 */ /* 0x000fe400078ec0ff */
[----:B------:R-:W1:Y:S01]  /*14120*/  LDSM.16.MT88.4 R12, [R200+0xa000] ;  /* 0x00a00000c80c783b */ /* 0x000e620000004200 */
[----:B------:R-:W-:Y:S02]  /*14130*/  LOP3.LUT R9, R229, R2, RZ, 0xc0, !PT ;  /* 0x00000002e5097212 */ /* 0x000fe400078ec0ff */
[----:B------:R-:W-:Y:S01]  /*14140*/  HSET2.LE.AND R2, R10, R0, PT ;  /* 0x000000000a027233 */ /* 0x000fe20003803000 */
[----:B------:R-:W-:-:S04]  /*14150*/  @P2 HFMA2.BF16_V2 R46, -RZ.H0_H0, RZ.H0_H0, -R30.H0_H0 ;  /* 0x200000ffff2e2231 */ /* 0x000fc8000034091e */
[----:B------:R-:W-:Y:S01]  /*14160*/  LOP3.LUT R10, R228, R2, RZ, 0xc0, !PT ;  /* 0x00000002e40a7212 */ /* 0x000fe200078ec0ff */
[----:B------:R-:W-:Y:S01]  /*14170*/  IMAD.MOV.U32 R208, RZ, RZ, 0x20 ;  /* 0x00000020ffd07424 */ /* 0x000fe200078e00ff */
[----:B------:R-:W-:Y:S02]  /*14180*/  HSET2.LE.AND R2, R5, R0, PT ;  /* 0x0000000005027233 */ /* 0x000fe40003803000 */
[----:B------:R-:W-:Y:S02]  /*14190*/  @P2 PRMT R30, R46, 0x5410, RZ ;  /* 0x000054102e1e2816 */ /* 0x000fe400000000ff */
[----:B------:R-:W-:Y:S02]  /*141a0*/  LOP3.LUT P2, RZ, R207, 0x2, RZ, 0xc0, !PT ;  /* 0x00000002cfff7812 */ /* 0x000fe4000784c0ff */
[----:B------:R-:W-:Y:S02]  /*141b0*/  LOP3.LUT R5, R36, R2, RZ, 0xc0, !PT ;  /* 0x0000000224057212 */ /* 0x000fe400078ec0ff */
[----:B------:R-:W-:-:S02]  /*141c0*/  SEL R2, R208, 0xffffffe0, !P2 ;  /* 0xffffffe0d0027807 */ /* 0x000fc40005000000 */
[----:B------:R-:W-:-:S03]  /*141d0*/  HSET2.LE.AND R4, R6, R0, PT ;  /* 0x0000000006047233 */ /* 0x000fc60003803000 */
[C---:B------:R-:W-:Y:S01]  /*141e0*/  IMAD.IADD R23, R200.reuse, 0x1, R2 ;  /* 0x00000001c8177824 */ /* 0x040fe200078e0202 */
[----:B------:R-:W-:Y:S01]  /*141f0*/  LOP3.LUT R6, R21, R3, RZ, 0xc0, !PT ;  /* 0x0000000315067212 */ /* 0x000fe200078ec0ff */
[C---:B------:R-:W-:Y:S01]  /*14200*/  VIADD R2, R200.reuse, 0xa000 ;  /* 0x0000a000c8027836 */ /* 0x040fe20000000000 */
[----:B------:R-:W-:Y:S01]  /*14210*/  LOP3.LUT R4, R37, R4, RZ, 0xc0, !PT ;  /* 0x0000000425047212 */ /* 0x000fe200078ec0ff */
[----:B-1----:R-:W-:Y:S01]  /*14220*/  HMMA.16816.F32.BF16 R40, R8, R12, R152 ;  /* 0x0000000c0828723c */ /* 0x002fe20000041898 */
[----:B------:R-:W1:Y:S01]  /*14230*/  LDSM.16.MT88.4 R16, [R23+0xa000] ;  /* 0x00a000001710783b */ /* 0x000e620000004200 */
[----:B------:R-:W-:Y:S02]  /*14240*/  VIADD R21, R200, 0xa040 ;  /* 0x0000a040c8157836 */ /* 0x000fe40000000000 */
[----:B------:R-:W-:-:S04]  /*14250*/  @P6 VIADD R21, R2, 0xffffffc0 ;  /* 0xffffffc002156836 */ /* 0x000fc80000000000 */
[C---:B------:R-:W-:Y:S08]  /*14260*/  HMMA.16816.F32.BF16 R168, R4.reuse, R12, R168 ;  /* 0x0000000c04a8723c */ /* 0x040ff000000418a8 */
[----:B------:R-:W-:Y:S03]  /*14270*/  HMMA.16816.F32.BF16 R164, R4, R14, R164 ;  /* 0x0000000e04a4723c */ /* 0x000fe600000418a4 */
[----:B------:R-:W-:-:S02]  /*14280*/  IMAD.MOV.U32 R24, RZ, RZ, R40 ;  /* 0x000000ffff187224 */ /* 0x000fc400078e0028 */
[----:B------:R-:W-:Y:S02]  /*14290*/  IMAD.MOV.U32 R3, RZ, RZ, R41 ;  /* 0x000000ffff037224 */ /* 0x000fe400078e0029 */
[----:B------:R-:W-:Y:S02]  /*142a0*/  IMAD.MOV.U32 R37, RZ, RZ, R42 ;  /* 0x000000ffff257224 */ /* 0x000fe400078e002a */
[----:B------:R-:W-:Y:S02]  /*142b0*/  IMAD.MOV.U32 R36, RZ, RZ, R43 ;  /* 0x000000ffff247224 */ /* 0x000fe400078e002b */
[----:B------:R-:W-:Y:S01]  /*142c0*/  HMMA.16816.F32.BF16 R40, R8, R14, R148 ;  /* 0x0000000e0828723c */ /* 0x000fe20000041894 */
[----:B------:R-:W2:Y:S01]  /*142d0*/  LDSM.16.MT88.4 R12, [R21] ;  /* 0x00000000150c783b */ /* 0x000ea20000004200 */
[----:B------:R-:W-:Y:S01]  /*142e0*/  LOP3.LUT P2, RZ, R207, 0x2, RZ, 0xc0, !PT ;  /* 0x00000002cfff7812 */ /* 0x000fe2000784c0ff */
[----:B------:R-:W-:Y:S02]  /*142f0*/  IMAD.MOV.U32 R222, RZ, RZ, R124 ;  /* 0x000000ffffde7224 */ /* 0x000fe400078e007c */
[----:B------:R3:W-:Y:S01]  /*14300*/  STL [R1+0x60], R2 ;  /* 0x0000600201007387 */ /* 0x0007e20000100800 */
[----:B------:R-:W-:Y:S01]  /*14310*/  IMAD.MOV.U32 R44, RZ, RZ, R220 ;  /* 0x000000ffff2c7224 */ /* 0x000fe200078e00dc */
[----:B------:R-:W-:Y:S01]  /*14320*/  MOV R220, R63 ;  /* 0x0000003f00dc7202 */ /* 0x000fe20000000f00 */
[----:B------:R-:W-:Y:S01]  /*14330*/  IMAD.MOV.U32 R45, RZ, RZ, R221 ;  /* 0x000000ffff2d7224 */ /* 0x000fe200078e00dd */
[----:B------:R-:W-:Y:S01]  /*14340*/  MOV R116, R60 ;  /* 0x0000003c00747202 */ /* 0x000fe20000000f00 */
[----:B------:R-:W-:-:S02]  /*14350*/  IMAD.MOV.U32 R221, RZ, RZ, R62 ;  /* 0x000000ffffdd7224 */ /* 0x000fc400078e003e */
[----:B------:R-:W-:-:S07]  /*14360*/  IMAD.MOV.U32 R223, RZ, RZ, R61 ;  /* 0x000000ffffdf7224 */ /* 0x000fce00078e003d */
[----:B------:R-:W-:Y:S02]  /*14370*/  IMAD.MOV.U32 R149, RZ, RZ, R40 ;  /* 0x000000ffff957224 */ /* 0x000fe400078e0028 */
[----:B------:R-:W-:Y:S02]  /*14380*/  IMAD.MOV.U32 R148, RZ, RZ, R41 ;  /* 0x000000ffff947224 */ /* 0x000fe400078e0029 */
[----:B------:R-:W-:Y:S02]  /*14390*/  IMAD.MOV.U32 R124, RZ, RZ, R42 ;  /* 0x000000ffff7c7224 */ /* 0x000fe400078e002a */
[----:B------:R-:W-:Y:S02]  /*143a0*/  IMAD.MOV.U32 R67, RZ, RZ, R43 ;  /* 0x000000ffff437224 */ /* 0x000fe400078e002b */
[----:B-1----:R-:W-:Y:S01]  /*143b0*/  HMMA.16816.F32.BF16 R40, R8, R18, R140 ;  /* 0x000000120828723c */ /* 0x002fe2000004188c */
[----:B---3--:R-:W-:Y:S01]  /*143c0*/  SEL R2, R208, 0xffffffe0, !P2 ;  /* 0xffffffe0d0027807 */ /* 0x008fe20005000000 */
[----:B------:R-:W-:-:S04]  /*143d0*/  IMAD.MOV.U32 R143, RZ, RZ, R24 ;  /* 0x000000ffff8f7224 */ /* 0x000fc800078e0018 */
[----:B------:R-:W-:Y:S02]  /*143e0*/  IMAD.IADD R24, R2, 0x1, R21 ;  /* 0x0000000102187824 */ /* 0x000fe400078e0215 */
[-C--:B--2---:R-:W-:Y:S08]  /*143f0*/  HMMA.16816.F32.BF16 R224, R8, R12.reuse, R224 ;  /* 0x0000000c08e0723c */ /* 0x084ff000000418e0 */
[C---:B------:R-:W-:Y:S08]  /*14400*/  HMMA.16816.F32.BF16 R52, R4.reuse, R12, R52 ;  /* 0x0000000c0434723c */ /* 0x040ff00000041834 */
[-C--:B------:R-:W-:Y:S08]  /*14410*/  HMMA.16816.F32.BF16 R60, R4, R14.reuse, R48 ;  /* 0x0000000e043c723c */ /* 0x080ff00000041830 */
[C---:B------:R-:W-:Y:S01]  /*14420*/  HMMA.16816.F32.BF16 R152, R8.reuse, R14, R236 ;  /* 0x0000000e0898723c */ /* 0x040fe200000418ec */
[----:B------:R-:W1:Y:S07]  /*14430*/  LDSM.16.MT88.4 R12, [R24] ;  /* 0x00000000180c783b */ /* 0x000e6e0000004200 */
[-C--:B-1----:R-:W-:Y:S08]  /*14440*/  HMMA.16816.F32.BF16 R244, R8, R12.reuse, R244 ;  /* 0x0000000c08f4723c */ /* 0x082ff000000418f4 */
[C---:B------:R-:W-:Y:S08]  /*14450*/  HMMA.16816.F32.BF16 R56, R4.reuse, R12, R56 ;  /* 0x0000000c0438723c */ /* 0x040ff00000041838 */
[-C--:B------:R-:W-:Y:S08]  /*14460*/  HMMA.16816.F32.BF16 R68, R4, R14.reuse, R68 ;  /* 0x0000000e0444723c */ /* 0x080ff00000041844 */
[----:B------:R-:W-:Y:S01]  /*14470*/  HMMA.16816.F32.BF16 R236, R8, R14, R240 ;  /* 0x0000000e08ec723c */ /* 0x000fe200000418f0 */
[----:B------:R-:W1:Y:S01]  /*14480*/  LDSM.16.MT88.4 R12, [R200+0xb000] ;  /* 0x00b00000c80c783b */ /* 0x000e620000004200 */
[----:B------:R-:W-:-:S02]  /*14490*/  IMAD.MOV.U32 R151, RZ, RZ, R230 ;  /* 0x000000ffff977224 */ /* 0x000fc400078e00e6 */
[----:B------:R-:W-:-:S04]  /*144a0*/  @P5 HFMA2.BF16_V2 R47, -RZ.H0_H0, RZ.H0_H0, -R132.H0_H0 ;  /* 0x200000ffff2f5231 */ /* 0x000fc80000340984 */
[-C--:B-1----:R-:W-:Y:S08]  /*144b0*/  HMMA.16816.F32.BF16 R240, R8, R12.reuse, R116 ;  /* 0x0000000c08f0723c */ /* 0x082ff00000041874 */
[C---:B------:R-:W-:Y:S08]  /*144c0*/  HMMA.16816.F32.BF16 R72, R4.reuse, R12, R72 ;  /* 0x0000000c0448723c */ /* 0x040ff00000041848 */
[-C--:B------:R-:W-:Y:S08]  /*144d0*/  HMMA.16816.F32.BF16 R76, R4, R14.reuse, R76 ;  /* 0x0000000e044c723c */ /* 0x080ff0000004184c */
[----:B------:R-:W-:Y:S01]  /*144e0*/  HMMA.16816.F32.BF16 R228, R8, R14, R80 ;  /* 0x0000000e08e4723c */ /* 0x000fe20000041850 */
[----:B------:R-:W1:Y:S01]  /*144f0*/  LDSM.16.MT88.4 R12, [R23+0xb000] ;  /* 0x00b00000170c783b */ /* 0x000e620000004200 */
[----:B------:R-:W-:Y:S01]  /*14500*/  @P5 PRMT R132, R47, 0x5410, RZ ;  /* 0x000054102f845816 */ /* 0x000fe200000000ff */
[----:B------:R-:W-:-:S02]  /*14510*/  IMAD.MOV.U32 R208, RZ, RZ, R45 ;  /* 0x000000ffffd07224 */ /* 0x000fc400078e002d */
[----:B------:R-:W-:-:S03]  /*14520*/  IMAD.MOV.U32 R150, RZ, RZ, R44 ;  /* 0x000000ffff967224 */ /* 0x000fc600078e002c */
[-C--:B------:R-:W-:Y:S08]  /*14530*/  HMMA.16816.F32.BF16 R144, R8, R16.reuse, R144 ;  /* 0x000000100890723c */ /* 0x080ff00000041890 */
[C---:B------:R-:W-:Y:S08]  /*14540*/  HMMA.16816.F32.BF16 R160, R4.reuse, R16, R160 ;  /* 0x0000001004a0723c */ /* 0x040ff000000418a0 */
[----:B------:R-:W-:Y:S01]  /*14550*/  HMMA.16816.F32.BF16 R156, R4, R18, R156 ;  /* 0x00000012049c723c */ /* 0x000fe2000004189c */
[----:B------:R-:W2:Y:S01]  /*14560*/  LDSM.16.MT88.4 R16, [R21+0x1000] ;  /* 0x001000001510783b */ /* 0x000ea20000004200 */
[C---:B------:R-:W-:Y:S01]  /*14570*/  PRMT R2, R20.reuse, 0x7772, RZ ;  /* 0x0000777214027816 */ /* 0x040fe200000000ff */
[----:B------:R-:W-:Y:S01]  /*14580*/  IMAD.MOV.U32 R49, RZ, RZ, R125 ;  /* 0x000000ffff317224 */ /* 0x000fe200078e007d */
[----:B------:R-:W-:Y:S01]  /*14590*/  MOV R50, R126 ;  /* 0x0000007e00327202 */ /* 0x000fe20000000f00 */
[----:B------:R-:W-:Y:S01]  /*145a0*/  IMAD.MOV.U32 R51, RZ, RZ, R127 ;  /* 0x000000ffff337224 */ /* 0x000fe200078e007f */
[----:B------:R-:W-:Y:S02]  /*145b0*/  LDSM.16.MT88.4 R80, [R200+0xb800] ;  /* 0x00b80000c850783b */ /* 0x000fe40000004200 */
[-C--:B-1----:R-:W-:Y:S08]  /*145c0*/  HMMA.16816.F32.BF16 R84, R8, R12.reuse, R84 ;  /* 0x0000000c0854723c */ /* 0x082ff00000041854 */
[C---:B------:R-:W-:Y:S08]  /*145d0*/  HMMA.16816.F32.BF16 R88, R4.reuse, R12, R88 ;  /* 0x0000000c0458723c */ /* 0x040ff00000041858 */
[-C--:B------:R-:W-:Y:S08]  /*145e0*/  HMMA.16816.F32.BF16 R92, R4, R14.reuse, R92 ;  /* 0x0000000e045c723c */ /* 0x080ff0000004185c */
[----:B------:R-:W-:Y:S01]  /*145f0*/  HMMA.16816.F32.BF16 R44, R8, R14, R96 ;  /* 0x0000000e082c723c */ /* 0x000fe20000041860 */
[----:B------:R-:W1:Y:S04]  /*14600*/  LDSM.16.MT88.4 R12, [R24+0x1000] ;  /* 0x00100000180c783b */ /* 0x000e680000004200 */
[----:B------:R-:W3:Y:S03]  /*14610*/  LDSM.16.MT88.4 R96, [R23+0xb800] ;  /* 0x00b800001760783b */ /* 0x000ee60000004200 */
[C---:B--2---:R-:W-:Y:S08]  /*14620*/  HMMA.16816.F32.BF16 R104, R4.reuse, R16, R104 ;  /* 0x000000100468723c */ /* 0x044ff00000041868 */
[----:B------:R-:W-:Y:S08]  /*14630*/  HMMA.16816.F32.BF16 R108, R4, R18, R108 ;  /* 0x00000012046c723c */ /* 0x000ff0000004186c */
[----:B------:R-:W-:Y:S08]  /*14640*/  HMMA.16816.F32.BF16 R116, R8, R16, R208 ;  /* 0x000000100874723c */ /* 0x000ff000000418d0 */
[C---:B-1----:R-:W-:Y:S08]  /*14650*/  HMMA.16816.F32.BF16 R120, R4.reuse, R12, R120 ;  /* 0x0000000c0478723c */ /* 0x042ff00000041878 */
[----:B------:R-:W-:Y:S01]  /*14660*/  HMMA.16816.F32.BF16 R100, R4, R14, R100 ;  /* 0x0000000e0464723c */ /* 0x000fe20000041864 */
[----:B------:R-:W-:Y:S01]  /*14670*/  LOP3.LUT R4, R29, 0xff, RZ, 0xc0, !PT ;  /* 0x000000ff1d047812 */ /* 0x000fe200078ec0ff */
[----:B------:R-:W-:Y:S01]  /*14680*/  IMAD.MOV.U32 R29, RZ, RZ, R3 ;  /* 0x000000ffff1d7224 */ /* 0x000fe200078e0003 */
[----:B------:R-:W-:Y:S01]  /*14690*/  PRMT R3, R20, 0x7773, RZ ;  /* 0x0000777314037816 */ /* 0x000fe200000000ff */
[----:B------:R-:W-:-:S04]  /*146a0*/  IMAD.MOV.U32 R7, RZ, RZ, R20 ;  /* 0x000000ffff077224 */ /* 0x000fc800078e0014 */
[----:B------:R-:W-:Y:S01]  /*146b0*/  HMMA.16816.F32.BF16 R220, R8, R12, R220 ;  /* 0x0000000c08dc723c */ /* 0x000fe200000418dc */
[----:B------:R-:W-:Y:S02]  /*146c0*/  PRMT R12, R2, 0x5410, R3 ;  /* 0x00005410020c7816 */ /* 0x000fe40000000003 */
[C---:B------:R-:W-:Y:S02]  /*146d0*/  LOP3.LUT R3, R25.reuse, 0xffff, RZ, 0xc0, !PT ;  /* 0x0000ffff19037812 */ /* 0x040fe400078ec0ff */
[----:B------:R-:W-:-:S03]  /*146e0*/  PRMT R2, R25, 0x7632, R2 ;  /* 0x0000763219027816 */ /* 0x000fc60000000002 */
[----:B------:R-:W-:Y:S01]  /*146f0*/  HMMA.16816.F32.BF16 R16, R8, R18, R112 ;  /* 0x000000120810723c */ /* 0x000fe20000041870 */
[----:B------:R-:W-:-:S07]  /*14700*/  LOP3.LUT R6, R25, 0xff, RZ, 0xc0, !PT ;  /* 0x000000ff19067812 */ /* 0x000fce00078ec0ff */
[----:B------:R-:W-:Y:S01]  /*14710*/  HMMA.16816.F32.BF16 R208, R8, R14, R128 ;  /* 0x0000000e08d0723c */ /* 0x000fe20000041880 */
[----:B------:R-:W-:Y:S02]  /*14720*/  PRMT R9, R4, 0x5410, R38 ;  /* 0x0000541004097816 */ /* 0x000fe40000000026 */
[----:B------:R-:W-:Y:S01]  /*14730*/  SHF.R.U32.HI R5, RZ, 0x18, R25 ;  /* 0x00000018ff057819 */ /* 0x000fe20000011619 */
[----:B------:R-:W-:Y:S01]  /*14740*/  IMAD.MOV.U32 R13, RZ, RZ, R151 ;  /* 0x000000ffff0d7224 */ /* 0x000fe200078e0097 */
[----:B------:R-:W-:Y:S01]  /*14750*/  SHF.R.U32.HI R4, RZ, 0x8, R3 ;  /* 0x00000008ff047819 */ /* 0x000fe20000011603 */
[----:B------:R-:W-:Y:S01]  /*14760*/  LDSM.16.MT88.4 R112, [R21+0x1800] ;  /* 0x001800001570783b */ /* 0x000fe20000004200 */
[----:B------:R-:W-:Y:S02]  /*14770*/  LOP3.LUT R3, R2, 0xff, RZ, 0xc0, !PT ;  /* 0x000000ff02037812 */ /* 0x000fe400078ec0ff */
[----:B------:R-:W-:Y:S02]  /*14780*/  PRMT R8, R20, 0x7771, RZ ;  /* 0x0000777114087816 */ /* 0x000fe400000000ff */
[----:B------:R-:W-:-:S04]  /*14790*/  LOP3.LUT R2, R7, 0xff, RZ, 0xc0, !PT ;  /* 0x000000ff07027812 */ /* 0x000fc800078ec0ff */
[----:B------:R-:W-:Y:S02]  /*147a0*/  PRMT R11, R2, 0x5410, R8 ;  /* 0x00005410020b7816 */ /* 0x000fe40000000008 */
[----:B------:R-:W-:Y:S02]  /*147b0*/  LOP3.LUT R2, R22, 0xffff, RZ, 0xc0, !PT ;  /* 0x0000ffff16027812 */ /* 0x000fe400078ec0ff */
[----:B------:R-:W-:Y:S02]  /*147c0*/  PRMT R4, R6, 0x5410, R4 ;  /* 0x0000541006047816 */ /* 0x000fe40000000004 */
[----:B------:R-:W-:Y:S02]  /*147d0*/  PRMT R6, R3, 0x5410, R5 ;  /* 0x0000541003067816 */ /* 0x000fe40000000005 */
        /* <DEDUP_REMOVED lines=9> */
[--C-:B------:R-:W-:Y:S02]  /*14870*/  HSET2.LE.AND R7, R4, R0.reuse, PT ;  /* 0x0000000004077233 */ /* 0x100fe40003803000 */
[--C-:B------:R-:W-:Y:S02]  /*14880*/  HSET2.LE.AND R4, R2, R0.reuse, PT ;  /* 0x0000000002047233 */ /* 0x100fe40003803000 */
[--C-:B------:R-:W-:Y:S01]  /*14890*/  HSET2.LE.AND R2, R9, R0.reuse, PT ;  /* 0x0000000009027233 */ /* 0x100fe20003803000 */
[----:B------:R-:W-:Y:S01]  /*148a0*/  IMAD.MOV.U32 R9, RZ, RZ, R194 ;  /* 0x000000ffff097224 */ /* 0x000fe200078e00c2 */
[----:B------:R-:W-:Y:S02]  /*148b0*/  LOP3.LUT R5, R39, 0xff00ff, RZ, 0xc0, !PT ;  /* 0x00ff00ff27057812 */ /* 0x000fe400078ec0ff */
[----:B------:R-:W-:-:S02]  /*148c0*/  HSET2.LE.AND R6, R6, R0, PT ;  /* 0x0000000006067233 */ /* 0x000fc40003803000 */
[--C-:B------:R-:W-:Y:S02]  /*148d0*/  HSET2.LE.AND R3, R11, R0.reuse, PT ;  /* 0x000000000b037233 */ /* 0x100fe40003803000 */
[--C-:B------:R-:W-:Y:S02]  /*148e0*/  HSET2.LE.AND R5, R5, R0.reuse, PT ;  /* 0x0000000005057233 */ /* 0x100fe40003803000 */
[----:B------:R-:W-:Y:S01]  /*148f0*/  LOP3.LUT R125, R9, R4, RZ, 0xc0, !PT ;  /* 0x00000004097d7212 */ /* 0x000fe200078ec0ff */
[----:B------:R-:W-:Y:S01]  /*14900*/  IMAD.MOV.U32 R4, RZ, RZ, R31 ;  /* 0x000000ffff047224 */ /* 0x000fe200078e001f */
[----:B------:R-:W-:Y:S01]  /*14910*/  HSET2.LE.AND R0, R10, R0, PT ;  /* 0x000000000a007233 */ /* 0x000fe20003803000 */
[----:B------:R-:W-:Y:S01]  /*14920*/  IMAD.MOV.U32 R20, RZ, RZ, R143 ;  /* 0x000000ffff147224 */ /* 0x000fe200078e008f */
[----:B------:R-:W-:Y:S01]  /*14930*/  LOP3.LUT R128, R49, R7, RZ, 0xc0, !PT ;  /* 0x0000000731807212 */ /* 0x000fe200078ec0ff */
[----:B------:R-:W1:Y:S01]  /*14940*/  LDSM.16.MT88.4 R140, [R23+0xa800] ;  /* 0x00a80000178c783b */ /* 0x000e620000004200 */
[----:B------:R-:W-:Y:S01]  /*14950*/  LOP3.LUT R129, R50, R6, RZ, 0xc0, !PT ;  /* 0x0000000632817212 */ /* 0x000fe200078ec0ff */
[----:B------:R-:W-:Y:S01]  /*14960*/  IMAD.MOV.U32 R14, RZ, RZ, R51 ;  /* 0x000000ffff0e7224 */ /* 0x000fe200078e0033 */
[----:B------:R-:W-:Y:S01]  /*14970*/  LOP3.LUT R130, R66, R8, RZ, 0xc0, !PT ;  /* 0x0000000842827212 */ /* 0x000fe200078ec0ff */
[----:B------:R-:W-:Y:S01]  /*14980*/  IMAD.MOV.U32 R15, RZ, RZ, R150 ;  /* 0x000000ffff0f7224 */ /* 0x000fe200078e0096 */
[----:B------:R-:W-:Y:S01]  /*14990*/  MOV R10, R124 ;  /* 0x0000007c000a7202 */ /* 0x000fe20000000f00 */
[----:B------:R-:W-:Y:S01]  /*149a0*/  IMAD.MOV.U32 R8, RZ, RZ, R149 ;  /* 0x000000ffff087224 */ /* 0x000fe200078e0095 */
[----:B------:R-:W-:Y:S01]  /*149b0*/  LOP3.LUT R126, R4, R3, RZ, 0xc0, !PT ;  /* 0x00000003047e7212 */ /* 0x000fe200078ec0ff */
[----:B------:R-:W-:Y:S01]  /*149c0*/  IMAD.MOV.U32 R9, RZ, RZ, R148 ;  /* 0x000000ffff097224 */ /* 0x000fe200078e0094 */
[----:B------:R-:W-:Y:S01]  /*149d0*/  LOP3.LUT R131, R65, R5, RZ, 0xc0, !PT ;  /* 0x0000000541837212 */ /* 0x000fe200078ec0ff */
[----:B------:R-:W-:Y:S01]  /*149e0*/  IMAD.MOV.U32 R11, RZ, RZ, R67 ;  /* 0x000000ffff0b7224 */ /* 0x000fe200078e0043 */
[----:B------:R-:W-:Y:S01]  /*149f0*/  LOP3.LUT R124, R64, R0, RZ, 0xc0, !PT ;  /* 0x00000000407c7212 */ /* 0x000fe200078ec0ff */
[----:B------:R2:W4:Y:S04]  /*14a00*/  LDSM.16.MT88.4 R48, [R21+0x800] ;  /* 0x000800001530783b */ /* 0x0005280000004200 */
[----:B------:R-:W5:Y:S04]  /*14a10*/  LDSM.16.MT88.4 R148, [R200+0xa800] ;  /* 0x00a80000c894783b */ /* 0x000f680000004200 */
[----:B------:R-:W5:Y:S04]  /*14a20*/  LDSM.16.MT88.4 R64, [R24+0x800] ;  /* 0x000800001840783b */ /* 0x000f680000004200 */
[----:B------:R-:W5:Y:S04]  /*14a30*/  LDSM.16.MT88.4 R4, [R24+0x1800] ;  /* 0x001800001804783b */ /* 0x000f680000004200 */
[----:B------:R-:W-:Y:S04]  /*14a40*/  STG.E.U16 desc[UR22][R198.64+-0xb0], R193 ;  /* 0xffff50c1c6007986 */ /* 0x000fe8000c101516 */
[----:B------:R-:W-:Y:S04]  /*14a50*/  STG.E.U16 desc[UR22][R198.64+-0xae], R192 ;  /* 0xffff52c0c6007986 */ /* 0x000fe8000c101516 */
[----:B------:R-:W-:Y:S04]  /*14a60*/  STG.E.U16 desc[UR22][R32.64+-0xb0], R191 ;  /* 0xffff50bf20007986 */ /* 0x000fe8000c101516 */
[----:B------:R-:W-:Y:S04]  /*14a70*/  STG.E.U16 desc[UR22][R32.64+-0xae], R190 ;  /* 0xffff52be20007986 */ /* 0x000fe8000c101516 */
[----:B------:R-:W-:Y:S04]  /*14a80*/  STG.E.U16 desc[UR22][R174.64+-0xb0], R172 ;  /* 0xffff50acae007986 */ /* 0x000fe8000c101516 */
[----:B------:R-:W-:Y:S04]  /*14a90*/  STG.E.U16 desc[UR22][R174.64+-0xae], R135 ;  /* 0xffff5287ae007986 */ /* 0x000fe8000c101516 */
[----:B------:R5:W-:Y:S04]  /*14aa0*/  STG.E.U16 desc[UR22][R26.64+-0xb0], R132 ;  /* 0xffff50841a007986 */ /* 0x000be8000c101516 */
[----:B------:R-:W-:Y:S01]  /*14ab0*/  STG.E.U16 desc[UR22][R26.64+-0xae], R30 ;  /* 0xffff521e1a007986 */ /* 0x000fe2000c101516 */
[----:B------:R-:W-:-:S03]  /*14ac0*/  IMAD.MOV.U32 R3, RZ, RZ, R28 ;  /* 0x000000ffff037224 */ /* 0x000fc600078e001c */
[----:B------:R-:W-:Y:S04]  /*14ad0*/  STG.E.U16 desc[UR22][R198.64+-0xa0], R187 ;  /* 0xffff60bbc6007986 */ /* 0x000fe8000c101516 */
[----:B------:R-:W-:Y:S04]  /*14ae0*/  STG.E.U16 desc[UR22][R198.64+-0x9e], R186 ;  /* 0xffff62bac6007986 */ /* 0x000fe8000c101516 */
[----:B------:R-:W-:Y:S04]  /*14af0*/  STG.E.U16 desc[UR22][R188.64+-0xa0], R181 ;  /* 0xffff60b5bc007986 */ /* 0x000fe8000c101516 */
[----:B------:R-:W-:Y:S04]  /*14b00*/  STG.E.U16 desc[UR22][R188.64+-0x9e], R179 ;  /* 0xffff62b3bc007986 */ /* 0x000fe8000c101516 */
[----:B------:R-:W-:Y:S04]  /*14b10*/  STG.E.U16 desc[UR22][R184.64+-0xa0], R134 ;  /* 0xffff6086b8007986 */ /* 0x000fe8000c101516 */
[----:B------:R5:W-:Y:S04]  /*14b20*/  STG.E.U16 desc[UR22][R184.64+-0x9e], R133 ;  /* 0xffff6285b8007986 */ /* 0x000be8000c101516 */
[----:B------:R1:W-:Y:S04]  /*14b30*/  STG.E.U16 desc[UR22][R26.64+-0xa0], R215 ;  /* 0xffff60d71a007986 */ /* 0x0003e8000c101516 */
[----:B------:R1:W-:Y:S04]  /*14b40*/  STG.E.U16 desc[UR22][R26.64+-0x9e], R206 ;  /* 0xffff62ce1a007986 */ /* 0x0003e8000c101516 */
[----:B------:R1:W-:Y:S04]  /*14b50*/  STG.E.U16 desc[UR22][R198.64+-0x90], R178 ;  /* 0xffff70b2c6007986 */ /* 0x0003e8000c101516 */
[----:B------:R1:W-:Y:S01]  /*14b60*/  STG.E.U16 desc[UR22][R198.64+-0x8e], R177 ;  /* 0xffff72b1c6007986 */ /* 0x0003e2000c101516 */
[----:B------:R-:W-:-:S03]  /*14b70*/  LOP3.LUT R127, R3, R2, RZ, 0xc0, !PT ;  /* 0x00000002037f7212 */ /* 0x000fc600078ec0ff */
[----:B------:R1:W-:Y:S04]  /*14b80*/  STG.E.U16 desc[UR22][R182.64+-0x90], R176 ;  /* 0xffff70b0b6007986 */ /* 0x0003e8000c101516 */
[----:B------:R1:W-:Y:S04]  /*14b90*/  STG.E.U16 desc[UR22][R182.64+-0x8e], R173 ;  /* 0xffff72adb6007986 */ /* 0x0003e8000c101516 */
[----:B------:R1:W-:Y:S04]  /*14ba0*/  STG.E.U16 desc[UR22][R34.64+-0x90], R202 ;  /* 0xffff70ca22007986 */ /* 0x0003e8000c101516 */
[----:B------:R1:W-:Y:S04]  /*14bb0*/  STG.E.U16 desc[UR22][R34.64+-0x8e], R197 ;  /* 0xffff72c522007986 */ /* 0x0003e8000c101516 */
[----:B------:R1:W-:Y:S04]  /*14bc0*/  STG.E.U16 desc[UR22][R26.64+-0x90], R196 ;  /* 0xffff70c41a007986 */ /* 0x0003e8000c101516 */
[----:B------:R1:W-:Y:S01]  /*14bd0*/  STG.E.U16 desc[UR22][R26.64+-0x8e], R195 ;  /* 0xffff72c31a007986 */ /* 0x0003e2000c101516 */
[----:B--2---:R-:W-:-:S02]  /*14be0*/  IMAD.MOV.U32 R21, RZ, RZ, R29 ;  /* 0x000000ffff157224 */ /* 0x004fc400078e001d */
[----:B------:R-:W-:Y:S02]  /*14bf0*/  IMAD.MOV.U32 R22, RZ, RZ, R37 ;  /* 0x000000ffff167224 */ /* 0x000fe400078e0025 */
[----:B------:R-:W-:Y:S01]  /*14c00*/  IMAD.MOV.U32 R23, RZ, RZ, R36 ;  /* 0x000000ffff177224 */ /* 0x000fe200078e0024 */
[-C--:B---3--:R-:W-:Y:S08]  /*14c10*/  HMMA.16816.F32.BF16 R84, R128, R96.reuse, R84 ;  /* 0x000000608054723c */ /* 0x088ff00000041854 */
[C---:B------:R-:W-:Y:S08]  /*14c20*/  HMMA.16816.F32.BF16 R88, R124.reuse, R96, R88 ;  /* 0x000000607c58723c */ /* 0x040ff00000041858 */
[----:B------:R-:W-:Y:S08]  /*14c30*/  HMMA.16816.F32.BF16 R92, R124, R98, R92 ;  /* 0x000000627c5c723c */ /* 0x000ff0000004185c */
[-C--:B-1----:R-:W-:Y:S08]  /*14c40*/  HMMA.16816.F32.BF16 R144, R128, R140.reuse, R144 ;  /* 0x0000008c8090723c */ /* 0x082ff00000041890 */
[C---:B------:R-:W-:Y:S08]  /*14c50*/  HMMA.16816.F32.BF16 R160, R124.reuse, R140, R160 ;  /* 0x0000008c7ca0723c */ /* 0x040ff000000418a0 */
[----:B------:R-:W-:Y:S08]  /*14c60*/  HMMA.16816.F32.BF16 R156, R124, R142, R156 ;  /* 0x0000008e7c9c723c */ /* 0x000ff0000004189c */
[C---:B------:R-:W-:Y:S08]  /*14c70*/  HMMA.16816.F32.BF16 R96, R128.reuse, R98, R44 ;  /* 0x000000628060723c */ /* 0x040ff0000004182c */
[----:B------:R-:W-:Y:S08]  /*14c80*/  HMMA.16816.F32.BF16 R140, R128, R142, R40 ;  /* 0x0000008e808c723c */ /* 0x000ff00000041828 */
[C---:B----4-:R-:W-:Y:S08]  /*14c90*/  HMMA.16816.F32.BF16 R44, R124.reuse, R50, R60 ;  /* 0x000000327c2c723c */ /* 0x050ff0000004183c */
        /* <DEDUP_REMOVED lines=10> */
[----:B------:R-:W-:Y:S08]  /*14d40*/  HMMA.16816.F32.BF16 R36, R128, R48, R224 ;  /* 0x000000308024723c */ /* 0x000ff000000418e0 */
[----:B------:R-:W-:Y:S08]  /*14d50*/  HMMA.16816.F32.BF16 R124, R124, R6, R100 ;  /* 0x000000067c7c723c */ /* 0x000ff00000041864 */
[----:B------:R-:W-:Y:S01]  /*14d60*/  HMMA.16816.F32.BF16 R48, R128, R50, R152 ;  /* 0x000000328030723c */ /* 0x000fe20000041898 */
[----:B------:R-:W-:-:S07]  /*14d70*/  FADD.FTZ R249, R15, R249 ;  /* 0x000000f90ff97221 */ /* 0x000fce0000010000 */
[----:B------:R-:W-:Y:S01]  /*14d80*/  HMMA.16816.F32.BF16 R100, R128, R112, R116 ;  /* 0x000000708064723c */ /* 0x000fe20000041874 */
[----:B------:R-:W-:-:S07]  /*14d90*/  FADD.FTZ R225, R13, R251 ;  /* 0x000000fb0de17221 */ /* 0x000fce0000010000 */
[----:B------:R-:W-:Y:S01]  /*14da0*/  HMMA.16816.F32.BF16 R152, R128, R148, R20 ;  /* 0x000000948098723c */ /* 0x000fe20000041814 */
[----:B------:R-:W-:-:S07]  /*14db0*/  IMAD.MOV.U32 R132, RZ, RZ, R234 ;  /* 0x000000ffff847224 */ /* 0x000fce00078e00ea */
[----:B------:R-:W-:Y:S01]  /*14dc0*/  HMMA.16816.F32.BF16 R52, R128, R64, R244 ;  /* 0x000000408034723c */ /* 0x000fe200000418f4 */
[----:B------:R-:W-:-:S07]  /*14dd0*/  IMAD.MOV.U32 R133, RZ, RZ, R235 ;  /* 0x000000ffff857224 */ /* 0x000fce00078e00eb */
[----:B------:R-:W-:Y:S01]  /*14de0*/  HMMA.16816.F32.BF16 R68, R128, R80, R240 ;  /* 0x000000508044723c */ /* 0x000fe200000418f0 */
[----:B------:R-:W-:-:S07]  /*14df0*/  IMAD.MOV.U32 R134, RZ, RZ, R250 ;  /* 0x000000ffff867224 */ /* 0x000fce00078e00fa */
[----:B------:R-:W-:Y:S01]  /*14e00*/  HMMA.16816.F32.BF16 R112, R128, R114, R16 ;  /* 0x000000728070723c */ /* 0x000fe20000041810 */
[----:B------:R-:W-:-:S07]  /*14e10*/  IMAD.MOV.U32 R135, RZ, RZ, R248 ;  /* 0x000000ffff877224 */ /* 0x000fce00078e00f8 */
[C---:B------:R-:W-:Y:S08]  /*14e20*/  HMMA.16816.F32.BF16 R148, R128.reuse, R150, R8 ;  /* 0x000000968094723c */ /* 0x040ff00000041808 */
[C---:B------:R-:W-:Y:S08]  /*14e30*/  HMMA.16816.F32.BF16 R64, R128.reuse, R66, R236 ;  /* 0x000000428040723c */ /* 0x040ff000000418ec */
[----:B------:R-:W-:Y:S01]  /*14e40*/  HMMA.16816.F32.BF16 R80, R128, R82, R228 ;  /* 0x000000528050723c */ /* 0x000fe200000418e4 */
[----:B------:R-:W-:Y:S01]  /*14e50*/  FADD.FTZ R230, R216, R233 ;  /* 0x000000e9d8e67221 */ /* 0x000fe20000010000 */
[----:B------:R-:W-:-:S06]  /*14e60*/  FADD.FTZ R233, R201, R14 ;  /* 0x0000000ec9e97221 */ /* 0x000fcc0000010000 */
[----:B------:R-:W-:Y:S01]  /*14e70*/  HMMA.16816.F32.BF16 R116, R128, R4, R220 ;  /* 0x000000048074723c */ /* 0x000fe200000418dc */
[----:B------:R-:W-:Y:S01]  /*14e80*/  FADD.FTZ R230, R217, R230 ;  /* 0x000000e6d9e67221 */ /* 0x000fe20000010000 */
[----:B------:R-:W-:-:S06]  /*14e90*/  FADD.FTZ R233, R203, R233 ;  /* 0x000000e9cbe97221 */ /* 0x000fcc0000010000 */
[----:B------:R-:W-:Y:S01]  /*14ea0*/  HMMA.16816.F32.BF16 R128, R128, R6, R208 ;  /* 0x000000068080723c */ /* 0x000fe200000418d0 */
[----:B------:R-:W-:-:S04]  /*14eb0*/  IADD3 R210, P2, PT, R212, -0x100, RZ ;  /* 0xffffff00d4d27810 */ /* 0x000fc80007f5e0ff */
[----:B------:R-:W-:Y:S01]  /*14ec0*/  IADD3.X R211, PT, PT, R213, -0x1, RZ, P2, !PT ;  /* 0xffffffffd5d37810 */ /* 0x000fe200017fe4ff */
[----:B------:R-:W-:-:S14]  /*14ed0*/  BRA.U !UP1, `(.L_x_1357) ;  /* 0x0000004509d87547 */ /* 0x000fdc000b800000 */
[----:B------:R-:W2:Y:S04]  /*14ee0*/  LDL R14, [R1+0x68] ;  /* 0x00006800010e7983 */ /* 0x000ea80000100800 */
[----:B------:R-:W3:Y:S01]  /*14ef0*/  LDL R15, [R1+0x64] ;  /* 0x00006400010f7983 */ /* 0x000ee20000100800 */
[----:B------:R-:W-:Y:S01]  /*14f00*/  UIADD3 UR6, UPT, UPT, UR19, -0x5, URZ ;  /* 0xfffffffb13067890 */ /* 0x000fe2000fffe0ff */
[----:B------:R-:W-:-:S04]  /*14f10*/  DEPBAR.LE SB0, 0x0 ;  /* 0x000080000000791a */ /* 0x000fc80000000000 */
[----:B------:R-:W4:Y:S04]  /*14f20*/  LDL.LU R13, [R1+0x6c] ;  /* 0x00006c00010d7983 */ /* 0x000f280000300800 */
[----:B------:R-:W5:Y:S04]  /*14f30*/  LDL.LU R20, [R1+0x20] ;  /* 0x0000200001147983 */ /* 0x000f680000300800 */
[----:B------:R-:W5:Y:S01]  /*14f40*/  LDL.64 R22, [R1+0x98] ;  /* 0x0000980001167983 */ /* 0x000f620000100a00 */
[----:B------:R-:W-:Y:S01]  /*14f50*/  UIMAD.WIDE.U32 UR24, UR6, UR8, URZ ;  /* 0x00000008061872a5 */ /* 0x000fe2000f8e00ff */
[----:B------:R-:W-:-:S02]  /*14f60*/  IMAD.MOV.U32 R25, RZ, RZ, 0x20 ;  /* 0x00000020ff197424 */ /* 0x000fc400078e00ff */
[----:B------:R-:W5:Y:S01]  /*14f70*/  LDL.64 R246, [R1+0x70] ;  /* 0x0000700001f67983 */ /* 0x000f620000100a00 */
[----:B------:R-:W-:Y:S02]  /*14f80*/  UIMAD UR16, UR6, UR9, UR25 ;  /* 0x00000009061072a4 */ /* 0x000fe4000f8e0219 */
[----:B------:R-:W-:Y:S01]  /*14f90*/  USHF.L.U32 UR7, UR24, 0x5, URZ ;  /* 0x0000000518077899 */ /* 0x000fe200080006ff */
[----:B------:R-:W-:Y:S01]  /*14fa0*/  IMAD.U32 R4, RZ, RZ, UR24 ;  /* 0x00000018ff047e24 */ /* 0x000fe2000f8e00ff */
[----:B------:R-:W-:Y:S01]  /*14fb0*/  USHF.L.U64.HI UR13, UR24, 0x5, UR16 ;  /* 0x00000005180d7899 */ /* 0x000fe20008010210 */
[----:B------:R-:W-:Y:S01]  /*14fc0*/  IMAD.U32 R2, RZ, RZ, UR24 ;  /* 0x00000018ff027e24 */ /* 0x000fe2000f8e00ff */
[----:B------:R-:W-:Y:S01]  /*14fd0*/  ULEA UR7, UP0, UR8, UR7, 0x4 ;  /* 0x0000000708077291 */ /* 0x000fe2000f8020ff */
[----:B------:R-:W-:Y:S01]  /*14fe0*/  IMAD.U32 R0, RZ, RZ, UR16 ;  /* 0x00000010ff007e24 */ /* 0x000fe2000f8e00ff */
[----:B------:R-:W5:Y:S02]  /*14ff0*/  LDL.64 R226, [R1+0x78] ;  /* 0x0000780001e27983 */ /* 0x000f640000100a00 */
[----:B------:R-:W-:-:S02]  /*15000*/  ULEA.HI.X UR13, UR8, UR13, UR9, 0x4, UP0 ;  /* 0x0000000d080d7291 */ /* 0x000fc400080f2409 */
[----:B------:R-:W-:Y:S01]  /*15010*/  MOV R3, UR7 ;  /* 0x0000000700037c02 */ /* 0x000fe20008000f00 */
[----:B------:R-:W-:Y:S01]  /*15020*/  BAR.SYNC.DEFER_BLOCKING 0x0 ;  /* 0x0000000000007b1d */ /* 0x000fe20000010000 */
[----:B--2---:R-:W-:-:S04]  /*15030*/  LEA R4, P2, R4, R14, 0x6 ;  /* 0x0000000e04047211 */ /* 0x004fc800078430ff */
[----:B---3--:R-:W-:Y:S01]  /*15040*/  LEA.HI.X R5, R2, R15, R0, 0x6, P2 ;  /* 0x0000000f02057211 */ /* 0x008fe200010f3400 */
[----:B------:R-:W-:Y:S01]  /*15050*/  IMAD.U32 R0, RZ, RZ, UR13 ;  /* 0x0000000dff007e24 */ /* 0x000fe2000f8e00ff */
[----:B------:R-:W-:-:S03]  /*15060*/  LEA R2, P2, R3, R14, 0x1 ;  /* 0x0000000e03027211 */ /* 0x000fc600078408ff */
[----:B------:R-:W-:Y:S01]  /*15070*/  @!PT LDS RZ, [RZ] ;  /* 0x00000000fffff984 */ /* 0x000fe20000000800 */
[----:B------:R-:W-:Y:S01]  /*15080*/  @!PT LDS RZ, [RZ] ;  /* 0x00000000fffff984 */ /* 0x000fe20000000800 */
[----:B------:R-:W-:Y:S01]  /*15090*/  @!PT LDS RZ, [RZ] ;  /* 0x00000000fffff984 */ /* 0x000fe20000000800 */
[----:B------:R-:W-:Y:S01]  /*150a0*/  @!P4 LDGSTS.E.BYPASS.LTC128B.128 [R214+0xa000], desc[UR22][R4.64] ;  /* 0x0a00000004d6cfae */ /* 0x000fe2000b981a16 */
[----:B------:R-:W-:Y:S02]  /*150b0*/  LEA.HI.X R3, R3, R15, R0, 0x1, P2 ;  /* 0x0000000f03037211 */ /* 0x000fe400010f0c00 */
[----:B----4-:R-:W-:Y:S01]  /*150c0*/  LEA R132, R13, UR5, 0x1 ;  /* 0x000000050d847c11 */ /* 0x010fe2000f8e08ff */
[----:B------:R-:W-:Y:S01]  /*150d0*/  @P4 STS.128 [R214+0xa000], RZ ;  /* 0x00a000ffd6004388 */ /* 0x000fe20000000c00 */
[----:B------:R-:W-:Y:S01]  /*150e0*/  LOP3.LUT R0, R207, 0x2, RZ, 0xc0, !PT ;  /* 0x00000002cf007812 */ /* 0x000fe200078ec0ff */
[----:B-----5:R-:W-:Y:S02]  /*150f0*/  IMAD.MOV.U32 R224, RZ, RZ, R20 ;  /* 0x000000ffffe07224 */ /* 0x020fe400078e0014 */
[----:B------:R-:W-:Y:S01]  /*15100*/  @!PT LDS RZ, [RZ] ;  /* 0x00000000fffff984 */ /* 0x000fe20000000800 */
[----:B------:R-:W-:Y:S01]  /*15110*/  @!PT LDS RZ, [RZ] ;  /* 0x00000000fffff984 */ /* 0x000fe20000000800 */
[----:B------:R-:W-:Y:S01]  /*15120*/  @!PT LDS RZ, [RZ] ;  /* 0x00000000fffff984 */ /* 0x000fe20000000800 */
[----:B------:R-:W-:Y:S01]  /*15130*/  @!P3 LDGSTS.E.BYPASS.LTC128B.128 [R214+0xb000], desc[UR22][R4.64+0x80] ;  /* 0x0b00008004d6bfae */ /* 0x000fe2000b981a16 */
[----:B------:R-:W-:Y:S01]  /*15140*/  ISETP.NE.AND P2, PT, R0, RZ, PT ;  /* 0x000000ff0000720c */ /* 0x000fe20003f45270 */
[----:B------:R-:W-:Y:S01]  /*15150*/  IMAD.MOV.U32 R244, RZ, RZ, R22 ;  /* 0x000000fffff47224 */ /* 0x000fe200078e0016 */
[----:B------:R-:W-:Y:S01]  /*15160*/  MOV R245, R23 ;  /* 0x0000001700f57202 */ /* 0x000fe20000000f00 */
[----:B------:R-:W-:Y:S01]  /*15170*/  @P3 STS.128 [R214+0xb000], RZ ;  /* 0x00b000ffd6003388 */ /* 0x000fe20000000c00 */
[----:B------:R-:W-:-:S03]  /*15180*/  SEL R0, R25, 0xffffffe0, !P2 ;  /* 0xffffffe019007807 */ /* 0x000fc60005000000 */
        /* <DEDUP_REMOVED lines=13> */
[----:B------:R-:W4:Y:S04]  /*15260*/  LDSM.16.M88.4 R16, [R132] ;  /* 0x000000008410783b */ /* 0x000f280000000200 */
[----:B------:R-:W0:Y:S01]  /*15270*/  LDGDEPBAR ;  /* 0x00000000000079af */ /* 0x000e220000000000 */
[----:B-1----:R-:W-:-:S02]  /*15280*/  IMAD.IADD R3, R232, 0x1, R0 ;  /* 0x00000001e8037824 */ /* 0x002fc400078e0200 */
[----:B------:R-:W-:-:S03]  /*15290*/  IMAD.IADD R2, R0, 0x1, R132 ;  /* 0x0000000100027824 */ /* 0x000fc600078e0284 */
[----:B------:R-:W-:Y:S04]  /*152a0*/  LDSM.16.M88.4 R24, [R3+0x8000] ;  /* 0x008000000318783b */ /* 0x000fe80000000200 */
[----:B------:R-:W1:Y:S04]  /*152b0*/  LDSM.16.M88.4 R4, [R2+0x2000] ;  /* 0x002000000204783b */ /* 0x000e680000000200 */
[----:B------:R-:W5:Y:S04]  /*152c0*/  LDSM.16.M88.4 R20, [R3+0x8800] ;  /* 0x008800000314783b */ /* 0x000f680000000200 */
[----:B------:R-:W5:Y:S01]  /*152d0*/  LDSM.16.M88.4 R8, [R2] ;  /* 0x000000000208783b */ /* 0x000f620000000200 */
[C---:B--2---:R-:W-:Y:S08]  /*152e0*/  HMMA.16816.F32.BF16 R192, R12.reuse, R32, RZ ;  /* 0x000000200cc0723c */ /* 0x044ff000000418ff */
[C---:B---3--:R-:W-:Y:S08]  /*152f0*/  HMMA.16816.F32.BF16 R184, R12.reuse, R28, RZ ;  /* 0x0000001c0cb8723c */ /* 0x048ff000000418ff */
[C---:B------:R-:W-:Y:S08]  /*15300*/  HMMA.16816.F32.BF16 R188, R12.reuse, R34, RZ ;  /* 0x000000220cbc723c */ /* 0x040ff000000418ff */
[----:B------:R-:W-:Y:S08]  /*15310*/  HMMA.16816.F32.BF16 R176, R12, R30, RZ ;  /* 0x0000001e0cb0723c */ /* 0x000ff000000418ff */
[C---:B----4-:R-:W-:Y:S08]  /*15320*/  HMMA.16816.F32.BF16 R172, R16.reuse, R32, RZ ;  /* 0x0000002010ac723c */ /* 0x050ff000000418ff */
[C---:B------:R-:W-:Y:S08]  /*15330*/  HMMA.16816.F32.BF16 R32, R16.reuse, R34, RZ ;  /* 0x000000221020723c */ /* 0x040ff000000418ff */
[C---:B------:R-:W-:Y:S08]  /*15340*/  HMMA.16816.F32.BF16 R12, R16.reuse, R28, RZ ;  /* 0x0000001c100c723c */ /* 0x040ff000000418ff */
[----:B------:R-:W-:Y:S08]  /*15350*/  HMMA.16816.F32.BF16 R16, R16, R30, RZ ;  /* 0x0000001e1010723c */ /* 0x000ff000000418ff */
[C---:B-1----:R-:W-:Y:S08]  /*15360*/  HMMA.16816.F32.BF16 R220, R4.reuse, R24, R192 ;  /* 0x0000001804dc723c */ /* 0x042ff000000418c0 */
[C---:B-----5:R-:W-:Y:S08]  /*15370*/  HMMA.16816.F32.BF16 R236, R4.reuse, R20, R184 ;  /* 0x0000001404ec723c */ /* 0x060ff000000418b8 */
[C---:B------:R-:W-:Y:S08]  /*15380*/  HMMA.16816.F32.BF16 R28, R4.reuse, R26, R188 ;  /* 0x0000001a041c723c */ /* 0x040ff000000418bc */
[----:B------:R-:W-:Y:S01]  /*15390*/  HMMA.16816.F32.BF16 R208, R4, R22, R176 ;  /* 0x0000001604d0723c */ /* 0x000fe200000418b0 */
[----:B------:R-:W-:Y:S07]  /*153a0*/  LDSM.16.M88.4 R4, [R180+0x2000] ;  /* 0x00200000b404783b */ /* 0x000fee0000000200 */
[C---:B------:R-:W-:Y:S08]  /*153b0*/  HMMA.16816.F32.BF16 R192, R8.reuse, R20, R12 ;  /* 0x0000001408c0723c */ /* 0x040ff0000004180c */
[C---:B------:R-:W-:Y:S01]  /*153c0*/  HMMA.16816.F32.BF16 R184, R8.reuse, R22, R16 ;  /* 0x0000001608b8723c */ /* 0x040fe20000041810 */
[----:B------:R-:W1:Y:S04]  /*153d0*/  LDSM.16.M88.4 R20, [R252+0x8000] ;  /* 0x00800000fc14783b */ /* 0x000e680000000200 */
[----:B------:R-:W2:Y:S03]  /*153e0*/  LDSM.16.M88.4 R16, [R252+0x8800] ;  /* 0x00880000fc10783b */ /* 0x000ea60000000200 */
[C---:B------:R-:W-:Y:S08]  /*153f0*/  HMMA.16816.F32.BF16 R196, R8.reuse, R24, R172 ;  /* 0x0000001808c4723c */ /* 0x040ff000000418ac */
[----:B------:R-:W-:Y:S01]  /*15400*/  HMMA.16816.F32.BF16 R188, R8, R26, R32 ;  /* 0x0000001a08bc723c */ /* 0x000fe20000041820 */
[----:B------:R-:W3:Y:S01]  /*15410*/  LDSM.16.M88.4 R8, [R180] ;  /* 0x00000000b408783b */ /* 0x000ee20000000200 */
[----:B------:R-:W-:-:S03]  /*15420*/  IADD3 R0, PT, PT, R0, R180, RZ ;  /* 0x000000b400007210 */ /* 0x000fc60007ffe0ff */
[----:B------:R-:W-:Y:S04]  /*15430*/  LDSM.16.M88.4 R32, [R224+0x8000] ;  /* 0x00800000e020783b */ /* 0x000fe80000000200 */
[----:B------:R-:W4:Y:S04]  /*15440*/  LDSM.16.M88.4 R12, [R0+0x2000] ;  /* 0x00200000000c783b */ /* 0x000f280000000200 */
[----:B------:R-:W5:Y:S01]  /*15450*/  LDSM.16.M88.4 R24, [R224+0x8800] ;  /* 0x00880000e018783b */ /* 0x000f620000000200 */
        /* <DEDUP_REMOVED lines=8> */
[----:B------:R-:W1:Y:S04]  /*154e0*/  LDSM.16.M88.4 R8, [R0] ;  /* 0x000000000008783b */ /* 0x000e680000000200 */
[----:B------:R-:W-:Y:S03]  /*154f0*/  LDSM.16.M88.4 R16, [R132+0x4000] ;  /* 0x004000008410783b */ /* 0x000fe60000000200 */
[C---:B----4-:R-:W-:Y:S08]  /*15500*/  HMMA.16816.F32.BF16 R188, R12.reuse, R34, R172 ;  /* 0x000000220cbc723c */ /* 0x050ff000000418ac */
[C---:B-----5:R-:W-:Y:S01]  /*15510*/  HMMA.16816.F32.BF16 R184, R12.reuse, R24, R28 ;  /* 0x000000180cb8723c */ /* 0x060fe2000004181c */
[----:B------:R-:W-:Y:S07]  /*15520*/  LDSM.16.M88.4 R28, [R232+0x9800] ;  /* 0x00980000e81c783b */ /* 0x000fee0000000200 */
[C---:B------:R-:W-:Y:S01]  /*15530*/  HMMA.16816.F32.BF16 R172, R12.reuse, R26, R4 ;  /* 0x0000001a0cac723c */ /* 0x040fe20000041804 */
[----:B------:R2:W3:Y:S07]  /*15540*/  LDSM.16.M88.4 R4, [R132+0x6000] ;  /* 0x006000008404783b */ /* 0x0004ee0000000200 */
[----:B------:R-:W-:Y:S01]  /*15550*/  HMMA.16816.F32.BF16 R192, R12, R32, R176 ;  /* 0x000000200cc0723c */ /* 0x000fe200000418b0 */
[----:B------:R-:W4:Y:S07]  /*15560*/  LDSM.16.M88.4 R12, [R232+0x9000] ;  /* 0x00900000e80c783b */ /* 0x000f2e0000000200 */
[C---:B-1----:R-:W-:Y:S08]  /*15570*/  HMMA.16816.F32.BF16 R20, R8.reuse, R24, R20 ;  /* 0x000000180814723c */ /* 0x042ff00000041814 */
[C---:B--2---:R-:W-:Y:S08]  /*15580*/  HMMA.16816.F32.BF16 R132, R8.reuse, R32, R220 ;  /* 0x000000200884723c */ /* 0x044ff000000418dc */
[----:B------:R-:W-:Y:S08]  /*15590*/  HMMA.16816.F32.BF16 R32, R8, R34, R208 ;  /* 0x000000220820723c */ /* 0x000ff000000418d0 */
[----:B---3--:R-:W-:Y:S08]  /*155a0*/  HMMA.16816.F32.BF16 R208, R4, R28, R184 ;  /* 0x0000001c04d0723c */ /* 0x008ff000000418b8 */
[----:B------:R-:W-:Y:S01]  /*155b0*/  HMMA.16816.F32.BF16 R176, R8, R26, R196 ;  /* 0x0000001a08b0723c */ /* 0x000fe200000418c4 */
[----:B------:R-:W-:Y:S04]  /*155c0*/  LDSM.16.M88.4 R8, [R2+0x6000] ;  /* 0x006000000208783b */ /* 0x000fe80000000200 */
[----:B------:R-:W1:Y:S03]  /*155d0*/  LDSM.16.M88.4 R24, [R3+0x9000] ;  /* 0x009000000318783b */ /* 0x000e660000000200 */
[----:B------:R-:W-:Y:S01]  /*155e0*/  HMMA.16816.F32.BF16 R184, R16, R28, R20 ;  /* 0x0000001c10b8723c */ /* 0x000fe20000041814 */
[----:B------:R-:W2:Y:S07]  /*155f0*/  LDSM.16.M88.4 R20, [R3+0x9800] ;  /* 0x009800000314783b */ /* 0x000eae0000000200 */
[C---:B----4-:R-:W-:Y:S08]  /*15600*/  HMMA.16816.F32.BF16 R236, R4.reuse, R12, R192 ;  /* 0x0000000c04ec723c */ /* 0x050ff000000418c0 */
[----:B------:R-:W-:Y:S08]  /*15610*/  HMMA.16816.F32.BF16 R220, R4, R14, R188 ;  /* 0x0000000e04dc723c */ /* 0x000ff000000418bc */
[C---:B------:R-:W-:Y:S08]  /*15620*/  HMMA.16816.F32.BF16 R192, R16.reuse, R12, R132 ;  /* 0x0000000c10c0723c */ /* 0x040ff00000041884 */
[----:B------:R-:W-:Y:S01]  /*15630*/  HMMA.16816.F32.BF16 R188, R16, R14, R32 ;  /* 0x0000000e10bc723c */ /* 0x000fe20000041820 */
[----:B------:R-:W3:Y:S04]  /*15640*/  LDSM.16.M88.4 R12, [R2+0x4000] ;  /* 0x00400000020c783b */ /* 0x000ee80000000200 */
[----:B------:R-:W-:Y:S03]  /*15650*/  LDSM.16.M88.4 R32, [R252+0x9000] ;  /* 0x00900000fc20783b */ /* 0x000fe60000000200 */
[-C--:B------:R-:W-:Y:S01]  /*15660*/  HMMA.16816.F32.BF16 R196, R4, R30.reuse, R172 ;  /* 0x0000001e04c4723c */ /* 0x080fe200000418ac */
[----:B------:R-:W4:Y:S07]  /*15670*/  LDSM.16.M88.4 R4, [R180+0x6000] ;  /* 0x00600000b404783b */ /* 0x000f2e0000000200 */
[----:B------:R-:W-:Y:S01]  /*15680*/  HMMA.16816.F32.BF16 R16, R16, R30, R176 ;  /* 0x0000001e1010723c */ /* 0x000fe200000418b0 */
[----:B------:R-:W5:Y:S07]  /*15690*/  LDSM.16.M88.4 R28, [R252+0x9800] ;  /* 0x00980000fc1c783b */ /* 0x000f6e0000000200 */
        /* <DEDUP_REMOVED lines=10> */
[C---:B----4-:R-:W-:Y:S01]  /*15740*/  HMMA.16816.F32.BF16 R184, R4.reuse, R32, R176 ;  /* 0x0000002004b8723c */ /* 0x050fe200000418b0 */
[----:B------:R-:W-:Y:S07]  /*15750*/  LDSM.16.M88.4 R20, [R224+0x9800] ;  /* 0x00980000e014783b */ /* 0x000fee0000000200 */
[C---:B-----5:R-:W-:Y:S08]  /*15760*/  HMMA.16816.F32.BF16 R176, R4.reuse, R28, R132 ;  /* 0x0000001c04b0723c */ /* 0x060ff00000041884 */
[C---:B-1----:R-:W-:Y:S08]  /*15770*/  HMMA.16816.F32.BF16 R180, R4.reuse, R34, R172 ;  /* 0x0000002204b4723c */ /* 0x042ff000000418ac */
[----:B------:R-:W-:Y:S01]  /*15780*/  HMMA.16816.F32.BF16 R172, R4, R30, R8 ;  /* 0x0000001e04ac723c */ /* 0x000fe20000041808 */
[----:B------:R-:W1:Y:S04]  /*15790*/  LDSM.16.M88.4 R4, [R0+0x6000] ;  /* 0x006000000004783b */ /* 0x000e680000000200 */
[----:B------:R3:W4:Y:S01]  /*157a0*/  LDSM.16.M88.4 R8, [R0+0x4000] ;  /* 0x004000000008783b */ /* 0x0007220000000200 */
[----:B------:R-:W-:Y:S01]  /*157b0*/  SHF.R.U32.HI R2, RZ, 0x5, R207 ;  /* 0x00000005ff027819 */ /* 0x000fe200000116cf */
[----:B------:R-:W-:-:S04]  /*157c0*/  DEPBAR.LE SB0, 0x0 ;  /* 0x000080000000791a */ /* 0x000fc80000000000 */
[C---:B--2---:R-:W-:Y:S08]  /*157d0*/  HMMA.16816.F32.BF16 R132, R12.reuse, R32, R196 ;  /* 0x000000200c84723c */ /* 0x044ff000000418c4 */
[C---:B------:R-:W-:Y:S08]  /*157e0*/  HMMA.16816.F32.BF16 R32, R12.reuse, R34, R192 ;  /* 0x000000220c20723c */ /* 0x040ff000000418c0 */
[----:B------:R-:W-:Y:S01]  /*157f0*/  HMMA.16816.F32.BF16 R24, R12, R28, R24 ;  /* 0x0000001c0c18723c */ /* 0x000fe20000041818 */
[----:B---3--:R-:W-:-:S04]  /*15800*/  IMAD.U32 R0, RZ, RZ, UR21 ;  /* 0x00000015ff007e24 */ /* 0x008fc8000f8e00ff */
[----:B------:R-:W-:-:S03]  /*15810*/  IMAD R0, R0, 0x8, R2 ;  /* 0x0000000800007824 */ /* 0x000fc600078e0202 */
[----:B------:R-:W-:Y:S01]  /*15820*/  HMMA.16816.F32.BF16 R28, R12, R30, R188 ;  /* 0x0000001e0c1c723c */ /* 0x000fe200000418bc */
[----:B------:R-:W-:-:S07]  /*15830*/  LOP3.LUT R2, R219, UR6, R245, 0x96, !PT ;  /* 0x00000006db027c12 */ /* 0x000fce000f8e96f5 */
[C---:B-1----:R-:W-:Y:S08]  /*15840*/  HMMA.16816.F32.BF16 R192, R4.reuse, R16, R184 ;  /* 0x0000001004c0723c */ /* 0x042ff000000418b8 */
[C---:B------:R-:W-:Y:S08]  /*15850*/  HMMA.16816.F32.BF16 R180, R4.reuse, R18, R180 ;  /* 0x0000001204b4723c */ /* 0x040ff000000418b4 */
[C---:B------:R-:W-:Y:S08]  /*15860*/  HMMA.16816.F32.BF16 R176, R4.reuse, R20, R176 ;  /* 0x0000001404b0723c */ /* 0x040ff000000418b0 */
[----:B------:R-:W-:Y:S01]  /*15870*/  HMMA.16816.F32.BF16 R196, R4, R22, R172 ;  /* 0x0000001604c4723c */ /* 0x000fe200000418ac */
[----:B------:R-:W-:Y:S01]  /*15880*/  SHF.L.U32 R7, R207, 0x1, RZ ;  /* 0x00000001cf077819 */ /* 0x000fe200000006ff */
[----:B------:R-:W-:-:S02]  /*15890*/  IMAD R6, R0, -0x326172a9, RZ ;  /* 0xcd9e8d5700067824 */ /* 0x000fc400078e02ff */
[----:B------:R-:W-:Y:S01]  /*158a0*/  VIADD R0, R0, 0x4 ;  /* 0x0000000400007836 */ /* 0x000fe20000000000 */
[----:B------:R-:W-:Y:S01]  /*158b0*/  LOP3.LUT R7, R7, 0x6, RZ, 0xc0, !PT ;  /* 0x0000000607077812 */ /* 0x000fe200078ec0ff */
[----:B------:R-:W-:Y:S01]  /*158c0*/  IMAD.U32 R5, RZ, RZ, UR19 ;  /* 0x00000013ff057e24 */ /* 0x000fe2000f8e00ff */
[----:B------:R-:W-:Y:S01]  /*158d0*/  UISETP.NE.AND UP0, UPT, UR19, 0x5, UPT ;  /* 0x000000051300788c */ /* 0x000fe2000bf05270 */
[----:B------:R-:W-:Y:S01]  /*158e0*/  IMAD.WIDE.U32 R12, R2, -0x326172a9, RZ ;  /* 0xcd9e8d57020c7825 */ /* 0x000fe200078e00ff */
[----:B------:R-:W-:-:S03]  /*158f0*/  IADD3 R2, PT, PT, R218, -0x61c88647, RZ ;  /* 0x9e3779b9da027810 */ /* 0x000fc60007ffe0ff */
[----:B------:R-:W-:Y:S02]  /*15900*/  IMAD R4, R0, -0x326172a9, RZ ;  /* 0xcd9e8d5700047824 */ /* 0x000fe400078e02ff */
[----:B------:R-:W-:Y:S01]  /*15910*/  IMAD R0, R5, 0x20, R7 ;  /* 0x0000002005007824 */ /* 0x000fe200078e0207 */
[C---:B----4-:R-:W-:Y:S01]  /*15920*/  HMMA.16816.F32.BF16 R32, R8.reuse, R18, R32 ;  /* 0x000000120820723c */ /* 0x050fe20000041820 */
[----:B------:R-:W-:Y:S01]  /*15930*/  VIADD R3, R218, 0x3c6ef372 ;  /* 0x3c6ef372da037836 */ /* 0x000fe20000000000 */
[----:B------:R-:W-:Y:S01]  /*15940*/  LOP3.LUT R18, R2, R4, R13, 0x96, !PT ;  /* 0x0000000402127212 */ /* 0x000fe200078e960d */
[C---:B------:R-:W-:Y:S01]  /*15950*/  VIADD R4, R0.reuse, 0xffffff61 ;  /* 0xffffff6100047836 */ /* 0x040fe20000000000 */
[C---:B------:R-:W-:Y:S01]  /*15960*/  IADD3 R5, PT, PT, R0.reuse, -0xa0, RZ ;  /* 0xffffff6000057810 */ /* 0x040fe20007ffe0ff */
[----:B------:R-:W-:Y:S01]  /*15970*/  VIADD R7, R0, 0xffffff71 ;  /* 0xffffff7100077836 */ /* 0x000fe20000000000 */
[C---:B------:R-:W-:Y:S02]  /*15980*/  LOP3.LUT R19, R3.reuse, R12, R227, 0x96, !PT ;  /* 0x0000000c03137212 */ /* 0x040fe400078e96e3 */
[----:B------:R-:W-:Y:S01]  /*15990*/  HMMA.16816.F32.BF16 R132, R8, R16, R132 ;  /* 0x000000100884723c */ /* 0x000fe20000041884 */
[----:B------:R-:W-:Y:S01]  /*159a0*/  LOP3.LUT R16, R2, R6, R13, 0x96, !PT ;  /* 0x0000000602107212 */ /* 0x000fe200078e960d */
[----:B------:R-:W-:Y:S01]  /*159b0*/  VIADD R2, R0, 0xffffff68 ;  /* 0xffffff6800027836 */ /* 0x000fe20000000000 */
[----:B------:R-:W-:-:S02]  /*159c0*/  LOP3.LUT R17, R3, R12, R247, 0x96, !PT ;  /* 0x0000000c03117212 */ /* 0x000fc400078e96f7 */
[C---:B------:R-:W-:Y:S02]  /*159d0*/  IADD3 R3, PT, PT, R0.reuse, -0x97, RZ ;  /* 0xffffff6900037810 */ /* 0x040fe40007ffe0ff */
[----:B------:R-:W-:Y:S01]  /*159e0*/  IADD3 R6, PT, PT, R0, -0x88, RZ ;  /* 0xffffff7800067810 */ /* 0x000fe20007ffe0ff */
[----:B------:R-:W-:Y:S01]  /*159f0*/  HMMA.16816.F32.BF16 R24, R8, R20, R24 ;  /* 0x000000140818723c */ /* 0x000fe20000041818 */
[----:B------:R-:W-:Y:S01]  /*15a00*/  BAR.SYNC.DEFER_BLOCKING 0x0 ;  /* 0x0000000000007b1d */ /* 0x000fe20000010000 */
[-C--:B------:R-:W-:Y:S02]  /*15a10*/  ISETP.GE.AND P6, PT, R5, R136.reuse, PT ;  /* 0x000000880500720c */ /* 0x080fe40003fc6270 */
[----:B------:R-:W-:-:S04]  /*15a20*/  ISETP.GE.AND P5, PT, R4, R136, PT ;  /* 0x000000880400720c */ /* 0x000fc80003fa6270 */
[----:B------:R-:W-:Y:S01]  /*15a30*/  HMMA.16816.F32.BF16 R28, R8, R22, R28 ;  /* 0x00000016081c723c */ /* 0x000fe2000004181c */
[C---:B------:R-:W-:Y:S02]  /*15a40*/  VIADD R8, R0.reuse, 0xffffff70 ;  /* 0xffffff7000087836 */ /* 0x040fe40000000000 */
[----:B------:R-:W-:Y:S01]  /*15a50*/  VIADD R0, R0, 0xffffff79 ;  /* 0xffffff7900007836 */ /* 0x000fe20000000000 */
[----:B------:R-:W-:-:S01]  /*15a60*/  NOP ;  /* 0x0000000000007918 */ /* 0x000fc20000000000 */
[----:B------:R-:W-:-:S15]  /*15a70*/  BRA.U !UP0, `(.L_x_1361) ;  /* 0x0000000108b07547 */ /* 0x000fde000b800000 */
        /* <DEDUP_REMOVED lines=13> */
[-C--:B---3--:R-:W-:Y:S01]  /*15b50*/  @!P4 LEA.HI.X R15, R11, R224.reuse, R10, 0x1, P2 ;  /* 0x000000e00b0fc211 */ /* 0x088fe200010f0c0a */
[----:B------:R-:W-:Y:S01]  /*15b60*/  IMAD.U32 R10, RZ, RZ, UR6 ;  /* 0x00000006ff0a7e24 */ /* 0x000fe2000f8e00ff */
[-C--:B------:R-:W-:Y:S01]  /*15b70*/  @!P3 LEA R12, P2, R9, R245.reuse, 0x1 ;  /* 0x000000f5090cb211 */ /* 0x080fe200078408ff */
[----:B------:R-:W-:Y:S01]  /*15b80*/  IMAD.U32 R11, RZ, RZ, UR8 ;  /* 0x00000008ff0b7e24 */ /* 0x000fe2000f8e00ff */
[----:B------:R-:W-:Y:S01]  /*15b90*/  MOV R9, UR7 ;  /* 0x0000000700097c02 */ /* 0x000fe20008000f00 */
[----:B------:R-:W-:Y:S01]  /*15ba0*/  ULEA.HI.X UR7, UR10, UR7, UR11, 0x4, UP0 ;  /* 0x000000070a077291 */ /* 0x000fe200080f240b */
[----:B------:R-:W-:Y:S01]  /*15bb0*/  @!PT LDS RZ, [RZ] ;  /* 0x00000000fffff984 */ /* 0x000fe20000000800 */
[----:B------:R-:W-:Y:S01]  /*15bc0*/  @!PT LDS RZ, [RZ] ;  /* 0x00000000fffff984 */ /* 0x000fe20000000800 */
[----:B------:R-:W-:Y:S01]  /*15bd0*/  @!PT LDS RZ, [RZ] ;  /* 0x00000000fffff984 */ /* 0x000fe20000000800 */
[----:B------:R1:W-:Y:S02]  /*15be0*/  @!P4 LDGSTS.E.BYPASS.LTC128B.128 [R214+0x8000], desc[UR22][R14.64] ;  /* 0x080000000ed6cfae */ /* 0x0003e4000b981a16 */
        /* <DEDUP_REMOVED lines=21> */
.L_x_1361:
[----:B-1----:R-:W2:Y:S04]  /*15d40*/  LDL.64 R10, [R1+0x88] ;  /* 0x00008800010a7983 */ /* 0x002ea80000100a00 */
[----:B------:R-:W3:Y:S01]  /*15d50*/  LDL.64 R220, [R1+0x90] ;  /* 0x0000900001dc7983 */ /* 0x000ee20000100a00 */
[-C--:B------:R-:W-:Y:S01]  /*15d60*/  ISETP.GE.AND P4, PT, R2, R136.reuse, PT ;  /* 0x000000880200720c */ /* 0x080fe20003f86270 */
[----:B------:R-:W-:Y:S01]  /*15d70*/  VIADD R9, R219, 0x32370b8f ;  /* 0x32370b8fdb097836 */ /* 0x000fe20000000000 */
[----:B------:R-:W-:Y:S01]  /*15d80*/  ISETP.GE.AND P3, PT, R3, R136, PT ;  /* 0x000000880300720c */ /* 0x000fe20003f66270 */
[----:B------:R-:W-:Y:S01]  /*15d90*/  IMAD.WIDE.U32 R12, R17, -0x2daee0ad, RZ ;  /* 0xd2511f53110c7825 */ /* 0x000fe200078e00ff */
[----:B------:R-:W-:Y:S02]  /*15da0*/  FSEL R175, R132, -INF , !P6 ;  /* 0xff80000084af7808 */ /* 0x000fe40007000000 */
[----:B------:R-:W-:-:S02]  /*15db0*/  FSEL R174, R133, -INF , !P5 ;  /* 0xff80000085ae7808 */ /* 0x000fc40006800000 */
[-C--:B------:R-:W-:Y:S02]  /*15dc0*/  ISETP.GE.AND P6, PT, R7, R136.reuse, PT ;  /* 0x000000880700720c */ /* 0x080fe40003fc6270 */
[-C--:B------:R-:W-:Y:S02]  /*15dd0*/  ISETP.GE.AND P5, PT, R5, R137.reuse, PT ;  /* 0x000000890500720c */ /* 0x080fe40003fa6270 */
[----:B------:R-:W-:Y:S02]  /*15de0*/  FSEL R21, R32, -INF , !P4 ;  /* 0xff80000020157808 */ /* 0x000fe40006000000 */
[----:B------:R-:W-:Y:S02]  /*15df0*/  FSEL R22, R33, -INF , !P3 ;  /* 0xff80000021167808 */ /* 0x000fe40005800000 */
[----:B------:R-:W-:Y:S02]  /*15e00*/  ISETP.GE.AND P4, PT, R4, R137, PT ;  /* 0x000000890400720c */ /* 0x000fe40003f86270 */
[----:B------:R-:W-:-:S02]  /*15e10*/  ISETP.GE.AND P3, PT, R6, R136, PT ;  /* 0x000000880600720c */ /* 0x000fc40003f66270 */
[----:B------:R-:W-:Y:S02]  /*15e20*/  FSEL R191, R134, -INF , !P5 ;  /* 0xff80000086bf7808 */ /* 0x000fe40006800000 */
[----:B------:R-:W-:Y:S02]  /*15e30*/  FSEL R186, R25, -INF , !P6 ;  /* 0xff80000019ba7808 */ /* 0x000fe40007000000 */
[----:B------:R-:W-:Y:S02]  /*15e40*/  ISETP.GE.AND P5, PT, R0, R136, PT ;  /* 0x000000880000720c */ /* 0x000fe40003fa6270 */
[----:B------:R-:W-:Y:S02]  /*15e50*/  FSEL R189, R135, -INF , !P4 ;  /* 0xff80000087bd7808 */ /* 0x000fe40006000000 */
[----:B------:R-:W-:Y:S02]  /*15e60*/  FSEL R25, R28, -INF , !P3 ;  /* 0xff8000001c197808 */ /* 0x000fe40005800000 */
[----:B------:R-:W-:-:S02]  /*15e70*/  ISETP.GE.AND P4, PT, R3, R137, PT ;  /* 0x000000890300720c */ /* 0x000fc40003f86270 */
[-C--:B------:R-:W-:Y:S02]  /*15e80*/  ISETP.GE.AND P3, PT, R8, R137.reuse, PT ;  /* 0x000000890800720c */ /* 0x080fe40003f66270 */
[----:B------:R-:W-:Y:S02]  /*15e90*/  FSEL R29, R29, -INF , !P5 ;  /* 0xff8000001d1d7808 */ /* 0x000fe40006800000 */
[-C--:B------:R-:W-:Y:S02]  /*15ea0*/  ISETP.GE.AND P6, PT, R7, R137.reuse, PT ;  /* 0x000000890700720c */ /* 0x080fe40003fc6270 */
[----:B------:R-:W-:Y:S02]  /*15eb0*/  ISETP.GE.AND P5, PT, R6, R137, PT ;  /* 0x000000890600720c */ /* 0x000fe40003fa6270 */
[----:B------:R-:W-:Y:S02]  /*15ec0*/  FSEL R23, R35, -INF , !P4 ;  /* 0xff80000023177808 */ /* 0x000fe40006000000 */
[----:B------:R-:W-:-:S02]  /*15ed0*/  FSEL R190, R26, -INF , !P3 ;  /* 0xff8000001abe7808 */ /* 0x000fc40005800000 */
[C---:B------:R-:W-:Y:S02]  /*15ee0*/  ISETP.GE.AND P4, PT, R5.reuse, R138, PT ;  /* 0x0000008a0500720c */ /* 0x040fe40003f86270 */
[----:B------:R-:W-:Y:S02]  /*15ef0*/  ISETP.GE.AND P3, PT, R5, R139, PT ;  /* 0x0000008b0500720c */ /* 0x000fe40003f66270 */
[----:B------:R-:W-:Y:S02]  /*15f00*/  ISETP.GE.AND P2, PT, R8, R136, PT ;  /* 0x000000880800720c */ /* 0x000fe40003f46270 */
[----:B------:R-:W-:Y:S02]  /*15f10*/  FMNMX3.FTZ R5, R248, R175, R174, !PT ;  /* 0x000000aff8057276 */ /* 0x000fe400078100ae */
[----:B------:R-:W-:Y:S02]  /*15f20*/  FSEL R188, R27, -INF , !P6 ;  /* 0xff8000001bbc7808 */ /* 0x000fe40007000000 */
[----:B------:R-:W-:-:S02]  /*15f30*/  FSEL R33, R30, -INF , !P5 ;  /* 0xff8000001e217808 */ /* 0x000fc40006800000 */
[C---:B------:R-:W-:Y:S02]  /*15f40*/  ISETP.GE.AND P6, PT, R4.reuse, R138, PT ;  /* 0x0000008a0400720c */ /* 0x040fe40003fc6270 */
[----:B------:R-:W-:Y:S02]  /*15f50*/  ISETP.GE.AND P5, PT, R4, R139, PT ;  /* 0x0000008b0400720c */ /* 0x000fe40003fa6270 */
[----:B------:R-:W-:Y:S02]  /*15f60*/  FSEL R187, R24, -INF , !P2 ;  /* 0xff80000018bb7808 */ /* 0x000fe40005000000 */
[----:B------:R-:W-:Y:S02]  /*15f70*/  FMNMX3.FTZ R4, R5, R21, R22, !PT ;  /* 0x0000001505047276 */ /* 0x000fe40007810016 */
[----:B------:R-:W-:Y:S02]  /*15f80*/  ISETP.GE.AND P2, PT, R2, R137, PT ;  /* 0x000000890200720c */ /* 0x000fe40003f46270 */
[----:B------:R-:W-:-:S02]  /*15f90*/  FMNMX3.FTZ R4, R4, R187, R186, !PT ;  /* 0x000000bb04047276 */ /* 0x000fc400078100ba */
[----:B------:R-:W-:Y:S02]  /*15fa0*/  FSEL R24, R34, -INF , !P2 ;  /* 0xff80000022187808 */ /* 0x000fe40005000000 */
[----:B------:R-:W-:Y:S02]  /*15fb0*/  ISETP.GE.AND P2, PT, R0, R137, PT ;  /* 0x000000890000720c */ /* 0x000fe40003f46270 */
[----:B------:R-:W-:Y:S02]  /*15fc0*/  FMNMX3.FTZ R4, R4, R25, R29, !PT ;  /* 0x0000001904047276 */ /* 0x000fe4000781001d */
[----:B------:R-:W-:Y:S02]  /*15fd0*/  FSEL R32, R31, -INF , !P2 ;  /* 0xff8000001f207808 */ /* 0x000fe40005000000 */
[----:B------:R-:W-:Y:S01]  /*15fe0*/  FSEL R31, R192, -INF , !P4 ;  /* 0xff800000c01f7808 */ /* 0x000fe20006000000 */
[----:B------:R-:W1:Y:S01]  /*15ff0*/  SHFL.BFLY PT, R5, R4, 0x2, 0x1f ;  /* 0x0c401f0004057f89 */ /* 0x000e6200000e0000 */
[----:B------:R-:W-:-:S02]  /*16000*/  ISETP.GE.AND P2, PT, R2, R138, PT ;  /* 0x0000008a0200720c */ /* 0x000fc40003f46270 */
[----:B------:R-:W-:Y:S02]  /*16010*/  ISETP.GE.AND P4, PT, R2, R139, PT ;  /* 0x0000008b0200720c */ /* 0x000fe40003f86270 */
[----:B------:R-:W-:Y:S02]  /*16020*/  FMNMX3.FTZ R2, R250, R191, R189, !PT ;  /* 0x000000bffa027276 */ /* 0x000fe400078100bd */
[----:B------:R-:W-:Y:S02]  /*16030*/  FSEL R35, R194, -INF , !P3 ;  /* 0xff800000c2237808 */ /* 0x000fe40005800000 */
[----:B------:R-:W-:Y:S02]  /*16040*/  FMNMX3.FTZ R2, R2, R24, R23, !PT ;  /* 0x0000001802027276 */ /* 0x000fe40007810017 */
[----:B------:R-:W-:Y:S02]  /*16050*/  FSEL R30, R193, -INF , !P6 ;  /* 0xff800000c11e7808 */ /* 0x000fe40007000000 */
[----:B------:R-:W-:-:S02]  /*16060*/  FMNMX3.FTZ R2, R2, R190, R188, !PT ;  /* 0x000000be02027276 */ /* 0x000fc400078100bc */
[CC--:B------:R-:W-:Y:S02]  /*16070*/  ISETP.GE.AND P3, PT, R3.reuse, R138.reuse, PT ;  /* 0x0000008a0300720c */ /* 0x0c0fe40003f66270 */
[----:B------:R-:W-:Y:S02]  /*16080*/  FMNMX3.FTZ R14, R2, R33, R32, !PT ;  /* 0x00000021020e7276 */ /* 0x000fe40007810020 */
[----:B------:R-:W-:Y:S01]  /*16090*/  ISETP.GE.AND P6, PT, R3, R139, PT ;  /* 0x0000008b0300720c */ /* 0x000fe20003fc6270 */
[----:B------:R-:W-:Y:S01]  /*160a0*/  IMAD.WIDE.U32 R2, R16, -0x2daee0ad, RZ ;  /* 0xd2511f5310027825 */ /* 0x000fe200078e00ff */
[----:B------:R-:W-:Y:S01]  /*160b0*/  FSEL R34, R195, -INF , !P5 ;  /* 0xff800000c3227808 */ /* 0x000fe20006800000 */
[----:B------:R-:W4:Y:S01]  /*160c0*/  SHFL.BFLY PT, R15, R14, 0x2, 0x1f ;  /* 0x0c401f000e0f7f89 */ /* 0x000f2200000e0000 */
[----:B------:R-:W-:Y:S02]  /*160d0*/  FSEL R136, R180, -INF , !P2 ;  /* 0xff800000b4887808 */ /* 0x000fe40005000000 */
[----:B------:R-:W-:-:S02]  /*160e0*/  ISETP.GE.AND P5, PT, R8, R138, PT ;  /* 0x0000008a0800720c */ /* 0x000fc40003fa6270 */
[----:B------:R-:W-:Y:S01]  /*160f0*/  ISETP.GE.AND P2, PT, R8, R139, PT ;  /* 0x0000008b0800720c */ /* 0x000fe20003f46270 */
[----:B------:R-:W-:Y:S01]  /*16100*/  VIADD R8, R219, 0x76cf5d0a ;  /* 0x76cf5d0adb087836 */ /* 0x000fe20000000000 */
[----:B-1----:R-:W-:Y:S02]  /*16110*/  FMNMX.FTZ R16, R4, R5, !PT ;  /* 0x0000000504107209 */ /* 0x002fe40007810000 */
[----:B------:R-:W-:Y:S02]  /*16120*/  FSEL R173, R182, -INF , !P4 ;  /* 0xff800000b6ad7808 */ /* 0x000fe40006000000 */
[----:B------:R-:W-:Y:S01]  /*16130*/  ISETP.GE.AND P4, PT, R7, R138, PT ;  /* 0x0000008a0700720c */ /* 0x000fe20003f86270 */
[----:B------:R-:W1:Y:S01]  /*16140*/  SHFL.BFLY PT, R17, R16, 0x1, 0x1f ;  /* 0x0c201f0010117f89 */ /* 0x000e6200000e0000 */
[----:B------:R-:W-:Y:S02]  /*16150*/  FSEL R137, R181, -INF , !P3 ;  /* 0xff800000b5897808 */ /* 0x000fe40005800000 */
[----:B------:R-:W-:-:S02]  /*16160*/  FSEL R172, R183, -INF , !P6 ;  /* 0xff800000b7ac7808 */ /* 0x000fc40007000000 */
[----:B------:R-:W-:Y:S02]  /*16170*/  FSEL R181, R176, -INF , !P5 ;  /* 0xff800000b0b57808 */ /* 0x000fe40006800000 */
[----:B------:R-:W-:Y:S02]  /*16180*/  FSEL R184, R178, -INF , !P2 ;  /* 0xff800000b2b87808 */ /* 0x000fe40005000000 */
[-C--:B------:R-:W-:Y:S02]  /*16190*/  ISETP.GE.AND P3, PT, R7, R139.reuse, PT ;  /* 0x0000008b0700720c */ /* 0x080fe40003f66270 */
[-C--:B------:R-:W-:Y:S02]  /*161a0*/  ISETP.GE.AND P6, PT, R6, R138.reuse, PT ;  /* 0x0000008a0600720c */ /* 0x080fe40003fc6270 */
[----:B------:R-:W-:Y:S02]  /*161b0*/  ISETP.GE.AND P5, PT, R0, R138, PT ;  /* 0x0000008a0000720c */ /* 0x000fe40003fa6270 */
[----:B------:R-:W-:Y:S01]  /*161c0*/  ISETP.GE.AND P2, PT, R6, R139, PT ;  /* 0x0000008b0600720c */ /* 0x000fe20003f46270 */
[----:B------:R-:W-:Y:S01]  /*161d0*/  IMAD.WIDE.U32 R6, R19, -0x2daee0ad, RZ ;  /* 0xd2511f5313067825 */ /* 0x000fe200078e00ff */
[----:B------:R-:W-:-:S02]  /*161e0*/  FSEL R138, R177, -INF , !P4 ;  /* 0xff800000b18a7808 */ /* 0x000fc40006000000 */
[----:B------:R-:W-:Y:S01]  /*161f0*/  ISETP.GE.AND P4, PT, R0, R139, PT ;  /* 0x0000008b0000720c */ /* 0x000fe20003f86270 */
[----:B------:R-:W-:Y:S01]  /*16200*/  VIADD R0, R218, 0xdaa66d2b ;  /* 0xdaa66d2bda007836 */ /* 0x000fe20000000000 */
[----:B----4-:R-:W-:Y:S02]  /*16210*/  FMNMX.FTZ R20, R14, R15, !PT ;  /* 0x0000000f0e147209 */ /* 0x010fe40007810000 */
[----:B------:R-:W-:Y:S02]  /*16220*/  FMNMX3.FTZ R133, R235, R31, R30, !PT ;  /* 0x0000001feb857276 */ /* 0x000fe4000781001e */
[----:B-1----:R-:W-:Y:S01]  /*16230*/  FMNMX.FTZ R135, R16, R17, !PT ;  /* 0x0000001110877209 */ /* 0x002fe20007810000 */
[----:B------:R-:W1:Y:S01]  /*16240*/  SHFL.BFLY PT, R27, R20, 0x1, 0x1f ;  /* 0x0c201f00141b7f89 */ /* 0x000e6200000e0000 */
[----:B------:R-:W-:-:S04]  /*16250*/  FMNMX3.FTZ R133, R133, R136, R137, !PT ;  /* 0x0000008885857276 */ /* 0x000fc80007810089 */
[----:B------:R-:W-:Y:S02]  /*16260*/  FMNMX3.FTZ R133, R133, R181, R138, !PT ;  /* 0x000000b585857276 */ /* 0x000fe4000781008a */
[----:B-1----:R-:W-:Y:S02]  /*16270*/  FMNMX.FTZ R134, R20, R27, !PT ;  /* 0x0000001b14867209 */ /* 0x002fe40007810000 */
[----:B--2---:R-:W-:Y:S02]  /*16280*/  LOP3.LUT R4, R8, R10, R3, 0x96, !PT ;  /* 0x0000000a08047212 */ /* 0x004fe400078e9603 */
[----:B------:R-:W-:Y:S01]  /*16290*/  LOP3.LUT R10, R9, R2, R13, 0x96, !PT ;  /* 0x00000002090a7212 */ /* 0x000fe200078e960d */
[----:B------:R-:W-:-:S04]  /*162a0*/  IMAD.WIDE.U32 R2, R18, -0x2daee0ad, RZ ;  /* 0xd2511f5312027825 */ /* 0x000fc800078e00ff */
[----:B------:R-:W-:Y:S01]  /*162b0*/  IMAD.WIDE.U32 R4, R4, -0x326172a9, RZ ;  /* 0xcd9e8d5704047825 */ /* 0x000fe200078e00ff */
[----:B---3--:R-:W-:Y:S02]  /*162c0*/  LOP3.LUT R3, R8, R220, R3, 0x96, !PT ;  /* 0x000000dc08037212 */ /* 0x008fe400078e9603 */
[----:B------:R-:W-:Y:S01]  /*162d0*/  LOP3.LUT R9, R9, R2, R7, 0x96, !PT ;  /* 0x0000000209097212 */ /* 0x000fe200078e9607 */
[----:B------:R-:W-:Y:S01]  /*162e0*/  IMAD.WIDE.U32 R10, R10, -0x326172a9, RZ ;  /* 0xcd9e8d570a0a7825 */ /* 0x000fe200078e00ff */
[----:B------:R-:W-:-:S03]  /*162f0*/  LOP3.LUT R5, R0, R246, R5, 0x96, !PT ;  /* 0x000000f600057212 */ /* 0x000fc600078e9605 */
[----:B------:R-:W-:Y:S02]  /*16300*/  VIADD R13, R218, 0x78dde6e4 ;  /* 0x78dde6e4da0d7836 */ /* 0x000fe40000000000 */
[----:B------:R-:W-:-:S03]  /*16310*/  IMAD.WIDE.U32 R2, R3, -0x326172a9, RZ ;  /* 0xcd9e8d5703027825 */ /* 0x000fc600078e00ff */
[----:B------:R-:W-:Y:S01]  /*16320*/  LOP3.LUT R8, R13, R4, R11, 0x96, !PT ;  /* 0x000000040d087212 */ /* 0x000fe200078e960b */
[----:B------:R-:W-:Y:S01]  /*16330*/  IMAD.WIDE.U32 R14, R9, -0x326172a9, RZ ;  /* 0xcd9e8d57090e7825 */ /* 0x000fe200078e00ff */
[----:B------:R-:W-:-:S03]  /*16340*/  LOP3.LUT R0, R0, R226, R3, 0x96, !PT ;  /* 0x000000e200007212 */ /* 0x000fc600078e9603 */
[----:B------:R-:W-:Y:S01]  /*16350*/  VIADD R7, R219, 0xed9eba14 ;  /* 0xed9eba14db077836 */ /* 0x000fe20000000000 */
[----:B------:R-:W-:Y:S01]  /*16360*/  LOP3.LUT R2, R13, R2, R15, 0x96, !PT ;  /* 0x000000020d027212 */ /* 0x000fe200078e960f */
[----:B------:R-:W-:Y:S01]  /*16370*/  IMAD.WIDE.U32 R4, R5, -0x2daee0ad, RZ ;  /* 0xd2511f5305047825 */ /* 0x000fe200078e00ff */
[----:B------:R-:W-:Y:S02]  /*16380*/  FSEL R15, R197, -INF , !P5 ;  /* 0xff800000c50f7808 */ /* 0x000fe40006800000 */
[----:B------:R-:W-:Y:S01]  /*16390*/  FSETP.NEU.FTZ.AND P5, PT, R134, -INF , PT ;  /* 0xff8000008600780b */ /* 0x000fe20003fbd000 */
[----:B------:R-:W-:Y:S01]  /*163a0*/  IMAD.WIDE.U32 R18, R8, -0x2daee0ad, RZ ;  /* 0xd2511f5308127825 */ /* 0x000fe200078e00ff */
[----:B------:R-:W-:-:S03]  /*163b0*/  LOP3.LUT R3, R7, R12, R5, 0x96, !PT ;  /* 0x0000000c07037212 */ /* 0x000fc600078e9605 */
[----:B------:R-:W-:-:S04]  /*163c0*/  IMAD.WIDE.U32 R8, R0, -0x2daee0ad, RZ ;  /* 0xd2511f5300087825 */ /* 0x000fc800078e00ff */
[----:B------:R-:W-:Y:S01]  /*163d0*/  VIADD R11, R219, 0xa9066899 ;  /* 0xa9066899db0b7836 */ /* 0x000fe20000000000 */
[----:B------:R-:W-:Y:S01]  /*163e0*/  LOP3.LUT R7, R7, R6, R9, 0x96, !PT ;  /* 0x0000000607077212 */ /* 0x000fe200078e9609 */
[----:B------:R-:W-:-:S04]  /*163f0*/  IMAD.WIDE.U32 R16, R2, -0x2daee0ad, RZ ;  /* 0xd2511f5302107825 */ /* 0x000fc800078e00ff */
[----:B------:R-:W-:Y:S01]  /*16400*/  FMUL.FTZ R9, R135, UR4 ;  /* 0x0000000487097c20 */ /* 0x000fe20008410000 */
[----:B------:R-:W-:Y:S01]  /*16410*/  LOP3.LUT R4, R11, R4, R19, 0x96, !PT ;  /* 0x000000040b047212 */ /* 0x000fe200078e9613 */
[----:B------:R-:W-:Y:S01]  /*16420*/  VIADD R0, R218, 0x1715609d ;  /* 0x1715609dda007836 */ /* 0x000fe20000000000 */
[----:B------:R-:W-:Y:S01]  /*16430*/  FSEL R19, R196, -INF , !P6 ;  /* 0xff800000c4137808 */ /* 0x000fe20007000000 */
[----:B------:R-:W-:Y:S01]  /*16440*/  IMAD.WIDE.U32 R2, R3, -0x326172a9, RZ ;  /* 0xcd9e8d5703027825 */ /* 0x000fe200078e00ff */
[----:B------:R-:W-:Y:S02]  /*16450*/  FSETP.NEU.FTZ.AND P6, PT, R135, -INF , PT ;  /* 0xff8000008700780b */ /* 0x000fe40003fdd000 */
[----:B------:R-:W-:Y:S01]  /*16460*/  FMNMX3.FTZ R133, R133, R19, R15, !PT ;  /* 0x0000001385857276 */ /* 0x000fe2000781000f */
[----:B------:R-:W-:Y:S01]  /*16470*/  IMAD.WIDE.U32 R12, R7, -0x326172a9, RZ ;  /* 0xcd9e8d57070c7825 */ /* 0x000fe200078e00ff */
[----:B------:R-:W-:-:S03]  /*16480*/  LOP3.LUT R7, R0, R10, R3, 0x96, !PT ;  /* 0x0000000a00077212 */ /* 0x000fc600078e9603 */
[----:B------:R-:W-:Y:S01]  /*16490*/  FMUL.FTZ R3, R134, UR4 ;  /* 0x0000000486037c20 */ /* 0x000fe20008410000 */
[----:B------:R-:W-:Y:S01]  /*164a0*/  FSEL R10, R9, RZ, P6 ;  /* 0x000000ff090a7208 */ /* 0x000fe20003000000 */
[----:B------:R-:W-:Y:S01]  /*164b0*/  VIADD R6, R218, 0xb54cda56 ;  /* 0xb54cda56da067836 */ /* 0x000fe20000000000 */
[----:B------:R-:W-:Y:S01]  /*164c0*/  LOP3.LUT R26, R0, R14, R13, 0x96, !PT ;  /* 0x0000000e001a7212 */ /* 0x000fe200078e960d */
[----:B------:R-:W-:Y:S01]  /*164d0*/  IMAD.WIDE.U32 R4, R4, -0x326172a9, RZ ;  /* 0xcd9e8d5704047825 */ /* 0x000fe200078e00ff */
[----:B------:R-:W-:-:S03]  /*164e0*/  LOP3.LUT R8, R11, R8, R17, 0x96, !PT ;  /* 0x000000080b087212 */ /* 0x000fc600078e9611 */
[--C-:B------:R-:W-:Y:S01]  /*164f0*/  FFMA.FTZ R21, R21, UR4, -R10.reuse ;  /* 0x0000000415157c23 */ /* 0x100fe2000801080a */
[----:B------:R-:W-:Y:S01]  /*16500*/  FFMA.FTZ R22, R22, UR4, -R10 ;  /* 0x0000000416167c23 */ /* 0x000fe2000801080a */
[----:B------:R-:W-:Y:S01]  /*16510*/  IMAD.MOV.U32 R0, RZ, RZ, R4 ;  /* 0x000000ffff007224 */ /* 0x000fe200078e0004 */
[----:B------:R-:W-:Y:S01]  /*16520*/  LOP3.LUT R5, R6, R2, R5, 0x96, !PT ;  /* 0x0000000206057212 */ /* 0x000fe200078e9605 */
[----:B------:R-:W-:Y:S01]  /*16530*/  MUFU.EX2 R246, R21 ;  /* 0x0000001500f67308 */ /* 0x000fe20000000800 */
[----:B------:R-:W-:Y:S01]  /*16540*/  PRMT R2, R4, 0x7771, RZ ;  /* 0x0000777104027816 */ /* 0x000fe200000000ff */
[----:B------:R-:W1:Y:S01]  /*16550*/  SHFL.BFLY PT, R14, R133, 0x2, 0x1f ;  /* 0x0c401f00850e7f89 */ /* 0x000e6200000e0000 */
[----:B------:R-:W-:Y:S01]  /*16560*/  LOP3.LUT R0, R0, 0xff, RZ, 0xc0, !PT ;  /* 0x000000ff00007812 */ /* 0x000fe200078ec0ff */
[----:B------:R-:W2:Y:S01]  /*16570*/  MUFU.EX2 R236, R22 ;  /* 0x0000001600ec7308 */ /* 0x000ea20000000800 */
[----:B------:R-:W-:Y:S01]  /*16580*/  FSEL R11, R198, -INF , !P2 ;  /* 0xff800000c60b7808 */ /* 0x000fe20005000000 */
[----:B------:R-:W-:Y:S01]  /*16590*/  IMAD.WIDE.U32 R8, R8, -0x326172a9, RZ ;  /* 0xcd9e8d5708087825 */ /* 0x000fe200078e00ff */
[----:B------:R-:W-:-:S03]  /*165a0*/  FSEL R3, R3, RZ, P5 ;  /* 0x000000ff03037208 */ /* 0x000fc60002800000 */
[----:B------:R-:W-:Y:S01]  /*165b0*/  FFMA.FTZ R25, R25, UR4, -R10 ;  /* 0x0000000419197c23 */ /* 0x000fe2000801080a */
[----:B------:R-:W-:Y:S01]  /*165c0*/  ISETP.GT.U32.AND P2, PT, R2, UR12, PT ;  /* 0x0000000c02007c0c */ /* 0x000fe2000bf44070 */
[----:B------:R-:W-:Y:S01]  /*165d0*/  IMAD.WIDE.U32 R26, R26, -0x2daee0ad, RZ ;  /* 0xd2511f531a1a7825 */ /* 0x000fe200078e00ff */
[----:B------:R-:W-:-:S03]  /*165e0*/  FSEL R13, R179, -INF , !P3 ;  /* 0xff800000b30d7808 */ /* 0x000fc60005800000 */
[--C-:B------:R-:W-:Y:S01]  /*165f0*/  FFMA.FTZ R24, R24, UR4, -R3.reuse ;  /* 0x0000000418187c23 */ /* 0x100fe20008010803 */
[----:B------:R-:W-:Y:S01]  /*16600*/  ISETP.LE.U32.AND P3, PT, R0, UR12, PT ;  /* 0x0000000c00007c0c */ /* 0x000fe2000bf63070 */
[----:B------:R-:W-:Y:S01]  /*16610*/  FFMA.FTZ R23, R23, UR4, -R3 ;  /* 0x0000000417177c23 */ /* 0x000fe20008010803 */
[----:B------:R-:W-:Y:S01]  /*16620*/  PRMT R2, R4, 0x7772, RZ ;  /* 0x0000777204027816 */ /* 0x000fe200000000ff */
[----:B------:R-:W-:Y:S01]  /*16630*/  MUFU.EX2 R245, R24 ;  /* 0x0000001800f57308 */ /* 0x000fe20000000800 */
[----:B------:R-:W-:Y:S01]  /*16640*/  LOP3.LUT R12, R6, R12, R9, 0x96, !PT ;  /* 0x0000000c060c7212 */ /* 0x000fe200078e9609 */
[----:B------:R-:W-:Y:S01]  /*16650*/  IMAD.WIDE.U32 R6, R7, -0x2daee0ad, RZ ;  /* 0xd2511f5307067825 */ /* 0x000fe200078e00ff */
[----:B--2---:R-:W-:Y:S01]  /*16660*/  F2FP.BF16.F32.PACK_AB R0, R236, R246 ;  /* 0x000000f6ec00723e */ /* 0x004fe200000010ff */
[----:B------:R-:W2:Y:S01]  /*16670*/  MUFU.EX2 R247, R23 ;  /* 0x0000001700f77308 */ /* 0x000ea20000000800 */
[----:B------:R-:W-:Y:S01]  /*16680*/  FSEL R9, R199, -INF , !P4 ;  /* 0xff800000c7097808 */ /* 0x000fe20006000000 */
[----:B------:R-:W-:Y:S01]  /*16690*/  FFMA.FTZ R22, R174, UR4, -R10 ;  /* 0x00000004ae167c23 */ /* 0x000fe2000801080a */
[C---:B------:R-:W-:Y:S01]  /*166a0*/  PRMT R196, R0.reuse, 0x7632, R196 ;  /* 0x0000763200c47816 */ /* 0x040fe200000000c4 */
[----:B------:R3:W-:Y:S01]  /*166b0*/  MUFU.EX2 R251, R25 ;  /* 0x0000001900fb7308 */ /* 0x0007e20000000800 */
[----:B------:R-:W-:Y:S01]  /*166c0*/  PRMT R197, R0, 0x7610, R197 ;  /* 0x0000761000c57816 */ /* 0x000fe200000000c5 */
[----:B------:R-:W-:Y:S01]  /*166d0*/  VIADD R0, R219, 0x646e171e ;  /* 0x646e171edb007836 */ /* 0x000fe20000000000 */
[----:B------:R-:W-:Y:S01]  /*166e0*/  ISETP.GT.U32.AND P4, PT, R2, UR12, PT ;  /* 0x0000000c02007c0c */ /* 0x000fe2000bf84070 */
[----:B------:R-:W-:Y:S01]  /*166f0*/  @P2 HFMA2.BF16_V2 R132, -RZ.H0_H0, RZ.H0_H0, -R196.H0_H0 ;  /* 0x200000ffff842231 */ /* 0x000fe200003409c4 */
[----:B------:R-:W-:Y:S01]  /*16700*/  PRMT R229, R197, 0x5410, R196 ;  /* 0x00005410c5e57816 */ /* 0x000fe200000000c4 */
[----:B------:R-:W-:Y:S01]  /*16710*/  @!P3 HFMA2.BF16_V2 R28, -RZ.H0_H0, RZ.H0_H0, -R197.H0_H0 ;  /* 0x200000ffff1cb231 */ /* 0x000fe200003409c5 */
[----:B------:R-:W-:Y:S01]  /*16720*/  PRMT R2, R4, 0x7773, RZ ;  /* 0x0000777304027816 */ /* 0x000fe200000000ff */
[--C-:B------:R-:W-:Y:S01]  /*16730*/  FFMA.FTZ R237, R187, UR4, -R10.reuse ;  /* 0x00000004bbed7c23 */ /* 0x100fe2000801080a */
[----:B------:R-:W-:Y:S01]  /*16740*/  @P2 PRMT R196, R132, 0x5410, RZ ;  /* 0x0000541084c42816 */ /* 0x000fe200000000ff */
[----:B------:R-:W-:Y:S01]  /*16750*/  FFMA.FTZ R238, R186, UR4, -R10 ;  /* 0x00000004baee7c23 */ /* 0x000fe2000801080a */
[----:B------:R-:W-:Y:S01]  /*16760*/  FMNMX3.FTZ R132, R234, R35, R34, !PT ;  /* 0x00000023ea847276 */ /* 0x000fe20007810022 */
[--C-:B------:R-:W-:Y:S01]  /*16770*/  FFMA.FTZ R239, R190, UR4, -R3.reuse ;  /* 0x00000004beef7c23 */ /* 0x100fe20008010803 */
[----:B------:R-:W-:Y:S01]  /*16780*/  @!P3 PRMT R197, R28, 0x5410, RZ ;  /* 0x000054101cc5b816 */ /* 0x000fe200000000ff */
[----:B---3--:R-:W-:Y:S01]  /*16790*/  FFMA.FTZ R25, R189, UR4, -R3 ;  /* 0x00000004bd197c23 */ /* 0x008fe20008010803 */
[----:B------:R-:W-:Y:S01]  /*167a0*/  ISETP.GT.U32.AND P3, PT, R2, UR12, PT ;  /* 0x0000000c02007c0c */ /* 0x000fe2000bf64070 */
[----:B------:R-:W-:Y:S01]  /*167b0*/  IMAD.MOV.U32 R2, RZ, RZ, R6 ;  /* 0x000000ffff027224 */ /* 0x000fe200078e0006 */
[C---:B------:R-:W-:Y:S01]  /*167c0*/  LOP3.LUT R28, R0.reuse, R18, R7, 0x96, !PT ;  /* 0x00000012001c7212 */ /* 0x040fe200078e9607 */
[----:B------:R-:W-:Y:S01]  /*167d0*/  FFMA.FTZ R7, R29, UR4, -R10 ;  /* 0x000000041d077c23 */ /* 0x000fe2000801080a */
[----:B------:R-:W-:Y:S01]  /*167e0*/  LOP3.LUT R27, R0, R16, R27, 0x96, !PT ;  /* 0x00000010001b7212 */ /* 0x000fe200078e961b */
[----:B------:R-:W-:Y:S01]  /*167f0*/  FFMA.FTZ R222, R188, UR4, -R3 ;  /* 0x00000004bcde7c23 */ /* 0x000fe20008010803 */
[----:B--2---:R-:W-:Y:S01]  /*16800*/  F2FP.BF16.F32.PACK_AB R0, R247, R245 ;  /* 0x000000f5f700723e */ /* 0x004fe200000010ff */
[----:B------:R2:W3:Y:S01]  /*16810*/  MUFU.EX2 R231, R7 ;  /* 0x0000000700e77308 */ /* 0x0004e20000000800 */
[----:B------:R-:W-:-:S02]  /*16820*/  FMNMX3.FTZ R132, R132, R173, R172, !PT ;  /* 0x000000ad84847276 */ /* 0x000fc400078100ac */
[----:B-1----:R-:W-:Y:S02]  /*16830*/  FMNMX.FTZ R133, R133, R14, !PT ;  /* 0x0000000e85857209 */ /* 0x002fe40007810000 */
[C---:B------:R-:W-:Y:S02]  /*16840*/  PRMT R195, R0.reuse, 0x7610, R195 ;  /* 0x0000761000c37816 */ /* 0x040fe400000000c3 */
[----:B------:R-:W-:Y:S02]  /*16850*/  PRMT R194, R0, 0x7632, R194 ;  /* 0x0000763200c27816 */ /* 0x000fe400000000c2 */
[----:B------:R-:W-:Y:S01]  /*16860*/  FMNMX3.FTZ R132, R132, R184, R13, !PT ;  /* 0x000000b884847276 */ /* 0x000fe2000781000d */
[----:B------:R-:W-:Y:S01]  /*16870*/  @P4 HFMA2.BF16_V2 R139, -RZ.H0_H0, RZ.H0_H0, -R195.H0_H0 ;  /* 0x200000ffff8b4231 */ /* 0x000fe200003409c3 */
[----:B------:R-:W-:Y:S01]  /*16880*/  LOP3.LUT R0, R2, 0xff, RZ, 0xc0, !PT ;  /* 0x000000ff02007812 */ /* 0x000fe200078ec0ff */
[----:B------:R-:W-:Y:S01]  /*16890*/  @P3 HFMA2.BF16_V2 R176, -RZ.H0_H0, RZ.H0_H0, -R194.H0_H0 ;  /* 0x200000ffffb03231 */ /* 0x000fe200003409c2 */
[----:B------:R-:W1:Y:S01]  /*168a0*/  SHFL.BFLY PT, R2, R133, 0x1, 0x1f ;  /* 0x0c201f0085027f89 */ /* 0x000e6200000e0000 */
[----:B------:R-:W-:Y:S01]  /*168b0*/  FMNMX3.FTZ R132, R132, R11, R9, !PT ;  /* 0x0000000b84847276 */ /* 0x000fe20007810009 */
[----:B--2---:R-:W-:Y:S01]  /*168c0*/  FFMA.FTZ R7, R32, UR4, -R3 ;  /* 0x0000000420077c23 */ /* 0x004fe20008010803 */
[----:B------:R-:W-:-:S02]  /*168d0*/  ISETP.LE.U32.AND P2, PT, R0, UR12, PT ;  /* 0x0000000c00007c0c */ /* 0x000fc4000bf43070 */
[----:B------:R-:W-:Y:S01]  /*168e0*/  PRMT R0, R6, 0x7771, RZ ;  /* 0x0000777106007816 */ /* 0x000fe200000000ff */
[----:B------:R-:W2:Y:S01]  /*168f0*/  SHFL.BFLY PT, R14, R132, 0x2, 0x1f ;  /* 0x0c401f00840e7f89 */ /* 0x000ea200000e0000 */
[----:B------:R-:W-:Y:S01]  /*16900*/  PRMT R228, R195, 0x5410, R194 ;  /* 0x00005410c3e47816 */ /* 0x000fe200000000c2 */
[----:B------:R-:W-:Y:S01]  /*16910*/  MUFU.EX2 R232, R7 ;  /* 0x0000000700e87308 */ /* 0x000fe20000000800 */
[----:B------:R-:W-:Y:S02]  /*16920*/  @P4 PRMT R195, R139, 0x5410, RZ ;  /* 0x000054108bc34816 */ /* 0x000fe400000000ff */
[----:B------:R-:W-:Y:S02]  /*16930*/  ISETP.GT.U32.AND P4, PT, R0, UR12, PT ;  /* 0x0000000c00007c0c */ /* 0x000fe4000bf84070 */
[----:B---3--:R-:W-:Y:S02]  /*16940*/  F2FP.BF16.F32.PACK_AB R0, R231, R251 ;  /* 0x000000fbe700723e */ /* 0x008fe400000010ff */
[----:B------:R-:W-:-:S02]  /*16950*/  @P3 PRMT R194, R176, 0x5410, RZ ;  /* 0x00005410b0c23816 */ /* 0x000fc400000000ff */
[C---:B------:R-:W-:Y:S02]  /*16960*/  PRMT R193, R0.reuse, 0x7610, R193 ;  /* 0x0000761000c17816 */ /* 0x040fe400000000c1 */
[----:B------:R-:W-:Y:S01]  /*16970*/  PRMT R192, R0, 0x7632, R192 ;  /* 0x0000763200c07816 */ /* 0x000fe200000000c0 */
[----:B------:R-:W-:Y:S01]  /*16980*/  FFMA.FTZ R0, R33, UR4, -R3 ;  /* 0x0000000421007c23 */ /* 0x000fe20008010803 */
[----:B------:R-:W-:Y:S01]  /*16990*/  FSEL R23, R135, RZ, P6 ;  /* 0x000000ff87177208 */ /* 0x000fe20003000000 */
[----:B------:R-:W-:Y:S01]  /*169a0*/  @!P2 HFMA2.BF16_V2 R178, -RZ.H0_H0, RZ.H0_H0, -R193.H0_H0 ;  /* 0x200000ffffb2a231 */ /* 0x000fe200003409c1 */
[----:B------:R-:W-:Y:S01]  /*169b0*/  PRMT R223, R193, 0x5410, R192 ;  /* 0x00005410c1df7816 */ /* 0x000fe200000000c0 */
[----:B------:R3:W4:Y:S01]  /*169c0*/  MUFU.EX2 R252, R0 ;  /* 0x0000000000fc7308 */ /* 0x0007220000000800 */
[----:B-1----:R-:W-:Y:S01]  /*169d0*/  FMNMX.FTZ R133, R133, R2, !PT ;  /* 0x0000000285857209 */ /* 0x002fe20007810000 */
[----:B------:R-:W-:Y:S01]  /*169e0*/  @P4 HFMA2.BF16_V2 R177, -RZ.H0_H0, RZ.H0_H0, -R192.H0_H0 ;  /* 0x200000ffffb14231 */ /* 0x000fe200003409c0 */
[----:B------:R-:W-:-:S02]  /*169f0*/  @!P2 PRMT R193, R178, 0x5410, RZ ;  /* 0x00005410b2c1a816 */ /* 0x000fc400000000ff */
[C---:B------:R-:W-:Y:S01]  /*16a00*/  FSETP.NEU.FTZ.AND P3, PT, R133.reuse, -INF , PT ;  /* 0xff8000008500780b */ /* 0x040fe20003f7d000 */
[----:B------:R-:W-:Y:S01]  /*16a10*/  FMUL.FTZ R2, R133, UR4 ;  /* 0x0000000485027c20 */ /* 0x000fe20008410000 */
[----:B--2---:R-:W-:Y:S02]  /*16a20*/  FMNMX.FTZ R132, R132, R14, !PT ;  /* 0x0000000e84847209 */ /* 0x004fe40007810000 */
[----:B------:R-:W-:Y:S02]  /*16a30*/  LOP3.LUT R14, R12, 0xff, RZ, 0xc0, !PT ;  /* 0x000000ff0c0e7812 */ /* 0x000fe400078ec0ff */
[----:B------:R-:W-:Y:S01]  /*16a40*/  FSEL R2, R2, RZ, P3 ;  /* 0x000000ff02027208 */ /* 0x000fe20001800000 */
[----:B------:R-:W1:Y:S01]  /*16a50*/  SHFL.BFLY PT, R17, R132, 0x1, 0x1f ;  /* 0x0c201f0084117f89 */ /* 0x000e6200000e0000 */
[----:B------:R-:W-:Y:S02]  /*16a60*/  @P4 PRMT R192, R177, 0x5410, RZ ;  /* 0x00005410b1c04816 */ /* 0x000fe400000000ff */
[----:B---3--:R-:W-:Y:S01]  /*16a70*/  PRMT R0, R6, 0x7772, RZ ;  /* 0x0000777206007816 */ /* 0x008fe200000000ff */
[--C-:B------:R-:W-:Y:S01]  /*16a80*/  FFMA.FTZ R7, R31, UR4, -R2.reuse ;  /* 0x000000041f077c23 */ /* 0x100fe20008010802 */
[----:B----4-:R-:W-:Y:S01]  /*16a90*/  F2FP.BF16.F32.PACK_AB R16, R232, R252 ;  /* 0x000000fce810723e */ /* 0x010fe200000010ff */
[--C-:B------:R-:W-:Y:S01]  /*16aa0*/  FFMA.FTZ R18, R136, UR4, -R2.reuse ;  /* 0x0000000488127c23 */ /* 0x100fe20008010802 */
[----:B------:R-:W-:Y:S01]  /*16ab0*/  ISETP.GT.U32.AND P2, PT, R0, UR12, PT ;  /* 0x0000000c00007c0c */ /* 0x000fe2000bf44070 */
[----:B------:R-:W-:Y:S01]  /*16ac0*/  FFMA.FTZ R15, R15, UR4, -R2 ;  /* 0x000000040f0f7c23 */ /* 0x000fe20008010802 */
[----:B------:R-:W-:Y:S01]  /*16ad0*/  PRMT R0, R6, 0x7773, RZ ;  /* 0x0000777306007816 */ /* 0x000fe200000000ff */
[----:B------:R-:W-:Y:S01]  /*16ae0*/  MUFU.EX2 R7, R7 ;  /* 0x0000000700077308 */ /* 0x000fe20000000800 */
[----:B------:R-:W-:-:S02]  /*16af0*/  PRMT R185, R16, 0x7610, R185 ;  /* 0x0000761010b97816 */ /* 0x000fc400000000b9 */
[----:B------:R-:W-:Y:S01]  /*16b00*/  ISETP.GT.U32.AND P6, PT, R0, UR12, PT ;  /* 0x0000000c00007c0c */ /* 0x000fe2000bfc4070 */
[----:B------:R-:W-:Y:S01]  /*16b10*/  FFMA.FTZ R0, R30, UR4, -R2 ;  /* 0x000000041e007c23 */ /* 0x000fe20008010802 */
[----:B------:R-:W-:Y:S02]  /*16b20*/  PRMT R183, R16, 0x7632, R183 ;  /* 0x0000763210b77816 */ /* 0x000fe400000000b7 */
[----:B------:R-:W-:Y:S01]  /*16b30*/  ISETP.LE.U32.AND P4, PT, R14, UR12, PT ;  /* 0x0000000c0e007c0c */ /* 0x000fe2000bf83070 */
[----:B------:R2:W3:Y:S01]  /*16b40*/  MUFU.EX2 R217, R0 ;  /* 0x0000000000d97308 */ /* 0x0004e20000000800 */
[----:B------:R-:W-:Y:S01]  /*16b50*/  PRMT R220, R185, 0x5410, R183 ;  /* 0x00005410b9dc7816 */ /* 0x000fe200000000b7 */
[----:B------:R-:W-:Y:S01]  /*16b60*/  @P2 HFMA2.BF16_V2 R179, -RZ.H0_H0, RZ.H0_H0, -R185.H0_H0 ;  /* 0x200000ffffb32231 */ /* 0x000fe200003409b9 */
[----:B------:R-:W-:Y:S02]  /*16b70*/  FSEL R21, R134, RZ, P5 ;  /* 0x000000ff86157208 */ /* 0x000fe40002800000 */
[----:B------:R-:W-:Y:S01]  /*16b80*/  FSEL R20, R133, RZ, P3 ;  /* 0x000000ff85147208 */ /* 0x000fe20001800000 */
[----:B------:R-:W-:Y:S01]  /*16b90*/  IMAD.MOV.U32 R187, RZ, RZ, R220 ;  /* 0x000000ffffbb7224 */ /* 0x000fe200078e00dc */
[----:B------:R-:W-:Y:S01]  /*16ba0*/  @P2 PRMT R185, R179, 0x5410, RZ ;  /* 0x00005410b3b92816 */ /* 0x000fe200000000ff */
[----:B------:R-:W-:Y:S01]  /*16bb0*/  @P6 HFMA2.BF16_V2 R180, -RZ.H0_H0, RZ.H0_H0, -R183.H0_H0 ;  /* 0x200000ffffb46231 */ /* 0x000fe200003409b7 */
[----:B-1----:R-:W-:-:S02]  /*16bc0*/  FMNMX.FTZ R132, R132, R17, !PT ;  /* 0x0000001184847209 */ /* 0x002fc40007810000 */
[----:B------:R-:W-:Y:S02]  /*16bd0*/  SHF.R.U32.HI R17, RZ, 0x18, R12 ;  /* 0x00000018ff117819 */ /* 0x000fe4000001160c */
[----:B------:R-:W-:Y:S01]  /*16be0*/  @P6 PRMT R183, R180, 0x5410, RZ ;  /* 0x00005410b4b76816 */ /* 0x000fe200000000ff */
[----:B------:R-:W-:Y:S01]  /*16bf0*/  FMUL.FTZ R16, R132, UR4 ;  /* 0x0000000484107c20 */ /* 0x000fe20008410000 */
[----:B--2---:R-:W-:Y:S02]  /*16c00*/  LOP3.LUT R0, R12, 0xffff, RZ, 0xc0, !PT ;  /* 0x0000ffff0c007812 */ /* 0x004fe400078ec0ff */
[----:B------:R-:W-:Y:S02]  /*16c10*/  FSETP.NEU.FTZ.AND P6, PT, R132, -INF , PT ;  /* 0xff8000008400780b */ /* 0x000fe40003fdd000 */
[----:B------:R-:W-:Y:S02]  /*16c20*/  SHF.R.U32.HI R0, RZ, 0x8, R0 ;  /* 0x00000008ff007819 */ /* 0x000fe40000011600 */
[----:B------:R-:W-:Y:S01]  /*16c30*/  ISETP.LE.U32.AND P5, PT, R17, UR12, PT ;  /* 0x0000000c11007c0c */ /* 0x000fe2000bfa3070 */
[----:B------:R-:W-:Y:S01]  /*16c40*/  FFMA.FTZ R17, R137, UR4, -R2 ;  /* 0x0000000489117c23 */ /* 0x000fe20008010802 */
[----:B------:R-:W-:-:S03]  /*16c50*/  LOP3.LUT R0, R0, 0xffff, RZ, 0xc0, !PT ;  /* 0x0000ffff00007812 */ /* 0x000fc600078ec0ff */
[----:B------:R1:W-:Y:S01]  /*16c60*/  MUFU.EX2 R243, R17 ;  /* 0x0000001100f37308 */ /* 0x0003e20000000800 */
[----:B------:R-:W-:Y:S02]  /*16c70*/  ISETP.LE.U32.AND P2, PT, R0, UR12, PT ;  /* 0x0000000c00007c0c */ /* 0x000fe4000bf43070 */
[----:B---3--:R-:W-:-:S04]  /*16c80*/  F2FP.BF16.F32.PACK_AB R0, R217, R7 ;  /* 0x00000007d900723e */ /* 0x008fc800000010ff */
[C---:B------:R-:W-:Y:S02]  /*16c90*/  PRMT R182, R0.reuse, 0x7610, R182 ;  /* 0x0000761000b67816 */ /* 0x040fe400000000b6 */
[----:B------:R-:W-:Y:S02]  /*16ca0*/  PRMT R180, R0, 0x7632, R180 ;  /* 0x0000763200b47816 */ /* 0x000fe400000000b4 */
[----:B------:R-:W-:Y:S01]  /*16cb0*/  PRMT R0, R12, 0x7632, R0 ;  /* 0x000076320c007816 */ /* 0x000fe20000000000 */
[----:B------:R-:W-:Y:S01]  /*16cc0*/  @!P4 HFMA2.BF16_V2 R198, -RZ.H0_H0, RZ.H0_H0, -R182.H0_H0 ;  /* 0x200000ffffc6c231 */ /* 0x000fe200003409b6 */
[----:B------:R-:W-:Y:S01]  /*16cd0*/  PRMT R227, R182, 0x5410, R180 ;  /* 0x00005410b6e37816 */ /* 0x000fe200000000b4 */
[----:B------:R-:W-:Y:S01]  /*16ce0*/  @!P2 HFMA2.BF16_V2 R199, -RZ.H0_H0, RZ.H0_H0, -R180.H0_H0 ;  /* 0x200000ffffc7a231 */ /* 0x000fe200003409b4 */
[----:B------:R-:W-:Y:S02]  /*16cf0*/  LOP3.LUT R14, R0, 0xff, RZ, 0xc0, !PT ;  /* 0x000000ff000e7812 */ /* 0x000fe400078ec0ff */
[----:B------:R-:W-:-:S02]  /*16d00*/  FSEL R0, R16, RZ, P6 ;  /* 0x000000ff10007208 */ /* 0x000fc40003000000 */
[----:B------:R-:W-:Y:S02]  /*16d10*/  @!P4 PRMT R182, R198, 0x5410, RZ ;  /* 0x00005410c6b6c816 */ /* 0x000fe400000000ff */
[----:B------:R-:W-:Y:S01]  /*16d20*/  ISETP.LE.U32.AND P4, PT, R14, UR12, PT ;  /* 0x0000000c0e007c0c */ /* 0x000fe2000bf83070 */
[--C-:B------:R-:W-:Y:S01]  /*16d30*/  FFMA.FTZ R14, R35, UR4, -R0.reuse ;  /* 0x00000004230e7c23 */ /* 0x100fe20008010800 */
[--C-:B------:R-:W-:Y:S01]  /*16d40*/  FFMA.FTZ R16, R34, UR4, -R0.reuse ;  /* 0x0000000422107c23 */ /* 0x100fe20008010800 */
[----:B------:R-:W-:Y:S01]  /*16d50*/  @!P2 PRMT R180, R199, 0x5410, RZ ;  /* 0x00005410c7b4a816 */ /* 0x000fe200000000ff */
[--C-:B------:R-:W-:Y:S01]  /*16d60*/  FFMA.FTZ R13, R13, UR4, -R0.reuse ;  /* 0x000000040d0d7c23 */ /* 0x100fe20008010800 */
[----:B------:R-:W2:Y:S01]  /*16d70*/  MUFU.EX2 R199, R18 ;  /* 0x0000001200c77308 */ /* 0x000ea20000000800 */
[----:B-1----:R-:W-:Y:S01]  /*16d80*/  PRMT R17, R8, 0x7771, RZ ;  /* 0x0000777108117816 */ /* 0x002fe200000000ff */
[----:B------:R-:W-:Y:S02]  /*16d90*/  FFMA.FTZ R9, R9, UR4, -R0 ;  /* 0x0000000409097c23 */ /* 0x000fe40008010800 */
[----:B------:R-:W-:Y:S04]  /*16da0*/  MUFU.EX2 R14, R14 ;  /* 0x0000000e000e7308 */ /* 0x000fe80000000800 */
[----:B------:R1:W3:Y:S04]  /*16db0*/  MUFU.EX2 R198, R16 ;  /* 0x0000001000c67308 */ /* 0x0002e80000000800 */
[----:B------:R4:W-:Y:S01]  /*16dc0*/  MUFU.EX2 R240, R13 ;  /* 0x0000000d00f07308 */ /* 0x0009e20000000800 */
[----:B--2---:R-:W-:-:S04]  /*16dd0*/  F2FP.BF16.F32.PACK_AB R18, R243, R199 ;  /* 0x000000c7f312723e */ /* 0x004fc800000010ff */
[C---:B------:R-:W-:Y:S02]  /*16de0*/  PRMT R177, R18.reuse, 0x7610, R177 ;  /* 0x0000761012b17816 */ /* 0x040fe400000000b1 */
[----:B------:R-:W-:Y:S01]  /*16df0*/  PRMT R176, R18, 0x7632, R176 ;  /* 0x0000763212b07816 */ /* 0x000fe200000000b0 */
[----:B------:R-:W-:Y:S01]  /*16e00*/  FFMA.FTZ R18, R191, UR4, -R3 ;  /* 0x00000004bf127c23 */ /* 0x000fe20008010803 */
[----:B-1----:R-:W-:Y:S02]  /*16e10*/  IMAD.MOV.U32 R16, RZ, RZ, R8 ;  /* 0x000000ffff107224 */ /* 0x002fe400078e0008 */
[----:B------:R-:W-:Y:S01]  /*16e20*/  FFMA.FTZ R3, R184, UR4, -R0 ;  /* 0x00000004b8037c23 */ /* 0x000fe20008010800 */
[----:B------:R-:W-:Y:S01]  /*16e30*/  PRMT R224, R177, 0x5410, R176 ;  /* 0x00005410b1e07816 */ /* 0x000fe200000000b0 */
[----:B----4-:R-:W-:Y:S01]  /*16e40*/  FFMA.FTZ R13, R11, UR4, -R0 ;  /* 0x000000040b0d7c23 */ /* 0x010fe20008010800 */
[----:B------:R-:W-:Y:S02]  /*16e50*/  LOP3.LUT R16, R16, 0xff, RZ, 0xc0, !PT ;  /* 0x000000ff10107812 */ /* 0x000fe400078ec0ff */
[----:B------:R-:W-:-:S02]  /*16e60*/  FSEL R11, R132, RZ, P6 ;  /* 0x000000ff840b7208 */ /* 0x000fc40003000000 */
        /* <DEDUP_REMOVED lines=8> */
[----:B------:R-:W-:Y:S01]  /*16ef0*/  LOP3.LUT R16, R16, 0xff, RZ, 0xc0, !PT ;  /* 0x000000ff10107812 */ /* 0x000fe200078ec0ff */
[----:B------:R-:W-:Y:S01]  /*16f00*/  @!P2 HFMA2.BF16_V2 R206, -RZ.H0_H0, RZ.H0_H0, -R177.H0_H0 ;  /* 0x200000ffffcea231 */ /* 0x000fe200003409b1 */
[----:B------:R-:W-:-:S02]  /*16f10*/  @!P4 PRMT R179, R202, 0x5410, RZ ;  /* 0x00005410cab3c816 */ /* 0x000fc400000000ff */
[----:B------:R-:W-:Y:S02]  /*16f20*/  ISETP.LE.U32.AND P4, PT, R16, UR12, PT ;  /* 0x0000000c10007c0c */ /* 0x000fe4000bf83070 */
[----:B------:R-:W-:Y:S02]  /*16f30*/  LOP3.LUT R16, R27, 0xffff, RZ, 0xc0, !PT ;  /* 0x0000ffff1b107812 */ /* 0x000fe400078ec0ff */
[----:B------:R-:W-:Y:S02]  /*16f40*/  @!P5 PRMT R178, R201, 0x5410, RZ ;  /* 0x00005410c9b2d816 */ /* 0x000fe400000000ff */
[----:B------:R-:W-:Y:S02]  /*16f50*/  SHF.R.U32.HI R16, RZ, 0x8, R16 ;  /* 0x00000008ff107819 */ /* 0x000fe40000011610 */
[----:B------:R-:W-:Y:S01]  /*16f60*/  ISETP.GT.U32.AND P5, PT, R17, UR12, PT ;  /* 0x0000000c11007c0c */ /* 0x000fe2000bfa4070 */
[----:B------:R-:W-:Y:S01]  /*16f70*/  FFMA.FTZ R17, R175, UR4, -R10 ;  /* 0x00000004af117c23 */ /* 0x000fe2000801080a */
[----:B------:R-:W-:Y:S01]  /*16f80*/  LOP3.LUT R16, R16, 0xffff, RZ, 0xc0, !PT ;  /* 0x0000ffff10107812 */ /* 0x000fe200078ec0ff */
[----:B------:R-:W-:Y:S01]  /*16f90*/  FFMA.FTZ R10, R172, UR4, -R0 ;  /* 0x00000004ac0a7c23 */ /* 0x000fe20008010800 */
[----:B------:R-:W-:-:S02]  /*16fa0*/  @!P2 PRMT R177, R206, 0x5410, RZ ;  /* 0x00005410ceb1a816 */ /* 0x000fc400000000ff */
[----:B------:R-:W-:Y:S01]  /*16fb0*/  ISETP.LE.U32.AND P2, PT, R16, UR12, PT ;  /* 0x0000000c10007c0c */ /* 0x000fe2000bf43070 */
[----:B------:R-:W-:Y:S01]  /*16fc0*/  FFMA.FTZ R16, R173, UR4, -R0 ;  /* 0x00000004ad107c23 */ /* 0x000fe20008010800 */
[----:B------:R1:W-:Y:S01]  /*16fd0*/  MUFU.EX2 R241, R10 ;  /* 0x0000000a00f17308 */ /* 0x0003e20000000800 */
[----:B------:R-:W-:-:S03]  /*16fe0*/  SHF.R.U32.HI R0, RZ, 0x18, R27 ;  /* 0x00000018ff007819 */ /* 0x000fc6000001161b */
[----:B------:R2:W3:Y:S01]  /*16ff0*/  MUFU.EX2 R186, R16 ;  /* 0x0000001000ba7308 */ /* 0x0004e20000000800 */
[----:B------:R-:W-:-:S03]  /*17000*/  @P5 HFMA2.BF16_V2 R203, -RZ.H0_H0, RZ.H0_H0, -R176.H0_H0 ;  /* 0x200000ffffcb5231 */ /* 0x000fc600003409b0 */
[----:B------:R4:W-:Y:S02]  /*17010*/  MUFU.EX2 R206, R3 ;  /* 0x0000000300ce7308 */ /* 0x0009e40000000800 */
[----:B------:R-:W-:Y:S02]  /*17020*/  @P5 PRMT R176, R203, 0x5410, RZ ;  /* 0x00005410cbb05816 */ /* 0x000fe400000000ff */
[----:B------:R-:W-:Y:S01]  /*17030*/  MUFU.EX2 R203, R15 ;  /* 0x0000000f00cb7308 */ /* 0x000fe20000000800 */
[----:B-1----:R-:W-:-:S04]  /*17040*/  PRMT R10, R8, 0x7772, RZ ;  /* 0x00007772080a7816 */ /* 0x002fc800000000ff */
[----:B------:R-:W-:Y:S01]  /*17050*/  ISETP.GT.U32.AND P3, PT, R10, UR12, PT ;  /* 0x0000000c0a007c0c */ /* 0x000fe2000bf64070 */
[----:B--2---:R-:W-:Y:S01]  /*17060*/  FFMA.FTZ R16, R181, UR4, -R2 ;  /* 0x00000004b5107c23 */ /* 0x004fe20008010802 */
[----:B------:R-:W-:Y:S01]  /*17070*/  PRMT R10, R8, 0x7773, RZ ;  /* 0x00007773080a7816 */ /* 0x000fe200000000ff */
[----:B----4-:R-:W-:Y:S02]  /*17080*/  FADD.FTZ R3, R250, -R21 ;  /* 0x80000015fa037221 */ /* 0x010fe40000010000 */
[----:B------:R1:W-:Y:S01]  /*17090*/  MUFU.EX2 R242, R16 ;  /* 0x0000001000f27308 */ /* 0x0003e20000000800 */
[----:B------:R-:W-:Y:S02]  /*170a0*/  ISETP.GT.U32.AND P5, PT, R10, UR12, PT ;  /* 0x0000000c0a007c0c */ /* 0x000fe4000bfa4070 */
[----:B---3--:R-:W-:Y:S01]  /*170b0*/  F2FP.BF16.F32.PACK_AB R10, R241, R186 ;  /* 0x000000baf10a723e */ /* 0x008fe200000010ff */
[----:B------:R-:W-:-:S03]  /*170c0*/  FMUL.FTZ R3, R3, UR4 ;  /* 0x0000000403037c20 */ /* 0x000fc60008410000 */
[C---:B------:R-:W-:Y:S02]  /*170d0*/  PRMT R175, R10.reuse, 0x7610, R175 ;  /* 0x000076100aaf7816 */ /* 0x040fe400000000af */
[----:B------:R-:W-:Y:S01]  /*170e0*/  PRMT R174, R10, 0x7632, R174 ;  /* 0x000076320aae7816 */ /* 0x000fe200000000ae */
[----:B------:R-:W-:Y:S01]  /*170f0*/  IMAD.MOV.U32 R10, RZ, RZ, R26 ;  /* 0x000000ffff0a7224 */ /* 0x000fe200078e001a */
[----:B------:R-:W2:Y:S01]  /*17100*/  MUFU.EX2 R3, R3 ;  /* 0x0000000300037308 */ /* 0x000ea20000000800 */
[----:B------:R-:W-:Y:S01]  /*17110*/  @P3 HFMA2.BF16_V2 R208, -RZ.H0_H0, RZ.H0_H0, -R175.H0_H0 ;  /* 0x200000ffffd03231 */ /* 0x000fe200003409af */
[----:B------:R-:W-:Y:S01]  /*17120*/  PRMT R29, R175, 0x5410, R174 ;  /* 0x00005410af1d7816 */ /* 0x000fe200000000ae */
[--C-:B-1----:R-:W-:Y:S01]  /*17130*/  FFMA.FTZ R16, R19, UR4, -R2.reuse ;  /* 0x0000000413107c23 */ /* 0x102fe20008010802 */
[----:B------:R-:W-:Y:S01]  /*17140*/  LOP3.LUT R10, R10, 0xff, RZ, 0xc0, !PT ;  /* 0x000000ff0a0a7812 */ /* 0x000fe200078ec0ff */
[----:B------:R-:W-:Y:S01]  /*17150*/  @P5 HFMA2.BF16_V2 R209, -RZ.H0_H0, RZ.H0_H0, -R174.H0_H0 ;  /* 0x200000ffffd15231 */ /* 0x000fe200003409ae */
[----:B------:R-:W-:Y:S01]  /*17160*/  @P3 PRMT R175, R208, 0x5410, RZ ;  /* 0x00005410d0af3816 */ /* 0x000fe200000000ff */
[----:B------:R-:W-:Y:S01]  /*17170*/  MUFU.EX2 R202, R16 ;  /* 0x0000001000ca7308 */ /* 0x000fe20000000800 */
[----:B------:R-:W-:Y:S01]  /*17180*/  ISETP.LE.U32.AND P3, PT, R10, UR12, PT ;  /* 0x0000000c0a007c0c */ /* 0x000fe2000bf63070 */
[----:B------:R-:W-:Y:S01]  /*17190*/  FFMA.FTZ R10, R138, UR4, -R2 ;  /* 0x000000048a0a7c23 */ /* 0x000fe20008010802 */
[----:B------:R-:W-:-:S03]  /*171a0*/  @P5 PRMT R174, R209, 0x5410, RZ ;  /* 0x00005410d1ae5816 */ /* 0x000fc600000000ff */
[----:B------:R-:W1:Y:S01]  /*171b0*/  MUFU.EX2 R244, R10 ;  /* 0x0000000a00f47308 */ /* 0x000e620000000800 */
        /* <DEDUP_REMOVED lines=13> */
[----:B-1----:R-:W-:Y:S01]  /*17290*/  F2FP.BF16.F32.PACK_AB R2, R244, R242 ;  /* 0x000000f2f402723e */ /* 0x002fe200000010ff */
[-C--:B------:R-:W-:Y:S01]  /*172a0*/  FMUL.FTZ R55, R55, R3.reuse ;  /* 0x0000000337377220 */ /* 0x080fe20000410000 */
[----:B------:R-:W-:Y:S01]  /*172b0*/  LOP3.LUT R10, R27, 0xff, RZ, 0xc0, !PT ;  /* 0x000000ff1b0a7812 */ /* 0x000fe200078ec0ff */
[-C--:B------:R-:W-:Y:S01]  /*172c0*/  FMUL.FTZ R82, R82, R3.reuse ;  /* 0x0000000352527220 */ /* 0x080fe20000410000 */
[C---:B------:R-:W-:Y:S01]  /*172d0*/  PRMT R172, R2.reuse, 0x7632, R172 ;  /* 0x0000763202ac7816 */ /* 0x040fe200000000ac */
[-C--:B------:R-:W-:Y:S01]  /*172e0*/  FMUL.FTZ R83, R83, R3.reuse ;  /* 0x0000000353537220 */ /* 0x080fe20000410000 */
[----:B------:R-:W-:Y:S01]  /*172f0*/  PRMT R173, R2, 0x7610, R173 ;  /* 0x0000761002ad7816 */ /* 0x000fe200000000ad */
[-C--:B------:R-:W-:Y:S01]  /*17300*/  FMUL.FTZ R86, R86, R3.reuse ;  /* 0x0000000356567220 */ /* 0x080fe20000410000 */
[----:B------:R-:W-:Y:S01]  /*17310*/  ISETP.LE.U32.AND P5, PT, R10, UR12, PT ;  /* 0x0000000c0a007c0c */ /* 0x000fe2000bfa3070 */
[----:B------:R-:W-:Y:S01]  /*17320*/  @!P2 HFMA2.BF16_V2 R211, -RZ.H0_H0, RZ.H0_H0, -R172.H0_H0 ;  /* 0x200000ffffd3a231 */ /* 0x000fe200003409ac */
[----:B------:R-:W-:Y:S01]  /*17330*/  PRMT R201, R173, 0x5410, R172 ;  /* 0x00005410adc97816 */ /* 0x000fe200000000ac */
[----:B------:R-:W-:Y:S01]  /*17340*/  MUFU.EX2 R10, R17 ;  /* 0x00000011000a7308 */ /* 0x000fe20000000800 */
[----:B------:R-:W-:Y:S01]  /*17350*/  LOP3.LUT R2, R5, 0xffff, RZ, 0xc0, !PT ;  /* 0x0000ffff05027812 */ /* 0x000fe200078ec0ff */
[-C--:B------:R-:W-:Y:S01]  /*17360*/  FMUL.FTZ R87, R87, R3.reuse ;  /* 0x0000000357577220 */ /* 0x080fe20000410000 */
[----:B------:R-:W-:Y:S01]  /*17370*/  @!P2 PRMT R172, R211, 0x5410, RZ ;  /* 0x00005410d3aca816 */ /* 0x000fe200000000ff */
[----:B------:R-:W1:Y:S01]  /*17380*/  MUFU.EX2 R17, R18 ;  /* 0x0000001200117308 */ /* 0x000e620000000800 */
[----:B------:R-:W-:Y:S01]  /*17390*/  ISETP.LE.U32.AND P2, PT, R0, UR12, PT ;  /* 0x0000000c00007c0c */ /* 0x000fe2000bf43070 */
[----:B------:R-:W-:Y:S01]  /*173a0*/  FADD.FTZ R0, R248, -R23 ;  /* 0x80000017f8007221 */ /* 0x000fe20000010000 */
[----:B------:R-:W-:Y:S01]  /*173b0*/  SHF.R.U32.HI R2, RZ, 0x8, R2 ;  /* 0x00000008ff027819 */ /* 0x000fe20000011602 */
[-C--:B------:R-:W-:Y:S01]  /*173c0*/  FMUL.FTZ R211, R71, R3.reuse ;  /* 0x0000000347d37220 */ /* 0x080fe20000410000 */
[-C--:B------:R-:W-:Y:S01]  /*173d0*/  FMUL.FTZ R98, R98, R3.reuse ;  /* 0x0000000362627220 */ /* 0x080fe20000410000 */
[----:B------:R-:W-:Y:S01]  /*173e0*/  FMUL.FTZ R0, R0, UR4 ;  /* 0x0000000400007c20 */ /* 0x000fe20008410000 */
[----:B------:R-:W-:Y:S01]  /*173f0*/  @!P5 HFMA2.BF16_V2 R210, -RZ.H0_H0, RZ.H0_H0, -R173.H0_H0 ;  /* 0x200000ffffd2d231 */ /* 0x000fe200003409ad */
[----:B------:R-:W-:Y:S01]  /*17400*/  LOP3.LUT R2, R2, 0xffff, RZ, 0xc0, !PT ;  /* 0x0000ffff02027812 */ /* 0x000fe200078ec0ff */
[-C--:B------:R-:W-:Y:S01]  /*17410*/  FMUL.FTZ R99, R99, R3.reuse ;  /* 0x0000000363637220 */ /* 0x080fe20000410000 */
[-C--:B------:R-:W-:Y:S01]  /*17420*/  FMUL.FTZ R102, R102, R3.reuse ;  /* 0x0000000366667220 */ /* 0x080fe20000410000 */
[-C--:B------:R-:W-:Y:S01]  /*17430*/  FMUL.FTZ R103, R103, R3.reuse ;  /* 0x0000000367677220 */ /* 0x080fe20000410000 */
[----:B------:R-:W2:Y:S01]  /*17440*/  MUFU.EX2 R0, R0 ;  /* 0x0000000000007308 */ /* 0x000ea20000000800 */
[----:B------:R-:W-:Y:S01]  /*17450*/  @!P5 PRMT R173, R210, 0x5410, RZ ;  /* 0x00005410d2add816 */ /* 0x000fe200000000ff */
[-C--:B------:R-:W-:Y:S01]  /*17460*/  FMUL.FTZ R210, R70, R3.reuse ;  /* 0x0000000346d27220 */ /* 0x080fe20000410000 */
[----:B------:R-:W-:Y:S01]  /*17470*/  ISETP.LE.U32.AND P5, PT, R2, UR12, PT ;  /* 0x0000000c02007c0c */ /* 0x000fe2000bfa3070 */
[-C--:B------:R-:W-:Y:S01]  /*17480*/  FMUL.FTZ R114, R114, R3.reuse ;  /* 0x0000000372727220 */ /* 0x080fe20000410000 */
[----:B------:R-:W-:Y:S01]  /*17490*/  F2FP.BF16.F32.PACK_AB R2, R240, R206 ;  /* 0x000000cef002723e */ /* 0x000fe200000010ff */
[-C--:B------:R-:W-:Y:S01]  /*174a0*/  FMUL.FTZ R115, R115, R3.reuse ;  /* 0x0000000373737220 */ /* 0x080fe20000410000 */
[-C--:B------:R-:W-:Y:S01]  /*174b0*/  FMUL.FTZ R250, R118, R3.reuse ;  /* 0x0000000376fa7220 */ /* 0x080fe20000410000 */
[-C--:B------:R-:W-:Y:S01]  /*174c0*/  FMUL.FTZ R130, R130, R3.reuse ;  /* 0x0000000382827220 */ /* 0x080fe20000410000 */
[C---:B------:R-:W-:Y:S01]  /*174d0*/  PRMT R139, R2.reuse, 0x7610, R139 ;  /* 0x00007610028b7816 */ /* 0x040fe2000000008b */
[-C--:B------:R-:W-:Y:S01]  /*174e0*/  FMUL.FTZ R131, R131, R3.reuse ;  /* 0x0000000383837220 */ /* 0x080fe20000410000 */
[----:B------:R-:W-:Y:S01]  /*174f0*/  PRMT R138, R2, 0x7632, R138 ;  /* 0x00007632028a7816 */ /* 0x000fe2000000008a */
[----:B-1----:R-:W-:Y:S01]  /*17500*/  FFMA.FTZ R18, R225, R3, R17 ;  /* 0x00000003e1127223 */ /* 0x002fe20000010011 */
[----:B------:R-:W-:Y:S01]  /*17510*/  PRMT R2, R5, 0x7632, R2 ;  /* 0x0000763205027816 */ /* 0x000fe20000000002 */
[----:B------:R-:W-:-:S02]  /*17520*/  @!P4 HFMA2.BF16_V2 R216, -RZ.H0_H0, RZ.H0_H0, -R139.H0_H0 ;  /* 0x200000ffffd8c231 */ /* 0x000fc4000034098b */
[-C--:B--2---:R-:W-:Y:S01]  /*17530*/  FFMA.FTZ R24, R249, R0.reuse, R10 ;  /* 0x00000000f9187223 */ /* 0x084fe2000001000a */
[-C--:B------:R-:W-:Y:S01]  /*17540*/  FMUL.FTZ R152, R152, R0.reuse ;  /* 0x0000000098987220 */ /* 0x080fe20000410000 */
[----:B------:R-:W-:Y:S01]  /*17550*/  LOP3.LUT R2, R2, 0xff, RZ, 0xc0, !PT ;  /* 0x000000ff02027812 */ /* 0x000fe200078ec0ff */
        /* <DEDUP_REMOVED lines=31> */
[----:B------:R-:W-:Y:S01]  /*17750*/  PRMT R0, R26, 0x7771, RZ ;  /* 0x000077711a007816 */ /* 0x000fe200000000ff */
[----:B------:R-:W-:Y:S01]  /*17760*/  @!P2 HFMA2.BF16_V2 R215, -RZ.H0_H0, RZ.H0_H0, -R138.H0_H0 ;  /* 0x200000ffffd7a231 */ /* 0x000fe2000034098a */
[----:B------:R-:W-:Y:S01]  /*17770*/  PRMT R31, R139, 0x5410, R138 ;  /* 0x000054108b1f7816 */ /* 0x000fe2000000008a */
[----:B------:R-:W-:Y:S01]  /*17780*/  IMAD.MOV.U32 R117, RZ, RZ, R201 ;  /* 0x000000ffff757224 */ /* 0x000fe200078e00c9 */
[----:B------:R-:W-:Y:S01]  /*17790*/  @!P4 PRMT R139, R216, 0x5410, RZ ;  /* 0x00005410d88bc816 */ /* 0x000fe200000000ff */
[----:B------:R1:W-:Y:S01]  /*177a0*/  MUFU.EX2 R201, R9 ;  /* 0x0000000900c97308 */ /* 0x0003e20000000800 */
[----:B------:R-:W-:Y:S01]  /*177b0*/  ISETP.LE.U32.AND P4, PT, R2, UR12, PT ;  /* 0x0000000c02007c0c */ /* 0x000fe2000bf83070 */
[----:B------:R-:W-:Y:S01]  /*177c0*/  IMAD.MOV.U32 R116, RZ, RZ, R187 ;  /* 0x000000ffff747224 */ /* 0x000fe200078e00bb */
[----:B------:R-:W-:Y:S01]  /*177d0*/  ISETP.GT.U32.AND P6, PT, R0, UR12, PT ;  /* 0x0000000c00007c0c */ /* 0x000fe2000bfc4070 */
[----:B------:R-:W-:Y:S01]  /*177e0*/  MUFU.EX2 R187, R13 ;  /* 0x0000000d00bb7308 */ /* 0x000fe20000000800 */
[----:B------:R-:W-:Y:S01]  /*177f0*/  F2FP.BF16.F32.PACK_AB R2, R203, R202 ;  /* 0x000000cacb02723e */ /* 0x000fe200000010ff */
[----:B------:R-:W-:Y:S01]  /*17800*/  IMAD.MOV.U32 R69, RZ, RZ, R223 ;  /* 0x000000ffff457224 */ /* 0x000fe200078e00df */
[----:B------:R-:W-:Y:S01]  /*17810*/  PRMT R0, R26, 0x7772, RZ ;  /* 0x000077721a007816 */ /* 0x000fe200000000ff */
[----:B------:R-:W-:Y:S01]  /*17820*/  IMAD.MOV.U32 R216, RZ, RZ, R222 ;  /* 0x000000ffffd87224 */ /* 0x000fe200078e00de */
[----:B------:R-:W-:Y:S01]  /*17830*/  @!P2 PRMT R138, R215, 0x5410, RZ ;  /* 0x00005410d78aa816 */ /* 0x000fe200000000ff */
[-C--:B------:R-:W-:Y:S01]  /*17840*/  FMUL.FTZ R222, R66, R3.reuse ;  /* 0x0000000342de7220 */ /* 0x080fe20000410000 */
[C---:B------:R-:W-:Y:S01]  /*17850*/  PRMT R137, R2.reuse, 0x7610, R137 ;  /* 0x0000761002897816 */ /* 0x040fe20000000089 */
[----:B------:R-:W-:Y:S01]  /*17860*/  FMUL.FTZ R223, R67, R3 ;  /* 0x0000000343df7220 */ /* 0x000fe20000410000 */
[----:B------:R-:W-:Y:S01]  /*17870*/  PRMT R136, R2, 0x7632, R136 ;  /* 0x0000763202887816 */ /* 0x000fe20000000088 */
[----:B-1----:R-:W-:Y:S01]  /*17880*/  FADD.FTZ R9, R235, -R20 ;  /* 0x80000014eb097221 */ /* 0x002fe20000010000 */
[----:B------:R-:W-:Y:S01]  /*17890*/  ISETP.GT.U32.AND P2, PT, R0, UR12, PT ;  /* 0x0000000c00007c0c */ /* 0x000fe2000bf44070 */
[----:B------:R-:W-:Y:S01]  /*178a0*/  FADD.FTZ R2, R234, -R11 ;  /* 0x8000000bea027221 */ /* 0x000fe20000010000 */
[----:B------:R-:W-:Y:S01]  /*178b0*/  LOP3.LUT R0, R28, 0xffff, RZ, 0xc0, !PT ;  /* 0x0000ffff1c007812 */ /* 0x000fe200078ec0ff */
[----:B------:R-:W-:Y:S01]  /*178c0*/  FMUL.FTZ R11, R9, UR4 ;  /* 0x00000004090b7c20 */ /* 0x000fe20008410000 */
[----:B------:R-:W-:-:S02]  /*178d0*/  @!P3 HFMA2.BF16_V2 R65, -RZ.H0_H0, RZ.H0_H0, -R137.H0_H0 ;  /* 0x200000ffff41b231 */ /* 0x000fc40000340989 */
[----:B------:R-:W-:Y:S01]  /*178e0*/  FMUL.FTZ R9, R2, UR4 ;  /* 0x0000000402097c20 */ /* 0x000fe20008410000 */
[----:B------:R-:W-:Y:S01]  /*178f0*/  SHF.R.U32.HI R0, RZ, 0x8, R0 ;  /* 0x00000008ff007819 */ /* 0x000fe20000011600 */
[----:B------:R-:W1:Y:S01]  /*17900*/  MUFU.EX2 R2, R11 ;  /* 0x0000000b00027308 */ /* 0x000e620000000800 */
[----:B------:R-:W-:Y:S01]  /*17910*/  PRMT R215, R137, 0x5410, R136 ;  /* 0x0000541089d77816 */ /* 0x000fe20000000088 */
[----:B------:R-:W-:Y:S01]  /*17920*/  @P6 HFMA2.BF16_V2 R64, -RZ.H0_H0, RZ.H0_H0, -R136.H0_H0 ;  /* 0x200000ffff406231 */ /* 0x000fe20000340988 */
[----:B------:R-:W-:Y:S01]  /*17930*/  LOP3.LUT R0, R0, 0xffff, RZ, 0xc0, !PT ;  /* 0x0000ffff00007812 */ /* 0x000fe200078ec0ff */
[----:B------:R-:W-:Y:S01]  /*17940*/  IMAD.MOV.U32 R234, RZ, RZ, R251 ;  /* 0x000000ffffea7224 */ /* 0x000fe200078e00fb */
[----:B------:R-:W-:Y:S01]  /*17950*/  @!P3 PRMT R137, R65, 0x5410, RZ ;  /* 0x000054104189b816 */ /* 0x000fe200000000ff */
[----:B------:R-:W-:Y:S01]  /*17960*/  FMUL.FTZ R251, R119, R3 ;  /* 0x0000000377fb7220 */ /* 0x000fe20000410000 */
[----:B------:R-:W-:Y:S01]  /*17970*/  ISETP.LE.U32.AND P3, PT, R0, UR12, PT ;  /* 0x0000000c00007c0c */ /* 0x000fe2000bf63070 */
[----:B------:R-:W-:Y:S01]  /*17980*/  USHF.L.U32 UR4, UR12, 0x10, URZ ;  /* 0x000000100c047899 */ /* 0x000fe200080006ff */
[----:B------:R-:W-:Y:S01]  /*17990*/  PRMT R0, R26, 0x7773, RZ ;  /* 0x000077731a007816 */ /* 0x000fe200000000ff */
[----:B------:R-:W-:Y:S01]  /*179a0*/  IMAD.MOV.U32 R235, RZ, RZ, R31 ;  /* 0x000000ffffeb7224 */ /* 0x000fe200078e001f */
[----:B------:R-:W-:Y:S01]  /*179b0*/  @P6 PRMT R136, R64, 0x5410, RZ ;  /* 0x0000541040886816 */ /* 0x000fe200000000ff */
[----:B------:R-:W-:Y:S01]  /*179c0*/  IMAD.MOV.U32 R31, RZ, RZ, R6 ;  /* 0x000000ffff1f7224 */ /* 0x000fe200078e0006 */
[----:B------:R-:W-:Y:S01]  /*179d0*/  ISETP.GT.U32.AND P6, PT, R0, UR12, PT ;  /* 0x0000000c00007c0c */ /* 0x000fe2000bfc4070 */
[-C--:B-1----:R-:W-:Y:S01]  /*179e0*/  FFMA.FTZ R65, R230, R2.reuse, R7 ;  /* 0x00000002e6417223 */ /* 0x082fe20000010007 */
[----:B------:R-:W-:Y:S01]  /*179f0*/  PRMT R7, R4, 0x7773, RZ ;  /* 0x0000777304077816 */ /* 0x000fe200000000ff */
[-C--:B------:R-:W-:Y:S01]  /*17a00*/  FMUL.FTZ R168, R168, R2.reuse ;  /* 0x00000002a8a87220 */ /* 0x080fe20000410000 */
[----:B------:R-:W-:Y:S01]  /*17a10*/  PRMT R3, R4, 0x7772, RZ ;  /* 0x0000777204037816 */ /* 0x000fe200000000ff */
[-C--:B------:R-:W-:Y:S01]  /*17a20*/  FMUL.FTZ R169, R169, R2.reuse ;  /* 0x00000002a9a97220 */ /* 0x080fe20000410000 */
[----:B------:R-:W-:Y:S01]  /*17a30*/  F2FP.BF16.F32.PACK_AB R30, R201, R187 ;  /* 0x000000bbc91e723e */ /* 0x000fe200000010ff */
[-C--:B------:R-:W-:Y:S01]  /*17a40*/  FMUL.FTZ R164, R164, R2.reuse ;  /* 0x00000002a4a47220 */ /* 0x080fe20000410000 */
[----:B------:R-:W-:Y:S01]  /*17a50*/  PRMT R19, R3, 0x5410, R7 ;  /* 0x0000541003137816 */ /* 0x000fe20000000007 */
[----:B------:R-:W-:Y:S01]  /*17a60*/  FMUL.FTZ R165, R165, R2 ;  /* 0x00000002a5a57220 */ /* 0x000fe20000410000 */
[----:B------:R-:W-:Y:S01]  /*17a70*/  PRMT R0, R28, 0x7632, R0 ;  /* 0x000076321c007816 */ /* 0x000fe20000000000 */
[----:B------:R-:W1:Y:S01]  /*17a80*/  MUFU.EX2 R7, R22 ;  /* 0x0000001600077308 */ /* 0x000e620000000800 */
[----:B------:R-:W-:-:S02]  /*17a90*/  @P2 HFMA2.BF16_V2 R68, -RZ.H0_H0, RZ.H0_H0, -R30.H0_H0 ;  /* 0x200000ffff442231 */ /* 0x000fc4000034091e */
[-C--:B------:R-:W-:Y:S01]  /*17aa0*/  FMUL.FTZ R160, R160, R2.reuse ;  /* 0x00000002a0a07220 */ /* 0x080fe20000410000 */
[----:B------:R-:W-:Y:S01]  /*17ab0*/  LOP3.LUT R0, R0, 0xff, RZ, 0xc0, !PT ;  /* 0x000000ff00007812 */ /* 0x000fe200078ec0ff */
[----:B------:R-:W-:Y:S02]  /*17ac0*/  @P6 HFMA2.BF16_V2 R36, -RZ.H0_H0, RZ.H0_H0, -R30.H1_H1 ;  /* 0x200000ffff246231 */ /* 0x000fe4000036091e */
        /* <DEDUP_REMOVED lines=27> */
[----:B------:R-:W-:Y:S01]  /*17c80*/  LOP3.LUT R2, R5, 0xff, RZ, 0xc0, !PT ;  /* 0x000000ff05027812 */ /* 0x000fe200078ec0ff */
[----:B------:R-:W-:Y:S01]  /*17c90*/  IMAD.MOV.U32 R71, RZ, RZ, R216 ;  /* 0x000000ffff477224 */ /* 0x000fe200078e00d8 */
[----:B------:R-:W-:Y:S01]  /*17ca0*/  PRMT R184, R30, 0x7610, R184 ;  /* 0x000076101eb87816 */ /* 0x000fe200000000b8 */
[----:B------:R-:W-:Y:S01]  /*17cb0*/  IMAD.MOV.U32 R216, RZ, RZ, R232 ;  /* 0x000000ffffd87224 */ /* 0x000fe200078e00e8 */
[----:B------:R-:W-:Y:S01]  /*17cc0*/  @P2 PRMT R184, R68, 0x5410, RZ ;  /* 0x0000541044b82816 */ /* 0x000fe200000000ff */
[----:B------:R-:W-:Y:S01]  /*17cd0*/  IMAD.MOV.U32 R68, RZ, RZ, 0x20 ;  /* 0x00000020ff447424 */ /* 0x000fe200078e00ff */
[----:B------:R-:W-:Y:S01]  /*17ce0*/  PRMT R181, R30, 0x7632, R181 ;  /* 0x000076321eb57816 */ /* 0x000fe200000000b5 */
[----:B------:R-:W-:Y:S01]  /*17cf0*/  IMAD.MOV.U32 R70, RZ, RZ, R239 ;  /* 0x000000ffff467224 */ /* 0x000fe200078e00ef */
[----:B------:R-:W-:-:S02]  /*17d00*/  ISETP.LE.U32.AND P2, PT, R0, UR12, PT ;  /* 0x0000000c00007c0c */ /* 0x000fc4000bf43070 */
[----:B------:R-:W-:Y:S01]  /*17d10*/  @P6 PRMT R181, R36, 0x5410, RZ ;  /* 0x0000541024b56816 */ /* 0x000fe200000000ff */
[----:B------:R-:W2:Y:S01]  /*17d20*/  MUFU.EX2 R0, R9 ;  /* 0x0000000900007308 */ /* 0x000ea20000000800 */
[----:B------:R-:W-:Y:S02]  /*17d30*/  ISETP.LE.U32.AND P6, PT, R2, UR12, PT ;  /* 0x0000000c02007c0c */ /* 0x000fe4000bfc3070 */
[----:B-1----:R-:W-:Y:S02]  /*17d40*/  F2FP.BF16.F32.PACK_AB R2, R7, R10 ;  /* 0x0000000a0702723e */ /* 0x002fe400000010ff */
[----:B------:R-:W-:Y:S02]  /*17d50*/  PRMT R40, R6, 0x7771, RZ ;  /* 0x0000777106287816 */ /* 0x000fe400000000ff */
[C---:B------:R-:W-:Y:S02]  /*17d60*/  PRMT R32, R2.reuse, 0x7610, R32 ;  /* 0x0000761002207816 */ /* 0x040fe40000000020 */
[----:B------:R-:W-:-:S02]  /*17d70*/  PRMT R35, R2, 0x7632, R35 ;  /* 0x0000763202237816 */ /* 0x000fc40000000023 */
[----:B------:R-:W-:Y:S02]  /*17d80*/  PRMT R2, R6, 0x7773, RZ ;  /* 0x0000777306027816 */ /* 0x000fe400000000ff */
[----:B------:R-:W-:Y:S01]  /*17d90*/  PRMT R15, R32, 0x5410, R35 ;  /* 0x00005410200f7816 */ /* 0x000fe20000000023 */
[----:B------:R-:W-:Y:S02]  /*17da0*/  @!P6 HFMA2.BF16_V2 R37, -RZ.H0_H0, RZ.H0_H0, -R32.H0_H0 ;  /* 0x200000ffff25e231 */ /* 0x000fe40000340920 */
        /* <DEDUP_REMOVED lines=33> */
[----:B------:R-:W-:Y:S01]  /*17fc0*/  SHF.R.U32.HI R0, RZ, 0x18, R5 ;  /* 0x00000018ff007819 */ /* 0x000fe20000011605 */
[----:B------:R-:W-:Y:S01]  /*17fd0*/  @!P5 HFMA2.BF16_V2 R38, -RZ.H0_H0, RZ.H0_H0, -R35.H0_H0 ;  /* 0x200000ffff26d231 */ /* 0x000fe20000340923 */
[----:B------:R-:W-:Y:S01]  /*17fe0*/  @!P6 PRMT R32, R37, 0x5410, RZ ;  /* 0x000054102520e816 */ /* 0x000fe200000000ff */
[----:B------:R-:W-:Y:S01]  /*17ff0*/  IMAD.MOV.U32 R9, RZ, RZ, R4 ;  /* 0x000000ffff097224 */ /* 0x000fe200078e0004 */
[----:B------:R-:W-:Y:S01]  /*18000*/  ISETP.LE.U32.AND P6, PT, R0, UR12, PT ;  /* 0x0000000c00007c0c */ /* 0x000fe2000bfc3070 */
[----:B------:R-:W-:Y:S01]  /*18010*/  FADD.FTZ R43, R7, R24 ;  /* 0x00000018072b7221 */ /* 0x000fe20000010000 */
[----:B------:R-:W-:Y:S01]  /*18020*/  PRMT R0, R6, 0x7772, RZ ;  /* 0x0000777206007816 */ /* 0x000fe200000000ff */
[----:B------:R-:W-:Y:S01]  /*18030*/  VIADD R24, R200, 0xa040 ;  /* 0x0000a040c8187836 */ /* 0x000fe20000000000 */
[----:B------:R-:W-:-:S02]  /*18040*/  @!P5 PRMT R35, R38, 0x5410, RZ ;  /* 0x000054102623d816 */ /* 0x000fc400000000ff */
[----:B------:R-:W-:Y:S02]  /*18050*/  PRMT R41, R0, 0x5410, R2 ;  /* 0x0000541000297816 */ /* 0x000fe40000000002 */
[C---:B------:R-:W-:Y:S02]  /*18060*/  LOP3.LUT R0, R5.reuse, 0xffff, RZ, 0xc0, !PT ;  /* 0x0000ffff05007812 */ /* 0x040fe400078ec0ff */
[----:B------:R-:W-:Y:S02]  /*18070*/  LOP3.LUT R2, R5, 0xff, RZ, 0xc0, !PT ;  /* 0x000000ff05027812 */ /* 0x000fe400078ec0ff */
[----:B------:R-:W-:Y:S02]  /*18080*/  SHF.R.U32.HI R0, RZ, 0x8, R0 ;  /* 0x00000008ff007819 */ /* 0x000fe40000011600 */
[----:B------:R-:W-:Y:S02]  /*18090*/  PRMT R4, R4, 0x7771, RZ ;  /* 0x0000777104047816 */ /* 0x000fe400000000ff */
[----:B------:R-:W-:-:S02]  /*180a0*/  PRMT R11, R2, 0x5410, R0 ;  /* 0x00005410020b7816 */ /* 0x000fc40000000000 */
[----:B------:R-:W1:Y:S01]  /*180b0*/  MUFU.EX2 R0, R25 ;  /* 0x0000001900007308 */ /* 0x000e620000000800 */
[----:B------:R-:W-:Y:S02]  /*180c0*/  PRMT R2, R5, 0x7632, R2 ;  /* 0x0000763205027816 */ /* 0x000fe40000000002 */
[----:B------:R-:W-:Y:S02]  /*180d0*/  SHF.R.U32.HI R5, RZ, 0x18, R5 ;  /* 0x00000018ff057819 */ /* 0x000fe40000011605 */
[----:B------:R-:W-:Y:S02]  /*180e0*/  LOP3.LUT R2, R2, 0xff, RZ, 0xc0, !PT ;  /* 0x000000ff02027812 */ /* 0x000fe400078ec0ff */
[----:B------:R-:W-:Y:S01]  /*180f0*/  LOP3.LUT R3, R9, 0xff, RZ, 0xc0, !PT ;  /* 0x000000ff09037812 */ /* 0x000fe200078ec0ff */
[----:B------:R-:W-:Y:S01]  /*18100*/  IMAD.MOV.U32 R9, RZ, RZ, R8 ;  /* 0x000000ffff097224 */ /* 0x000fe200078e0008 */
[----:B------:R-:W-:Y:S02]  /*18110*/  PRMT R10, R2, 0x5410, R5 ;  /* 0x00005410020a7816 */ /* 0x000fe40000000005 */
[----:B------:R-:W-:-:S02]  /*18120*/  PRMT R16, R3, 0x5410, R4 ;  /* 0x0000541003107816 */ /* 0x000fc40000000004 */
[----:B------:R-:W-:Y:S01]  /*18130*/  PRMT R4, R8, 0x7773, RZ ;  /* 0x0000777308047816 */ /* 0x000fe200000000ff */
[C---:B-1----:R-:W-:Y:S01]  /*18140*/  FADD.FTZ R42, R0.reuse, R18 ;  /* 0x00000012002a7221 */ /* 0x042fe20000010000 */
[----:B------:R-:W-:Y:S02]  /*18150*/  F2FP.BF16.F32.PACK_AB R2, R0, R17 ;  /* 0x000000110002723e */ /* 0x000fe400000010ff */
[----:B------:R-:W-:Y:S02]  /*18160*/  LOP3.LUT R0, R28, 0xff, RZ, 0xc0, !PT ;  /* 0x000000ff1c007812 */ /* 0x000fe400078ec0ff */
[C---:B------:R-:W-:Y:S02]  /*18170*/  PRMT R34, R2.reuse, 0x7610, R34 ;  /* 0x0000761002227816 */ /* 0x040fe40000000022 */
[----:B------:R-:W-:Y:S01]  /*18180*/  PRMT R33, R2, 0x7632, R33 ;  /* 0x0000763202217816 */ /* 0x000fe20000000021 */
[----:B------:R-:W-:Y:S01]  /*18190*/  IMAD.U32 R2, RZ, RZ, UR12 ;  /* 0x0000000cff027e24 */ /* 0x000fe2000f8e00ff */
[----:B------:R-:W-:Y:S01]  /*181a0*/  ISETP.LE.U32.AND P5, PT, R0, UR12, PT ;  /* 0x0000000c00007c0c */ /* 0x000fe2000bfa3070 */
[----:B------:R-:W-:Y:S01]  /*181b0*/  @!P4 HFMA2.BF16_V2 R39, -RZ.H0_H0, RZ.H0_H0, -R34.H0_H0 ;  /* 0x200000ffff27c231 */ /* 0x000fe20000340922 */
[----:B------:R-:W-:-:S02]  /*181c0*/  SHF.R.U32.HI R0, RZ, 0x18, R28 ;  /* 0x00000018ff007819 */ /* 0x000fc4000001161c */
[----:B------:R-:W-:Y:S02]  /*181d0*/  PRMT R7, R34, 0x5410, R33 ;  /* 0x0000541022077816 */ /* 0x000fe40000000021 */
[----:B------:R-:W-:Y:S02]  /*181e0*/  @!P4 PRMT R34, R39, 0x5410, RZ ;  /* 0x000054102722c816 */ /* 0x000fe400000000ff */
[----:B------:R-:W-:Y:S01]  /*181f0*/  ISETP.LE.U32.AND P4, PT, R0, UR12, PT ;  /* 0x0000000c00007c0c */ /* 0x000fe2000bf83070 */
[----:B------:R-:W-:Y:S01]  /*18200*/  IMAD.U32 R0, RZ, RZ, UR4 ;  /* 0x00000004ff007e24 */ /* 0x000fe2000f8e00ff */
[----:B------:R-:W-:Y:S02]  /*18210*/  PRMT R3, R8, 0x7772, RZ ;  /* 0x0000777208037816 */ /* 0x000fe400000000ff */
[----:B------:R-:W-:Y:S02]  /*18220*/  SHF.R.U32.HI R5, RZ, 0x18, R12 ;  /* 0x00000018ff057819 */ /* 0x000fe4000001160c */
[----:B------:R-:W-:-:S02]  /*18230*/  LOP3.LUT R0, R2, 0xff0000, R0, 0xf8, !PT ;  /* 0x00ff000002007812 */ /* 0x000fc400078ef800 */
[C---:B------:R-:W-:Y:S02]  /*18240*/  LOP3.LUT R2, R12.reuse, 0xffff, RZ, 0xc0, !PT ;  /* 0x0000ffff0c027812 */ /* 0x040fe400078ec0ff */
[----:B------:R-:W-:Y:S02]  /*18250*/  PRMT R14, R3, 0x5410, R4 ;  /* 0x00005410030e7816 */ /* 0x000fe40000000004 */
[----:B------:R-:W-:Y:S02]  /*18260*/  SHF.R.U32.HI R2, RZ, 0x8, R2 ;  /* 0x00000008ff027819 */ /* 0x000fe40000011602 */
[----:B------:R-:W-:Y:S02]  /*18270*/  LOP3.LUT R3, R12, 0xff, RZ, 0xc0, !PT ;  /* 0x000000ff0c037812 */ /* 0x000fe400078ec0ff */
[----:B------:R-:W-:Y:S02]  /*18280*/  PRMT R13, R8, 0x7771, RZ ;  /* 0x00007771080d7816 */ /* 0x000fe400000000ff */
[----:B------:R-:W-:-:S02]  /*18290*/  PRMT R6, R3, 0x5410, R2 ;  /* 0x0000541003067816 */ /* 0x000fc40000000002 */
[----:B------:R-:W-:Y:S02]  /*182a0*/  PRMT R2, R12, 0x7632, R2 ;  /* 0x000076320c027816 */ /* 0x000fe40000000002 */
[----:B------:R-:W-:Y:S02]  /*182b0*/  LOP3.LUT R4, R9, 0xff, RZ, 0xc0, !PT ;  /* 0x000000ff09047812 */ /* 0x000fe400078ec0ff */
[----:B------:R-:W-:Y:S02]  /*182c0*/  LOP3.LUT R3, R2, 0xff, RZ, 0xc0, !PT ;  /* 0x000000ff02037812 */ /* 0x000fe400078ec0ff */
[----:B------:R-:W-:Y:S02]  /*182d0*/  HSET2.LE.AND R2, R11, R0, PT ;  /* 0x000000000b027233 */ /* 0x000fe40003803000 */
[----:B------:R-:W-:Y:S02]  /*182e0*/  PRMT R5, R3, 0x5410, R5 ;  /* 0x0000541003057816 */ /* 0x000fe40000000005 */
[----:B------:R-:W-:-:S02]  /*182f0*/  LOP3.LUT R3, R19, 0xff00ff, RZ, 0xc0, !PT ;  /* 0x00ff00ff13037812 */ /* 0x000fc400078ec0ff */
[----:B------:R-:W-:Y:S02]  /*18300*/  LOP3.LUT R8, R15, R2, RZ, 0xc0, !PT ;  /* 0x000000020f087212 */ /* 0x000fe400078ec0ff */
[--C-:B------:R-:W-:Y:S02]  /*18310*/  HSET2.LE.AND R2, R10, R0.reuse, PT ;  /* 0x000000000a027233 */ /* 0x100fe40003803000 */
[----:B------:R-:W-:Y:S02]  /*18320*/  HSET2.LE.AND R3, R3, R0, PT ;  /* 0x0000000003037233 */ /* 0x000fe40003803000 */
[----:B------:R-:W-:Y:S02]  /*18330*/  PRMT R12, R4, 0x5410, R13 ;  /* 0x00005410040c7816 */ /* 0x000fe4000000000d */
[----:B------:R-:W-:Y:S02]  /*18340*/  LOP3.LUT R9, R7, R2, RZ, 0xc0, !PT ;  /* 0x0000000207097212 */ /* 0x000fe400078ec0ff */
[----:B------:R-:W-:-:S02]  /*18350*/  LOP3.LUT R11, R228, R3, RZ, 0xc0, !PT ;  /* 0x00000003e40b7212 */ /* 0x000fc400078ec0ff */
[--C-:B------:R-:W-:Y:S02]  /*18360*/  HSET2.LE.AND R3, R12, R0.reuse, PT ;  /* 0x000000000c037233 */ /* 0x100fe40003803000 */
[----:B------:R-:W-:Y:S02]  /*18370*/  LOP3.LUT R7, R14, 0xff00ff, RZ, 0xc0, !PT ;  /* 0x00ff00ff0e077812 */ /* 0x000fe400078ec0ff */
[----:B------:R-:W1:Y:S01]  /*18380*/  LDSM.16.MT88.4 R12, [R200+0xa000] ;  /* 0x00a00000c80c783b */ /* 0x000e620000004200 */
[--C-:B------:R-:W-:Y:S02]  /*18390*/  HSET2.LE.AND R2, R16, R0.reuse, PT ;  /* 0x0000000010027233 */ /* 0x100fe40003803000 */
[----:B------:R-:W-:Y:S02]  /*183a0*/  HSET2.LE.AND R4, R6, R0, PT ;  /* 0x0000000006047233 */ /* 0x000fe40003803000 */
[----:B------:R-:W-:Y:S02]  /*183b0*/  LOP3.LUT R6, R224, R3, RZ, 0xc0, !PT ;  /* 0x00000003e0067212 */ /* 0x000fe400078ec0ff */
[----:B------:R-:W-:-:S02]  /*183c0*/  LOP3.LUT R10, R229, R2, RZ, 0xc0, !PT ;  /* 0x00000002e50a7212 */ /* 0x000fc400078ec0ff */
[--C-:B------:R-:W-:Y:S02]  /*183d0*/  HSET2.LE.AND R2, R5, R0.reuse, PT ;  /* 0x0000000005027233 */ /* 0x100fe40003803000 */
[----:B------:R-:W-:Y:S02]  /*183e0*/  LOP3.LUT R4, R227, R4, RZ, 0xc0, !PT ;  /* 0x00000004e3047212 */ /* 0x000fe400078ec0ff */
[----:B------:R-:W-:Y:S02]  /*183f0*/  SEL R3, R68, 0xffffffe0, !P1 ;  /* 0xffffffe044037807 */ /* 0x000fe40004800000 */
[----:B------:R-:W-:Y:S02]  /*18400*/  LOP3.LUT R5, R226, R2, RZ, 0xc0, !PT ;  /* 0x00000002e2057212 */ /* 0x000fe400078ec0ff */
[----:B------:R-:W-:Y:S01]  /*18410*/  HSET2.LE.AND R2, R7, R0, PT ;  /* 0x0000000007027233 */ /* 0x000fe20003803000 */
[----:B------:R-:W-:-:S04]  /*18420*/  IMAD.IADD R25, R200, 0x1, R3 ;  /* 0x00000001c8197824 */ /* 0x000fc800078e0203 */
[----:B------:R-:W-:Y:S01]  /*18430*/  LOP3.LUT R7, R29, R2, RZ, 0xc0, !PT ;  /* 0x000000021d077212 */ /* 0x000fe200078ec0ff */
[----:B------:R-:W2:Y:S01]  /*18440*/  LDSM.16.MT88.4 R16, [R25+0xa000] ;  /* 0x00a000001910783b */ /* 0x000ea20000004200 */
[-C--:B-1----:R-:W-:Y:S08]  /*18450*/  HMMA.16816.F32.BF16 R152, R8, R12.reuse, R152 ;  /* 0x0000000c0898723c */ /* 0x082ff00000041898 */
[----:B------:R-:W-:Y:S01]  /*18460*/  HMMA.16816.F32.BF16 R168, R4, R12, R168 ;  /* 0x0000000c04a8723c */ /* 0x000fe200000418a8 */
[----:B------:R-:W-:-:S04]  /*18470*/  VIADD R12, R200, 0xa000 ;  /* 0x0000a000c80c7836 */ /* 0x000fc80000000000 */
[----:B------:R-:W-:Y:S01]  /*18480*/  @P0 VIADD R24, R12, 0xffffffc0 ;  /* 0xffffffc00c180836 */ /* 0x000fe20000000000 */
[----:B------:R-:W-:Y:S02]  /*18490*/  STL [R1+0x60], R12 ;  /* 0x0000600c01007387 */ /* 0x000fe40000100800 */
[----:B------:R-:W-:Y:S03]  /*184a0*/  HMMA.16816.F32.BF16 R164, R4, R14, R164 ;  /* 0x0000000e04a4723c */ /* 0x000fe600000418a4 */
[----:B------:R-:W-:Y:S02]  /*184b0*/  IMAD.MOV.U32 R36, RZ, RZ, R155 ;  /* 0x000000ffff247224 */ /* 0x000fe400078e009b */
[----:B------:R-:W-:Y:S02]  /*184c0*/  IMAD.MOV.U32 R29, RZ, RZ, R152 ;  /* 0x000000ffff1d7224 */ /* 0x000fe400078e0098 */
[----:B------:R-:W-:Y:S01]  /*184d0*/  IMAD.MOV.U32 R68, RZ, RZ, R154 ;  /* 0x000000ffff447224 */ /* 0x000fe200078e009a */
[----:B--2---:R-:W-:Y:S01]  /*184e0*/  HMMA.16816.F32.BF16 R144, R8, R16, R144 ;  /* 0x000000100890723c */ /* 0x004fe20000041890 */
[----:B------:R-:W-:-:S07]  /*184f0*/  IMAD.MOV.U32 R2, RZ, RZ, R153 ;  /* 0x000000ffff027224 */ /* 0x000fce00078e0099 */
[C---:B------:R-:W-:Y:S01]  /*18500*/  HMMA.16816.F32.BF16 R152, R8.reuse, R14, R148 ;  /* 0x0000000e0898723c */ /* 0x040fe20000041894 */
[----:B------:R-:W1:Y:S01]  /*18510*/  LDSM.16.MT88.4 R12, [R24] ;  /* 0x00000000180c783b */ /* 0x000e620000004200 */
[----:B------:R-:W-:Y:S02]  /*18520*/  IMAD.MOV.U32 R151, RZ, RZ, R29 ;  /* 0x000000ffff977224 */ /* 0x000fe400078e001d */
[----:B------:R-:W-:Y:S01]  /*18530*/  IMAD.IADD R29, R3, 0x1, R24 ;  /* 0x00000001031d7824 */ /* 0x000fe200078e0218 */
[----:B------:R-:W-:Y:S01]  /*18540*/  LOP3.LUT R3, R28, 0xffff, RZ, 0xc0, !PT ;  /* 0x0000ffff1c037812 */ /* 0x000fe200078ec0ff */
[----:B------:R-:W-:Y:S02]  /*18550*/  IMAD.MOV.U32 R150, RZ, RZ, R36 ;  /* 0x000000ffff967224 */ /* 0x000fe400078e0024 */
[----:B------:R-:W-:Y:S01]  /*18560*/  HMMA.16816.F32.BF16 R36, R8, R18, R140 ;  /* 0x000000120824723c */ /* 0x000fe2000004188c */
[----:B------:R-:W-:Y:S01]  /*18570*/  IMAD.MOV.U32 R142, RZ, RZ, R117 ;  /* 0x000000ffff8e7224 */ /* 0x000fe200078e0075 */
[----:B------:R-:W-:Y:S01]  /*18580*/  SHF.R.U32.HI R3, RZ, 0x8, R3 ;  /* 0x00000008ff037819 */ /* 0x000fe20000011603 */
[----:B------:R-:W-:-:S02]  /*18590*/  IMAD.MOV.U32 R143, RZ, RZ, R116 ;  /* 0x000000ffff8f7224 */ /* 0x000fc400078e0074 */
[----:B------:R-:W-:Y:S02]  /*185a0*/  IMAD.MOV.U32 R140, RZ, RZ, R234 ;  /* 0x000000ffff8c7224 */ /* 0x000fe400078e00ea */
[----:B------:R-:W-:Y:S01]  /*185b0*/  IMAD.MOV.U32 R141, RZ, RZ, R235 ;  /* 0x000000ffff8d7224 */ /* 0x000fe200078e00eb */
[C---:B------:R-:W-:Y:S03]  /*185c0*/  HMMA.16816.F32.BF16 R160, R4.reuse, R16, R160 ;  /* 0x0000001004a0723c */ /* 0x040fe600000418a0 */
[----:B------:R-:W-:Y:S02]  /*185d0*/  IMAD.MOV.U32 R149, RZ, RZ, R155 ;  /* 0x000000ffff957224 */ /* 0x000fe400078e009b */
[----:B------:R-:W-:Y:S02]  /*185e0*/  IMAD.MOV.U32 R148, RZ, RZ, R154 ;  /* 0x000000ffff947224 */ /* 0x000fe400078e009a */
[----:B------:R-:W-:Y:S01]  /*185f0*/  IMAD.MOV.U32 R67, RZ, RZ, R152 ;  /* 0x000000ffff437224 */ /* 0x000fe200078e0098 */
[----:B------:R-:W-:Y:S01]  /*18600*/  HMMA.16816.F32.BF16 R156, R4, R18, R156 ;  /* 0x00000012049c723c */ /* 0x000fe2000004189c */
[----:B------:R-:W-:Y:S01]  /*18610*/  IMAD.MOV.U32 R66, RZ, RZ, R153 ;  /* 0x000000ffff427224 */ /* 0x000fe200078e0099 */
[----:B------:R-:W2:Y:S06]  /*18620*/  LDSM.16.MT88.4 R16, [R29] ;  /* 0x000000001d10783b */ /* 0x000eac0000004200 */
[-C--:B-1----:R-:W-:Y:S08]  /*18630*/  HMMA.16816.F32.BF16 R224, R8, R12.reuse, R188 ;  /* 0x0000000c08e0723c */ /* 0x082ff000000418bc */
[C---:B------:R-:W-:Y:S01]  /*18640*/  HMMA.16816.F32.BF16 R116, R4.reuse, R12, R20 ;  /* 0x0000000c0474723c */ /* 0x040fe20000041814 */
[----:B------:R-:W1:Y:S07]  /*18650*/  LDSM.16.MT88.4 R20, [R25+0xb000] ;  /* 0x00b000001914783b */ /* 0x000e6e0000004200 */
[-C--:B------:R-:W-:Y:S08]  /*18660*/  HMMA.16816.F32.BF16 R44, R4, R14.reuse, R44 ;  /* 0x0000000e042c723c */ /* 0x080ff0000004182c */
[----:B------:R-:W-:Y:S01]  /*18670*/  HMMA.16816.F32.BF16 R152, R8, R14, R48 ;  /* 0x0000000e0898723c */ /* 0x000fe20000041830 */
[----:B------:R-:W3:Y:S01]  /*18680*/  LDSM.16.MT88.4 R12, [R200+0xb000] ;  /* 0x00b00000c80c783b */ /* 0x000ee20000004200 */
[----:B------:R-:W-:-:S02]  /*18690*/  IMAD.MOV.U32 R48, RZ, RZ, R231 ;  /* 0x000000ffff307224 */ /* 0x000fc400078e00e7 */
[----:B------:R-:W-:Y:S02]  /*186a0*/  IMAD.MOV.U32 R50, RZ, RZ, R2 ;  /* 0x000000ffff327224 */ /* 0x000fe400078e0002 */
[----:B------:R-:W-:Y:S02]  /*186b0*/  IMAD.MOV.U32 R51, RZ, RZ, R68 ;  /* 0x000000ffff337224 */ /* 0x000fe400078e0044 */
[----:B--2---:R-:W-:Y:S01]  /*186c0*/  HMMA.16816.F32.BF16 R228, R8, R18, R220 ;  /* 0x0000001208e4723c */ /* 0x004fe200000418dc */
[----:B------:R-:W-:Y:S02]  /*186d0*/  IMAD.MOV.U32 R2, RZ, RZ, R69 ;  /* 0x000000ffff027224 */ /* 0x000fe400078e0045 */
[----:B------:R-:W-:Y:S02]  /*186e0*/  IMAD.MOV.U32 R68, RZ, RZ, R238 ;  /* 0x000000ffff447224 */ /* 0x000fe400078e00ee */
[----:B------:R-:W-:Y:S02]  /*186f0*/  IMAD.MOV.U32 R69, RZ, RZ, R237 ;  /* 0x000000ffff457224 */ /* 0x000fe400078e00ed */
[----:B------:R-:W-:Y:S01]  /*18700*/  IMAD.MOV.U32 R49, RZ, RZ, R236 ;  /* 0x000000ffff317224 */ /* 0x000fe200078e00ec */
[-C--:B------:R-:W-:Y:S08]  /*18710*/  HMMA.16816.F32.BF16 R56, R4, R16.reuse, R56 ;  /* 0x000000100438723c */ /* 0x080ff00000041838 */
[----:B------:R-:W-:Y:S08]  /*18720*/  HMMA.16816.F32.BF16 R236, R8, R16, R52 ;  /* 0x0000001008ec723c */ /* 0x000ff00000041834 */
[C---:B------:R-:W-:Y:S01]  /*18730*/  HMMA.16816.F32.BF16 R60, R4.reuse, R18, R60 ;  /* 0x00000012043c723c */ /* 0x040fe2000004183c */
[----:B------:R-:W2:Y:S07]  /*18740*/  LDSM.16.MT88.4 R16, [R24+0x1000] ;  /* 0x001000001810783b */ /* 0x000eae0000004200 */
[----:B-1----:R-:W-:Y:S08]  /*18750*/  HMMA.16816.F32.BF16 R88, R4, R20, R88 ;  /* 0x000000140458723c */ /* 0x002ff00000041858 */
[-C--:B---3--:R-:W-:Y:S08]  /*18760*/  HMMA.16816.F32.BF16 R232, R8, R12.reuse, R208 ;  /* 0x0000000c08e8723c */ /* 0x088ff000000418d0 */
[C---:B------:R-:W-:Y:S08]  /*18770*/  HMMA.16816.F32.BF16 R72, R4.reuse, R12, R72 ;  /* 0x0000000c0448723c */ /* 0x040ff00000041848 */
[-C--:B------:R-:W-:Y:S08]  /*18780*/  HMMA.16816.F32.BF16 R76, R4, R14.reuse, R76 ;  /* 0x0000000e044c723c */ /* 0x080ff0000004184c */
[----:B------:R-:W-:Y:S01]  /*18790*/  HMMA.16816.F32.BF16 R220, R8, R14, R80 ;  /* 0x0000000e08dc723c */ /* 0x000fe20000041850 */
[----:B------:R-:W1:Y:S01]  /*187a0*/  LDSM.16.MT88.4 R12, [R29+0x1000] ;  /* 0x001000001d0c783b */ /* 0x000e620000004200 */
[----:B------:R-:W-:-:S02]  /*187b0*/  IMAD.MOV.U32 R82, RZ, RZ, R141 ;  /* 0x000000ffff527224 */ /* 0x000fc400078e008d */
[----:B------:R-:W-:Y:S02]  /*187c0*/  IMAD.MOV.U32 R81, RZ, RZ, R142 ;  /* 0x000000ffff517224 */ /* 0x000fe400078e008e */
[----:B------:R-:W-:Y:S02]  /*187d0*/  IMAD.MOV.U32 R80, RZ, RZ, R143 ;  /* 0x000000ffff507224 */ /* 0x000fe400078e008f */
[C---:B------:R-:W-:Y:S01]  /*187e0*/  HMMA.16816.F32.BF16 R92, R4.reuse, R22, R92 ;  /* 0x00000016045c723c */ /* 0x040fe2000004185c */
[----:B------:R-:W-:Y:S02]  /*187f0*/  IMAD.MOV.U32 R143, RZ, RZ, R70 ;  /* 0x000000ffff8f7224 */ /* 0x000fe400078e0046 */
[----:B------:R-:W-:Y:S02]  /*18800*/  IMAD.MOV.U32 R142, RZ, RZ, R68 ;  /* 0x000000ffff8e7224 */ /* 0x000fe400078e0044 */
[----:B------:R-:W-:Y:S02]  /*18810*/  IMAD.MOV.U32 R141, RZ, RZ, R69 ;  /* 0x000000ffff8d7224 */ /* 0x000fe400078e0045 */
[----:B------:R-:W-:Y:S01]  /*18820*/  IMAD.MOV.U32 R83, RZ, RZ, R140 ;  /* 0x000000ffff537224 */ /* 0x000fe200078e008c */
[C---:B--2---:R-:W-:Y:S08]  /*18830*/  HMMA.16816.F32.BF16 R104, R4.reuse, R16, R104 ;  /* 0x000000100468723c */ /* 0x044ff00000041868 */
[----:B------:R-:W-:Y:S08]  /*18840*/  HMMA.16816.F32.BF16 R108, R4, R18, R108 ;  /* 0x00000012046c723c */ /* 0x000ff0000004186c */
[C---:B------:R-:W-:Y:S08]  /*18850*/  HMMA.16816.F32.BF16 R84, R8.reuse, R20, R84 ;  /* 0x000000140854723c */ /* 0x040ff00000041854 */
[----:B------:R-:W-:Y:S01]  /*18860*/  HMMA.16816.F32.BF16 R20, R8, R22, R96 ;  /* 0x000000160814723c */ /* 0x000fe20000041860 */
[----:B------:R-:W2:Y:S07]  /*18870*/  LDSM.16.MT88.4 R96, [R25+0xb800] ;  /* 0x00b800001960783b */ /* 0x000eae0000004200 */
[----:B-1----:R-:W-:Y:S01]  /*18880*/  HMMA.16816.F32.BF16 R52, R4, R14, R124 ;  /* 0x0000000e0434723c */ /* 0x002fe2000004187c */
[----:B------:R-:W-:Y:S01]  /*18890*/  IMAD.MOV.U32 R126, RZ, RZ, R2 ;  /* 0x000000ffff7e7224 */ /* 0x000fe200078e0002 */
[----:B------:R-:W-:Y:S01]  /*188a0*/  LOP3.LUT R2, R31, 0xff, RZ, 0xc0, !PT ;  /* 0x000000ff1f027812 */ /* 0x000fe200078ec0ff */
[----:B------:R-:W-:-:S05]  /*188b0*/  IMAD.MOV.U32 R127, RZ, RZ, R71 ;  /* 0x000000ffff7f7224 */ /* 0x000fca00078e0047 */
[-C--:B------:R-:W-:Y:S01]  /*188c0*/  HMMA.16816.F32.BF16 R120, R4, R12.reuse, R120 ;  /* 0x0000000c0478723c */ /* 0x080fe20000041878 */
[----:B------:R-:W-:Y:S02]  /*188d0*/  LOP3.LUT R5, R28, 0xff, RZ, 0xc0, !PT ;  /* 0x000000ff1c057812 */ /* 0x000fe400078ec0ff */
[----:B------:R-:W-:Y:S02]  /*188e0*/  SHF.R.U32.HI R4, RZ, 0x18, R28 ;  /* 0x00000018ff047819 */ /* 0x000fe4000001161c */
[C---:B------:R-:W-:Y:S02]  /*188f0*/  PRMT R7, R26.reuse, 0x7773, RZ ;  /* 0x000077731a077816 */ /* 0x040fe400000000ff */
[----:B------:R-:W-:Y:S01]  /*18900*/  PRMT R6, R26, 0x7772, RZ ;  /* 0x000077721a067816 */ /* 0x000fe200000000ff */
[C---:B------:R-:W-:Y:S01]  /*18910*/  HMMA.16816.F32.BF16 R188, R8.reuse, R12, R248 ;  /* 0x0000000c08bc723c */ /* 0x040fe200000418f8 */
[----:B------:R-:W-:Y:S01]  /*18920*/  PRMT R13, R2, 0x5410, R40 ;  /* 0x00005410020d7816 */ /* 0x000fe20000000028 */
[----:B------:R-:W-:Y:S01]  /*18930*/  IMAD.MOV.U32 R251, RZ, RZ, R48 ;  /* 0x000000fffffb7224 */ /* 0x000fe200078e0030 */
[----:B------:R-:W-:Y:S01]  /*18940*/  PRMT R2, R28, 0x7632, R2 ;  /* 0x000076321c027816 */ /* 0x000fe20000000002 */
[----:B------:R-:W-:Y:S01]  /*18950*/  IMAD.MOV.U32 R249, RZ, RZ, R49 ;  /* 0x000000fffff97224 */ /* 0x000fe200078e0031 */
[----:B------:R-:W-:Y:S01]  /*18960*/  PRMT R12, R6, 0x5410, R7 ;  /* 0x00005410060c7816 */ /* 0x000fe20000000007 */
[----:B------:R-:W-:Y:S01]  /*18970*/  IMAD.MOV.U32 R250, RZ, RZ, R83 ;  /* 0x000000fffffa7224 */ /* 0x000fe200078e0053 */
[----:B------:R-:W-:Y:S01]  /*18980*/  LOP3.LUT R2, R2, 0xff, RZ, 0xc0, !PT ;  /* 0x000000ff02027812 */ /* 0x000fe200078ec0ff */
[----:B------:R-:W-:Y:S01]  /*18990*/  HMMA.16816.F32.BF16 R100, R8, R16, R100 ;  /* 0x000000100864723c */ /* 0x000fe20000041864 */
[----:B------:R-:W-:Y:S01]  /*189a0*/  LOP3.LUT R6, R27, 0xff, RZ, 0xc0, !PT ;  /* 0x000000ff1b067812 */ /* 0x000fe200078ec0ff */
[----:B------:R-:W-:Y:S01]  /*189b0*/  FADD.FTZ R16, R246, R43 ;  /* 0x0000002bf6107221 */ /* 0x000fe20000010000 */
[----:B------:R-:W-:-:S02]  /*189c0*/  IMAD.MOV.U32 R246, RZ, RZ, R50 ;  /* 0x000000fffff67224 */ /* 0x000fc400078e0032 */
[----:B------:R-:W-:Y:S01]  /*189d0*/  FADD.FTZ R17, R245, R42 ;  /* 0x0000002af5117221 */ /* 0x000fe20000010000 */
[----:B------:R-:W-:Y:S02]  /*189e0*/  IMAD.MOV.U32 R248, RZ, RZ, R150 ;  /* 0x000000fffff87224 */ /* 0x000fe400078e0096 */
[----:B------:R-:W-:Y:S01]  /*189f0*/  IMAD.MOV.U32 R245, RZ, RZ, R151 ;  /* 0x000000fffff57224 */ /* 0x000fe200078e0097 */
[C---:B------:R-:W-:Y:S01]  /*18a00*/  HMMA.16816.F32.BF16 R68, R8.reuse, R18, R112 ;  /* 0x000000120844723c */ /* 0x040fe20000041870 */
[----:B------:R-:W-:Y:S01]  /*18a10*/  MUFU.EX2 R19, R142 ;  /* 0x0000008e00137308 */ /* 0x000fe20000000800 */
[----:B------:R-:W-:Y:S03]  /*18a20*/  LDSM.16.MT88.4 R112, [R24+0x1800] ;  /* 0x001800001870783b */ /* 0x000fe60000004200 */
[----:B------:R-:W-:Y:S03]  /*18a30*/  MUFU.EX2 R18, R143 ;  /* 0x0000008f00127308 */ /* 0x000fe60000000800 */
[----:B------:R-:W-:Y:S01]  /*18a40*/  HMMA.16816.F32.BF16 R208, R8, R14, R128 ;  /* 0x0000000e08d0723c */ /* 0x000fe20000041880 */
[----:B------:R-:W-:Y:S01]  /*18a50*/  PRMT R11, R5, 0x5410, R3 ;  /* 0x00005410050b7816 */ /* 0x000fe20000000003 */
[----:B------:R-:W-:Y:S01]  /*18a60*/  IMAD.MOV.U32 R8, RZ, RZ, R26 ;  /* 0x000000ffff087224 */ /* 0x000fe200078e001a */
[----:B------:R-:W-:Y:S01]  /*18a70*/  PRMT R10, R2, 0x5410, R4 ;  /* 0x00005410020a7816 */ /* 0x000fe20000000004 */
[----:B------:R1:W3:Y:S01]  /*18a80*/  MUFU.EX2 R15, R141 ;  /* 0x0000008d000f7308 */ /* 0x0002e20000000800 */
[----:B------:R-:W-:-:S02]  /*18a90*/  LOP3.LUT R3, R27, 0xffff, RZ, 0xc0, !PT ;  /* 0x0000ffff1b037812 */ /* 0x000fc400078ec0ff */
[----:B------:R-:W-:Y:S02]  /*18aa0*/  PRMT R2, R27, 0x7632, R2 ;  /* 0x000076321b027816 */ /* 0x000fe40000000002 */
[----:B------:R-:W-:Y:S02]  /*18ab0*/  SHF.R.U32.HI R3, RZ, 0x8, R3 ;  /* 0x00000008ff037819 */ /* 0x000fe40000011603 */
[----:B------:R-:W-:Y:S02]  /*18ac0*/  SHF.R.U32.HI R5, RZ, 0x18, R27 ;  /* 0x00000018ff057819 */ /* 0x000fe4000001161b */
[----:B------:R-:W-:Y:S02]  /*18ad0*/  LOP3.LUT R2, R2, 0xff, RZ, 0xc0, !PT ;  /* 0x000000ff02027812 */ /* 0x000fe400078ec0ff */
[----:B------:R-:W-:Y:S02]  /*18ae0*/  PRMT R9, R26, 0x7771, RZ ;  /* 0x000077711a097816 */ /* 0x000fe400000000ff */
[----:B------:R-:W-:Y:S01]  /*18af0*/  LOP3.LUT R4, R8, 0xff, RZ, 0xc0, !PT ;  /* 0x000000ff08047812 */ /* 0x000fe200078ec0ff */
[----:B-1----:R1:W-:Y:S01]  /*18b00*/  LDSM.16.MT88.4 R140, [R25+0xa800] ;  /* 0x00a80000198c783b */ /* 0x0023e20000004200 */
[----:B------:R-:W-:Y:S01]  /*18b10*/  PRMT R7, R6, 0x5410, R3 ;  /* 0x0000541006077816 */ /* 0x000fe20000000003 */
[----:B------:R4:W5:Y:S01]  /*18b20*/  MUFU.EX2 R26, R127 ;  /* 0x0000007f001a7308 */ /* 0x0009620000000800 */
[----:B------:R-:W-:-:S02]  /*18b30*/  PRMT R6, R2, 0x5410, R5 ;  /* 0x0000541002067816 */ /* 0x000fc40000000005 */
[----:B------:R-:W-:Y:S02]  /*18b40*/  LOP3.LUT R2, R41, 0xff00ff, RZ, 0xc0, !PT ;  /* 0x00ff00ff29027812 */ /* 0x000fe400078ec0ff */
[----:B------:R-:W-:Y:S02]  /*18b50*/  LOP3.LUT R3, R12, 0xff00ff, RZ, 0xc0, !PT ;  /* 0x00ff00ff0c037812 */ /* 0x000fe400078ec0ff */
[----:B------:R-:W-:Y:S02]  /*18b60*/  PRMT R9, R4, 0x5410, R9 ;  /* 0x0000541004097816 */ /* 0x000fe40000000009 */
[--C-:B------:R-:W-:Y:S02]  /*18b70*/  HSET2.LE.AND R4, R2, R0.reuse, PT ;  /* 0x0000000002047233 */ /* 0x100fe40003803000 */
[--C-:B------:R-:W-:Y:S02]  /*18b80*/  HSET2.LE.AND R2, R3, R0.reuse, PT ;  /* 0x0000000003027233 */ /* 0x100fe40003803000 */
[----:B------:R-:W-:-:S02]  /*18b90*/  HSET2.LE.AND R5, R13, R0, PT ;  /* 0x000000000d057233 */ /* 0x000fc40003803000 */
[--C-:B------:R-:W-:Y:S02]  /*18ba0*/  HSET2.LE.AND R8, R11, R0.reuse, PT ;  /* 0x000000000b087233 */ /* 0x100fe40003803000 */
[--C-:B------:R-:W-:Y:S02]  /*18bb0*/  HSET2.LE.AND R10, R10, R0.reuse, PT ;  /* 0x000000000a0a7233 */ /* 0x100fe40003803000 */
[--C-:B------:R-:W-:Y:S02]  /*18bc0*/  HSET2.LE.AND R9, R9, R0.reuse, PT ;  /* 0x0000000009097233 */ /* 0x100fe40003803000 */
[--C-:B------:R-:W-:Y:S01]  /*18bd0*/  HSET2.LE.AND R3, R7, R0.reuse, PT ;  /* 0x0000000007037233 */ /* 0x100fe20003803000 */
[----:B------:R-:W-:Y:S01]  /*18be0*/  FADD.FTZ R7, R217, R65 ;  /* 0x00000041d9077221 */ /* 0x000fe20000010000 */
[----:B------:R-:W-:Y:S01]  /*18bf0*/  HSET2.LE.AND R0, R6, R0, PT ;  /* 0x0000000006007233 */ /* 0x000fe20003803000 */
[----:B------:R-:W-:Y:S01]  /*18c00*/  FADD.FTZ R6, R198, R64 ;  /* 0x00000040c6067221 */ /* 0x000fe20000010000 */
[----:B------:R-:W-:Y:S01]  /*18c10*/  LOP3.LUT R130, R126, R5, RZ, 0xc0, !PT ;  /* 0x000000057e827212 */ /* 0x000fe200078ec0ff */
[----:B------:R2:W2:Y:S01]  /*18c20*/  LDL.LU.S16 R198, [R1+0x54] ;  /* 0x0000540001c67983 */ /* 0x0004a20000300600 */
[----:B------:R-:W-:-:S02]  /*18c30*/  IMAD.MOV.U32 R217, RZ, RZ, R51 ;  /* 0x000000ffffd97224 */ /* 0x000fc400078e0033 */
[----:B-1----:R-:W-:Y:S01]  /*18c40*/  FADD.FTZ R25, R186, R6 ;  /* 0x00000006ba197221 */ /* 0x002fe20000010000 */
[----:B------:R-:W-:Y:S01]  /*18c50*/  IMAD.MOV.U32 R6, RZ, RZ, R30 ;  /* 0x000000ffff067224 */ /* 0x000fe200078e001e */
[----:B------:R1:W2:Y:S01]  /*18c60*/  LDL.LU.S16 R186, [R1+0x80] ;  /* 0x0000800001ba7983 */ /* 0x0002a20000300600 */
[----:B------:R-:W-:Y:S01]  /*18c70*/  LOP3.LUT R125, R82, R0, RZ, 0xc0, !PT ;  /* 0x00000000527d7212 */ /* 0x000fe200078ec0ff */
[----:B------:R-:W-:Y:S01]  /*18c80*/  FADD.FTZ R7, R199, R7 ;  /* 0x00000007c7077221 */ /* 0x000fe20000010000 */
[----:B------:R-:W-:Y:S01]  /*18c90*/  LOP3.LUT R131, R80, R4, RZ, 0xc0, !PT ;  /* 0x0000000450837212 */ /* 0x000fe200078ec0ff */
[----:B------:R1:W2:Y:S01]  /*18ca0*/  LDL.LU.S16 R27, [R1+0x6c] ;  /* 0x00006c00011b7983 */ /* 0x0002a20000300600 */
[----:B----4-:R-:W-:Y:S01]  /*18cb0*/  LOP3.LUT R127, R6, R2, RZ, 0xc0, !PT ;  /* 0x00000002067f7212 */ /* 0x010fe200078ec0ff */
[----:B------:R-:W-:Y:S01]  /*18cc0*/  IMAD.MOV.U32 R199, RZ, RZ, R149 ;  /* 0x000000ffffc77224 */ /* 0x000fe200078e0095 */
[----:B---3--:R-:W-:Y:S01]  /*18cd0*/  F2FP.BF16.F32.PACK_AB R2, R19, R15 ;  /* 0x0000000f1302723e */ /* 0x008fe200000010ff */
[----:B------:R1:W3:Y:S01]  /*18ce0*/  LDL.LU.S16 R6, [R1+0x58] ;  /* 0x0000580001067983 */ /* 0x0002e20000300600 */
[----:B------:R-:W-:-:S03]  /*18cf0*/  LOP3.LUT R124, R81, R3, RZ, 0xc0, !PT ;  /* 0x00000003517c7212 */ /* 0x000fc600078ec0ff */
[----:B------:R1:W4:Y:S01]  /*18d00*/  LDL.LU.S16 R5, [R1+0x50] ;  /* 0x0000500001057983 */ /* 0x0003220000300600 */
[----:B-----5:R-:W-:Y:S02]  /*18d10*/  F2FP.BF16.F32.PACK_AB R0, R26, R18 ;  /* 0x000000121a00723e */ /* 0x020fe400000010ff */
[C---:B------:R-:W-:Y:S01]  /*18d20*/  PRMT R14, R2.reuse, 0x7610, R14 ;  /* 0x00007610020e7816 */ /* 0x040fe2000000000e */
[----:B------:R-:W5:Y:S01]  /*18d30*/  LDSM.16.MT88.4 R48, [R24+0x800] ;  /* 0x000800001830783b */ /* 0x000f620000004200 */
[----:B------:R-:W-:Y:S02]  /*18d40*/  PRMT R13, R2, 0x7632, R13 ;  /* 0x00007632020d7816 */ /* 0x000fe4000000000d */
[C---:B------:R-:W-:Y:S01]  /*18d50*/  PRMT R12, R0.reuse, 0x7610, R12 ;  /* 0x00007610000c7816 */ /* 0x040fe2000000000c */
[----:B------:R-:W-:Y:S01]  /*18d60*/  LDSM.16.MT88.4 R80, [R200+0xb800] ;  /* 0x00b80000c850783b */ /* 0x000fe20000004200 */
[----:B------:R-:W-:Y:S02]  /*18d70*/  PRMT R11, R0, 0x7632, R11 ;  /* 0x00007632000b7816 */ /* 0x000fe4000000000b */
[----:B------:R-:W-:-:S04]  /*18d80*/  PRMT R0, R14, 0x5410, R13 ;  /* 0x000054100e007816 */ /* 0x000fc8000000000d */
[----:B------:R-:W-:Y:S02]  /*18d90*/  LOP3.LUT R128, R0, R8, RZ, 0xc0, !PT ;  /* 0x0000000800807212 */ /* 0x000fe400078ec0ff */
[----:B------:R-:W-:Y:S02]  /*18da0*/  PRMT R0, R12, 0x5410, R11 ;  /* 0x000054100c007816 */ /* 0x000fe4000000000b */
[----:B------:R-:W-:Y:S02]  /*18db0*/  LOP3.LUT R126, R215, R9, RZ, 0xc0, !PT ;  /* 0x00000009d77e7212 */ /* 0x000fe400078ec0ff */
[----:B------:R-:W-:-:S05]  /*18dc0*/  LOP3.LUT R129, R0, R10, RZ, 0xc0, !PT ;  /* 0x0000000a00817212 */ /* 0x000fca00078ec0ff */
[-C--:B--2---:R-:W-:Y:S08]  /*18dd0*/  HMMA.16816.F32.BF16 R88, R124, R96.reuse, R88 ;  /* 0x000000607c58723c */ /* 0x084ff00000041858 */
[----:B------:R-:W-:Y:S08]  /*18de0*/  HMMA.16816.F32.BF16 R84, R128, R96, R84 ;  /* 0x000000608054723c */ /* 0x000ff00000041854 */
[-C--:B------:R-:W-:Y:S08]  /*18df0*/  HMMA.16816.F32.BF16 R92, R124, R98.reuse, R92 ;  /* 0x000000627c5c723c */ /* 0x080ff0000004185c */
[----:B------:R-:W-:Y:S01]  /*18e00*/  HMMA.16816.F32.BF16 R96, R128, R98, R20 ;  /* 0x000000628060723c */ /* 0x000fe20000041814 */
[----:B------:R-:W2:Y:S01]  /*18e10*/  LDC R22, c[0x0][0x448] ;  /* 0x00011200ff167b82 */ /* 0x000ea20000000800 */
[----:B------:R-:W-:-:S06]  /*18e20*/  IMAD.MOV.U32 R10, RZ, RZ, R148 ;  /* 0x000000ffff0a7224 */ /* 0x000fcc00078e0094 */
[----:B-----5:R-:W-:Y:S01]  /*18e30*/  HMMA.16816.F32.BF16 R40, R124, R48, R116 ;  /* 0x000000307c28723c */ /* 0x020fe20000041874 */
[----:B------:R-:W-:Y:S02]  /*18e40*/  IMAD.MOV.U32 R118, RZ, RZ, R10 ;  /* 0x000000ffff767224 */ /* 0x000fe400078e000a */
[----:B------:R-:W-:Y:S01]  /*18e50*/  FADD.FTZ R10, R247, R17 ;  /* 0x00000011f70a7221 */ /* 0x000fe20000010000 */
[----:B------:R-:W-:Y:S02]  /*18e60*/  IMAD.MOV.U32 R17, RZ, RZ, R213 ;  /* 0x000000ffff117224 */ /* 0x000fe400078e00d5 */
[----:B------:R-:W-:Y:S01]  /*18e70*/  FADD.FTZ R21, R243, R7 ;  /* 0x00000007f3157221 */ /* 0x000fe20000010000 */
[----:B------:R-:W-:Y:S01]  /*18e80*/  IMAD.MOV.U32 R9, RZ, RZ, R66 ;  /* 0x000000ffff097224 */ /* 0x000fe200078e0042 */
[----:B------:R-:W5:Y:S01]  /*18e90*/  LDSM.16.MT88.4 R148, [R200+0xa800] ;  /* 0x00a80000c894783b */ /* 0x000f620000004200 */
[----:B--2---:R-:W-:Y:S02]  /*18ea0*/  IMAD.SHL.U32 R23, R22, 0x8, RZ ;  /* 0x0000000816177824 */ /* 0x004fe400078e00ff */
[----:B------:R-:W-:-:S02]  /*18eb0*/  IMAD.MOV.U32 R215, RZ, RZ, R67 ;  /* 0x000000ffffd77224 */ /* 0x000fc400078e0043 */
[----:B------:R-:W2:Y:S01]  /*18ec0*/  LDSM.16.MT88.4 R64, [R29+0x800] ;  /* 0x000800001d40783b */ /* 0x000ea20000004200 */
[----:B------:R-:W-:-:S03]  /*18ed0*/  IMAD.MOV.U32 R117, RZ, RZ, R9 ;  /* 0x000000ffff757224 */ /* 0x000fc600078e0009 */
[----:B------:R-:W1:Y:S01]  /*18ee0*/  LDSM.16.MT88.4 R28, [R29+0x1800] ;  /* 0x001800001d1c783b */ /* 0x000e620000004200 */
[----:B------:R-:W-:Y:S01]  /*18ef0*/  HMMA.16816.F32.BF16 R160, R124, R140, R160 ;  /* 0x0000008c7ca0723c */ /* 0x000fe200000418a0 */
[----:B------:R-:W-:Y:S01]  /*18f00*/  FADD.FTZ R20, R241, R25 ;  /* 0x00000019f1147221 */ /* 0x000fe20000010000 */
[----:B------:R-:W-:Y:S02]  /*18f10*/  IMAD.MOV.U32 R116, RZ, RZ, R215 ;  /* 0x000000ffff747224 */ /* 0x000fe400078e00d7 */
[----:B------:R-:W-:-:S04]  /*18f20*/  IMAD.MOV.U32 R119, RZ, RZ, R199 ;  /* 0x000000ffff777224 */ /* 0x000fc800078e00c7 */
[----:B------:R-:W-:Y:S01]  /*18f30*/  HMMA.16816.F32.BF16 R156, R124, R142, R156 ;  /* 0x0000008e7c9c723c */ /* 0x000fe2000004189c */
[----:B------:R-:W-:-:S07]  /*18f40*/  FADD.FTZ R10, R18, R10 ;  /* 0x0000000a120a7221 */ /* 0x000fce0000010000 */
[C---:B------:R-:W-:Y:S08]  /*18f50*/  HMMA.16816.F32.BF16 R44, R124.reuse, R50, R44 ;  /* 0x000000327c2c723c */ /* 0x040ff0000004182c */
[C---:B-----5:R-:W-:Y:S08]  /*18f60*/  HMMA.16816.F32.BF16 R168, R124.reuse, R148, R168 ;  /* 0x000000947ca8723c */ /* 0x060ff000000418a8 */
[C---:B------:R-:W-:Y:S08]  /*18f70*/  HMMA.16816.F32.BF16 R164, R124.reuse, R150, R164 ;  /* 0x000000967ca4723c */ /* 0x040ff000000418a4 */
[C---:B--2---:R-:W-:Y:S08]  /*18f80*/  HMMA.16816.F32.BF16 R56, R124.reuse, R64, R56 ;  /* 0x000000407c38723c */ /* 0x044ff00000041838 */
[C---:B------:R-:W-:Y:S08]  /*18f90*/  HMMA.16816.F32.BF16 R60, R124.reuse, R66, R60 ;  /* 0x000000427c3c723c */ /* 0x040ff0000004183c */
[C---:B------:R-:W-:Y:S08]  /*18fa0*/  HMMA.16816.F32.BF16 R72, R124.reuse, R80, R72 ;  /* 0x000000507c48723c */ /* 0x040ff00000041848 */
[C---:B------:R-:W-:Y:S08]  /*18fb0*/  HMMA.16816.F32.BF16 R76, R124.reuse, R82, R76 ;  /* 0x000000527c4c723c */ /* 0x040ff0000004184c */
[C---:B------:R-:W-:Y:S08]  /*18fc0*/  HMMA.16816.F32.BF16 R104, R124.reuse, R112, R104 ;  /* 0x000000707c68723c */ /* 0x040ff00000041868 */
[C---:B------:R-:W-:Y:S08]  /*18fd0*/  HMMA.16816.F32.BF16 R108, R124.reuse, R114, R108 ;  /* 0x000000727c6c723c */ /* 0x040ff0000004186c */
[C---:B-1----:R-:W-:Y:S08]  /*18fe0*/  HMMA.16816.F32.BF16 R120, R124.reuse, R28, R120 ;  /* 0x0000001c7c78723c */ /* 0x042ff00000041878 */
[----:B------:R-:W-:Y:S01]  /*18ff0*/  HMMA.16816.F32.BF16 R124, R124, R30, R52 ;  /* 0x0000001e7c7c723c */ /* 0x000fe20000041834 */
[----:B------:R-:W-:-:S02]  /*19000*/  IMAD.MOV.U32 R52, RZ, RZ, R245 ;  /* 0x000000ffff347224 */ /* 0x000fc400078e00f5 */
[----:B------:R-:W-:Y:S02]  /*19010*/  IMAD.MOV.U32 R53, RZ, RZ, R246 ;  /* 0x000000ffff357224 */ /* 0x000fe400078e00f6 */
[----:B------:R-:W-:Y:S02]  /*19020*/  IMAD.MOV.U32 R54, RZ, RZ, R217 ;  /* 0x000000ffff367224 */ /* 0x000fe400078e00d9 */
[----:B------:R-:W-:Y:S01]  /*19030*/  IMAD.MOV.U32 R55, RZ, RZ, R248 ;  /* 0x000000ffff377224 */ /* 0x000fe200078e00f8 */
[C---:B------:R-:W-:Y:S08]  /*19040*/  HMMA.16816.F32.BF16 R144, R128.reuse, R140, R144 ;  /* 0x0000008c8090723c */ /* 0x040ff00000041890 */
[----:B------:R-:W-:Y:S01]  /*19050*/  HMMA.16816.F32.BF16 R140, R128, R142, R36 ;  /* 0x0000008e808c723c */ /* 0x000fe20000041824 */
[----:B------:R-:W-:-:S02]  /*19060*/  @!P3 HFMA2.BF16_V2 R27, -RZ.H0_H0, RZ.H0_H0, -R13.H0_H0 ;  /* 0x200000ffff1bb231 */ /* 0x000fc4000034090d */
[----:B----4-:R-:W-:Y:S02]  /*19070*/  @!P4 HFMA2.BF16_V2 R5, -RZ.H0_H0, RZ.H0_H0, -R11.H0_H0 ;  /* 0x200000ffff05c231 */ /* 0x010fe4000034090b */
[----:B---3--:R-:W-:-:S03]  /*19080*/  @!P2 HFMA2.BF16_V2 R6, -RZ.H0_H0, RZ.H0_H0, -R12.H0_H0 ;  /* 0x200000ffff06a231 */ /* 0x008fc6000034090c */
[----:B------:R-:W-:Y:S02]  /*19090*/  PRMT R0, R5, 0x7610, R0 ;  /* 0x0000761005007816 */ /* 0x000fe40000000000 */
[----:B------:R-:W-:Y:S02]  /*190a0*/  PRMT R3, R27, 0x7610, R3 ;  /* 0x000076101b037816 */ /* 0x000fe40000000003 */
[----:B------:R-:W-:Y:S01]  /*190b0*/  @!P4 PRMT R11, R0, 0x5410, RZ ;  /* 0x00005410000bc816 */ /* 0x000fe200000000ff */
[----:B------:R-:W-:Y:S01]  /*190c0*/  FADD.FTZ R0, R249, R16 ;  /* 0x00000010f9007221 */ /* 0x000fe20000010000 */
[----:B------:R-:W-:Y:S01]  /*190d0*/  PRMT R2, R6, 0x7610, R2 ;  /* 0x0000761006027816 */ /* 0x000fe20000000002 */
[----:B------:R-:W-:Y:S01]  /*190e0*/  IMAD.MOV.U32 R16, RZ, RZ, R212 ;  /* 0x000000ffff107224 */ /* 0x000fe200078e00d4 */
[----:B------:R-:W-:Y:S02]  /*190f0*/  @!P3 PRMT R13, R3, 0x5410, RZ ;  /* 0x00005410030db816 */ /* 0x000fe400000000ff */
[----:B------:R-:W-:Y:S01]  /*19100*/  @!P2 PRMT R12, R2, 0x5410, RZ ;  /* 0x00005410020ca816 */ /* 0x000fe200000000ff */
[----:B------:R-:W-:-:S04]  /*19110*/  IMAD.WIDE R2, R23, 0x2, R16 ;  /* 0x0000000217027825 */ /* 0x000fc800078e0210 */
[----:B------:R-:W-:-:S04]  /*19120*/  IMAD.WIDE R6, R22, 0x70, R2 ;  /* 0x0000007016067825 */ /* 0x000fc800078e0202 */
[----:B------:R-:W-:-:S04]  /*19130*/  IMAD.WIDE R2, R22, -0x70, R6 ;  /* 0xffffff9016027825 */ /* 0x000fc800078e0206 */
[----:B------:R-:W-:-:S04]  /*19140*/  IMAD.WIDE R2, R22, 0x70, R2 ;  /* 0x0000007016027825 */ /* 0x000fc800078e0202 */
[----:B------:R-:W-:-:S04]  /*19150*/  IMAD.WIDE R2, R22, -0x70, R2 ;  /* 0xffffff9016027825 */ /* 0x000fc800078e0202 */
[----:B------:R-:W-:Y:S02]  /*19160*/  @!P6 HFMA2.BF16_V2 R198, -RZ.H0_H0, RZ.H0_H0, -R33.H0_H0 ;  /* 0x200000ffffc6e231 */ /* 0x000fe40000340921 */
[----:B------:R-:W-:-:S03]  /*19170*/  IMAD.WIDE R2, R22, 0x70, R2 ;  /* 0x0000007016027825 */ /* 0x000fc600078e0202 */
[----:B------:R-:W-:Y:S01]  /*19180*/  PRMT R8, R198, 0x7610, R8 ;  /* 0x00007610c6087816 */ /* 0x000fe20000000008 */
[----:B------:R-:W-:Y:S02]  /*19190*/  @!P5 HFMA2.BF16_V2 R186, -RZ.H0_H0, RZ.H0_H0, -R14.H0_H0 ;  /* 0x200000ffffbad231 */ /* 0x000fe4000034090e */
[----:B------:R-:W-:Y:S01]  /*191a0*/  IMAD.WIDE R2, R22, -0x70, R2 ;  /* 0xffffff9016027825 */ /* 0x000fe200078e0202 */
[----:B------:R-:W-:Y:S02]  /*191b0*/  @!P6 PRMT R33, R8, 0x5410, RZ ;  /* 0x000054100821e816 */ /* 0x000fe400000000ff */
[----:B------:R-:W-:Y:S01]  /*191c0*/  PRMT R4, R186, 0x7610, R4 ;  /* 0x00007610ba047816 */ /* 0x000fe20000000004 */
[----:B------:R-:W-:-:S03]  /*191d0*/  IMAD.WIDE R8, R22, 0x70, R2 ;  /* 0x0000007016087825 */ /* 0x000fc600078e0202 */
[----:B------:R-:W-:Y:S01]  /*191e0*/  @!P5 PRMT R14, R4, 0x5410, RZ ;  /* 0x00005410040ed816 */ /* 0x000fe200000000ff */
[----:B------:R-:W-:-:S04]  /*191f0*/  IMAD.WIDE R4, R22, -0x70, R8 ;  /* 0xffffff9016047825 */ /* 0x000fc800078e0208 */
[----:B------:R-:W-:Y:S01]  /*19200*/  IMAD.WIDE R2, R23, 0x2, R6 ;  /* 0x0000000217027825 */ /* 0x000fe200078e0206 */
[----:B------:R-:W-:Y:S03]  /*19210*/  STG.E.U16 desc[UR22][R16.64+-0x100], R32 ;  /* 0xffff002010007986 */ /* 0x000fe6000c101516 */
[C---:B------:R-:W-:Y:S01]  /*19220*/  IMAD.WIDE R6, R22.reuse, 0x70, R4 ;  /* 0x0000007016067825 */ /* 0x040fe200078e0204 */
        /* <DEDUP_REMOVED lines=9> */
[----:B-1----:R-:W-:-:S03]  /*192c0*/  IMAD.WIDE R8, R22, -0x70, R6 ;  /* 0xffffff9016087825 */ /* 0x002fc600078e0206 */
[----:B------:R-:W-:Y:S04]  /*192d0*/  STG.E.U16 desc[UR22][R4.64+-0xf0], R195 ;  /* 0xffff10c304007986 */ /* 0x000fe8000c101516 */
[----:B------:R-:W-:Y:S04]  /*192e0*/  STG.E.U16 desc[UR22][R4.64+-0xee], R194 ;  /* 0xffff12c204007986 */ /* 0x000fe8000c101516 */
[----:B------:R-:W-:Y:S04]  /*192f0*/  STG.E.U16 desc[UR22][R6.64+-0xf0], R177 ;  /* 0xffff10b106007986 */ /* 0x000fe8000c101516 */
[----:B------:R1:W-:Y:S04]  /*19300*/  STG.E.U16 desc[UR22][R6.64+-0xee], R176 ;  /* 0xffff12b006007986 */ /* 0x0003e8000c101516 */
[----:B------:R-:W-:Y:S04]  /*19310*/  STG.E.U16 desc[UR22][R2.64+-0xf0], R175 ;  /* 0xffff10af02007986 */ /* 0x000fe8000c101516 */
[----:B------:R-:W-:Y:S04]  /*19320*/  STG.E.U16 desc[UR22][R2.64+-0xee], R174 ;  /* 0xffff12ae02007986 */ /* 0x000fe8000c101516 */
[----:B------:R-:W-:Y:S04]  /*19330*/  STG.E.U16 desc[UR22][R16.64+-0xe0], R14 ;  /* 0xffff200e10007986 */ /* 0x000fe8000c101516 */
[----:B------:R-:W-:Y:S01]  /*19340*/  STG.E.U16 desc[UR22][R16.64+-0xde], R13 ;  /* 0xffff220d10007986 */ /* 0x000fe2000c101516 */
[----:B-1----:R-:W-:-:S03]  /*19350*/  IMAD.WIDE R6, R22, 0x70, R8 ;  /* 0x0000007016067825 */ /* 0x002fc600078e0208 */
[----:B------:R-:W-:Y:S01]  /*19360*/  STG.E.U16 desc[UR22][R8.64+-0xe0], R12 ;  /* 0xffff200c08007986 */ /* 0x000fe2000c101516 */
[----:B------:R-:W-:-:S03]  /*19370*/  IMAD.WIDE R4, R22, -0x70, R6 ;  /* 0xffffff9016047825 */ /* 0x000fc600078e0206 */
[----:B------:R-:W-:Y:S04]  /*19380*/  STG.E.U16 desc[UR22][R8.64+-0xde], R11 ;  /* 0xffff220b08007986 */ /* 0x000fe8000c101516 */
[----:B------:R-:W-:Y:S04]  /*19390*/  STG.E.U16 desc[UR22][R6.64+-0xe0], R173 ;  /* 0xffff20ad06007986 */ /* 0x000fe8000c101516 */
[----:B------:R1:W-:Y:S04]  /*193a0*/  STG.E.U16 desc[UR22][R6.64+-0xde], R172 ;  /* 0xffff22ac06007986 */ /* 0x0003e8000c101516 */
[----:B------:R-:W-:Y:S04]  /*193b0*/  STG.E.U16 desc[UR22][R2.64+-0xe0], R139 ;  /* 0xffff208b02007986 */ /* 0x000fe8000c101516 */
[----:B------:R-:W-:Y:S01]  /*193c0*/  STG.E.U16 desc[UR22][R2.64+-0xde], R138 ;  /* 0xffff228a02007986 */ /* 0x000fe2000c101516 */
[----:B------:R-:W-:-:S03]  /*193d0*/  FADD.FTZ R15, R15, R0 ;  /* 0x000000000f0f7221 */ /* 0x000fc60000010000 */
[----:B------:R-:W-:Y:S04]  /*193e0*/  STG.E.U16 desc[UR22][R16.64+-0xd0], R193 ;  /* 0xffff30c110007986 */ /* 0x000fe8000c101516 */
[----:B------:R-:W-:Y:S01]  /*193f0*/  STG.E.U16 desc[UR22][R16.64+-0xce], R192 ;  /* 0xffff32c010007986 */ /* 0x000fe2000c101516 */
[----:B------:R-:W-:-:S03]  /*19400*/  FADD.FTZ R0, R206, R20 ;  /* 0x00000014ce007221 */ /* 0x000fc60000010000 */
[----:B------:R-:W-:Y:S01]  /*19410*/  STG.E.U16 desc[UR22][R4.64+-0xd0], R185 ;  /* 0xffff30b904007986 */ /* 0x000fe2000c101516 */
[----:B-1----:R-:W-:-:S03]  /*19420*/  IMAD.WIDE R6, R22, 0x70, R4 ;  /* 0x0000007016067825 */ /* 0x002fc600078e0204 */
[----:B------:R1:W-:Y:S04]  /*19430*/  STG.E.U16 desc[UR22][R4.64+-0xce], R183 ;  /* 0xffff32b704007986 */ /* 0x0003e8000c101516 */
[----:B------:R-:W-:Y:S04]  /*19440*/  STG.E.U16 desc[UR22][R6.64+-0xd0], R137 ;  /* 0xffff308906007986 */ /* 0x000fe8000c101516 */
[----:B------:R-:W-:Y:S01]  /*19450*/  STG.E.U16 desc[UR22][R6.64+-0xce], R136 ;  /* 0xffff328806007986 */ /* 0x000fe2000c101516 */
[C---:B------:R-:W-:Y:S03]  /*19460*/  HMMA.16816.F32.BF16 R36, R128.reuse, R48, R224 ;  /* 0x000000308024723c */ /* 0x040fe600000418e0 */
[----:B------:R-:W-:Y:S04]  /*19470*/  STG.E.U16 desc[UR22][R2.64+-0xd0], R184 ;  /* 0xffff30b802007986 */ /* 0x000fe8000c101516 */
[----:B------:R2:W-:Y:S01]  /*19480*/  STG.E.U16 desc[UR22][R2.64+-0xce], R181 ;  /* 0xffff32b502007986 */ /* 0x0005e2000c101516 */
[----:B------:R-:W-:Y:S01]  /*19490*/  HMMA.16816.F32.BF16 R48, R128, R50, R152 ;  /* 0x000000328030723c */ /* 0x000fe20000041898 */
[----:B------:R-:W-:-:S07]  /*194a0*/  FADD.FTZ R0, R240, R0 ;  /* 0x00000000f0007221 */ /* 0x000fce0000010000 */
[----:B------:R-:W-:Y:S01]  /*194b0*/  HMMA.16816.F32.BF16 R100, R128, R112, R100 ;  /* 0x000000708064723c */ /* 0x000fe20000041864 */
[----:B-1----:R-:W-:Y:S01]  /*194c0*/  FADD.FTZ R4, R19, R15 ;  /* 0x0000000f13047221 */ /* 0x002fe20000010000 */
[----:B------:R-:W-:-:S06]  /*194d0*/  FADD.FTZ R0, R187, R0 ;  /* 0x00000000bb007221 */ /* 0x000fcc0000010000 */
[----:B------:R-:W-:Y:S01]  /*194e0*/  HMMA.16816.F32.BF16 R112, R128, R114, R68 ;  /* 0x000000728070723c */ /* 0x000fe20000041844 */
[----:B------:R-:W-:Y:S01]  /*194f0*/  FADD.FTZ R4, R250, R4 ;  /* 0x00000004fa047221 */ /* 0x000fe20000010000 */
[----:B--2---:R-:W-:-:S06]  /*19500*/  FADD.FTZ R2, R242, R21 ;  /* 0x00000015f2027221 */ /* 0x004fcc0000010000 */
[----:B------:R-:W-:Y:S01]  /*19510*/  HMMA.16816.F32.BF16 R152, R128, R148, R52 ;  /* 0x000000948098723c */ /* 0x000fe20000041834 */
[----:B------:R-:W-:Y:S01]  /*19520*/  FADD.FTZ R3, R26, R10 ;  /* 0x0000000a1a037221 */ /* 0x000fe20000010000 */
[----:B------:R-:W-:-:S03]  /*19530*/  FADD.FTZ R2, R244, R2 ;  /* 0x00000002f4027221 */ /* 0x000fc60000010000 */
[----:B------:R-:W-:-:S03]  /*19540*/  FADD.FTZ R3, R252, R3 ;  /* 0x00000003fc037221 */ /* 0x000fc60000010000 */
[----:B------:R-:W-:Y:S01]  /*19550*/  HMMA.16816.F32.BF16 R148, R128, R150, R116 ;  /* 0x000000968094723c */ /* 0x000fe20000041874 */
[----:B------:R-:W-:-:S07]  /*19560*/  FADD.FTZ R2, R202, R2 ;  /* 0x00000002ca027221 */ /* 0x000fce0000010000 */
        /* <DEDUP_REMOVED lines=9> */
[----:B------:R-:W-:Y:S01]  /*19600*/  HMMA.16816.F32.BF16 R128, R128, R30, R208 ;  /* 0x0000001e8080723c */ /* 0x000fe200000418d0 */
[----:B------:R-:W-:Y:S01]  /*19610*/  IADD3 R210, P2, PT, R212, -0x140, RZ ;  /* 0xfffffec0d4d27810 */ /* 0x000fe20007f5e0ff */
[----:B------:R-:W-:-:S03]  /*19620*/  UIADD3 UR6, UPT, UPT, UR19, -0x6, URZ ;  /* 0xfffffffa13067890 */ /* 0x000fc6000fffe0ff */
[----:B------:R-:W-:-:S15]  /*19630*/  IADD3.X R211, PT, PT, R213, -0x1, RZ, P2, !PT ;  /* 0xffffffffd5d37810 */ /* 0x000fde00017fe4ff */
.L_x_1357:
[----:B------:R-:W-:-:S09]  /*19640*/  UISETP.GE.AND UP0, UPT, UR6, URZ, UPT ;  /* 0x000000ff0600728c */ /* 0x000fd2000bf06270 */
[----:B------:R-:W-:Y:S05]  /*19650*/  BRA.U !UP0, `(.L_x_1362) ;  /* 0x0000004108147547 */ /* 0x000fea000b800000 */
[----:B------:R-:W2:Y:S01]  /*19660*/  LDL.LU.64 R8, [R1+0x98] ;  /* 0x0000980001087983 */ /* 0x000ea20000300a00 */
[----:B------:R-:W-:Y:S01]  /*19670*/  SHF.R.U32.HI R2, RZ, 0x5, R207 ;  /* 0x00000005ff027819 */ /* 0x000fe200000116cf */
[----:B------:R-:W-:Y:S01]  /*19680*/  IMAD.U32 R0, RZ, RZ, UR21 ;  /* 0x00000015ff007e24 */ /* 0x000fe2000f8e00ff */
[----:B------:R-:W1:Y:S01]  /*19690*/  LDCU UR9, c[0x0][0x440] ;  /* 0x00008800ff0977ac */ /* 0x000e620008000800 */
[----:B------:R-:W3:Y:S01]  /*196a0*/  LDL.64 R4, [R1+0x70] ;  /* 0x0000700001047983 */ /* 0x000ee20000100a00 */
[C---:B------:R-:W-:Y:S01]  /*196b0*/  IMAD.SHL.U32 R208, R207.reuse, 0x40, RZ ;  /* 0x00000040cfd07824 */ /* 0x040fe200078e00ff */
[----:B------:R-:W-:Y:S02]  /*196c0*/  USHF.L.U32 UR4, UR12, 0x10, URZ ;  /* 0x000000100c047899 */ /* 0x000fe400080006ff */
[----:B------:R-:W4:Y:S01]  /*196d0*/  LDL.64 R6, [R1+0x78] ;  /* 0x0000780001067983 */ /* 0x000f220000100a00 */
[----:B------:R-:W-:Y:S01]  /*196e0*/  IMAD R0, R0, 0x8, R2 ;  /* 0x0000000800007824 */ /* 0x000fe200078e0202 */
[----:B------:R-:W1:Y:S01]  /*196f0*/  S2UR UR5, SR_CgaCtaId ;  /* 0x00000000000579c3 */ /* 0x000e620000008800 */
[----:B------:R-:W-:Y:S01]  /*19700*/  VIADD R2, R218, 0x9e3779b9 ;  /* 0x9e3779b9da027836 */ /* 0x000fe20000000000 */
[----:B------:R-:W-:Y:S01]  /*19710*/  LOP3.LUT R206, R208, 0x1c0, RZ, 0xc0, !PT ;  /* 0x000001c0d0ce7812 */ /* 0x000fe200078ec0ff */
[----:B------:R-:W-:Y:S01]  /*19720*/  IMAD.U32 R215, RZ, RZ, UR4 ;  /* 0x00000004ffd77e24 */ /* 0x000fe2000f8e00ff */
[----:B------:R-:W1:Y:S04]  /*19730*/  LDCU UR7, c[0x0][0x440] ;  /* 0x00008800ff0777ac */ /* 0x000e680008000800 */
[----:B------:R-:W2:Y:S01]  /*19740*/  LDC.64 R234, c[0x0][0x3c0] ;  /* 0x0000f000ffea7b82 */ /* 0x000ea20000000a00 */
[----:B------:R-:W-:Y:S01]  /*19750*/  IMAD.MOV.U32 R203, RZ, RZ, 0x20 ;  /* 0x00000020ffcb7424 */ /* 0x000fe200078e00ff */
[----:B------:R-:W-:Y:S01]  /*19760*/  LOP3.LUT P0, RZ, R207, 0x2, RZ, 0xc0, !PT ;  /* 0x00000002cfff7812 */ /* 0x000fe2000780c0ff */
[----:B------:R-:W-:Y:S01]  /*19770*/  IMAD.MOV.U32 R201, RZ, RZ, 0x20 ;  /* 0x00000020ffc97424 */ /* 0x000fe200078e00ff */
[----:B------:R-:W-:Y:S01]  /*19780*/  MOV R209, 0x40 ;  /* 0x0000004000d17802 */ /* 0x000fe20000000f00 */
[----:B-----5:R-:W-:Y:S01]  /*19790*/  IMAD.MOV.U32 R137, RZ, RZ, R132 ;  /* 0x000000ffff897224 */ /* 0x020fe200078e0084 */
[----:B------:R-:W-:Y:S01]  /*197a0*/  SEL R203, R203, 0xffffffe0, !P1 ;  /* 0xffffffe0cbcb7807 */ /* 0x000fe20004800000 */
[----:B------:R-:W-:Y:S01]  /*197b0*/  IMAD.MOV.U32 R136, RZ, RZ, R133 ;  /* 0x000000ffff887224 */ /* 0x000fe200078e0085 */
[----:B------:R-:W-:Y:S01]  /*197c0*/  SEL R201, R201, 0xffffffe0, !P0 ;  /* 0xffffffe0c9c97807 */ /* 0x000fe20004000000 */
[----:B------:R-:W-:Y:S01]  /*197d0*/  UMOV UR8, 0x400 ;  /* 0x0000040000087882 */ /* 0x000fe20000000000 */
[----:B------:R-:W2:Y:S01]  /*197e0*/  LDCU UR4, c[0x0][0x45c] ;  /* 0x00008b80ff0477ac */ /* 0x000ea20008000800 */
[----:B------:R-:W-:Y:S01]  /*197f0*/  IMAD.IADD R203, R200, 0x1, R203 ;  /* 0x00000001c8cb7824 */ /* 0x000fe200078e02cb */
[----:B-1----:R-:W-:Y:S01]  /*19800*/  ULEA UR5, UR5, UR8, 0x18 ;  /* 0x0000000805057291 */ /* 0x002fe2000f8ec0ff */
[----:B--2---:R-:W-:Y:S01]  /*19810*/  LOP3.LUT R3, R9, R219, RZ, 0x3c, !PT ;  /* 0x000000db09037212 */ /* 0x004fe200078e3cff */
[----:B---3--:R-:W-:-:S02]  /*19820*/  IMAD.MOV.U32 R10, RZ, RZ, R4 ;  /* 0x000000ffff0a7224 */ /* 0x008fc400078e0004 */
[C---:B------:R-:W-:Y:S01]  /*19830*/  VIADD R4, R0.reuse, 0x4 ;  /* 0x0000000400047836 */ /* 0x040fe20000000000 */
[----:B------:R-:W-:Y:S01]  /*19840*/  MOV R11, R5 ;  /* 0x00000005000b7202 */ /* 0x000fe20000000f00 */
[----:B------:R-:W-:Y:S01]  /*19850*/  IMAD R5, R0, -0x326172a9, RZ ;  /* 0xcd9e8d5700057824 */ /* 0x000fe200078e02ff */
[----:B------:R1:W-:Y:S01]  /*19860*/  STL [R1+0x58], R3 ;  /* 0x0000580301007387 */ /* 0x0003e20000100800 */
[----:B------:R-:W-:Y:S02]  /*19870*/  IMAD R4, R4, -0x326172a9, RZ ;  /* 0xcd9e8d5704047824 */ /* 0x000fe400078e02ff */
[----:B----4-:R-:W-:Y:S01]  /*19880*/  IMAD.MOV.U32 R8, RZ, RZ, R6 ;  /* 0x000000ffff087224 */ /* 0x010fe200078e0006 */
[-C--:B------:R-:W-:Y:S01]  /*19890*/  LOP3.LUT R5, R5, R2.reuse, RZ, 0x3c, !PT ;  /* 0x0000000205057212 */ /* 0x080fe200078e3cff */
[----:B------:R-:W-:Y:S01]  /*198a0*/  IMAD.U32 R6, RZ, RZ, UR12 ;  /* 0x0000000cff067e24 */ /* 0x000fe2000f8e00ff */
[----:B------:R-:W-:Y:S01]  /*198b0*/  LOP3.LUT R2, R4, R2, RZ, 0x3c, !PT ;  /* 0x0000000204027212 */ /* 0x000fe200078e3cff */
[----:B------:R-:W-:-:S02]  /*198c0*/  VIADD R4, R218, 0x3c6ef372 ;  /* 0x3c6ef372da047836 */ /* 0x000fc40000000000 */
[----:B------:R-:W-:Y:S01]  /*198d0*/  IMAD.MOV.U32 R9, RZ, RZ, R7 ;  /* 0x000000ffff097224 */ /* 0x000fe200078e0007 */
[----:B------:R-:W-:Y:S02]  /*198e0*/  LOP3.LUT R215, R6, 0xff0000, R215, 0xf8, !PT ;  /* 0x00ff000006d77812 */ /* 0x000fe400078ef8d7 */
[----:B------:R-:W-:Y:S01]  /*198f0*/  LOP3.LUT R6, R11, R4, RZ, 0x3c, !PT ;  /* 0x000000040b067212 */ /* 0x000fe200078e3cff */
[----:B------:R2:W-:Y:S01]  /*19900*/  STL [R1+0x54], R5 ;  /* 0x0000540501007387 */ /* 0x0005e20000100800 */
[----:B-1----:R-:W-:-:S04]  /*19910*/  SHF.L.U32 R3, R207, 0x3, RZ ;  /* 0x00000003cf037819 */ /* 0x002fc800000006ff */
[----:B------:R-:W-:Y:S02]  /*19920*/  LOP3.LUT R206, R206, 0x38, R3, 0xf8, !PT ;  /* 0x00000038cece7812 */ /* 0x000fe400078ef803 */
[----:B------:R-:W-:-:S04]  /*19930*/  LOP3.LUT R3, R3, 0x38, RZ, 0xc0, !PT ;  /* 0x0000003803037812 */ /* 0x000fc800078ec0ff */
[----:B------:R-:W-:Y:S02]  /*19940*/  ISETP.GE.AND P2, PT, R3, UR9, PT ;  /* 0x0000000903007c0c */ /* 0x000fe4000bf46270 */
[----:B------:R-:W-:Y:S01]  /*19950*/  LOP3.LUT R3, R9, R4, RZ, 0x3c, !PT ;  /* 0x0000000409037212 */ /* 0x000fe200078e3cff */
[----:B------:R1:W-:Y:S01]  /*19960*/  STL [R1+0x50], R2 ;  /* 0x0000500201007387 */ /* 0x0003e20000100800 */
[----:B--2---:R-:W2:Y:S03]  /*19970*/  LDC R5, c[0x0][0x448] ;  /* 0x00011200ff057b82 */ /* 0x004ea60000000800 */
[----:B------:R3:W-:Y:S04]  /*19980*/  STL [R1+0x4c], R6 ;  /* 0x00004c0601007387 */ /* 0x0007e80000100800 */
[----:B------:R3:W-:Y:S01]  /*19990*/  STL [R1+0x48], R3 ;  /* 0x0000480301007387 */ /* 0x0007e20000100800 */
[----:B------:R-:W-:-:S02]  /*199a0*/  LOP3.LUT R0, R208, 0x400, RZ, 0xc0, !PT ;  /* 0x00000400d0007812 */ /* 0x000fc400078ec0ff */
[----:B------:R-:W-:-:S04]  /*199b0*/  LOP3.LUT R202, R206, 0x8, R207, 0x78, !PT ;  /* 0x00000008ceca7812 */ /* 0x000fc800078e78cf */
[----:B------:R-:W-:Y:S02]  /*199c0*/  LEA R202, R202, R0, 0x1 ;  /* 0x00000000caca7211 */ /* 0x000fe400078e08ff */
[----:B------:R-:W-:Y:S01]  /*199d0*/  MOV R0, R135 ;  /* 0x0000008700007202 */ /* 0x000fe20000000f00 */
[----:B-1----:R-:W-:Y:S01]  /*199e0*/  IMAD.MOV.U32 R2, RZ, RZ, R134 ;  /* 0x000000ffff027224 */ /* 0x002fe200078e0086 */
[----:B------:R-:W-:Y:S06]  /*199f0*/  BRA `(.L_x_1363) ;  /* 0x00000000009c7947 */ /* 0x000fec0003800000 */
.L_x_1365:
[----:B------:R-:W2:Y:S01]  /*19a00*/  LDL R195, [R1+0x44] ;  /* 0x0000440001c37983 */ /* 0x000ea20000100800 */
[----:B------:R-:W1:Y:S01]  /*19a10*/  LDC.64 R134, c[0x0][0x3b8] ;  /* 0x0000ee00ff867b82 */ /* 0x000e620000000a00 */
[----:B------:R-:W-:Y:S02]  /*19a20*/  UIADD3 UR8, UPT, UPT, UR6, -0x1, URZ ;  /* 0xffffffff06087890 */ /* 0x000fe4000fffe0ff */
[----:B------:R-:W3:Y:S04]  /*19a30*/  LDL R194, [R1+0x40] ;  /* 0x0000400001c27983 */ /* 0x000ee80000100800 */
[----:B-1----:R-:W-:Y:S04]  /*19a40*/  IMAD.WIDE.U32 R132, R134, UR8, RZ ;  /* 0x0000000886847c25 */ /* 0x002fe8000f8e00ff */
[----:B------:R-:W-:Y:S02]  /*19a50*/  IMAD R133, R135, UR8, R133 ;  /* 0x0000000887857c24 */ /* 0x000fe4000f8e0285 */
[C---:B------:R-:W-:Y:S03]  /*19a60*/  IMAD.SHL.U32 R3, R132.reuse, 0x20, RZ ;  /* 0x0000002084037824 */ /* 0x040fe600078e00ff */
[----:B------:R-:W-:Y:S02]  /*19a70*/  SHF.L.U64.HI R133, R132, 0x5, R133 ;  /* 0x0000000584857819 */ /* 0x000fe40000010285 */
[C---:B------:R-:W-:Y:S04]  /*19a80*/  LEA R172, P4, R134.reuse, R3, 0x4 ;  /* 0x0000000386ac7211 */ /* 0x040fe800078820ff */
[----:B------:R-:W-:Y:S02]  /*19a90*/  LEA.HI.X R134, R134, R133, R135, 0x4, P4 ;  /* 0x0000008586867211 */ /* 0x000fe400020f2487 */
[CC--:B--2---:R-:W-:Y:S02]  /*19aa0*/  @!P3 LEA R138, P1, R3.reuse, R195.reuse, 0x1 ;  /* 0x000000c3038ab211 */ /* 0x0c4fe400078208ff */
[CC--:B------:R-:W-:Y:S02]  /*19ab0*/  @!P2 LEA R174, P5, R3.reuse, R195.reuse, 0x1 ;  /* 0x000000c303aea211 */ /* 0x0c0fe400078a08ff */
[C---:B------:R-:W-:Y:S02]  /*19ac0*/  LEA R132, P4, R172.reuse, R195, 0x1 ;  /* 0x000000c3ac847211 */ /* 0x040fe400078808ff */
[CCC-:B---3--:R-:W-:Y:S02]  /*19ad0*/  @!P2 LEA.HI.X R135, R3.reuse, R194.reuse, R133.reuse, 0x1, P5 ;  /* 0x000000c20387a211 */ /* 0x1c8fe400028f0c85 */
[-C--:B------:R-:W-:Y:S02]  /*19ae0*/  @!P3 LEA.HI.X R139, R3, R194.reuse, R133, 0x1, P1 ;  /* 0x000000c2038bb211 */ /* 0x080fe400008f0c85 */
[----:B------:R-:W-:Y:S01]  /*19af0*/  LEA.HI.X R133, R172, R194, R134, 0x1, P4 ;  /* 0x000000c2ac857211 */ /* 0x000fe200020f0c86 */
        /* <DEDUP_REMOVED lines=23> */
.L_x_1363:
[----:B------:R-:W4:Y:S01]  /*19c70*/  LDL R11, [R1+0x68] ;  /* 0x00006800010b7983 */ /* 0x000f220000100800 */
[----:B------:R-:W-:Y:S04]  /*19c80*/  DEPBAR.LE SB0, 0x0 ;  /* 0x000080000000791a */ /* 0x000fe80000000000 */
[----:B------:R-:W5:Y:S01]  /*19c90*/  LDL R10, [R1+0x64] ;  /* 0x00006400010a7983 */ /* 0x000f620000100800 */
[----:B------:R-:W-:Y:S01]  /*19ca0*/  IMAD.SHL.U32 R9, R207, 0x8, RZ ;  /* 0x00000008cf097824 */ /* 0x000fe200078e00ff */
[----:B------:R-:W-:Y:S01]  /*19cb0*/  SHF.R.U32.HI R204, RZ, 0x1, R207 ;  /* 0x00000001ffcc7819 */ /* 0x000fe200000116cf */
[----:B--2---:R-:W-:Y:S01]  /*19cc0*/  IMAD.WIDE.U32 R4, R234, UR6, RZ ;  /* 0x00000006ea047c25 */ /* 0x004fe2000f8e00ff */
[----:B------:R-:W-:Y:S01]  /*19cd0*/  BAR.SYNC.DEFER_BLOCKING 0x0 ;  /* 0x0000000000007b1d */ /* 0x000fe20000010000 */
[----:B------:R-:W-:Y:S01]  /*19ce0*/  UISETP.NE.AND UP0, UPT, UR6, URZ, UPT ;  /* 0x000000ff0600728c */ /* 0x000fe2000bf05270 */
[----:B------:R-:W-:Y:S01]  /*19cf0*/  LOP3.LUT R9, R9, 0x38, RZ, 0xc0, !PT ;  /* 0x0000003809097812 */ /* 0x000fe200078ec0ff */
[----:B---3--:R-:W-:Y:S02]  /*19d00*/  IMAD R3, R235, UR6, R5 ;  /* 0x00000006eb037c24 */ /* 0x008fe4000f8e0205 */
[C---:B------:R-:W-:Y:S01]  /*19d10*/  IMAD.SHL.U32 R5, R4.reuse, 0x20, RZ ;  /* 0x0000002004057824 */ /* 0x040fe200078e00ff */
[----:B------:R-:W-:Y:S01]  /*19d20*/  LOP3.LUT R12, R9, 0x40, RZ, 0xfc, !PT ;  /* 0x00000040090c7812 */ /* 0x000fe200078efcff */
[----:B------:R-:W-:Y:S01]  /*19d30*/  IMAD.SHL.U32 R13, R207, 0x20, RZ ;  /* 0x00000020cf0d7824 */ /* 0x000fe200078e00ff */
[----:B------:R-:W-:Y:S01]  /*19d40*/  SHF.L.U64.HI R8, R4, 0x5, R3 ;  /* 0x0000000504087819 */ /* 0x000fe20000010203 */
[----:B------:R-:W-:Y:S01]  /*19d50*/  VIADD R138, R202, UR5 ;  /* 0x00000005ca8a7c36 */ /* 0x000fe20008000000 */
[----:B------:R-:W-:Y:S01]  /*19d60*/  ISETP.GE.AND P3, PT, R12, UR7, PT ;  /* 0x000000070c007c0c */ /* 0x000fe2000bf66270 */
[----:B------:R-:W-:Y:S01]  /*19d70*/  STL [R1+0x5c], R12 ;  /* 0x00005c0c01007387 */ /* 0x000fe20000100800 */
[----:B------:R-:W-:Y:S01]  /*19d80*/  LOP3.LUT R205, R13, 0x7c00, RZ, 0xc0, !PT ;  /* 0x00007c000dcd7812 */ /* 0x000fe200078ec0ff */
[----:B------:R-:W-:Y:S03]  /*19d90*/  IMAD.IADD R190, R138, 0x1, R201 ;  /* 0x000000018abe7824 */ /* 0x000fe600078e02c9 */
[----:B------:R-:W2:Y:S05]  /*19da0*/  LDL R221, [R1+0x58] ;  /* 0x0000580001dd7983 */ /* 0x000eaa0000100800 */
[----:B------:R-:W3:Y:S05]  /*19db0*/  LDL R220, [R1+0x54] ;  /* 0x0000540001dc7983 */ /* 0x000eea0000100800 */
[----:B------:R-:W3:Y:S05]  /*19dc0*/  LDL R217, [R1+0x4c] ;  /* 0x00004c0001d97983 */ /* 0x000eea0000100800 */
[----:B------:R-:W3:Y:S05]  /*19dd0*/  LDL R216, [R1+0x50] ;  /* 0x0000500001d87983 */ /* 0x000eea0000100800 */
[----:B------:R-:W3:Y:S05]  /*19de0*/  LDL R193, [R1+0x48] ;  /* 0x0000480001c17983 */ /* 0x000eea0000100800 */
[----:B------:R-:W3:Y:S05]  /*19df0*/  LDL.64 R212, [R1+0x88] ;  /* 0x0000880001d47983 */ /* 0x000eea0000100a00 */
[----:B------:R-:W3:Y:S05]  /*19e00*/  LDL.64 R198, [R1+0x90] ;  /* 0x0000900001c67983 */ /* 0x000eea0000100a00 */
[----:B------:R-:W3:Y:S05]  /*19e10*/  LDL.64 R196, [R1+0x70] ;  /* 0x0000700001c47983 */ /* 0x000eea0000100a00 */
[----:B------:R-:W3:Y:S01]  /*19e20*/  LDL.64 R194, [R1+0x78] ;  /* 0x0000780001c27983 */ /* 0x000ee20000100a00 */
[C---:B----4-:R-:W-:Y:S04]  /*19e30*/  LEA R6, P0, R4.reuse, R11, 0x6 ;  /* 0x0000000b04067211 */ /* 0x050fe800078030ff */
[----:B-----5:R-:W-:Y:S02]  /*19e40*/  LEA.HI.X R7, R4, R10, R3, 0x6, P0 ;  /* 0x0000000a04077211 */ /* 0x020fe400000f3403 */
[----:B------:R-:W-:Y:S02]  /*19e50*/  LEA R5, P0, R234, R5, 0x4 ;  /* 0x00000005ea057211 */ /* 0x000fe400078020ff */
[----:B------:R-:W-:Y:S01]  /*19e60*/  LOP3.LUT R4, R205, 0x200, R208, 0xf8, !PT ;  /* 0x00000200cd047812 */ /* 0x000fe200078ef8d0 */
[----:B------:R-:W-:Y:S01]  /*19e70*/  @!PT LDS RZ, [RZ] ;  /* 0x00000000fffff984 */ /* 0x000fe20000000800 */
[----:B------:R-:W-:Y:S01]  /*19e80*/  @!PT LDS RZ, [RZ] ;  /* 0x00000000fffff984 */ /* 0x000fe20000000800 */
[----:B------:R-:W-:Y:S01]  /*19e90*/  @!PT LDS RZ, [RZ] ;  /* 0x00000000fffff984 */ /* 0x000fe20000000800 */
[----:B------:R-:W-:Y:S01]  /*19ea0*/  @!P2 LDGSTS.E.BYPASS.LTC128B.128 [R214+0xa000], desc[UR22][R6.64] ;  /* 0x0a00000006d6afae */ /* 0x000fe2000b981a16 */
[----:B------:R-:W-:Y:S04]  /*19eb0*/  LOP3.LUT R3, R204, 0x8, RZ, 0xc0, !PT ;  /* 0x00000008cc037812 */ /* 0x000fe800078ec0ff */
[----:B------:R-:W-:Y:S01]  /*19ec0*/  @P2 STS.128 [R214+0xa000], RZ ;  /* 0x00a000ffd6002388 */ /* 0x000fe20000000c00 */
[----:B------:R-:W-:Y:S02]  /*19ed0*/  ISETP.GE.AND P2, PT, R9, UR7, PT ;  /* 0x0000000709007c0c */ /* 0x000fe4000bf46270 */
[----:B------:R-:W-:Y:S02]  /*19ee0*/  LEA.HI.X R9, R234, R8, R235, 0x4, P0 ;  /* 0x00000008ea097211 */ /* 0x000fe400000f24eb */
[----:B------:R-:W-:Y:S01]  /*19ef0*/  @!PT LDS RZ, [RZ] ;  /* 0x00000000fffff984 */ /* 0x000fe20000000800 */
[----:B------:R-:W-:Y:S01]  /*19f00*/  @!PT LDS RZ, [RZ] ;  /* 0x00000000fffff984 */ /* 0x000fe20000000800 */
[----:B------:R-:W-:Y:S01]  /*19f10*/  @!PT LDS RZ, [RZ] ;  /* 0x00000000fffff984 */ /* 0x000fe20000000800 */
[----:B------:R1:W-:Y:S01]  /*19f20*/  @!P3 LDGSTS.E.BYPASS.LTC128B.128 [R214+0xb000], desc[UR22][R6.64+0x80] ;  /* 0x0b00008006d6bfae */ /* 0x0003e2000b981a16 */
[C---:B------:R-:W-:Y:S02]  /*19f30*/  LEA R8, P0, R5.reuse, R11, 0x1 ;  /* 0x0000000b05087211 */ /* 0x040fe400078008ff */
[----:B------:R-:W-:Y:S02]  /*19f40*/  LOP3.LUT R3, R4, R206, R3, 0xf6, !PT ;  /* 0x000000ce04037212 */ /* 0x000fe400078ef603 */
[----:B------:R-:W-:Y:S01]  /*19f50*/  @P3 STS.128 [R214+0xb000], RZ ;  /* 0x00b000ffd6003388 */ /* 0x000fe20000000c00 */
[----:B------:R-:W-:Y:S02]  /*19f60*/  LEA.HI.X R9, R5, R10, R9, 0x1, P0 ;  /* 0x0000000a05097211 */ /* 0x000fe400000f0c09 */
[----:B------:R-:W-:Y:S02]  /*19f70*/  LEA R3, R3, UR5, 0x1 ;  /* 0x0000000503037c11 */ /* 0x000fe4000f8e08ff */
[----:B------:R-:W-:Y:S01]  /*19f80*/  LOP3.LUT P0, RZ, R207, 0x4, RZ, 0xc0, !PT ;  /* 0x00000004cfff7812 */ /* 0x000fe2000780c0ff */
[----:B------:R-:W-:Y:S01]  /*19f90*/  @!PT LDS RZ, [RZ] ;  /* 0x00000000fffff984 */ /* 0x000fe20000000800 */
[----:B------:R-:W-:Y:S01]  /*19fa0*/  @!PT LDS RZ, [RZ] ;  /* 0x00000000fffff984 */ /* 0x000fe20000000800 */
[----:B------:R-:W-:Y:S01]  /*19fb0*/  @!PT LDS RZ, [RZ] ;  /* 0x00000000fffff984 */ /* 0x000fe20000000800 */
[----:B------:R-:W-:Y:S02]  /*19fc0*/  @!P2 LDGSTS.E.BYPASS.LTC128B.128 [R214+0xa800], desc[UR22][R8.64] ;  /* 0x0a80000008d6afae */ /* 0x000fe4000b981a16 */
[----:B------:R-:W-:Y:S03]  /*19fd0*/  IMAD.IADD R189, R3, 0x1, R201 ;  /* 0x0000000103bd7824 */ /* 0x000fe600078e02c9 */
[----:B------:R-:W-:Y:S05]  /*19fe0*/  @P2 STS.128 [R214+0xa800], RZ ;  /* 0x00a800ffd6002388 */ /* 0x000fea0000000c00 */
[----:B------:R-:W-:Y:S01]  /*19ff0*/  @!PT LDS RZ, [RZ] ;  /* 0x00000000fffff984 */ /* 0x000fe20000000800 */
[----:B------:R-:W-:Y:S01]  /*1a000*/  @!PT LDS RZ, [RZ] ;  /* 0x00000000fffff984 */ /* 0x000fe20000000800 */
[----:B------:R-:W-:Y:S01]  /*1a010*/  @!PT LDS RZ, [RZ] ;  /* 0x00000000fffff984 */ /* 0x000fe20000000800 */
[----:B------:R4:W-:Y:S05]  /*1a020*/  @!P3 LDGSTS.E.BYPASS.LTC128B.128 [R214+0xb800], desc[UR22][R8.64+0x80] ;  /* 0x0b80008008d6bfae */ /* 0x0009ea000b981a16 */
[----:B------:R-:W-:Y:S05]  /*1a030*/  @P3 STS.128 [R214+0xb800], RZ ;  /* 0x00b800ffd6003388 */ /* 0x000fea0000000c00 */
[----:B------:R-:W-:Y:S05]  /*1a040*/  LDSM.16.M88.4 R32, [R3] ;  /* 0x000000000320783b */ /* 0x000fea0000000200 */
[----:B------:R-:W1:Y:S05]  /*1a050*/  LDSM.16.M88.4 R16, [R202+UR5+0x8000] ;  /* 0x00800005ca10783b */ /* 0x000e6a0008000200 */
[----:B------:R-:W4:Y:S05]  /*1a060*/  LDSM.16.M88.4 R28, [R3+0x2000] ;  /* 0x00200000031c783b */ /* 0x000f2a0000000200 */
[----:B------:R-:W5:Y:S05]  /*1a070*/  LDSM.16.M88.4 R132, [R202+UR5+0x8800] ;  /* 0x00880005ca84783b */ /* 0x000f6a0008000200 */
[----:B------:R-:W0:Y:S05]  /*1a080*/  LDGDEPBAR ;  /* 0x00000000000079af */ /* 0x000e2a0000000000 */
[----:B------:R-:W-:Y:S05]  /*1a090*/  LDSM.16.M88.4 R172, [R189] ;  /* 0x00000000bdac783b */ /* 0x000fea0000000200 */
[----:B------:R-:W2:Y:S05]  /*1a0a0*/  LDSM.16.M88.4 R176, [R190+0x8000] ;  /* 0x00800000beb0783b */ /* 0x000eaa0000000200 */
[----:B------:R-:W3:Y:S05]  /*1a0b0*/  LDSM.16.M88.4 R180, [R189+0x2000] ;  /* 0x00200000bdb4783b */ /* 0x000eea0000000200 */
[----:B------:R-:W3:Y:S01]  /*1a0c0*/  LDSM.16.M88.4 R184, [R190+0x8800] ;  /* 0x00880000beb8783b */ /* 0x000ee20000000200 */
[-C--:B-1----:R-:W-:Y:S08]  /*1a0d0*/  HMMA.16816.F32.BF16 R4, R32, R16.reuse, RZ ;  /* 0x000000102004723c */ /* 0x082ff000000418ff */
[C---:B----4-:R-:W-:Y:S08]  /*1a0e0*/  HMMA.16816.F32.BF16 R8, R28.reuse, R16, RZ ;  /* 0x000000101c08723c */ /* 0x050ff000000418ff */
[-C--:B------:R-:W-:Y:S08]  /*1a0f0*/  HMMA.16816.F32.BF16 R12, R28, R18.reuse, RZ ;  /* 0x000000121c0c723c */ /* 0x080ff000000418ff */
[C---:B------:R-:W-:Y:S08]  /*1a100*/  HMMA.16816.F32.BF16 R16, R32.reuse, R18, RZ ;  /* 0x000000122010723c */ /* 0x040ff000000418ff */
[-C--:B-----5:R-:W-:Y:S08]  /*1a110*/  HMMA.16816.F32.BF16 R20, R32, R132.reuse, RZ ;  /* 0x000000842014723c */ /* 0x0a0ff000000418ff */
[C---:B------:R-:W-:Y:S02]  /*1a120*/  HMMA.16816.F32.BF16 R24, R28.reuse, R132, RZ ;  /* 0x000000841c18723c */ /* 0x040fe400000418ff */
[----:B------:R-:W-:Y:S05]  /*1a130*/  SEL R132, R209, 0xffffffc0, !P0 ;  /* 0xffffffc0d1847807 */ /* 0x000fea0004000000 */
[--C-:B------:R-:W-:Y:S01]  /*1a140*/  IMAD.IADD R188, R3, 0x1, R132.reuse ;  /* 0x0000000103bc7824 */ /* 0x100fe200078e0284 */
[-C--:B------:R-:W-:Y:S01]  /*1a150*/  HMMA.16816.F32.BF16 R28, R28, R134.reuse, RZ ;  /* 0x000000861c1c723c */ /* 0x080fe200000418ff */
[----:B------:R-:W-:Y:S02]  /*1a160*/  IMAD.IADD R138, R138, 0x1, R132 ;  /* 0x000000018a8a7824 */ /* 0x000fe400078e0284 */
[C---:B------:R-:W-:Y:S02]  /*1a170*/  IMAD.IADD R139, R201.reuse, 0x1, R188 ;  /* 0x00000001c98b7824 */ /* 0x040fe400078e02bc */
[----:B------:R-:W-:Y:S03]  /*1a180*/  IMAD.IADD R192, R201, 0x1, R138 ;  /* 0x00000001c9c07824 */ /* 0x000fe600078e028a */
        /* <DEDUP_REMOVED lines=12> */
[----:B------:R-:W3:Y:S05]  /*1a250*/  LDSM.16.M88.4 R172, [R138+0x8800] ;  /* 0x008800008aac783b */ /* 0x000eea0000000200 */
[----:B------:R-:W-:Y:S02]  /*1a260*/  LDSM.16.M88.4 R184, [R139+0x2000] ;  /* 0x002000008bb8783b */ /* 0x000fe40000000200 */
[-C--:B-1----:R-:W-:Y:S08]  /*1a270*/  HMMA.16816.F32.BF16 R4, R132, R176.reuse, R4 ;  /* 0x000000b08404723c */ /* 0x082ff00000041804 */
[C---:B--2---:R-:W-:Y:S08]  /*1a280*/  HMMA.16816.F32.BF16 R8, R180.reuse, R176, R8 ;  /* 0x000000b0b408723c */ /* 0x044ff00000041808 */
[-C--:B------:R-:W-:Y:S08]  /*1a290*/  HMMA.16816.F32.BF16 R12, R180, R178.reuse, R12 ;  /* 0x000000b2b40c723c */ /* 0x080ff0000004180c */
[C---:B------:R-:W-:Y:S01]  /*1a2a0*/  HMMA.16816.F32.BF16 R16, R132.reuse, R178, R16 ;  /* 0x000000b28410723c */ /* 0x040fe20000041810 */
[----:B------:R-:W-:Y:S07]  /*1a2b0*/  LDSM.16.M88.4 R176, [R139] ;  /* 0x000000008bb0783b */ /* 0x000fee0000000200 */
[-C--:B---3--:R-:W-:Y:S08]  /*1a2c0*/  HMMA.16816.F32.BF16 R20, R132, R172.reuse, R20 ;  /* 0x000000ac8414723c */ /* 0x088ff00000041814 */
[C---:B------:R-:W-:Y:S08]  /*1a2d0*/  HMMA.16816.F32.BF16 R24, R180.reuse, R172, R24 ;  /* 0x000000acb418723c */ /* 0x040ff00000041818 */
[-C--:B------:R-:W-:Y:S01]  /*1a2e0*/  HMMA.16816.F32.BF16 R28, R180, R174.reuse, R28 ;  /* 0x000000aeb41c723c */ /* 0x080fe2000004181c */
[----:B------:R-:W1:Y:S07]  /*1a2f0*/  LDSM.16.M88.4 R180, [R192+0x8000] ;  /* 0x00800000c0b4783b */ /* 0x000e6e0000000200 */
[----:B------:R-:W-:Y:S01]  /*1a300*/  HMMA.16816.F32.BF16 R32, R132, R174, R32 ;  /* 0x000000ae8420723c */ /* 0x000fe20000041820 */
[----:B------:R-:W2:Y:S05]  /*1a310*/  LDSM.16.M88.4 R132, [R192+0x8800] ;  /* 0x00880000c084783b */ /* 0x000eaa0000000200 */
[----:B------:R-:W-:Y:S02]  /*1a320*/  LDSM.16.M88.4 R172, [R3+0x4000] ;  /* 0x0040000003ac783b */ /* 0x000fe40000000200 */
[-C--:B-1----:R-:W-:Y:S08]  /*1a330*/  HMMA.16816.F32.BF16 R4, R176, R180.reuse, R4 ;  /* 0x000000b4b004723c */ /* 0x082ff00000041804 */
[C---:B------:R-:W-:Y:S08]  /*1a340*/  HMMA.16816.F32.BF16 R8, R184.reuse, R180, R8 ;  /* 0x000000b4b808723c */ /* 0x040ff00000041808 */
[-C--:B------:R-:W-:Y:S08]  /*1a350*/  HMMA.16816.F32.BF16 R12, R184, R182.reuse, R12 ;  /* 0x000000b6b80c723c */ /* 0x080ff0000004180c */
[C---:B------:R-:W-:Y:S01]  /*1a360*/  HMMA.16816.F32.BF16 R16, R176.reuse, R182, R16 ;  /* 0x000000b6b010723c */ /* 0x040fe20000041810 */
[----:B------:R-:W1:Y:S07]  /*1a370*/  LDSM.16.M88.4 R180, [R202+UR5+0x9000] ;  /* 0x00900005cab4783b */ /* 0x000e6e0008000200 */
[-C--:B--2---:R-:W-:Y:S08]  /*1a380*/  HMMA.16816.F32.BF16 R20, R176, R132.reuse, R20 ;  /* 0x00000084b014723c */ /* 0x084ff00000041814 */
[C---:B------:R-:W-:Y:S08]  /*1a390*/  HMMA.16816.F32.BF16 R24, R184.reuse, R132, R24 ;  /* 0x00000084b818723c */ /* 0x040ff00000041818 */
[-C--:B------:R-:W-:Y:S01]  /*1a3a0*/  HMMA.16816.F32.BF16 R28, R184, R134.reuse, R28 ;  /* 0x00000086b81c723c */ /* 0x080fe2000004181c */
[----:B------:R2:W3:Y:S07]  /*1a3b0*/  LDSM.16.M88.4 R184, [R3+0x6000] ;  /* 0x0060000003b8783b */ /* 0x0004ee0000000200 */
[----:B------:R-:W-:Y:S01]  /*1a3c0*/  HMMA.16816.F32.BF16 R32, R176, R134, R32 ;  /* 0x00000086b020723c */ /* 0x000fe20000041820 */
[----:B------:R-:W4:Y:S05]  /*1a3d0*/  LDSM.16.M88.4 R132, [R202+UR5+0x9800] ;  /* 0x00980005ca84783b */ /* 0x000f2a0008000200 */
[----:B------:R-:W-:Y:S02]  /*1a3e0*/  LDSM.16.M88.4 R176, [R189+0x4000] ;  /* 0x00400000bdb0783b */ /* 0x000fe40000000200 */
[-C--:B-1----:R-:W-:Y:S05]  /*1a3f0*/  HMMA.16816.F32.BF16 R4, R172, R180.reuse, R4 ;  /* 0x000000b4ac04723c */ /* 0x082fea0000041804 */
[----:B--2---:R-:W-:Y:S03]  /*1a400*/  LOP3.LUT R3, R221, UR6, RZ, 0x3c, !PT ;  /* 0x00000006dd037c12 */ /* 0x004fe6000f8e3cff */
[C---:B---3--:R-:W-:Y:S08]  /*1a410*/  HMMA.16816.F32.BF16 R8, R184.reuse, R180, R8 ;  /* 0x000000b4b808723c */ /* 0x048ff00000041808 */
        /* <DEDUP_REMOVED lines=8> */
[----:B------:R-:W3:Y:S05]  /*1a4a0*/  LDSM.16.M88.4 R132, [R190+0x9800] ;  /* 0x00980000be84783b */ /* 0x000eea0000000200 */
[----:B------:R-:W-:Y:S02]  /*1a4b0*/  LDSM.16.M88.4 R172, [R188+0x4000] ;  /* 0x00400000bcac783b */ /* 0x000fe40000000200 */
[-C--:B-1----:R-:W-:Y:S03]  /*1a4c0*/  HMMA.16816.F32.BF16 R4, R176, R180.reuse, R4 ;  /* 0x000000b4b004723c */ /* 0x082fe60000041804 */
[----:B------:R-:W-:Y:S05]  /*1a4d0*/  LDSM.16.M88.4 R188, [R188+0x6000] ;  /* 0x00600000bcbc783b */ /* 0x000fea0000000200 */
[C---:B--2---:R-:W-:Y:S08]  /*1a4e0*/  HMMA.16816.F32.BF16 R8, R184.reuse, R180, R8 ;  /* 0x000000b4b808723c */ /* 0x044ff00000041808 */
[-C--:B------:R-:W-:Y:S08]  /*1a4f0*/  HMMA.16816.F32.BF16 R12, R184, R182.reuse, R12 ;  /* 0x000000b6b80c723c */ /* 0x080ff0000004180c */
[C---:B------:R-:W-:Y:S01]  /*1a500*/  HMMA.16816.F32.BF16 R16, R176.reuse, R182, R16 ;  /* 0x000000b6b010723c */ /* 0x040fe20000041810 */
[----:B------:R-:W1:Y:S07]  /*1a510*/  LDSM.16.M88.4 R180, [R138+0x9000] ;  /* 0x009000008ab4783b */ /* 0x000e6e0000000200 */
[-C--:B---3--:R-:W-:Y:S08]  /*1a520*/  HMMA.16816.F32.BF16 R20, R176, R132.reuse, R20 ;  /* 0x00000084b014723c */ /* 0x088ff00000041814 */
[C---:B------:R-:W-:Y:S08]  /*1a530*/  HMMA.16816.F32.BF16 R24, R184.reuse, R132, R24 ;  /* 0x00000084b818723c */ /* 0x040ff00000041818 */
[-C--:B------:R-:W-:Y:S01]  /*1a540*/  HMMA.16816.F32.BF16 R28, R184, R134.reuse, R28 ;  /* 0x00000086b81c723c */ /* 0x080fe2000004181c */
[----:B------:R-:W2:Y:S07]  /*1a550*/  LDSM.16.M88.4 R184, [R138+0x9800] ;  /* 0x009800008ab8783b */ /* 0x000eae0000000200 */
[----:B------:R-:W-:Y:S01]  /*1a560*/  HMMA.16816.F32.BF16 R32, R176, R134, R32 ;  /* 0x00000086b020723c */ /* 0x000fe20000041820 */
[----:B------:R-:W-:Y:S05]  /*1a570*/  LDSM.16.M88.4 R132, [R139+0x4000] ;  /* 0x004000008b84783b */ /* 0x000fea0000000200 */
[----:B------:R-:W3:Y:S02]  /*1a580*/  LDSM.16.M88.4 R176, [R192+0x9000] ;  /* 0x00900000c0b0783b */ /* 0x000ee40000000200 */
[-C--:B-1----:R-:W-:Y:S08]  /*1a590*/  HMMA.16816.F32.BF16 R4, R172, R180.reuse, R4 ;  /* 0x000000b4ac04723c */ /* 0x082ff00000041804 */
[C---:B------:R-:W-:Y:S08]  /*1a5a0*/  HMMA.16816.F32.BF16 R8, R188.reuse, R180, R8 ;  /* 0x000000b4bc08723c */ /* 0x040ff00000041808 */
[-C--:B------:R-:W-:Y:S08]  /*1a5b0*/  HMMA.16816.F32.BF16 R12, R188, R182.reuse, R12 ;  /* 0x000000b6bc0c723c */ /* 0x080ff0000004180c */
[C---:B------:R-:W-:Y:S01]  /*1a5c0*/  HMMA.16816.F32.BF16 R16, R172.reuse, R182, R16 ;  /* 0x000000b6ac10723c */ /* 0x040fe20000041810 */
[----:B------:R1:W4:Y:S07]  /*1a5d0*/  LDSM.16.M88.4 R180, [R139+0x6000] ;  /* 0x006000008bb4783b */ /* 0x00032e0000000200 */
[-C--:B--2---:R-:W-:Y:S08]  /*1a5e0*/  HMMA.16816.F32.BF16 R20, R172, R184.reuse, R20 ;  /* 0x000000b8ac14723c */ /* 0x084ff00000041814 */
[C---:B------:R-:W-:Y:S04]  /*1a5f0*/  HMMA.16816.F32.BF16 R24, R188.reuse, R184, R24 ;  /* 0x000000b8bc18723c */ /* 0x040fe80000041818 */
[----:B------:R-:W-:Y:S04]  /*1a600*/  IMAD.WIDE.U32 R184, R3, -0x326172a9, RZ ;  /* 0xcd9e8d5703b87825 */ /* 0x000fe800078e00ff */
[-C--:B------:R-:W-:Y:S01]  /*1a610*/  HMMA.16816.F32.BF16 R28, R188, R186.reuse, R28 ;  /* 0x000000babc1c723c */ /* 0x080fe2000004181c */
[----:B------:R-:W2:Y:S01]  /*1a620*/  LDSM.16.M88.4 R188, [R192+0x9800] ;  /* 0x00980000c0bc783b */ /* 0x000ea20000000200 */
[----:B------:R-:W-:Y:S04]  /*1a630*/  DEPBAR.LE SB0, 0x0 ;  /* 0x000080000000791a */ /* 0x000fe80000000000 */
[----:B------:R-:W-:Y:S01]  /*1a640*/  BAR.SYNC.DEFER_BLOCKING 0x0 ;  /* 0x0000000000007b1d */ /* 0x000fe20000010000 */
[----:B------:R-:W-:Y:S01]  /*1a650*/  LOP3.LUT R138, R185, R220, RZ, 0x3c, !PT ;  /* 0x000000dcb98a7212 */ /* 0x000fe200078e3cff */
[----:B------:R-:W-:Y:S05]  /*1a660*/  HMMA.16816.F32.BF16 R32, R172, R186, R32 ;  /* 0x000000baac20723c */ /* 0x000fea0000041820 */
[C---:B------:R-:W-:Y:S01]  /*1a670*/  LOP3.LUT R186, R184.reuse, R217, RZ, 0x3c, !PT ;  /* 0x000000d9b8ba7212 */ /* 0x040fe200078e3cff */
[----:B------:R-:W-:Y:S01]  /*1a680*/  VIADD R3, R219, 0x76cf5d0a ;  /* 0x76cf5d0adb037836 */ /* 0x000fe20000000000 */
[----:B-1----:R-:W-:Y:S01]  /*1a690*/  LOP3.LUT R139, R185, R216, RZ, 0x3c, !PT ;  /* 0x000000d8b98b7212 */ /* 0x002fe200078e3cff */
[-C--:B---3--:R-:W-:Y:S05]  /*1a6a0*/  HMMA.16816.F32.BF16 R4, R132, R176.reuse, R4 ;  /* 0x000000b08404723c */ /* 0x088fea0000041804 */
[----:B------:R-:W-:Y:S01]  /*1a6b0*/  LOP3.LUT R184, R184, R193, RZ, 0x3c, !PT ;  /* 0x000000c1b8b87212 */ /* 0x000fe200078e3cff */
[----:B------:R-:W-:Y:S02]  /*1a6c0*/  IMAD.WIDE.U32 R186, R186, -0x2daee0ad, RZ ;  /* 0xd2511f53baba7825 */ /* 0x000fe400078e00ff */
[C---:B----4-:R-:W-:Y:S04]  /*1a6d0*/  HMMA.16816.F32.BF16 R8, R180.reuse, R176, R8 ;  /* 0x000000b0b408723c */ /* 0x050fe80000041808 */
[----:B------:R-:W-:Y:S04]  /*1a6e0*/  IMAD.WIDE.U32 R174, R139, -0x2daee0ad, RZ ;  /* 0xd2511f538bae7825 */ /* 0x000fe800078e00ff */
[-C--:B------:R-:W-:Y:S03]  /*1a6f0*/  HMMA.16816.F32.BF16 R12, R180, R178.reuse, R12 ;  /* 0x000000b2b40c723c */ /* 0x080fe6000004180c */
[-C--:B------:R-:W-:Y:S01]  /*1a700*/  LOP3.LUT R173, R198, R3.reuse, R175, 0x96, !PT ;  /* 0x00000003c6ad7212 */ /* 0x080fe200078e96af */
[----:B------:R-:W-:Y:S04]  /*1a710*/  IMAD.WIDE.U32 R184, R184, -0x2daee0ad, RZ ;  /* 0xd2511f53b8b87825 */ /* 0x000fe800078e00ff */
[C---:B------:R-:W-:Y:S04]  /*1a720*/  HMMA.16816.F32.BF16 R16, R132.reuse, R178, R16 ;  /* 0x000000b28410723c */ /* 0x040fe80000041810 */
[----:B------:R-:W-:Y:S01]  /*1a730*/  FMNMX3.FTZ R177, R136, R8, R9, !PT ;  /* 0x0000000888b17276 */ /* 0x000fe20007810009 */
[----:B------:R-:W-:Y:S03]  /*1a740*/  IMAD.WIDE.U32 R178, R138, -0x2daee0ad, RZ ;  /* 0xd2511f538ab27825 */ /* 0x000fe600078e00ff */
[-C--:B--2---:R-:W-:Y:S03]  /*1a750*/  HMMA.16816.F32.BF16 R20, R132, R188.reuse, R20 ;  /* 0x000000bc8414723c */ /* 0x084fe60000041814 */
[----:B------:R-:W-:Y:S01]  /*1a760*/  LOP3.LUT R172, R212, R3, R179, 0x96, !PT ;  /* 0x00000003d4ac7212 */ /* 0x000fe200078e96b3 */
[----:B------:R-:W-:Y:S01]  /*1a770*/  VIADD R138, R219, 0x32370b8f ;  /* 0x32370b8fdb8a7836 */ /* 0x000fe20000000000 */
[----:B------:R-:W-:Y:S01]  /*1a780*/  FMNMX3.FTZ R177, R177, R12, R13, !PT ;  /* 0x0000000cb1b17276 */ /* 0x000fe2000781000d */
[----:B------:R-:W-:Y:S02]  /*1a790*/  VIADD R3, R218, 0x78dde6e4 ;  /* 0x78dde6e4da037836 */ /* 0x000fe40000000000 */
[C---:B------:R-:W-:Y:S04]  /*1a7a0*/  HMMA.16816.F32.BF16 R24, R180.reuse, R188, R24 ;  /* 0x000000bcb418723c */ /* 0x040fe80000041818 */
[C---:B------:R-:W-:Y:S01]  /*1a7b0*/  LOP3.LUT R178, R138.reuse, R178, R187, 0x96, !PT ;  /* 0x000000b28ab27212 */ /* 0x040fe200078e96bb */
[----:B------:R-:W-:Y:S01]  /*1a7c0*/  IMAD.WIDE.U32 R192, R173, -0x326172a9, RZ ;  /* 0xcd9e8d57adc07825 */ /* 0x000fe200078e00ff */
[----:B------:R-:W-:Y:S02]  /*1a7d0*/  LOP3.LUT R139, R138, R174, R185, 0x96, !PT ;  /* 0x000000ae8a8b7212 */ /* 0x000fe400078e96b9 */
[-C--:B------:R-:W-:Y:S03]  /*1a7e0*/  HMMA.16816.F32.BF16 R28, R180, R190.reuse, R28 ;  /* 0x000000beb41c723c */ /* 0x080fe6000004181c */
[----:B------:R-:W-:Y:S04]  /*1a7f0*/  IMAD.WIDE.U32 R174, R172, -0x326172a9, RZ ;  /* 0xcd9e8d57acae7825 */ /* 0x000fe800078e00ff */
[----:B------:R-:W-:Y:S01]  /*1a800*/  IMAD.WIDE.U32 R178, R178, -0x326172a9, RZ ;  /* 0xcd9e8d57b2b27825 */ /* 0x000fe200078e00ff */
[----:B------:R-:W-:Y:S04]  /*1a810*/  HMMA.16816.F32.BF16 R32, R132, R190, R32 ;  /* 0x000000be8420723c */ /* 0x000fe80000041820 */
[----:B------:R-:W-:Y:S01]  /*1a820*/  LOP3.LUT R189, R3, R174, R179, 0x96, !PT ;  /* 0x000000ae03bd7212 */ /* 0x000fe200078e96b3 */
[----:B------:R-:W-:Y:S01]  /*1a830*/  IMAD.WIDE.U32 R180, R139, -0x326172a9, RZ ;  /* 0xcd9e8d578bb47825 */ /* 0x000fe200078e00ff */
[----:B------:R-:W-:Y:S02]  /*1a840*/  FMNMX3.FTZ R132, R0, R4, R5, !PT ;  /* 0x0000000400847276 */ /* 0x000fe40007810005 */
[----:B------:R-:W-:Y:S01]  /*1a850*/  FMNMX3.FTZ R133, R137, R10, R11, !PT ;  /* 0x0000000a89857276 */ /* 0x000fe2000781000b */
[----:B------:R-:W-:Y:S01]  /*1a860*/  VIADD R138, R218, 0xdaa66d2b ;  /* 0xdaa66d2bda8a7836 */ /* 0x000fe20000000000 */
[----:B------:R-:W-:Y:S01]  /*1a870*/  LOP3.LUT R192, R3, R192, R181, 0x96, !PT ;  /* 0x000000c003c07212 */ /* 0x000fe200078e96b5 */
[----:B------:R-:W-:Y:S01]  /*1a880*/  VIADD R173, R219, 0xed9eba14 ;  /* 0xed9eba14dbad7836 */ /* 0x000fe20000000000 */
[----:B------:R-:W-:Y:S02]  /*1a890*/  FMNMX3.FTZ R3, R2, R6, R7, !PT ;  /* 0x0000000602037276 */ /* 0x000fe40007810007 */
[----:B------:R-:W-:Y:S02]  /*1a8a0*/  FMNMX3.FTZ R132, R132, R16, R17, !PT ;  /* 0x0000001084847276 */ /* 0x000fe40007810011 */
[----:B------:R-:W-:Y:S02]  /*1a8b0*/  FMNMX3.FTZ R3, R3, R18, R19, !PT ;  /* 0x0000001203037276 */ /* 0x000fe40007810013 */
[----:B------:R-:W-:Y:S02]  /*1a8c0*/  LOP3.LUT R182, R196, R138, R175, 0x96, !PT ;  /* 0x0000008ac4b67212 */ /* 0x000fe400078e96af */
[----:B------:R-:W-:Y:S02]  /*1a8d0*/  FMNMX3.FTZ R177, R177, R24, R25, !PT ;  /* 0x00000018b1b17276 */ /* 0x000fe40007810019 */
[----:B------:R-:W-:Y:S02]  /*1a8e0*/  FMNMX3.FTZ R175, R132, R20, R21, !PT ;  /* 0x0000001484af7276 */ /* 0x000fe40007810015 */
[----:B------:R-:W-:Y:S02]  /*1a8f0*/  FMNMX3.FTZ R3, R3, R22, R23, !PT ;  /* 0x0000001603037276 */ /* 0x000fe40007810017 */
[----:B------:R-:W-:Y:S02]  /*1a900*/  LOP3.LUT R188, R194, R138, R193, 0x96, !PT ;  /* 0x0000008ac2bc7212 */ /* 0x000fe400078e96c1 */
[----:B------:R-:W-:Y:S02]  /*1a910*/  FMNMX3.FTZ R183, R133, R14, R15, !PT ;  /* 0x0000000e85b77276 */ /* 0x000fe4000781000f */
[----:B------:R-:W-:Y:S02]  /*1a920*/  FMNMX3.FTZ R177, R177, R28, R29, !PT ;  /* 0x0000001cb1b17276 */ /* 0x000fe4000781001d */
[----:B------:R-:W-:Y:S02]  /*1a930*/  FMNMX3.FTZ R175, R175, R32, R33, !PT ;  /* 0x00000020afaf7276 */ /* 0x000fe40007810021 */
[----:B------:R-:W-:Y:S01]  /*1a940*/  FMNMX3.FTZ R176, R3, R34, R35, !PT ;  /* 0x0000002203b07276 */ /* 0x000fe20007810023 */
[----:B------:R-:W-:Y:S06]  /*1a950*/  BRA.U.ANY UP0, `(.L_x_1365) ;  /* 0xfffffff100287547 */ /* 0x000fec000b93ffff */
.L_x_1364:
[----:B------:R-:W-:Y:S01]  /*1a960*/  FMNMX3.FTZ R174, R183, R26, R27, !PT ;  /* 0x0000001ab7ae7276 */ /* 0x000fe2000781001b */
[----:B-1----:R-:W1:Y:S01]  /*1a970*/  SHFL.BFLY PT, R139, R175, 0x2, 0x1f ;  /* 0x0c401f00af8b7f89 */ /* 0x002e6200000e0000 */
[----:B------:R-:W-:Y:S01]  /*1a980*/  IMAD.WIDE.U32 R134, R182, -0x2daee0ad, RZ ;  /* 0xd2511f53b6867825 */ /* 0x000fe200078e00ff */
[----:B------:R-:W-:Y:S02]  /*1a990*/  UISETP.NE.AND UP0, UPT, UR6, URZ, UPT ;  /* 0x000000ff0600728c */ /* 0x000fe4000bf05270 */
[----:B------:R-:W-:Y:S04]  /*1a9a0*/  FMNMX3.FTZ R174, R174, R30, R31, !PT ;  /* 0x0000001eaeae7276 */ /* 0x000fe8000781001f */
[----:B------:R-:W2:Y:S01]  /*1a9b0*/  SHFL.BFLY PT, R179, R176, 0x2, 0x1f ;  /* 0x0c401f00b0b37f89 */ /* 0x000ea200000e0000 */
[----:B------:R-:W-:Y:S01]  /*1a9c0*/  LOP3.LUT R186, R173, R186, R135, 0x96, !PT ;  /* 0x000000baadba7212 */ /* 0x000fe200078e9687 */
[----:B------:R-:W-:Y:S01]  /*1a9d0*/  IMAD.WIDE.U32 R132, R188, -0x2daee0ad, RZ ;  /* 0xd2511f53bc847825 */ /* 0x000fe200078e00ff */
[----:B------:R-:W-:Y:S05]  /*1a9e0*/  UIADD3 UR6, UPT, UPT, UR6, -0x1, URZ ;  /* 0xffffffff06067890 */ /* 0x000fea000fffe0ff */
[----:B------:R-:W3:Y:S01]  /*1a9f0*/  SHFL.BFLY PT, R182, R177, 0x2, 0x1f ;  /* 0x0c401f00b1b67f89 */ /* 0x000ee200000e0000 */
[----:B------:R-:W-:Y:S01]  /*1aa00*/  IMAD.WIDE.U32 R190, R189, -0x2daee0ad, RZ ;  /* 0xd2511f53bdbe7825 */ /* 0x000fe200078e00ff */
[----:B------:R-:W-:Y:S06]  /*1aa10*/  LOP3.LUT R173, R173, R184, R133, 0x96, !PT ;  /* 0x000000b8adad7212 */ /* 0x000fec00078e9685 */
[----:B------:R-:W4:Y:S01]  /*1aa20*/  SHFL.BFLY PT, R181, R174, 0x2, 0x1f ;  /* 0x0c401f00aeb57f89 */ /* 0x000f2200000e0000 */
[----:B------:R-:W-:Y:S02]  /*1aa30*/  VIADD R3, R219, 0xa9066899 ;  /* 0xa9066899db037836 */ /* 0x000fe40000000000 */
[----:B------:R-:W-:Y:S03]  /*1aa40*/  IMAD.WIDE.U32 R192, R192, -0x2daee0ad, RZ ;  /* 0xd2511f53c0c07825 */ /* 0x000fe600078e00ff */
[C---:B------:R-:W-:Y:S01]  /*1aa50*/  LOP3.LUT R133, R3.reuse, R134, R191, 0x96, !PT ;  /* 0x0000008603857212 */ /* 0x040fe200078e96bf */
[----:B------:R-:W-:Y:S01]  /*1aa60*/  IMAD.WIDE.U32 R186, R186, -0x326172a9, RZ ;  /* 0xcd9e8d57baba7825 */ /* 0x000fe200078e00ff */
[----:B------:R-:W-:Y:S02]  /*1aa70*/  LOP3.LUT R172, R3, R132, R193, 0x96, !PT ;  /* 0x0000008403ac7212 */ /* 0x000fe400078e96c1 */
[----:B-1----:R-:W-:Y:S01]  /*1aa80*/  FMNMX.FTZ R135, R175, R139, !PT ;  /* 0x0000008baf877209 */ /* 0x002fe20007810000 */
[----:B------:R-:W-:Y:S01]  /*1aa90*/  IMAD.WIDE.U32 R132, R133, -0x326172a9, RZ ;  /* 0xcd9e8d5785847825 */ /* 0x000fe200078e00ff */
[----:B------:R-:W-:Y:S02]  /*1aaa0*/  IADD3 R3, PT, PT, R218, -0x4ab325aa, RZ ;  /* 0xb54cda56da037810 */ /* 0x000fe40007ffe0ff */
[----:B--2---:R-:W-:Y:S01]  /*1aab0*/  FMNMX.FTZ R134, R176, R179, !PT ;  /* 0x000000b3b0867209 */ /* 0x004fe20007810000 */
[----:B------:R-:W-:Y:S01]  /*1aac0*/  VIADD R138, R218, 0x1715609d ;  /* 0x1715609dda8a7836 */ /* 0x000fe20000000000 */
[----:B------:R-:W-:Y:S01]  /*1aad0*/  LOP3.LUT R139, R3, R186, R133, 0x96, !PT ;  /* 0x000000ba038b7212 */ /* 0x000fe200078e9685 */
[----:B------:R-:W1:Y:S01]  /*1aae0*/  SHFL.BFLY PT, R179, R135, 0x1, 0x1f ;  /* 0x0c201f0087b37f89 */ /* 0x000e6200000e0000 */
[----:B---3--:R-:W-:Y:S01]  /*1aaf0*/  FMNMX.FTZ R133, R177, R182, !PT ;  /* 0x000000b6b1857209 */ /* 0x008fe20007810000 */
[----:B------:R-:W-:Y:S01]  /*1ab00*/  IMAD.WIDE.U32 R176, R173, -0x326172a9, RZ ;  /* 0xcd9e8d57adb07825 */ /* 0x000fe200078e00ff */
[----:B------:R-:W-:Y:S05]  /*1ab10*/  LOP3.LUT R222, R138, R178, R187, 0x96, !PT ;  /* 0x000000b28ade7212 */ /* 0x000fea00078e96bb */
[----:B------:R-:W2:Y:S01]  /*1ab20*/  SHFL.BFLY PT, R178, R134, 0x1, 0x1f ;  /* 0x0c201f0086b27f89 */ /* 0x000ea200000e0000 */
[----:B------:R-:W-:Y:S01]  /*1ab30*/  IMAD.WIDE.U32 R172, R172, -0x326172a9, RZ ;  /* 0xcd9e8d57acac7825 */ /* 0x000fe200078e00ff */
[----:B------:R-:W-:Y:S02]  /*1ab40*/  LOP3.LUT R221, R138, R180, R177, 0x96, !PT ;  /* 0x000000b48add7212 */ /* 0x000fe400078e96b1 */
[----:B------:R-:W-:Y:S01]  /*1ab50*/  PRMT R185, R132, 0x7773, RZ ;  /* 0x0000777384b97816 */ /* 0x000fe200000000ff */
[----:B------:R-:W-:Y:S01]  /*1ab60*/  IMAD.MOV.U32 R212, RZ, RZ, R132 ;  /* 0x000000ffffd47224 */ /* 0x000fe200078e0084 */
[----:B------:R-:W-:Y:S01]  /*1ab70*/  LOP3.LUT R175, R3, R176, R173, 0x96, !PT ;  /* 0x000000b003af7212 */ /* 0x000fe200078e96ad */
[----:B------:R-:W-:Y:S01]  /*1ab80*/  IMAD.MOV.U32 R199, RZ, RZ, R172 ;  /* 0x000000ffffc77224 */ /* 0x000fe200078e00ac */
[----:B------:R-:W3:Y:S01]  /*1ab90*/  SHFL.BFLY PT, R176, R133, 0x1, 0x1f ;  /* 0x0c201f0085b07f89 */ /* 0x000ee200000e0000 */
[----:B----4-:R-:W-:Y:S02]  /*1aba0*/  FMNMX.FTZ R173, R174, R181, !PT ;  /* 0x000000b5aead7209 */ /* 0x010fe40007810000 */
[----:B------:R-:W-:Y:S02]  /*1abb0*/  LOP3.LUT R174, R139, 0xffff, RZ, 0xc0, !PT ;  /* 0x0000ffff8bae7812 */ /* 0x000fe400078ec0ff */
[----:B------:R-:W-:Y:S03]  /*1abc0*/  LOP3.LUT R3, R175, 0xffff, RZ, 0xc0, !PT ;  /* 0x0000ffffaf037812 */ /* 0x000fe600078ec0ff */
[----:B------:R-:W4:Y:S01]  /*1abd0*/  SHFL.BFLY PT, R177, R173, 0x1, 0x1f ;  /* 0x0c201f00adb17f89 */ /* 0x000f2200000e0000 */
[----:B------:R-:W-:Y:S02]  /*1abe0*/  SHF.R.U32.HI R174, RZ, 0x8, R174 ;  /* 0x00000008ffae7819 */ /* 0x000fe400000116ae */
[----:B------:R-:W-:Y:S02]  /*1abf0*/  SHF.R.U32.HI R180, RZ, 0x8, R3 ;  /* 0x00000008ffb47819 */ /* 0x000fe40000011603 */
[----:B------:R-:W-:Y:S02]  /*1ac00*/  LOP3.LUT R3, R174, 0xffff, RZ, 0xc0, !PT ;  /* 0x0000ffffae037812 */ /* 0x000fe400078ec0ff */
[----:B-1----:R-:W-:Y:S02]  /*1ac10*/  FMNMX.FTZ R135, R135, R179, !PT ;  /* 0x000000b387877209 */ /* 0x002fe40007810000 */
[----:B------:R-:W-:Y:S02]  /*1ac20*/  ISETP.LE.U32.AND P3, PT, R3, UR12, PT ;  /* 0x0000000c03007c0c */ /* 0x000fe4000bf63070 */
[----:B------:R-:W-:Y:S01]  /*1ac30*/  LOP3.LUT R138, R180, 0xffff, RZ, 0xc0, !PT ;  /* 0x0000ffffb48a7812 */ /* 0x000fe200078ec0ff */
[C---:B------:R-:W-:Y:S01]  /*1ac40*/  FMUL.FTZ R3, R135.reuse, UR4 ;  /* 0x0000000487037c20 */ /* 0x040fe20008410000 */
[C---:B------:R-:W-:Y:S01]  /*1ac50*/  FSETP.NEU.FTZ.AND P5, PT, R135.reuse, -INF , PT ;  /* 0xff8000008700780b */ /* 0x040fe20003fbd000 */
[----:B------:R-:W-:Y:S01]  /*1ac60*/  FADD.FTZ R0, -R135, R0 ;  /* 0x0000000087007221 */ /* 0x000fe20000010100 */
[----:B--2---:R-:W-:Y:S02]  /*1ac70*/  FMNMX.FTZ R134, R134, R178, !PT ;  /* 0x000000b286867209 */ /* 0x004fe40007810000 */
[----:B------:R-:W-:Y:S01]  /*1ac80*/  ISETP.LE.U32.AND P4, PT, R138, UR12, PT ;  /* 0x0000000c8a007c0c */ /* 0x000fe2000bf83070 */
[----:B------:R-:W-:Y:S01]  /*1ac90*/  FMUL.FTZ R0, R0, UR4 ;  /* 0x0000000400007c20 */ /* 0x000fe20008410000 */
[----:B------:R-:W-:Y:S01]  /*1aca0*/  FSEL R3, R3, RZ, P5 ;  /* 0x000000ff03037208 */ /* 0x000fe20002800000 */
[C---:B------:R-:W-:Y:S01]  /*1acb0*/  FMUL.FTZ R138, R134.reuse, UR4 ;  /* 0x00000004868a7c20 */ /* 0x040fe20008410000 */
[----:B---3--:R-:W-:Y:S02]  /*1acc0*/  FMNMX.FTZ R133, R133, R176, !PT ;  /* 0x000000b085857209 */ /* 0x008fe40007810000 */
[----:B------:R-:W-:Y:S01]  /*1acd0*/  FSETP.NEU.FTZ.AND P1, PT, R134, -INF , PT ;  /* 0xff8000008600780b */ /* 0x000fe20003f3d000 */
[--C-:B------:R-:W-:Y:S01]  /*1ace0*/  FFMA.FTZ R176, R4, UR4, -R3.reuse ;  /* 0x0000000404b07c23 */ /* 0x100fe20008010803 */
[----:B------:R-:W-:Y:S01]  /*1acf0*/  PRMT R184, R132, 0x7771, RZ ;  /* 0x0000777184b87816 */ /* 0x000fe200000000ff */
[C---:B------:R-:W-:Y:S01]  /*1ad00*/  FMUL.FTZ R4, R133.reuse, UR4 ;  /* 0x0000000485047c20 */ /* 0x040fe20008410000 */
[----:B------:R-:W-:Y:S01]  /*1ad10*/  FSEL R138, R138, RZ, P1 ;  /* 0x000000ff8a8a7208 */ /* 0x000fe20000800000 */
[--C-:B------:R-:W-:Y:S01]  /*1ad20*/  FFMA.FTZ R195, R20, UR4, -R3.reuse ;  /* 0x0000000414c37c23 */ /* 0x100fe20008010803 */
[----:B------:R-:W-:Y:S01]  /*1ad30*/  FSETP.NEU.FTZ.AND P1, PT, R133, -INF , PT ;  /* 0xff8000008500780b */ /* 0x000fe20003f3d000 */
[--C-:B------:R-:W-:Y:S01]  /*1ad40*/  FFMA.FTZ R197, R21, UR4, -R3.reuse ;  /* 0x0000000415c57c23 */ /* 0x100fe20008010803 */
[----:B------:R-:W-:Y:S01]  /*1ad50*/  PRMT R178, R132, 0x7772, RZ ;  /* 0x0000777284b27816 */ /* 0x000fe200000000ff */
[--C-:B------:R-:W-:Y:S01]  /*1ad60*/  FFMA.FTZ R181, R17, UR4, -R3.reuse ;  /* 0x0000000411b57c23 */ /* 0x100fe20008010803 */
[----:B------:R-:W-:Y:S01]  /*1ad70*/  FSEL R4, R4, RZ, P1 ;  /* 0x000000ff04047208 */ /* 0x000fe20000800000 */
[--C-:B------:R-:W-:Y:S01]  /*1ad80*/  FFMA.FTZ R223, R32, UR4, -R3.reuse ;  /* 0x0000000420df7c23 */ /* 0x100fe20008010803 */
[----:B----4-:R-:W-:Y:S01]  /*1ad90*/  FMNMX.FTZ R132, R173, R177, !PT ;  /* 0x000000b1ad847209 */ /* 0x010fe20007810000 */
[--C-:B------:R-:W-:Y:S01]  /*1ada0*/  FFMA.FTZ R173, R5, UR4, -R3.reuse ;  /* 0x0000000405ad7c23 */ /* 0x100fe20008010803 */
[--C-:B------:R-:W-:Y:S01]  /*1adb0*/  FFMA.FTZ R224, R33, UR4, -R3.reuse ;  /* 0x0000000421e07c23 */ /* 0x100fe20008010803 */
[----:B------:R-:W-:Y:S01]  /*1adc0*/  FFMA.FTZ R179, R16, UR4, -R3 ;  /* 0x0000000410b37c23 */ /* 0x000fe20008010803 */
[----:B------:R-:W-:Y:S01]  /*1add0*/  FADD.FTZ R3, -R134, R2 ;  /* 0x0000000286037221 */ /* 0x000fe20000010100 */
        /* <DEDUP_REMOVED lines=16> */
[----:B------:R-:W-:Y:S01]  /*1aee0*/  FMUL.FTZ R4, R3, UR4 ;  /* 0x0000000403047c20 */ /* 0x000fe20008410000 */
[----:B------:R-:W-:Y:S01]  /*1aef0*/  FSETP.NEU.FTZ.AND P1, PT, R132, -INF , PT ;  /* 0xff8000008400780b */ /* 0x000fe20003f3d000 */
[----:B------:R1:W2:Y:S01]  /*1af00*/  MUFU.EX2 R3, R0 ;  /* 0x0000000000037308 */ /* 0x0002a20000000800 */
[----:B------:R-:W-:Y:S01]  /*1af10*/  LOP3.LUT R5, R139, 0xff, RZ, 0xc0, !PT ;  /* 0x000000ff8b057812 */ /* 0x000fe200078ec0ff */
[----:B------:R-:W-:Y:S01]  /*1af20*/  FADD.FTZ R2, -R133, R136 ;  /* 0x0000008885027221 */ /* 0x000fe20000010100 */
[----:B------:R-:W-:Y:S07]  /*1af30*/  PRMT R182, R172, 0x7772, RZ ;  /* 0x00007772acb67816 */ /* 0x000fee00000000ff */
[----:B------:R3:W4:Y:S01]  /*1af40*/  MUFU.EX2 R8, R4 ;  /* 0x0000000400087308 */ /* 0x0007220000000800 */
[C---:B------:R-:W-:Y:S01]  /*1af50*/  PRMT R191, R5.reuse, 0x5410, R174 ;  /* 0x0000541005bf7816 */ /* 0x040fe200000000ae */
[----:B------:R-:W-:Y:S01]  /*1af60*/  FMUL.FTZ R2, R2, UR4 ;  /* 0x0000000402027c20 */ /* 0x000fe20008410000 */
[----:B------:R-:W-:Y:S07]  /*1af70*/  ISETP.LE.U32.AND P6, PT, R5, UR12, PT ;  /* 0x0000000c05007c0c */ /* 0x000fee000bfc3070 */
[----:B------:R-:W-:Y:S01]  /*1af80*/  MUFU.EX2 R173, R173 ;  /* 0x000000ad00ad7308 */ /* 0x000fe20000000800 */
[C---:B------:R-:W-:Y:S02]  /*1af90*/  PRMT R183, R172.reuse, 0x7773, RZ ;  /* 0x00007773acb77816 */ /* 0x040fe400000000ff */
[----:B------:R-:W-:Y:S07]  /*1afa0*/  PRMT R172, R172, 0x7771, RZ ;  /* 0x00007771acac7816 */ /* 0x000fee00000000ff */
[----:B------:R-:W5:Y:S01]  /*1afb0*/  MUFU.EX2 R2, R2 ;  /* 0x0000000200027308 */ /* 0x000f620000000800 */
[C---:B-1----:R-:W-:Y:S01]  /*1afc0*/  FADD.FTZ R0, -R132.reuse, R137 ;  /* 0x0000008984007221 */ /* 0x042fe20000010100 */
[C---:B--2---:R-:W-:Y:S08]  /*1afd0*/  FMUL.FTZ R5, R3.reuse, R153 ;  /* 0x0000009903057220 */ /* 0x044ff00000410000 */
[----:B------:R-:W1:Y:S01]  /*1afe0*/  MUFU.EX2 R137, R176 ;  /* 0x000000b000897308 */ /* 0x000e620000000800 */
[C---:B------:R-:W-:Y:S01]  /*1aff0*/  FMUL.FTZ R32, R3.reuse, R140 ;  /* 0x0000008c03207220 */ /* 0x040fe20000410000 */
[----:B---3--:R-:W-:Y:S01]  /*1b000*/  FMUL.FTZ R4, R132, UR4 ;  /* 0x0000000484047c20 */ /* 0x008fe20008410000 */
[----:B------:R-:W-:Y:S07]  /*1b010*/  FMUL.FTZ R0, R0, UR4 ;  /* 0x0000000400007c20 */ /* 0x000fee0008410000 */
[----:B------:R2:W-:Y:S01]  /*1b020*/  MUFU.EX2 R213, R6 ;  /* 0x0000000600d57308 */ /* 0x0005e20000000800 */
[C---:B------:R-:W-:Y:S01]  /*1b030*/  FMUL.FTZ R33, R3.reuse, R141 ;  /* 0x0000008d03217220 */ /* 0x040fe20000410000 */
[----:B----4-:R-:W-:Y:S01]  /*1b040*/  FMUL.FTZ R7, R8, R155 ;  /* 0x0000009b08077220 */ /* 0x010fe20000410000 */
[----:B------:R-:W-:Y:S07]  /*1b050*/  FSEL R4, R4, RZ, P1 ;  /* 0x000000ff04047208 */ /* 0x000fee0000800000 */
[----:B------:R-:W-:Y:S01]  /*1b060*/  MUFU.EX2 R220, R16 ;  /* 0x0000001000dc7308 */ /* 0x000fe20000000800 */
[----:B------:R-:W-:Y:S01]  /*1b070*/  FMUL.FTZ R18, R8, R150 ;  /* 0x0000009608127220 */ /* 0x000fe20000410000 */
[----:B-----5:R-:W-:Y:S01]  /*1b080*/  FMUL.FTZ R9, R2, R169 ;  /* 0x000000a902097220 */ /* 0x020fe20000410000 */
[----:B------:R-:W-:Y:S01]  /*1b090*/  FMUL.FTZ R19, R8, R151 ;  /* 0x0000009708137220 */ /* 0x000fe20000410000 */
[--C-:B------:R-:W-:Y:S01]  /*1b0a0*/  FFMA.FTZ R174, R14, UR4, -R4.reuse ;  /* 0x000000040eae7c23 */ /* 0x100fe20008010804 */
[----:B------:R-:W-:Y:S01]  /*1b0b0*/  FFMA.FTZ R10, R10, UR4, -R4 ;  /* 0x000000040a0a7c23 */ /* 0x000fe20008010804 */
[----:B------:R4:W3:Y:S04]  /*1b0c0*/  LDL.S16 R14, [R1+0x34] ;  /* 0x00003400010e7983 */ /* 0x0008e80000100600 */
[----:B------:R-:W5:Y:S01]  /*1b0d0*/  MUFU.EX2 R0, R0 ;  /* 0x0000000000007308 */ /* 0x000f620000000800 */
[----:B-1----:R-:W-:Y:S01]  /*1b0e0*/  FFMA.FTZ R140, R3, R249, R137 ;  /* 0x000000f9038c7223 */ /* 0x002fe20000010089 */
[----:B------:R-:W-:Y:S01]  /*1b0f0*/  F2FP.BF16.F32.PACK_AB R137, R173, R137 ;  /* 0x00000089ad89723e */ /* 0x000fe200000010ff */
[C---:B--2---:R-:W-:Y:S07]  /*1b100*/  FMUL.FTZ R6, R8.reuse, R154 ;  /* 0x0000009a08067220 */ /* 0x044fee0000410000 */
[----:B------:R5:W-:Y:S01]  /*1b110*/  MUFU.EX2 R153, R10 ;  /* 0x0000000a00997308 */ /* 0x000be20000000800 */
        /* <DEDUP_REMOVED lines=13> */
[----:B-----5:R-:W-:Y:S01]  /*1b1f0*/  FMUL.FTZ R10, R0, R170 ;  /* 0x000000aa000a7220 */ /* 0x020fe20000410000 */
        /* <DEDUP_REMOVED lines=15> */
[----:B------:R-:W-:Y:S01]  /*1b2f0*/  FFMA.FTZ R141, R8, R225, R220 ;  /* 0x000000e1088d7223 */ /* 0x000fe200000100dc */
[----:B------:R-:W-:Y:S01]  /*1b300*/  FMUL.FTZ R8, R2, R168 ;  /* 0x000000a802087220 */ /* 0x000fe20000410000 */
[--C-:B------:R-:W-:Y:S01]  /*1b310*/  FFMA.FTZ R216, R27, UR4, -R4.reuse ;  /* 0x000000041bd87c23 */ /* 0x100fe20008010804 */
[----:B------:R-:W-:Y:S01]  /*1b320*/  FMUL.FTZ R27, R0, R163 ;  /* 0x000000a3001b7220 */ /* 0x000fe20000410000 */
[--C-:B------:R-:W-:Y:S01]  /*1b330*/  FFMA.FTZ R217, R26, UR4, -R4.reuse ;  /* 0x000000041ad97c23 */ /* 0x100fe20008010804 */
[----:B------:R-:W-:Y:S01]  /*1b340*/  FMUL.FTZ R26, R0, R162 ;  /* 0x000000a2001a7220 */ /* 0x000fe20000410000 */
[----:B------:R-:W-:Y:S01]  /*1b350*/  FMUL.FTZ R21, R3, R145 ;  /* 0x0000009103157220 */ /* 0x000fe20000410000 */
[----:B------:R-:W1:Y:S01]  /*1b360*/  LDC R249, c[0x0][0x448] ;  /* 0x00011200fff97b82 */ /* 0x000e620000000800 */
[----:B------:R2:W-:Y:S01]  /*1b370*/  MUFU.EX2 R145, R138 ;  /* 0x0000008a00917308 */ /* 0x0005e20000000800 */
[--C-:B------:R-:W-:Y:S01]  /*1b380*/  FFMA.FTZ R176, R15, UR4, -R4.reuse ;  /* 0x000000040fb07c23 */ /* 0x100fe20008010804 */
[--C-:B------:R-:W-:Y:S01]  /*1b390*/  FFMA.FTZ R11, R11, UR4, -R4.reuse ;  /* 0x000000040b0b7c23 */ /* 0x100fe20008010804 */
[--C-:B------:R-:W-:Y:S01]  /*1b3a0*/  FFMA.FTZ R232, R30, UR4, -R4.reuse ;  /* 0x000000041ee87c23 */ /* 0x100fe20008010804 */
[----:B------:R-:W-:Y:S06]  /*1b3b0*/  FFMA.FTZ R231, R31, UR4, -R4 ;  /* 0x000000041fe77c23 */ /* 0x000fec0008010804 */
[----:B------:R-:W5:Y:S01]  /*1b3c0*/  MUFU.EX2 R177, R177 ;  /* 0x000000b100b17308 */ /* 0x000f620000000800 */
        /* <DEDUP_REMOVED lines=8> */
[----:B--2---:R-:W-:Y:S01]  /*1b450*/  PRMT R138, R137, 0x7632, R138 ;  /* 0x00007632898a7816 */ /* 0x004fe2000000008a */
        /* <DEDUP_REMOVED lines=46> */
[C---:B------:R-:W-:Y:S01]  /*1b740*/  FFMA.FTZ R136, R2.reuse, R230, R213 ;  /* 0x000000e602887223 */ /* 0x040fe200000100d5 */
[C---:B------:R-:W-:Y:S01]  /*1b750*/  FMUL.FTZ R120, R2.reuse, R120 ;  /* 0x0000007802787220 */ /* 0x040fe20000410000 */
[C---:B------:R-:W-:Y:S01]  /*1b760*/  FMUL.FTZ R121, R2.reuse, R121 ;  /* 0x0000007902797220 */ /* 0x040fe20000410000 */
[C---:B------:R-:W-:Y:S01]  /*1b770*/  FMUL.FTZ R124, R2.reuse, R124 ;  /* 0x0000007c027c7220 */ /* 0x040fe20000410000 */
[----:B------:R-:W-:Y:S01]  /*1b780*/  FMUL.FTZ R125, R2, R125 ;  /* 0x0000007d027d7220 */ /* 0x000fe20000410000 */
[----:B------:R-:W-:Y:S01]  /*1b790*/  PRMT R3, R139, 0x7632, R3 ;  /* 0x000076328b037816 */ /* 0x000fe20000000003 */
[----:B------:R-:W2:Y:S01]  /*1b7a0*/  MUFU.EX2 R152, R179 ;  /* 0x000000b300987308 */ /* 0x000ea20000000800 */
[----:B------:R-:W-:Y:S01]  /*1b7b0*/  SHF.R.U32.HI R2, RZ, 0x18, R139 ;  /* 0x00000018ff027819 */ /* 0x000fe2000001168b */
[----:B------:R-:W-:Y:S01]  /*1b7c0*/  FADD.FTZ R139, R173, R140 ;  /* 0x0000008cad8b7221 */ /* 0x000fe20000010000 */
[----:B------:R-:W-:Y:S07]  /*1b7d0*/  PRMT R140, R137, 0x5410, R138 ;  /* 0x00005410898c7816 */ /* 0x000fee000000008a */
[----:B------:R-:W4:Y:S01]  /*1b7e0*/  MUFU.EX2 R156, R187 ;  /* 0x000000bb009c7308 */ /* 0x000f220000000800 */
[----:B-1----:R-:W-:Y:S01]  /*1b7f0*/  SHF.L.U32 R249, R249, 0x3, RZ ;  /* 0x00000003f9f97819 */ /* 0x002fe200000006ff */
[----:B------:R-:W-:Y:S01]  /*1b800*/  FMUL.FTZ R31, R0, R159 ;  /* 0x0000009f001f7220 */ /* 0x000fe20000410000 */
[----:B------:R-:W-:Y:S07]  /*1b810*/  LOP3.LUT R3, R3, 0xff, RZ, 0xc0, !PT ;  /* 0x000000ff03037812 */ /* 0x000fee00078ec0ff */
[----:B------:R1:W1:Y:S01]  /*1b820*/  MUFU.EX2 R155, R11 ;  /* 0x0000000b009b7308 */ /* 0x0002620000000800 */
[----:B------:R-:W-:Y:S01]  /*1b830*/  LEA R148, P1, R249, R210, 0x1 ;  /* 0x000000d2f9947211 */ /* 0x000fe200078208ff */
[----:B-----5:R-:W-:Y:S01]  /*1b840*/  FADD.FTZ R141, R177, R141 ;  /* 0x0000008db18d7221 */ /* 0x020fe20000010000 */
[C---:B------:R-:W-:Y:S07]  /*1b850*/  F2FP.BF16.F32.PACK_AB R146, R145.reuse, R213 ;  /* 0x000000d59192723e */ /* 0x040fee00000010ff */
[----:B------:R-:W-:Y:S01]  /*1b860*/  MUFU.EX2 R181, R181 ;  /* 0x000000b500b57308 */ /* 0x000fe20000000800 */
[----:B------:R-:W-:Y:S01]  /*1b870*/  FADD.FTZ R145, R145, R136 ;  /* 0x0000008891917221 */ /* 0x000fe20000010000 */
[----:B------:R-:W-:Y:S01]  /*1b880*/  LEA.HI.X.SX32 R149, R249, R211, 0x1, P1 ;  /* 0x000000d3f9957211 */ /* 0x000fe200008f0eff */
[----:B--2---:R-:W-:Y:S07]  /*1b890*/  FADD.FTZ R136, R152, R139 ;  /* 0x0000008b98887221 */ /* 0x004fee0000010000 */
[----:B------:R2:W-:Y:S01]  /*1b8a0*/  MUFU.EX2 R159, R186 ;  /* 0x000000ba009f7308 */ /* 0x0005e20000000800 */
[C---:B------:R-:W-:Y:S01]  /*1b8b0*/  ISETP.LE.U32.AND P5, PT, R3.reuse, UR12, PT ;  /* 0x0000000c03007c0c */ /* 0x040fe2000bfa3070 */
[----:B----4-:R-:W-:Y:S01]  /*1b8c0*/  FADD.FTZ R139, R156, R141 ;  /* 0x0000008d9c8b7221 */ /* 0x010fe20000010000 */
[----:B------:R-:W-:Y:S07]  /*1b8d0*/  ISETP.LE.U32.AND P1, PT, R2, UR12, PT ;  /* 0x0000000c02007c0c */ /* 0x000fee000bf23070 */
[----:B------:R-:W-:Y:S01]  /*1b8e0*/  MUFU.EX2 R150, R188 ;  /* 0x000000bc00967308 */ /* 0x000fe20000000800 */
[----:B------:R-:W-:Y:S01]  /*1b8f0*/  PRMT R151, R3, 0x5410, R2 ;  /* 0x0000541003977816 */ /* 0x000fe20000000002 */
[C---:B-1----:R-:W-:Y:S01]  /*1b900*/  FMUL.FTZ R11, R0.reuse, R171 ;  /* 0x000000ab000b7220 */ /* 0x042fe20000410000 */
[C---:B------:R-:W-:Y:S07]  /*1b910*/  FMUL.FTZ R15, R0.reuse, R167 ;  /* 0x000000a7000f7220 */ /* 0x040fee0000410000 */
[----:B------:R-:W1:Y:S01]  /*1b920*/  MUFU.EX2 R143, R189 ;  /* 0x000000bd008f7308 */ /* 0x000e620000000800 */
[C---:B------:R-:W-:Y:S01]  /*1b930*/  FMUL.FTZ R30, R0.reuse, R158 ;  /* 0x0000009e001e7220 */ /* 0x040fe20000410000 */
[C---:B------:R-:W-:Y:S01]  /*1b940*/  FMUL.FTZ R42, R0.reuse, R42 ;  /* 0x0000002a002a7220 */ /* 0x040fe20000410000 */
[C---:B------:R-:W-:Y:S07]  /*1b950*/  FMUL.FTZ R43, R0.reuse, R43 ;  /* 0x0000002b002b7220 */ /* 0x040fee0000410000 */
[----:B------:R-:W4:Y:S01]  /*1b960*/  MUFU.EX2 R160, R174 ;  /* 0x000000ae00a07308 */ /* 0x000f220000000800 */
        /* <DEDUP_REMOVED lines=23> */
[----:B------:R-:W5:Y:S01]  /*1bae0*/  MUFU.EX2 R141, R176 ;  /* 0x000000b0008d7308 */ /* 0x000f620000000800 */
[C---:B------:R-:W-:Y:S01]  /*1baf0*/  F2FP.BF16.F32.PACK_AB R147, R155.reuse, R153 ;  /* 0x000000999b93723e */ /* 0x040fe200000010ff */
[----:B--2---:R-:W2:Y:S01]  /*1bb00*/  LDC R186, c[0x0][0x448] ;  /* 0x00011200ffba7b82 */ /* 0x004ea20000000800 */
[----:B------:R-:W-:Y:S01]  /*1bb10*/  FADD.FTZ R155, R155, R2 ;  /* 0x000000029b9b7221 */ /* 0x000fe20000010000 */
[C---:B-1----:R-:W-:Y:S01]  /*1bb20*/  F2FP.BF16.F32.PACK_AB R156, R143.reuse, R156 ;  /* 0x0000009c8f9c723e */ /* 0x042fe200000010ff */
[----:B------:R-:W-:Y:S01]  /*1bb30*/  FADD.FTZ R143, R143, R139 ;  /* 0x0000008b8f8f7221 */ /* 0x000fe20000010000 */
[----:B------:R-:W-:Y:S04]  /*1bb40*/  PRMT R3, R146, 0x7632, R3 ;  /* 0x0000763292037816 */ /* 0x000fe80000000003 */
[----:B------:R1:W-:Y:S01]  /*1bb50*/  MUFU.EX2 R174, R196 ;  /* 0x000000c400ae7308 */ /* 0x0003e20000000800 */
[----:B------:R-:W-:Y:S02]  /*1bb60*/  PRMT R153, R147, 0x7632, R153 ;  /* 0x0000763293997816 */ /* 0x000fe40000000099 */
[C---:B------:R-:W-:Y:S07]  /*1bb70*/  F2FP.BF16.F32.PACK_AB R152, R181.reuse, R152 ;  /* 0x00000098b598723e */ /* 0x040fee00000010ff */
[----:B------:R-:W-:Y:S01]  /*1bb80*/  MUFU.EX2 R226, R226 ;  /* 0x000000e200e27308 */ /* 0x000fe20000000800 */
[----:B------:R-:W-:Y:S02]  /*1bb90*/  PRMT R154, R156, 0x7632, R154 ;  /* 0x000076329c9a7816 */ /* 0x000fe4000000009a */
[----:B------:R-:W-:Y:S07]  /*1bba0*/  PRMT R157, R152, 0x7632, R157 ;  /* 0x00007632989d7816 */ /* 0x000fee000000009d */
[----:B------:R-:W-:Y:S01]  /*1bbb0*/  MUFU.EX2 R229, R229 ;  /* 0x000000e500e57308 */ /* 0x000fe20000000800 */
[----:B-1----:R-:W-:Y:S02]  /*1bbc0*/  VIADD R196, R200, 0xa040 ;  /* 0x0000a040c8c47836 */ /* 0x002fe40000000000 */
[----:B---3--:R-:W-:Y:S05]  /*1bbd0*/  @!P6 HFMA2.BF16_V2 R14, -RZ.H0_H0, RZ.H0_H0, -R137.H0_H0 ;  /* 0x200000ffff0ee231 */ /* 0x008fea0000340989 */
[----:B------:R1:W-:Y:S01]  /*1bbe0*/  @!P6 STL.S16 [R1+0x34], R14 ;  /* 0x0000340e0100e387 */ /* 0x0003e20000100600 */
[----:B------:R-:W-:Y:S03]  /*1bbf0*/  PRMT R142, R14, 0x7610, R142 ;  /* 0x000076100e8e7816 */ /* 0x000fe6000000008e */
[----:B------:R3:W2:Y:S01]  /*1bc00*/  LDL.S16 R170, [R1+0x30] ;  /* 0x0000300001aa7983 */ /* 0x0006a20000100600 */
[----:B------:R-:W-:Y:S01]  /*1bc10*/  @!P6 PRMT R137, R142, 0x5410, RZ ;  /* 0x000054108e89e816 */ /* 0x000fe200000000ff */
[----:B------:R-:W-:Y:S01]  /*1bc20*/  FADD.FTZ R142, R181, R136 ;  /* 0x00000088b58e7221 */ /* 0x000fe20000010000 */
[----:B------:R-:W-:Y:S01]  /*1bc30*/  FADD.FTZ R136, R159, R145 ;  /* 0x000000919f887221 */ /* 0x000fe20000010000 */
[----:B------:R3:W3:Y:S01]  /*1bc40*/  LDL.S16 R169, [R1+0x2c] ;  /* 0x00002c0001a97983 */ /* 0x0006e20000100600 */
[C---:B------:R-:W-:Y:S02]  /*1bc50*/  F2FP.BF16.F32.PACK_AB R159, R150.reuse, R159 ;  /* 0x0000009f969f723e */ /* 0x040fe400000010ff */
[----:B------:R-:W-:Y:S01]  /*1bc60*/  FADD.FTZ R150, R150, R136 ;  /* 0x0000008896967221 */ /* 0x000fe20000010000 */
[----:B------:R2:W3:Y:S01]  /*1bc70*/  LDL.S16 R168, [R1+0x28] ;  /* 0x0000280001a87983 */ /* 0x0004e20000100600 */
[----:B----4-:R-:W-:Y:S01]  /*1bc80*/  FADD.FTZ R136, R160, R155 ;  /* 0x0000009ba0887221 */ /* 0x010fe20000010000 */
[----:B-----5:R-:W-:Y:S01]  /*1bc90*/  F2FP.BF16.F32.PACK_AB R160, R141, R160 ;  /* 0x000000a08da0723e */ /* 0x020fe200000010ff */
[----:B------:R-:W4:Y:S01]  /*1bca0*/  MUFU.EX2 R155, R195 ;  /* 0x000000c3009b7308 */ /* 0x000f220000000800 */
[----:B------:R2:W5:Y:S01]  /*1bcb0*/  LDL.S16 R163, [R1+0x1c] ;  /* 0x00001c0001a37983 */ /* 0x0005620000100600 */
[----:B------:R-:W-:Y:S02]  /*1bcc0*/  PRMT R145, R175, 0x7632, R145 ;  /* 0x00007632af917816 */ /* 0x000fe40000000091 */
[----:B------:R-:W-:Y:S01]  /*1bcd0*/  PRMT R158, R159, 0x7632, R158 ;  /* 0x000076329f9e7816 */ /* 0x000fe2000000009e */
[----:B------:R2:W4:Y:S01]  /*1bce0*/  LDL.S16 R162, [R1+0x18] ;  /* 0x0000180001a27983 */ /* 0x0005220000100600 */
[----:B------:R-:W-:Y:S02]  /*1bcf0*/  LOP3.LUT R145, R145, 0xff, RZ, 0xc0, !PT ;  /* 0x000000ff91917812 */ /* 0x000fe400078ec0ff */
[----:B------:R-:W-:Y:S01]  /*1bd00*/  PRMT R161, R160, 0x7632, R161 ;  /* 0x00007632a0a17816 */ /* 0x000fe200000000a1 */
[----:B------:R1:W-:Y:S02]  /*1bd10*/  STG.E.U16 desc[UR22][R210.64], R137 ;  /* 0x00000089d2007986 */ /* 0x0003e4000c101516 */
[----:B-1----:R-:W-:Y:S01]  /*1bd20*/  FMUL.FTZ R14, R0, R166 ;  /* 0x000000a6000e7220 */ /* 0x002fe20000410000 */
[----:B------:R-:W-:Y:S01]  /*1bd30*/  LOP3.LUT R0, R175, 0xff, RZ, 0xc0, !PT ;  /* 0x000000ffaf007812 */ /* 0x000fe200078ec0ff */
[----:B------:R1:W4:Y:S03]  /*1bd40*/  LDL.S16 R166, [R1+0x20] ;  /* 0x0000200001a67983 */ /* 0x0003260000100600 */
[C---:B------:R-:W-:Y:S02]  /*1bd50*/  ISETP.LE.U32.AND P6, PT, R0.reuse, UR12, PT ;  /* 0x0000000c00007c0c */ /* 0x040fe4000bfc3070 */
[----:B------:R-:W-:Y:S02]  /*1bd60*/  PRMT R144, R0, 0x5410, R180 ;  /* 0x0000541000907816 */ /* 0x000fe400000000b4 */
[----:B------:R-:W-:Y:S03]  /*1bd70*/  F2FP.BF16.F32.PACK_AB R0, R177, R220 ;  /* 0x000000dcb100723e */ /* 0x000fe600000010ff */
[----:B------:R-:W-:Y:S02]  /*1bd80*/  HSET2.LE.AND R144, R144, R215, PT ;  /* 0x000000d790907233 */ /* 0x000fe40003803000 */
[C---:B------:R-:W-:Y:S04]  /*1bd90*/  PRMT R2, R0.reuse, 0x7632, R2 ;  /* 0x0000763200027816 */ /* 0x040fe80000000002 */
[----:B------:R-:W-:Y:S01]  /*1bda0*/  PRMT R137, R0, 0x5410, R2 ;  /* 0x0000541000897816 */ /* 0x000fe20000000002 */
[----:B--2---:R-:W-:Y:S02]  /*1bdb0*/  @!P3 HFMA2.BF16_V2 R170, -RZ.H0_H0, RZ.H0_H0, -R138.H0_H0 ;  /* 0x200000ffffaab231 */ /* 0x004fe4000034098a */
[----:B---3--:R-:W-:Y:S03]  /*1bdc0*/  @!P5 HFMA2.BF16_V2 R169, -RZ.H0_H0, RZ.H0_H0, -R0.H0_H0 ;  /* 0x200000ffffa9d231 */ /* 0x008fe60000340900 */
[----:B------:R2:W-:Y:S01]  /*1bdd0*/  @!P3 STL.S16 [R1+0x30], R170 ;  /* 0x000030aa0100b387 */ /* 0x0005e20000100600 */
[----:B------:R-:W-:Y:S01]  /*1bde0*/  PRMT R139, R170, 0x7610, R139 ;  /* 0x00007610aa8b7816 */ /* 0x000fe2000000008b */
[----:B------:R-:W-:Y:S02]  /*1bdf0*/  @!P1 HFMA2.BF16_V2 R168, -RZ.H0_H0, RZ.H0_H0, -R2.H0_H0 ;  /* 0x200000ffffa89231 */ /* 0x000fe40000340902 */
[----:B------:R-:W-:Y:S01]  /*1be00*/  @!P5 STL.S16 [R1+0x2c], R169 ;  /* 0x00002ca90100d387 */ /* 0x000fe20000100600 */
[----:B------:R-:W-:Y:S02]  /*1be10*/  @!P3 PRMT R138, R139, 0x5410, RZ ;  /* 0x000054108b8ab816 */ /* 0x000fe400000000ff */
[----:B------:R-:W-:Y:S01]  /*1be20*/  ISETP.LE.U32.AND P3, PT, R145, UR12, PT ;  /* 0x0000000c91007c0c */ /* 0x000fe2000bf63070 */
[----:B------:R3:W-:Y:S01]  /*1be30*/  @!P1 STL.S16 [R1+0x28], R168 ;  /* 0x000028a801009387 */ /* 0x0007e20000100600 */
[----:B-----5:R-:W-:Y:S01]  /*1be40*/  @!P4 HFMA2.BF16_V2 R163, -RZ.H0_H0, RZ.H0_H0, -R3.H0_H0 ;  /* 0x200000ffffa3c231 */ /* 0x020fe20000340903 */
[----:B------:R-:W-:Y:S02]  /*1be50*/  PRMT R165, R168, 0x7610, R165 ;  /* 0x00007610a8a57816 */ /* 0x000fe400000000a5 */
[----:B------:R-:W-:Y:S01]  /*1be60*/  STG.E.U16 desc[UR22][R210.64+0x2], R138 ;  /* 0x0000028ad2007986 */ /* 0x000fe2000c101516 */
[----:B------:R-:W-:Y:S02]  /*1be70*/  HSET2.LE.AND R139, R151, R215, PT ;  /* 0x000000d7978b7233 */ /* 0x000fe40003803000 */
[----:B------:R-:W-:Y:S01]  /*1be80*/  @!P1 PRMT R2, R165, 0x5410, RZ ;  /* 0x00005410a5029816 */ /* 0x000fe200000000ff */
[----:B------:R-:W-:Y:S01]  /*1be90*/  MUFU.EX2 R151, R194 ;  /* 0x000000c200977308 */ /* 0x000fe20000000800 */
[----:B------:R-:W-:Y:S01]  /*1bea0*/  PRMT R171, R163, 0x7610, R171 ;  /* 0x00007610a3ab7816 */ /* 0x000fe200000000ab */
[----:B----4-:R-:W-:Y:S01]  /*1beb0*/  @!P6 HFMA2.BF16_V2 R166, -RZ.H0_H0, RZ.H0_H0, -R146.H0_H0 ;  /* 0x200000ffffa6e231 */ /* 0x010fe20000340992 */
[----:B------:R-:W-:Y:S01]  /*1bec0*/  LOP3.LUT R137, R137, R139, RZ, 0xc0, !PT ;  /* 0x0000008b89897212 */ /* 0x000fe200078ec0ff */
[----:B------:R-:W-:Y:S01]  /*1bed0*/  @!P3 HFMA2.BF16_V2 R162, -RZ.H0_H0, RZ.H0_H0, -R147.H0_H0 ;  /* 0x200000ffffa2b231 */ /* 0x000fe20000340993 */
[----:B------:R-:W-:Y:S01]  /*1bee0*/  PRMT R139, R178, 0x5410, R185 ;  /* 0x00005410b28b7816 */ /* 0x000fe200000000b9 */
[----:B------:R4:W-:Y:S01]  /*1bef0*/  STG.E.U16 desc[UR22][R148.64+0x2], R2 ;  /* 0x0000020294007986 */ /* 0x0009e2000c101516 */
[----:B------:R-:W-:Y:S01]  /*1bf00*/  PRMT R164, R166, 0x7610, R164 ;  /* 0x00007610a6a47816 */ /* 0x000fe200000000a4 */
[----:B--2---:R-:W-:Y:S01]  /*1bf10*/  FADD.FTZ R170, R141, R136 ;  /* 0x000000888daa7221 */ /* 0x004fe20000010000 */
[----:B------:R-:W-:Y:S01]  /*1bf20*/  PRMT R141, R169, 0x7610, R141 ;  /* 0x00007610a98d7816 */ /* 0x000fe2000000008d */
[----:B------:R2:W-:Y:S01]  /*1bf30*/  @!P6 STL.S16 [R1+0x20], R166 ;  /* 0x000020a60100e387 */ /* 0x0005e20000100600 */
[--C-:B------:R-:W-:Y:S02]  /*1bf40*/  HSET2.LE.AND R136, R191, R215.reuse, PT ;  /* 0x000000d7bf887233 */ /* 0x100fe40003803000 */
[----:B------:R-:W-:Y:S01]  /*1bf50*/  @!P5 PRMT R0, R141, 0x5410, RZ ;  /* 0x000054108d00d816 */ /* 0x000fe200000000ff */
[----:B------:R5:W-:Y:S01]  /*1bf60*/  @!P4 STL.S16 [R1+0x1c], R163 ;  /* 0x00001ca30100c387 */ /* 0x000be20000100600 */
[----:B------:R-:W-:Y:S01]  /*1bf70*/  PRMT R167, R162, 0x7610, R167 ;  /* 0x00007610a2a77816 */ /* 0x000fe200000000a7 */
[----:B---3--:R-:W-:Y:S01]  /*1bf80*/  IMAD.WIDE R168, R186, 0x70, R148 ;  /* 0x00000070baa87825 */ /* 0x008fe200078e0294 */
[----:B------:R-:W-:Y:S01]  /*1bf90*/  LOP3.LUT R136, R140, R136, RZ, 0xc0, !PT ;  /* 0x000000888c887212 */ /* 0x000fe200078ec0ff */
[----:B------:R3:W-:Y:S01]  /*1bfa0*/  STG.E.U16 desc[UR22][R148.64], R0 ;  /* 0x0000000094007986 */ /* 0x0007e2000c101516 */
[----:B------:R-:W1:Y:S01]  /*1bfb0*/  MUFU.EX2 R140, R197 ;  /* 0x000000c5008c7308 */ /* 0x000e620000000800 */
[----:B------:R-:W-:Y:S01]  /*1bfc0*/  LOP3.LUT R141, R139, 0xff00ff, RZ, 0xc0, !PT ;  /* 0x00ff00ff8b8d7812 */ /* 0x000fe200078ec0ff */
[----:B------:R-:W-:Y:S01]  /*1bfd0*/  FADD.FTZ R139, R155, R142 ;  /* 0x0000008e9b8b7221 */ /* 0x000fe20000010000 */
[----:B------:R3:W-:Y:S01]  /*1bfe0*/  @!P3 STL.S16 [R1+0x18], R162 ;  /* 0x000018a20100b387 */ /* 0x0007e20000100600 */
[----:B------:R-:W-:Y:S03]  /*1bff0*/  ISETP.GT.U32.AND P5, PT, R178, UR12, PT ;  /* 0x0000000cb2007c0c */ /* 0x000fe6000bfa4070 */
[----:B------:R3:W3:Y:S04]  /*1c000*/  LDL.S16 R165, [R1+0x38] ;  /* 0x0000380001a57983 */ /* 0x0006e80000100600 */
[----:B------:R3:W3:Y:S01]  /*1c010*/  LDL.S16 R176, [R1+0x24] ;  /* 0x0000240001b07983 */ /* 0x0006e20000100600 */
[C---:B-1----:R-:W-:Y:S03]  /*1c020*/  F2FP.BF16.F32.PACK_AB R155, R140.reuse, R155 ;  /* 0x0000009b8c9b723e */ /* 0x042fe600000010ff */
[----:B------:R1:W3:Y:S01]  /*1c030*/  LDL.S16 R173, [R1+0x14] ;  /* 0x0000140001ad7983 */ /* 0x0002e20000100600 */
[----:B------:R-:W-:Y:S01]  /*1c040*/  FADD.FTZ R180, R140, R139 ;  /* 0x0000008b8cb47221 */ /* 0x000fe20000010000 */
[----:B------:R-:W-:Y:S01]  /*1c050*/  PRMT R139, R152, 0x5410, R157 ;  /* 0x00005410988b7816 */ /* 0x000fe2000000009d */
[----:B----4-:R-:W-:Y:S01]  /*1c060*/  FADD.FTZ R2, R174, R150 ;  /* 0x00000096ae027221 */ /* 0x010fe20000010000 */
[----:B--2---:R-:W2:Y:S01]  /*1c070*/  LDL R166, [R1+0x60] ;  /* 0x0000600001a67983 */ /* 0x004ea20000100800 */
[----:B-----5:R-:W-:Y:S02]  /*1c080*/  LOP3.LUT R163, R212, 0xff, RZ, 0xc0, !PT ;  /* 0x000000ffd4a37812 */ /* 0x020fe400078ec0ff */
[----:B------:R-:W-:Y:S02]  /*1c090*/  LEA R212, P1, R249, R168, 0x1 ;  /* 0x000000a8f9d47211 */ /* 0x000fe400078208ff */
[----:B------:R-:W-:Y:S02]  /*1c0a0*/  PRMT R138, R163, 0x5410, R184 ;  /* 0x00005410a38a7816 */ /* 0x000fe400000000b8 */
[----:B---3--:R-:W-:Y:S02]  /*1c0b0*/  PRMT R0, R146, 0x5410, R3 ;  /* 0x0000541092007816 */ /* 0x008fe40000000003 */
[----:B------:R-:W-:Y:S01]  /*1c0c0*/  @!P6 PRMT R146, R164, 0x5410, RZ ;  /* 0x00005410a492e816 */ /* 0x000fe200000000ff */
[----:B------:R-:W3:Y:S01]  /*1c0d0*/  MUFU.EX2 R162, R193 ;  /* 0x000000c100a27308 */ /* 0x000ee20000000800 */
[----:B------:R1:W4:Y:S01]  /*1c0e0*/  LDL.S16 R164, [R1+0x3c] ;  /* 0x00003c0001a47983 */ /* 0x0003220000100600 */
[----:B------:R-:W-:Y:S02]  /*1c0f0*/  @!P4 PRMT R3, R171, 0x5410, RZ ;  /* 0x00005410ab03c816 */ /* 0x000fe400000000ff */
[----:B------:R-:W-:Y:S01]  /*1c100*/  LEA.HI.X.SX32 R213, R249, R169, 0x1, P1 ;  /* 0x000000a9f9d57211 */ /* 0x000fe200008f0eff */
[----:B------:R1:W5:Y:S01]  /*1c110*/  LDL.S16 R171, [R1+0x10] ;  /* 0x0000100001ab7983 */ /* 0x0003620000100600 */
[----:B------:R-:W-:Y:S02]  /*1c120*/  LOP3.LUT R144, R0, R144, RZ, 0xc0, !PT ;  /* 0x0000009000907212 */ /* 0x000fe400078ec0ff */
[----:B------:R-:W-:Y:S01]  /*1c130*/  PRMT R0, R147, 0x5410, R153 ;  /* 0x0000541093007816 */ /* 0x000fe20000000099 */
[----:B------:R-:W-:Y:S01]  /*1c140*/  STG.E.U16 desc[UR22][R168.64], R146 ;  /* 0x00000092a8007986 */ /* 0x000fe2000c101516 */
[----:B------:R-:W-:Y:S02]  /*1c150*/  @!P3 PRMT R147, R167, 0x5410, RZ ;  /* 0x00005410a793b816 */ /* 0x000fe400000000ff */
[----:B------:R-:W-:Y:S01]  /*1c160*/  ISETP.LE.U32.AND P3, PT, R163, UR12, PT ;  /* 0x0000000ca3007c0c */ /* 0x000fe2000bf63070 */
[----:B------:R1:W-:Y:S01]  /*1c170*/  STG.E.U16 desc[UR22][R168.64+0x2], R3 ;  /* 0x00000203a8007986 */ /* 0x0003e2000c101516 */
[----:B---3--:R-:W-:Y:S01]  /*1c180*/  FADD.FTZ R140, R162, R143 ;  /* 0x0000008fa28c7221 */ /* 0x008fe20000010000 */
[C---:B------:R-:W-:Y:S02]  /*1c190*/  F2FP.BF16.F32.PACK_AB R178, R151.reuse, R162 ;  /* 0x000000a297b2723e */ /* 0x040fe400000010ff */
[----:B------:R-:W-:Y:S01]  /*1c1a0*/  SHF.R.U32.HI R162, RZ, 0x18, R175 ;  /* 0x00000018ffa27819 */ /* 0x000fe200000116af */
[----:B------:R-:W-:Y:S01]  /*1c1b0*/  FADD.FTZ R181, R151, R140 ;  /* 0x0000008c97b57221 */ /* 0x000fe20000010000 */
[----:B------:R-:W-:Y:S01]  /*1c1c0*/  ISETP.GT.U32.AND P4, PT, R184, UR12, PT ;  /* 0x0000000cb8007c0c */ /* 0x000fe2000bf84070 */
[----:B------:R-:W3:Y:S01]  /*1c1d0*/  MUFU.EX2 R151, R198 ;  /* 0x000000c600977308 */ /* 0x000ee20000000800 */
[----:B------:R-:W-:Y:S01]  /*1c1e0*/  ISETP.LE.U32.AND P1, PT, R162, UR12, PT ;  /* 0x0000000ca2007c0c */ /* 0x000fe2000bf23070 */
[----:B------:R1:W-:Y:S01]  /*1c1f0*/  STG.E.U16 desc[UR22][R212.64], R147 ;  /* 0x00000093d4007986 */ /* 0x0003e2000c101516 */
[----:B------:R-:W-:Y:S02]  /*1c200*/  ISETP.GT.U32.AND P6, PT, R185, UR12, PT ;  /* 0x0000000cb9007c0c */ /* 0x000fe4000bfc4070 */
[--C-:B------:R-:W-:Y:S02]  /*1c210*/  HSET2.LE.AND R138, R138, R215.reuse, PT ;  /* 0x000000d78a8a7233 */ /* 0x100fe40003803000 */
[----:B------:R-:W-:Y:S02]  /*1c220*/  PRMT R140, R156, 0x5410, R154 ;  /* 0x000054109c8c7816 */ /* 0x000fe4000000009a */
[----:B------:R-:W-:Y:S02]  /*1c230*/  PRMT R145, R145, 0x5410, R162 ;  /* 0x0000541091917816 */ /* 0x000fe400000000a2 */
[----:B------:R-:W-:Y:S02]  /*1c240*/  LOP3.LUT R138, R139, R138, RZ, 0xc0, !PT ;  /* 0x0000008a8b8a7212 */ /* 0x000fe400078ec0ff */
[--C-:B------:R-:W-:Y:S01]  /*1c250*/  HSET2.LE.AND R139, R141, R215.reuse, PT ;  /* 0x000000d78d8b7233 */ /* 0x100fe20003803000 */
[----:B---3--:R-:W-:Y:S01]  /*1c260*/  FADD.FTZ R175, R151, R2 ;  /* 0x0000000297af7221 */ /* 0x008fe20000010000 */
[--C-:B------:R-:W-:Y:S02]  /*1c270*/  HSET2.LE.AND R145, R145, R215.reuse, PT ;  /* 0x000000d791917233 */ /* 0x100fe40003803000 */
[----:B------:R-:W-:Y:S02]  /*1c280*/  LOP3.LUT R2, R199, 0xff, RZ, 0xc0, !PT ;  /* 0x000000ffc7027812 */ /* 0x000fe400078ec0ff */
[----:B------:R-:W-:Y:S01]  /*1c290*/  LOP3.LUT R139, R140, R139, RZ, 0xc0, !PT ;  /* 0x0000008b8c8b7212 */ /* 0x000fe200078ec0ff */
[----:B-1----:R-:W-:Y:S01]  /*1c2a0*/  IMAD.WIDE R168, R186, -0x70, R168 ;  /* 0xffffff90baa87825 */ /* 0x002fe200078e02a8 */
[----:B------:R-:W1:Y:S02]  /*1c2b0*/  LDSM.16.MT88.4 R140, [R200+0xa000] ;  /* 0x00a00000c88c783b */ /* 0x000e640000004200 */
[----:B------:R-:W-:Y:S02]  /*1c2c0*/  LOP3.LUT R145, R0, R145, RZ, 0xc0, !PT ;  /* 0x0000009100917212 */ /* 0x000fe400078ec0ff */
[----:B------:R-:W-:Y:S02]  /*1c2d0*/  PRMT R146, R2, 0x5410, R172 ;  /* 0x0000541002927816 */ /* 0x000fe400000000ac */
[----:B------:R-:W-:Y:S02]  /*1c2e0*/  PRMT R0, R182, 0x5410, R183 ;  /* 0x00005410b6007816 */ /* 0x000fe400000000b7 */
[----:B------:R-:W-:Y:S02]  /*1c2f0*/  F2FP.BF16.F32.PACK_AB R174, R151, R174 ;  /* 0x000000ae97ae723e */ /* 0x000fe400000010ff */
[----:B------:R-:W-:Y:S02]  /*1c300*/  LOP3.LUT R148, R0, 0xff00ff, RZ, 0xc0, !PT ;  /* 0x00ff00ff00947812 */ /* 0x000fe400078ec0ff */
[--C-:B------:R-:W-:Y:S02]  /*1c310*/  HSET2.LE.AND R146, R146, R215.reuse, PT ;  /* 0x000000d792927233 */ /* 0x100fe40003803000 */
[----:B------:R-:W-:Y:S02]  /*1c320*/  PRMT R0, R159, 0x5410, R158 ;  /* 0x000054109f007816 */ /* 0x000fe4000000009e */
[----:B------:R-:W-:Y:S02]  /*1c330*/  PRMT R147, R160, 0x5410, R161 ;  /* 0x00005410a0937816 */ /* 0x000fe400000000a1 */
[----:B------:R-:W-:Y:S02]  /*1c340*/  LOP3.LUT R146, R0, R146, RZ, 0xc0, !PT ;  /* 0x0000009200927212 */ /* 0x000fe400078ec0ff */
[----:B------:R-:W-:Y:S02]  /*1c350*/  HSET2.LE.AND R0, R148, R215, PT ;  /* 0x000000d794007233 */ /* 0x000fe40003803000 */
[----:B------:R-:W3:Y:S01]  /*1c360*/  LDSM.16.MT88.4 R148, [R203+0xa000] ;  /* 0x00a00000cb94783b */ /* 0x000ee20000004200 */
[----:B------:R-:W-:Y:S02]  /*1c370*/  IADD3 R163, PT, PT, R219, 0x646e171e, RZ ;  /* 0x646e171edba37810 */ /* 0x000fe40007ffe0ff */
[----:B------:R-:W-:Y:S01]  /*1c380*/  LOP3.LUT R147, R147, R0, RZ, 0xc0, !PT ;  /* 0x0000000093937212 */ /* 0x000fe200078ec0ff */
[-C--:B-1----:R-:W-:Y:S08]  /*1c390*/  HMMA.16816.F32.BF16 R4, R136, R140.reuse, R4 ;  /* 0x0000008c8804723c */ /* 0x082ff00000041804 */
[C---:B------:R-:W-:Y:S08]  /*1c3a0*/  HMMA.16816.F32.BF16 R8, R144.reuse, R140, R8 ;  /* 0x0000008c9008723c */ /* 0x040ff00000041808 */
[-C--:B------:R-:W-:Y:S08]  /*1c3b0*/  HMMA.16816.F32.BF16 R12, R144, R142.reuse, R12 ;  /* 0x0000008e900c723c */ /* 0x080ff0000004180c */
[C---:B------:R-:W-:Y:S08]  /*1c3c0*/  HMMA.16816.F32.BF16 R16, R136.reuse, R142, R16 ;  /* 0x0000008e8810723c */ /* 0x040ff00000041810 */
[-C--:B---3--:R-:W-:Y:S08]  /*1c3d0*/  HMMA.16816.F32.BF16 R20, R136, R148.reuse, R20 ;  /* 0x000000948814723c */ /* 0x088ff00000041814 */
[C---:B------:R-:W-:Y:S08]  /*1c3e0*/  HMMA.16816.F32.BF16 R24, R144.reuse, R148, R24 ;  /* 0x000000949018723c */ /* 0x040ff00000041818 */
[-C--:B------:R-:W-:Y:S08]  /*1c3f0*/  HMMA.16816.F32.BF16 R28, R144, R150.reuse, R28 ;  /* 0x00000096901c723c */ /* 0x080ff0000004181c */
[C---:B------:R-:W-:Y:S04]  /*1c400*/  HMMA.16816.F32.BF16 R32, R136.reuse, R150, R32 ;  /* 0x000000968820723c */ /* 0x040fe80000041820 */
[----:B------:R-:W-:Y:S02]  /*1c410*/  @!P1 HFMA2.BF16_V2 R165, -RZ.H0_H0, RZ.H0_H0, -R153.H0_H0 ;  /* 0x200000ffffa59231 */ /* 0x000fe40000340999 */
[----:B------:R-:W-:Y:S03]  /*1c420*/  @P4 HFMA2.BF16_V2 R176, -RZ.H0_H0, RZ.H0_H0, -R157.H0_H0 ;  /* 0x200000ffffb04231 */ /* 0x000fe6000034099d */
[----:B------:R-:W-:Y:S01]  /*1c430*/  @!P1 STL.S16 [R1+0x38], R165 ;  /* 0x000038a501009387 */ /* 0x000fe20000100600 */
[----:B------:R-:W-:Y:S01]  /*1c440*/  PRMT R148, R165, 0x7610, R148 ;  /* 0x00007610a5947816 */ /* 0x000fe20000000094 */
[----:B------:R-:W-:Y:S03]  /*1c450*/  @P5 HFMA2.BF16_V2 R173, -RZ.H0_H0, RZ.H0_H0, -R156.H0_H0 ;  /* 0x200000ffffad5231 */ /* 0x000fe6000034099c */
[----:B------:R-:W-:Y:S01]  /*1c460*/  @!P1 PRMT R153, R148, 0x5410, RZ ;  /* 0x0000541094999816 */ /* 0x000fe200000000ff */
[----:B--2---:R-:W-:Y:S01]  /*1c470*/  @P0 VIADD R196, R166, 0xffffffc0 ;  /* 0xffffffc0a6c40836 */ /* 0x004fe20000000000 */
[----:B------:R-:W-:Y:S01]  /*1c480*/  ISETP.GT.U32.AND P1, PT, R172, UR12, PT ;  /* 0x0000000cac007c0c */ /* 0x000fe2000bf24070 */
[----:B------:R-:W-:Y:S02]  /*1c490*/  IMAD.WIDE.U32 R166, R221, -0x2daee0ad, RZ ;  /* 0xd2511f53dda67825 */ /* 0x000fe400078e00ff */
[----:B------:R1:W-:Y:S02]  /*1c4a0*/  STG.E.U16 desc[UR22][R212.64+0x2], R153 ;  /* 0x00000299d4007986 */ /* 0x0003e4000c101516 */
[----:B------:R-:W-:Y:S02]  /*1c4b0*/  IMAD.IADD R162, R201, 0x1, R196 ;  /* 0x00000001c9a27824 */ /* 0x000fe400078e02c4 */
[----:B------:R-:W2:Y:S01]  /*1c4c0*/  LDSM.16.MT88.4 R140, [R196] ;  /* 0x00000000c48c783b */ /* 0x000ea20000004200 */
[----:B----4-:R-:W-:Y:S05]  /*1c4d0*/  @!P3 HFMA2.BF16_V2 R164, -RZ.H0_H0, RZ.H0_H0, -R152.H0_H0 ;  /* 0x200000ffffa4b231 */ /* 0x010fea0000340998 */
[----:B------:R-:W-:Y:S02]  /*1c4e0*/  @P1 HFMA2.BF16_V2 R251, -RZ.H0_H0, RZ.H0_H0, -R158.H0_H0 ;  /* 0x200000fffffb1231 */ /* 0x000fe4000034099e */
[----:B------:R-:W3:Y:S01]  /*1c4f0*/  LDSM.16.MT88.4 R148, [R162] ;  /* 0x00000000a294783b */ /* 0x000ee20000004200 */
[----:B-----5:R-:W-:Y:S01]  /*1c500*/  @P6 HFMA2.BF16_V2 R171, -RZ.H0_H0, RZ.H0_H0, -R154.H0_H0 ;  /* 0x200000ffffab6231 */ /* 0x020fe2000034099a */
[----:B------:R-:W-:Y:S02]  /*1c510*/  PRMT R0, R164, 0x7610, R0 ;  /* 0x00007610a4007816 */ /* 0x000fe40000000000 */
[----:B------:R-:W-:Y:S02]  /*1c520*/  @P1 PRMT R158, R251, 0x5410, RZ ;  /* 0x00005410fb9e1816 */ /* 0x000fe400000000ff */
[----:B------:R-:W-:Y:S02]  /*1c530*/  @!P3 PRMT R152, R0, 0x5410, RZ ;  /* 0x000054100098b816 */ /* 0x000fe400000000ff */
[----:B------:R4:W-:Y:S01]  /*1c540*/  @!P3 STL.S16 [R1+0x3c], R164 ;  /* 0x00003ca40100b387 */ /* 0x0009e20000100600 */
[----:B------:R-:W-:Y:S02]  /*1c550*/  PRMT R3, R171, 0x7610, R3 ;  /* 0x00007610ab037816 */ /* 0x000fe40000000003 */
[----:B------:R-:W-:Y:S01]  /*1c560*/  ISETP.LE.U32.AND P3, PT, R2, UR12, PT ;  /* 0x0000000c02007c0c */ /* 0x000fe2000bf63070 */
[----:B------:R-:W-:Y:S01]  /*1c570*/  @P4 STL.S16 [R1+0x24], R176 ;  /* 0x000024b001004387 */ /* 0x000fe20000100600 */
[----:B------:R-:W-:Y:S02]  /*1c580*/  @P6 PRMT R154, R3, 0x5410, RZ ;  /* 0x00005410039a6816 */ /* 0x000fe400000000ff */
[----:B-1----:R-:W-:Y:S01]  /*1c590*/  PRMT R153, R174, 0x7632, R153 ;  /* 0x00007632ae997816 */ /* 0x002fe20000000099 */
[----:B------:R-:W-:Y:S01]  /*1c5a0*/  @P5 STL.S16 [R1+0x14], R173 ;  /* 0x000014ad01005387 */ /* 0x000fe20000100600 */
[----:B------:R1:W-:Y:S03]  /*1c5b0*/  MUFU.EX2 R3, R216 ;  /* 0x000000d800037308 */ /* 0x0003e60000000800 */
[----:B------:R-:W-:Y:S04]  /*1c5c0*/  @P6 STL.S16 [R1+0x10], R171 ;  /* 0x000010ab01006387 */ /* 0x000fe80000100600 */
[----:B------:R3:W5:Y:S01]  /*1c5d0*/  LDL.S16 R184, [R1+0xc] ;  /* 0x00000c0001b87983 */ /* 0x0007620000100600 */
[----:B------:R-:W-:Y:S03]  /*1c5e0*/  @!P3 HFMA2.BF16_V2 R252, -RZ.H0_H0, RZ.H0_H0, -R159.H0_H0 ;  /* 0x200000fffffcb231 */ /* 0x000fe6000034099f */
[----:B------:R3:W-:Y:S02]  /*1c5f0*/  STG.E.U16 desc[UR22][R210.64+0x10], R152 ;  /* 0x00001098d2007986 */ /* 0x0007e4000c101516 */
[----:B------:R-:W-:Y:S01]  /*1c600*/  @!P3 PRMT R159, R252, 0x5410, RZ ;  /* 0x00005410fc9fb816 */ /* 0x000fe200000000ff */
[-C--:B--2---:R-:W-:Y:S03]  /*1c610*/  HMMA.16816.F32.BF16 R36, R136, R140.reuse, R36 ;  /* 0x0000008c8824723c */ /* 0x084fe60000041824 */
[----:B----4-:R-:W-:Y:S01]  /*1c620*/  IMAD.WIDE.U32 R164, R222, -0x2daee0ad, RZ ;  /* 0xd2511f53dea47825 */ /* 0x010fe200078e00ff */
[----:B-1----:R-:W-:Y:S04]  /*1c630*/  PRMT R216, R166, 0x7772, RZ ;  /* 0x00007772a6d87816 */ /* 0x002fe800000000ff */
[C---:B------:R-:W-:Y:S04]  /*1c640*/  HMMA.16816.F32.BF16 R40, R144.reuse, R140, R40 ;  /* 0x0000008c9028723c */ /* 0x040fe80000041828 */
[----:B------:R-:W-:Y:S02]  /*1c650*/  PRMT R140, R173, 0x7610, R140 ;  /* 0x00007610ad8c7816 */ /* 0x000fe4000000008c */
[----:B------:R-:W-:Y:S02]  /*1c660*/  LOP3.LUT R0, R163, R190, R165, 0x96, !PT ;  /* 0x000000bea3007212 */ /* 0x000fe400078e96a5 */
[-C--:B------:R-:W-:Y:S01]  /*1c670*/  HMMA.16816.F32.BF16 R44, R144, R142.reuse, R44 ;  /* 0x0000008e902c723c */ /* 0x080fe2000004182c */
[----:B------:R-:W-:Y:S02]  /*1c680*/  LDSM.16.MT88.4 R188, [R162+0x800] ;  /* 0x00080000a2bc783b */ /* 0x000fe40000004200 */
[----:B------:R-:W-:Y:S02]  /*1c690*/  @P5 PRMT R156, R140, 0x5410, RZ ;  /* 0x000054108c9c5816 */ /* 0x000fe400000000ff */
[----:B------:R-:W-:Y:S02]  /*1c6a0*/  LOP3.LUT R2, R0, 0xffff, RZ, 0xc0, !PT ;  /* 0x0000ffff00027812 */ /* 0x000fe400078ec0ff */
[----:B---3--:R-:W-:Y:S01]  /*1c6b0*/  PRMT R152, R176, 0x7610, R152 ;  /* 0x00007610b0987816 */ /* 0x008fe20000000098 */
[C---:B------:R-:W-:Y:S01]  /*1c6c0*/  HMMA.16816.F32.BF16 R48, R136.reuse, R142, R48 ;  /* 0x0000008e8830723c */ /* 0x040fe20000041830 */
[----:B------:R-:W1:Y:S03]  /*1c6d0*/  LDSM.16.MT88.4 R140, [R200+0xb000] ;  /* 0x00b00000c88c783b */ /* 0x000e660000004200 */
[----:B------:R-:W-:Y:S02]  /*1c6e0*/  @P4 PRMT R157, R152, 0x5410, RZ ;  /* 0x00005410989d4816 */ /* 0x000fe400000000ff */
[----:B------:R-:W-:Y:S01]  /*1c6f0*/  ISETP.GT.U32.AND P4, PT, R182, UR12, PT ;  /* 0x0000000cb6007c0c */ /* 0x000fe2000bf84070 */
[----:B------:R-:W2:Y:S01]  /*1c700*/  MUFU.EX2 R152, R217 ;  /* 0x000000d900987308 */ /* 0x000ea20000000800 */
[-C--:B------:R-:W-:Y:S01]  /*1c710*/  HMMA.16816.F32.BF16 R52, R136, R148.reuse, R52 ;  /* 0x000000948834723c */ /* 0x080fe20000041834 */
[----:B------:R3:W-:Y:S02]  /*1c720*/  STG.E.U16 desc[UR22][R210.64+0x12], R157 ;  /* 0x0000129dd2007986 */ /* 0x0007e4000c101516 */
[----:B------:R-:W-:Y:S02]  /*1c730*/  ISETP.GT.U32.AND P5, PT, R183, UR12, PT ;  /* 0x0000000cb7007c0c */ /* 0x000fe4000bfa4070 */
[----:B------:R-:W-:Y:S01]  /*1c740*/  STG.E.U16 desc[UR22][R168.64+0x10], R156 ;  /* 0x0000109ca8007986 */ /* 0x000fe2000c101516 */
[----:B------:R-:W-:Y:S02]  /*1c750*/  LOP3.LUT R172, R0, 0xff, RZ, 0xc0, !PT ;  /* 0x000000ff00ac7812 */ /* 0x000fe400078ec0ff */
[C---:B------:R-:W-:Y:S01]  /*1c760*/  HMMA.16816.F32.BF16 R56, R144.reuse, R148, R56 ;  /* 0x000000949038723c */ /* 0x040fe20000041838 */
[----:B------:R4:W-:Y:S03]  /*1c770*/  STG.E.U16 desc[UR22][R168.64+0x12], R154 ;  /* 0x0000129aa8007986 */ /* 0x0009e6000c101516 */
[----:B------:R-:W-:Y:S01]  /*1c780*/  SHF.R.U32.HI R177, RZ, 0x8, R2 ;  /* 0x00000008ffb17819 */ /* 0x000fe20000011602 */
[----:B------:R-:W-:Y:S01]  /*1c790*/  @P4 HFMA2.BF16_V2 R240, -RZ.H0_H0, RZ.H0_H0, -R160.H0_H0 ;  /* 0x200000fffff04231 */ /* 0x000fe200003409a0 */
[----:B------:R-:W-:Y:S01]  /*1c7a0*/  ISETP.LE.U32.AND P3, PT, R172, UR12, PT ;  /* 0x0000000cac007c0c */ /* 0x000fe2000bf63070 */
[----:B------:R2:W5:Y:S01]  /*1c7b0*/  LDL.S16 R183, [R1+0x8] ;  /* 0x0000080001b77983 */ /* 0x0005620000100600 */
[-C--:B------:R-:W-:Y:S03]  /*1c7c0*/  HMMA.16816.F32.BF16 R60, R144, R150.reuse, R60 ;  /* 0x00000096903c723c */ /* 0x080fe6000004183c */
[----:B------:R-:W-:Y:S01]  /*1c7d0*/  LOP3.LUT R2, R177, 0xffff, RZ, 0xc0, !PT ;  /* 0x0000ffffb1027812 */ /* 0x000fe200078ec0ff */
[----:B------:R-:W-:Y:S01]  /*1c7e0*/  @P5 HFMA2.BF16_V2 R239, -RZ.H0_H0, RZ.H0_H0, -R161.H0_H0 ;  /* 0x200000ffffef5231 */ /* 0x000fe200003409a1 */
[----:B------:R-:W-:Y:S01]  /*1c7f0*/  LOP3.LUT R163, R163, R192, R167, 0x96, !PT ;  /* 0x000000c0a3a37212 */ /* 0x000fe200078e96a7 */
[----:B------:R2:W5:Y:S01]  /*1c800*/  LDL.S16 R182, [R1+0x4] ;  /* 0x0000040001b67983 */ /* 0x0005620000100600 */
[----:B------:R-:W-:Y:S01]  /*1c810*/  ISETP.LE.U32.AND P6, PT, R2, UR12, PT ;  /* 0x0000000c02007c0c */ /* 0x000fe2000bfc3070 */
[C---:B------:R-:W-:Y:S02]  /*1c820*/  HMMA.16816.F32.BF16 R64, R136.reuse, R150, R64 ;  /* 0x000000968840723c */ /* 0x040fe40000041840 */
[----:B------:R-:W2:Y:S02]  /*1c830*/  LDSM.16.MT88.4 R148, [R203+0xb000] ;  /* 0x00b00000cb94783b */ /* 0x000ea40000004200 */
[----:B------:R-:W-:Y:S01]  /*1c840*/  LOP3.LUT R2, R163, 0xffff, RZ, 0xc0, !PT ;  /* 0x0000ffffa3027812 */ /* 0x000fe200078ec0ff */
[----:B------:R-:W-:Y:S01]  /*1c850*/  @!P3 HFMA2.BF16_V2 R241, -RZ.H0_H0, RZ.H0_H0, -R155.H0_H0 ;  /* 0x200000fffff1b231 */ /* 0x000fe2000034099b */
[----:B------:R-:W-:Y:S01]  /*1c860*/  @P4 PRMT R160, R240, 0x5410, RZ ;  /* 0x00005410f0a04816 */ /* 0x000fe200000000ff */
[----:B---3--:R-:W3:Y:S01]  /*1c870*/  MUFU.EX2 R157, R223 ;  /* 0x000000df009d7308 */ /* 0x008ee20000000800 */
[----:B------:R-:W-:Y:S01]  /*1c880*/  SHF.R.U32.HI R176, RZ, 0x8, R2 ;  /* 0x00000008ffb07819 */ /* 0x000fe20000011602 */
[-C--:B-1----:R-:W-:Y:S01]  /*1c890*/  HMMA.16816.F32.BF16 R68, R136, R140.reuse, R68 ;  /* 0x0000008c8844723c */ /* 0x082fe20000041844 */
[----:B------:R-:W-:Y:S07]  /*1c8a0*/  LDSM.16.MT88.4 R192, [R200+0xb800] ;  /* 0x00b80000c8c0783b */ /* 0x000fee0000004200 */
[----:B------:R-:W-:Y:S01]  /*1c8b0*/  MUFU.EX2 R223, R231 ;  /* 0x000000e700df7308 */ /* 0x000fe20000000800 */
[----:B----4-:R-:W-:Y:S01]  /*1c8c0*/  IMAD.WIDE R168, R186, 0x70, R168 ;  /* 0x00000070baa87825 */ /* 0x010fe200078e02a8 */
[----:B------:R-:W-:Y:S02]  /*1c8d0*/  PRMT R154, R155, 0x7632, R154 ;  /* 0x000076329b9a7816 */ /* 0x000fe4000000009a */
[----:B------:R-:W-:Y:S01]  /*1c8e0*/  @P5 PRMT R161, R239, 0x5410, RZ ;  /* 0x00005410efa15816 */ /* 0x000fe200000000ff */
[C---:B------:R-:W-:Y:S01]  /*1c8f0*/  HMMA.16816.F32.BF16 R72, R144.reuse, R140, R72 ;  /* 0x0000008c9048723c */ /* 0x040fe20000041848 */
[----:B------:R1:W-:Y:S03]  /*1c900*/  STG.E.U16 desc[UR22][R168.64+0x12], R158 ;  /* 0x0000129ea8007986 */ /* 0x0003e6000c101516 */
[----:B------:R-:W-:Y:S01]  /*1c910*/  LOP3.LUT R2, R176, 0xffff, RZ, 0xc0, !PT ;  /* 0x0000ffffb0027812 */ /* 0x000fe200078ec0ff */
[----:B------:R-:W-:Y:S01]  /*1c920*/  STG.E.U16 desc[UR22][R168.64+0x10], R159 ;  /* 0x0000109fa8007986 */ /* 0x000fe2000c101516 */
[----:B------:R-:W-:Y:S01]  /*1c930*/  @!P6 HFMA2.BF16_V2 R245, -RZ.H0_H0, RZ.H0_H0, -R154.H0_H0 ;  /* 0x200000fffff5e231 */ /* 0x000fe2000034099a */
[----:B------:R-:W-:Y:S01]  /*1c940*/  LOP3.LUT R171, R163, 0xff, RZ, 0xc0, !PT ;  /* 0x000000ffa3ab7812 */ /* 0x000fe200078ec0ff */
[-C--:B------:R-:W-:Y:S01]  /*1c950*/  HMMA.16816.F32.BF16 R76, R144, R142.reuse, R76 ;  /* 0x0000008e904c723c */ /* 0x080fe2000004184c */
[----:B------:R-:W-:Y:S02]  /*1c960*/  STG.E.U16 desc[UR22][R212.64+0x10], R160 ;  /* 0x000010a0d4007986 */ /* 0x000fe4000c101516 */
[----:B------:R-:W-:Y:S01]  /*1c970*/  ISETP.LE.U32.AND P1, PT, R2, UR12, PT ;  /* 0x0000000c02007c0c */ /* 0x000fe2000bf23070 */
[----:B--2---:R-:W-:Y:S01]  /*1c980*/  FADD.FTZ R2, R152, R170 ;  /* 0x000000aa98027221 */ /* 0x004fe20000010000 */
[----:B------:R2:W-:Y:S01]  /*1c990*/  STG.E.U16 desc[UR22][R212.64+0x12], R161 ;  /* 0x000012a1d4007986 */ /* 0x0005e2000c101516 */
[----:B------:R-:W-:Y:S02]  /*1c9a0*/  SHF.R.U32.HI R170, RZ, 0x18, R0 ;  /* 0x00000018ffaa7819 */ /* 0x000fe40000011600 */
[C---:B------:R-:W-:Y:S01]  /*1c9b0*/  HMMA.16816.F32.BF16 R80, R136.reuse, R142, R80 ;  /* 0x0000008e8850723c */ /* 0x040fe20000041850 */
[----:B------:R-:W4:Y:S03]  /*1c9c0*/  LDSM.16.MT88.4 R140, [R196+0x1000] ;  /* 0x00100000c48c783b */ /* 0x000f260000004200 */
[--C-:B------:R-:W-:Y:S01]  /*1c9d0*/  FADD.FTZ R179, R3, R2.reuse ;  /* 0x0000000203b37221 */ /* 0x100fe20000010000 */
[----:B------:R-:W-:Y:S02]  /*1c9e0*/  PRMT R2, R0, 0x7632, R2 ;  /* 0x0000763200027816 */ /* 0x000fe40000000002 */
[----:B------:R-:W-:Y:S01]  /*1c9f0*/  ISETP.LE.U32.AND P4, PT, R170, UR12, PT ;  /* 0x0000000caa007c0c */ /* 0x000fe2000bf83070 */
[----:B------:R-:W-:Y:S01]  /*1ca00*/  @!P1 HFMA2.BF16_V2 R250, -RZ.H0_H0, RZ.H0_H0, -R153.H0_H0 ;  /* 0x200000fffffa9231 */ /* 0x000fe20000340999 */
[-C--:B------:R-:W-:Y:S03]  /*1ca10*/  HMMA.16816.F32.BF16 R84, R136, R148.reuse, R84 ;  /* 0x000000948854723c */ /* 0x080fe60000041854 */
[----:B-1----:R-:W-:Y:S02]  /*1ca20*/  PRMT R158, R155, 0x5410, R154 ;  /* 0x000054109b9e7816 */ /* 0x002fe4000000009a */
[----:B------:R-:W-:Y:S02]  /*1ca30*/  @!P3 PRMT R155, R241, 0x5410, RZ ;  /* 0x00005410f19bb816 */ /* 0x000fe400000000ff */
[----:B------:R-:W-:Y:S01]  /*1ca40*/  LOP3.LUT R173, R2, 0xff, RZ, 0xc0, !PT ;  /* 0x000000ff02ad7812 */ /* 0x000fe200078ec0ff */
[C---:B------:R-:W-:Y:S02]  /*1ca50*/  HMMA.16816.F32.BF16 R88, R144.reuse, R148, R88 ;  /* 0x000000949058723c */ /* 0x040fe40000041858 */
[----:B------:R1:W-:Y:S02]  /*1ca60*/  STG.E.U16 desc[UR22][R210.64+0x20], R155 ;  /* 0x0000209bd2007986 */ /* 0x0003e4000c101516 */
[----:B------:R-:W-:Y:S02]  /*1ca70*/  ISETP.LE.U32.AND P5, PT, R173, UR12, PT ;  /* 0x0000000cad007c0c */ /* 0x000fe4000bfa3070 */
[----:B------:R-:W-:Y:S01]  /*1ca80*/  PRMT R2, R178, 0x7610, R2 ;  /* 0x00007610b2027816 */ /* 0x000fe20000000002 */
[----:B--2---:R-:W-:Y:S01]  /*1ca90*/  IMAD.WIDE R160, R186, -0x70, R168 ;  /* 0xffffff90baa07825 */ /* 0x004fe200078e02a8 */
[-C--:B------:R-:W-:Y:S03]  /*1caa0*/  HMMA.16816.F32.BF16 R92, R144, R150.reuse, R92 ;  /* 0x00000096905c723c */ /* 0x080fe6000004185c */
[----:B------:R-:W-:Y:S01]  /*1cab0*/  PRMT R0, R178, 0x7632, R0 ;  /* 0x00007632b2007816 */ /* 0x000fe20000000000 */
[----:B---3--:R-:W-:Y:S01]  /*1cac0*/  FADD.FTZ R169, R157, R180 ;  /* 0x000000b49da97221 */ /* 0x008fe20000010000 */
[----:B------:R-:W-:Y:S02]  /*1cad0*/  @!P6 PRMT R154, R245, 0x5410, RZ ;  /* 0x00005410f59ae816 */ /* 0x000fe400000000ff */
[----:B------:R-:W-:Y:S01]  /*1cae0*/  ISETP.LE.U32.AND P3, PT, R171, UR12, PT ;  /* 0x0000000cab007c0c */ /* 0x000fe2000bf63070 */
[C---:B------:R-:W-:Y:S01]  /*1caf0*/  HMMA.16816.F32.BF16 R96, R136.reuse, R150, R96 ;  /* 0x000000968860723c */ /* 0x040fe20000041860 */
[----:B------:R-:W2:Y:S03]  /*1cb00*/  LDSM.16.MT88.4 R148, [R162+0x1000] ;  /* 0x00100000a294783b */ /* 0x000ea60000004200 */
[----:B------:R-:W-:Y:S01]  /*1cb10*/  @!P5 HFMA2.BF16_V2 R244, -RZ.H0_H0, RZ.H0_H0, -R2.H0_H0 ;  /* 0x200000fffff4d231 */ /* 0x000fe20000340902 */
[----:B------:R-:W-:Y:S01]  /*1cb20*/  F2FP.BF16.F32.PACK_AB R152, R3, R152 ;  /* 0x000000980398723e */ /* 0x000fe200000010ff */
[----:B------:R-:W-:Y:S01]  /*1cb30*/  @!P4 HFMA2.BF16_V2 R243, -RZ.H0_H0, RZ.H0_H0, -R0.H0_H0 ;  /* 0x200000fffff3c231 */ /* 0x000fe20000340900 */
[----:B------:R-:W-:Y:S01]  /*1cb40*/  PRMT R3, R174, 0x7610, R3 ;  /* 0x00007610ae037816 */ /* 0x000fe20000000003 */
[-C--:B----4-:R-:W-:Y:S01]  /*1cb50*/  HMMA.16816.F32.BF16 R100, R136, R140.reuse, R100 ;  /* 0x0000008c8864723c */ /* 0x090fe20000041864 */
[----:B------:R-:W-:Y:S01]  /*1cb60*/  STG.E.U16 desc[UR22][R210.64+0x22], R154 ;  /* 0x0000229ad2007986 */ /* 0x000fe2000c101516 */
[----:B------:R-:W3:Y:S01]  /*1cb70*/  MUFU.EX2 R174, R224 ;  /* 0x000000e000ae7308 */ /* 0x000ee20000000800 */
[----:B------:R-:W-:Y:S01]  /*1cb80*/  PRMT R159, R3, 0x5410, R153 ;  /* 0x00005410039f7816 */ /* 0x000fe20000000099 */
[----:B------:R-:W-:Y:S01]  /*1cb90*/  @!P3 HFMA2.BF16_V2 R242, -RZ.H0_H0, RZ.H0_H0, -R3.H0_H0 ;  /* 0x200000fffff2b231 */ /* 0x000fe20000340903 */
[----:B-1----:R-:W-:Y:S02]  /*1cba0*/  PRMT R155, R2, 0x5410, R0 ;  /* 0x00005410029b7816 */ /* 0x002fe40000000000 */
[----:B------:R-:W-:Y:S01]  /*1cbb0*/  @!P5 PRMT R2, R244, 0x5410, RZ ;  /* 0x00005410f402d816 */ /* 0x000fe200000000ff */
[C---:B------:R-:W-:Y:S04]  /*1cbc0*/  HMMA.16816.F32.BF16 R104, R144.reuse, R140, R104 ;  /* 0x0000008c9068723c */ /* 0x040fe80000041868 */
[----:B------:R-:W-:Y:S01]  /*1cbd0*/  @!P4 PRMT R0, R243, 0x5410, RZ ;  /* 0x00005410f300c816 */ /* 0x000fe200000000ff */
[----:B------:R1:W-:Y:S01]  /*1cbe0*/  STG.E.U16 desc[UR22][R160.64+0x20], R2 ;  /* 0x00002002a0007986 */ /* 0x0003e2000c101516 */
[----:B------:R-:W-:Y:S02]  /*1cbf0*/  @!P3 PRMT R3, R242, 0x5410, RZ ;  /* 0x00005410f203b816 */ /* 0x000fe400000000ff */
[-C--:B------:R-:W-:Y:S01]  /*1cc00*/  HMMA.16816.F32.BF16 R108, R144, R142.reuse, R108 ;  /* 0x0000008e906c723c */ /* 0x080fe2000004186c */
[----:B------:R4:W-:Y:S02]  /*1cc10*/  STG.E.U16 desc[UR22][R160.64+0x22], R0 ;  /* 0x00002200a0007986 */ /* 0x0009e4000c101516 */
[----:B------:R-:W-:Y:S01]  /*1cc20*/  SHF.R.U32.HI R167, RZ, 0x18, R163 ;  /* 0x00000018ffa77819 */ /* 0x000fe200000116a3 */
[----:B---3--:R-:W-:Y:S01]  /*1cc30*/  FADD.FTZ R249, R174, R169 ;  /* 0x000000a9aef97221 */ /* 0x008fe20000010000 */
[----:B------:R-:W-:Y:S01]  /*1cc40*/  PRMT R168, R163, 0x7632, R168 ;  /* 0x00007632a3a87816 */ /* 0x000fe200000000a8 */
[----:B------:R-:W3:Y:S01]  /*1cc50*/  MUFU.EX2 R169, R232 ;  /* 0x000000e800a97308 */ /* 0x000ee20000000800 */
[----:B------:R-:W-:Y:S01]  /*1cc60*/  ISETP.LE.U32.AND P4, PT, R167, UR12, PT ;  /* 0x0000000ca7007c0c */ /* 0x000fe2000bf83070 */
[C---:B------:R-:W-:Y:S01]  /*1cc70*/  HMMA.16816.F32.BF16 R112, R136.reuse, R142, R112 ;  /* 0x0000008e8870723c */ /* 0x040fe20000041870 */
[----:B------:R-:W5:Y:S03]  /*1cc80*/  LDSM.16.MT88.4 R140, [R200+0xa800] ;  /* 0x00a80000c88c783b */ /* 0x000f660000004200 */
[----:B------:R-:W-:Y:S02]  /*1cc90*/  LOP3.LUT R168, R168, 0xff, RZ, 0xc0, !PT ;  /* 0x000000ffa8a87812 */ /* 0x000fe400078ec0ff */
[----:B------:R-:W-:Y:S02]  /*1cca0*/  PRMT R156, R152, 0x7632, R156 ;  /* 0x00007632989c7816 */ /* 0x000fe4000000009c */
[----:B------:R-:W-:Y:S01]  /*1ccb0*/  ISETP.LE.U32.AND P5, PT, R168, UR12, PT ;  /* 0x0000000ca8007c0c */ /* 0x000fe2000bfa3070 */
[-C--:B--2---:R-:W-:Y:S03]  /*1ccc0*/  HMMA.16816.F32.BF16 R116, R136, R148.reuse, R116 ;  /* 0x000000948874723c */ /* 0x084fe60000041874 */
[----:B------:R-:W-:Y:S01]  /*1ccd0*/  @!P4 HFMA2.BF16_V2 R247, -RZ.H0_H0, RZ.H0_H0, -R156.H0_H0 ;  /* 0x200000fffff7c231 */ /* 0x000fe2000034099c */
[----:B------:R-:W-:Y:S01]  /*1cce0*/  @!P1 PRMT R153, R250, 0x5410, RZ ;  /* 0x00005410fa999816 */ /* 0x000fe200000000ff */
[----:B---3--:R-:W-:Y:S01]  /*1ccf0*/  FADD.FTZ R220, R169, R179 ;  /* 0x000000b3a9dc7221 */ /* 0x008fe20000010000 */
[----:B------:R-:W-:Y:S01]  /*1cd00*/  PRMT R163, R164, 0x7771, RZ ;  /* 0x00007771a4a37816 */ /* 0x000fe200000000ff */
[----:B-1----:R-:W-:Y:S01]  /*1cd10*/  IMAD.MOV.U32 R2, RZ, RZ, R164 ;  /* 0x000000ffff027224 */ /* 0x002fe200078e00a4 */
[C---:B------:R-:W-:Y:S04]  /*1cd20*/  HMMA.16816.F32.BF16 R120, R144.reuse, R148, R120 ;  /* 0x000000949078723c */ /* 0x040fe80000041878 */
[----:B----4-:R-:W-:Y:S01]  /*1cd30*/  IMAD.WIDE R160, R186, 0x70, R160 ;  /* 0x00000070baa07825 */ /* 0x010fe200078e02a0 */
[----:B------:R-:W-:Y:S02]  /*1cd40*/  LOP3.LUT R165, R2, 0xff, RZ, 0xc0, !PT ;  /* 0x000000ff02a57812 */ /* 0x000fe400078ec0ff */
[----:B------:R-:W-:Y:S01]  /*1cd50*/  F2FP.BF16.F32.PACK_AB R0, R174, R157 ;  /* 0x0000009dae00723e */ /* 0x000fe200000010ff */
[-C--:B------:R-:W-:Y:S01]  /*1cd60*/  HMMA.16816.F32.BF16 R124, R144, R150.reuse, R124 ;  /* 0x00000096907c723c */ /* 0x080fe2000004187c */
[----:B------:R1:W-:Y:S01]  /*1cd70*/  STG.E.U16 desc[UR22][R160.64+0x20], R3 ;  /* 0x00002003a0007986 */ /* 0x0003e2000c101516 */
[----:B------:R-:W2:Y:S01]  /*1cd80*/  MUFU.EX2 R2, R227 ;  /* 0x000000e300027308 */ /* 0x000ea20000000800 */
[----:B------:R-:W-:Y:S01]  /*1cd90*/  ISETP.LE.U32.AND P6, PT, R165, UR12, PT ;  /* 0x0000000ca5007c0c */ /* 0x000fe2000bfc3070 */
[----:B------:R-:W-:Y:S01]  /*1cda0*/  @!P5 HFMA2.BF16_V2 R248, -RZ.H0_H0, RZ.H0_H0, -R152.H0_H0 ;  /* 0x200000fffff8d231 */ /* 0x000fe20000340998 */
[----:B------:R-:W-:Y:S01]  /*1cdb0*/  PRMT R157, R152, 0x5410, R156 ;  /* 0x00005410989d7816 */ /* 0x000fe2000000009c */
[----:B------:R3:W-:Y:S01]  /*1cdc0*/  STG.E.U16 desc[UR22][R160.64+0x22], R153 ;  /* 0x00002299a0007986 */ /* 0x0007e2000c101516 */
[----:B------:R-:W-:Y:S01]  /*1cdd0*/  @!P4 PRMT R156, R247, 0x5410, RZ ;  /* 0x00005410f79cc816 */ /* 0x000fe200000000ff */
[----:B------:R-:W-:Y:S02]  /*1cde0*/  HMMA.16816.F32.BF16 R128, R136, R150, R128 ;  /* 0x000000968880723c */ /* 0x000fe40000041880 */
[----:B------:R-:W-:Y:S02]  /*1cdf0*/  LDSM.16.MT88.4 R136, [R203+0xb800] ;  /* 0x00b80000cb88783b */ /* 0x000fe40000004200 */
[----:B------:R-:W-:Y:S01]  /*1ce00*/  @!P5 PRMT R152, R248, 0x5410, RZ ;  /* 0x00005410f898d816 */ /* 0x000fe200000000ff */
[----:B------:R-:W-:Y:S01]  /*1ce10*/  FADD.FTZ R233, R223, R220 ;  /* 0x000000dcdfe97221 */ /* 0x000fe20000010000 */
[----:B------:R-:W-:Y:S01]  /*1ce20*/  ISETP.GT.U32.AND P3, PT, R163, UR12, PT ;  /* 0x0000000ca3007c0c */ /* 0x000fe2000bf64070 */
[----:B--2---:R-:W-:Y:S01]  /*1ce30*/  FADD.FTZ R222, R2, R181 ;  /* 0x000000b502de7221 */ /* 0x004fe20000010000 */
[----:B------:R-:W-:Y:S02]  /*1ce40*/  PRMT R217, R166, 0x7773, RZ ;  /* 0x00007773a6d97816 */ /* 0x000fe400000000ff */
[----:B------:R2:W-:Y:S01]  /*1ce50*/  STG.E.U16 desc[UR22][R212.64+0x22], R156 ;  /* 0x0000229cd4007986 */ /* 0x0005e2000c101516 */
[----:B------:R-:W-:Y:S01]  /*1ce60*/  PRMT R174, R165, 0x5410, R163 ;  /* 0x00005410a5ae7816 */ /* 0x000fe200000000a3 */
[----:B------:R-:W-:Y:S01]  /*1ce70*/  FADD.FTZ R225, R226, R222 ;  /* 0x000000dee2e17221 */ /* 0x000fe20000010000 */
[----:B------:R-:W-:Y:S01]  /*1ce80*/  PRMT R172, R172, 0x5410, R177 ;  /* 0x00005410acac7816 */ /* 0x000fe200000000b1 */
[----:B------:R-:W-:Y:S01]  /*1ce90*/  STG.E.U16 desc[UR22][R212.64+0x20], R152 ;  /* 0x00002098d4007986 */ /* 0x000fe2000c101516 */
[----:B------:R-:W-:Y:S02]  /*1cea0*/  PRMT R173, R173, 0x5410, R170 ;  /* 0x00005410adad7816 */ /* 0x000fe400000000aa */
[----:B------:R-:W-:Y:S02]  /*1ceb0*/  PRMT R144, R216, 0x5410, R217 ;  /* 0x00005410d8907816 */ /* 0x000fe400000000d9 */
[--C-:B------:R-:W-:Y:S02]  /*1cec0*/  HSET2.LE.AND R172, R172, R215.reuse, PT ;  /* 0x000000d7acac7233 */ /* 0x100fe40003803000 */
[C---:B-1----:R-:W-:Y:S02]  /*1ced0*/  PRMT R3, R0.reuse, 0x7632, R3 ;  /* 0x0000763200037816 */ /* 0x042fe40000000003 */
[--C-:B------:R-:W-:Y:S02]  /*1cee0*/  HSET2.LE.AND R173, R173, R215.reuse, PT ;  /* 0x000000d7adad7233 */ /* 0x100fe40003803000 */
[----:B------:R-:W-:Y:S01]  /*1cef0*/  PRMT R154, R0, 0x5410, R3 ;  /* 0x00005410009a7816 */ /* 0x000fe20000000003 */
[----:B---3--:R-:W-:Y:S01]  /*1cf00*/  IMAD.WIDE R160, R186, -0x70, R160 ;  /* 0xffffff90baa07825 */ /* 0x008fe200078e02a0 */
[----:B------:R-:W1:Y:S02]  /*1cf10*/  MUFU.EX2 R153, R228 ;  /* 0x000000e400997308 */ /* 0x000e640000000800 */
[--C-:B------:R-:W-:Y:S02]  /*1cf20*/  HSET2.LE.AND R174, R174, R215.reuse, PT ;  /* 0x000000d7aeae7233 */ /* 0x100fe40003803000 */
[----:B------:R-:W-:Y:S02]  /*1cf30*/  PRMT R176, R171, 0x5410, R176 ;  /* 0x00005410abb07816 */ /* 0x000fe400000000b0 */
[----:B------:R-:W-:Y:S02]  /*1cf40*/  PRMT R177, R168, 0x5410, R167 ;  /* 0x00005410a8b17816 */ /* 0x000fe400000000a7 */
[----:B------:R-:W-:Y:S02]  /*1cf50*/  LOP3.LUT R144, R144, 0xff00ff, RZ, 0xc0, !PT ;  /* 0x00ff00ff90907812 */ /* 0x000fe400078ec0ff */
[C---:B--2---:R-:W-:Y:S02]  /*1cf60*/  PRMT R156, R164.reuse, 0x7772, RZ ;  /* 0x00007772a49c7816 */ /* 0x044fe400000000ff */
[----:B------:R-:W-:Y:S02]  /*1cf70*/  PRMT R164, R164, 0x7773, RZ ;  /* 0x00007773a4a47816 */ /* 0x000fe400000000ff */
[C---:B------:R-:W-:Y:S01]  /*1cf80*/  ISETP.GT.U32.AND P1, PT, R156.reuse, UR12, PT ;  /* 0x0000000c9c007c0c */ /* 0x040fe2000bf24070 */
[----:B-1----:R-:W-:Y:S01]  /*1cf90*/  FADD.FTZ R221, R153, R175 ;  /* 0x000000af99dd7221 */ /* 0x002fe20000010000 */
[----:B------:R-:W-:Y:S02]  /*1cfa0*/  PRMT R175, R156, 0x5410, R164 ;  /* 0x000054109caf7816 */ /* 0x000fe400000000a4 */
[----:B------:R-:W-:Y:S01]  /*1cfb0*/  LOP3.LUT R172, R158, R172, RZ, 0xc0, !PT ;  /* 0x000000ac9eac7212 */ /* 0x000fe200078ec0ff */
[----:B------:R-:W-:Y:S01]  /*1cfc0*/  FADD.FTZ R230, R229, R221 ;  /* 0x000000dde5e67221 */ /* 0x000fe20000010000 */
[----:B------:R-:W-:Y:S02]  /*1cfd0*/  LOP3.LUT R175, R175, 0xff00ff, RZ, 0xc0, !PT ;  /* 0x00ff00ffafaf7812 */ /* 0x000fe400078ec0ff */
[----:B------:R-:W-:Y:S02]  /*1cfe0*/  LOP3.LUT R173, R155, R173, RZ, 0xc0, !PT ;  /* 0x000000ad9bad7212 */ /* 0x000fe400078ec0ff */
[----:B------:R-:W-:Y:S02]  /*1cff0*/  LOP3.LUT R174, R154, R174, RZ, 0xc0, !PT ;  /* 0x000000ae9aae7212 */ /* 0x000fe400078ec0ff */
[--C-:B------:R-:W-:Y:S02]  /*1d000*/  HSET2.LE.AND R175, R175, R215.reuse, PT ;  /* 0x000000d7afaf7233 */ /* 0x100fe40003803000 */
[--C-:B------:R-:W-:Y:S02]  /*1d010*/  HSET2.LE.AND R176, R176, R215.reuse, PT ;  /* 0x000000d7b0b07233 */ /* 0x100fe40003803000 */
[--C-:B------:R-:W-:Y:S02]  /*1d020*/  HSET2.LE.AND R177, R177, R215.reuse, PT ;  /* 0x000000d7b1b17233 */ /* 0x100fe40003803000 */
[----:B------:R-:W-:Y:S02]  /*1d030*/  HSET2.LE.AND R179, R144, R215, PT ;  /* 0x000000d790b37233 */ /* 0x000fe40003803000 */
[----:B------:R-:W-:Y:S02]  /*1d040*/  LOP3.LUT R176, R159, R176, RZ, 0xc0, !PT ;  /* 0x000000b09fb07212 */ /* 0x000fe400078ec0ff */
[----:B------:R-:W-:Y:S01]  /*1d050*/  LOP3.LUT R177, R157, R177, RZ, 0xc0, !PT ;  /* 0x000000b19db17212 */ /* 0x000fe200078ec0ff */
[----:B-----5:R-:W-:Y:S05]  /*1d060*/  @!P6 HFMA2.BF16_V2 R184, -RZ.H0_H0, RZ.H0_H0, -R0.H0_H0 ;  /* 0x200000ffffb8e231 */ /* 0x020fea0000340900 */
[----:B------:R-:W-:Y:S01]  /*1d070*/  PRMT R180, R184, 0x7610, R180 ;  /* 0x00007610b8b47816 */ /* 0x000fe200000000b4 */
[----:B------:R-:W-:Y:S03]  /*1d080*/  @!P6 STL.S16 [R1+0xc], R184 ;  /* 0x00000cb80100e387 */ /* 0x000fe60000100600 */
[----:B------:R-:W-:Y:S02]  /*1d090*/  @!P6 PRMT R0, R180, 0x5410, RZ ;  /* 0x00005410b400e816 */ /* 0x000fe400000000ff */
[----:B------:R1:W2:Y:S04]  /*1d0a0*/  LDL.S16 R180, [R1] ;  /* 0x0000000001b47983 */ /* 0x0002a80000100600 */
[----:B------:R3:W-:Y:S02]  /*1d0b0*/  STG.E.U16 desc[UR22][R210.64+0x30], R0 ;  /* 0x00003000d2007986 */ /* 0x0007e4000c101516 */
[----:B---3--:R-:W-:Y:S04]  /*1d0c0*/  F2FP.BF16.F32.PACK_AB R0, R226, R2 ;  /* 0x00000002e200723e */ /* 0x008fe800000010ff */
[----:B------:R-:W-:Y:S01]  /*1d0d0*/  PRMT R2, R0, 0x7632, R2 ;  /* 0x0000763200027816 */ /* 0x000fe20000000002 */
[----:B------:R-:W-:Y:S05]  /*1d0e0*/  @P3 HFMA2.BF16_V2 R183, -RZ.H0_H0, RZ.H0_H0, -R3.H0_H0 ;  /* 0x200000ffffb73231 */ /* 0x000fea0000340903 */
[----:B------:R-:W-:Y:S01]  /*1d0f0*/  PRMT R152, R183, 0x7610, R152 ;  /* 0x00007610b7987816 */ /* 0x000fe20000000098 */
[----:B------:R-:W-:Y:S01]  /*1d100*/  @P3 STL.S16 [R1+0x8], R183 ;  /* 0x000008b701003387 */ /* 0x000fe20000100600 */
[----:B------:R-:W-:Y:S02]  /*1d110*/  @P1 HFMA2.BF16_V2 R182, -RZ.H0_H0, RZ.H0_H0, -R0.H0_H0 ;  /* 0x200000ffffb61231 */ /* 0x000fe40000340900 */
[----:B------:R-:W-:Y:S02]  /*1d120*/  @P3 PRMT R3, R152, 0x5410, RZ ;  /* 0x0000541098033816 */ /* 0x000fe400000000ff */
[----:B------:R-:W-:Y:S01]  /*1d130*/  ISETP.GT.U32.AND P3, PT, R164, UR12, PT ;  /* 0x0000000ca4007c0c */ /* 0x000fe2000bf64070 */
[----:B------:R-:W-:Y:S01]  /*1d140*/  @P1 STL.S16 [R1+0x4], R182 ;  /* 0x000004b601001387 */ /* 0x000fe20000100600 */
[----:B------:R-:W-:Y:S02]  /*1d150*/  PRMT R181, R182, 0x7610, R181 ;  /* 0x00007610b6b57816 */ /* 0x000fe400000000b5 */
[----:B------:R-:W-:Y:S01]  /*1d160*/  PRMT R152, R0, 0x5410, R2 ;  /* 0x0000541000987816 */ /* 0x000fe20000000002 */
[----:B------:R-:W-:Y:S01]  /*1d170*/  STG.E.U16 desc[UR22][R210.64+0x32], R3 ;  /* 0x00003203d2007986 */ /* 0x000fe2000c101516 */
[----:B------:R-:W-:Y:S02]  /*1d180*/  @P1 PRMT R0, R181, 0x5410, RZ ;  /* 0x00005410b5001816 */ /* 0x000fe400000000ff */
[----:B------:R-:W-:Y:S03]  /*1d190*/  LOP3.LUT R175, R152, R175, RZ, 0xc0, !PT ;  /* 0x000000af98af7212 */ /* 0x000fe600078ec0ff */
[----:B------:R3:W-:Y:S02]  /*1d1a0*/  STG.E.U16 desc[UR22][R160.64+0x30], R0 ;  /* 0x00003000a0007986 */ /* 0x0007e4000c101516 */
[----:B---3--:R-:W-:Y:S04]  /*1d1b0*/  MOV R0, R166 ;  /* 0x000000a600007202 */ /* 0x008fe80000000f00 */
[----:B------:R-:W-:Y:S02]  /*1d1c0*/  LOP3.LUT R3, R0, 0xff, RZ, 0xc0, !PT ;  /* 0x000000ff00037812 */ /* 0x000fe400078ec0ff */
[----:B------:R-:W-:Y:S02]  /*1d1d0*/  F2FP.BF16.F32.PACK_AB R0, R229, R153 ;  /* 0x00000099e500723e */ /* 0x000fe400000010ff */
[C---:B------:R-:W-:Y:S11]  /*1d1e0*/  ISETP.LE.U32.AND P1, PT, R3.reuse, UR12, PT ;  /* 0x0000000c03007c0c */ /* 0x040ff6000bf23070 */
[----:B------:R-:W-:Y:S02]  /*1d1f0*/  @!UPT UIADD3 URZ, UPT, UPT, URZ, URZ, URZ ;  /* 0x000000fffffff290 */ /* 0x000fe4000fffe0ff */
[----:B------:R-:W-:Y:S02]  /*1d200*/  @!P1 HFMA2.BF16_V2 R246, -RZ.H0_H0, RZ.H0_H0, -R0.H0_H0 ;  /* 0x200000fffff69231 */ /* 0x000fe40000340900 */
[----:B--2---:R-:W-:Y:S05]  /*1d210*/  @P3 HFMA2.BF16_V2 R180, -RZ.H0_H0, RZ.H0_H0, -R2.H0_H0 ;  /* 0x200000ffffb43231 */ /* 0x004fea0000340902 */
[----:B------:R-:W-:Y:S01]  /*1d220*/  PRMT R178, R180, 0x7610, R178 ;  /* 0x00007610b4b27816 */ /* 0x000fe200000000b2 */
[----:B------:R-:W-:Y:S03]  /*1d230*/  @P3 STL.S16 [R1], R180 ;  /* 0x000000b401003387 */ /* 0x000fe60000100600 */
[----:B------:R-:W-:Y:S01]  /*1d240*/  @P3 PRMT R2, R178, 0x5410, RZ ;  /* 0x00005410b2023816 */ /* 0x000fe200000000ff */
[----:B------:R-:W2:Y:S01]  /*1d250*/  LDSM.16.MT88.4 R180, [R203+0xa800] ;  /* 0x00a80000cbb4783b */ /* 0x000ea20000004200 */
[----:B------:R-:W-:Y:S07]  /*1d260*/  ISETP.GT.U32.AND P3, PT, R216, UR12, PT ;  /* 0x0000000cd8007c0c */ /* 0x000fee000bf64070 */
[----:B------:R3:W-:Y:S02]  /*1d270*/  STG.E.U16 desc[UR22][R160.64+0x32], R2 ;  /* 0x00003202a0007986 */ /* 0x0007e4000c101516 */
[----:B---3--:R-:W-:Y:S01]  /*1d280*/  PRMT R2, R0, 0x7632, R2 ;  /* 0x0000763200027816 */ /* 0x008fe20000000002 */
[----:B------:R-:W-:Y:S02]  /*1d290*/  IMAD.WIDE R160, R186, 0x70, R160 ;  /* 0x00000070baa07825 */ /* 0x000fe400078e02a0 */
[----:B------:R-:W3:Y:S01]  /*1d2a0*/  LDSM.16.MT88.4 R184, [R196+0x800] ;  /* 0x00080000c4b8783b */ /* 0x000ee20000004200 */
[----:B------:R-:W-:Y:S02]  /*1d2b0*/  PRMT R153, R0, 0x5410, R2 ;  /* 0x0000541000997816 */ /* 0x000fe40000000002 */
[----:B------:R-:W-:Y:S05]  /*1d2c0*/  @!P1 PRMT R0, R246, 0x5410, RZ ;  /* 0x00005410f6009816 */ /* 0x000fea00000000ff */
[----:B------:R4:W-:Y:S04]  /*1d2d0*/  STG.E.U16 desc[UR22][R160.64+0x30], R0 ;  /* 0x00003000a0007986 */ /* 0x0009e8000c101516 */
[----:B------:R-:W5:Y:S01]  /*1d2e0*/  LDSM.16.MT88.4 R196, [R196+0x1800] ;  /* 0x00180000c4c4783b */ /* 0x000f620000004200 */
[----:B----4-:R-:W-:Y:S04]  /*1d2f0*/  PRMT R0, R166, 0x7771, RZ ;  /* 0x00007771a6007816 */ /* 0x010fe800000000ff */
[----:B------:R-:W-:Y:S02]  /*1d300*/  ISETP.GT.U32.AND P1, PT, R0, UR12, PT ;  /* 0x0000000c00007c0c */ /* 0x000fe4000bf24070 */
[--C-:B------:R-:W-:Y:S02]  /*1d310*/  PRMT R178, R3, 0x5410, R0.reuse ;  /* 0x0000541003b27816 */ /* 0x100fe40000000000 */
[----:B------:R-:W-:Y:S03]  /*1d320*/  F2FP.BF16.F32.PACK_AB R3, R223, R169 ;  /* 0x000000a9df03723e */ /* 0x000fe600000010ff */
[----:B------:R-:W-:Y:S02]  /*1d330*/  HSET2.LE.AND R178, R178, R215, PT ;  /* 0x000000d7b2b27233 */ /* 0x000fe40003803000 */
[----:B------:R-:W-:Y:S01]  /*1d340*/  PRMT R0, R3, 0x7632, R0 ;  /* 0x0000763203007816 */ /* 0x000fe20000000000 */
[----:B------:R-:W-:Y:S02]  /*1d350*/  @P3 HFMA2.BF16_V2 R237, -RZ.H0_H0, RZ.H0_H0, -R3.H0_H0 ;  /* 0x200000ffffed3231 */ /* 0x000fe40000340903 */
[----:B------:R-:W-:Y:S01]  /*1d360*/  LOP3.LUT R178, R153, R178, RZ, 0xc0, !PT ;  /* 0x000000b299b27212 */ /* 0x000fe200078ec0ff */
[----:B------:R-:W-:Y:S01]  /*1d370*/  @P1 HFMA2.BF16_V2 R238, -RZ.H0_H0, RZ.H0_H0, -R2.H0_H0 ;  /* 0x200000ffffee1231 */ /* 0x000fe20000340902 */
[-C--:B------:R-:W-:Y:S01]  /*1d380*/  HMMA.16816.F32.BF16 R152, R172, R140.reuse, R4 ;  /* 0x0000008cac98723c */ /* 0x080fe20000041804 */
[----:B------:R-:W4:Y:S04]  /*1d390*/  LDSM.16.MT88.4 R4, [R162+0x1800] ;  /* 0x00180000a204783b */ /* 0x000f280000004200 */
[----:B------:R-:W-:Y:S02]  /*1d3a0*/  @P1 PRMT R2, R238, 0x5410, RZ ;  /* 0x00005410ee021816 */ /* 0x000fe400000000ff */
[----:B------:R-:W-:Y:S03]  /*1d3b0*/  ISETP.GT.U32.AND P1, PT, R217, UR12, PT ;  /* 0x0000000cd9007c0c */ /* 0x000fe6000bf24070 */
[----:B------:R1:W-:Y:S10]  /*1d3c0*/  STG.E.U16 desc[UR22][R160.64+0x32], R2 ;  /* 0x00003202a0007986 */ /* 0x0003f4000c101516 */
[----:B------:R-:W-:Y:S01]  /*1d3d0*/  @P1 HFMA2.BF16_V2 R236, -RZ.H0_H0, RZ.H0_H0, -R0.H0_H0 ;  /* 0x200000ffffec1231 */ /* 0x000fe20000340900 */
[----:B-1----:R-:W-:Y:S04]  /*1d3e0*/  PRMT R2, R3, 0x5410, R0 ;  /* 0x0000541003027816 */ /* 0x002fe80000000000 */
[----:B------:R-:W-:Y:S02]  /*1d3f0*/  @P1 PRMT R0, R236, 0x5410, RZ ;  /* 0x00005410ec001816 */ /* 0x000fe400000000ff */
[----:B------:R-:W-:Y:S01]  /*1d400*/  LOP3.LUT R179, R2, R179, RZ, 0xc0, !PT ;  /* 0x000000b302b37212 */ /* 0x000fe200078ec0ff */
[----:B------:R-:W-:Y:S01]  /*1d410*/  IMAD.MOV.U32 R2, RZ, RZ, R134 ;  /* 0x000000ffff027224 */ /* 0x000fe200078e0086 */
[----:B------:R-:W-:Y:S01]  /*1d420*/  @P3 PRMT R3, R237, 0x5410, RZ ;  /* 0x00005410ed033816 */ /* 0x000fe200000000ff */
[----:B------:R1:W-:Y:S01]  /*1d430*/  STG.E.U16 desc[UR22][R212.64+0x32], R0 ;  /* 0x00003200d4007986 */ /* 0x0003e2000c101516 */
[----:B------:R-:W-:Y:S03]  /*1d440*/  IADD3 R210, P1, PT, R210, -0x40, RZ ;  /* 0xffffffc0d2d27810 */ /* 0x000fe60007f3e0ff */
[C---:B------:R-:W-:Y:S01]  /*1d450*/  HMMA.16816.F32.BF16 R168, R176.reuse, R140, R8 ;  /* 0x0000008cb0a8723c */ /* 0x040fe20000041808 */
[----:B------:R2:W-:Y:S03]  /*1d460*/  STG.E.U16 desc[UR22][R212.64+0x30], R3 ;  /* 0x00003003d4007986 */ /* 0x0005e6000c101516 */
[----:B------:R-:W-:Y:S04]  /*1d470*/  IADD3.X R211, PT, PT, R211, -0x1, RZ, P1, !PT ;  /* 0xffffffffd3d37810 */ /* 0x000fe80000ffe4ff */
[-C--:B------:R-:W-:Y:S08]  /*1d480*/  HMMA.16816.F32.BF16 R164, R176, R142.reuse, R12 ;  /* 0x0000008eb0a4723c */ /* 0x080ff0000004180c */
[C---:B------:R-:W-:Y:S04]  /*1d490*/  HMMA.16816.F32.BF16 R148, R172.reuse, R142, R16 ;  /* 0x0000008eac94723c */ /* 0x040fe80000041810 */
[----:B-1----:R-:W-:Y:S04]  /*1d4a0*/  MOV R0, R135 ;  /* 0x0000008700007202 */ /* 0x002fe80000000f00 */
        /* <DEDUP_REMOVED lines=18> */
[----:B------:R-:W-:Y:S01]  /*1d5d0*/  IMAD.MOV.U32 R137, RZ, RZ, R132 ;  /* 0x000000ffff897224 */ /* 0x000fe200078e0084 */
[----:B------:R-:W-:Y:S03]  /*1d5e0*/  MOV R136, R133 ;  /* 0x0000008500887202 */ /* 0x000fe60000000f00 */
[-C--:B------:R-:W-:Y:S08]  /*1d5f0*/  HMMA.16816.F32.BF16 R92, R176, R138.reuse, R92 ;  /* 0x0000008ab05c723c */ /* 0x080ff0000004185c */
[C---:B------:R-:W-:Y:S08]  /*1d600*/  HMMA.16816.F32.BF16 R96, R172.reuse, R138, R96 ;  /* 0x0000008aac60723c */ /* 0x040ff00000041860 */
[-C--:B-----5:R-:W-:Y:S08]  /*1d610*/  HMMA.16816.F32.BF16 R100, R172, R196.reuse, R100 ;  /* 0x000000c4ac64723c */ /* 0x0a0ff00000041864 */
[C---:B------:R-:W-:Y:S08]  /*1d620*/  HMMA.16816.F32.BF16 R104, R176.reuse, R196, R104 ;  /* 0x000000c4b068723c */ /* 0x040ff00000041868 */
[-C--:B------:R-:W-:Y:S08]  /*1d630*/  HMMA.16816.F32.BF16 R108, R176, R198.reuse, R108 ;  /* 0x000000c6b06c723c */ /* 0x080ff0000004186c */
[C---:B------:R-:W-:Y:S08]  /*1d640*/  HMMA.16816.F32.BF16 R112, R172.reuse, R198, R112 ;  /* 0x000000c6ac70723c */ /* 0x040ff00000041870 */
[-C--:B----4-:R-:W-:Y:S08]  /*1d650*/  HMMA.16816.F32.BF16 R116, R172, R4.reuse, R116 ;  /* 0x00000004ac74723c */ /* 0x090ff00000041874 */
[C---:B------:R-:W-:Y:S08]  /*1d660*/  HMMA.16816.F32.BF16 R120, R176.reuse, R4, R120 ;  /* 0x00000004b078723c */ /* 0x040ff00000041878 */
[-C--:B------:R-:W-:Y:S08]  /*1d670*/  HMMA.16816.F32.BF16 R124, R176, R6.reuse, R124 ;  /* 0x00000006b07c723c */ /* 0x080ff0000004187c */
[----:B------:R-:W-:Y:S01]  /*1d680*/  HMMA.16816.F32.BF16 R128, R172, R6, R128 ;  /* 0x00000006ac80723c */ /* 0x000fe20000041880 */
[----:B------:R-:W-:Y:S08]  /*1d690*/  @!UPT UIADD3 URZ, UPT, UPT, URZ, URZ, URZ ;  /* 0x000000fffffff290 */ /* 0x000ff0000fffe0ff */
[----:B------:R-:W-:Y:S11]  /*1d6a0*/  BRA.U UP0, `(.L_x_1363) ;  /* 0xffffffc500707547 */ /* 0x000ff6000b83ffff */
.L_x_1362:
[----:B------:R-:W1:Y:S01]  /*1d6b0*/  SHFL.BFLY PT, R0, R249, 0x2, 0x1f ;  /* 0x0c401f00f9007f89 */ /* 0x000e6200000e0000 */
[----:B------:R-:W2:Y:S01]  /*1d6c0*/  LDCU UR4, c[0x0][0x4fc] ;  /* 0x00009f80ff0477ac */ /* 0x000ea20008000800 */
[----:B------:R-:W3:Y:S02]  /*1d6d0*/  S2UR UR11, SR_CTAID.Y ;  /* 0x00000000000b79c3 */ /* 0x000ee40000002600 */
[----:B------:R-:W4:Y:S01]  /*1d6e0*/  SHFL.BFLY PT, R2, R225, 0x2, 0x1f ;  /* 0x0c401f00e1027f89 */ /* 0x000f2200000e0000 */
[----:B------:R-:W-:Y:S01]  /*1d6f0*/  UISETP.NE.AND UP3, UPT, UR15, -0x1, UPT ;  /* 0xffffffff0f00788c */ /* 0x000fe2000bf65270 */
[----:B------:R-:W2:Y:S01]  /*1d700*/  LDCU UR9, c[0x0][0x434] ;  /* 0x00008680ff0977ac */ /* 0x000ea20008000800 */
[----:B------:R-:W2:Y:S03]  /*1d710*/  S2R R172, SR_TID.X ;  /* 0x0000000000ac7919 */ /* 0x000ea60000002100 */
[----:B------:R-:W2:Y:S01]  /*1d720*/  S2UR UR8, SR_CTAID.X ;  /* 0x00000000000879c3 */ /* 0x000ea20000002500 */
[----:B------:R-:W2:Y:S01]  /*1d730*/  LDCU.U8 UR10, c[0x0][0x548] ;  /* 0x0000a900ff0a77ac */ /* 0x000ea20008000000 */
[----:B------:R-:W-:-:S04]  /*1d740*/  UISETP.NE.AND UP2, UPT, UR15, -0x1, UPT ;  /* 0xffffffff0f00788c */ /* 0x000fc8000bf45270 */
[----:B------:R-:W3:Y:S01]  /*1d750*/  @!UP3 LDCU.64 UR6, c[0x0][0x400] ;  /* 0x00008000ff06b7ac */ /* 0x000ee20008000a00 */
[----:B------:R-:W2:Y:S01]  /*1d760*/  LDCU UR12, c[0x0][0x434] ;  /* 0x00008680ff0c77ac */ /* 0x000ea20008000800 */
[----:B-1----:R-:W-:Y:S02]  /*1d770*/  FADD.FTZ R249, R0, R249 ;  /* 0x000000f900f97221 */ /* 0x002fe40000010000 */
[----:B------:R-:W1:Y:S01]  /*1d780*/  SHFL.BFLY PT, R0, R230, 0x2, 0x1f ;  /* 0x0c401f00e6007f89 */ /* 0x000e6200000e0000 */
[----:B----4-:R-:W-:-:S03]  /*1d790*/  FADD.FTZ R225, R2, R225 ;  /* 0x000000e102e17221 */ /* 0x010fc60000010000 */
[----:B------:R-:W4:Y:S04]  /*1d7a0*/  SHFL.BFLY PT, R3, R249, 0x1, 0x1f ;  /* 0x0c201f00f9037f89 */ /* 0x000f2800000e0000 */
[----:B------:R-:W2:Y:S01]  /*1d7b0*/  SHFL.BFLY PT, R2, R233, 0x2, 0x1f ;  /* 0x0c401f00e9027f89 */ /* 0x000ea200000e0000 */
[----:B---3--:R-:W-:Y:S01]  /*1d7c0*/  @!UP3 UIMAD.WIDE.U32 UR16, UR11, UR6, URZ ;  /* 0x000000060b10b2a5 */ /* 0x008fe2000f8e00ff */
[----:B------:R-:W3:Y:S02]  /*1d7d0*/  S2UR UR6, SR_CTAID.Z ;  /* 0x00000000000679c3 */ /* 0x000ee40000002700 */
[----:B------:R-:W3:Y:S01]  /*1d7e0*/  SHFL.BFLY PT, R4, R225, 0x1, 0x1f ;  /* 0x0c201f00e1047f89 */ /* 0x000ee200000e0000 */
[----:B------:R-:W-:Y:S01]  /*1d7f0*/  @!UP3 UIMAD UR7, UR11, UR7, UR17 ;  /* 0x000000070b07b2a4 */ /* 0x000fe2000f8e0211 */
[----:B-1----:R-:W-:Y:S01]  /*1d800*/  FADD.FTZ R230, R0, R230 ;  /* 0x000000e600e67221 */ /* 0x002fe20000010000 */
[----:B----4-:R-:W-:-:S04]  /*1d810*/  FADD.FTZ R249, R249, R3 ;  /* 0x00000003f9f97221 */ /* 0x010fc80000010000 */
[----:B------:R-:W1:Y:S01]  /*1d820*/  SHFL.BFLY PT, R5, R230, 0x1, 0x1f ;  /* 0x0c201f00e6057f89 */ /* 0x000e6200000e0000 */
[----:B--2---:R-:W-:Y:S01]  /*1d830*/  SHF.L.U32 R3, R172, 0x4, RZ ;  /* 0x00000004ac037819 */ /* 0x004fe200000006ff */
[----:B------:R-:W-:Y:S01]  /*1d840*/  FADD.FTZ R233, R2, R233 ;  /* 0x000000e902e97221 */ /* 0x000fe20000010000 */
[----:B------:R-:W-:Y:S01]  /*1d850*/  FSETP.NE.FTZ.AND P4, PT, R249, RZ, PT ;  /* 0x000000fff900720b */ /* 0x000fe20003f95000 */
[----:B------:R-:W2:Y:S01]  /*1d860*/  MUFU.RCP R2, R249 ;  /* 0x000000f900027308 */ /* 0x000ea20000001000 */
[----:B------:R-:W-:Y:S01]  /*1d870*/  LOP3.LUT R3, R3, 0x1c0, RZ, 0xc0, !PT ;  /* 0x000001c003037812 */ /* 0x000fe200078ec0ff */
[----:B---3--:R-:W-:Y:S01]  /*1d880*/  FADD.FTZ R225, R225, R4 ;  /* 0x00000004e1e17221 */ /* 0x008fe20000010000 */
[----:B-----5:R-:W3:Y:S01]  /*1d890*/  SHFL.BFLY PT, R136, R233, 0x1, 0x1f ;  /* 0x0c201f00e9887f89 */ /* 0x020ee200000e0000 */
[----:B------:R-:W-:-:S03]  /*1d8a0*/  SHF.L.U32 R4, R172, 0x1, RZ ;  /* 0x00000001ac047819 */ /* 0x000fc600000006ff */
[----:B------:R-:W-:Y:S01]  /*1d8b0*/  FSETP.NE.FTZ.AND P3, PT, R225, RZ, PT ;  /* 0x000000ffe100720b */ /* 0x000fe20003f75000 */
[----:B------:R-:W4:Y:S01]  /*1d8c0*/  MUFU.RCP R0, R225 ;  /* 0x000000e100007308 */ /* 0x000f220000001000 */
[--C-:B------:R-:W-:Y:S02]  /*1d8d0*/  LOP3.LUT R205, R205, 0x6, R4.reuse, 0xf8, !PT ;  /* 0x00000006cdcd7812 */ /* 0x100fe400078ef804 */
[----:B------:R-:W-:-:S04]  /*1d8e0*/  LOP3.LUT R4, R3, 0x38, R4, 0xf8, !PT ;  /* 0x0000003803047812 */ /* 0x000fc800078ef804 */
[----:B------:R-:W-:Y:S02]  /*1d8f0*/  LOP3.LUT R205, R205, R4, RZ, 0xfc, !PT ;  /* 0x00000004cdcd7212 */ /* 0x000fe400078efcff */
[----:B--2---:R-:W-:Y:S01]  /*1d900*/  FSEL R2, R2, 1, P4 ;  /* 0x3f80000002027808 */ /* 0x004fe20002000000 */
[----:B-1----:R-:W-:-:S05]  /*1d910*/  FADD.FTZ R230, R230, R5 ;  /* 0x00000005e6e67221 */ /* 0x002fca0000010000 */
[----:B------:R-:W-:Y:S02]  /*1d920*/  FSETP.NE.FTZ.AND P2, PT, R230, RZ, PT ;  /* 0x000000ffe600720b */ /* 0x000fe40003f55000 */
[----:B----4-:R-:W-:Y:S01]  /*1d930*/  FSEL R3, R0, 1, P3 ;  /* 0x3f80000000037808 */ /* 0x010fe20001800000 */
[----:B------:R-:W-:Y:S01]  /*1d940*/  FMUL.FTZ R0, R2, UR4 ;  /* 0x0000000402007c20 */ /* 0x000fe20008410000 */
[----:B---3--:R-:W-:Y:S01]  /*1d950*/  FADD.FTZ R136, R233, R136 ;  /* 0x00000088e9887221 */ /* 0x008fe20000010000 */
[----:B------:R-:W1:Y:S02]  /*1d960*/  MUFU.RCP R2, R230 ;  /* 0x000000e600027308 */ /* 0x000e640000001000 */
        /* <DEDUP_REMOVED lines=33> */
[----:B------:R-:W2:Y:S01]  /*1db80*/  MUFU.RCP R0, R136 ;  /* 0x0000008800007308 */ /* 0x000ea20000001000 */
[----:B-1----:R-:W-:Y:S01]  /*1db90*/  FSEL R2, R2, 1, P2 ;  /* 0x3f80000002027808 */ /* 0x002fe20001000000 */
[----:B------:R-:W-:Y:S01]  /*1dba0*/  FMUL.FTZ R3, R3, UR4 ;  /* 0x0000000403037c20 */ /* 0x000fe20008410000 */
[----:B------:R-:W-:-:S02]  /*1dbb0*/  F2FP.BF16.F32.PACK_AB R6, R6, R152 ;  /* 0x000000980606723e */ /* 0x000fc400000010ff */
[----:B------:R-:W-:Y:S01]  /*1dbc0*/  F2FP.BF16.F32.PACK_AB R15, R15, R144 ;  /* 0x000000900f0f723e */ /* 0x000fe200000010ff */
[C---:B------:R-:W-:Y:S01]  /*1dbd0*/  FMUL.FTZ R54, R3.reuse, R54 ;  /* 0x0000003603367220 */ /* 0x040fe20000410000 */
[C---:B------:R-:W-:Y:S01]  /*1dbe0*/  FMUL.FTZ R55, R3.reuse, R55 ;  /* 0x0000003703377220 */ /* 0x040fe20000410000 */
[----:B------:R-:W-:Y:S01]  /*1dbf0*/  FMUL.FTZ R2, R2, UR4 ;  /* 0x0000000402027c20 */ /* 0x000fe20008410000 */
[C---:B------:R-:W-:Y:S01]  /*1dc00*/  FMUL.FTZ R66, R3.reuse, R66 ;  /* 0x0000004203427220 */ /* 0x040fe20000410000 */
[C---:B------:R-:W-:Y:S01]  /*1dc10*/  FMUL.FTZ R27, R3.reuse, R67 ;  /* 0x00000043031b7220 */ /* 0x040fe20000410000 */
[----:B------:R-:W-:Y:S01]  /*1dc20*/  FMUL.FTZ R21, R3, R51 ;  /* 0x0000003303157220 */ /* 0x000fe20000410000 */
[C---:B------:R-:W-:Y:S01]  /*1dc30*/  FMUL.FTZ R5, R2.reuse, R40 ;  /* 0x0000002802057220 */ /* 0x040fe20000410000 */
[C---:B------:R-:W-:Y:S01]  /*1dc40*/  FMUL.FTZ R23, R2.reuse, R41 ;  /* 0x0000002902177220 */ /* 0x040fe20000410000 */
[----:B------:R-:W-:Y:S01]  /*1dc50*/  F2FP.BF16.F32.PACK_AB R51, R69, R68 ;  /* 0x000000444533723e */ /* 0x000fe200000010ff */
[----:B------:R-:W-:Y:S01]  /*1dc60*/  FMUL.FTZ R25, R2, R56 ;  /* 0x0000003802197220 */ /* 0x000fe20000410000 */
[----:B------:R-:W-:Y:S01]  /*1dc70*/  MOV R68, 0x20 ;  /* 0x0000002000447802 */ /* 0x000fe20000000f00 */
[C---:B------:R-:W-:Y:S01]  /*1dc80*/  FMUL.FTZ R154, R3.reuse, R154 ;  /* 0x0000009a039a7220 */ /* 0x040fe20000410000 */
[----:B--2---:R-:W-:Y:S01]  /*1dc90*/  FSEL R0, R0, 1, P1 ;  /* 0x3f80000000007808 */ /* 0x004fe20000800000 */
[----:B------:R-:W-:Y:S01]  /*1dca0*/  FMUL.FTZ R155, R3, R155 ;  /* 0x0000009b039b7220 */ /* 0x000fe20000410000 */
[----:B------:R-:W-:Y:S01]  /*1dcb0*/  F2FP.BF16.F32.PACK_AB R23, R23, R5 ;  /* 0x000000051717723e */ /* 0x000fe200000010ff */
[----:B------:R-:W-:Y:S01]  /*1dcc0*/  FMUL.FTZ R150, R3, R150 ;  /* 0x0000009603967220 */ /* 0x000fe20000410000 */
[----:B------:R-:W-:Y:S01]  /*1dcd0*/  LEA R5, R205, UR5, 0x1 ;  /* 0x00000005cd057c11 */ /* 0x000fe2000f8e08ff */
[----:B------:R-:W-:Y:S01]  /*1dce0*/  FMUL.FTZ R0, R0, UR4 ;  /* 0x0000000400007c20 */ /* 0x000fe20008410000 */
[C---:B------:R-:W-:Y:S01]  /*1dcf0*/  FMUL.FTZ R151, R3.reuse, R151 ;  /* 0x0000009703977220 */ /* 0x040fe20000410000 */
[C---:B------:R-:W-:Y:S01]  /*1dd00*/  FMUL.FTZ R146, R3.reuse, R146 ;  /* 0x0000009203927220 */ /* 0x040fe20000410000 */
[----:B------:R-:W-:Y:S01]  /*1dd10*/  FMUL.FTZ R14, R3, R147 ;  /* 0x00000093030e7220 */ /* 0x000fe20000410000 */
[C---:B------:R-:W-:Y:S01]  /*1dd20*/  FMUL.FTZ R4, R0.reuse, R58 ;  /* 0x0000003a00047220 */ /* 0x040fe20000410000 */
[----:B------:R-:W-:Y:S01]  /*1dd30*/  F2FP.BF16.F32.PACK_AB R58, R55, R54 ;  /* 0x00000036373a723e */ /* 0x000fe200000010ff */
[----:B------:R-:W-:Y:S01]  /*1dd40*/  FMUL.FTZ R56, R0, R59 ;  /* 0x0000003b00387220 */ /* 0x000fe20000410000 */
[----:B------:R-:W-:Y:S01]  /*1dd50*/  F2FP.BF16.F32.PACK_AB R54, R27, R66 ;  /* 0x000000421b36723e */ /* 0x000fe200000010ff */
[----:B------:R1:W-:Y:S01]  /*1dd60*/  STS [R5], R6 ;  /* 0x0000000605007388 */ /* 0x0003e20000000800 */
[----:B------:R-:W-:Y:S01]  /*1dd70*/  MOV R66, 0x10 ;  /* 0x0000001000427802 */ /* 0x000fe20000000f00 */
[C---:B------:R-:W-:Y:S01]  /*1dd80*/  FMUL.FTZ R142, R3.reuse, R142 ;  /* 0x0000008e038e7220 */ /* 0x040fe20000410000 */
[C---:B------:R-:W-:Y:S01]  /*1dd90*/  FMUL.FTZ R10, R3.reuse, R143 ;  /* 0x0000008f030a7220 */ /* 0x040fe20000410000 */
[C---:B------:R-:W-:Y:S01]  /*1dda0*/  FMUL.FTZ R38, R3.reuse, R38 ;  /* 0x0000002603267220 */ /* 0x040fe20000410000 */
[----:B------:R-:W-:Y:S01]  /*1ddb0*/  SEL R66, R66, 0xfffffff0, !P0 ;  /* 0xfffffff042427807 */ /* 0x000fe20004000000 */
        /* <DEDUP_REMOVED lines=19> */
[----:B-1----:R-:W-:Y:S01]  /*1def0*/  SEL R6, R68, 0xffffffe0, !P0 ;  /* 0xffffffe044067807 */ /* 0x002fe20004000000 */
[----:B------:R-:W-:Y:S01]  /*1df00*/  FMUL.FTZ R168, R2, R168 ;  /* 0x000000a802a87220 */ /* 0x000fe20000410000 */
        /* <DEDUP_REMOVED lines=65> */
[----:B------:R-:W-:Y:S01]  /*1e320*/  F2FP.BF16.F32.PACK_AB R67, R67, R168 ;  /* 0x000000a84343723e */ /* 0x000fe200000010ff */
[----:B------:R-:W1:Y:S01]  /*1e330*/  LDCU.U8 UR4, c[0x0][0x549] ;  /* 0x0000a920ff0477ac */ /* 0x000e620008000000 */
        /* <DEDUP_REMOVED lines=10> */
[----:B------:R4:W-:Y:S01]  /*1e3e0*/  STS [R5+0x2400], R8 ;  /* 0x0024000805007388 */ /* 0x0009e20000000800 */
[----:B------:R-:W-:-:S02]  /*1e3f0*/  F2FP.BF16.F32.PACK_AB R12, R12, R162 ;  /* 0x000000a20c0c723e */ /* 0x000fc400000010ff */
[----:B------:R-:W-:Y:S01]  /*1e400*/  F2FP.BF16.F32.PACK_AB R20, R20, R156 ;  /* 0x0000009c1414723e */ /* 0x000fe200000010ff */
[----:B------:R4:W-:Y:S01]  /*1e410*/  STS [R4+0x2000], R7 ;  /* 0x0020000704007388 */ /* 0x0009e20000000800 */
[----:B------:R-:W-:Y:S01]  /*1e420*/  F2FP.BF16.F32.PACK_AB R19, R19, R158 ;  /* 0x0000009e1313723e */ /* 0x000fe200000010ff */
[----:B-1----:R-:W-:Y:S01]  /*1e430*/  UISETP.NE.AND UP1, UPT, UR4, URZ, UPT ;  /* 0x000000ff0400728c */ /* 0x002fe2000bf25270 */
[----:B------:R-:W-:Y:S01]  /*1e440*/  F2FP.BF16.F32.PACK_AB R18, R18, R16 ;  /* 0x000000101212723e */ /* 0x000fe200000010ff */
[----:B------:R-:W-:Y:S01]  /*1e450*/  STS [R4+0x2400], R9 ;  /* 0x0024000904007388 */ /* 0x000fe20000000800 */
[----:B------:R-:W-:Y:S01]  /*1e460*/  F2FP.BF16.F32.PACK_AB R17, R17, R38 ;  /* 0x000000261111723e */ /* 0x000fe200000010ff */
[----:B------:R-:W1:Y:S01]  /*1e470*/  @UP3 LDCU.64 UR4, c[0x0][0x408] ;  /* 0x00008100ff0437ac */ /* 0x000e620008000a00 */
[----:B------:R-:W-:Y:S02]  /*1e480*/  F2FP.BF16.F32.PACK_AB R16, R31, R35 ;  /* 0x000000231f10723e */ /* 0x000fe400000010ff */
[----:B--2---:R-:W-:Y:S01]  /*1e490*/  IADD3 R2, PT, PT, R5, R6, RZ ;  /* 0x0000000605027210 */ /* 0x004fe20007ffe0ff */
[----:B------:R-:W-:Y:S01]  /*1e4a0*/  UISETP.NE.AND UP0, UPT, UR10, URZ, !UP1 ;  /* 0x000000ff0a00728c */ /* 0x000fe2000cf05270 */
[----:B------:R-:W-:-:S02]  /*1e4b0*/  F2FP.BF16.F32.PACK_AB R21, R21, R50 ;  /* 0x000000321515723e */ /* 0x000fc400000010ff */
[C---:B---3--:R-:W-:Y:S01]  /*1e4c0*/  IADD3 R0, PT, PT, R5.reuse, 0x40, RZ ;  /* 0x0000004005007810 */ /* 0x048fe20007ffe0ff */
[----:B------:R-:W-:Y:S01]  /*1e4d0*/  STS [R2], R15 ;  /* 0x0000000f02007388 */ /* 0x000fe20000000800 */
[----:B------:R-:W-:Y:S01]  /*1e4e0*/  IADD3 R3, PT, PT, R66, R2, RZ ;  /* 0x0000000242037210 */ /* 0x000fe20007ffe0ff */
[----:B------:R-:W2:Y:S01]  /*1e4f0*/  @UP1 LDCU UR13, c[0x0][0x430] ;  /* 0x00008600ff0d17ac */ /* 0x000ea20008000800 */
[----:B------:R-:W-:Y:S01]  /*1e500*/  @P0 IADD3 R0, PT, PT, R5, -0x40, RZ ;  /* 0xffffffc005000810 */ /* 0x000fe20007ffe0ff */
[----:B------:R-:W-:Y:S01]  /*1e510*/  STS [R2+0x400], R14 ;  /* 0x0004000e02007388 */ /* 0x000fe20000000800 */
[----:B------:R-:W-:Y:S02]  /*1e520*/  F2FP.BF16.F32.PACK_AB R22, R22, R42 ;  /* 0x0000002a1616723e */ /* 0x000fe400000010ff */
[----:B----4-:R-:W-:Y:S01]  /*1e530*/  IADD3 R8, PT, PT, R6, R0, RZ ;  /* 0x0000000006087210 */ /* 0x010fe20007ffe0ff */
[----:B------:R-:W-:Y:S01]  /*1e540*/  STS [R3], R11 ;  /* 0x0000000b03007388 */ /* 0x000fe20000000800 */
[----:B------:R-:W-:Y:S01]  /*1e550*/  F2FP.BF16.F32.PACK_AB R61, R45, R24 ;  /* 0x000000182d3d723e */ /* 0x000fe200000010ff */
[----:B-1----:R-:W-:Y:S01]  /*1e560*/  @UP3 UIMAD.WIDE.U32 UR18, UR15, UR4, URZ ;  /* 0x000000040f1232a5 */ /* 0x002fe2000f8e00ff */
[----:B------:R-:W-:Y:S01]  /*1e570*/  IADD3 R7, PT, PT, R66, R0, RZ ;  /* 0x0000000042077210 */ /* 0x000fe20007ffe0ff */
[----:B------:R-:W-:Y:S01]  /*1e580*/  STS [R3+0x400], R10 ;  /* 0x0004000a03007388 */ /* 0x000fe20000000800 */
[----:B------:R-:W-:Y:S01]  /*1e590*/  F2FP.BF16.F32.PACK_AB R60, R60, R46 ;  /* 0x0000002e3c3c723e */ /* 0x000fe200000010ff */
[----:B------:R-:W-:Y:S01]  /*1e5a0*/  @UP3 UIMAD UR7, UR15, UR5, UR19 ;  /* 0x000000050f0732a4 */ /* 0x000fe2000f8e0213 */
[----:B------:R-:W-:Y:S01]  /*1e5b0*/  F2FP.BF16.F32.PACK_AB R59, R137, R138 ;  /* 0x0000008a893b723e */ /* 0x000fe200000010ff */
[----:B------:R-:W-:Y:S01]  /*1e5c0*/  STS [R2+0x2000], R13 ;  /* 0x0020000d02007388 */ /* 0x000fe20000000800 */
[----:B------:R-:W-:Y:S01]  /*1e5d0*/  F2FP.BF16.F32.PACK_AB R55, R139, R141 ;  /* 0x0000008d8b37723e */ /* 0x000fe200000010ff */
[----:B------:R-:W-:Y:S01]  /*1e5e0*/  @!UP2 UIMAD UR15, UR11, UR9, URZ ;  /* 0x000000090b0fa2a4 */ /* 0x000fe2000f8e02ff */
[----:B------:R-:W-:Y:S01]  /*1e5f0*/  IADD3 R6, PT, PT, R66, R8, RZ ;  /* 0x0000000842067210 */ /* 0x000fe20007ffe0ff */
[----:B------:R-:W-:Y:S01]  /*1e600*/  STS [R2+0x2400], R12 ;  /* 0x0024000c02007388 */ /* 0x000fe20000000800 */
[----:B------:R-:W-:Y:S01]  /*1e610*/  F2FP.BF16.F32.PACK_AB R57, R57, R25 ;  /* 0x000000193939723e */ /* 0x000fe200000010ff */
[----:B--2---:R-:W-:Y:S01]  /*1e620*/  @UP1 UIMAD UR12, UR13, UR9, URZ ;  /* 0x000000090d0c12a4 */ /* 0x004fe2000f8e02ff */
[----:B------:R-:W-:Y:S01]  /*1e630*/  F2FP.BF16.F32.PACK_AB R53, R53, R26 ;  /* 0x0000001a3535723e */ /* 0x000fe200000010ff */
[----:B------:R-:W-:Y:S01]  /*1e640*/  STS [R3+0x2000], R20 ;  /* 0x0020001403007388 */ /* 0x000fe20000000800 */
[----:B------:R-:W-:Y:S01]  /*1e650*/  F2FP.BF16.F32.PACK_AB R52, R52, R62 ;  /* 0x0000003e3434723e */ /* 0x000fe200000010ff */
[----:B------:R-:W1:Y:S01]  /*1e660*/  @UP1 LDCU UR5, c[0x0][0x430] ;  /* 0x00008600ff0517ac */ /* 0x000e620008000800 */
[----:B------:R-:W-:Y:S01]  /*1e670*/  F2FP.BF16.F32.PACK_AB R50, R71, R70 ;  /* 0x000000464732723e */ /* 0x000fe200000010ff */
[----:B------:R-:W-:Y:S01]  /*1e680*/  STS [R3+0x2400], R19 ;  /* 0x0024001303007388 */ /* 0x000fe20000000800 */
[----:B------:R-:W-:Y:S01]  /*1e690*/  F2FP.BF16.F32.PACK_AB R47, R81, R80 ;  /* 0x00000050512f723e */ /* 0x000fe200000010ff */
[----:B------:R-:W-:Y:S01]  /*1e6a0*/  @UP1 UMOV UR4, 0x1 ;  /* 0x0000000100041882 */ /* 0x000fe20000000000 */
[----:B------:R-:W-:Y:S01]  /*1e6b0*/  F2FP.BF16.F32.PACK_AB R46, R83, R82 ;  /* 0x00000052532e723e */ /* 0x000fe200000010ff */
[----:B------:R-:W-:Y:S01]  /*1e6c0*/  STS [R0], R18 ;  /* 0x0000001200007388 */ /* 0x000fe20000000800 */
[----:B------:R-:W-:Y:S01]  /*1e6d0*/  F2FP.BF16.F32.PACK_AB R49, R49, R72 ;  /* 0x000000483131723e */ /* 0x000fe200000010ff */
[----:B------:R-:W-:Y:S01]  /*1e6e0*/  @UP3 UMOV UR16, UR18 ;  /* 0x0000001200103c82 */ /* 0x000fe20008000000 */
[----:B------:R-:W-:Y:S01]  /*1e6f0*/  F2FP.BF16.F32.PACK_AB R48, R48, R74 ;  /* 0x0000004a3030723e */ /* 0x000fe200000010ff */
[----:B------:R-:W-:Y:S01]  /*1e700*/  STS [R0+0x400], R17 ;  /* 0x0004001100007388 */ /* 0x000fe20000000800 */
[----:B------:R-:W-:Y:S01]  /*1e710*/  F2FP.BF16.F32.PACK_AB R45, R77, R76 ;  /* 0x0000004c4d2d723e */ /* 0x000fe200000010ff */
[----:B------:R-:W-:Y:S01]  /*1e720*/  USHF.R.S32.HI UR13, URZ, 0x1f, UR15 ;  /* 0x0000001fff0d7899 */ /* 0x000fe2000801140f */
        /* <DEDUP_REMOVED lines=53> */
[----:B--2---:R2:W4:Y:S03]  /*1ea80*/  @P2 MUFU.LG2 R4, R230 ;  /* 0x000000e600042308 */ /* 0x0045260000000c00 */
[----:B------:R-:W-:Y:S04]  /*1ea90*/  STS [R3+0x6000], R37 ;  /* 0x0060002503007388 */ /* 0x000fe80000000800 */
[----:B------:R1:W-:Y:S04]  /*1eaa0*/  STS [R3+0x6400], R36 ;  /* 0x0064002403007388 */ /* 0x0003e80000000800 */
[----:B------:R-:W-:Y:S04]  /*1eab0*/  STS [R0+0x4000], R35 ;  /* 0x0040002300007388 */ /* 0x000fe80000000800 */
[----:B------:R-:W-:Y:S04]  /*1eac0*/  STS [R0+0x4400], R34 ;  /* 0x0044002200007388 */ /* 0x000fe80000000800 */
[----:B------:R-:W-:Y:S04]  /*1ead0*/  STS [R7+0x4000], R31 ;  /* 0x0040001f07007388 */ /* 0x000fe80000000800 */
[----:B------:R-:W-:Y:S01]  /*1eae0*/  STS [R7+0x4400], R30 ;  /* 0x0044001e07007388 */ /* 0x000fe20000000800 */
[----:B---3--:R2:W3:Y:S03]  /*1eaf0*/  @P4 MUFU.LG2 R2, R249 ;  /* 0x000000f900024308 */ /* 0x0084e60000000c00 */
[----:B------:R-:W-:Y:S04]  /*1eb00*/  STS [R0+0x6000], R33 ;  /* 0x0060002100007388 */ /* 0x000fe80000000800 */
[----:B------:R4:W-:Y:S01]  /*1eb10*/  STS [R0+0x6400], R32 ;  /* 0x0064002000007388 */ /* 0x0009e20000000800 */
[----:B-1----:R2:W1:Y:S03]  /*1eb20*/  @P3 MUFU.LG2 R3, R225 ;  /* 0x000000e100033308 */ /* 0x0024660000000c00 */
[----:B------:R2:W-:Y:S04]  /*1eb30*/  STS [R7+0x6000], R29 ;  /* 0x0060001d07007388 */ /* 0x0005e80000000800 */
[----:B------:R2:W-:Y:S04]  /*1eb40*/  STS [R7+0x6400], R28 ;  /* 0x0064001c07007388 */ /* 0x0005e80000000800 */
[----:B------:R2:W-:Y:S04]  /*1eb50*/  STS [R8+0x4000], R27 ;  /* 0x0040001b08007388 */ /* 0x0005e80000000800 */
[----:B------:R2:W-:Y:S04]  /*1eb60*/  STS [R8+0x4400], R26 ;  /* 0x0044001a08007388 */ /* 0x0005e80000000800 */
[----:B------:R2:W-:Y:S04]  /*1eb70*/  STS [R6+0x4000], R25 ;  /* 0x0040001906007388 */ /* 0x0005e80000000800 */
[----:B------:R2:W-:Y:S01]  /*1eb80*/  STS [R6+0x4400], R24 ;  /* 0x0044001806007388 */ /* 0x0005e20000000800 */
[----:B----4-:R-:W4:Y:S03]  /*1eb90*/  @P4 LDC R0, c[0x0][0x458] ;  /* 0x00011600ff004b82 */ /* 0x010f260000000800 */
[----:B------:R2:W-:Y:S04]  /*1eba0*/  STS [R8+0x6000], R65 ;  /* 0x0060004108007388 */ /* 0x0005e80000000800 */
[----:B------:R2:W-:Y:S04]  /*1ebb0*/  STS [R8+0x6400], R64 ;  /* 0x0064004008007388 */ /* 0x0005e80000000800 */
[----:B------:R2:W-:Y:S04]  /*1ebc0*/  STS [R6+0x6000], R63 ;  /* 0x0060003f06007388 */ /* 0x0005e80000000800 */
[----:B------:R2:W-:Y:S01]  /*1ebd0*/  STS [R6+0x6400], R62 ;  /* 0x0064003e06007388 */ /* 0x0005e20000000800 */
[----:B-1-3--:R-:W-:Y:S05]  /*1ebe0*/  BRA.U UP1, `(.L_x_1366) ;  /* 0x0000000101207547 */ /* 0x00afea000b800000 */
[----:B------:R-:W-:Y:S01]  /*1ebf0*/  UISETP.NE.AND UP1, UPT, UR10, URZ, UPT ;  /* 0x000000ff0a00728c */ /* 0x000fe2000bf25270 */
[----:B------:R-:W1:Y:S10]  /*1ec00*/  LDCU UR5, c[0x0][0x3e0] ;  /* 0x00007c00ff0577ac */ /* 0x000e740008000800 */
[----:B------:R-:W1:Y:S01]  /*1ec10*/  @UP1 LDCU UR4, c[0x0][0x454] ;  /* 0x00008a80ff0417ac */ /* 0x000e620008000800 */
[----:B------:R-:W3:Y:S01]  /*1ec20*/  @UP1 LDCU UR12, c[0x0][0x454] ;  /* 0x00008a80ff0c17ac */ /* 0x000ee20008000800 */
[----:B-1----:R-:W-:-:S02]  /*1ec30*/  @UP1 UIMAD UR4, UR5, UR4, URZ ;  /* 0x00000004050412a4 */ /* 0x002fc4000f8e02ff */
[----:B------:R-:W-:-:S03]  /*1ec40*/  @!UP1 UIMAD UR4, UR5, UR9, URZ ;  /* 0x00000009050492a4 */ /* 0x000fc6000f8e02ff */
[----:B------:R-:W-:Y:S01]  /*1ec50*/  @UP1 UMOV UR5, 0x1 ;  /* 0x0000000100051882 */ /* 0x000fe20000000000 */
[----:B---3--:R-:W-:-:S08]  /*1ec60*/  @!UP1 UMOV UR5, 0x1 ;  /* 0x0000000100059882 */ /* 0x008fd00000000000 */
.L_x_1366:
[----:B------:R-:W-:Y:S01]  /*1ec70*/  BAR.SYNC.DEFER_BLOCKING 0x0 ;  /* 0x0000000000007b1d */ /* 0x000fe20000010000 */
[----:B------:R-:W-:Y:S01]  /*1ec80*/  UIMAD UR12, UR6, UR12, URZ ;  /* 0x0000000c060c72a4 */ /* 0x000fe2000f8e02ff */
[----:B------:R-:W-:Y:S01]  /*1ec90*/  LOP3.LUT P0, RZ, R172, 0x3, RZ, 0xc0, !PT ;  /* 0x00000003acff7812 */ /* 0x000fe2000780c0ff */
[----:B------:R-:W-:Y:S01]  /*1eca0*/  UIMAD UR10, UR8, UR5, URZ ;  /* 0x00000005080a72a4 */ /* 0x000fe2000f8e02ff */
[----:B------:R-:W-:Y:S01]  /*1ecb0*/  @P4 FMUL.FTZ R2, R2, 0.69314718246459960938 ;  /* 0x3f31721802024820 */ /* 0x000fe20000410000 */
[----:B------:R-:W-:-:S03]  /*1ecc0*/  USEL UR15, UR15, URZ, UP0 ;  /* 0x000000ff0f0f7287 */ /* 0x000fc60008000000 */
[----:B--2---:R-:W1:Y:S01]  /*1ecd0*/  @P3 LDC R8, c[0x0][0x458] ;  /* 0x00011600ff083b82 */ /* 0x004e620000000800 */
[----:B------:R-:W2:Y:S01]  /*1ece0*/  @P1 MUFU.LG2 R5, R136 ;  /* 0x0000008800051308 */ /* 0x000ea20000000c00 */
[----:B------:R-:W-:Y:S01]  /*1ecf0*/  @!UP0 UIMAD UR12, UR11, UR4, UR12 ;  /* 0x000000040b0c82a4 */ /* 0x000fe2000f8e020c */
[----:B------:R-:W-:Y:S01]  /*1ed00*/  MOV R17, 0x7f800000 ;  /* 0x7f80000000117802 */ /* 0x000fe20000000f00 */
[----:B------:R-:W-:Y:S01]  /*1ed10*/  USHF.L.U32 UR10, UR10, 0x7, URZ ;  /* 0x000000070a0a7899 */ /* 0x000fe200080006ff */
[----:B----4-:R-:W-:Y:S01]  /*1ed20*/  @P4 FFMA.FTZ R17, R135, R0, R2 ;  /* 0x0000000087114223 */ /* 0x010fe20000010002 */
[----:B------:R-:W-:Y:S01]  /*1ed30*/  USEL UR13, UR13, URZ, UP0 ;  /* 0x000000ff0d0d7287 */ /* 0x000fe20008000000 */
[----:B------:R-:W-:Y:S01]  /*1ed40*/  @P3 FMUL.FTZ R3, R3, 0.69314718246459960938 ;  /* 0x3f31721803033820 */ /* 0x000fe20000410000 */
[----:B------:R-:W3:Y:S01]  /*1ed50*/  @P2 LDC R7, c[0x0][0x458] ;  /* 0x00011600ff072b82 */ /* 0x000ee20000000800 */
[----:B------:R-:W-:Y:S01]  /*1ed60*/  USHF.R.S32.HI UR9, URZ, 0x1f, UR12 ;  /* 0x0000001fff097899 */ /* 0x000fe2000801140c */
[----:B------:R-:W-:Y:S01]  /*1ed70*/  @P2 FMUL.FTZ R2, R4, 0.69314718246459960938 ;  /* 0x3f31721804022820 */ /* 0x000fe20000410000 */
[----:B------:R-:W-:Y:S01]  /*1ed80*/  USHF.R.S32.HI UR4, URZ, 0x1f, UR10 ;  /* 0x0000001fff047899 */ /* 0x000fe2000801140a */
[----:B------:R-:W-:Y:S01]  /*1ed90*/  BSSY.RECONVERGENT B0, `(.L_x_1367) ;  /* 0x0000034000007945 */ /* 0x000fe20003800200 */
[----:B------:R-:W-:Y:S01]  /*1eda0*/  UIADD3 UR15, UP1, UP0, UR10, UR15, UR12 ;  /* 0x0000000f0a0f7290 */ /* 0x000fe2000f83e00c */
[----:B------:R-:W-:-:S02]  /*1edb0*/  MOV R16, 0x7f800000 ;  /* 0x7f80000000107802 */ /* 0x000fc40000000f00 */
[----:B------:R-:W4:Y:S01]  /*1edc0*/  @P1 LDC R6, c[0x0][0x458] ;  /* 0x00011600ff061b82 */ /* 0x000f220000000800 */
[----:B------:R-:W-:Y:S01]  /*1edd0*/  UIADD3.X UR4, UPT, UPT, UR4, UR13, UR9, UP1, UP0 ;  /* 0x0000000d04047290 */ /* 0x000fe20008fe0409 */
[----:B------:R1:W4:Y:S01]  /*1ede0*/  LDS.128 R24, [R214+0x3800] ;  /* 0x00380000d6187984 */ /* 0x0003220000000c00 */
[----:B--2---:R-:W-:Y:S01]  /*1edf0*/  @P1 FMUL.FTZ R0, R5, 0.69314718246459960938 ;  /* 0x3f31721805001820 */ /* 0x004fe20000410000 */
[----:B------:R-:W-:Y:S02]  /*1ee00*/  MOV R15, 0x7f800000 ;  /* 0x7f800000000f7802 */ /* 0x000fe40000000f00 */
[----:B------:R-:W-:Y:S01]  /*1ee10*/  MOV R14, 0x7f800000 ;  /* 0x7f800000000e7802 */ /* 0x000fe20000000f00 */
[----:B-1----:R-:W-:Y:S01]  /*1ee20*/  @P3 FFMA.FTZ R16, R134, R8, R3 ;  /* 0x0000000886103223 */ /* 0x002fe20000010003 */
[----:B------:R-:W-:Y:S01]  /*1ee30*/  SHF.R.U32.HI R20, RZ, 0x3, R172 ;  /* 0x00000003ff147819 */ /* 0x000fe200000116ac */
[----:B---3--:R-:W-:Y:S01]  /*1ee40*/  @P2 FFMA.FTZ R15, R133, R7, R2 ;  /* 0x00000007850f2223 */ /* 0x008fe20000010002 */
[----:B----4-:R-:W-:Y:S01]  /*1ee50*/  @P1 FFMA.FTZ R14, R132, R6, R0 ;  /* 0x00000006840e1223 */ /* 0x010fe20000010000 */
[----:B------:R-:W-:Y:S06]  /*1ee60*/  @P0 BRA `(.L_x_1368) ;  /* 0x0000000000980947 */ /* 0x000fec0003800000 */
[----:B------:R-:W-:Y:S02]  /*1ee70*/  LOP3.LUT R0, R204, 0x30, RZ, 0xc0, !PT ;  /* 0x00000030cc007812 */ /* 0x000fe400078ec0ff */
[----:B------:R-:W-:-:S04]  /*1ee80*/  LOP3.LUT R2, R172, 0x1f, RZ, 0xc0, !PT ;  /* 0x0000001fac027812 */ /* 0x000fc800078ec0ff */
[----:B------:R-:W-:-:S04]  /*1ee90*/  LEA.HI R0, R2, R0, RZ, 0x1e ;  /* 0x0000000002007211 */ /* 0x000fc800078ff0ff */
[C---:B------:R-:W-:Y:S01]  /*1eea0*/  ISETP.GE.AND P6, PT, R0.reuse, UR14, PT ;  /* 0x0000000e00007c0c */ /* 0x040fe2000bfc6270 */
[C---:B------:R-:W-:Y:S02]  /*1eeb0*/  VIADD R2, R0.reuse, 0x8 ;  /* 0x0000000800027836 */ /* 0x040fe40000000000 */
[C---:B------:R-:W-:Y:S02]  /*1eec0*/  VIADD R5, R0.reuse, 0x40 ;  /* 0x0000004000057836 */ /* 0x040fe40000000000 */
[----:B------:R-:W-:Y:S01]  /*1eed0*/  VIADD R4, R0, 0x48 ;  /* 0x0000004800047836 */ /* 0x000fe20000000000 */
        /* <DEDUP_REMOVED lines=31> */
.L_x_1368:
[----:B------:R-:W-:Y:S05]  /*1f0d0*/  BSYNC.RECONVERGENT B0 ;  /* 0x0000000000007941 */ /* 0x000fea0003800200 */
.L_x_1367:
[----:B------:R2:W5:Y:S01]  /*1f0e0*/  LDL R22, [R1+0x5c] ;  /* 0x00005c0001167983 */ /* 0x0005620000100800 */
[----:B------:R-:W-:Y:S01]  /*1f0f0*/  IMAD.SHL.U32 R19, R172, 0x8, RZ ;  /* 0x00000008ac137824 */ /* 0x000fe200078e00ff */
[----:B------:R-:W3:Y:S01]  /*1f100*/  LDCU.64 UR4, c[0x0][0x410] ;  /* 0x00008200ff0477ac */ /* 0x000ee20008000a00 */
[C---:B-1----:R-:W-:Y:S01]  /*1f110*/  VIADD R3, R20.reuse, 0x40 ;  /* 0x0000004014037836 */ /* 0x042fe20000000000 */
[----:B------:R2:W1:Y:S01]  /*1f120*/  LDS.128 R12, [R214] ;  /* 0x00000000d60c7984 */ /* 0x0004620000000c00 */
[----:B------:R-:W-:Y:S01]  /*1f130*/  VIADD R0, R20, 0x10 ;  /* 0x0000001014007836 */ /* 0x000fe20000000000 */
[----:B------:R-:W-:Y:S01]  /*1f140*/  LOP3.LUT R19, R19, 0x38, RZ, 0xc0, !PT ;  /* 0x0000003813137812 */ /* 0x000fe200078ec0ff */
[----:B------:R-:W-:Y:S01]  /*1f150*/  UIMAD.WIDE.U32 UR8, UR8, 0x80, URZ ;  /* 0x00000080080878a5 */ /* 0x000fe2000f8e00ff */
[----:B------:R2:W4:Y:S01]  /*1f160*/  LDS.128 R8, [R214+0x4000] ;  /* 0x00400000d6087984 */ /* 0x0005220000000c00 */
[----:B------:R-:W-:Y:S01]  /*1f170*/  ISETP.GE.AND P3, PT, R3, UR14, PT ;  /* 0x0000000e03007c0c */ /* 0x000fe2000bf66270 */
[----:B------:R-:W-:Y:S01]  /*1f180*/  BSSY.RECONVERGENT B0, `(.L_x_1369) ;  /* 0x0000021000007945 */ /* 0x000fe20003800200 */
[----:B------:R-:W-:-:S02]  /*1f190*/  IADD3 R2, P1, PT, R19, UR16, RZ ;  /* 0x0000001013027c10 */ /* 0x000fc4000ff3e0ff */
[----:B------:R-:W-:Y:S01]  /*1f1a0*/  ISETP.GE.AND P0, PT, R0, UR14, PT ;  /* 0x0000000e00007c0c */ /* 0x000fe2000bf06270 */
[C---:B------:R-:W-:Y:S01]  /*1f1b0*/  VIADD R0, R20.reuse, 0x20 ;  /* 0x0000002014007836 */ /* 0x040fe20000000000 */
[----:B------:R-:W-:Y:S02]  /*1f1c0*/  IADD3.X R3, PT, PT, RZ, UR7, RZ, P1, !PT ;  /* 0x00000007ff037c10 */ /* 0x000fe40008ffe4ff */
[C---:B------:R-:W-:Y:S02]  /*1f1d0*/  ISETP.GE.AND P1, PT, R20.reuse, UR14, PT ;  /* 0x0000000e14007c0c */ /* 0x040fe4000bf26270 */
[----:B------:R-:W-:Y:S02]  /*1f1e0*/  IADD3 R4, PT, PT, R20, 0x30, RZ ;  /* 0x0000003014047810 */ /* 0x000fe40007ffe0ff */
[----:B------:R-:W-:Y:S01]  /*1f1f0*/  ISETP.GE.AND P5, PT, R0, UR14, PT ;  /* 0x0000000e00007c0c */ /* 0x000fe2000bfa6270 */
[----:B---3--:R-:W-:Y:S01]  /*1f200*/  IMAD.U32 R0, RZ, RZ, UR4 ;  /* 0x00000004ff007e24 */ /* 0x008fe2000f8e00ff */
[----:B------:R-:W-:Y:S01]  /*1f210*/  ISETP.GE.AND P4, PT, R4, UR14, PT ;  /* 0x0000000e04007c0c */ /* 0x000fe2000bf86270 */
[C---:B------:R-:W-:Y:S01]  /*1f220*/  VIADD R4, R20.reuse, 0x50 ;  /* 0x0000005014047836 */ /* 0x040fe20000000000 */
[----:B------:R-:W-:Y:S01]  /*1f230*/  LOP3.LUT R21, R20, UR8, RZ, 0xfc, !PT ;  /* 0x0000000814157c12 */ /* 0x000fe2000f8efcff */
[----:B------:R-:W-:Y:S01]  /*1f240*/  IMAD.WIDE.U32 R16, R0, UR6, R2 ;  /* 0x0000000600107c25 */ /* 0x000fe2000f8e0002 */
[----:B------:R-:W-:-:S02]  /*1f250*/  IADD3 R18, PT, PT, R20, 0x60, RZ ;  /* 0x0000006014127810 */ /* 0x000fc40007ffe0ff */
[----:B------:R-:W-:Y:S01]  /*1f260*/  ISETP.GE.AND P2, PT, R4, UR14, PT ;  /* 0x0000000e04007c0c */ /* 0x000fe2000bf46270 */
[----:B------:R-:W-:-:S04]  /*1f270*/  IMAD.U32 R0, RZ, RZ, UR5 ;  /* 0x00000005ff007e24 */ /* 0x000fc8000f8e00ff */
[----:B------:R-:W-:Y:S01]  /*1f280*/  IMAD R7, R0, UR6, R17 ;  /* 0x0000000600077c24 */ /* 0x000fe2000f8e0211 */
[----:B--2---:R-:W-:Y:S07]  /*1f290*/  @P1 BRA `(.L_x_1370) ;  /* 0x00000000003c1947 */ /* 0x004fee0003800000 */
        /* <DEDUP_REMOVED lines=15> */
.L_x_1370:
[----:B------:R-:W-:Y:S05]  /*1f390*/  BSYNC.RECONVERGENT B0 ;  /* 0x0000000000007941 */ /* 0x000fea0003800200 */
.L_x_1369:
        /* <DEDUP_REMOVED lines=23> */
.L_x_1372:
[----:B------:R-:W-:Y:S05]  /*1f510*/  BSYNC.RECONVERGENT B0 ;  /* 0x0000000000007941 */ /* 0x000fea0003800200 */
.L_x_1371:
        /* <DEDUP_REMOVED lines=22> */
.L_x_1374:
[----:B------:R-:W-:Y:S05]  /*1f680*/  BSYNC.RECONVERGENT B0 ;  /* 0x0000000000007941 */ /* 0x000fea0003800200 */
.L_x_1373:
        /* <DEDUP_REMOVED lines=21> */
.L_x_1376:
[----:B------:R-:W-:Y:S05]  /*1f7e0*/  BSYNC.RECONVERGENT B0 ;  /* 0x0000000000007941 */ /* 0x000fea0003800200 */
.L_x_1375:
        /* <DEDUP_REMOVED lines=21> */
.L_x_1378:
[----:B------:R-:W-:Y:S05]  /*1f940*/  BSYNC.RECONVERGENT B0 ;  /* 0x0000000000007941 */ /* 0x000fea0003800200 */
.L_x_1377:
        /* <DEDUP_REMOVED lines=21> */
.L_x_1380:
[----:B------:R-:W-:Y:S05]  /*1faa0*/  BSYNC.RECONVERGENT B0 ;  /* 0x0000000000007941 */ /* 0x000fea0003800200 */
.L_x_1379:
        /* <DEDUP_REMOVED lines=21> */
.L_x_1382:
[----:B------:R-:W-:Y:S05]  /*1fc00*/  BSYNC.RECONVERGENT B0 ;  /* 0x0000000000007941 */ /* 0x000fea0003800200 */
.L_x_1381:
[----:B------:R-:W-:Y:S05]  /*1fc10*/  @P0 EXIT ;  /* 0x000000000000094d */ /* 0x000fea0003800000 */
[----:B------:R-:W4:Y:S01]  /*1fc20*/  LDCU.64 UR6, c[0x0][0x408] ;  /* 0x00008100ff0677ac */ /* 0x000f220008000a00 */
[----:B-12---:R-:W1:Y:S01]  /*1fc30*/  LDS.128 R212, [R214+0x7800] ;  /* 0x00780000d6d47984 */ /* 0x006e620000000c00 */
[----:B------:R-:W-:Y:S01]  /*1fc40*/  IADD3 R4, P0, PT, R21, 0x70, RZ ;  /* 0x0000007015047810 */ /* 0x000fe20007f1e0ff */
[----:B------:R-:W-:Y:S01]  /*1fc50*/  IMAD.MOV.U32 R2, RZ, RZ, R16 ;  /* 0x000000ffff027224 */ /* 0x000fe200078e0010 */
[----:B------:R-:W2:Y:S01]  /*1fc60*/  LDCU UR10, c[0x0][0x440] ;  /* 0x00008800ff0a77ac */ /* 0x000ea20008000800 */
[----:B------:R-:W-:Y:S02]  /*1fc70*/  MOV R3, R7 ;  /* 0x0000000700037202 */ /* 0x000fe40000000f00 */
[----:B------:R-:W-:Y:S01]  /*1fc80*/  IMAD.X R0, RZ, RZ, UR9, P0 ;  /* 0x00000009ff007e24 */ /* 0x000fe200080e06ff */
[----:B------:R-:W3:Y:S03]  /*1fc90*/  LDCU.64 UR4, c[0x0][0x3f0] ;  /* 0x00007e00ff0477ac */ /* 0x000ee60008000a00 */
[----:B----4-:R-:W-:-:S02]  /*1fca0*/  IMAD R0, R0, UR6, RZ ;  /* 0x0000000600007c24 */ /* 0x010fc4000f8e02ff */
[----:B------:R-:W-:Y:S01]  /*1fcb0*/  IMAD.WIDE.U32 R6, R4, UR6, R2 ;  /* 0x0000000604067c25 */ /* 0x000fe2000f8e0002 */
[----:B--2---:R-:W-:-:S03]  /*1fcc0*/  ISETP.GE.AND P1, PT, R19, UR10, PT ;  /* 0x0000000a13007c0c */ /* 0x004fc6000bf26270 */
[----:B------:R-:W-:Y:S01]  /*1fcd0*/  IMAD R0, R4, UR7, R0 ;  /* 0x0000000704007c24 */ /* 0x000fe2000f8e0200 */
[----:B-----5:R-:W-:Y:S02]  /*1fce0*/  ISETP.GE.AND P0, PT, R22, UR10, PT ;  /* 0x0000000a16007c0c */ /* 0x020fe4000bf06270 */
[----:B---3--:R-:W-:Y:S01]  /*1fcf0*/  LEA R2, P2, R6, UR4, 0x1 ;  /* 0x0000000406027c11 */ /* 0x008fe2000f8408ff */
[----:B------:R-:W-:-:S05]  /*1fd00*/  IMAD.IADD R0, R0, 0x1, R7 ;  /* 0x0000000100007824 */ /* 0x000fca00078e0207 */
[----:B------:R-:W-:-:S05]  /*1fd10*/  LEA.HI.X R3, R6, UR5, R0, 0x1, P2 ;  /* 0x0000000506037c11 */ /* 0x000fca00090f0c00 */
[----:B------:R2:W-:Y:S01]  /*1fd20*/  @!P1 STG.E.128 desc[UR22][R2.64], R24 ;  /* 0x0000001802009986 */ /* 0x0005e2000c101d16 */
[----:B------:R-:W-:Y:S05]  /*1fd30*/  @P0 EXIT ;  /* 0x000000000000094d */ /* 0x000fea0003800000 */
[----:B-1----:R-:W-:Y:S01]  /*1fd40*/  STG.E.128 desc[UR22][R2.64+0x80], R212 ;  /* 0x000080d402007986 */ /* 0x002fe2000c101d16 */
[----:B------:R-:W-:Y:S05]  /*1fd50*/  EXIT ;  /* 0x000000000000794d */ /* 0x000fea0003800000 */
.L_x_1383:
        /* <DEDUP_REMOVED lines=10> */
.L_x_1676:


//--------------------- .text._ZN5flash16flash_fwd_kernelI23Flash_fwd_kernel_traitsILi128ELi128ELi32ELi4ELb0ELb0EN7cutlass10bfloat16_tE19Flash_kernel_traitsILi128ELi128ELi32ELi4ES3_EELb0ELb1ELb0ELb0ELb0ELb0ELb1ELb0EEEvNS_16Flash_fwd_paramsE --------------------------
	.section	.text._ZN5flash16flash_fwd_kernelI23Flash_fwd_kernel_traitsILi128ELi128ELi32ELi4ELb0ELb0EN7cutlass10bfloat16_tE19Flash_kernel_traitsILi128ELi128ELi32ELi4ES3_EELb0ELb1ELb0ELb0ELb0ELb0ELb1ELb0EEEvNS_16Flash_fwd_paramsE,"ax",@progbits
	.align	128
        .global         _ZN5flash16flash_fwd_kernelI23Flash_fwd_kernel_traitsILi128ELi128ELi32ELi4ELb0ELb0EN7cutlass10bfloat16_tE19Flash_kernel_traitsILi128ELi128ELi32ELi4ES3_EELb0ELb1ELb0ELb0ELb0ELb0ELb1ELb0EEEvNS_16Flash_fwd_paramsE
        .type           _ZN5flash16flash_fwd_kernelI23Flash_fwd_kernel_traitsILi128ELi128ELi32ELi4ELb0ELb0EN7cutlass10bfloat16_tE19Flash_kernel_traitsILi128ELi128ELi32ELi4ES3_EELb0ELb1ELb0ELb0ELb0ELb0ELb1ELb0EEEvNS_16Flash_fwd_paramsE,@function
        .size           _ZN5flash16flash_fwd_kernelI23Flash_fwd_kernel_traitsILi128ELi128ELi32ELi4ELb0ELb0EN7cutlass10bfloat16_tE19Flash_kernel_traitsILi128ELi128ELi32ELi4ES3_EELb0ELb1ELb0ELb0ELb0ELb0ELb1ELb0EEEvNS_16Flash_fwd_paramsE,(.L_x_1677 - _ZN5flash16flash_fwd_kernelI23Flash_fwd_kernel_traitsILi128ELi128ELi32ELi4ELb0ELb0EN7cutlass10bfloat16_tE19Flash_kernel_traitsILi128ELi128ELi32ELi4ES3_EELb0ELb1ELb0ELb0ELb0ELb0ELb1ELb0EEEvNS_16Flash_fwd_paramsE)
        .other          _ZN5flash16flash_fwd_kernelI23Flash_fwd_kernel_traitsILi128ELi128ELi32ELi4ELb0ELb0EN7cutlass10bfloat16_tE19Flash_kernel_traitsILi128ELi128ELi32ELi4ES3_EELb0ELb1ELb0ELb0ELb0ELb0ELb1ELb0EEEvNS_16Flash_fwd_paramsE,@"STO_CUDA_ENTRY STV_DEFAULT"
_ZN5flash16flash_fwd_kernelI23Flash_fwd_kernel_traitsILi128ELi128ELi32ELi4ELb0ELb0EN7cutlass10bfloat16_tE19Flash_kernel_traitsILi128ELi128ELi32ELi4ES3_EELb0ELb1ELb0ELb0ELb0ELb0ELb1ELb0EEEvNS_16Flash_fwd_paramsE:
.text._ZN5flash16flash_fwd_kernelI23Flash_fwd_kernel_traitsILi128ELi128ELi32ELi4ELb0ELb0EN7cutlass10bfloat16_tE19Flash_kernel_traitsILi128ELi128ELi32ELi4ES3_EELb0ELb1ELb0ELb0ELb0ELb0ELb1ELb0EEEvNS_16Flash_fwd_paramsE:
[----:B------:R-:W-:Y:S01]  /*0000*/  LDC R1, c[0x0][0x37c] ;  /* 0x0000df00ff017b82 */ /* 0x000fe20000000800 */
[----:B------:R-:W1:Y:S07]  /*0010*/  LDCU.64 UR10, c[0x0][0x460] ;  /* 0x00008c00ff0a77ac */ /* 0x000e6e0008000a00 */
[----:B------:R-:W2:Y:S01]  /*0020*/  S2UR UR22, SR_CTAID.Y ;  /* 0x00000000001679c3 */ /* 0x000ea20000002600 */
[----:B------:R-:W3:Y:S01]  /*0030*/  LDCU.64 UR8, c[0x0][0x470] ;  /* 0x00008e00ff0877ac */ /* 0x000ee20008000a00 */
[----:B------:R-:W2:Y:S01]  /*0040*/  LDCU.64 UR14, c[0x0][0x460] ;  /* 0x00008c00ff0e77ac */ /* 0x000ea20008000a00 */
[----:B------:R-:W4:Y:S01]  /*0050*/  LDCU.U8 UR12, c[0x0][0x532] ;  /* 0x0000a640ff0c77ac */ /* 0x000f220008000000 */
[----:B------:R-:W4:Y:S01]  /*0060*/  LDCU.64 UR6, c[0x0][0x468] ;  /* 0x00008d00ff0677ac */ /* 0x000f220008000a00 */
[----:B-1----:R-:W-:Y:S01]  /*0070*/  ISETP.NE.U32.AND P4, PT, RZ, UR10, PT ;  /* 0x0000000aff007c0c */ /* 0x002fe2000bf85070 */
[----:B------:R-:W-:Y:S01]  /*0080*/  UISETP.NE.U32.AND UP4, UPT, UR10, URZ, UPT ;  /* 0x000000ff0a00728c */ /* 0x000fe2000bf85070 */
[----:B------:R-:W1:Y:S02]  /*0090*/  LDCU.64 UR4, c[0x0][0x478] ;  /* 0x00008f00ff0477ac */ /* 0x000e640008000a00 */
[----:B------:R-:W-:Y:S01]  /*00a0*/  ISETP.NE.AND.EX P4, PT, RZ, UR11, PT, P4 ;  /* 0x0000000bff007c0c */ /* 0x000fe2000bf85340 */
[----:B---3--:R-:W-:-:S02]  /*00b0*/  UISETP.NE.U32.AND UP3, UPT, UR8, URZ, UPT ;  /* 0x000000ff0800728c */ /* 0x008fc4000bf65070 */
[----:B------:R-:W-:Y:S01]  /*00c0*/  UISETP.NE.AND.EX UP4, UPT, UR11, URZ, UPT, UP4 ;  /* 0x000000ff0b00728c */ /* 0x000fe2000bf85340 */
[----:B------:R-:W3:Y:S01]  /*00d0*/  LDCU.64 UR26, c[0x0][0x358] ;  /* 0x00006b00ff1a77ac */ /* 0x000ee20008000a00 */
[----:B------:R-:W-:-:S04]  /*00e0*/  UISETP.NE.AND.EX UP3, UPT, UR9, URZ, UPT, UP3 ;  /* 0x000000ff0900728c */ /* 0x000fc8000bf65330 */
[----:B------:R-:W-:Y:S01]  /*00f0*/  PLOP3.LUT P2, PT, PT, PT, UP4, 0x80, 0x8 ;  /* 0x000000000008781c */ /* 0x000fe20003f4f048 */
[----:B--2---:R-:W-:Y:S02]  /*0100*/  UIMAD.WIDE.U32 UR14, UR22, 0x4, UR14 ;  /* 0x00000004160e78a5 */ /* 0x004fe4000f8e000e */
[----:B------:R-:W-:Y:S02]  /*0110*/  USHF.L.U32 UR11, UR22, 0x2, URZ ;  /* 0x00000002160b7899 */ /* 0x000fe400080006ff */
[----:B----4-:R-:W-:Y:S02]  /*0120*/  UISETP.NE.AND UP5, UPT, UR12, URZ, UPT ;  /* 0x000000ff0c00728c */ /* 0x010fe4000bfa5270 */
[----:B------:R-:W-:Y:S01]  /*0130*/  UISETP.EQ.U32.AND UP2, UPT, UR6, URZ, UPT ;  /* 0x000000ff0600728c */ /* 0x000fe2000bf42070 */
[----:B------:R-:W-:Y:S01]  /*0140*/  IMAD.U32 R6, RZ, RZ, UR14 ;  /* 0x0000000eff067e24 */ /* 0x000fe2000f8e00ff */
[----:B------:R-:W-:Y:S01]  /*0150*/  USHF.R.U32.HI UR10, URZ, 0x1e, UR22 ;  /* 0x0000001eff0a7899 */ /* 0x000fe20008011616 */
[----:B------:R-:W-:Y:S01]  /*0160*/  IMAD.U32 R7, RZ, RZ, UR15 ;  /* 0x0000000fff077e24 */ /* 0x000fe2000f8e00ff */
[----:B------:R-:W-:-:S02]  /*0170*/  @UP3 UIADD3 UR12, UP1, UPT, UR11, UR8, URZ ;  /* 0x000000080b0c3290 */ /* 0x000fc4000ff3e0ff */
[----:B------:R-:W-:Y:S02]  /*0180*/  UISETP.EQ.OR.EX UP2, UPT, UR7, URZ, !UP5, UP2 ;  /* 0x000000ff0700728c */ /* 0x000fe4000ef42720 */
[----:B-1----:R-:W-:Y:S01]  /*0190*/  UISETP.NE.U32.AND UP0, UPT, UR4, URZ, UPT ;  /* 0x000000ff0400728c */ /* 0x002fe2000bf05070 */
[----:B---3--:R-:W2:Y:S01]  /*01a0*/  @P4 LDG.E R5, desc[UR26][R6.64] ;  /* 0x0000001a06054981 */ /* 0x008ea2000c1e1900 */
[----:B------:R-:W-:Y:S02]  /*01b0*/  @UP3 UIADD3.X UR13, UPT, UPT, UR10, UR9, URZ, UP1, !UPT ;  /* 0x000000090a0d3290 */ /* 0x000fe40008ffe4ff */
[----:B------:R-:W-:Y:S01]  /*01c0*/  UIADD3 UR8, UP1, UPT, UR11, UR6, URZ ;  /* 0x000000060b087290 */ /* 0x000fe2000ff3e0ff */
[----:B------:R1:W3:Y:S01]  /*01d0*/  @P2 LDG.E R2, desc[UR26][R6.64+0x4] ;  /* 0x0000041a06022981 */ /* 0x0002e2000c1e1900 */
[----:B------:R-:W-:Y:S01]  /*01e0*/  UISETP.NE.AND.EX UP0, UPT, UR5, URZ, UPT, UP0 ;  /* 0x000000ff0500728c */ /* 0x000fe2000bf05300 */
[----:B------:R-:W-:Y:S01]  /*01f0*/  PLOP3.LUT P3, PT, PT, PT, UP2, 0x80, 0x8 ;  /* 0x000000000008781c */ /* 0x000fe20003f6f028 */
[----:B------:R-:W-:Y:S01]  /*0200*/  UIADD3.X UR9, UPT, UPT, UR10, UR7, URZ, UP1, !UPT ;  /* 0x000000070a097290 */ /* 0x000fe20008ffe4ff */
[----:B------:R-:W-:Y:S01]  /*0210*/  PLOP3.LUT P1, PT, PT, PT, UP3, 0x80, 0x8 ;  /* 0x000000000008781c */ /* 0x000fe20003f2f038 */
[----:B------:R-:W-:-:S02]  /*0220*/  IMAD.U32 R10, RZ, RZ, UR12 ;  /* 0x0000000cff0a7e24 */ /* 0x000fc4000f8e00ff */
[----:B------:R-:W-:Y:S01]  /*0230*/  PLOP3.LUT P0, PT, PT, PT, UP0, 0x80, 0x8 ;  /* 0x000000000008781c */ /* 0x000fe20003f0f008 */
[----:B------:R-:W-:-:S04]  /*0240*/  IMAD.U32 R11, RZ, RZ, UR13 ;  /* 0x0000000dff0b7e24 */ /* 0x000fc8000f8e00ff */
[----:B------:R-:W-:-:S04]  /*0250*/  @UP0 UIADD3 UR4, UP1, UPT, UR11, UR4, URZ ;  /* 0x000000040b040290 */ /* 0x000fc8000ff3e0ff */
[----:B------:R-:W-:Y:S01]  /*0260*/  @UP0 UIADD3.X UR5, UPT, UPT, UR10, UR5, URZ, UP1, !UPT ;  /* 0x000000050a050290 */ /* 0x000fe20008ffe4ff */
[----:B------:R-:W4:Y:S01]  /*0270*/  @P1 LDG.E R3, desc[UR26][R10.64] ;  /* 0x0000001a0a031981 */ /* 0x000f22000c1e1900 */
[----:B-1----:R-:W-:Y:S02]  /*0280*/  IMAD.U32 R6, RZ, RZ, UR8 ;  /* 0x00000008ff067e24 */ /* 0x002fe4000f8e00ff */
[----:B------:R-:W-:-:S05]  /*0290*/  IMAD.U32 R7, RZ, RZ, UR9 ;  /* 0x00000009ff077e24 */ /* 0x000fca000f8e00ff */
[----:B------:R-:W4:Y:S01]  /*02a0*/  @!P3 LDG.E R4, desc[UR26][R6.64] ;  /* 0x0000001a0604b981 */ /* 0x000f22000c1e1900 */
[----:B------:R-:W-:Y:S02]  /*02b0*/  IMAD.U32 R8, RZ, RZ, UR4 ;  /* 0x00000004ff087e24 */ /* 0x000fe4000f8e00ff */
[----:B------:R-:W-:Y:S01]  /*02c0*/  IMAD.U32 R9, RZ, RZ, UR5 ;  /* 0x00000005ff097e24 */ /* 0x000fe2000f8e00ff */
[----:B------:R-:W1:Y:S01]  /*02d0*/  S2UR UR23, SR_CTAID.X ;  /* 0x00000000001779c3 */ /* 0x000e620000002500 */
[----:B------:R-:W3:Y:S03]  /*02e0*/  @!UP4 LDCU UR30, c[0x0][0x434] ;  /* 0x00008680ff1ec7ac */ /* 0x000ee60008000800 */
[----:B------:R2:W5:Y:S01]  /*02f0*/  @P0 LDG.E R0, desc[UR26][R8.64] ;  /* 0x0000001a08000981 */ /* 0x000562000c1e1900 */
[----:B------:R-:W-:Y:S01]  /*0300*/  UMOV UR21, 0xffffffff ;  /* 0xffffffff00157882 */ /* 0x000fe20000000000 */
[----:B------:R-:W4:Y:S01]  /*0310*/  @!UP0 LDCU.64 UR4, c[0x0][0x488] ;  /* 0x00009100ff0487ac */ /* 0x000f220008000a00 */
[----:B------:R-:W-:Y:S01]  /*0320*/  UISETP.NE.U32.AND UP1, UPT, UR6, URZ, UPT ;  /* 0x000000ff0600728c */ /* 0x000fe2000bf25070 */
[----:B------:R-:W-:Y:S01]  /*0330*/  UMOV UR9, 0xffffffff ;  /* 0xffffffff00097882 */ /* 0x000fe20000000000 */
[----:B------:R-:W2:Y:S02]  /*0340*/  @!UP0 LDCU UR6, c[0x0][0x43c] ;  /* 0x00008780ff0687ac */ /* 0x000ea40008000800 */
[----:B------:R-:W-:-:S02]  /*0350*/  UISETP.NE.AND.EX UP1, UPT, UR7, URZ, UPT, UP1 ;  /* 0x000000ff0700728c */ /* 0x000fc4000bf25310 */
[----:B-1----:R-:W-:Y:S01]  /*0360*/  USHF.L.U32 UR28, UR23, 0x7, URZ ;  /* 0x00000007171c7899 */ /* 0x002fe200080006ff */
[----:B--2---:R-:W-:Y:S02]  /*0370*/  @P4 R2UR UR21, R5 ;  /* 0x00000000051542ca */ /* 0x004fe400000e0000 */
[----:B---3--:R-:W-:-:S13]  /*0380*/  @P2 R2UR UR8, R2 ;  /* 0x00000000020822ca */ /* 0x008fda00000e0000 */
[----:B------:R-:W-:-:S03]  /*0390*/  @UP4 UIADD3 UR30, UPT, UPT, UR8, -UR21, URZ ;  /* 0x80000015081e4290 */ /* 0x000fc6000fffe0ff */
[----:B------:R-:W-:Y:S01]  /*03a0*/  UMOV UR8, URZ ;  /* 0x000000ff00087c82 */ /* 0x000fe20008000000 */
[----:B------:R-:W-:Y:S01]  /*03b0*/  UISETP.GT.AND UP2, UPT, UR30, UR28, UPT ;  /* 0x0000001c1e00728c */ /* 0x000fe2000bf44270 */
[----:B----4-:R-:W-:-:S05]  /*03c0*/  @P1 R2UR UR8, R3 ;  /* 0x00000000030812ca */ /* 0x010fca00000e0000 */
[----:B------:R-:W-:Y:S01]  /*03d0*/  PLOP3.LUT P1, PT, PT, PT, UP2, 0x80, 0x8 ;  /* 0x000000000008781c */ /* 0x000fe20003f2f028 */
[----:B------:R-:W-:Y:S01]  /*03e0*/  @!UP0 UISETP.NE.U32.AND UP2, UPT, UR4, URZ, UPT ;  /* 0x000000ff0400828c */ /* 0x000fe2000bf45070 */
[----:B------:R-:W1:Y:S01]  /*03f0*/  @!UP1 LDCU UR4, c[0x0][0x438] ;  /* 0x00008700ff0497ac */ /* 0x000e620008000800 */
[----:B------:R-:W-:Y:S01]  /*0400*/  @!P3 R2UR UR9, R4 ;  /* 0x000000000409b2ca */ /* 0x000fe200000e0000 */
[----:B------:R-:W-:-:S14]  /*0410*/  BRA.U !UP1, `(.L_x_1384) ;  /* 0x0000000109187547 */ /* 0x000fdc000b800000 */
[----:B------:R-:W-:-:S13]  /*0420*/  PLOP3.LUT P2, PT, PT, PT, UP5, 0x80, 0x8 ;  /* 0x000000000008781c */ /* 0x000fda0003f4f058 */
[----:B------:R-:W1:Y:S04]  /*0430*/  @P2 LDG.E R2, desc[UR26][R6.64+0x4] ;  /* 0x0000041a06022981 */ /* 0x000e68000c1e1900 */
[----:B------:R-:W2:Y:S01]  /*0440*/  @!P2 LDG.E R3, desc[UR26][R6.64] ;  /* 0x0000001a0603a981 */ /* 0x000ea2000c1e1900 */
[----:B-1----:R-:W-:-:S13]  /*0450*/  @P2 R2UR UR4, R2 ;  /* 0x00000000020422ca */ /* 0x002fda00000e0000 */
[----:B------:R-:W-:-:S07]  /*0460*/  @UP5 UIADD3 UR4, UPT, UPT, UR4, -UR9, URZ ;  /* 0x8000000904045290 */ /* 0x000fce000fffe0ff */
[----:B--2---:R-:W-:Y:S02]  /*0470*/  @!P2 R2UR UR4, R3 ;  /* 0x000000000304a2ca */ /* 0x004fe400000e0000 */
.L_x_1384:
[----:B-----5:R-:W-:Y:S01]  /*0480*/  @P0 R2UR UR29, R0 ;  /* 0x00000000001d02ca */ /* 0x020fe200000e0000 */
[----:B------:R-:W-:Y:S01]  /*0490*/  @!UP0 UISETP.NE.AND.EX UP2, UPT, UR5, URZ, UPT, UP2 ;  /* 0x000000ff0500828c */ /* 0x000fe2000bf45320 */
[----:B-1----:R-:W-:-:S13]  /*04a0*/  @!P1 EXIT ;  /* 0x000000000000994d */ /* 0x002fda0003800000 */
        /* <DEDUP_REMOVED lines=33> */
[----:B------:R-:W-:Y:S01]  /*06c0*/  @!UP0 UMOV UR7, UR12 ;  /* 0x0000000c00078c82 */ /* 0x000fe20008000000 */
[----:B------:R-:W-:Y:S01]  /*06d0*/  @UP1 UMOV UR12, 0x1 ;  /* 0x00000001000c1882 */ /* 0x000fe20000000000 */
[----:B------:R-:W-:Y:S01]  /*06e0*/  @UP0 UMOV UR7, UR14 ;  /* 0x0000000e00070c82 */ /* 0x000fe20008000000 */
[----:B--2---:R-:W-:Y:S08]  /*06f0*/  BRA.U UP1, `(.L_x_1386) ;  /* 0x0000000101287547 */ /* 0x004ff0000b800000 */
        /* <DEDUP_REMOVED lines=10> */
.L_x_1386:
[----:B------:R-:W-:Y:S01]  /*07a0*/  IMAD.SHL.U32 R0, R237, 0x8, RZ ;  /* 0x00000008ed007824 */ /* 0x000fe200078e00ff */
[----:B------:R-:W2:Y:S01]  /*07b0*/  LDCU.64 UR4, c[0x0][0x410] ;  /* 0x00008200ff0477ac */ /* 0x000ea20008000a00 */
[----:B------:R-:W-:Y:S01]  /*07c0*/  SHF.R.U32.HI R237, RZ, 0x3, R237 ;  /* 0x00000003ffed7819 */ /* 0x000fe200000116ed */
[----:B------:R-:W-:Y:S02]  /*07d0*/  BSSY.RECONVERGENT B0, `(.L_x_1387) ;  /* 0x0000035000007945 */ /* 0x000fe40003800200 */
[----:B------:R-:W-:Y:S01]  /*07e0*/  LOP3.LUT R0, R0, 0x38, RZ, 0xc0, !PT ;  /* 0x0000003800007812 */ /* 0x000fe200078ec0ff */
[----:B------:R-:W-:Y:S01]  /*07f0*/  UISETP.NE.AND UP1, UPT, UR10, URZ, !UP1 ;  /* 0x000000ff0a00728c */ /* 0x000fe2000cf25270 */
[C---:B------:R-:W-:Y:S01]  /*0800*/  VIADD R12, R237.reuse, 0x20 ;  /* 0x00000020ed0c7836 */ /* 0x040fe20000000000 */
[----:B------:R-:W-:Y:S01]  /*0810*/  UIADD3 UR30, UPT, UPT, -UR28, UR30, URZ ;  /* 0x0000001e1c1e7290 */ /* 0x000fe2000fffe1ff */
[----:B------:R-:W-:Y:S01]  /*0820*/  IADD3 R4, P0, PT, R0, UR7, RZ ;  /* 0x0000000700047c10 */ /* 0x000fe2000ff1e0ff */
[----:B------:R-:W3:Y:S01]  /*0830*/  LDCU UR7, c[0x0][0x434] ;  /* 0x00008680ff0777ac */ /* 0x000ee20008000800 */
        /* <DEDUP_REMOVED lines=8> */
[----:B--2---:R-:W-:Y:S01]  /*08c0*/  IMAD.U32 R2, RZ, RZ, UR4 ;  /* 0x00000004ff027e24 */ /* 0x004fe2000f8e00ff */
[----:B------:R-:W-:Y:S01]  /*08d0*/  @!UP1 UIMAD UR8, UR22, UR12, UR8 ;  /* 0x0000000c160892a4 */ /* 0x000fe2000f8e0208 */
[----:B------:R-:W-:Y:S01]  /*08e0*/  IMAD.U32 R19, RZ, RZ, UR5 ;  /* 0x00000005ff137e24 */ /* 0x000fe2000f8e00ff */
[----:B------:R-:W-:Y:S01]  /*08f0*/  USHF.R.S32.HI UR12, URZ, 0x1f, UR28 ;  /* 0x0000001fff0c7899 */ /* 0x000fe2000801141c */
[----:B------:R-:W-:Y:S01]  /*0900*/  IMAD.WIDE.U32 R2, R2, UR31, R4 ;  /* 0x0000001f02027c25 */ /* 0x000fe2000f8e0004 */
[----:B------:R-:W-:Y:S01]  /*0910*/  USHF.R.S32.HI UR5, URZ, 0x1f, UR8 ;  /* 0x0000001fff057899 */ /* 0x000fe20008011408 */
[----:B------:R-:W-:Y:S01]  /*0920*/  IADD3 R10, PT, PT, R237, 0x40, RZ ;  /* 0x00000040ed0a7810 */ /* 0x000fe20007ffe0ff */
[----:B------:R-:W-:Y:S01]  /*0930*/  UIMAD.WIDE.U32 UR10, UR23, 0x80, URZ ;  /* 0x00000080170a78a5 */ /* 0x000fe2000f8e00ff */
[----:B------:R-:W-:Y:S01]  /*0940*/  IMAD R19, R19, UR31, R3 ;  /* 0x0000001f13137c24 */ /* 0x000fe2000f8e0203 */
[----:B---3--:R-:W-:Y:S01]  /*0950*/  UIMAD UR7, UR22, UR7, URZ ;  /* 0x00000007160772a4 */ /* 0x008fe2000f8e02ff */
[----:B------:R-:W-:-:S02]  /*0960*/  ISETP.GE.AND P3, PT, R13, UR30, PT ;  /* 0x0000001e0d007c0c */ /* 0x000fc4000bf66270 */
[----:B------:R-:W-:Y:S01]  /*0970*/  ISETP.GE.AND P2, PT, R12, UR30, PT ;  /* 0x0000001e0c007c0c */ /* 0x000fe2000bf46270 */
[----:B------:R-:W-:Y:S01]  /*0980*/  USEL UR7, UR7, UR21, !UP0 ;  /* 0x0000001507077287 */ /* 0x000fe2000c000000 */
[----:B------:R-:W-:Y:S02]  /*0990*/  ISETP.GE.AND P1, PT, R11, UR30, PT ;  /* 0x0000001e0b007c0c */ /* 0x000fe4000bf26270 */
[----:B------:R-:W-:Y:S01]  /*09a0*/  ISETP.GE.AND P4, PT, R10, UR30, PT ;  /* 0x0000001e0a007c0c */ /* 0x000fe2000bf86270 */
[----:B------:R-:W-:Y:S01]  /*09b0*/  USHF.R.S32.HI UR4, URZ, 0x1f, UR7 ;  /* 0x0000001fff047899 */ /* 0x000fe20008011407 */
[----:B------:R-:W-:Y:S01]  /*09c0*/  LOP3.LUT R5, R237, UR10, RZ, 0xfc, !PT ;  /* 0x0000000aed057c12 */ /* 0x000fe2000f8efcff */
[----:B------:R-:W-:Y:S01]  /*09d0*/  USEL UR7, UR7, URZ, UP1 ;  /* 0x000000ff07077287 */ /* 0x000fe20008800000 */
[----:B------:R-:W-:Y:S01]  /*09e0*/  LOP3.LUT R14, R0, 0x40, RZ, 0xfc, !PT ;  /* 0x00000040000e7812 */ /* 0x000fe200078efcff */
        /* <DEDUP_REMOVED lines=19> */
.L_x_1388:
[----:B------:R-:W-:Y:S05]  /*0b20*/  BSYNC.RECONVERGENT B0 ;  /* 0x0000000000007941 */ /* 0x000fea0003800200 */
.L_x_1387:
        /* <DEDUP_REMOVED lines=21> */
.L_x_1390:
[----:B------:R-:W-:Y:S05]  /*0c80*/  BSYNC.RECONVERGENT B0 ;  /* 0x0000000000007941 */ /* 0x000fea0003800200 */
.L_x_1389:
        /* <DEDUP_REMOVED lines=21> */
.L_x_1392:
[----:B------:R-:W-:Y:S05]  /*0de0*/  BSYNC.RECONVERGENT B0 ;  /* 0x0000000000007941 */ /* 0x000fea0003800200 */
.L_x_1391:
        /* <DEDUP_REMOVED lines=20> */
.L_x_1394:
[----:B------:R-:W-:Y:S05]  /*0f30*/  BSYNC.RECONVERGENT B0 ;  /* 0x0000000000007941 */ /* 0x000fea0003800200 */
.L_x_1393:
        /* <DEDUP_REMOVED lines=20> */
.L_x_1396:
[----:B------:R-:W-:Y:S05]  /*1080*/  BSYNC.RECONVERGENT B0 ;  /* 0x0000000000007941 */ /* 0x000fea0003800200 */
.L_x_1395:
        /* <DEDUP_REMOVED lines=20> */
.L_x_1398:
[----:B------:R-:W-:Y:S05]  /*11d0*/  BSYNC.RECONVERGENT B0 ;  /* 0x0000000000007941 */ /* 0x000fea0003800200 */
.L_x_1397:
        /* <DEDUP_REMOVED lines=20> */
.L_x_1400:
[----:B------:R-:W-:Y:S05]  /*1320*/  BSYNC.RECONVERGENT B0 ;  /* 0x0000000000007941 */ /* 0x000fea0003800200 */
.L_x_1399:
        /* <DEDUP_REMOVED lines=19> */
.L_x_1402:
[----:B------:R-:W-:Y:S05]  /*1460*/  BSYNC.RECONVERGENT B0 ;  /* 0x0000000000007941 */ /* 0x000fea0003800200 */
.L_x_1401:
[----:B------:R-:W-:Y:S04]  /*1470*/  BSSY.RECONVERGENT B0, `(.L_x_1403) ;  /* 0x000000a000007945 */ /* 0x000fe80003800200 */
[----:B------:R-:W-:Y:S05]  /*1480*/  @P5 BRA `(.L_x_1404) ;  /* 0x0000000000205947 */ /* 0x000fea0003800000 */
[----:B------:R-:W5:Y:S01]  /*1490*/  LDCU.64 UR4, c[0x0][0x420] ;  /* 0x00008400ff0477ac */ /* 0x000f620008000a00 */
[----:B------:R-:W-:Y:S02]  /*14a0*/  IMAD R0, R237, UR6, RZ ;  /* 0x00000006ed007c24 */ /* 0x000fe4000f8e02ff */
[----:B------:R-:W-:-:S03]  /*14b0*/  IMAD.MOV.U32 R5, RZ, RZ, 0x7f800000 ;  /* 0x7f800000ff057424 */ /* 0x000fc600078e00ff */
[----:B--2---:R-:W-:-:S04]  /*14c0*/  IADD3 R3, P2, PT, R0, UR7, RZ ;  /* 0x0000000700037c10 */ /* 0x004fc8000ff5e0ff */
[----:B------:R-:W-:Y:S02]  /*14d0*/  LEA.HI.X.SX32 R0, R0, UR12, 0x1, P2 ;  /* 0x0000000c00007c11 */ /* 0x000fe400090f0eff */
[----:B-----5:R-:W-:-:S04]  /*14e0*/  LEA R2, P2, R3, UR4, 0x2 ;  /* 0x0000000403027c11 */ /* 0x020fc8000f8410ff */
[----:B------:R-:W-:-:S05]  /*14f0*/  LEA.HI.X R3, R3, UR5, R0, 0x2, P2 ;  /* 0x0000000503037c11 */ /* 0x000fca00090f1400 */
[----:B------:R2:W-:Y:S04]  /*1500*/  STG.E desc[UR26][R2.64], R5 ;  /* 0x0000000502007986 */ /* 0x0005e8000c10191a */
.L_x_1404:
[----:B------:R-:W-:Y:S05]  /*1510*/  BSYNC.RECONVERGENT B0 ;  /* 0x0000000000007941 */ /* 0x000fea0003800200 */
.L_x_1403:
        /* <DEDUP_REMOVED lines=8> */
[----:B------:R-:W-:Y:S02]  /*15a0*/  IMAD R0, R13, UR6, RZ ;  /* 0x000000060d007c24 */ /* 0x000fe4000f8e02ff */
[----:B--2---:R-:W-:-:S03]  /*15b0*/  IMAD.MOV.U32 R5, RZ, RZ, 0x7f800000 ;  /* 0x7f800000ff057424 */ /* 0x004fc600078e00ff */
[----:B------:R-:W-:-:S04]  /*15c0*/  IADD3 R3, P0, PT, R0, UR7, RZ ;  /* 0x0000000700037c10 */ /* 0x000fc8000ff1e0ff */
[----:B------:R-:W-:Y:S02]  /*15d0*/  LEA.HI.X.SX32 R0, R0, UR12, 0x1, P0 ;  /* 0x0000000c00007c11 */ /* 0x000fe400080f0eff */
[----:B-----5:R-:W-:-:S04]  /*15e0*/  LEA R2, P0, R3, UR4, 0x2 ;  /* 0x0000000403027c11 */ /* 0x020fc8000f8010ff */
[----:B------:R-:W-:-:S05]  /*15f0*/  LEA.HI.X R3, R3, UR5, R0, 0x2, P0 ;  /* 0x0000000503037c11 */ /* 0x000fca00080f1400 */
[----:B------:R2:W-:Y:S04]  /*1600*/  STG.E desc[UR26][R2.64], R5 ;  /* 0x0000000502007986 */ /* 0x0005e8000c10191a */
.L_x_1406:
[----:B------:R-:W-:Y:S05]  /*1610*/  BSYNC.RECONVERGENT B0 ;  /* 0x0000000000007941 */ /* 0x000fea0003800200 */
.L_x_1405:
[----:B------:R-:W-:Y:S04]  /*1620*/  BSSY.RECONVERGENT B0, `(.L_x_1407) ;  /* 0x000000a000007945 */ /* 0x000fe80003800200 */
[----:B------:R-:W-:Y:S05]  /*1630*/  @P6 BRA `(.L_x_1408) ;  /* 0x0000000000206947 */ /* 0x000fea0003800000 */
        /* <DEDUP_REMOVED lines=8> */
.L_x_1408:
[----:B------:R-:W-:Y:S05]  /*16c0*/  BSYNC.RECONVERGENT B0 ;  /* 0x0000000000007941 */ /* 0x000fea0003800200 */
.L_x_1407:
        /* <DEDUP_REMOVED lines=10> */
.L_x_1410:
[----:B------:R-:W-:Y:S05]  /*1770*/  BSYNC.RECONVERGENT B0 ;  /* 0x0000000000007941 */ /* 0x000fea0003800200 */
.L_x_1409:
        /* <DEDUP_REMOVED lines=10> */
.L_x_1412:
[----:B------:R-:W-:Y:S05]  /*1820*/  BSYNC.RECONVERGENT B0 ;  /* 0x0000000000007941 */ /* 0x000fea0003800200 */
.L_x_1411:
        /* <DEDUP_REMOVED lines=10> */
.L_x_1414:
[----:B------:R-:W-:Y:S05]  /*18d0*/  BSYNC.RECONVERGENT B0 ;  /* 0x0000000000007941 */ /* 0x000fea0003800200 */
.L_x_1413:
        /* <DEDUP_REMOVED lines=10> */
.L_x_1416:
[----:B------:R-:W-:Y:S05]  /*1980*/  BSYNC.RECONVERGENT B0 ;  /* 0x0000000000007941 */ /* 0x000fea0003800200 */
.L_x_1415:
[----:B------:R-:W-:Y:S05]  /*1990*/  @P1 EXIT ;  /* 0x000000000000194d */ /* 0x000fea0003800000 */
[----:B------:R-:W5:Y:S01]  /*19a0*/  LDCU.64 UR4, c[0x0][0x420] ;  /* 0x00008400ff0477ac */ /* 0x000f620008000a00 */
[----:B------:R-:W-:Y:S02]  /*19b0*/  IMAD R0, R6, UR6, RZ ;  /* 0x0000000606007c24 */ /* 0x000fe4000f8e02ff */
[----:B--2---:R-:W-:-:S03]  /*19c0*/  IMAD.MOV.U32 R5, RZ, RZ, 0x7f800000 ;  /* 0x7f800000ff057424 */ /* 0x004fc600078e00ff */
[----:B------:R-:W-:-:S04]  /*19d0*/  IADD3 R3, P0, PT, R0, UR7, RZ ;  /* 0x0000000700037c10 */ /* 0x000fc8000ff1e0ff */
[----:B------:R-:W-:Y:S02]  /*19e0*/  LEA.HI.X.SX32 R0, R0, UR12, 0x1, P0 ;  /* 0x0000000c00007c11 */ /* 0x000fe400080f0eff */
[----:B-----5:R-:W-:-:S04]  /*19f0*/  LEA R2, P0, R3, UR4, 0x2 ;  /* 0x0000000403027c11 */ /* 0x020fc8000f8010ff */
[----:B------:R-:W-:-:S05]  /*1a00*/  LEA.HI.X R3, R3, UR5, R0, 0x2, P0 ;  /* 0x0000000503037c11 */ /* 0x000fca00080f1400 */
[----:B------:R-:W-:Y:S01]  /*1a10*/  STG.E desc[UR26][R2.64], R5 ;  /* 0x0000000502007986 */ /* 0x000fe2000c10191a */
[----:B------:R-:W-:Y:S05]  /*1a20*/  EXIT ;  /* 0x000000000000794d */ /* 0x000fea0003800000 */
.L_x_1385:
        /* <DEDUP_REMOVED lines=21> */
.L_x_1417:
[----:B------:R-:W1:Y:S01]  /*1b80*/  LDCU.64 UR12, c[0x0][0x3b8] ;  /* 0x00007700ff0c77ac */ /* 0x000e620008000a00 */
[----:B------:R-:W-:-:S04]  /*1b90*/  UIADD3 UR14, UPT, UPT, UR8, UR9, URZ ;  /* 0x00000009080e7290 */ /* 0x000fc8000fffe0ff */
[----:B-1----:R-:W-:Y:S02]  /*1ba0*/  UIMAD.WIDE.U32 UR10, UR14, UR12, URZ ;  /* 0x0000000c0e0a72a5 */ /* 0x002fe4000f8e00ff */
[----:B------:R-:W-:-:S04]  /*1bb0*/  UIMAD UR14, UR14, UR13, URZ ;  /* 0x0000000d0e0e72a4 */ /* 0x000fc8000f8e02ff */
[----:B------:R-:W-:Y:S02]  /*1bc0*/  UIADD3 UR14, UPT, UPT, UR11, UR14, URZ ;  /* 0x0000000e0b0e7290 */ /* 0x000fe4000fffe0ff */
.L_x_1418:
        /* <DEDUP_REMOVED lines=11> */
[----:B------:R-:W-:-:S06]  /*1c80*/  IMAD.HI.U32 R3, R7, R3, R6 ;  /* 0x0000000307037227 */ /* 0x000fcc00078e0006 */
[----:B------:R-:W-:-:S04]  /*1c90*/  IMAD.HI.U32 R5, R3, R2, RZ ;  /* 0x0000000203057227 */ /* 0x000fc800078e00ff */
[----:B------:R-:W-:-:S04]  /*1ca0*/  IMAD.MOV R3, RZ, RZ, -R5 ;  /* 0x000000ffff037224 */ /* 0x000fc800078e0a05 */
[----:B------:R-:W-:Y:S01]  /*1cb0*/  IMAD R3, R4, R3, R2 ;  /* 0x0000000304037224 */ /* 0x000fe200078e0202 */
[----:B------:R-:W-:-:S04]  /*1cc0*/  LOP3.LUT R2, R0, UR31, RZ, 0x3c, !PT ;  /* 0x0000001f00027c12 */ /* 0x000fc8000f8e3cff */
[----:B------:R-:W-:Y:S02]  /*1cd0*/  ISETP.GT.U32.AND P1, PT, R4, R3, PT ;  /* 0x000000030400720c */ /* 0x000fe40003f24070 */
[----:B------:R-:W-:-:S11]  /*1ce0*/  ISETP.GE.AND P0, PT, R2, RZ, PT ;  /* 0x000000ff0200720c */ /* 0x000fd60003f06270 */
[-C--:B------:R-:W-:Y:S01]  /*1cf0*/  @!P1 IADD3 R3, PT, PT, R3, -R4.reuse, RZ ;  /* 0x8000000403039210 */ /* 0x080fe20007ffe0ff */
[----:B------:R-:W-:Y:S01]  /*1d00*/  @!P1 VIADD R5, R5, 0x1 ;  /* 0x0000000105059836 */ /* 0x000fe20000000000 */
[----:B------:R-:W-:Y:S02]  /*1d10*/  ISETP.NE.AND P1, PT, R0, RZ, PT ;  /* 0x000000ff0000720c */ /* 0x000fe40003f25270 */
[----:B------:R-:W-:-:S13]  /*1d20*/  ISETP.GE.U32.AND P2, PT, R3, R4, PT ;  /* 0x000000040300720c */ /* 0x000fda0003f46070 */
        /* <DEDUP_REMOVED lines=15> */
.L_x_1419:
[----:B------:R-:W1:Y:S01]  /*1e20*/  LDCU.64 UR6, c[0x0][0x3c0] ;  /* 0x00007800ff0677ac */ /* 0x000e620008000a00 */
[----:B------:R-:W-:-:S04]  /*1e30*/  UIADD3 UR8, UPT, UPT, UR8, UR9, URZ ;  /* 0x0000000908087290 */ /* 0x000fc8000fffe0ff */
[----:B-1----:R-:W-:Y:S02]  /*1e40*/  UIMAD.WIDE.U32 UR16, UR8, UR6, URZ ;  /* 0x00000006081072a5 */ /* 0x002fe4000f8e00ff */
[----:B------:R-:W-:-:S04]  /*1e50*/  UIMAD UR5, UR8, UR7, URZ ;  /* 0x00000007080572a4 */ /* 0x000fc8000f8e02ff */
[----:B------:R-:W-:-:S12]  /*1e60*/  UIADD3 UR5, UPT, UPT, UR17, UR5, URZ ;  /* 0x0000000511057290 */ /* 0x000fd8000fffe0ff */
.L_x_1420:
[----:B------:R-:W-:Y:S01]  /*1e70*/  IMAD.SHL.U32 R7, R237, 0x8, RZ ;  /* 0x00000008ed077824 */ /* 0x000fe200078e00ff */
[----:B------:R-:W-:Y:S01]  /*1e80*/  SHF.R.U32.HI R94, RZ, 0x3, R237 ;  /* 0x00000003ff5e7819 */ /* 0x000fe200000116ed */
[----:B------:R-:W1:Y:S01]  /*1e90*/  LDCU.64 UR18, c[0x0][0x388] ;  /* 0x00007100ff1277ac */ /* 0x000e620008000a00 */
[----:B------:R-:W-:Y:S01]  /*1ea0*/  SHF.R.S32.HI R233, RZ, 0x1f, R2 ;  /* 0x0000001fffe97819 */ /* 0x000fe20000011402 */
[----:B------:R-:W-:Y:S01]  /*1eb0*/  BSSY.RECONVERGENT B0, `(.L_x_1421) ;  /* 0x000004e000007945 */ /* 0x000fe20003800200 */
[C---:B------:R-:W-:Y:S01]  /*1ec0*/  LOP3.LUT R232, R7.reuse, 0x38, RZ, 0xc0, !PT ;  /* 0x0000003807e87812 */ /* 0x040fe200078ec0ff */
[----:B------:R-:W-:Y:S01]  /*1ed0*/  UIADD3 UR20, UPT, UPT, -UR28, UR30, URZ ;  /* 0x0000001e1c147290 */ /* 0x000fe2000fffe1ff */
[----:B------:R-:W-:Y:S01]  /*1ee0*/  VIADD R0, R94, 0x20 ;  /* 0x000000205e007836 */ /* 0x000fe20000000000 */
[----:B------:R-:W-:Y:S01]  /*1ef0*/  LOP3.LUT R238, R7, 0x1f8, RZ, 0xc0, !PT ;  /* 0x000001f807ee7812 */ /* 0x000fe200078ec0ff */
[----:B------:R-:W-:Y:S01]  /*1f00*/  UMOV UR4, 0x400 ;  /* 0x0000040000047882 */ /* 0x000fe20000000000 */
[C---:B------:R-:W-:Y:S01]  /*1f10*/  IADD3 R4, P1, PT, R232.reuse, UR10, RZ ;  /* 0x0000000ae8047c10 */ /* 0x040fe2000ff3e0ff */
[----:B------:R-:W2:Y:S01]  /*1f20*/  LDCU.128 UR8, c[0x0][0x3d0] ;  /* 0x00007a00ff0877ac */ /* 0x000ea20008000c00 */
[----:B------:R-:W-:-:S02]  /*1f30*/  IADD3 R8, P0, PT, R232, UR16, RZ ;  /* 0x00000010e8087c10 */ /* 0x000fc4000ff1e0ff */
[----:B------:R-:W-:Y:S01]  /*1f40*/  ISETP.GE.AND P3, PT, R0, UR20, PT ;  /* 0x0000001400007c0c */ /* 0x000fe2000bf66270 */
[----:B------:R-:W-:Y:S01]  /*1f50*/  IMAD.X R5, RZ, RZ, UR14, P1 ;  /* 0x0000000eff057e24 */ /* 0x000fe200088e06ff */
[----:B------:R-:W3:Y:S01]  /*1f60*/  LDCU.64 UR16, c[0x0][0x390] ;  /* 0x00007200ff1077ac */ /* 0x000ee20008000a00 */
[----:B------:R-:W-:Y:S01]  /*1f70*/  IMAD.X R9, RZ, RZ, UR5, P0 ;  /* 0x00000005ff097e24 */ /* 0x000fe200080e06ff */
[----:B------:R-:W4:Y:S01]  /*1f80*/  S2UR UR5, SR_CgaCtaId ;  /* 0x00000000000579c3 */ /* 0x000f220000008800 */
[----:B------:R-:W-:Y:S01]  /*1f90*/  IMAD.WIDE.U32 R4, R94, UR12, R4 ;  /* 0x0000000c5e047c25 */ /* 0x000fe2000f8e0004 */
[----:B------:R-:W5:Y:S01]  /*1fa0*/  LDCU.64 UR14, c[0x0][0x3c8] ;  /* 0x00007900ff0e77ac */ /* 0x000f620008000a00 */
[----:B------:R-:W-:Y:S02]  /*1fb0*/  IADD3 R10, P0, PT, R232, UR34, RZ ;  /* 0x00000022e80a7c10 */ /* 0x000fe4000ff1e0ff */
[C---:B------:R-:W-:Y:S01]  /*1fc0*/  IMAD.WIDE.U32 R8, R94.reuse, UR6, R8 ;  /* 0x000000065e087c25 */ /* 0x040fe2000f8e0008 */
[----:B------:R-:W-:-:S02]  /*1fd0*/  IADD3 R0, PT, PT, R94, 0x30, RZ ;  /* 0x000000305e007810 */ /* 0x000fc40007ffe0ff */
[----:B------:R-:W-:Y:S01]  /*1fe0*/  LOP3.LUT R238, R238, 0x38, R237, 0x78, !PT ;  /* 0x00000038eeee7812 */ /* 0x000fe200078e78ed */
[----:B------:R-:W-:Y:S01]  /*1ff0*/  IMAD R5, R94, UR13, R5 ;  /* 0x0000000d5e057c24 */ /* 0x000fe2000f8e0205 */
[----:B------:R-:W-:Y:S01]  /*2000*/  ISETP.GE.AND P1, PT, R0, UR20, PT ;  /* 0x0000001400007c0c */ /* 0x000fe2000bf26270 */
[C---:B--2---:R-:W-:Y:S01]  /*2010*/  IMAD R235, R233.reuse, UR8, RZ ;  /* 0x00000008e9eb7c24 */ /* 0x044fe2000f8e02ff */
[----:B------:R-:W-:Y:S01]  /*2020*/  LOP3.LUT R238, R238, 0x1e00, R7, 0xf8, !PT ;  /* 0x00001e00eeee7812 */ /* 0x000fe200078ef807 */
[----:B------:R-:W-:Y:S01]  /*2030*/  IMAD R233, R233, UR10, RZ ;  /* 0x0000000ae9e97c24 */ /* 0x000fe2000f8e02ff */
[----:B------:R-:W-:Y:S01]  /*2040*/  LOP3.LUT R231, R232, 0x40, RZ, 0xfc, !PT ;  /* 0x00000040e8e77812 */ /* 0x000fe200078efcff */
[----:B------:R-:W-:Y:S02]  /*2050*/  IMAD R9, R94, UR7, R9 ;  /* 0x000000075e097c24 */ /* 0x000fe4000f8e0209 */
[C---:B------:R-:W-:Y:S02]  /*2060*/  IMAD R235, R2.reuse, UR9, R235 ;  /* 0x0000000902eb7c24 */ /* 0x040fe4000f8e02eb */
[----:B------:R-:W-:-:S02]  /*2070*/  IMAD R233, R2, UR11, R233 ;  /* 0x0000000b02e97c24 */ /* 0x000fc4000f8e02e9 */
[----:B------:R-:W-:Y:S01]  /*2080*/  IMAD.WIDE.U32 R4, R2, UR8, R4 ;  /* 0x0000000802047c25 */ /* 0x000fe2000f8e0004 */
[----:B----4-:R-:W-:-:S03]  /*2090*/  ULEA UR5, UR5, UR4, 0x18 ;  /* 0x0000000405057291 */ /* 0x010fc6000f8ec0ff */
[----:B------:R-:W-:Y:S01]  /*20a0*/  IMAD.WIDE.U32 R2, R2, UR10, R8 ;  /* 0x0000000a02027c25 */ /* 0x000fe2000f8e0008 */
[----:B------:R-:W-:Y:S02]  /*20b0*/  IADD3 R235, PT, PT, R5, R235, RZ ;  /* 0x000000eb05eb7210 */ /* 0x000fe40007ffe0ff */
[----:B-1----:R-:W-:Y:S01]  /*20c0*/  LEA R236, P4, R4, UR18, 0x1 ;  /* 0x0000001204ec7c11 */ /* 0x002fe2000f8808ff */
[----:B------:R-:W-:Y:S01]  /*20d0*/  IMAD.X R11, RZ, RZ, UR32, P0 ;  /* 0x00000020ff0b7e24 */ /* 0x000fe200080e06ff */
[----:B---3--:R-:W-:Y:S01]  /*20e0*/  LEA R234, P0, R2, UR16, 0x1 ;  /* 0x0000001002ea7c11 */ /* 0x008fe2000f8008ff */
[----:B------:R-:W-:Y:S01]  /*20f0*/  IMAD.IADD R233, R3, 0x1, R233 ;  /* 0x0000000103e97824 */ /* 0x000fe200078e02e9 */
[----:B------:R-:W-:Y:S01]  /*2100*/  LEA.HI.X R235, R4, UR19, R235, 0x1, P4 ;  /* 0x0000001304eb7c11 */ /* 0x000fe2000a0f0ceb */
[----:B-----5:R-:W-:Y:S01]  /*2110*/  IMAD.U32 R8, RZ, RZ, UR14 ;  /* 0x0000000eff087e24 */ /* 0x020fe2000f8e00ff */
[----:B------:R-:W-:Y:S01]  /*2120*/  IADD3 R4, PT, PT, R94, 0x10, RZ ;  /* 0x000000105e047810 */ /* 0x000fe20007ffe0ff */
[----:B------:R-:W-:Y:S01]  /*2130*/  IMAD.U32 R13, RZ, RZ, UR15 ;  /* 0x0000000fff0d7e24 */ /* 0x000fe2000f8e00ff */
[----:B------:R-:W-:Y:S01]  /*2140*/  LEA.HI.X R233, R2, UR17, R233, 0x1, P0 ;  /* 0x0000001102e97c11 */ /* 0x000fe200080f0ce9 */
[----:B------:R-:W-:Y:S01]  /*2150*/  IMAD.WIDE.U32 R8, R8, UR31, R10 ;  /* 0x0000001f08087c25 */ /* 0x000fe2000f8e000a */
[----:B------:R-:W-:Y:S01]  /*2160*/  ISETP.GE.AND P0, PT, R94, UR20, PT ;  /* 0x000000145e007c0c */ /* 0x000fe2000bf06270 */
[----:B------:R-:W-:Y:S01]  /*2170*/  UIMAD.WIDE.U32 UR16, UR23, 0x80, URZ ;  /* 0x00000080171078a5 */ /* 0x000fe2000f8e00ff */
[----:B------:R-:W-:Y:S01]  /*2180*/  ISETP.GE.AND P4, PT, R4, UR20, PT ;  /* 0x0000001404007c0c */ /* 0x000fe2000bf86270 */
[C---:B------:R-:W-:Y:S01]  /*2190*/  VIADD R0, R94.reuse, 0x40 ;  /* 0x000000405e007836 */ /* 0x040fe20000000000 */
[----:B------:R-:W-:Y:S01]  /*21a0*/  USHF.L.U64.HI UR14, UR12, 0x5, UR13 ;  /* 0x000000050c0e7899 */ /* 0x000fe2000801020d */
[----:B------:R-:W-:Y:S01]  /*21b0*/  IMAD R13, R13, UR31, R9 ;  /* 0x0000001f0d0d7c24 */ /* 0x000fe2000f8e0209 */
[----:B------:R-:W-:Y:S01]  /*21c0*/  USHF.L.U32 UR15, UR12, 0x5, URZ ;  /* 0x000000050c0f7899 */ /* 0x000fe200080006ff */
[----:B------:R-:W-:-:S02]  /*21d0*/  LOP3.LUT R230, R94, UR16, RZ, 0xfc, !PT ;  /* 0x000000105ee67c12 */ /* 0x000fc4000f8efcff */
[----:B------:R-:W-:Y:S01]  /*21e0*/  ISETP.GE.AND P2, PT, R0, UR20, PT ;  /* 0x0000001400007c0c */ /* 0x000fe2000bf46270 */
[----:B------:R-:W-:Y:S01]  /*21f0*/  VIADD R0, R94, 0x50 ;  /* 0x000000505e007836 */ /* 0x000fe20000000000 */
[----:B------:R-:W-:Y:S02]  /*2200*/  LEA R238, R238, UR5, 0x1 ;  /* 0x00000005eeee7c11 */ /* 0x000fe4000f8e08ff */
        /* <DEDUP_REMOVED lines=24> */
.L_x_1422:
[----:B------:R-:W-:Y:S05]  /*2390*/  BSYNC.RECONVERGENT B0 ;  /* 0x0000000000007941 */ /* 0x000fea0003800200 */
.L_x_1421:
        /* <DEDUP_REMOVED lines=30> */
.L_x_1424:
[----:B------:R-:W-:Y:S05]  /*2580*/  BSYNC.RECONVERGENT B0 ;  /* 0x0000000000007941 */ /* 0x000fea0003800200 */
.L_x_1423:
        /* <DEDUP_REMOVED lines=30> */
.L_x_1426:
[----:B------:R-:W-:Y:S05]  /*2770*/  BSYNC.RECONVERGENT B0 ;  /* 0x0000000000007941 */ /* 0x000fea0003800200 */
.L_x_1425:
        /* <DEDUP_REMOVED lines=9> */
[----:B-123--:R-:W-:Y:S01]  /*2810*/  IMAD.X R3, RZ, RZ, UR17, P1 ;  /* 0x00000011ff037e24 */ /* 0x00efe200088e06ff */
[----:B------:R-:W1:Y:S03]  /*2820*/  LDCU.64 UR8, c[0x0][0x380] ;  /* 0x00007000ff0877ac */ /* 0x000e660008000a00 */
[----:B----4-:R-:W-:-:S02]  /*2830*/  IMAD R3, R3, UR10, RZ ;  /* 0x0000000a03037c24 */ /* 0x010fc4000f8e02ff */
[----:B------:R-:W-:Y:S01]  /*2840*/  IMAD.WIDE.U32 R10, R0, UR10, R10 ;  /* 0x0000000a000a7c25 */ /* 0x000fe2000f8e000a */
[----:B-----5:R-:W-:-:S03]  /*2850*/  ISETP.GE.AND P3, PT, R232, UR31, PT ;  /* 0x0000001fe8007c0c */ /* 0x020fc6000bf66270 */
        /* <DEDUP_REMOVED lines=15> */
.L_x_1428:
[----:B------:R-:W-:Y:S05]  /*2950*/  BSYNC.RECONVERGENT B0 ;  /* 0x0000000000007941 */ /* 0x000fea0003800200 */
.L_x_1427:
        /* <DEDUP_REMOVED lines=8> */
[----:B------:R-:W5:Y:S02]  /*29e0*/  LDCU UR32, c[0x0][0x440] ;  /* 0x00008800ff2077ac */ /* 0x000f640008000800 */
[----:B-1234-:R-:W-:Y:S01]  /*29f0*/  IMAD.X R3, RZ, RZ, UR17, P2 ;  /* 0x00000011ff037e24 */ /* 0x01efe200090e06ff */
[----:B------:R-:W1:Y:S03]  /*2a00*/  LDCU.64 UR8, c[0x0][0x380] ;  /* 0x00007000ff0877ac */ /* 0x000e660008000a00 */
[----:B-----5:R-:W-:-:S02]  /*2a10*/  IMAD R3, R3, UR10, RZ ;  /* 0x0000000a03037c24 */ /* 0x020fc4000f8e02ff */
[----:B------:R-:W-:Y:S01]  /*2a20*/  IMAD.WIDE.U32 R10, R0, UR10, R10 ;  /* 0x0000000a000a7c25 */ /* 0x000fe2000f8e000a */
[----:B------:R-:W-:-:S03]  /*2a30*/  ISETP.GE.AND P3, PT, R232, UR32, PT ;  /* 0x00000020e8007c0c */ /* 0x000fc6000bf66270 */
        /* <DEDUP_REMOVED lines=15> */
.L_x_1430:
[----:B------:R-:W-:Y:S05]  /*2b30*/  BSYNC.RECONVERGENT B0 ;  /* 0x0000000000007941 */ /* 0x000fea0003800200 */
.L_x_1429:
        /* <DEDUP_REMOVED lines=29> */
.L_x_1432:
[----:B------:R-:W-:Y:S05]  /*2d10*/  BSYNC.RECONVERGENT B0 ;  /* 0x0000000000007941 */ /* 0x000fea0003800200 */
.L_x_1431:
[----:B------:R-:W-:Y:S04]  /*2d20*/  BSSY.RECONVERGENT B0, `(.L_x_1433) ;  /* 0x000001b000007945 */ /* 0x000fe80003800200 */
[----:B------:R-:W-:Y:S05]  /*2d30*/  @P6 BRA `(.L_x_1434) ;  /* 0x0000000000646947 */ /* 0x000fea0003800000 */
        /* <DEDUP_REMOVED lines=25> */
.L_x_1434:
[----:B------:R-:W-:Y:S05]  /*2ed0*/  BSYNC.RECONVERGENT B0 ;  /* 0x0000000000007941 */ /* 0x000fea0003800200 */
.L_x_1433:
[----:B------:R-:W-:Y:S04]  /*2ee0*/  BSSY.RECONVERGENT B0, `(.L_x_1435) ;  /* 0x000001a000007945 */ /* 0x000fe80003800200 */
[----:B------:R-:W-:Y:S05]  /*2ef0*/  @P5 BRA `(.L_x_1436) ;  /* 0x0000000000605947 */ /* 0x000fea0003800000 */
[----:B------:R-:W5:Y:S01]  /*2f00*/  LDCU.64 UR10, c[0x0][0x3b0] ;  /* 0x00007600ff0a77ac */ /* 0x000f620008000a00 */
[----:B-1234-:R-:W-:Y:S02]  /*2f10*/  IADD3 R2, P0, PT, R230, 0x70, RZ ;  /* 0x00000070e6027810 */ /* 0x01efe40007f1e0ff */
        /* <DEDUP_REMOVED lines=22> */
.L_x_1436:
[----:B------:R-:W-:Y:S05]  /*3080*/  BSYNC.RECONVERGENT B0 ;  /* 0x0000000000007941 */ /* 0x000fea0003800200 */
.L_x_1435:
[----:B------:R-:W-:Y:S01]  /*3090*/  UIMAD UR9, UR14, UR4, URZ ;  /* 0x000000040e0972a4 */ /* 0x000fe2000f8e02ff */
[----:B------:R-:W-:Y:S03]  /*30a0*/  BSSY.RECONVERGENT B0, `(.L_x_1437) ;  /* 0x0000015000007945 */ /* 0x000fe60003800200 */
[----:B------:R-:W-:Y:S01]  /*30b0*/  UIADD3 UR9, UPT, UPT, UR33, UR9, URZ ;  /* 0x0000000921097290 */ /* 0x000fe2000fffe0ff */
[----:B------:R-:W-:Y:S11]  /*30c0*/  @P1 BRA `(.L_x_1438) ;  /* 0x0000000000481947 */ /* 0x000ff60003800000 */
[----:B------:R-:W5:Y:S01]  /*30d0*/  LDCU UR8, c[0x0][0x440] ;  /* 0x00008800ff0877ac */ /* 0x000f620008000800 */
[----:B-1234-:R-:W-:Y:S02]  /*30e0*/  IMAD.U32 R2, RZ, RZ, UR32 ;  /* 0x00000020ff027e24 */ /* 0x01efe4000f8e00ff */
        /* <DEDUP_REMOVED lines=16> */
.L_x_1438:
[----:B------:R-:W-:Y:S05]  /*31f0*/  BSYNC.RECONVERGENT B0 ;  /* 0x0000000000007941 */ /* 0x000fea0003800200 */
.L_x_1437:
[----:B------:R-:W-:Y:S04]  /*3200*/  BSSY.RECONVERGENT B0, `(.L_x_1439) ;  /* 0x0000015000007945 */ /* 0x000fe80003800200 */
[----:B------:R-:W-:Y:S05]  /*3210*/  @P4 BRA `(.L_x_1440) ;  /* 0x00000000004c4947 */ /* 0x000fea0003800000 */
[----:B------:R-:W5:Y:S01]  /*3220*/  LDCU UR8, c[0x0][0x440] ;  /* 0x00008800ff0877ac */ /* 0x000f620008000800 */
[----:B------:R-:W-:-:S04]  /*3230*/  UIADD3 UR11, UP0, UPT, UR31, UR32, URZ ;  /* 0x000000201f0b7290 */ /* 0x000fc8000ff1e0ff */
[----:B------:R-:W-:Y:S02]  /*3240*/  UIADD3.X UR10, UPT, UPT, UR18, UR9, URZ, UP0, !UPT ;  /* 0x00000009120a7290 */ /* 0x000fe400087fe4ff */
[----:B-1234-:R-:W-:-:S04]  /*3250*/  IMAD.U32 R3, RZ, RZ, UR11 ;  /* 0x0000000bff037e24 */ /* 0x01efc8000f8e00ff */
        /* <DEDUP_REMOVED lines=15> */
.L_x_1440:
[----:B------:R-:W-:Y:S05]  /*3350*/  BSYNC.RECONVERGENT B0 ;  /* 0x0000000000007941 */ /* 0x000fea0003800200 */
.L_x_1439:
[----:B------:R-:W0:Y:S01]  /*3360*/  LDGDEPBAR ;  /* 0x00000000000079af */ /* 0x000e220000000000 */
[--C-:B------:R-:W-:Y:S01]  /*3370*/  SHF.R.U32.HI R92, RZ, 0x1, R237.reuse ;  /* 0x00000001ff5c7819 */ /* 0x100fe200000116ed */
[----:B------:R-:W-:Y:S01]  /*3380*/  IMAD.U32 R0, RZ, RZ, UR28 ;  /* 0x0000001cff007e24 */ /* 0x000fe2000f8e00ff */
[----:B-1234-:R-:W-:Y:S01]  /*3390*/  SHF.R.U32.HI R3, RZ, 0x2, R237 ;  /* 0x00000002ff037819 */ /* 0x01efe200000116ed */
[----:B------:R-:W-:Y:S01]  /*33a0*/  USHF.L.U32 UR8, UR6, 0x5, URZ ;  /* 0x0000000506087899 */ /* 0x000fe200080006ff */
[----:B------:R-:W-:Y:S01]  /*33b0*/  LOP3.LUT R5, R92, 0x1f0, RZ, 0xc0, !PT ;  /* 0x000001f05c057812 */ /* 0x000fe200078ec0ff */
[----:B------:R-:W-:Y:S01]  /*33c0*/  USHF.L.U64.HI UR9, UR6, 0x5, UR7 ;  /* 0x0000000506097899 */ /* 0x000fe20008010207 */
[----:B------:R-:W-:Y:S01]  /*33d0*/  LOP3.LUT R3, R3, 0x7, RZ, 0xc0, !PT ;  /* 0x0000000703037812 */ /* 0x000fe200078ec0ff */
[----:B------:R-:W-:Y:S01]  /*33e0*/  IMAD.SHL.U32 R227, R237, 0x40, RZ ;  /* 0x00000040ede37824 */ /* 0x000fe200078e00ff */
[----:B------:R-:W-:Y:S01]  /*33f0*/  IADD3 R0, PT, PT, R5, 0x1, R0 ;  /* 0x0000000105007810 */ /* 0x000fe20007ffe000 */
[----:B------:R-:W-:Y:S01]  /*3400*/  UIMAD.WIDE.U32 UR12, UR8, UR4, URZ ;  /* 0x00000004080c72a5 */ /* 0x000fe2000f8e00ff */
[----:B------:R-:W-:Y:S01]  /*3410*/  IMAD.U32 R95, RZ, RZ, UR29 ;  /* 0x0000001dff5f7e24 */ /* 0x000fe2000f8e00ff */
[----:B------:R-:W-:Y:S01]  /*3420*/  UIMAD UR4, UR9, UR4, URZ ;  /* 0x00000004090472a4 */ /* 0x000fe2000f8e02ff */
[----:B------:R-:W-:Y:S01]  /*3430*/  IADD3 R0, PT, PT, R0, -UR30, R3 ;  /* 0x8000001e00007c10 */ /* 0x000fe2000fffe003 */
[----:B------:R-:W-:Y:S01]  /*3440*/  IMAD.SHL.U32 R5, R237, 0x20, RZ ;  /* 0x00000020ed057824 */ /* 0x000fe200078e00ff */
[----:B------:R-:W-:Y:S01]  /*3450*/  LOP3.LUT R2, R227, 0x1c0, RZ, 0xc0, !PT ;  /* 0x000001c0e3027812 */ /* 0x000fe200078ec0ff */
[----:B------:R-:W-:Y:S01]  /*3460*/  IMAD.MOV.U32 R3, RZ, RZ, 0x10 ;  /* 0x00000010ff037424 */ /* 0x000fe200078e00ff */
[C---:B------:R-:W-:Y:S01]  /*3470*/  LOP3.LUT P6, RZ, R237.reuse, 0x2, RZ, 0xc0, !PT ;  /* 0x00000002edff7812 */ /* 0x040fe200078cc0ff */
[----:B------:R-:W-:Y:S01]  /*3480*/  IMAD.MOV.U32 R93, RZ, RZ, 0x20 ;  /* 0x00000020ff5d7424 */ /* 0x000fe200078e00ff */
[----:B------:R-:W-:Y:S01]  /*3490*/  LOP3.LUT P0, RZ, R237, 0x4, RZ, 0xc0, !PT ;  /* 0x00000004edff7812 */ /* 0x000fe2000780c0ff */
[----:B------:R-:W-:Y:S01]  /*34a0*/  UIADD3 UR4, UPT, UPT, UR13, UR4, URZ ;  /* 0x000000040d047290 */ /* 0x000fe2000fffe0ff */
[----:B------:R-:W-:Y:S01]  /*34b0*/  BSSY.RECONVERGENT B0, `(.L_x_1441) ;  /* 0x0000020000007945 */ /* 0x000fe20003800200 */
[----:B------:R-:W-:Y:S01]  /*34c0*/  IADD3 R95, PT, PT, R0, UR25, R95 ;  /* 0x00000019005f7c10 */ /* 0x000fe2000fffe05f */
[----:B------:R-:W-:-:S04]  /*34d0*/  DEPBAR.LE SB0, 0x0 ;  /* 0x000080000000791a */ /* 0x000fc80000000000 */
[----:B------:R-:W-:Y:S02]  /*34e0*/  LOP3.LUT R7, R2, 0x38, R7, 0xf8, !PT ;  /* 0x0000003802077812 */ /* 0x000fe400078ef807 */
[----:B------:R-:W-:Y:S02]  /*34f0*/  LOP3.LUT R0, R237, 0x8, RZ, 0xc0, !PT ;  /* 0x00000008ed007812 */ /* 0x000fe400078ec0ff */
[----:B------:R-:W-:Y:S02]  /*3500*/  LOP3.LUT R5, R5, 0x7c00, RZ, 0xc0, !PT ;  /* 0x00007c0005057812 */ /* 0x000fe400078ec0ff */
[----:B------:R-:W-:Y:S02]  /*3510*/  SEL R3, R3, 0xfffffff0, !P6 ;  /* 0xfffffff003037807 */ /* 0x000fe40007000000 */
[----:B------:R-:W-:Y:S02]  /*3520*/  SEL R93, R93, 0xffffffe0, !P0 ;  /* 0xffffffe05d5d7807 */ /* 0x000fe40004000000 */
[----:B------:R-:W-:Y:S01]  /*3530*/  LOP3.LUT R228, R227, 0x200, RZ, 0xc0, !PT ;  /* 0x00000200e3e47812 */ /* 0x000fe200078ec0ff */
[----:B------:R-:W-:Y:S06]  /*3540*/  BAR.SYNC.DEFER_BLOCKING 0x0 ;  /* 0x0000000000007b1d */ /* 0x000fec0000010000 */
[----:B------:R-:W-:Y:S05]  /*3550*/  @P1 BRA `(.L_x_1442) ;  /* 0x00000000004c1947 */ /* 0x000fea0003800000 */
        /* <DEDUP_REMOVED lines=19> */
.L_x_1442:
[----:B------:R2:W-:Y:S04]  /*3690*/  STS.128 [R238+0xa000], RZ ;  /* 0x00a000ffee007388 */ /* 0x0005e80000000c00 */
[----:B------:R2:W-:Y:S02]  /*36a0*/  STS.128 [R238+0xb000], RZ ;  /* 0x00b000ffee007388 */ /* 0x0005e40000000c00 */
.L_x_1443:
[----:B------:R-:W-:Y:S05]  /*36b0*/  BSYNC.RECONVERGENT B0 ;  /* 0x0000000000007941 */ /* 0x000fea0003800200 */
.L_x_1441:
        /* <DEDUP_REMOVED lines=30> */
.L_x_1445:
[----:B------:R-:W-:Y:S05]  /*38a0*/  BSYNC.RECONVERGENT B0 ;  /* 0x0000000000007941 */ /* 0x000fea0003800200 */
.L_x_1444:
[----:B------:R-:W-:Y:S01]  /*38b0*/  LDSM.16.M88.4 R24, [R228] ;  /* 0x00000000e418783b */ /* 0x000fe20000000200 */
[----:B------:R-:W-:Y:S01]  /*38c0*/  VIADD R226, R227, UR5 ;  /* 0x00000005e3e27c36 */ /* 0x000fe20008000000 */
[----:B------:R-:W-:Y:S01]  /*38d0*/  LEA R2, R93, R228, 0x1 ;  /* 0x000000e45d027211 */ /* 0x000fe200078e08ff */
[C---:B------:R-:W-:Y:S01]  /*38e0*/  IMAD R225, R3.reuse, 0x2, R228 ;  /* 0x0000000203e17824 */ /* 0x040fe200078e02e4 */
[----:B------:R-:W5:Y:S01]  /*38f0*/  LDSM.16.M88.4 R40, [R227+UR5+0x8000] ;  /* 0x00800005e328783b */ /* 0x000f620008000200 */
[--C-:B------:R-:W-:Y:S01]  /*3900*/  IMAD R80, R3, 0x2, R226.reuse ;  /* 0x0000000203507824 */ /* 0x100fe200078e02e2 */
[----:B------:R-:W2:Y:S01]  /*3910*/  LDCU UR4, c[0x0][0x50c] ;  /* 0x0000a180ff0477ac */ /* 0x000ea20008000800 */
[----:B------:R-:W-:Y:S01]  /*3920*/  IMAD R0, R93, 0x2, R226 ;  /* 0x000000025d007824 */ /* 0x000fe200078e02e2 */
[----:B------:R-:W3:Y:S01]  /*3930*/  LDSM.16.M88.4 R28, [R228+0x2000] ;  /* 0x00200000e41c783b */ /* 0x000ee20000000200 */
[C---:B------:R-:W-:Y:S01]  /*3940*/  IMAD R224, R3.reuse, 0x2, R2 ;  /* 0x0000000203e07824 */ /* 0x040fe200078e0202 */
[----:B------:R-:W-:Y:S01]  /*3950*/  UISETP.NE.AND UP1, UPT, UR24, 0x1, UPT ;  /* 0x000000011800788c */ /* 0x000fe2000bf25270 */
[----:B------:R-:W-:Y:S01]  /*3960*/  IMAD R222, R3, 0x2, R0 ;  /* 0x0000000203de7824 */ /* 0x000fe200078e0200 */
[----:B------:R-:W2:Y:S01]  /*3970*/  LDSM.16.M88.4 R12, [R227+UR5+0x8800] ;  /* 0x00880005e30c783b */ /* 0x000ea20008000200 */
[----:B------:R-:W-:Y:S01]  /*3980*/  IMAD.U32 R216, RZ, RZ, UR24 ;  /* 0x00000018ffd87e24 */ /* 0x000fe2000f8e00ff */
[C---:B------:R-:W-:Y:S01]  /*3990*/  VIMNMX R215, PT, PT, R95.reuse, UR29, PT ;  /* 0x0000001d5fd77c48 */ /* 0x040fe2000bfe0100 */
[----:B------:R-:W-:Y:S01]  /*39a0*/  IMAD.U32 R214, RZ, RZ, UR29 ;  /* 0x0000001dffd67e24 */ /* 0x000fe2000f8e00ff */
[----:B----4-:R-:W-:Y:S04]  /*39b0*/  LDSM.16.M88.4 R4, [R80+0x8000] ;  /* 0x008000005004783b */ /* 0x010fe80000000200 */
[----:B-1----:R-:W1:Y:S01]  /*39c0*/  LDSM.16.M88.4 R8, [R225+0x2000] ;  /* 0x00200000e108783b */ /* 0x002e620000000200 */
[----:B------:R-:W-:-:S02]  /*39d0*/  VIADDMNMX R213, R95, 0x40, R214, PT ;  /* 0x000000405fd57846 */ /* 0x000fc400038001d6 */
[----:B------:R-:W-:Y:S01]  /*39e0*/  VIADDMNMX R212, R95, 0x48, R214, PT ;  /* 0x000000485fd47846 */ /* 0x000fe200038001d6 */
[----:B------:R-:W4:Y:S04]  /*39f0*/  LDSM.16.M88.4 R60, [R80+0x8800] ;  /* 0x00880000503c783b */ /* 0x000f280000000200 */
[----:B------:R-:W4:Y:S04]  /*3a00*/  LDSM.16.M88.4 R52, [R225] ;  /* 0x00000000e134783b */ /* 0x000f280000000200 */
[----:B------:R-:W-:Y:S04]  /*3a10*/  LDSM.16.M88.4 R48, [R2+0x2000] ;  /* 0x002000000230783b */ /* 0x000fe80000000200 */
[----:B------:R-:W4:Y:S04]  /*3a20*/  LDSM.16.M88.4 R44, [R0+0x8000] ;  /* 0x00800000002c783b */ /* 0x000f280000000200 */
[----:B------:R-:W4:Y:S01]  /*3a30*/  LDSM.16.M88.4 R20, [R0+0x8800] ;  /* 0x008800000014783b */ /* 0x000f220000000200 */
[-C--:B-----5:R-:W-:Y:S03]  /*3a40*/  HMMA.16816.F32.BF16 R56, R24, R40.reuse, RZ ;  /* 0x000000281838723c */ /* 0x0a0fe600000418ff */
[----:B------:R-:W5:Y:S04]  /*3a50*/  LDSM.16.M88.4 R16, [R2] ;  /* 0x000000000210783b */ /* 0x000f680000000200 */
[----:B------:R-:W-:Y:S01]  /*3a60*/  LDSM.16.M88.4 R88, [R227+UR5+0x9000] ;  /* 0x00900005e358783b */ /* 0x000fe20008000200 */
[C---:B---3--:R-:W-:Y:S03]  /*3a70*/  HMMA.16816.F32.BF16 R68, R28.reuse, R40, RZ ;  /* 0x000000281c44723c */ /* 0x048fe600000418ff */
[----:B------:R-:W-:Y:S04]  /*3a80*/  LDSM.16.M88.4 R84, [R80+0x9000] ;  /* 0x009000005054783b */ /* 0x000fe80000000200 */
[----:B------:R-:W-:Y:S01]  /*3a90*/  LDSM.16.M88.4 R80, [R80+0x9800] ;  /* 0x009800005050783b */ /* 0x000fe20000000200 */
[C---:B------:R-:W-:Y:S03]  /*3aa0*/  HMMA.16816.F32.BF16 R76, R28.reuse, R42, RZ ;  /* 0x0000002a1c4c723c */ /* 0x040fe600000418ff */
[----:B------:R-:W-:Y:S04]  /*3ab0*/  LDSM.16.M88.4 R72, [R2+0x6000] ;  /* 0x006000000248783b */ /* 0x000fe80000000200 */
[----:B------:R-:W-:Y:S01]  /*3ac0*/  LDSM.16.M88.4 R64, [R224+0x6000] ;  /* 0x00600000e040783b */ /* 0x000fe20000000200 */
[----:B--2---:R-:W-:Y:S03]  /*3ad0*/  HMMA.16816.F32.BF16 R32, R28, R12, RZ ;  /* 0x0000000c1c20723c */ /* 0x004fe600000418ff */
[----:B------:R-:W0:Y:S05]  /*3ae0*/  LDGDEPBAR ;  /* 0x00000000000079af */ /* 0x000e2a0000000000 */
[C---:B------:R-:W-:Y:S08]  /*3af0*/  HMMA.16816.F32.BF16 R40, R24.reuse, R42, RZ ;  /* 0x0000002a1828723c */ /* 0x040ff000000418ff */
[----:B------:R-:W-:Y:S08]  /*3b00*/  HMMA.16816.F32.BF16 R36, R24, R12, RZ ;  /* 0x0000000c1824723c */ /* 0x000ff000000418ff */
[-C--:B------:R-:W-:Y:S08]  /*3b10*/  HMMA.16816.F32.BF16 R28, R28, R14.reuse, RZ ;  /* 0x0000000e1c1c723c */ /* 0x080ff000000418ff */
[----:B------:R-:W-:Y:S01]  /*3b20*/  HMMA.16816.F32.BF16 R24, R24, R14, RZ ;  /* 0x0000000e1818723c */ /* 0x000fe200000418ff */
[----:B------:R-:W-:Y:S07]  /*3b30*/  LDSM.16.M88.4 R12, [R222+0x8000] ;  /* 0x00800000de0c783b */ /* 0x000fee0000000200 */
[C---:B-1----:R-:W-:Y:S08]  /*3b40*/  HMMA.16816.F32.BF16 R68, R8.reuse, R4, R68 ;  /* 0x000000040844723c */ /* 0x042ff00000041844 */
[C---:B----4-:R-:W-:Y:S08]  /*3b50*/  HMMA.16816.F32.BF16 R32, R8.reuse, R60, R32 ;  /* 0x0000003c0820723c */ /* 0x050ff00000041820 */
[C---:B------:R-:W-:Y:S08]  /*3b60*/  HMMA.16816.F32.BF16 R76, R8.reuse, R6, R76 ;  /* 0x00000006084c723c */ /* 0x040ff0000004184c */
[----:B------:R-:W-:Y:S01]  /*3b70*/  HMMA.16816.F32.BF16 R28, R8, R62, R28 ;  /* 0x0000003e081c723c */ /* 0x000fe2000004181c */
[----:B------:R-:W1:Y:S07]  /*3b80*/  LDSM.16.M88.4 R8, [R224+0x2000] ;  /* 0x00200000e008783b */ /* 0x000e6e0000000200 */
[C---:B------:R-:W-:Y:S08]  /*3b90*/  HMMA.16816.F32.BF16 R56, R52.reuse, R4, R56 ;  /* 0x000000043438723c */ /* 0x040ff00000041838 */
[C---:B------:R-:W-:Y:S01]  /*3ba0*/  HMMA.16816.F32.BF16 R40, R52.reuse, R6, R40 ;  /* 0x000000063428723c */ /* 0x040fe20000041828 */
[----:B------:R-:W2:Y:S07]  /*3bb0*/  LDSM.16.M88.4 R4, [R224] ;  /* 0x00000000e004783b */ /* 0x000eae0000000200 */
[C---:B------:R-:W-:Y:S08]  /*3bc0*/  HMMA.16816.F32.BF16 R36, R52.reuse, R60, R36 ;  /* 0x0000003c3424723c */ /* 0x040ff00000041824 */
[----:B------:R-:W-:Y:S01]  /*3bd0*/  HMMA.16816.F32.BF16 R24, R52, R62, R24 ;  /* 0x0000003e3418723c */ /* 0x000fe20000041818 */
[----:B------:R-:W3:Y:S04]  /*3be0*/  LDSM.16.M88.4 R60, [R222+0x8800] ;  /* 0x00880000de3c783b */ /* 0x000ee80000000200 */
[----:B------:R-:W4:Y:S03]  /*3bf0*/  LDSM.16.M88.4 R52, [R228+0x4000] ;  /* 0x00400000e434783b */ /* 0x000f260000000200 */
[C---:B------:R-:W-:Y:S08]  /*3c00*/  HMMA.16816.F32.BF16 R68, R48.reuse, R44, R68 ;  /* 0x0000002c3044723c */ /* 0x040ff00000041844 */
[C---:B------:R-:W-:Y:S08]  /*3c10*/  HMMA.16816.F32.BF16 R32, R48.reuse, R20, R32 ;  /* 0x000000143020723c */ /* 0x040ff00000041820 */
[C---:B------:R-:W-:Y:S08]  /*3c20*/  HMMA.16816.F32.BF16 R76, R48.reuse, R46, R76 ;  /* 0x0000002e304c723c */ /* 0x040ff0000004184c */
[----:B------:R-:W-:Y:S01]  /*3c30*/  HMMA.16816.F32.BF16 R28, R48, R22, R28 ;  /* 0x00000016301c723c */ /* 0x000fe2000004181c */
[----:B------:R-:W4:Y:S07]  /*3c40*/  LDSM.16.M88.4 R48, [R228+0x6000] ;  /* 0x00600000e430783b */ /* 0x000f2e0000000200 */
[C---:B-----5:R-:W-:Y:S08]  /*3c50*/  HMMA.16816.F32.BF16 R56, R16.reuse, R44, R56 ;  /* 0x0000002c1038723c */ /* 0x060ff00000041838 */
[C---:B------:R-:W-:Y:S01]  /*3c60*/  HMMA.16816.F32.BF16 R40, R16.reuse, R46, R40 ;  /* 0x0000002e1028723c */ /* 0x040fe20000041828 */
[----:B------:R-:W5:Y:S07]  /*3c70*/  LDSM.16.M88.4 R44, [R227+UR5+0x9800] ;  /* 0x00980005e32c783b */ /* 0x000f6e0008000200 */
[C---:B------:R-:W-:Y:S08]  /*3c80*/  HMMA.16816.F32.BF16 R36, R16.reuse, R20, R36 ;  /* 0x000000141024723c */ /* 0x040ff00000041824 */
[----:B------:R-:W-:Y:S01]  /*3c90*/  HMMA.16816.F32.BF16 R24, R16, R22, R24 ;  /* 0x000000161018723c */ /* 0x000fe20000041818 */
[----:B------:R-:W5:Y:S04]  /*3ca0*/  LDSM.16.M88.4 R20, [R225+0x4000] ;  /* 0x00400000e114783b */ /* 0x000f680000000200 */
[----:B------:R-:W5:Y:S03]  /*3cb0*/  LDSM.16.M88.4 R16, [R225+0x6000] ;  /* 0x00600000e110783b */ /* 0x000f660000000200 */
[-C--:B-1----:R-:W-:Y:S08]  /*3cc0*/  HMMA.16816.F32.BF16 R68, R8, R12.reuse, R68 ;  /* 0x0000000c0844723c */ /* 0x082ff00000041844 */
[----:B--2---:R-:W-:Y:S08]  /*3cd0*/  HMMA.16816.F32.BF16 R56, R4, R12, R56 ;  /* 0x0000000c0438723c */ /* 0x004ff00000041838 */
[C---:B------:R-:W-:Y:S08]  /*3ce0*/  HMMA.16816.F32.BF16 R76, R8.reuse, R14, R76 ;  /* 0x0000000e084c723c */ /* 0x040ff0000004184c */
[C---:B---3--:R-:W-:Y:S08]  /*3cf0*/  HMMA.16816.F32.BF16 R32, R8.reuse, R60, R32 ;  /* 0x0000003c0820723c */ /* 0x048ff00000041820 */
[----:B------:R-:W-:Y:S01]  /*3d00*/  HMMA.16816.F32.BF16 R28, R8, R62, R28 ;  /* 0x0000003e081c723c */ /* 0x000fe2000004181c */
[----:B------:R-:W-:Y:S07]  /*3d10*/  LDSM.16.M88.4 R8, [R0+0x9000] ;  /* 0x009000000008783b */ /* 0x000fee0000000200 */
[----:B------:R-:W-:Y:S01]  /*3d20*/  HMMA.16816.F32.BF16 R40, R4, R14, R40 ;  /* 0x0000000e0428723c */ /* 0x000fe20000041828 */
[----:B------:R-:W1:Y:S07]  /*3d30*/  LDSM.16.M88.4 R12, [R2+0x4000] ;  /* 0x00400000020c783b */ /* 0x000e6e0000000200 */
[-C--:B----4-:R-:W-:Y:S08]  /*3d40*/  HMMA.16816.F32.BF16 R56, R52, R88.reuse, R56 ;  /* 0x000000583438723c */ /* 0x090ff00000041838 */
[C---:B------:R-:W-:Y:S08]  /*3d50*/  HMMA.16816.F32.BF16 R68, R48.reuse, R88, R68 ;  /* 0x000000583044723c */ /* 0x040ff00000041844 */
[C---:B------:R-:W-:Y:S08]  /*3d60*/  HMMA.16816.F32.BF16 R76, R48.reuse, R90, R76 ;  /* 0x0000005a304c723c */ /* 0x040ff0000004184c */
[C---:B-----5:R-:W-:Y:S08]  /*3d70*/  HMMA.16816.F32.BF16 R32, R48.reuse, R44, R32 ;  /* 0x0000002c3020723c */ /* 0x060ff00000041820 */
[----:B------:R-:W-:Y:S08]  /*3d80*/  HMMA.16816.F32.BF16 R28, R48, R46, R28 ;  /* 0x0000002e301c723c */ /* 0x000ff0000004181c */
[----:B------:R-:W-:Y:S08]  /*3d90*/  HMMA.16816.F32.BF16 R40, R52, R90, R40 ;  /* 0x0000005a3428723c */ /* 0x000ff00000041828 */
[C---:B------:R-:W-:Y:S08]  /*3da0*/  HMMA.16816.F32.BF16 R36, R4.reuse, R60, R36 ;  /* 0x0000003c0424723c */ /* 0x040ff00000041824 */
[----:B------:R-:W-:Y:S01]  /*3db0*/  HMMA.16816.F32.BF16 R24, R4, R62, R24 ;  /* 0x0000003e0418723c */ /* 0x000fe20000041818 */
[----:B------:R-:W-:Y:S04]  /*3dc0*/  LDSM.16.M88.4 R60, [R222+0x9000] ;  /* 0x00900000de3c783b */ /* 0x000fe80000000200 */
[----:B------:R-:W-:Y:S03]  /*3dd0*/  LDSM.16.M88.4 R4, [R224+0x4000] ;  /* 0x00400000e004783b */ /* 0x000fe60000000200 */
[-C--:B------:R-:W-:Y:S08]  /*3de0*/  HMMA.16816.F32.BF16 R56, R20, R84.reuse, R56 ;  /* 0x000000541438723c */ /* 0x080ff00000041838 */
[C---:B------:R-:W-:Y:S08]  /*3df0*/  HMMA.16816.F32.BF16 R68, R16.reuse, R84, R68 ;  /* 0x000000541044723c */ /* 0x040ff00000041844 */
[C---:B------:R-:W-:Y:S08]  /*3e00*/  HMMA.16816.F32.BF16 R76, R16.reuse, R86, R76 ;  /* 0x00000056104c723c */ /* 0x040ff0000004184c */
[C---:B------:R-:W-:Y:S08]  /*3e10*/  HMMA.16816.F32.BF16 R32, R16.reuse, R80, R32 ;  /* 0x000000501020723c */ /* 0x040ff00000041820 */
[----:B------:R-:W-:Y:S01]  /*3e20*/  HMMA.16816.F32.BF16 R28, R16, R82, R28 ;  /* 0x00000052101c723c */ /* 0x000fe2000004181c */
[----:B------:R-:W2:Y:S07]  /*3e30*/  LDSM.16.M88.4 R16, [R0+0x9800] ;  /* 0x009800000010783b */ /* 0x000eae0000000200 */
[----:B------:R-:W-:Y:S08]  /*3e40*/  HMMA.16816.F32.BF16 R40, R20, R86, R40 ;  /* 0x000000561428723c */ /* 0x000ff00000041828 */
[C---:B------:R-:W-:Y:S08]  /*3e50*/  HMMA.16816.F32.BF16 R36, R52.reuse, R44, R36 ;  /* 0x0000002c3424723c */ /* 0x040ff00000041824 */
[----:B------:R-:W-:Y:S08]  /*3e60*/  HMMA.16816.F32.BF16 R24, R52, R46, R24 ;  /* 0x0000002e3418723c */ /* 0x000ff00000041818 */
[-C--:B-1----:R-:W-:Y:S08]  /*3e70*/  HMMA.16816.F32.BF16 R56, R12, R8.reuse, R56 ;  /* 0x000000080c38723c */ /* 0x082ff00000041838 */
[C---:B------:R-:W-:Y:S08]  /*3e80*/  HMMA.16816.F32.BF16 R68, R72.reuse, R8, R68 ;  /* 0x000000084844723c */ /* 0x040ff00000041844 */
[-C--:B------:R-:W-:Y:S08]  /*3e90*/  HMMA.16816.F32.BF16 R76, R72, R10.reuse, R76 ;  /* 0x0000000a484c723c */ /* 0x080ff0000004184c */
[----:B------:R-:W-:Y:S01]  /*3ea0*/  HMMA.16816.F32.BF16 R40, R12, R10, R40 ;  /* 0x0000000a0c28723c */ /* 0x000fe20000041828 */
[----:B------:R-:W1:Y:S01]  /*3eb0*/  LDSM.16.M88.4 R8, [R222+0x9800] ;  /* 0x00980000de08783b */ /* 0x000e620000000200 */
[----:B------:R-:W-:-:S06]  /*3ec0*/  DEPBAR.LE SB0, 0x0 ;  /* 0x000080000000791a */ /* 0x000fcc0000000000 */
[C---:B------:R-:W-:Y:S08]  /*3ed0*/  HMMA.16816.F32.BF16 R36, R20.reuse, R80, R36 ;  /* 0x000000501424723c */ /* 0x040ff00000041824 */
[----:B------:R-:W-:Y:S08]  /*3ee0*/  HMMA.16816.F32.BF16 R24, R20, R82, R24 ;  /* 0x000000521418723c */ /* 0x000ff00000041818 */
[C---:B--2---:R-:W-:Y:S08]  /*3ef0*/  HMMA.16816.F32.BF16 R32, R72.reuse, R16, R32 ;  /* 0x000000104820723c */ /* 0x044ff00000041820 */
[----:B------:R-:W-:Y:S08]  /*3f00*/  HMMA.16816.F32.BF16 R28, R72, R18, R28 ;  /* 0x00000012481c723c */ /* 0x000ff0000004181c */
[----:B------:R-:W-:Y:S08]  /*3f10*/  HMMA.16816.F32.BF16 R68, R64, R60, R68 ;  /* 0x0000003c4044723c */ /* 0x000ff00000041844 */
[C---:B------:R-:W-:Y:S08]  /*3f20*/  HMMA.16816.F32.BF16 R36, R12.reuse, R16, R36 ;  /* 0x000000100c24723c */ /* 0x040ff00000041824 */
[----:B------:R-:W-:Y:S03]  /*3f30*/  HMMA.16816.F32.BF16 R24, R12, R18, R24 ;  /* 0x000000120c18723c */ /* 0x000fe60000041818 */
[----:B------:R-:W-:Y:S01]  /*3f40*/  FMUL.FTZ R20, R68, UR4 ;  /* 0x0000000444147c20 */ /* 0x000fe20008410000 */
[----:B------:R-:W-:Y:S01]  /*3f50*/  FMUL.FTZ R21, R69, UR4 ;  /* 0x0000000445157c20 */ /* 0x000fe20008410000 */
[----:B------:R-:W-:Y:S01]  /*3f60*/  FMUL.FTZ R22, R70, UR4 ;  /* 0x0000000446167c20 */ /* 0x000fe20008410000 */
[----:B------:R-:W-:-:S02]  /*3f70*/  FMUL.FTZ R23, R71, UR4 ;  /* 0x0000000447177c20 */ /* 0x000fc40008410000 */
[C---:B------:R-:W-:Y:S01]  /*3f80*/  HMMA.16816.F32.BF16 R76, R64.reuse, R62, R76 ;  /* 0x0000003e404c723c */ /* 0x040fe2000004184c */
[----:B------:R-:W2:Y:S07]  /*3f90*/  MUFU.TANH R20, R20 ;  /* 0x0000001400147308 */ /* 0x000eae0000002400 */
[C---:B-1----:R-:W-:Y:S01]  /*3fa0*/  HMMA.16816.F32.BF16 R32, R64.reuse, R8, R32 ;  /* 0x000000084020723c */ /* 0x042fe20000041820 */
[----:B------:R-:W-:Y:S07]  /*3fb0*/  MUFU.TANH R21, R21 ;  /* 0x0000001500157308 */ /* 0x000fee0000002400 */
[----:B------:R-:W-:Y:S01]  /*3fc0*/  HMMA.16816.F32.BF16 R28, R64, R10, R28 ;  /* 0x0000000a401c723c */ /* 0x000fe2000004181c */
[----:B------:R-:W1:Y:S02]  /*3fd0*/  MUFU.TANH R22, R22 ;  /* 0x0000001600167308 */ /* 0x000e640000002400 */
[----:B------:R-:W-:Y:S01]  /*3fe0*/  FMUL.FTZ R12, R76, UR4 ;  /* 0x000000044c0c7c20 */ /* 0x000fe20008410000 */
[----:B------:R-:W-:Y:S01]  /*3ff0*/  FMUL.FTZ R13, R77, UR4 ;  /* 0x000000044d0d7c20 */ /* 0x000fe20008410000 */
[----:B------:R-:W-:-:S03]  /*4000*/  FMUL.FTZ R15, R79, UR4 ;  /* 0x000000044f0f7c20 */ /* 0x000fc60008410000 */
[C---:B------:R-:W-:Y:S01]  /*4010*/  HMMA.16816.F32.BF16 R36, R4.reuse, R8, R36 ;  /* 0x000000080424723c */ /* 0x040fe20000041824 */
[----:B------:R-:W-:Y:S01]  /*4020*/  SHF.L.U32 R9, R237, 0x1, RZ ;  /* 0x00000001ed097819 */ /* 0x000fe200000006ff */
[----:B------:R-:W-:Y:S01]  /*4030*/  FMUL.FTZ R8, R78, UR4 ;  /* 0x000000044e087c20 */ /* 0x000fe20008410000 */
[----:B------:R-:W3:Y:S01]  /*4040*/  MUFU.TANH R23, R23 ;  /* 0x0000001700177308 */ /* 0x000ee20000002400 */
[----:B------:R-:W-:Y:S01]  /*4050*/  FMUL.FTZ R34, R34, UR4 ;  /* 0x0000000422227c20 */ /* 0x000fe20008410000 */
[----:B------:R-:W-:Y:S01]  /*4060*/  LOP3.LUT R17, R9, 0x6, RZ, 0xc0, !PT ;  /* 0x0000000609117812 */ /* 0x000fe200078ec0ff */
[----:B------:R-:W-:Y:S01]  /*4070*/  FMUL.FTZ R9, R32, UR4 ;  /* 0x0000000420097c20 */ /* 0x000fe20008410000 */
[----:B------:R-:W-:Y:S01]  /*4080*/  FMUL.FTZ R33, R33, UR4 ;  /* 0x0000000421217c20 */ /* 0x000fe20008410000 */
[C---:B------:R-:W-:Y:S01]  /*4090*/  HMMA.16816.F32.BF16 R24, R4.reuse, R10, R24 ;  /* 0x0000000a0418723c */ /* 0x040fe20000041818 */
[----:B------:R-:W-:Y:S01]  /*40a0*/  FMUL.FTZ R35, R35, UR4 ;  /* 0x0000000423237c20 */ /* 0x000fe20008410000 */
[----:B------:R-:W-:Y:S01]  /*40b0*/  IMAD R216, R216, 0x20, R17 ;  /* 0x00000020d8d87824 */ /* 0x000fe200078e0211 */
[----:B------:R-:W4:Y:S01]  /*40c0*/  MUFU.TANH R12, R12 ;  /* 0x0000000c000c7308 */ /* 0x000f220000002400 */
[----:B------:R-:W-:Y:S01]  /*40d0*/  FMUL.FTZ R192, R28, UR4 ;  /* 0x000000041cc07c20 */ /* 0x000fe20008410000 */
[----:B------:R-:W-:Y:S01]  /*40e0*/  FMUL.FTZ R30, R30, UR4 ;  /* 0x000000041e1e7c20 */ /* 0x000fe20008410000 */
[----:B------:R-:W-:Y:S01]  /*40f0*/  FMUL.FTZ R31, R31, UR4 ;  /* 0x000000041f1f7c20 */ /* 0x000fe20008410000 */
[C---:B------:R-:W-:Y:S01]  /*4100*/  IADD3 R28, PT, PT, R216.reuse, -0x20, RZ ;  /* 0xffffffe0d81c7810 */ /* 0x040fe20007ffe0ff */
[C---:B------:R-:W-:Y:S01]  /*4110*/  HMMA.16816.F32.BF16 R56, R4.reuse, R60, R56 ;  /* 0x0000003c0438723c */ /* 0x040fe20000041838 */
[----:B------:R-:W-:Y:S01]  /*4120*/  FMUL.FTZ R241, R29, UR4 ;  /* 0x000000041df17c20 */ /* 0x000fe20008410000 */
[C---:B------:R-:W-:Y:S01]  /*4130*/  VIADD R10, R216.reuse, 0xffffffe1 ;  /* 0xffffffe1d80a7836 */ /* 0x040fe20000000000 */
[----:B------:R-:W5:Y:S01]  /*4140*/  MUFU.TANH R8, R8 ;  /* 0x0000000800087308 */ /* 0x000f620000002400 */
[----:B------:R-:W-:Y:S01]  /*4150*/  VIADD R18, R216, 0xffffffe8 ;  /* 0xffffffe8d8127836 */ /* 0x000fe20000000000 */
[-C--:B------:R-:W-:Y:S01]  /*4160*/  ISETP.GE.AND P1, PT, R28, R213.reuse, PT ;  /* 0x000000d51c00720c */ /* 0x080fe20003f26270 */
[----:B------:R-:W-:Y:S01]  /*4170*/  VIADD R16, R216, 0xfffffff0 ;  /* 0xfffffff0d8107836 */ /* 0x000fe20000000000 */
[-C--:B------:R-:W-:Y:S01]  /*4180*/  ISETP.GE.AND P3, PT, R28, R212.reuse, PT ;  /* 0x000000d41c00720c */ /* 0x080fe20003f66270 */
[----:B------:R-:W-:Y:S01]  /*4190*/  HMMA.16816.F32.BF16 R40, R4, R62, R40 ;  /* 0x0000003e0428723c */ /* 0x000fe20000041828 */
[-C--:B------:R-:W-:Y:S01]  /*41a0*/  ISETP.GE.AND P5, PT, R10, R213.reuse, PT ;  /* 0x000000d50a00720c */ /* 0x080fe20003fa6270 */
[----:B------:R-:W-:Y:S01]  /*41b0*/  VIADD R11, R216, 0xfffffff1 ;  /* 0xfffffff1d80b7836 */ /* 0x000fe20000000000 */
[----:B------:R-:W5:Y:S01]  /*41c0*/  MUFU.TANH R13, R13 ;  /* 0x0000000d000d7308 */ /* 0x000f620000002400 */
[----:B------:R-:W-:Y:S01]  /*41d0*/  FMUL.FTZ R14, R27, UR4 ;  /* 0x000000041b0e7c20 */ /* 0x000fe20008410000 */
[-C--:B------:R-:W-:Y:S01]  /*41e0*/  ISETP.GE.AND P2, PT, R10, R212.reuse, PT ;  /* 0x000000d40a00720c */ /* 0x080fe20003f46270 */
[----:B------:R-:W-:Y:S01]  /*41f0*/  FMUL.FTZ R19, R25, UR4 ;  /* 0x0000000419137c20 */ /* 0x000fe20008410000 */
[C---:B------:R-:W-:Y:S01]  /*4200*/  IADD3 R17, PT, PT, R216.reuse, -0x17, RZ ;  /* 0xffffffe9d8117810 */ /* 0x040fe20007ffe0ff */
[----:B------:R-:W-:Y:S01]  /*4210*/  VIADD R4, R216, 0xfffffff9 ;  /* 0xfffffff9d8047836 */ /* 0x000fe20000000000 */
[-C--:B------:R-:W-:Y:S01]  /*4220*/  ISETP.GE.AND P4, PT, R18, R213.reuse, PT ;  /* 0x000000d51200720c */ /* 0x080fe20003f86270 */
[----:B------:R-:W-:Y:S01]  /*4230*/  FMUL.FTZ R36, R36, UR4 ;  /* 0x0000000424247c20 */ /* 0x000fe20008410000 */
[----:B------:R-:W5:Y:S01]  /*4240*/  MUFU.TANH R15, R15 ;  /* 0x0000000f000f7308 */ /* 0x000f620000002400 */
[----:B--2---:R-:W-:Y:S01]  /*4250*/  FSEL R27, R20, -INF , !P1 ;  /* 0xff800000141b7808 */ /* 0x004fe20004800000 */
[----:B------:R-:W-:Y:S01]  /*4260*/  FMUL.FTZ R2, R56, UR4 ;  /* 0x0000000438027c20 */ /* 0x000fe20008410000 */
[-C--:B------:R-:W-:Y:S01]  /*4270*/  ISETP.GE.AND P1, PT, R18, R212.reuse, PT ;  /* 0x000000d41200720c */ /* 0x080fe20003f26270 */
[----:B------:R-:W-:Y:S01]  /*4280*/  FMUL.FTZ R44, R57, UR4 ;  /* 0x00000004392c7c20 */ /* 0x000fe20008410000 */
[----:B------:R-:W-:Y:S01]  /*4290*/  FMUL.FTZ R45, R58, UR4 ;  /* 0x000000043a2d7c20 */ /* 0x000fe20008410000 */
[----:B-1----:R-:W-:Y:S01]  /*42a0*/  FSEL R7, R22, -INF , !P3 ;  /* 0xff80000016077808 */ /* 0x002fe20005800000 */
[----:B------:R-:W-:Y:S01]  /*42b0*/  FMUL.FTZ R59, R59, UR4 ;  /* 0x000000043b3b7c20 */ /* 0x000fe20008410000 */
[----:B------:R-:W1:Y:S01]  /*42c0*/  MUFU.TANH R9, R9 ;  /* 0x0000000900097308 */ /* 0x000e620000002400 */
[----:B------:R-:W-:Y:S01]  /*42d0*/  FMUL.FTZ R41, R41, UR4 ;  /* 0x0000000429297c20 */ /* 0x000fe20008410000 */
[----:B------:R-:W-:Y:S01]  /*42e0*/  FSEL R29, R21, -INF , !P5 ;  /* 0xff800000151d7808 */ /* 0x000fe20006800000 */
[----:B------:R-:W-:Y:S01]  /*42f0*/  FMUL.FTZ R40, R40, UR4 ;  /* 0x0000000428287c20 */ /* 0x000fe20008410000 */
[----:B---3--:R-:W-:Y:S01]  /*4300*/  FSEL R23, R23, -INF , !P2 ;  /* 0xff80000017177808 */ /* 0x008fe20005000000 */
[----:B------:R-:W-:Y:S01]  /*4310*/  FMUL.FTZ R42, R42, UR4 ;  /* 0x000000042a2a7c20 */ /* 0x000fe20008410000 */
[-C--:B------:R-:W-:Y:S01]  /*4320*/  ISETP.GE.AND P3, PT, R17, R213.reuse, PT ;  /* 0x000000d51100720c */ /* 0x080fe20003f66270 */
[----:B------:R-:W-:Y:S01]  /*4330*/  FMUL.FTZ R43, R43, UR4 ;  /* 0x000000042b2b7c20 */ /* 0x000fe20008410000 */
[----:B------:R-:W2:Y:S01]  /*4340*/  MUFU.TANH R87, R34 ;  /* 0x0000002200577308 */ /* 0x000ea20000002400 */
[-C--:B------:R-:W-:Y:S01]  /*4350*/  ISETP.GE.AND P5, PT, R17, R212.reuse, PT ;  /* 0x000000d41100720c */ /* 0x080fe20003fa6270 */
[----:B------:R-:W-:Y:S01]  /*4360*/  FMUL.FTZ R37, R37, UR4 ;  /* 0x0000000425257c20 */ /* 0x000fe20008410000 */
[-C--:B------:R-:W-:Y:S01]  /*4370*/  ISETP.GE.AND P2, PT, R16, R213.reuse, PT ;  /* 0x000000d51000720c */ /* 0x080fe20003f46270 */
[----:B------:R-:W-:Y:S01]  /*4380*/  FMUL.FTZ R38, R38, UR4 ;  /* 0x0000000426267c20 */ /* 0x000fe20008410000 */
[----:B----4-:R-:W-:Y:S01]  /*4390*/  FSEL R25, R12, -INF , !P4 ;  /* 0xff8000000c197808 */ /* 0x010fe20006000000 */
[----:B------:R-:W-:Y:S01]  /*43a0*/  FMUL.FTZ R39, R39, UR4 ;  /* 0x0000000427277c20 */ /* 0x000fe20008410000 */
[----:B------:R-:W-:Y:S01]  /*43b0*/  IADD3 R6, PT, PT, R216, -0x8, RZ ;  /* 0xfffffff8d8067810 */ /* 0x000fe20007ffe0ff */
[----:B------:R-:W3:Y:S01]  /*43c0*/  MUFU.TANH R103, R33 ;  /* 0x0000002100677308 */ /* 0x000ee20000002400 */
[----:B------:R-:W-:Y:S01]  /*43d0*/  ISETP.GE.AND P4, PT, R16, R212, PT ;  /* 0x000000d41000720c */ /* 0x000fe20003f86270 */
[----:B------:R-:W-:Y:S01]  /*43e0*/  FMUL.FTZ R24, R24, UR4 ;  /* 0x0000000418187c20 */ /* 0x000fe20008410000 */
[----:B-----5:R-:W-:Y:S01]  /*43f0*/  FSEL R5, R8, -INF , !P1 ;  /* 0xff80000008057808 */ /* 0x020fe20004800000 */
[----:B------:R-:W-:Y:S01]  /*4400*/  FMUL.FTZ R26, R26, UR4 ;  /* 0x000000041a1a7c20 */ /* 0x000fe20008410000 */
[----:B------:R-:W-:-:S02]  /*4410*/  ISETP.GE.AND P1, PT, R11, R213, PT ;  /* 0x000000d50b00720c */ /* 0x000fc40003f26270 */
[----:B------:R-:W-:Y:S01]  /*4420*/  FSEL R21, R13, -INF , !P3 ;  /* 0xff8000000d157808 */ /* 0x000fe20005800000 */
[----:B------:R-:W4:Y:S01]  /*4430*/  MUFU.TANH R85, R35 ;  /* 0x0000002300557308 */ /* 0x000f220000002400 */
[----:B------:R-:W-:Y:S02]  /*4440*/  FSEL R15, R15, -INF , !P5 ;  /* 0xff8000000f0f7808 */ /* 0x000fe40006800000 */
[----:B-1----:R-:W-:Y:S02]  /*4450*/  FSEL R9, R9, -INF , !P2 ;  /* 0xff80000009097808 */ /* 0x002fe40005000000 */
[-C--:B------:R-:W-:Y:S02]  /*4460*/  ISETP.GE.AND P3, PT, R11, R212.reuse, PT ;  /* 0x000000d40b00720c */ /* 0x080fe40003f66270 */
[C---:B------:R-:W-:Y:S01]  /*4470*/  ISETP.GE.AND P5, PT, R6.reuse, R213, PT ;  /* 0x000000d50600720c */ /* 0x040fe20003fa6270 */
[----:B------:R-:W1:Y:S01]  /*4480*/  MUFU.TANH R192, R192 ;  /* 0x000000c000c07308 */ /* 0x000e620000002400 */
[----:B------:R-:W-:-:S02]  /*4490*/  ISETP.GE.AND P2, PT, R6, R212, PT ;  /* 0x000000d40600720c */ /* 0x000fc40003f46270 */
[----:B--2---:R-:W-:Y:S02]  /*44a0*/  FSEL R87, R87, -INF , !P4 ;  /* 0xff80000057577808 */ /* 0x004fe40006000000 */
[----:B------:R-:W-:Y:S02]  /*44b0*/  FMNMX3.FTZ R12, R27, R29, R25, !PT ;  /* 0x0000001d1b0c7276 */ /* 0x000fe40007810019 */
[----:B------:R-:W-:Y:S01]  /*44c0*/  FMNMX3.FTZ R8, R7, R23, R5, !PT ;  /* 0x0000001707087276 */ /* 0x000fe20007810005 */
[----:B------:R-:W2:Y:S01]  /*44d0*/  MUFU.TANH R101, R30 ;  /* 0x0000001e00657308 */ /* 0x000ea20000002400 */
[----:B---3--:R-:W-:Y:S02]  /*44e0*/  FSEL R103, R103, -INF , !P1 ;  /* 0xff80000067677808 */ /* 0x008fe40004800000 */
[C---:B------:R-:W-:Y:S02]  /*44f0*/  ISETP.GE.AND P1, PT, R4.reuse, R212, PT ;  /* 0x000000d40400720c */ /* 0x040fe40003f26270 */
[----:B------:R-:W-:-:S02]  /*4500*/  ISETP.GE.AND P4, PT, R4, R213, PT ;  /* 0x000000d50400720c */ /* 0x000fc40003f86270 */
[----:B----4-:R-:W-:Y:S01]  /*4510*/  FSEL R85, R85, -INF , !P3 ;  /* 0xff80000055557808 */ /* 0x010fe20005800000 */
[----:B------:R-:W3:Y:S01]  /*4520*/  MUFU.TANH R31, R31 ;  /* 0x0000001f001f7308 */ /* 0x000ee20000002400 */
[----:B------:R-:W-:Y:S02]  /*4530*/  FMNMX3.FTZ R12, R12, R21, R9, !PT ;  /* 0x000000150c0c7276 */ /* 0x000fe40007810009 */
[----:B-1----:R-:W-:Y:S02]  /*4540*/  FSEL R192, R192, -INF , !P5 ;  /* 0xff800000c0c07808 */ /* 0x002fe40006800000 */
[----:B------:R-:W-:Y:S02]  /*4550*/  FMNMX3.FTZ R8, R8, R15, R87, !PT ;  /* 0x0000000f08087276 */ /* 0x000fe40007810057 */
[----:B------:R-:W-:Y:S01]  /*4560*/  FMNMX3.FTZ R12, R12, R103, R192, !PT ;  /* 0x000000670c0c7276 */ /* 0x000fe200078100c0 */
[----:B------:R-:W1:Y:S01]  /*4570*/  MUFU.TANH R241, R241 ;  /* 0x000000f100f17308 */ /* 0x000e620000002400 */
[----:B--2---:R-:W-:-:S07]  /*4580*/  FSEL R101, R101, -INF , !P2 ;  /* 0xff80000065657808 */ /* 0x004fce0005000000 */
[----:B------:R-:W2:Y:S01]  /*4590*/  MUFU.TANH R2, R2 ;  /* 0x0000000200027308 */ /* 0x000ea20000002400 */
[----:B---3--:R-:W-:Y:S02]  /*45a0*/  FSEL R100, R31, -INF , !P1 ;  /* 0xff8000001f647808 */ /* 0x008fe40004800000 */
[----:B------:R-:W-:-:S05]  /*45b0*/  FMNMX3.FTZ R31, R8, R85, R101, !PT ;  /* 0x00000055081f7276 */ /* 0x000fca0007810065 */
[----:B------:R-:W3:Y:S01]  /*45c0*/  MUFU.TANH R44, R44 ;  /* 0x0000002c002c7308 */ /* 0x000ee20000002400 */
[----:B------:R-:W-:Y:S02]  /*45d0*/  FMNMX.FTZ R8, R100, R31, !PT ;  /* 0x0000001f64087209 */ /* 0x000fe40007810000 */
[----:B-1----:R-:W-:-:S04]  /*45e0*/  FSEL R241, R241, -INF , !P4 ;  /* 0xff800000f1f17808 */ /* 0x002fc80006000000 */
[----:B------:R-:W-:Y:S01]  /*45f0*/  FMNMX.FTZ R13, R241, R12, !PT ;  /* 0x0000000cf10d7209 */ /* 0x000fe20007810000 */
[----:B------:R-:W1:Y:S08]  /*4600*/  MUFU.TANH R45, R45 ;  /* 0x0000002d002d7308 */ /* 0x000e700000002400 */
[----:B------:R4:W1:Y:S08]  /*4610*/  MUFU.TANH R0, R59 ;  /* 0x0000003b00007308 */ /* 0x0008700000002400 */
[----:B------:R4:W1:Y:S08]  /*4620*/  MUFU.TANH R186, R40 ;  /* 0x0000002800ba7308 */ /* 0x0008700000002400 */
[----:B------:R-:W1:Y:S01]  /*4630*/  MUFU.TANH R41, R41 ;  /* 0x0000002900297308 */ /* 0x000e620000002400 */
[----:B------:R-:W-:Y:S06]  /*4640*/  BAR.SYNC.DEFER_BLOCKING 0x0 ;  /* 0x0000000000007b1d */ /* 0x000fec0000010000 */
[----:B--23--:R-:W-:Y:S05]  /*4650*/  BRA.U !UP1, `(.L_x_1446) ;  /* 0x00000001099c7547 */ /* 0x00cfea000b800000 */
[----:B------:R-:W2:Y:S01]  /*4660*/  LDCU UR10, c[0x0][0x440] ;  /* 0x00008800ff0a77ac */ /* 0x000ea20008000800 */
[----:B------:R-:W-:-:S04]  /*4670*/  UIADD3 UR11, UPT, UPT, UR24, -0x2, URZ ;  /* 0xfffffffe180b7890 */ /* 0x000fc8000fffe0ff */
[----:B------:R-:W-:Y:S02]  /*4680*/  UIMAD.WIDE.U32 UR16, UR15, UR11, URZ ;  /* 0x0000000b0f1072a5 */ /* 0x000fe4000f8e00ff */
[----:B------:R-:W-:Y:S02]  /*4690*/  UIMAD UR11, UR14, UR11, URZ ;  /* 0x0000000b0e0b72a4 */ /* 0x000fe4000f8e02ff */
[----:B------:R-:W-:Y:S02]  /*46a0*/  UIADD3 UR12, UP0, UPT, UR31, UR16, URZ ;  /* 0x000000101f0c7290 */ /* 0x000fe4000ff1e0ff */
[----:B------:R-:W-:Y:S01]  /*46b0*/  UIADD3 UR11, UPT, UPT, UR17, UR11, URZ ;  /* 0x0000000b110b7290 */ /* 0x000fe2000fffe0ff */
[----:B------:R-:W-:Y:S02]  /*46c0*/  IMAD.U32 R30, RZ, RZ, UR16 ;  /* 0x00000010ff1e7e24 */ /* 0x000fe4000f8e00ff */
[----:B------:R-:W-:Y:S01]  /*46d0*/  IMAD.U32 R31, RZ, RZ, UR17 ;  /* 0x00000011ff1f7e24 */ /* 0x000fe2000f8e00ff */
[----:B--2---:R-:W-:Y:S01]  /*46e0*/  ISETP.GE.AND P2, PT, R232, UR10, PT ;  /* 0x0000000ae8007c0c */ /* 0x004fe2000bf46270 */
        /* <DEDUP_REMOVED lines=30> */
.L_x_1446:
[----:B------:R-:W3:Y:S01]  /*48d0*/  SHFL.BFLY PT, R166, R13, 0x2, 0x1f ;  /* 0x0c401f000da67f89 */ /* 0x000ee200000e0000 */
[----:B------:R-:W5:Y:S01]  /*48e0*/  MUFU.TANH R36, R36 ;  /* 0x0000002400247308 */ /* 0x000f620000002400 */
[-C--:B------:R-:W-:Y:S01]  /*48f0*/  ISETP.GE.AND P4, PT, R10, R215.reuse, PT ;  /* 0x000000d70a00720c */ /* 0x080fe20003f86270 */
[----:B------:R-:W4:Y:S01]  /*4900*/  LDCU UR13, c[0x0][0x45c] ;  /* 0x00008b80ff0d77ac */ /* 0x000f220008000800 */
[----:B------:R-:W1:Y:S01]  /*4910*/  SHFL.BFLY PT, R165, R8, 0x2, 0x1f ;  /* 0x0c401f0008a57f89 */ /* 0x000e6200000e0000 */
[----:B------:R-:W-:Y:S01]  /*4920*/  VIADDMNMX R214, R95, 0x8, R214, PT ;  /* 0x000000085fd67846 */ /* 0x000fe200038001d6 */
[----:B------:R-:W-:Y:S01]  /*4930*/  IMAD.SHL.U32 R223, R94, 0x200, RZ ;  /* 0x000002005edf7824 */ /* 0x000fe200078e00ff */
[----:B------:R-:W-:Y:S01]  /*4940*/  FSEL R44, R44, -INF , !P4 ;  /* 0xff8000002c2c7808 */ /* 0x000fe20006000000 */
[----:B------:R-:W-:Y:S01]  /*4950*/  UMOV UR10, 0xffffffff ;  /* 0xffffffff000a7882 */ /* 0x000fe20000000000 */
[----:B------:R-:W2:Y:S01]  /*4960*/  MUFU.TANH R19, R19 ;  /* 0x0000001300137308 */ /* 0x000ea20000002400 */
[----:B------:R-:W-:-:S02]  /*4970*/  ISETP.GE.AND P5, PT, R28, R215, PT ;  /* 0x000000d71c00720c */ /* 0x000fc40003fa6270 */
[-C--:B------:R-:W-:Y:S02]  /*4980*/  ISETP.GE.AND P4, PT, R16, R215.reuse, PT ;  /* 0x000000d71000720c */ /* 0x080fe40003f86270 */
[-C--:B------:R-:W-:Y:S02]  /*4990*/  ISETP.GE.AND P1, PT, R18, R215.reuse, PT ;  /* 0x000000d71200720c */ /* 0x080fe40003f26270 */
[----:B------:R-:W-:Y:S01]  /*49a0*/  ISETP.GE.AND P2, PT, R10, R214, PT ;  /* 0x000000d60a00720c */ /* 0x000fe20003f46270 */
[----:B------:R-:W4:Y:S01]  /*49b0*/  MUFU.TANH R37, R37 ;  /* 0x0000002500257308 */ /* 0x000f220000002400 */
[----:B------:R-:W-:Y:S02]  /*49c0*/  FSEL R10, R2, -INF , !P5 ;  /* 0xff800000020a7808 */ /* 0x000fe40006800000 */
[----:B-----5:R-:W-:Y:S02]  /*49d0*/  FSEL R204, R36, -INF , !P4 ;  /* 0xff80000024cc7808 */ /* 0x020fe40006000000 */
[----:B------:R-:W-:-:S02]  /*49e0*/  ISETP.GE.AND P5, PT, R17, R215, PT ;  /* 0x000000d71100720c */ /* 0x000fc40003fa6270 */
[----:B---3--:R-:W-:Y:S01]  /*49f0*/  FMNMX.FTZ R166, R13, R166, !PT ;  /* 0x000000a60da67209 */ /* 0x008fe20007810000 */
[----:B------:R-:W3:Y:S01]  /*4a00*/  MUFU.TANH R24, R24 ;  /* 0x0000001800187308 */ /* 0x000ee20000002400 */
[----:B------:R-:W-:Y:S02]  /*4a10*/  ISETP.GE.AND P4, PT, R4, R215, PT ;  /* 0x000000d70400720c */ /* 0x000fe40003f86270 */
[----:B-1----:R-:W-:Y:S01]  /*4a20*/  FMNMX.FTZ R165, R8, R165, !PT ;  /* 0x000000a508a57209 */ /* 0x002fe20007810000 */
[----:B------:R-:W1:Y:S01]  /*4a30*/  SHFL.BFLY PT, R31, R166, 0x1, 0x1f ;  /* 0x0c201f00a61f7f89 */ /* 0x000e6200000e0000 */
[----:B------:R-:W-:Y:S02]  /*4a40*/  FSEL R186, R186, -INF , !P1 ;  /* 0xff800000baba7808 */ /* 0x000fe40004800000 */
[----:B------:R-:W-:Y:S01]  /*4a50*/  ISETP.GE.AND P1, PT, R11, R215, PT ;  /* 0x000000d70b00720c */ /* 0x000fe20003f26270 */
[----:B------:R-:W5:Y:S01]  /*4a60*/  MUFU.TANH R42, R42 ;  /* 0x0000002a002a7308 */ /* 0x000f620000002400 */
[----:B------:R-:W-:Y:S01]  /*4a70*/  FSEL R2, R41, -INF , !P5 ;  /* 0xff80000029027808 */ /* 0x000fe20006800000 */
[----:B------:R-:W1:Y:S01]  /*4a80*/  SHFL.BFLY PT, R8, R165, 0x1, 0x1f ;  /* 0x0c201f00a5087f89 */ /* 0x000e6200000e0000 */
[----:B--2---:R-:W-:-:S02]  /*4a90*/  FSEL R198, R19, -INF , !P4 ;  /* 0xff80000013c67808 */ /* 0x004fc40006000000 */
[----:B------:R-:W-:Y:S02]  /*4aa0*/  ISETP.GE.AND P5, PT, R6, R215, PT ;  /* 0x000000d70600720c */ /* 0x000fe40003fa6270 */
[----:B------:R-:W-:Y:S01]  /*4ab0*/  FMNMX3.FTZ R19, R10, R44, R186, !PT ;  /* 0x0000002c0a137276 */ /* 0x000fe200078100ba */
[----:B------:R-:W2:Y:S01]  /*4ac0*/  MUFU.TANH R43, R43 ;  /* 0x0000002b002b7308 */ /* 0x000ea20000002400 */
[----:B----4-:R-:W-:Y:S02]  /*4ad0*/  FSEL R196, R37, -INF , !P1 ;  /* 0xff80000025c47808 */ /* 0x010fe40004800000 */
[-C--:B------:R-:W-:Y:S02]  /*4ae0*/  ISETP.GE.AND P3, PT, R28, R214.reuse, PT ;  /* 0x000000d61c00720c */ /* 0x080fe40003f66270 */
[----:B------:R-:W-:Y:S02]  /*4af0*/  ISETP.GE.AND P1, PT, R18, R214, PT ;  /* 0x000000d61200720c */ /* 0x000fe40003f26270 */
[----:B---3--:R-:W-:Y:S01]  /*4b00*/  FSEL R200, R24, -INF , !P5 ;  /* 0xff80000018c87808 */ /* 0x008fe20006800000 */
[----:B------:R-:W3:Y:S01]  /*4b10*/  MUFU.TANH R38, R38 ;  /* 0x0000002600267308 */ /* 0x000ee20000002400 */
[----:B------:R-:W-:-:S02]  /*4b20*/  FMNMX3.FTZ R19, R19, R2, R204, !PT ;  /* 0x0000000213137276 */ /* 0x000fc400078100cc */
[-C--:B------:R-:W-:Y:S02]  /*4b30*/  ISETP.GE.AND P5, PT, R17, R214.reuse, PT ;  /* 0x000000d61100720c */ /* 0x080fe40003fa6270 */
[----:B------:R-:W-:Y:S02]  /*4b40*/  ISETP.GE.AND P4, PT, R16, R214, PT ;  /* 0x000000d61000720c */ /* 0x000fe40003f86270 */
[----:B------:R-:W-:Y:S01]  /*4b50*/  FSEL R45, R45, -INF , !P3 ;  /* 0xff8000002d2d7808 */ /* 0x000fe20005800000 */
[----:B------:R-:W4:Y:S01]  /*4b60*/  MUFU.TANH R39, R39 ;  /* 0x0000002700277308 */ /* 0x000f220000002400 */
[----:B------:R-:W-:Y:S02]  /*4b70*/  FSEL R13, R0, -INF , !P2 ;  /* 0xff800000000d7808 */ /* 0x000fe40005000000 */
[----:B-----5:R-:W-:Y:S02]  /*4b80*/  FSEL R185, R42, -INF , !P1 ;  /* 0xff8000002ab97808 */ /* 0x020fe40004800000 */
[----:B------:R-:W-:-:S02]  /*4b90*/  FMNMX3.FTZ R19, R19, R196, R200, !PT ;  /* 0x000000c413137276 */ /* 0x000fc400078100c8 */
[-C--:B------:R-:W-:Y:S01]  /*4ba0*/  ISETP.GE.AND P3, PT, R11, R214.reuse, PT ;  /* 0x000000d60b00720c */ /* 0x080fe20003f66270 */
[----:B------:R-:W5:Y:S01]  /*4bb0*/  MUFU.TANH R26, R26 ;  /* 0x0000001a001a7308 */ /* 0x000f620000002400 */
[-C--:B------:R-:W-:Y:S02]  /*4bc0*/  ISETP.GE.AND P1, PT, R4, R214.reuse, PT ;  /* 0x000000d60400720c */ /* 0x080fe40003f26270 */
[----:B------:R-:W-:Y:S02]  /*4bd0*/  ISETP.GE.AND P2, PT, R6, R214, PT ;  /* 0x000000d60600720c */ /* 0x000fe40003f46270 */
[----:B--2---:R-:W-:Y:S02]  /*4be0*/  FSEL R11, R43, -INF , !P5 ;  /* 0xff8000002b0b7808 */ /* 0x004fe40006800000 */
[----:B---3--:R-:W-:Y:S01]  /*4bf0*/  FSEL R201, R38, -INF , !P4 ;  /* 0xff80000026c97808 */ /* 0x008fe20006000000 */
[----:B------:R-:W2:Y:S01]  /*4c00*/  MUFU.TANH R14, R14 ;  /* 0x0000000e000e7308 */ /* 0x000ea20000002400 */
[----:B------:R-:W-:-:S02]  /*4c10*/  FMNMX3.FTZ R4, R45, R13, R185, !PT ;  /* 0x0000000d2d047276 */ /* 0x000fc400078100b9 */
[----:B------:R-:W-:Y:S02]  /*4c20*/  FMNMX.FTZ R19, R198, R19, !PT ;  /* 0x00000013c6137209 */ /* 0x000fe40007810000 */
[----:B----4-:R-:W-:Y:S02]  /*4c30*/  FSEL R195, R39, -INF , !P3 ;  /* 0xff80000027c37808 */ /* 0x010fe40005800000 */
[----:B------:R-:W-:Y:S02]  /*4c40*/  FMNMX3.FTZ R4, R4, R11, R201, !PT ;  /* 0x0000000b04047276 */ /* 0x000fe400078100c9 */
[----:B-1----:R-:W-:Y:S02]  /*4c50*/  FMNMX.FTZ R166, R166, R31, !PT ;  /* 0x0000001fa6a67209 */ /* 0x002fe40007810000 */
[----:B-----5:R-:W-:Y:S02]  /*4c60*/  FSEL R199, R26, -INF , !P2 ;  /* 0xff8000001ac77808 */ /* 0x020fe40005000000 */
[----:B------:R-:W-:Y:S01]  /*4c70*/  FMNMX.FTZ R165, R165, R8, !PT ;  /* 0x00000008a5a57209 */ /* 0x000fe20007810000 */
[----:B------:R-:W-:Y:S01]  /*4c80*/  FMUL.FTZ R8, R166, UR13 ;  /* 0x0000000da6087c20 */ /* 0x000fe20008410000 */
[----:B------:R-:W-:-:S02]  /*4c90*/  FMNMX3.FTZ R4, R4, R195, R199, !PT ;  /* 0x000000c304047276 */ /* 0x000fc400078100c7 */
[----:B------:R-:W-:Y:S01]  /*4ca0*/  LOP3.LUT R223, R92, 0x200, R223, 0xf8, !PT ;  /* 0x000002005cdf7812 */ /* 0x000fe200078ef8df */
[----:B------:R-:W-:Y:S01]  /*4cb0*/  FMUL.FTZ R102, R165, UR13 ;  /* 0x0000000da5667c20 */ /* 0x000fe20008410000 */
[----:B--2---:R-:W-:Y:S02]  /*4cc0*/  FSEL R197, R14, -INF , !P1 ;  /* 0xff8000000ec57808 */ /* 0x004fe40004800000 */
[----:B------:R-:W1:Y:S01]  /*4cd0*/  SHFL.BFLY PT, R14, R19, 0x2, 0x1f ;  /* 0x0c401f00130e7f89 */ /* 0x000e6200000e0000 */
[----:B------:R-:W-:Y:S02]  /*4ce0*/  FSETP.NEU.FTZ.AND P1, PT, R166, -INF , PT ;  /* 0xff800000a600780b */ /* 0x000fe40003f3d000 */
[----:B------:R-:W-:Y:S02]  /*4cf0*/  FMNMX.FTZ R17, R197, R4, !PT ;  /* 0x00000004c5117209 */ /* 0x000fe40007810000 */
[----:B------:R-:W-:Y:S02]  /*4d00*/  FSEL R8, R8, RZ, P1 ;  /* 0x000000ff08087208 */ /* 0x000fe40000800000 */
[----:B------:R-:W-:Y:S01]  /*4d10*/  FSETP.NEU.FTZ.AND P1, PT, R165, -INF , PT ;  /* 0xff800000a500780b */ /* 0x000fe20003f3d000 */
[----:B------:R-:W2:Y:S01]  /*4d20*/  SHFL.BFLY PT, R12, R17, 0x2, 0x1f ;  /* 0x0c401f00110c7f89 */ /* 0x000ea200000e0000 */
[----:B------:R-:W-:Y:S01]  /*4d30*/  LEA R223, R223, UR5, 0x1 ;  /* 0x00000005dfdf7c11 */ /* 0x000fe2000f8e08ff */
[--C-:B------:R-:W-:Y:S01]  /*4d40*/  FFMA.FTZ R181, R27, UR13, -R8.reuse ;  /* 0x0000000d1bb57c23 */ /* 0x100fe20008010808 */
[----:B------:R-:W-:Y:S01]  /*4d50*/  FSEL R102, R102, RZ, P1 ;  /* 0x000000ff66667208 */ /* 0x000fe20000800000 */
[----:B------:R-:W-:Y:S01]  /*4d60*/  FFMA.FTZ R180, R29, UR13, -R8 ;  /* 0x0000000d1db47c23 */ /* 0x000fe20008010808 */
[----:B------:R-:W-:Y:S01]  /*4d70*/  IADD3 R164, PT, PT, R223, 0xa040, RZ ;  /* 0x0000a040dfa47810 */ /* 0x000fe20007ffe0ff */
[--C-:B------:R-:W-:Y:S01]  /*4d80*/  IMAD R0, R93, 0x2, R223.reuse ;  /* 0x000000025d007824 */ /* 0x100fe200078e02df */
[----:B------:R-:W-:Y:S01]  /*4d90*/  LDSM.16.MT88.4 R148, [R223+0xa000] ;  /* 0x00a00000df94783b */ /* 0x000fe20000004200 */
[----:B------:R-:W-:Y:S01]  /*4da0*/  FFMA.FTZ R171, R15, UR13, -R102 ;  /* 0x0000000d0fab7c23 */ /* 0x000fe20008010866 */
[----:B------:R-:W-:-:S02]  /*4db0*/  IMAD R221, R3, 0x2, R223 ;  /* 0x0000000203dd7824 */ /* 0x000fc400078e02df */
[----:B------:R-:W-:Y:S01]  /*4dc0*/  FFMA.FTZ R178, R7, UR13, -R102 ;  /* 0x0000000d07b27c23 */ /* 0x000fe20008010866 */
[----:B------:R-:W-:Y:S02]  /*4dd0*/  IMAD R220, R3, 0x2, R0 ;  /* 0x0000000203dc7824 */ /* 0x000fe400078e0200 */
[----:B------:R-:W-:Y:S01]  /*4de0*/  FFMA.FTZ R182, R5, UR13, -R102 ;  /* 0x0000000d05b67c23 */ /* 0x000fe20008010866 */
[----:B------:R-:W-:Y:S01]  /*4df0*/  LDSM.16.MT88.4 R48, [R0+0xa000] ;  /* 0x00a000000030783b */ /* 0x000fe20000004200 */
[----:B------:R-:W-:Y:S02]  /*4e00*/  VIADD R169, R223, 0xa000 ;  /* 0x0000a000dfa97836 */ /* 0x000fe40000000000 */
[--C-:B------:R-:W-:Y:S01]  /*4e10*/  FFMA.FTZ R179, R25, UR13, -R8.reuse ;  /* 0x0000000d19b37c23 */ /* 0x100fe20008010808 */
[----:B-1----:R-:W-:Y:S01]  /*4e20*/  FMNMX.FTZ R15, R19, R14, !PT ;  /* 0x0000000e130f7209 */ /* 0x002fe20007810000 */
[----:B------:R-:W-:Y:S01]  /*4e30*/  LDSM.16.MT88.4 R132, [R221+0xa000] ;  /* 0x00a00000dd84783b */ /* 0x000fe20000004200 */
[----:B------:R-:W-:Y:S01]  /*4e40*/  FFMA.FTZ R170, R21, UR13, -R8 ;  /* 0x0000000d15aa7c23 */ /* 0x000fe20008010808 */
[----:B------:R-:W-:Y:S01]  /*4e50*/  FFMA.FTZ R183, R23, UR13, -R102 ;  /* 0x0000000d17b77c23 */ /* 0x000fe20008010866 */
[----:B------:R-:W-:Y:S01]  /*4e60*/  MUFU.EX2 R181, R181 ;  /* 0x000000b500b57308 */ /* 0x000fe20000000800 */
[----:B------:R-:W1:Y:S01]  /*4e70*/  SHFL.BFLY PT, R168, R15, 0x1, 0x1f ;  /* 0x0c201f000fa87f89 */ /* 0x000e6200000e0000 */
[--C-:B------:R-:W-:Y:S01]  /*4e80*/  FFMA.FTZ R190, R9, UR13, -R8.reuse ;  /* 0x0000000d09be7c23 */ /* 0x100fe20008010808 */
[--C-:B------:R-:W-:Y:S01]  /*4e90*/  FFMA.FTZ R103, R103, UR13, -R8.reuse ;  /* 0x0000000d67677c23 */ /* 0x100fe20008010808 */
[----:B--2---:R-:W-:Y:S01]  /*4ea0*/  FMNMX.FTZ R12, R17, R12, !PT ;  /* 0x0000000c110c7209 */ /* 0x004fe20007810000 */
[----:B------:R-:W-:Y:S01]  /*4eb0*/  LDSM.16.MT88.4 R64, [R220+0xa000] ;  /* 0x00a00000dc40783b */ /* 0x000fe20000004200 */
[----:B------:R-:W2:Y:S01]  /*4ec0*/  MUFU.EX2 R180, R180 ;  /* 0x000000b400b47308 */ /* 0x000ea20000000800 */
[--C-:B------:R-:W-:Y:S01]  /*4ed0*/  FFMA.FTZ R192, R192, UR13, -R8.reuse ;  /* 0x0000000dc0c07c23 */ /* 0x100fe20008010808 */
[----:B------:R-:W-:Y:S01]  /*4ee0*/  FFMA.FTZ R241, R241, UR13, -R8 ;  /* 0x0000000df1f17c23 */ /* 0x000fe20008010808 */
[----:B------:R-:W3:Y:S01]  /*4ef0*/  SHFL.BFLY PT, R167, R12, 0x1, 0x1f ;  /* 0x0c201f000ca77f89 */ /* 0x000ee200000e0000 */
[----:B------:R-:W-:Y:S01]  /*4f00*/  MUFU.EX2 R179, R179 ;  /* 0x000000b300b37308 */ /* 0x000fe20000000800 */
[--C-:B------:R-:W-:Y:S01]  /*4f10*/  FFMA.FTZ R191, R85, UR13, -R102.reuse ;  /* 0x0000000d55bf7c23 */ /* 0x100fe20008010866 */
[--C-:B------:R-:W-:Y:S01]  /*4f20*/  FFMA.FTZ R194, R101, UR13, -R102.reuse ;  /* 0x0000000d65c27c23 */ /* 0x100fe20008010866 */
[----:B------:R-:W4:Y:S01]  /*4f30*/  LDSM.16.MT88.4 R80, [R223+0xb000] ;  /* 0x00b00000df50783b */ /* 0x000f220000004200 */
[----:B------:R-:W5:Y:S01]  /*4f40*/  MUFU.EX2 R170, R170 ;  /* 0x000000aa00aa7308 */ /* 0x000f620000000800 */
[----:B------:R-:W-:-:S02]  /*4f50*/  FFMA.FTZ R239, R100, UR13, -R102 ;  /* 0x0000000d64ef7c23 */ /* 0x000fc40008010866 */
[----:B------:R-:W4:Y:S01]  /*4f60*/  LDSM.16.MT88.4 R96, [R221+0xb000] ;  /* 0x00b00000dd60783b */ /* 0x000f220000004200 */
[----:B------:R-:W-:Y:S01]  /*4f70*/  MUFU.EX2 R178, R178 ;  /* 0x000000b200b27308 */ /* 0x000fe20000000800 */
[----:B--2---:R-:W-:Y:S02]  /*4f80*/  F2FP.BF16.F32.PACK_AB R124, R180, R181 ;  /* 0x000000b5b47c723e */ /* 0x004fe400000010ff */
[----:B------:R2:W4:Y:S01]  /*4f90*/  LDSM.16.MT88.4 R112, [R0+0xb000] ;  /* 0x00b000000070783b */ /* 0x0005220000004200 */
[----:B------:R-:W2:Y:S01]  /*4fa0*/  MUFU.EX2 R183, R183 ;  /* 0x000000b700b77308 */ /* 0x000ea20000000800 */
[----:B------:R-:W-:Y:S01]  /*4fb0*/  FADD.FTZ R180, R181, R180 ;  /* 0x000000b4b5b47221 */ /* 0x000fe20000010000 */
[----:B-1----:R-:W-:Y:S01]  /*4fc0*/  FMNMX.FTZ R168, R15, R168, !PT ;  /* 0x000000a80fa87209 */ /* 0x002fe20007810000 */
[----:B------:R-:W1:Y:S01]  /*4fd0*/  LDSM.16.MT88.4 R4, [R220+0xb000] ;  /* 0x00b00000dc04783b */ /* 0x000e620000004200 */
[----:B------:R-:W-:Y:S01]  /*4fe0*/  MUFU.EX2 R182, R182 ;  /* 0x000000b600b67308 */ /* 0x000fe20000000800 */
[----:B-----5:R-:W-:Y:S01]  /*4ff0*/  F2FP.BF16.F32.PACK_AB R126, R170, R179 ;  /* 0x000000b3aa7e723e */ /* 0x020fe200000010ff */
[----:B------:R-:W-:Y:S01]  /*5000*/  FADD.FTZ R179, R179, R180 ;  /* 0x000000b4b3b37221 */ /* 0x000fe20000010000 */
[C---:B------:R-:W-:Y:S01]  /*5010*/  FMUL.FTZ R203, R168.reuse, UR13 ;  /* 0x0000000da8cb7c20 */ /* 0x040fe20008410000 */
[----:B------:R-:W-:Y:S01]  /*5020*/  FSETP.NEU.FTZ.AND P1, PT, R168, -INF , PT ;  /* 0xff800000a800780b */ /* 0x000fe20003f3d000 */
[----:B------:R-:W5:Y:S01]  /*5030*/  MUFU.EX2 R171, R171 ;  /* 0x000000ab00ab7308 */ /* 0x000f620000000800 */
[----:B---3--:R-:W-:Y:S01]  /*5040*/  FMNMX.FTZ R167, R12, R167, !PT ;  /* 0x000000a70ca77209 */ /* 0x008fe20007810000 */
[----:B------:R-:W3:Y:S01]  /*5050*/  LDSM.16.MT88.4 R172, [R223+0xa800] ;  /* 0x00a80000dfac783b */ /* 0x000ee20000004200 */
[----:B------:R-:W-:Y:S01]  /*5060*/  FSEL R203, R203, RZ, P1 ;  /* 0x000000ffcbcb7208 */ /* 0x000fe20000800000 */
[----:B------:R-:W-:Y:S01]  /*5070*/  MUFU.EX2 R190, R190 ;  /* 0x000000be00be7308 */ /* 0x000fe20000000800 */
[C---:B------:R-:W-:Y:S01]  /*5080*/  FSETP.NEU.FTZ.AND P1, PT, R167.reuse, -INF , PT ;  /* 0xff800000a700780b */ /* 0x040fe20003f3d000 */
[----:B------:R-:W-:Y:S01]  /*5090*/  FMUL.FTZ R202, R167, UR13 ;  /* 0x0000000da7ca7c20 */ /* 0x000fe20008410000 */
[----:B------:R-:W-:Y:S01]  /*50a0*/  LDSM.16.MT88.4 R20, [R223+0xb800] ;  /* 0x00b80000df14783b */ /* 0x000fe20000004200 */
[--C-:B------:R-:W-:Y:S01]  /*50b0*/  FFMA.FTZ R177, R2, UR13, -R203.reuse ;  /* 0x0000000d02b17c23 */ /* 0x100fe200080108cb */
[----:B------:R-:W-:Y:S01]  /*50c0*/  IMAD.MOV.U32 R2, RZ, RZ, R164 ;  /* 0x000000ffff027224 */ /* 0x000fe200078e00a4 */
[----:B------:R-:W-:Y:S01]  /*50d0*/  @P0 IADD3 R2, PT, PT, R169, -0x40, RZ ;  /* 0xffffffc0a9020810 */ /* 0x000fe20007ffe0ff */
[----:B------:R-:W-:Y:S01]  /*50e0*/  FFMA.FTZ R189, R10, UR13, -R203 ;  /* 0x0000000d0abd7c23 */ /* 0x000fe200080108cb */
[----:B------:R-:W-:Y:S01]  /*50f0*/  FSEL R202, R202, RZ, P1 ;  /* 0x000000ffcaca7208 */ /* 0x000fe20000800000 */
[----:B--2---:R-:W-:-:S02]  /*5100*/  VIADD R0, R223, 0xa020 ;  /* 0x0000a020df007836 */ /* 0x004fc40000000000 */
[--C-:B------:R-:W-:Y:S01]  /*5110*/  FFMA.FTZ R188, R44, UR13, -R203.reuse ;  /* 0x0000000d2cbc7c23 */ /* 0x100fe200080108cb */
[----:B------:R-:W-:Y:S02]  /*5120*/  @P6 VIADD R0, R169, 0xffffffe0 ;  /* 0xffffffe0a9006836 */ /* 0x000fe40000000000 */
[--C-:B------:R-:W-:Y:S01]  /*5130*/  FFMA.FTZ R186, R186, UR13, -R203.reuse ;  /* 0x0000000dbaba7c23 */ /* 0x100fe200080108cb */
[----:B------:R-:W-:Y:S02]  /*5140*/  IMAD R218, R3, 0x2, R2 ;  /* 0x0000000203da7824 */ /* 0x000fe400078e0202 */
[--C-:B------:R-:W-:Y:S01]  /*5150*/  FFMA.FTZ R187, R45, UR13, -R202.reuse ;  /* 0x0000000d2dbb7c23 */ /* 0x100fe200080108ca */
[--C-:B------:R-:W-:Y:S01]  /*5160*/  FFMA.FTZ R184, R13, UR13, -R202.reuse ;  /* 0x0000000d0db87c23 */ /* 0x100fe200080108ca */
[--C-:B------:R-:W-:Y:S01]  /*5170*/  FFMA.FTZ R185, R185, UR13, -R202.reuse ;  /* 0x0000000db9b97c23 */ /* 0x100fe200080108ca */
[--C-:B------:R-:W-:Y:S01]  /*5180*/  FFMA.FTZ R176, R11, UR13, -R202.reuse ;  /* 0x0000000d0bb07c23 */ /* 0x100fe200080108ca */
[----:B------:R-:W-:Y:S01]  /*5190*/  LDSM.16.MT88.4 R28, [R2+0x800] ;  /* 0x00080000021c783b */ /* 0x000fe20000004200 */
[----:B------:R-:W-:Y:S01]  /*51a0*/  MUFU.EX2 R189, R189 ;  /* 0x000000bd00bd7308 */ /* 0x000fe20000000800 */
[----:B------:R-:W-:Y:S01]  /*51b0*/  F2FP.BF16.F32.PACK_AB R125, R183, R178 ;  /* 0x000000b2b77d723e */ /* 0x000fe200000010ff */
[--C-:B------:R-:W-:Y:S01]  /*51c0*/  FFMA.FTZ R205, R204, UR13, -R203.reuse ;  /* 0x0000000dcccd7c23 */ /* 0x100fe200080108cb */
[----:B------:R2:W-:Y:S01]  /*51d0*/  LDSM.16.MT88.4 R12, [R2+0x1800] ;  /* 0x00180000020c783b */ /* 0x0005e20000004200 */
[----:B------:R-:W4:Y:S01]  /*51e0*/  MUFU.EX2 R188, R188 ;  /* 0x000000bc00bc7308 */ /* 0x000f220000000800 */
[----:B-----5:R-:W-:Y:S01]  /*51f0*/  F2FP.BF16.F32.PACK_AB R127, R171, R182 ;  /* 0x000000b6ab7f723e */ /* 0x020fe200000010ff */
[--C-:B------:R-:W-:Y:S01]  /*5200*/  FFMA.FTZ R204, R200, UR13, -R203.reuse ;  /* 0x0000000dc8cc7c23 */ /* 0x100fe200080108cb */
[----:B------:R-:W5:Y:S01]  /*5210*/  LDSM.16.MT88.4 R32, [R0+0x800] ;  /* 0x000800000020783b */ /* 0x000f620000004200 */
[----:B------:R-:W-:Y:S01]  /*5220*/  MUFU.EX2 R186, R186 ;  /* 0x000000ba00ba7308 */ /* 0x000fe20000000800 */
[--C-:B------:R-:W-:Y:S01]  /*5230*/  FFMA.FTZ R193, R196, UR13, -R203.reuse ;  /* 0x0000000dc4c17c23 */ /* 0x100fe200080108cb */
[----:B------:R-:W-:Y:S01]  /*5240*/  FFMA.FTZ R243, R198, UR13, -R203 ;  /* 0x0000000dc6f37c23 */ /* 0x000fe200080108cb */
[----:B------:R-:W5:Y:S01]  /*5250*/  LDSM.16.MT88.4 R24, [R218+0x800] ;  /* 0x00080000da18783b */ /* 0x000f620000004200 */
[----:B------:R-:W1:Y:S01]  /*5260*/  MUFU.EX2 R177, R177 ;  /* 0x000000b100b17308 */ /* 0x000e620000000800 */
[C---:B------:R-:W-:Y:S01]  /*5270*/  HMMA.16816.F32.BF16 R160, R124.reuse, R148, RZ ;  /* 0x000000947ca0723c */ /* 0x040fe200000418ff */
[--C-:B------:R-:W-:Y:S01]  /*5280*/  FFMA.FTZ R200, R195, UR13, -R202.reuse ;  /* 0x0000000dc3c87c23 */ /* 0x100fe200080108ca */
[----:B------:R-:W5:Y:S01]  /*5290*/  LDSM.16.MT88.4 R16, [R0+0x1800] ;  /* 0x001800000010783b */ /* 0x000f620000004200 */
[----:B------:R-:W-:Y:S01]  /*52a0*/  MUFU.EX2 R187, R187 ;  /* 0x000000bb00bb7308 */ /* 0x000fe20000000800 */
[--C-:B------:R-:W-:Y:S01]  /*52b0*/  FFMA.FTZ R240, R197, UR13, -R202.reuse ;  /* 0x0000000dc5f07c23 */ /* 0x100fe200080108ca */
[----:B----4-:R-:W-:Y:S01]  /*52c0*/  F2FP.BF16.F32.PACK_AB R128, R188, R189 ;  /* 0x000000bdbc80723e */ /* 0x010fe200000010ff */
[----:B------:R-:W4:Y:S01]  /*52d0*/  LDSM.16.MT88.4 R8, [R218+0x1800] ;  /* 0x00180000da08783b */ /* 0x000f220000004200 */
[----:B------:R-:W3:Y:S01]  /*52e0*/  MUFU.EX2 R184, R184 ;  /* 0x000000b800b87308 */ /* 0x000ee20000000800 */
[C---:B------:R-:W-:Y:S01]  /*52f0*/  HMMA.16816.F32.BF16 R140, R124.reuse, R132, RZ ;  /* 0x000000847c8c723c */ /* 0x040fe200000418ff */
[--C-:B------:R-:W-:Y:S01]  /*5300*/  FFMA.FTZ R201, R201, UR13, -R202.reuse ;  /* 0x0000000dc9c97c23 */ /* 0x100fe200080108ca */
[----:B------:R-:W-:Y:S01]  /*5310*/  FFMA.FTZ R199, R199, UR13, -R202 ;  /* 0x0000000dc7c77c23 */ /* 0x000fe200080108ca */
[----:B------:R-:W-:Y:S01]  /*5320*/  MUFU.EX2 R185, R185 ;  /* 0x000000b900b97308 */ /* 0x000fe20000000800 */
[----:B------:R-:W-:Y:S01]  /*5330*/  FADD.FTZ R189, R189, R188 ;  /* 0x000000bcbdbd7221 */ /* 0x000fe20000010000 */
[----:B--2---:R-:W-:Y:S01]  /*5340*/  FFMA.FTZ R2, R87, UR13, -R102 ;  /* 0x0000000d57027c23 */ /* 0x004fe20008010866 */
[----:B-1----:R-:W-:Y:S01]  /*5350*/  F2FP.BF16.F32.PACK_AB R130, R177, R186 ;  /* 0x000000bab182723e */ /* 0x002fe200000010ff */
[----:B------:R-:W1:Y:S01]  /*5360*/  MUFU.EX2 R176, R176 ;  /* 0x000000b000b07308 */ /* 0x000e620000000800 */
[C---:B------:R-:W-:Y:S01]  /*5370*/  HMMA.16816.F32.BF16 R40, R124.reuse, R48, RZ ;  /* 0x000000307c28723c */ /* 0x040fe200000418ff */
[----:B------:R-:W-:Y:S01]  /*5380*/  FADD.FTZ R183, R178, R183 ;  /* 0x000000b7b2b77221 */ /* 0x000fe20000010000 */
[----:B------:R-:W-:Y:S01]  /*5390*/  FADD.FTZ R186, R186, R189 ;  /* 0x000000bdbaba7221 */ /* 0x000fe20000010000 */
[----:B------:R2:W5:Y:S01]  /*53a0*/  MUFU.EX2 R3, R103 ;  /* 0x0000006700037308 */ /* 0x0005620000000800 */
[----:B------:R-:W-:Y:S01]  /*53b0*/  FADD.FTZ R179, R170, R179 ;  /* 0x000000b3aab37221 */ /* 0x000fe20000010000 */
[----:B---3--:R-:W-:Y:S01]  /*53c0*/  F2FP.BF16.F32.PACK_AB R129, R184, R187 ;  /* 0x000000bbb881723e */ /* 0x008fe200000010ff */
[----:B------:R-:W-:Y:S01]  /*53d0*/  FADD.FTZ R184, R187, R184 ;  /* 0x000000b8bbb87221 */ /* 0x000fe20000010000 */
[----:B------:R-:W-:Y:S01]  /*53e0*/  MUFU.EX2 R192, R192 ;  /* 0x000000c000c07308 */ /* 0x000fe20000000800 */
[C---:B------:R-:W-:Y:S01]  /*53f0*/  HMMA.16816.F32.BF16 R56, R124.reuse, R64, RZ ;  /* 0x000000407c38723c */ /* 0x040fe200000418ff */
[----:B------:R-:W-:Y:S01]  /*5400*/  FADD.FTZ R182, R182, R183 ;  /* 0x000000b7b6b67221 */ /* 0x000fe20000010000 */
[----:B------:R-:W-:Y:S01]  /*5410*/  FADD.FTZ R177, R177, R186 ;  /* 0x000000bab1b17221 */ /* 0x000fe20000010000 */
[----:B------:R-:W-:Y:S01]  /*5420*/  MUFU.EX2 R241, R241 ;  /* 0x000000f100f17308 */ /* 0x000fe20000000800 */
[----:B------:R-:W-:Y:S01]  /*5430*/  IADD3 R219, PT, PT, R0, 0x800, RZ ;  /* 0x0000080000db7810 */ /* 0x000fe20007ffe0ff */
[----:B------:R-:W-:Y:S01]  /*5440*/  FADD.FTZ R171, R171, R182 ;  /* 0x000000b6abab7221 */ /* 0x000fe20000010000 */
[----:B-1----:R-:W-:Y:S01]  /*5450*/  F2FP.BF16.F32.PACK_AB R131, R176, R185 ;  /* 0x000000b9b083723e */ /* 0x002fe200000010ff */
[----:B------:R-:W-:Y:S01]  /*5460*/  MUFU.EX2 R2, R2 ;  /* 0x0000000200027308 */ /* 0x000fe20000000800 */
[----:B------:R-:W-:Y:S01]  /*5470*/  HMMA.16816.F32.BF16 R72, R124, R80, RZ ;  /* 0x000000507c48723c */ /* 0x000fe200000418ff */
[----:B------:R-:W-:Y:S01]  /*5480*/  FADD.FTZ R185, R185, R184 ;  /* 0x000000b8b9b97221 */ /* 0x000fe20000010000 */
[----:B------:R-:W-:Y:S01]  /*5490*/  VIADD R217, R0, 0x1800 ;  /* 0x0000180000d97836 */ /* 0x000fe20000000000 */
[----:B------:R-:W1:Y:S02]  /*54a0*/  MUFU.EX2 R191, R191 ;  /* 0x000000bf00bf7308 */ /* 0x000e640000000800 */
[----:B------:R-:W-:-:S02]  /*54b0*/  FADD.FTZ R176, R176, R185 ;  /* 0x000000b9b0b07221 */ /* 0x000fc40000010000 */
[----:B------:R-:W-:Y:S01]  /*54c0*/  MUFU.EX2 R194, R194 ;  /* 0x000000c200c27308 */ /* 0x000fe20000000800 */
[C---:B------:R-:W-:Y:S03]  /*54d0*/  HMMA.16816.F32.BF16 R88, R124.reuse, R96, RZ ;  /* 0x000000607c58723c */ /* 0x040fe600000418ff */
[----:B------:R-:W3:Y:S04]  /*54e0*/  MUFU.EX2 R239, R239 ;  /* 0x000000ef00ef7308 */ /* 0x000ee80000000800 */
        /* <DEDUP_REMOVED lines=24> */
[C---:B--2---:R-:W-:Y:S08]  /*5670*/  HMMA.16816.F32.BF16 R100, R128.reuse, R112, RZ ;  /* 0x000000708064723c */ /* 0x044ff000000418ff */
        /* <DEDUP_REMOVED lines=8> */
[----:B-----5:R-:W-:Y:S01]  /*5700*/  F2FP.BF16.F32.PACK_AB R4, R3, R190 ;  /* 0x000000be0304723e */ /* 0x020fe200000010ff */
[----:B------:R-:W-:Y:S01]  /*5710*/  FADD.FTZ R190, R190, R179 ;  /* 0x000000b3bebe7221 */ /* 0x000fe20000010000 */
[----:B-1----:R-:W-:Y:S01]  /*5720*/  F2FP.BF16.F32.PACK_AB R5, R191, R2 ;  /* 0x00000002bf05723e */ /* 0x002fe200000010ff */
[----:B------:R-:W-:-:S02]  /*5730*/  FADD.FTZ R2, R2, R171 ;  /* 0x000000ab02027221 */ /* 0x000fc40000010000 */
[----:B------:R-:W-:Y:S02]  /*5740*/  FADD.FTZ R3, R3, R190 ;  /* 0x000000be03037221 */ /* 0x000fe40000010000 */
[----:B------:R-:W-:Y:S01]  /*5750*/  HMMA.16816.F32.BF16 R128, R128, R6, RZ ;  /* 0x000000068080723c */ /* 0x000fe200000418ff */
[----:B------:R-:W-:Y:S01]  /*5760*/  F2FP.BF16.F32.PACK_AB R6, R241, R192 ;  /* 0x000000c0f106723e */ /* 0x000fe200000010ff */
[----:B------:R-:W-:Y:S01]  /*5770*/  FADD.FTZ R191, R191, R2 ;  /* 0x00000002bfbf7221 */ /* 0x000fe20000010000 */
[----:B---3--:R-:W-:Y:S01]  /*5780*/  F2FP.BF16.F32.PACK_AB R7, R239, R194 ;  /* 0x000000c2ef07723e */ /* 0x008fe200000010ff */
[----:B------:R-:W-:Y:S01]  /*5790*/  FADD.FTZ R192, R192, R3 ;  /* 0x00000003c0c07221 */ /* 0x000fe20000010000 */
[----:B------:R-:W-:Y:S02]  /*57a0*/  VIADD R2, R226, 0x8000 ;  /* 0x00008000e2027836 */ /* 0x000fe40000000000 */
[----:B------:R-:W-:Y:S01]  /*57b0*/  FADD.FTZ R194, R194, R191 ;  /* 0x000000bfc2c27221 */ /* 0x000fe20000010000 */
[----:B------:R-:W-:-:S02]  /*57c0*/  FADD.FTZ R241, R241, R192 ;  /* 0x000000c0f1f17221 */ /* 0x000fc40000010000 */
        /* <DEDUP_REMOVED lines=50> */
[----:B------:R-:W-:-:S03]  /*5af0*/  MOV R17, 0x40 ;  /* 0x0000004000117802 */ /* 0x000fc60000000f00 */
[----:B------:R-:W-:Y:S01]  /*5b00*/  UIMAD.WIDE.U32 UR16, UR8, UR11, URZ ;  /* 0x0000000b081072a5 */ /* 0x000fe2000f8e00ff */
[----:B------:R-:W-:Y:S01]  /*5b10*/  SEL R17, R17, 0xffffffc0, !P0 ;  /* 0xffffffc011117807 */ /* 0x000fe20004000000 */
[----:B------:R-:W-:Y:S02]  /*5b20*/  UIMAD UR8, UR9, UR11, URZ ;  /* 0x0000000b090872a4 */ /* 0x000fe4000f8e02ff */
[----:B------:R-:W-:Y:S02]  /*5b30*/  ULEA UR9, UP0, UR6, UR16, 0x4 ;  /* 0x0000001006097291 */ /* 0x000fe4000f8020ff */
[----:B------:R-:W-:Y:S01]  /*5b40*/  UIADD3 UR8, UPT, UPT, UR17, UR8, URZ ;  /* 0x0000000811087290 */ /* 0x000fe2000fffe0ff */
[----:B------:R-:W-:Y:S01]  /*5b50*/  IMAD.U32 R3, RZ, RZ, UR16 ;  /* 0x00000010ff037e24 */ /* 0x000fe2000f8e00ff */
[----:B------:R-:W-:Y:S01]  /*5b60*/  BAR.SYNC.DEFER_BLOCKING 0x0 ;  /* 0x0000000000007b1d */ /* 0x000fe20000010000 */
[----:B-1----:R-:W-:Y:S01]  /*5b70*/  ISETP.GE.AND P3, PT, R232, UR12, PT ;  /* 0x0000000ce8007c0c */ /* 0x002fe2000bf66270 */
[----:B------:R-:W-:Y:S01]  /*5b80*/  ULEA.HI.X UR11, UR6, UR8, UR7, 0x4, UP0 ;  /* 0x00000008060b7291 */ /* 0x000fe200080f2407 */
[----:B------:R-:W-:Y:S01]  /*5b90*/  ISETP.GE.AND P2, PT, R231, UR12, PT ;  /* 0x0000000ce7007c0c */ /* 0x000fe2000bf46270 */
[----:B------:R-:W-:Y:S01]  /*5ba0*/  IMAD.U32 R5, RZ, RZ, UR16 ;  /* 0x00000010ff057e24 */ /* 0x000fe2000f8e00ff */
[----:B------:R-:W-:Y:S01]  /*5bb0*/  MOV R7, UR9 ;  /* 0x0000000900077c02 */ /* 0x000fe20008000f00 */
[----:B------:R-:W-:Y:S01]  /*5bc0*/  IMAD.U32 R4, RZ, RZ, UR8 ;  /* 0x00000008ff047e24 */ /* 0x000fe2000f8e00ff */
[-C--:B------:R-:W-:Y:S01]  /*5bd0*/  LEA R6, P4, R3, R234.reuse, 0x1 ;  /* 0x000000ea03067211 */ /* 0x080fe200078808ff */
[----:B------:R-:W-:Y:S01]  /*5be0*/  IMAD.U32 R3, RZ, RZ, UR9 ;  /* 0x00000009ff037e24 */ /* 0x000fe2000f8e00ff */
[----:B------:R-:W-:Y:S01]  /*5bf0*/  LEA R8, P1, R7, R234, 0x1 ;  /* 0x000000ea07087211 */ /* 0x000fe200078208ff */
[----:B------:R-:W-:Y:S01]  /*5c00*/  UISETP.GE.U32.AND UP0, UPT, UR24, 0x3, UPT ;  /* 0x000000031800788c */ /* 0x000fe2000bf06070 */
[----:B------:R-:W-:-:S02]  /*5c10*/  MOV R0, UR11 ;  /* 0x0000000b00007c02 */ /* 0x000fc40008000f00 */
[-C--:B------:R-:W-:Y:S02]  /*5c20*/  LEA.HI.X R7, R5, R233.reuse, R4, 0x1, P4 ;  /* 0x000000e905077211 */ /* 0x080fe400020f0c04 */
[----:B------:R-:W-:Y:S01]  /*5c30*/  LEA.HI.X R9, R3, R233, R0, 0x1, P1 ;  /* 0x000000e903097211 */ /* 0x000fe200008f0c00 */
[----:B------:R-:W-:Y:S02]  /*5c40*/  VIADD R3, R226, 0x8020 ;  /* 0x00008020e2037836 */ /* 0x000fe40000000000 */
[----:B------:R-:W-:Y:S02]  /*5c50*/  @P6 VIADD R3, R2, 0xffffffe0 ;  /* 0xffffffe002036836 */ /* 0x000fe40000000000 */
[--C-:B------:R-:W-:Y:S02]  /*5c60*/  IMAD.IADD R2, R228, 0x1, R17.reuse ;  /* 0x00000001e4027824 */ /* 0x100fe400078e0211 */
        /* <DEDUP_REMOVED lines=22> */
[----:B------:R-:W1:Y:S04]  /*5dd0*/  LDSM.16.M88.4 R192, [R227+UR5+0x8000] ;  /* 0x00800005e3c0783b */ /* 0x000e680008000200 */
[----:B------:R-:W2:Y:S04]  /*5de0*/  LDSM.16.M88.4 R24, [R228+0x2000] ;  /* 0x00200000e418783b */ /* 0x000ea80000000200 */
[----:B------:R-:W3:Y:S04]  /*5df0*/  LDSM.16.M88.4 R12, [R227+UR5+0x8800] ;  /* 0x00880005e30c783b */ /* 0x000ee80008000200 */
[----:B------:R-:W-:Y:S04]  /*5e00*/  LDSM.16.M88.4 R180, [R3] ;  /* 0x0000000003b4783b */ /* 0x000fe80000000200 */
[----:B------:R-:W4:Y:S04]  /*5e10*/  LDSM.16.M88.4 R196, [R225+0x2000] ;  /* 0x00200000e1c4783b */ /* 0x000f280000000200 */
[----:B------:R-:W5:Y:S04]  /*5e20*/  LDSM.16.M88.4 R176, [R3+0x800] ;  /* 0x0008000003b0783b */ /* 0x000f680000000200 */
[----:B------:R-:W5:Y:S04]  /*5e30*/  LDSM.16.M88.4 R172, [R225] ;  /* 0x00000000e1ac783b */ /* 0x000f680000000200 */
[----:B------:R-:W-:Y:S04]  /*5e40*/  LDSM.16.M88.4 R16, [R2+0x2000] ;  /* 0x002000000210783b */ /* 0x000fe80000000200 */
[----:B------:R-:W5:Y:S04]  /*5e50*/  LDSM.16.M88.4 R20, [R0+0x8000] ;  /* 0x008000000014783b */ /* 0x000f680000000200 */
[----:B------:R-:W5:Y:S01]  /*5e60*/  LDSM.16.M88.4 R204, [R0+0x8800] ;  /* 0x0088000000cc783b */ /* 0x000f620000000200 */
[-C--:B-1----:R-:W-:Y:S03]  /*5e70*/  HMMA.16816.F32.BF16 R4, R184, R192.reuse, RZ ;  /* 0x000000c0b804723c */ /* 0x082fe600000418ff */
[----:B------:R-:W-:Y:S04]  /*5e80*/  LDSM.16.M88.4 R200, [R224+0x2000] ;  /* 0x00200000e0c8783b */ /* 0x000fe80000000200 */
[----:B------:R-:W-:Y:S01]  /*5e90*/  LDSM.16.M88.4 R208, [R3+0x1000] ;  /* 0x0010000003d0783b */ /* 0x000fe20000000200 */
[C---:B--2---:R-:W-:Y:S03]  /*5ea0*/  HMMA.16816.F32.BF16 R8, R24.reuse, R192, RZ ;  /* 0x000000c01808723c */ /* 0x044fe600000418ff */
[----:B------:R-:W0:Y:S05]  /*5eb0*/  LDGDEPBAR ;  /* 0x00000000000079af */ /* 0x000e2a0000000000 */
[-C--:B------:R-:W-:Y:S08]  /*5ec0*/  HMMA.16816.F32.BF16 R32, R24, R194.reuse, RZ ;  /* 0x000000c21820723c */ /* 0x080ff000000418ff */
[----:B------:R-:W-:Y:S08]  /*5ed0*/  HMMA.16816.F32.BF16 R192, R184, R194, RZ ;  /* 0x000000c2b8c0723c */ /* 0x000ff000000418ff */
[-C--:B---3--:R-:W-:Y:S08]  /*5ee0*/  HMMA.16816.F32.BF16 R28, R24, R12.reuse, RZ ;  /* 0x0000000c181c723c */ /* 0x088ff000000418ff */
[----:B------:R-:W-:Y:S08]  /*5ef0*/  HMMA.16816.F32.BF16 R188, R184, R12, RZ ;  /* 0x0000000cb8bc723c */ /* 0x000ff000000418ff */
[-C--:B------:R-:W-:Y:S08]  /*5f00*/  HMMA.16816.F32.BF16 R24, R24, R14.reuse, RZ ;  /* 0x0000000e1818723c */ /* 0x080ff000000418ff */
[----:B------:R-:W-:Y:S01]  /*5f10*/  HMMA.16816.F32.BF16 R184, R184, R14, RZ ;  /* 0x0000000eb8b8723c */ /* 0x000fe200000418ff */
[----:B------:R-:W1:Y:S07]  /*5f20*/  LDSM.16.M88.4 R12, [R2] ;  /* 0x00000000020c783b */ /* 0x000e6e0000000200 */
[C---:B----4-:R-:W-:Y:S08]  /*5f30*/  HMMA.16816.F32.BF16 R8, R196.reuse, R180, R8 ;  /* 0x000000b4c408723c */ /* 0x050ff00000041808 */
[C---:B-----5:R-:W-:Y:S08]  /*5f40*/  HMMA.16816.F32.BF16 R28, R196.reuse, R176, R28 ;  /* 0x000000b0c41c723c */ /* 0x060ff0000004181c */
        /* <DEDUP_REMOVED lines=8> */
[----:B------:R-:W4:Y:S04]  /*5fd0*/  LDSM.16.M88.4 R176, [R224] ;  /* 0x00000000e0b0783b */ /* 0x000f280000000200 */
[----:B------:R-:W-:Y:S03]  /*5fe0*/  LDSM.16.M88.4 R172, [R227+UR5+0x9000] ;  /* 0x00900005e3ac783b */ /* 0x000fe60008000200 */
[C---:B------:R-:W-:Y:S08]  /*5ff0*/  HMMA.16816.F32.BF16 R8, R16.reuse, R20, R8 ;  /* 0x000000141008723c */ /* 0x040ff00000041808 */
[C---:B------:R-:W-:Y:S08]  /*6000*/  HMMA.16816.F32.BF16 R28, R16.reuse, R204, R28 ;  /* 0x000000cc101c723c */ /* 0x040ff0000004181c */
[C---:B------:R-:W-:Y:S08]  /*6010*/  HMMA.16816.F32.BF16 R32, R16.reuse, R22, R32 ;  /* 0x000000161020723c */ /* 0x040ff00000041820 */
[----:B------:R-:W-:Y:S01]  /*6020*/  HMMA.16816.F32.BF16 R24, R16, R206, R24 ;  /* 0x000000ce1018723c */ /* 0x000fe20000041818 */
[----:B------:R-:W5:Y:S07]  /*6030*/  LDSM.16.M88.4 R16, [R228+0x6000] ;  /* 0x00600000e410783b */ /* 0x000f6e0000000200 */
        /* <DEDUP_REMOVED lines=11> */
[----:B------:R-:W2:Y:S07]  /*60f0*/  LDSM.16.M88.4 R200, [R225+0x4000] ;  /* 0x00400000e1c8783b */ /* 0x000eae0000000200 */
[C---:B----4-:R-:W-:Y:S08]  /*6100*/  HMMA.16816.F32.BF16 R4, R176.reuse, R196, R4 ;  /* 0x000000c4b004723c */ /* 0x050ff00000041804 */
[----:B------:R-:W-:Y:S01]  /*6110*/  HMMA.16816.F32.BF16 R192, R176, R198, R192 ;  /* 0x000000c6b0c0723c */ /* 0x000fe200000418c0 */
[----:B------:R-:W-:Y:S07]  /*6120*/  LDSM.16.M88.4 R196, [R3+0x1800] ;  /* 0x0018000003c4783b */ /* 0x000fee0000000200 */
[C---:B-----5:R-:W-:Y:S08]  /*6130*/  HMMA.16816.F32.BF16 R8, R16.reuse, R172, R8 ;  /* 0x000000ac1008723c */ /* 0x060ff00000041808 */
[C---:B------:R-:W-:Y:S08]  /*6140*/  HMMA.16816.F32.BF16 R32, R16.reuse, R174, R32 ;  /* 0x000000ae1020723c */ /* 0x040ff00000041820 */
[C---:B-1----:R-:W-:Y:S08]  /*6150*/  HMMA.16816.F32.BF16 R28, R16.reuse, R20, R28 ;  /* 0x00000014101c723c */ /* 0x042ff0000004181c */
[----:B------:R-:W-:Y:S01]  /*6160*/  HMMA.16816.F32.BF16 R24, R16, R22, R24 ;  /* 0x000000161018723c */ /* 0x000fe20000041818 */
[----:B------:R-:W1:Y:S07]  /*6170*/  LDSM.16.M88.4 R16, [R225+0x6000] ;  /* 0x00600000e110783b */ /* 0x000e6e0000000200 */
[C---:B------:R-:W-:Y:S08]  /*6180*/  HMMA.16816.F32.BF16 R188, R176.reuse, R180, R188 ;  /* 0x000000b4b0bc723c */ /* 0x040ff000000418bc */
[----:B------:R-:W-:Y:S01]  /*6190*/  HMMA.16816.F32.BF16 R184, R176, R182, R184 ;  /* 0x000000b6b0b8723c */ /* 0x000fe200000418b8 */
[----:B------:R-:W3:Y:S04]  /*61a0*/  LDSM.16.M88.4 R180, [R2+0x4000] ;  /* 0x0040000002b4783b */ /* 0x000ee80000000200 */
[----:B------:R-:W4:Y:S03]  /*61b0*/  LDSM.16.M88.4 R176, [R2+0x6000] ;  /* 0x0060000002b0783b */ /* 0x000f260000000200 */
[C---:B------:R-:W-:Y:S08]  /*61c0*/  HMMA.16816.F32.BF16 R4, R12.reuse, R172, R4 ;  /* 0x000000ac0c04723c */ /* 0x040ff00000041804 */
[C---:B------:R-:W-:Y:S01]  /*61d0*/  HMMA.16816.F32.BF16 R192, R12.reuse, R174, R192 ;  /* 0x000000ae0cc0723c */ /* 0x040fe200000418c0 */
[----:B------:R-:W5:Y:S07]  /*61e0*/  LDSM.16.M88.4 R172, [R0+0x9800] ;  /* 0x0098000000ac783b */ /* 0x000f6e0000000200 */
[C---:B------:R-:W-:Y:S08]  /*61f0*/  HMMA.16816.F32.BF16 R188, R12.reuse, R20, R188 ;  /* 0x000000140cbc723c */ /* 0x040ff000000418bc */
[----:B------:R-:W-:Y:S01]  /*6200*/  HMMA.16816.F32.BF16 R184, R12, R22, R184 ;  /* 0x000000160cb8723c */ /* 0x000fe200000418b8 */
[----:B------:R-:W-:Y:S04]  /*6210*/  LDSM.16.M88.4 R12, [R222+0x9000] ;  /* 0x00900000de0c783b */ /* 0x000fe80000000200 */
[----:B------:R-:W5:Y:S03]  /*6220*/  LDSM.16.M88.4 R20, [R224+0x4000] ;  /* 0x00400000e014783b */ /* 0x000f660000000200 */
[-C--:B--2---:R-:W-:Y:S08]  /*6230*/  HMMA.16816.F32.BF16 R4, R200, R208.reuse, R4 ;  /* 0x000000d0c804723c */ /* 0x084ff00000041804 */
[C---:B-1----:R-:W-:Y:S08]  /*6240*/  HMMA.16816.F32.BF16 R8, R16.reuse, R208, R8 ;  /* 0x000000d01008723c */ /* 0x042ff00000041808 */
[C---:B------:R-:W-:Y:S08]  /*6250*/  HMMA.16816.F32.BF16 R32, R16.reuse, R210, R32 ;  /* 0x000000d21020723c */ /* 0x040ff00000041820 */
[C---:B------:R-:W-:Y:S08]  /*6260*/  HMMA.16816.F32.BF16 R28, R16.reuse, R196, R28 ;  /* 0x000000c4101c723c */ /* 0x040ff0000004181c */
[----:B------:R-:W-:Y:S01]  /*6270*/  HMMA.16816.F32.BF16 R24, R16, R198, R24 ;  /* 0x000000c61018723c */ /* 0x000fe20000041818 */
[----:B------:R-:W1:Y:S07]  /*6280*/  LDSM.16.M88.4 R16, [R224+0x6000] ;  /* 0x00600000e010783b */ /* 0x000e6e0000000200 */
[----:B------:R-:W-:Y:S01]  /*6290*/  HMMA.16816.F32.BF16 R192, R200, R210, R192 ;  /* 0x000000d2c8c0723c */ /* 0x000fe200000418c0 */
[----:B------:R-:W2:Y:S01]  /*62a0*/  LDSM.16.M88.4 R208, [R222+0x9800] ;  /* 0x00980000ded0783b */ /* 0x000ea20000000200 */
[----:B------:R-:W-:-:S06]  /*62b0*/  DEPBAR.LE SB0, 0x0 ;  /* 0x000080000000791a */ /* 0x000fcc0000000000 */
[-C--:B---3--:R-:W-:Y:S08]  /*62c0*/  HMMA.16816.F32.BF16 R4, R180, R204.reuse, R4 ;  /* 0x000000ccb404723c */ /* 0x088ff00000041804 */
[C---:B----4-:R-:W-:Y:S08]  /*62d0*/  HMMA.16816.F32.BF16 R8, R176.reuse, R204, R8 ;  /* 0x000000ccb008723c */ /* 0x050ff00000041808 */
[C---:B------:R-:W-:Y:S08]  /*62e0*/  HMMA.16816.F32.BF16 R32, R176.reuse, R206, R32 ;  /* 0x000000ceb020723c */ /* 0x040ff00000041820 */
[----:B-----5:R-:W-:Y:S08]  /*62f0*/  HMMA.16816.F32.BF16 R28, R176, R172, R28 ;  /* 0x000000acb01c723c */ /* 0x020ff0000004181c */
[C---:B------:R-:W-:Y:S08]  /*6300*/  HMMA.16816.F32.BF16 R188, R200.reuse, R196, R188 ;  /* 0x000000c4c8bc723c */ /* 0x040ff000000418bc */
[----:B------:R-:W-:Y:S08]  /*6310*/  HMMA.16816.F32.BF16 R184, R200, R198, R184 ;  /* 0x000000c6c8b8723c */ /* 0x000ff000000418b8 */
[-C--:B------:R-:W-:Y:S08]  /*6320*/  HMMA.16816.F32.BF16 R4, R20, R12.reuse, R4 ;  /* 0x0000000c1404723c */ /* 0x080ff00000041804 */
[----:B-1----:R-:W-:Y:S08]  /*6330*/  HMMA.16816.F32.BF16 R8, R16, R12, R8 ;  /* 0x0000000c1008723c */ /* 0x002ff00000041808 */
[----:B------:R-:W-:Y:S03]  /*6340*/  HMMA.16816.F32.BF16 R24, R176, R174, R24 ;  /* 0x000000aeb018723c */ /* 0x000fe60000041818 */
[----:B------:R-:W-:Y:S01]  /*6350*/  FMUL.FTZ R3, R4, UR4 ;  /* 0x0000000404037c20 */ /* 0x000fe20008410000 */
[----:B------:R-:W-:Y:S01]  /*6360*/  FMUL.FTZ R4, R5, UR4 ;  /* 0x0000000405047c20 */ /* 0x000fe20008410000 */
[----:B------:R-:W-:Y:S01]  /*6370*/  FMUL.FTZ R229, R6, UR4 ;  /* 0x0000000406e57c20 */ /* 0x000fe20008410000 */
[----:B------:R-:W-:-:S02]  /*6380*/  VIADD R6, R216, 0xffffffd9 ;  /* 0xffffffd9d8067836 */ /* 0x000fc40000000000 */
[C---:B------:R-:W-:Y:S01]  /*6390*/  HMMA.16816.F32.BF16 R32, R16.reuse, R14, R32 ;  /* 0x0000000e1020723c */ /* 0x040fe20000041820 */
[----:B------:R-:W-:Y:S02]  /*63a0*/  MUFU.TANH R3, R3 ;  /* 0x0000000300037308 */ /* 0x000fe40000002400 */
[----:B------:R-:W-:Y:S01]  /*63b0*/  FMUL.FTZ R5, R8, UR4 ;  /* 0x0000000408057c20 */ /* 0x000fe20008410000 */
[----:B------:R-:W-:Y:S01]  /*63c0*/  FMUL.FTZ R8, R9, UR4 ;  /* 0x0000000409087c20 */ /* 0x000fe20008410000 */
[----:B------:R-:W-:Y:S01]  /*63d0*/  FMUL.FTZ R9, R10, UR4 ;  /* 0x000000040a097c20 */ /* 0x000fe20008410000 */
[----:B------:R-:W-:Y:S02]  /*63e0*/  FMUL.FTZ R10, R11, UR4 ;  /* 0x000000040b0a7c20 */ /* 0x000fe40008410000 */
[----:B--2---:R-:W-:Y:S01]  /*63f0*/  HMMA.16816.F32.BF16 R28, R16, R208, R28 ;  /* 0x000000d0101c723c */ /* 0x004fe2000004181c */
[----:B------:R-:W-:Y:S07]  /*6400*/  MUFU.TANH R5, R5 ;  /* 0x0000000500057308 */ /* 0x000fee0000002400 */
[----:B------:R-:W-:Y:S01]  /*6410*/  HMMA.16816.F32.BF16 R192, R180, R206, R192 ;  /* 0x000000ceb4c0723c */ /* 0x000fe200000418c0 */
[----:B------:R-:W1:Y:S02]  /*6420*/  MUFU.TANH R10, R10 ;  /* 0x0000000a000a7308 */ /* 0x000e640000002400 */
[----:B------:R-:W-:Y:S01]  /*6430*/  FMUL.FTZ R12, R33, UR4 ;  /* 0x00000004210c7c20 */ /* 0x000fe20008410000 */
[----:B------:R-:W-:Y:S01]  /*6440*/  FMUL.FTZ R11, R32, UR4 ;  /* 0x00000004200b7c20 */ /* 0x000fe20008410000 */
[----:B------:R-:W-:-:S03]  /*6450*/  FMUL.FTZ R13, R34, UR4 ;  /* 0x00000004220d7c20 */ /* 0x000fc60008410000 */
[----:B------:R-:W-:Y:S01]  /*6460*/  HMMA.16816.F32.BF16 R188, R180, R172, R188 ;  /* 0x000000acb4bc723c */ /* 0x000fe200000418bc */
[----:B------:R-:W2:Y:S02]  /*6470*/  MUFU.TANH R8, R8 ;  /* 0x0000000800087308 */ /* 0x000ea40000002400 */
[----:B------:R-:W-:Y:S01]  /*6480*/  FMUL.FTZ R29, R29, UR4 ;  /* 0x000000041d1d7c20 */ /* 0x000fe20008410000 */
[----:B------:R-:W-:Y:S01]  /*6490*/  FMUL.FTZ R30, R30, UR4 ;  /* 0x000000041e1e7c20 */ /* 0x000fe20008410000 */
[----:B------:R-:W-:-:S03]  /*64a0*/  FMUL.FTZ R31, R31, UR4 ;  /* 0x000000041f1f7c20 */ /* 0x000fc60008410000 */
[----:B------:R-:W-:Y:S01]  /*64b0*/  HMMA.16816.F32.BF16 R184, R180, R174, R184 ;  /* 0x000000aeb4b8723c */ /* 0x000fe200000418b8 */
[----:B------:R-:W3:Y:S07]  /*64c0*/  MUFU.TANH R12, R12 ;  /* 0x0000000c000c7308 */ /* 0x000eee0000002400 */
[----:B------:R-:W-:Y:S01]  /*64d0*/  HMMA.16816.F32.BF16 R24, R16, R210, R24 ;  /* 0x000000d21018723c */ /* 0x000fe20000041818 */
[----:B------:R-:W-:Y:S01]  /*64e0*/  FMUL.FTZ R16, R35, UR4 ;  /* 0x0000000423107c20 */ /* 0x000fe20008410000 */
[----:B------:R-:W-:Y:S01]  /*64f0*/  FMUL.FTZ R18, R28, UR4 ;  /* 0x000000041c127c20 */ /* 0x000fe20008410000 */
[----:B------:R-:W4:Y:S01]  /*6500*/  MUFU.TANH R11, R11 ;  /* 0x0000000b000b7308 */ /* 0x000f220000002400 */
[----:B------:R-:W-:-:S02]  /*6510*/  VIADD R19, R216, 0xffffffc9 ;  /* 0xffffffc9d8137836 */ /* 0x000fc40000000000 */
[----:B------:R-:W-:Y:S01]  /*6520*/  FMUL.FTZ R28, R7, UR4 ;  /* 0x00000004071c7c20 */ /* 0x000fe20008410000 */
[C---:B------:R-:W-:Y:S01]  /*6530*/  IADD3 R17, PT, PT, R216.reuse, -0x30, RZ ;  /* 0xffffffd0d8117810 */ /* 0x040fe20007ffe0ff */
[----:B------:R-:W-:Y:S01]  /*6540*/  HMMA.16816.F32.BF16 R192, R20, R14, R192 ;  /* 0x0000000e14c0723c */ /* 0x000fe200000418c0 */
[C---:B------:R-:W-:Y:S01]  /*6550*/  VIADD R15, R216.reuse, 0xffffffd1 ;  /* 0xffffffd1d80f7836 */ /* 0x040fe20000000000 */
[C---:B------:R-:W-:Y:S01]  /*6560*/  IADD3 R7, PT, PT, R216.reuse, -0x40, RZ ;  /* 0xffffffc0d8077810 */ /* 0x040fe20007ffe0ff */
[----:B------:R-:W5:Y:S01]  /*6570*/  MUFU.TANH R13, R13 ;  /* 0x0000000d000d7308 */ /* 0x000f620000002400 */
[----:B------:R-:W-:-:S04]  /*6580*/  IADD3 R14, PT, PT, R216, -0x28, RZ ;  /* 0xffffffd8d80e7810 */ /* 0x000fc80007ffe0ff */
[C---:B------:R-:W-:Y:S03]  /*6590*/  HMMA.16816.F32.BF16 R188, R20.reuse, R208, R188 ;  /* 0x000000d014bc723c */ /* 0x040fe600000418bc */
[----:B------:R-:W5:Y:S01]  /*65a0*/  MUFU.TANH R201, R29 ;  /* 0x0000001d00c97308 */ /* 0x000f620000002400 */
[----:B------:R-:W-:Y:S01]  /*65b0*/  FMUL.FTZ R199, R25, UR4 ;  /* 0x0000000419c77c20 */ /* 0x000fe20008410000 */
[----:B------:R-:W-:Y:S01]  /*65c0*/  FMUL.FTZ R24, R24, UR4 ;  /* 0x0000000418187c20 */ /* 0x000fe20008410000 */
[----:B------:R-:W-:Y:S01]  /*65d0*/  FMUL.FTZ R26, R26, UR4 ;  /* 0x000000041a1a7c20 */ /* 0x000fe20008410000 */
[----:B------:R-:W-:Y:S01]  /*65e0*/  FMUL.FTZ R196, R27, UR4 ;  /* 0x000000041bc47c20 */ /* 0x000fe20008410000 */
[----:B------:R-:W-:Y:S01]  /*65f0*/  HMMA.16816.F32.BF16 R184, R20, R210, R184 ;  /* 0x000000d214b8723c */ /* 0x000fe200000418b8 */
[C---:B------:R-:W-:Y:S01]  /*6600*/  IADD3 R22, PT, PT, R216.reuse, -0x3f, RZ ;  /* 0xffffffc1d8167810 */ /* 0x040fe20007ffe0ff */
[----:B------:R-:W-:Y:S01]  /*6610*/  VIADD R20, R216, 0xffffffc8 ;  /* 0xffffffc8d8147836 */ /* 0x000fe20000000000 */
[----:B------:R-:W5:Y:S02]  /*6620*/  MUFU.TANH R16, R16 ;  /* 0x0000001000107308 */ /* 0x000f640000002400 */
[----:B------:R-:W-:-:S02]  /*6630*/  ISETP.GE.AND P1, PT, R22, R212, PT ;  /* 0x000000d41600720c */ /* 0x000fc40003f26270 */
[-C--:B------:R-:W-:Y:S02]  /*6640*/  ISETP.GE.AND P5, PT, R22, R213.reuse, PT ;  /* 0x000000d51600720c */ /* 0x080fe40003fa6270 */
[----:B-1----:R-:W-:Y:S02]  /*6650*/  FSEL R10, R10, -INF , !P1 ;  /* 0xff8000000a0a7808 */ /* 0x002fe40004800000 */
[----:B------:R-:W1:Y:S01]  /*6660*/  MUFU.TANH R18, R18 ;  /* 0x0000001200127308 */ /* 0x000e620000002400 */
[-C--:B------:R-:W-:Y:S02]  /*6670*/  ISETP.GE.AND P1, PT, R19, R213.reuse, PT ;  /* 0x000000d51300720c */ /* 0x080fe40003f26270 */
[----:B--2---:R-:W-:Y:S02]  /*6680*/  FSEL R21, R8, -INF , !P5 ;  /* 0xff80000008157808 */ /* 0x004fe40006800000 */
[C---:B------:R-:W-:Y:S02]  /*6690*/  ISETP.GE.AND P4, PT, R20.reuse, R213, PT ;  /* 0x000000d51400720c */ /* 0x040fe40003f86270 */
[----:B------:R-:W-:Y:S01]  /*66a0*/  ISETP.GE.AND P5, PT, R20, R212, PT ;  /* 0x000000d41400720c */ /* 0x000fe20003fa6270 */
[----:B------:R-:W2:Y:S01]  /*66b0*/  MUFU.TANH R4, R4 ;  /* 0x0000000400047308 */ /* 0x000ea20000002400 */
[----:B---3--:R-:W-:-:S02]  /*66c0*/  FSEL R23, R12, -INF , !P1 ;  /* 0xff8000000c177808 */ /* 0x008fc40004800000 */
[-C--:B------:R-:W-:Y:S02]  /*66d0*/  ISETP.GE.AND P1, PT, R15, R213.reuse, PT ;  /* 0x000000d50f00720c */ /* 0x080fe40003f26270 */
[----:B----4-:R-:W-:Y:S02]  /*66e0*/  FSEL R25, R11, -INF , !P4 ;  /* 0xff8000000b197808 */ /* 0x010fe40006000000 */
[----:B-----5:R-:W-:Y:S01]  /*66f0*/  FSEL R8, R13, -INF , !P5 ;  /* 0xff8000000d087808 */ /* 0x020fe20006800000 */
[----:B------:R-:W3:Y:S01]  /*6700*/  MUFU.TANH R9, R9 ;  /* 0x0000000900097308 */ /* 0x000ee20000002400 */
[----:B------:R-:W-:Y:S02]  /*6710*/  ISETP.GE.AND P4, PT, R19, R212, PT ;  /* 0x000000d41300720c */ /* 0x000fe40003f86270 */
[----:B------:R-:W-:Y:S02]  /*6720*/  ISETP.GE.AND P5, PT, R17, R213, PT ;  /* 0x000000d51100720c */ /* 0x000fe40003fa6270 */
[----:B------:R-:W-:-:S02]  /*6730*/  FSEL R201, R201, -INF , !P1 ;  /* 0xff800000c9c97808 */ /* 0x000fc40004800000 */
[-C--:B------:R-:W-:Y:S01]  /*6740*/  ISETP.GE.AND P1, PT, R7, R213.reuse, PT ;  /* 0x000000d50700720c */ /* 0x080fe20003f26270 */
[----:B------:R4:W2:Y:S01]  /*6750*/  MUFU.TANH R200, R30 ;  /* 0x0000001e00c87308 */ /* 0x0008a20000002400 */
[----:B------:R-:W-:Y:S02]  /*6760*/  FSEL R16, R16, -INF , !P4 ;  /* 0xff80000010107808 */ /* 0x000fe40006000000 */
[----:B-1----:R-:W-:Y:S01]  /*6770*/  FSEL R208, R18, -INF , !P5 ;  /* 0xff80000012d07808 */ /* 0x002fe20006800000 */
[----:B------:R-:W-:Y:S01]  /*6780*/  BAR.SYNC.DEFER_BLOCKING 0x0 ;  /* 0x0000000000007b1d */ /* 0x000fe20000010000 */
[----:B------:R-:W-:Y:S02]  /*6790*/  ISETP.GE.AND P4, PT, R17, R212, PT ;  /* 0x000000d41100720c */ /* 0x000fe40003f86270 */
[----:B------:R-:W-:Y:S02]  /*67a0*/  ISETP.GE.AND P5, PT, R14, R213, PT ;  /* 0x000000d50e00720c */ /* 0x000fe40003fa6270 */
[----:B------:R-:W-:Y:S01]  /*67b0*/  FSEL R27, R5, -INF , !P1 ;  /* 0xff800000051b7808 */ /* 0x000fe20004800000 */
[----:B------:R4:W1:Y:S08]  /*67c0*/  MUFU.TANH R198, R31 ;  /* 0x0000001f00c67308 */ /* 0x0008700000002400 */
[----:B------:R4:W1:Y:S08]  /*67d0*/  MUFU.TANH R202, R24 ;  /* 0x0000001800ca7308 */ /* 0x0008700000002400 */
[----:B------:R-:W1:Y:S08]  /*67e0*/  MUFU.TANH R199, R199 ;  /* 0x000000c700c77308 */ /* 0x000e700000002400 */
[----:B------:R4:W1:Y:S01]  /*67f0*/  MUFU.TANH R197, R26 ;  /* 0x0000001a00c57308 */ /* 0x0008620000002400 */
[----:B--23--:R-:W-:Y:S05]  /*6800*/  BRA.U !UP0, `(.L_x_1448) ;  /* 0x0000000108b87547 */ /* 0x00cfea000b800000 */
[----:B------:R-:W-:Y:S01]  /*6810*/  UIADD3 UR11, UPT, UPT, UR24, -0x3, URZ ;  /* 0xfffffffd180b7890 */ /* 0x000fe2000fffe0ff */
[----:B------:R-:W-:Y:S01]  /*6820*/  MOV R11, UR15 ;  /* 0x0000000f000b7c02 */ /* 0x000fe20008000f00 */
[----:B------:R-:W-:Y:S02]  /*6830*/  IMAD.U32 R32, RZ, RZ, UR31 ;  /* 0x0000001fff207e24 */ /* 0x000fe4000f8e00ff */
[----:B------:R-:W-:Y:S01]  /*6840*/  UIMAD.WIDE.U32 UR16, UR15, UR11, URZ ;  /* 0x0000000b0f1072a5 */ /* 0x000fe2000f8e00ff */
[----:B------:R-:W-:Y:S01]  /*6850*/  IMAD.U32 R33, RZ, RZ, UR18 ;  /* 0x00000012ff217e24 */ /* 0x000fe2000f8e00ff */
[----:B------:R-:W-:Y:S01]  /*6860*/  UIMAD UR9, UR14, UR11, URZ ;  /* 0x0000000b0e0972a4 */ /* 0x000fe2000f8e02ff */
[----:B----4-:R-:W-:Y:S02]  /*6870*/  IMAD.U32 R30, RZ, RZ, UR31 ;  /* 0x0000001fff1e7e24 */ /* 0x010fe4000f8e00ff */
[----:B------:R-:W-:Y:S01]  /*6880*/  @!P3 IMAD.WIDE.U32 R32, R11, UR11, R32 ;  /* 0x0000000b0b20bc25 */ /* 0x000fe2000f8e0020 */
[----:B------:R-:W-:Y:S01]  /*6890*/  UIADD3 UR8, UPT, UPT, UR17, UR9, URZ ;  /* 0x0000000911087290 */ /* 0x000fe2000fffe0ff */
[----:B------:R-:W-:-:S02]  /*68a0*/  MOV R13, UR16 ;  /* 0x00000010000d7c02 */ /* 0x000fc40008000f00 */
[----:B------:R-:W-:Y:S02]  /*68b0*/  IMAD.U32 R35, RZ, RZ, UR16 ;  /* 0x00000010ff237e24 */ /* 0x000fe4000f8e00ff */
[----:B------:R-:W-:Y:S01]  /*68c0*/  IMAD.U32 R5, RZ, RZ, UR16 ;  /* 0x00000010ff057e24 */ /* 0x000fe2000f8e00ff */
[----:B------:R-:W-:Y:S01]  /*68d0*/  MOV R12, UR8 ;  /* 0x00000008000c7c02 */ /* 0x000fe20008000f00 */
[----:B------:R-:W-:Y:S01]  /*68e0*/  IMAD.U32 R31, RZ, RZ, UR18 ;  /* 0x00000012ff1f7e24 */ /* 0x000fe2000f8e00ff */
[----:B------:R-:W-:Y:S01]  /*68f0*/  @!P3 LEA R34, P1, R35, R236, 0x1 ;  /* 0x000000ec2322b211 */ /* 0x000fe200078208ff */
[----:B------:R-:W-:-:S03]  /*6900*/  @!P2 IMAD.WIDE.U32 R30, R11, UR11, R30 ;  /* 0x0000000b0b1eac25 */ /* 0x000fc6000f8e001e */
[----:B------:R-:W-:Y:S02]  /*6910*/  @!P3 LEA.HI.X R35, R5, R235, R12, 0x1, P1 ;  /* 0x000000eb0523b211 */ /* 0x000fe400008f0c0c */
[----:B------:R-:W-:-:S03]  /*6920*/  @!P2 LEA R170, P1, R13, R236, 0x1 ;  /* 0x000000ec0daaa211 */ /* 0x000fc600078208ff */
[----:B------:R-:W-:Y:S01]  /*6930*/  @!PT LDS RZ, [RZ] ;  /* 0x00000000fffff984 */ /* 0x000fe20000000800 */
[----:B------:R-:W-:Y:S01]  /*6940*/  @!PT LDS RZ, [RZ] ;  /* 0x00000000fffff984 */ /* 0x000fe20000000800 */
[----:B------:R-:W-:Y:S01]  /*6950*/  @!PT LDS RZ, [RZ] ;  /* 0x00000000fffff984 */ /* 0x000fe20000000800 */
[----:B------:R2:W-:Y:S01]  /*6960*/  @!P3 LDGSTS.E.BYPASS.LTC128B.128 [R238+0x8000], desc[UR26][R34.64] ;  /* 0x0800000022eebfae */ /* 0x0005e2000b981a1a */
[-C--:B------:R-:W-:Y:S01]  /*6970*/  @!P2 LEA.HI.X R171, R5, R235.reuse, R12, 0x1, P1 ;  /* 0x000000eb05aba211 */ /* 0x080fe200008f0c0c */
[----:B------:R-:W-:Y:S01]  /*6980*/  @!P3 VIADD R5, R33, UR9 ;  /* 0x000000092105bc36 */ /* 0x000fe20008000000 */
[CC--:B------:R-:W-:Y:S01]  /*6990*/  @!P3 LEA R12, P1, R32.reuse, R236.reuse, 0x1 ;  /* 0x000000ec200cb211 */ /* 0x0c0fe200078208ff */
[----:B------:R2:W-:Y:S03]  /*69a0*/  @P3 STS.128 [R238+0x8000], RZ ;  /* 0x008000ffee003388 */ /* 0x0005e60000000c00 */
[-C--:B------:R-:W-:Y:S01]  /*69b0*/  @!P3 LEA.HI.X R13, R32, R235.reuse, R5, 0x1, P1 ;  /* 0x000000eb200db211 */ /* 0x080fe200008f0c05 */
[----:B------:R-:W-:Y:S01]  /*69c0*/  @!PT LDS RZ, [RZ] ;  /* 0x00000000fffff984 */ /* 0x000fe20000000800 */
[----:B------:R-:W-:Y:S01]  /*69d0*/  @!PT LDS RZ, [RZ] ;  /* 0x00000000fffff984 */ /* 0x000fe20000000800 */
[----:B------:R-:W-:Y:S01]  /*69e0*/  @!PT LDS RZ, [RZ] ;  /* 0x00000000fffff984 */ /* 0x000fe20000000800 */
[----:B------:R2:W-:Y:S01]  /*69f0*/  @!P2 LDGSTS.E.BYPASS.LTC128B.128 [R238+0x9000], desc[UR26][R170.64+0x80] ;  /* 0x09000080aaeeafae */ /* 0x0005e2000b981a1a */
[C---:B------:R-:W-:Y:S02]  /*6a00*/  @!P2 LEA R32, P1, R30.reuse, R236, 0x1 ;  /* 0x000000ec1e20a211 */ /* 0x040fe400078208ff */
[----:B------:R-:W-:Y:S01]  /*6a10*/  @!P2 IADD3 R5, PT, PT, R31, UR9, RZ ;  /* 0x000000091f05ac10 */ /* 0x000fe2000fffe0ff */
        /* <DEDUP_REMOVED lines=13> */
.L_x_1448:
[----:B------:R-:W3:Y:S01]  /*6af0*/  MUFU.TANH R196, R196 ;  /* 0x000000c400c47308 */ /* 0x000ee20000002400 */
[----:B-1----:R-:W-:Y:S01]  /*6b00*/  FSEL R202, R202, -INF , !P5 ;  /* 0xff800000caca7808 */ /* 0x002fe20006800000 */
[----:B----4-:R-:W-:Y:S01]  /*6b10*/  FMUL.FTZ R26, R192, UR4 ;  /* 0x00000004c01a7c20 */ /* 0x010fe20008410000 */
[-C--:B------:R-:W-:Y:S01]  /*6b20*/  ISETP.GE.AND P5, PT, R7, R212.reuse, PT ;  /* 0x000000d40700720c */ /* 0x080fe20003fa6270 */
[----:B------:R-:W-:Y:S01]  /*6b30*/  FMUL.FTZ R24, R194, UR4 ;  /* 0x00000004c2187c20 */ /* 0x000fe20008410000 */
[----:B------:R-:W-:Y:S01]  /*6b40*/  ISETP.GE.AND P1, PT, R6, R213, PT ;  /* 0x000000d50600720c */ /* 0x000fe20003f26270 */
[----:B------:R-:W-:Y:S01]  /*6b50*/  FMUL.FTZ R193, R193, UR4 ;  /* 0x00000004c1c17c20 */ /* 0x000fe20008410000 */
[----:B------:R-:W-:Y:S01]  /*6b60*/  FSEL R18, R9, -INF , !P5 ;  /* 0xff80000009127808 */ /* 0x000fe20006800000 */
[----:B------:R-:W1:Y:S01]  /*6b70*/  MUFU.TANH R28, R28 ;  /* 0x0000001c001c7308 */ /* 0x000e620000002400 */
[----:B------:R-:W-:Y:S01]  /*6b80*/  FSEL R199, R199, -INF , !P1 ;  /* 0xff800000c7c77808 */ /* 0x000fe20004800000 */
[----:B------:R-:W-:Y:S01]  /*6b90*/  FMUL.FTZ R183, R191, UR4 ;  /* 0x00000004bfb77c20 */ /* 0x000fe20008410000 */
[----:B--2---:R-:W-:Y:S01]  /*6ba0*/  FMNMX3.FTZ R12, R166, R27, R21, !PT ;  /* 0x0000001ba60c7276 */ /* 0x004fe20007810015 */
[----:B------:R-:W-:Y:S01]  /*6bb0*/  FMUL.FTZ R13, R195, UR4 ;  /* 0x00000004c30d7c20 */ /* 0x000fe20008410000 */
[----:B------:R-:W-:Y:S01]  /*6bc0*/  ISETP.GE.AND P1, PT, R15, R212, PT ;  /* 0x000000d40f00720c */ /* 0x000fe20003f26270 */
[----:B------:R-:W-:Y:S01]  /*6bd0*/  FMUL.FTZ R11, R190, UR4 ;  /* 0x00000004be0b7c20 */ /* 0x000fe20008410000 */
[----:B------:R-:W-:Y:S01]  /*6be0*/  FMNMX3.FTZ R9, R165, R18, R10, !PT ;  /* 0x00000012a5097276 */ /* 0x000fe2000781000a */
[----:B------:R-:W2:Y:S01]  /*6bf0*/  MUFU.TANH R26, R26 ;  /* 0x0000001a001a7308 */ /* 0x000ea20000002400 */
[----:B------:R-:W-:Y:S01]  /*6c00*/  FSEL R200, R200, -INF , !P4 ;  /* 0xff800000c8c87808 */ /* 0x000fe20006000000 */
[----:B------:R-:W-:Y:S01]  /*6c10*/  FMUL.FTZ R190, R187, UR4 ;  /* 0x00000004bbbe7c20 */ /* 0x000fe20008410000 */
[----:B------:R-:W-:Y:S01]  /*6c20*/  FMNMX3.FTZ R5, R12, R25, R23, !PT ;  /* 0x000000190c057276 */ /* 0x000fe20007810017 */
[----:B------:R-:W-:Y:S01]  /*6c30*/  LDSM.16.MT88.4 R172, [R223+0xa000] ;  /* 0x00a00000dfac783b */ /* 0x000fe20000004200 */
[----:B------:R-:W-:-:S02]  /*6c40*/  ISETP.GE.AND P5, PT, R14, R212, PT ;  /* 0x000000d40e00720c */ /* 0x000fc40003fa6270 */
[----:B------:R-:W-:Y:S01]  /*6c50*/  ISETP.GE.AND P4, PT, R6, R212, PT ;  /* 0x000000d40600720c */ /* 0x000fe20003f86270 */
[----:B------:R-:W4:Y:S01]  /*6c60*/  MUFU.TANH R24, R24 ;  /* 0x0000001800187308 */ /* 0x000f220000002400 */
[----:B------:R-:W-:Y:S02]  /*6c70*/  FSEL R198, R198, -INF , !P1 ;  /* 0xff800000c6c67808 */ /* 0x000fe40004800000 */
[----:B------:R-:W-:Y:S02]  /*6c80*/  FMNMX3.FTZ R9, R9, R8, R16, !PT ;  /* 0x0000000809097276 */ /* 0x000fe40007810010 */
[----:B------:R-:W-:Y:S02]  /*6c90*/  FMNMX3.FTZ R5, R5, R208, R201, !PT ;  /* 0x000000d005057276 */ /* 0x000fe400078100c9 */
[----:B------:R-:W-:Y:S01]  /*6ca0*/  FSEL R197, R197, -INF , !P5 ;  /* 0xff800000c5c57808 */ /* 0x000fe20006800000 */
[----:B------:R2:W5:Y:S01]  /*6cb0*/  MUFU.TANH R207, R193 ;  /* 0x000000c100cf7308 */ /* 0x0005620000002400 */
[----:B---3--:R-:W-:-:S02]  /*6cc0*/  FSEL R196, R196, -INF , !P4 ;  /* 0xff800000c4c47808 */ /* 0x008fc40006000000 */
[----:B------:R-:W-:Y:S02]  /*6cd0*/  FMNMX3.FTZ R9, R9, R200, R198, !PT ;  /* 0x000000c809097276 */ /* 0x000fe400078100c6 */
[----:B------:R-:W-:Y:S02]  /*6ce0*/  FMNMX3.FTZ R5, R5, R202, R199, !PT ;  /* 0x000000ca05057276 */ /* 0x000fe400078100c7 */
[----:B------:R-:W-:Y:S01]  /*6cf0*/  FMNMX3.FTZ R205, R9, R197, R196, !PT ;  /* 0x000000c509cd7276 */ /* 0x000fe200078100c4 */
[----:B------:R-:W-:Y:S01]  /*6d00*/  MUFU.TANH R183, R183 ;  /* 0x000000b700b77308 */ /* 0x000fe20000002400 */
[-C--:B------:R-:W-:Y:S01]  /*6d10*/  ISETP.GE.AND P1, PT, R22, R214.reuse, PT ;  /* 0x000000d61600720c */ /* 0x080fe20003f26270 */
[----:B------:R-:W3:Y:S01]  /*6d20*/  SHFL.BFLY PT, R12, R5, 0x2, 0x1f ;  /* 0x0c401f00050c7f89 */ /* 0x000ee200000e0000 */
[-C--:B------:R-:W-:Y:S01]  /*6d30*/  ISETP.GE.AND P5, PT, R20, R215.reuse, PT ;  /* 0x000000d71400720c */ /* 0x080fe20003fa6270 */
[----:B------:R-:W-:Y:S01]  /*6d40*/  FMUL.FTZ R9, R189, UR4 ;  /* 0x00000004bd097c20 */ /* 0x000fe20008410000 */
[----:B-1----:R-:W-:Y:S01]  /*6d50*/  FSEL R203, R28, -INF , !P1 ;  /* 0xff8000001ccb7808 */ /* 0x002fe20004800000 */
[----:B------:R-:W1:Y:S01]  /*6d60*/  SHFL.BFLY PT, R30, R205, 0x2, 0x1f ;  /* 0x0c401f00cd1e7f89 */ /* 0x000e6200000e0000 */
[----:B------:R-:W-:Y:S01]  /*6d70*/  ISETP.GE.AND P4, PT, R22, R215, PT ;  /* 0x000000d71600720c */ /* 0x000fe20003f86270 */
[----:B------:R-:W-:Y:S01]  /*6d80*/  MUFU.TANH R13, R13 ;  /* 0x0000000d000d7308 */ /* 0x000fe20000002400 */
[----:B------:R-:W-:-:S02]  /*6d90*/  ISETP.GE.AND P1, PT, R20, R214, PT ;  /* 0x000000d61400720c */ /* 0x000fc40003f26270 */
[----:B--2---:R-:W-:Y:S02]  /*6da0*/  FSEL R193, R26, -INF , !P5 ;  /* 0xff8000001ac17808 */ /* 0x004fe40006800000 */
[----:B------:R-:W-:Y:S02]  /*6db0*/  ISETP.GE.AND P5, PT, R19, R215, PT ;  /* 0x000000d71300720c */ /* 0x000fe40003fa6270 */
[----:B------:R-:W-:Y:S01]  /*6dc0*/  FSEL R209, R4, -INF , !P4 ;  /* 0xff80000004d17808 */ /* 0x000fe20006000000 */
[----:B------:R-:W-:Y:S01]  /*6dd0*/  MUFU.TANH R11, R11 ;  /* 0x0000000b000b7308 */ /* 0x000fe20000002400 */
[----:B----4-:R-:W-:Y:S01]  /*6de0*/  FSEL R195, R24, -INF , !P1 ;  /* 0xff80000018c37808 */ /* 0x010fe20004800000 */
[----:B------:R-:W-:Y:S01]  /*6df0*/  FMUL.FTZ R4, R186, UR4 ;  /* 0x00000004ba047c20 */ /* 0x000fe20008410000 */
[----:B-----5:R-:W-:Y:S02]  /*6e00*/  FSEL R207, R207, -INF , !P5 ;  /* 0xff800000cfcf7808 */ /* 0x020fe40006800000 */
[----:B------:R-:W-:-:S02]  /*6e10*/  ISETP.GE.AND P5, PT, R19, R214, PT ;  /* 0x000000d61300720c */ /* 0x000fc40003fa6270 */
[----:B------:R-:W-:Y:S01]  /*6e20*/  @P0 IADD3 R164, PT, PT, R169, -0x40, RZ ;  /* 0xffffffc0a9a40810 */ /* 0x000fe20007ffe0ff */
[----:B------:R-:W-:Y:S01]  /*6e30*/  MUFU.TANH R9, R9 ;  /* 0x0000000900097308 */ /* 0x000fe20000002400 */
[----:B---3--:R-:W-:Y:S01]  /*6e40*/  FMNMX.FTZ R5, R5, R12, !PT ;  /* 0x0000000c05057209 */ /* 0x008fe20007810000 */
[----:B------:R-:W-:Y:S01]  /*6e50*/  FMUL.FTZ R12, R188, UR4 ;  /* 0x00000004bc0c7c20 */ /* 0x000fe20008410000 */
[----:B------:R-:W-:Y:S01]  /*6e60*/  FMUL.FTZ R188, R185, UR4 ;  /* 0x00000004b9bc7c20 */ /* 0x000fe20008410000 */
[----:B-1----:R-:W-:Y:S02]  /*6e70*/  FMNMX.FTZ R205, R205, R30, !PT ;  /* 0x0000001ecdcd7209 */ /* 0x002fe40007810000 */
[----:B------:R-:W1:Y:S02]  /*6e80*/  SHFL.BFLY PT, R206, R5, 0x1, 0x1f ;  /* 0x0c201f0005ce7f89 */ /* 0x000e6400000e0000 */
[----:B------:R-:W-:Y:S02]  /*6e90*/  MUFU.TANH R229, R229 ;  /* 0x000000e500e57308 */ /* 0x000fe40000002400 */
[----:B------:R-:W2:Y:S06]  /*6ea0*/  SHFL.BFLY PT, R30, R205, 0x1, 0x1f ;  /* 0x0c201f00cd1e7f89 */ /* 0x000eac00000e0000 */
[----:B------:R-:W3:Y:S08]  /*6eb0*/  MUFU.TANH R12, R12 ;  /* 0x0000000c000c7308 */ /* 0x000ef00000002400 */
[----:B------:R-:W-:Y:S01]  /*6ec0*/  MUFU.TANH R4, R4 ;  /* 0x0000000400047308 */ /* 0x000fe20000002400 */
[----:B-1----:R-:W-:Y:S01]  /*6ed0*/  FMNMX.FTZ R206, R5, R206, !PT ;  /* 0x000000ce05ce7209 */ /* 0x002fe20007810000 */
[----:B------:R-:W-:-:S06]  /*6ee0*/  FMUL.FTZ R5, R184, UR4 ;  /* 0x00000004b8057c20 */ /* 0x000fcc0008410000 */
[----:B------:R-:W-:Y:S01]  /*6ef0*/  MUFU.TANH R188, R188 ;  /* 0x000000bc00bc7308 */ /* 0x000fe20000002400 */
[----:B--2---:R-:W-:Y:S01]  /*6f00*/  FMNMX.FTZ R205, R205, R30, !PT ;  /* 0x0000001ecdcd7209 */ /* 0x004fe20007810000 */
[C---:B------:R-:W-:Y:S01]  /*6f10*/  FMUL.FTZ R192, R206.reuse, UR13 ;  /* 0x0000000dcec07c20 */ /* 0x040fe20008410000 */
[----:B------:R-:W-:Y:S01]  /*6f20*/  FSETP.NEU.FTZ.AND P4, PT, R206, -INF , PT ;  /* 0xff800000ce00780b */ /* 0x000fe20003f9d000 */
[----:B------:R-:W-:Y:S01]  /*6f30*/  LDSM.16.MT88.4 R28, [R221+0xa000] ;  /* 0x00a00000dd1c783b */ /* 0x000fe20000004200 */
[C---:B------:R-:W-:Y:S01]  /*6f40*/  FSETP.NEU.FTZ.AND P1, PT, R205.reuse, -INF , PT ;  /* 0xff800000cd00780b */ /* 0x040fe20003f3d000 */
[----:B------:R-:W-:Y:S02]  /*6f50*/  FMUL.FTZ R191, R205, UR13 ;  /* 0x0000000dcdbf7c20 */ /* 0x000fe40008410000 */
[----:B------:R-:W1:Y:S01]  /*6f60*/  MUFU.TANH R5, R5 ;  /* 0x0000000500057308 */ /* 0x000e620000002400 */
[----:B------:R-:W-:Y:S02]  /*6f70*/  FSEL R192, R192, RZ, P4 ;  /* 0x000000ffc0c07208 */ /* 0x000fe40002000000 */
[----:B------:R-:W-:-:S02]  /*6f80*/  FSEL R19, R206, RZ, P4 ;  /* 0x000000ffce137208 */ /* 0x000fc40002000000 */
[----:B------:R-:W-:Y:S01]  /*6f90*/  FSEL R191, R191, RZ, P1 ;  /* 0x000000ffbfbf7208 */ /* 0x000fe20000800000 */
[--C-:B------:R-:W-:Y:S01]  /*6fa0*/  FFMA.FTZ R178, R27, UR13, -R192.reuse ;  /* 0x0000000d1bb27c23 */ /* 0x100fe200080108c0 */
[-C--:B------:R-:W-:Y:S01]  /*6fb0*/  ISETP.GE.AND P4, PT, R17, R215.reuse, PT ;  /* 0x000000d71100720c */ /* 0x080fe20003f86270 */
[----:B------:R-:W2:Y:S01]  /*6fc0*/  MUFU.TANH R190, R190 ;  /* 0x000000be00be7308 */ /* 0x000ea20000002400 */
[--C-:B------:R-:W-:Y:S01]  /*6fd0*/  FFMA.FTZ R171, R21, UR13, -R192.reuse ;  /* 0x0000000d15ab7c23 */ /* 0x100fe200080108c0 */
[--C-:B------:R-:W-:Y:S01]  /*6fe0*/  FFMA.FTZ R170, R18, UR13, -R191.reuse ;  /* 0x0000000d12aa7c23 */ /* 0x100fe200080108bf */
[----:B---3--:R-:W-:Y:S01]  /*6ff0*/  FSEL R189, R12, -INF , !P4 ;  /* 0xff8000000cbd7808 */ /* 0x008fe20006000000 */
[----:B------:R-:W-:Y:S01]  /*7000*/  FFMA.FTZ R177, R10, UR13, -R191 ;  /* 0x0000000d0ab17c23 */ /* 0x000fe200080108bf */
[----:B------:R-:W-:Y:S01]  /*7010*/  FSEL R18, R205, RZ, P1 ;  /* 0x000000ffcd127208 */ /* 0x000fe20000800000 */
[----:B------:R-:W-:Y:S01]  /*7020*/  FADD.FTZ R10, R166, -R19 ;  /* 0x80000013a60a7221 */ /* 0x000fe20000010000 */
[-C--:B------:R-:W-:Y:S01]  /*7030*/  ISETP.GE.AND P4, PT, R15, R214.reuse, PT ;  /* 0x000000d60f00720c */ /* 0x080fe20003f86270 */
[----:B------:R-:W-:Y:S01]  /*7040*/  FFMA.FTZ R176, R25, UR13, -R192 ;  /* 0x0000000d19b07c23 */ /* 0x000fe200080108c0 */
[-C--:B------:R-:W-:Y:S01]  /*7050*/  ISETP.GE.AND P1, PT, R17, R214.reuse, PT ;  /* 0x000000d61100720c */ /* 0x080fe20003f26270 */
[----:B------:R-:W-:Y:S01]  /*7060*/  FADD.FTZ R181, R165, -R18 ;  /* 0x80000012a5b57221 */ /* 0x000fe20000010000 */
[----:B------:R-:W-:Y:S01]  /*7070*/  FSEL R183, R183, -INF , !P4 ;  /* 0xff800000b7b77808 */ /* 0x000fe20006000000 */
[----:B------:R-:W-:Y:S01]  /*7080*/  FMUL.FTZ R10, R10, UR13 ;  /* 0x0000000d0a0a7c20 */ /* 0x000fe20008410000 */
[-C--:B------:R-:W-:Y:S01]  /*7090*/  ISETP.GE.AND P4, PT, R7, R215.reuse, PT ;  /* 0x000000d70700720c */ /* 0x080fe20003f86270 */
[----:B------:R-:W-:Y:S01]  /*70a0*/  FFMA.FTZ R169, R23, UR13, -R192 ;  /* 0x0000000d17a97c23 */ /* 0x000fe200080108c0 */
[----:B------:R-:W-:Y:S01]  /*70b0*/  FSEL R165, R13, -INF , !P5 ;  /* 0xff8000000da57808 */ /* 0x000fe20006800000 */
[--C-:B------:R-:W-:Y:S01]  /*70c0*/  FFMA.FTZ R180, R8, UR13, -R191.reuse ;  /* 0x0000000d08b47c23 */ /* 0x100fe200080108bf */
[----:B------:R-:W-:Y:S01]  /*70d0*/  FSEL R184, R11, -INF , !P1 ;  /* 0xff8000000bb87808 */ /* 0x000fe20004800000 */
[----:B------:R-:W-:Y:S01]  /*70e0*/  FFMA.FTZ R179, R16, UR13, -R191 ;  /* 0x0000000d10b37c23 */ /* 0x000fe200080108bf */
[-C--:B------:R-:W-:Y:S01]  /*70f0*/  ISETP.GE.AND P5, PT, R15, R215.reuse, PT ;  /* 0x000000d70f00720c */ /* 0x080fe20003fa6270 */
[----:B------:R3:W4:Y:S01]  /*7100*/  MUFU.EX2 R182, R10 ;  /* 0x0000000a00b67308 */ /* 0x0007220000000800 */
[C---:B------:R-:W-:Y:S01]  /*7110*/  ISETP.GE.AND P1, PT, R14.reuse, R215, PT ;  /* 0x000000d70e00720c */ /* 0x040fe20003f26270 */
[----:B------:R-:W-:Y:S01]  /*7120*/  LDSM.16.MT88.4 R20, [R164] ;  /* 0x00000000a414783b */ /* 0x000fe20000004200 */
[----:B------:R-:W-:Y:S01]  /*7130*/  FSEL R211, R3, -INF , !P4 ;  /* 0xff80000003d37808 */ /* 0x000fe20006000000 */
[----:B------:R-:W-:Y:S01]  /*7140*/  FMUL.FTZ R181, R181, UR13 ;  /* 0x0000000db5b57c20 */ /* 0x000fe20008410000 */
[----:B------:R-:W-:Y:S01]  /*7150*/  FSEL R186, R9, -INF , !P5 ;  /* 0xff80000009ba7808 */ /* 0x000fe20006800000 */
[----:B------:R-:W-:Y:S01]  /*7160*/  LDSM.16.MT88.4 R16, [R220+0xa000] ;  /* 0x00a00000dc10783b */ /* 0x000fe20000004200 */
[----:B-1----:R-:W-:Y:S01]  /*7170*/  FSEL R185, R5, -INF , !P1 ;  /* 0xff80000005b97808 */ /* 0x002fe20004800000 */
[----:B------:R-:W-:Y:S01]  /*7180*/  MUFU.EX2 R178, R178 ;  /* 0x000000b200b27308 */ /* 0x000fe20000000800 */
[-C--:B------:R-:W-:Y:S01]  /*7190*/  ISETP.GE.AND P5, PT, R14, R214.reuse, PT ;  /* 0x000000d60e00720c */ /* 0x080fe20003fa6270 */
[----:B------:R-:W-:Y:S01]  /*71a0*/  LDSM.16.MT88.4 R24, [R164+0x1000] ;  /* 0x00100000a418783b */ /* 0x000fe20000004200 */
[----:B------:R-:W-:Y:S01]  /*71b0*/  ISETP.GE.AND P1, PT, R7, R214, PT ;  /* 0x000000d60700720c */ /* 0x000fe20003f26270 */
[----:B------:R-:W1:Y:S01]  /*71c0*/  MUFU.EX2 R171, R171 ;  /* 0x000000ab00ab7308 */ /* 0x000e620000000800 */
[----:B------:R-:W-:Y:S01]  /*71d0*/  FMNMX3.FTZ R166, R168, R211, R209, !PT ;  /* 0x000000d3a8a67276 */ /* 0x000fe200078100d1 */
[----:B------:R-:W-:Y:S01]  /*71e0*/  LDSM.16.MT88.4 R12, [R223+0xb000] ;  /* 0x00b00000df0c783b */ /* 0x000fe20000004200 */
[----:B------:R-:W-:Y:S01]  /*71f0*/  FSEL R187, R4, -INF , !P5 ;  /* 0xff80000004bb7808 */ /* 0x000fe20006800000 */
[----:B------:R-:W-:Y:S01]  /*7200*/  MUFU.EX2 R176, R176 ;  /* 0x000000b000b07308 */ /* 0x000fe20000000800 */
[----:B------:R-:W-:Y:S01]  /*7210*/  FSEL R229, R229, -INF , !P1 ;  /* 0xff800000e5e57808 */ /* 0x000fe20004800000 */
[----:B---3--:R-:W-:Y:S01]  /*7220*/  LDSM.16.MT88.4 R8, [R221+0xb000] ;  /* 0x00b00000dd08783b */ /* 0x008fe20000004200 */
[----:B------:R-:W-:Y:S01]  /*7230*/  ISETP.GE.AND P5, PT, R6, R215, PT ;  /* 0x000000d70600720c */ /* 0x000fe20003fa6270 */
[----:B------:R-:W3:Y:S01]  /*7240*/  MUFU.EX2 R169, R169 ;  /* 0x000000a900a97308 */ /* 0x000ee20000000800 */
[----:B------:R-:W-:Y:S01]  /*7250*/  FMNMX3.FTZ R166, R166, R193, R207, !PT ;  /* 0x000000c1a6a67276 */ /* 0x000fe200078100cf */
[-C--:B----4-:R-:W-:Y:S01]  /*7260*/  FMUL.FTZ R160, R160, R182.reuse ;  /* 0x000000b6a0a07220 */ /* 0x090fe20000410000 */
[----:B------:R-:W-:Y:S01]  /*7270*/  FMNMX3.FTZ R4, R167, R229, R203, !PT ;  /* 0x000000e5a7047276 */ /* 0x000fe200078100cb */
[----:B------:R-:W-:Y:S01]  /*7280*/  MUFU.EX2 R170, R170 ;  /* 0x000000aa00aa7308 */ /* 0x000fe20000000800 */
[----:B------:R-:W-:Y:S01]  /*7290*/  FSEL R188, R188, -INF , !P5 ;  /* 0xff800000bcbc7808 */ /* 0x000fe20006800000 */
[----:B------:R-:W-:Y:S01]  /*72a0*/  FMUL.FTZ R161, R161, R182 ;  /* 0x000000b6a1a17220 */ /* 0x000fe20000410000 */
[----:B------:R-:W-:Y:S01]  /*72b0*/  FMNMX3.FTZ R166, R166, R189, R186, !PT ;  /* 0x000000bda6a67276 */ /* 0x000fe200078100ba */
[----:B------:R-:W4:Y:S01]  /*72c0*/  MUFU.EX2 R177, R177 ;  /* 0x000000b100b17308 */ /* 0x000f220000000800 */
[----:B------:R-:W-:Y:S01]  /*72d0*/  ISETP.GE.AND P4, PT, R6, R214, PT ;  /* 0x000000d60600720c */ /* 0x000fe20003f86270 */
[----:B------:R-:W-:Y:S01]  /*72e0*/  FMUL.FTZ R152, R152, R182 ;  /* 0x000000b698987220 */ /* 0x000fe20000410000 */
[----:B------:R-:W-:Y:S01]  /*72f0*/  FMNMX3.FTZ R3, R4, R195, R165, !PT ;  /* 0x000000c304037276 */ /* 0x000fe200078100a5 */
[----:B------:R-:W-:Y:S01]  /*7300*/  MUFU.EX2 R180, R180 ;  /* 0x000000b400b47308 */ /* 0x000fe20000000800 */
[----:B------:R-:W-:Y:S01]  /*7310*/  FMNMX3.FTZ R166, R166, R185, R188, !PT ;  /* 0x000000b9a6a67276 */ /* 0x000fe200078100bc */
[----:B------:R-:W-:Y:S01]  /*7320*/  LDSM.16.MT88.4 R4, [R220+0xb000] ;  /* 0x00b00000dc04783b */ /* 0x000fe20000004200 */
[----:B--2---:R-:W-:Y:S01]  /*7330*/  FSEL R190, R190, -INF , !P4 ;  /* 0xff800000bebe7808 */ /* 0x004fe20006000000 */
[----:B------:R-:W2:Y:S01]  /*7340*/  MUFU.EX2 R179, R179 ;  /* 0x000000b300b37308 */ /* 0x000ea20000000800 */
[----:B------:R-:W-:Y:S01]  /*7350*/  FMNMX3.FTZ R3, R3, R184, R183, !PT ;  /* 0x000000b803037276 */ /* 0x000fe200078100b7 */
[----:B------:R-:W5:Y:S01]  /*7360*/  SHFL.BFLY PT, R245, R166, 0x2, 0x1f ;  /* 0x0c401f00a6f57f89 */ /* 0x000f6200000e0000 */
[----:B-1----:R-:W-:Y:S01]  /*7370*/  F2FP.BF16.F32.PACK_AB R32, R171, R178 ;  /* 0x000000b2ab20723e */ /* 0x002fe200000010ff */
[----:B------:R-:W1:Y:S01]  /*7380*/  MUFU.EX2 R181, R181 ;  /* 0x000000b500b57308 */ /* 0x000e620000000800 */
[----:B------:R-:W-:Y:S01]  /*7390*/  FMNMX3.FTZ R3, R3, R187, R190, !PT ;  /* 0x000000bb03037276 */ /* 0x000fe200078100be */
[----:B------:R-:W-:Y:S01]  /*73a0*/  FMUL.FTZ R153, R153, R182 ;  /* 0x000000b699997220 */ /* 0x000fe20000410000 */
[----:B---3--:R-:W-:Y:S01]  /*73b0*/  F2FP.BF16.F32.PACK_AB R34, R169, R176 ;  /* 0x000000b0a922723e */ /* 0x008fe200000010ff */
[----:B------:R-:W-:Y:S01]  /*73c0*/  FMUL.FTZ R140, R140, R182 ;  /* 0x000000b68c8c7220 */ /* 0x000fe20000410000 */
[----:B----4-:R-:W-:Y:S01]  /*73d0*/  F2FP.BF16.F32.PACK_AB R33, R177, R170 ;  /* 0x000000aab121723e */ /* 0x010fe200000010ff */
[----:B------:R-:W3:Y:S01]  /*73e0*/  SHFL.BFLY PT, R194, R3, 0x2, 0x1f ;  /* 0x0c401f0003c27f89 */ /* 0x000ee200000e0000 */
[-C--:B------:R-:W-:Y:S01]  /*73f0*/  FMUL.FTZ R141, R141, R182.reuse ;  /* 0x000000b68d8d7220 */ /* 0x080fe20000410000 */
[-C--:B------:R-:W-:Y:S01]  /*7400*/  FMUL.FTZ R136, R136, R182.reuse ;  /* 0x000000b688887220 */ /* 0x080fe20000410000 */
[----:B------:R-:W-:Y:S01]  /*7410*/  FMUL.FTZ R137, R137, R182 ;  /* 0x000000b689897220 */ /* 0x000fe20000410000 */
[----:B--2---:R-:W-:Y:S01]  /*7420*/  F2FP.BF16.F32.PACK_AB R35, R179, R180 ;  /* 0x000000b4b323723e */ /* 0x004fe200000010ff */
        /* <DEDUP_REMOVED lines=10> */
[----:B------:R-:W-:Y:S01]  /*74d0*/  FMUL.FTZ R139, R139, R181 ;  /* 0x000000b58b8b7220 */ /* 0x000fe20000410000 */
[----:B-----5:R-:W-:Y:S01]  /*74e0*/  FMNMX.FTZ R166, R166, R245, !PT ;  /* 0x000000f5a6a67209 */ /* 0x020fe20007810000 */
[-C--:B------:R-:W-:Y:S01]  /*74f0*/  FMUL.FTZ R42, R42, R181.reuse ;  /* 0x000000b52a2a7220 */ /* 0x080fe20000410000 */
[-C--:B------:R-:W-:Y:S01]  /*7500*/  FMUL.FTZ R43, R43, R181.reuse ;  /* 0x000000b52b2b7220 */ /* 0x080fe20000410000 */
[-C--:B------:R-:W-:Y:S01]  /*7510*/  FMUL.FTZ R45, R45, R182.reuse ;  /* 0x000000b62d2d7220 */ /* 0x080fe20000410000 */
[-C--:B------:R-:W-:Y:S01]  /*7520*/  FMUL.FTZ R46, R46, R181.reuse ;  /* 0x000000b52e2e7220 */ /* 0x080fe20000410000 */
[----:B------:R-:W1:Y:S01]  /*7530*/  SHFL.BFLY PT, R245, R166, 0x1, 0x1f ;  /* 0x0c201f00a6f57f89 */ /* 0x000e6200000e0000 */
[-C--:B------:R-:W-:Y:S01]  /*7540*/  FMUL.FTZ R47, R47, R181.reuse ;  /* 0x000000b52f2f7220 */ /* 0x080fe20000410000 */
[----:B------:R-:W-:Y:S01]  /*7550*/  FMUL.FTZ R56, R56, R182 ;  /* 0x000000b638387220 */ /* 0x000fe20000410000 */
[----:B---3--:R-:W-:Y:S01]  /*7560*/  FMNMX.FTZ R3, R3, R194, !PT ;  /* 0x000000c203037209 */ /* 0x008fe20007810000 */
[-C--:B------:R-:W-:Y:S01]  /*7570*/  FMUL.FTZ R57, R57, R182.reuse ;  /* 0x000000b639397220 */ /* 0x080fe20000410000 */
[-C--:B------:R-:W-:Y:S01]  /*7580*/  FMUL.FTZ R58, R58, R181.reuse ;  /* 0x000000b53a3a7220 */ /* 0x080fe20000410000 */
[-C--:B------:R-:W-:Y:S01]  /*7590*/  FMUL.FTZ R59, R59, R181.reuse ;  /* 0x000000b53b3b7220 */ /* 0x080fe20000410000 */
[-C--:B------:R-:W-:Y:S01]  /*75a0*/  FMUL.FTZ R60, R60, R182.reuse ;  /* 0x000000b63c3c7220 */ /* 0x080fe20000410000 */
[----:B------:R-:W2:Y:S01]  /*75b0*/  SHFL.BFLY PT, R194, R3, 0x1, 0x1f ;  /* 0x0c201f0003c27f89 */ /* 0x000ea200000e0000 */
        /* <DEDUP_REMOVED lines=15> */
[----:B-1----:R-:W-:Y:S01]  /*76b0*/  FMNMX.FTZ R204, R166, R245, !PT ;  /* 0x000000f5a6cc7209 */ /* 0x002fe20007810000 */
        /* <DEDUP_REMOVED lines=22> */
[C---:B------:R-:W-:Y:S01]  /*7820*/  HMMA.16816.F32.BF16 R160, R32.reuse, R172, R160 ;  /* 0x000000ac20a0723c */ /* 0x040fe200000418a0 */
[----:B--2---:R-:W-:Y:S01]  /*7830*/  FMNMX.FTZ R3, R3, R194, !PT ;  /* 0x000000c203037209 */ /* 0x004fe20007810000 */
[--C-:B------:R-:W-:Y:S01]  /*7840*/  FFMA.FTZ R198, R198, UR13, -R191.reuse ;  /* 0x0000000dc6c67c23 */ /* 0x100fe200080108bf */
[----:B------:R-:W-:Y:S01]  /*7850*/  FSEL R244, R244, RZ, P1 ;  /* 0x000000fff4f47208 */ /* 0x000fe20000800000 */
[----:B------:R-:W-:Y:S01]  /*7860*/  FFMA.FTZ R196, R196, UR13, -R191 ;  /* 0x0000000dc4c47c23 */ /* 0x000fe200080108bf */
[----:B------:R-:W-:Y:S01]  /*7870*/  FFMA.FTZ R178, R241, R182, R178 ;  /* 0x000000b6f1b27223 */ /* 0x000fe200000100b2 */
[----:B------:R-:W-:Y:S01]  /*7880*/  FMUL.FTZ R242, R3, UR13 ;  /* 0x0000000d03f27c20 */ /* 0x000fe20008410000 */
[----:B------:R-:W-:Y:S01]  /*7890*/  FFMA.FTZ R170, R239, R181, R170 ;  /* 0x000000b5efaa7223 */ /* 0x000fe200000100aa */
[----:B------:R-:W-:Y:S01]  /*78a0*/  HMMA.16816.F32.BF16 R152, R32, R174, R152 ;  /* 0x000000ae2098723c */ /* 0x000fe20000041898 */
[--C-:B------:R-:W-:Y:S01]  /*78b0*/  FFMA.FTZ R194, R211, UR13, -R244.reuse ;  /* 0x0000000dd3c27c23 */ /* 0x100fe200080108f4 */
[----:B------:R-:W-:Y:S01]  /*78c0*/  MUFU.EX2 R196, R196 ;  /* 0x000000c400c47308 */ /* 0x000fe20000000800 */
[----:B------:R-:W-:Y:S01]  /*78d0*/  FFMA.FTZ R185, R185, UR13, -R244 ;  /* 0x0000000db9b97c23 */ /* 0x000fe200080108f4 */
[----:B------:R-:W-:Y:S01]  /*78e0*/  FADD.FTZ R171, R171, R178 ;  /* 0x000000b2abab7221 */ /* 0x000fe20000010000 */
[----:B------:R-:W-:-:S02]  /*78f0*/  FADD.FTZ R177, R177, R170 ;  /* 0x000000aab1b17221 */ /* 0x000fc40000010000 */
[----:B------:R-:W-:Y:S01]  /*7900*/  MUFU.EX2 R194, R194 ;  /* 0x000000c200c27308 */ /* 0x000fe20000000800 */
[C---:B------:R-:W-:Y:S01]  /*7910*/  HMMA.16816.F32.BF16 R140, R32.reuse, R28, R140 ;  /* 0x0000001c208c723c */ /* 0x040fe2000004188c */
[----:B------:R-:W-:Y:S01]  /*7920*/  FADD.FTZ R176, R176, R171 ;  /* 0x000000abb0b07221 */ /* 0x000fe20000010000 */
[----:B------:R-:W-:Y:S01]  /*7930*/  FADD.FTZ R180, R180, R177 ;  /* 0x000000b1b4b47221 */ /* 0x000fe20000010000 */
[----:B------:R-:W-:Y:S02]  /*7940*/  MUFU.EX2 R185, R185 ;  /* 0x000000b900b97308 */ /* 0x000fe40000000800 */
        /* <DEDUP_REMOVED lines=21> */
[----:B------:R-:W-:Y:S01]  /*7aa0*/  FFMA.FTZ R168, R193, UR13, -R244 ;  /* 0x0000000dc1a87c23 */ /* 0x000fe200080108f4 */
[----:B------:R-:W-:Y:S01]  /*7ab0*/  FSEL R242, R242, RZ, P1 ;  /* 0x000000fff2f27208 */ /* 0x000fe20000800000 */
[----:B------:R-:W1:Y:S02]  /*7ac0*/  MUFU.EX2 R193, R35 ;  /* 0x0000002300c17308 */ /* 0x000e640000000800 */
[----:B------:R-:W-:Y:S02]  /*7ad0*/  FADD.FTZ R33, R167, -R34 ;  /* 0x80000022a7217221 */ /* 0x000fe40000010000 */
        /* <DEDUP_REMOVED lines=8> */
[----:B------:R-:W-:-:S02]  /*7b60*/  FFMA.FTZ R190, R190, UR13, -R242 ;  /* 0x0000000dbebe7c23 */ /* 0x000fc400080108f2 */
[----:B------:R-:W2:Y:S01]  /*7b70*/  MUFU.EX2 R209, R209 ;  /* 0x000000d100d17308 */ /* 0x000ea20000000800 */
[----:B-1----:R-:W-:-:S03]  /*7b80*/  F2FP.BF16.F32.PACK_AB R32, R193, R194 ;  /* 0x000000c2c120723e */ /* 0x002fc600000010ff */
[----:B------:R-:W-:Y:S04]  /*7b90*/  MUFU.EX2 R207, R207 ;  /* 0x000000cf00cf7308 */ /* 0x000fe80000000800 */
        /* <DEDUP_REMOVED lines=74> */
[----:B------:R-:W-:Y:S01]  /*8040*/  MUFU.EX2 R187, R187 ;  /* 0x000000bb00bb7308 */ /* 0x000fe20000000800 */
[----:B------:R-:W-:Y:S01]  /*8050*/  FFMA.FTZ R194, R243, R229, R194 ;  /* 0x000000e5f3c27223 */ /* 0x000fe200000100c2 */
[----:B------:R-:W-:-:S02]  /*8060*/  FFMA.FTZ R240, R240, R211, R207 ;  /* 0x000000d3f0f07223 */ /* 0x000fc400000100cf */
[----:B------:R1:W-:Y:S01]  /*8070*/  MUFU.EX2 R197, R198 ;  /* 0x000000c600c57308 */ /* 0x0003e20000000800 */
[----:B------:R-:W-:Y:S01]  /*8080*/  FADD.FTZ R193, R193, R194 ;  /* 0x000000c2c1c17221 */ /* 0x000fe20000010000 */
[C---:B------:R-:W-:Y:S01]  /*8090*/  HMMA.16816.F32.BF16 R156, R32.reuse, R172, R156 ;  /* 0x000000ac209c723c */ /* 0x040fe2000004189c */
[--C-:B------:R-:W-:Y:S01]  /*80a0*/  FFMA.FTZ R172, R208, UR13, -R192.reuse ;  /* 0x0000000dd0ac7c23 */ /* 0x100fe200080108c0 */
[----:B------:R-:W-:Y:S01]  /*80b0*/  FFMA.FTZ R173, R201, UR13, -R192 ;  /* 0x0000000dc9ad7c23 */ /* 0x000fe200080108c0 */
[----:B------:R-:W-:Y:S01]  /*80c0*/  MUFU.EX2 R190, R190 ;  /* 0x000000be00be7308 */ /* 0x000fe20000000800 */
[----:B------:R-:W-:Y:S01]  /*80d0*/  FADD.FTZ R203, R203, R240 ;  /* 0x000000f0cbcb7221 */ /* 0x000fe20000010000 */
[----:B------:R-:W-:Y:S02]  /*80e0*/  FADD.FTZ R168, R168, R193 ;  /* 0x000000c1a8a87221 */ /* 0x000fe40000010000 */
[----:B------:R-:W-:Y:S01]  /*80f0*/  MUFU.EX2 R172, R172 ;  /* 0x000000ac00ac7308 */ /* 0x000fe20000000800 */
[C---:B------:R-:W-:Y:S01]  /*8100*/  HMMA.16816.F32.BF16 R148, R32.reuse, R174, R148 ;  /* 0x000000ae2094723c */ /* 0x040fe20000041894 */
[--C-:B------:R-:W-:Y:S01]  /*8110*/  FFMA.FTZ R174, R202, UR13, -R192.reuse ;  /* 0x0000000dcaae7c23 */ /* 0x100fe200080108c0 */
[----:B------:R-:W-:Y:S01]  /*8120*/  FFMA.FTZ R175, R199, UR13, -R192 ;  /* 0x0000000dc7af7c23 */ /* 0x000fe200080108c0 */
[----:B------:R-:W-:Y:S01]  /*8130*/  FFMA.FTZ R192, R200, UR13, -R191 ;  /* 0x0000000dc8c07c23 */ /* 0x000fe200080108bf */
[--C-:B------:R-:W-:Y:S01]  /*8140*/  FFMA.FTZ R199, R189, UR13, -R244.reuse ;  /* 0x0000000dbdc77c23 */ /* 0x100fe200080108f4 */
[----:B------:R2:W-:Y:S01]  /*8150*/  MUFU.EX2 R191, R24 ;  /* 0x0000001800bf7308 */ /* 0x0005e20000000800 */
[--C-:B------:R-:W-:Y:S01]  /*8160*/  FFMA.FTZ R189, R186, UR13, -R244.reuse ;  /* 0x0000000dbabd7c23 */ /* 0x100fe200080108f4 */
[----:B------:R-:W-:Y:S01]  /*8170*/  FFMA.FTZ R244, R188, UR13, -R244 ;  /* 0x0000000dbcf47c23 */ /* 0x000fe200080108f4 */
[C---:B------:R-:W-:Y:S01]  /*8180*/  HMMA.16816.F32.BF16 R144, R32.reuse, R28, R144 ;  /* 0x0000001c2090723c */ /* 0x040fe20000041890 */
[----:B------:R-:W3:Y:S01]  /*8190*/  MUFU.EX2 R173, R173 ;  /* 0x000000ad00ad7308 */ /* 0x000ee20000000800 */
[--C-:B------:R-:W-:Y:S01]  /*81a0*/  FFMA.FTZ R188, R183, UR13, -R242.reuse ;  /* 0x0000000db7bc7c23 */ /* 0x100fe200080108f2 */
[----:B-1----:R-:W-:Y:S01]  /*81b0*/  FFMA.FTZ R198, R184, UR13, -R242 ;  /* 0x0000000db8c67c23 */ /* 0x002fe200080108f2 */
[----:B------:R-:W-:Y:S01]  /*81c0*/  FADD.FTZ R210, R210, R203 ;  /* 0x000000cbd2d27221 */ /* 0x000fe20000010000 */
[----:B------:R-:W-:Y:S01]  /*81d0*/  MUFU.EX2 R174, R174 ;  /* 0x000000ae00ae7308 */ /* 0x000fe20000000800 */
[----:B------:R-:W-:Y:S01]  /*81e0*/  FADD.FTZ R209, R209, R168 ;  /* 0x000000a8d1d17221 */ /* 0x000fe20000010000 */
[----:B------:R-:W-:Y:S01]  /*81f0*/  MOV R168, R204 ;  /* 0x000000cc00a87202 */ /* 0x000fe20000000f00 */
[----:B------:R-:W-:Y:S01]  /*8200*/  HMMA.16816.F32.BF16 R132, R32, R30, R132 ;  /* 0x0000001e2084723c */ /* 0x000fe20000041884 */
[----:B------:R-:W-:Y:S01]  /*8210*/  LDSM.16.MT88.4 R28, [R164+0x800] ;  /* 0x00080000a41c783b */ /* 0x000fe20000004200 */
[----:B------:R-:W1:Y:S01]  /*8220*/  MUFU.EX2 R175, R175 ;  /* 0x000000af00af7308 */ /* 0x000e620000000800 */
[----:B------:R-:W-:-:S02]  /*8230*/  FADD.FTZ R210, R195, R210 ;  /* 0x000000d2c3d27221 */ /* 0x000fc40000010000 */
[----:B------:R-:W-:Y:S01]  /*8240*/  LDSM.16.MT88.4 R164, [R164+0x1800] ;  /* 0x00180000a4a4783b */ /* 0x000fe20000004200 */
[----:B------:R-:W4:Y:S02]  /*8250*/  MUFU.EX2 R192, R192 ;  /* 0x000000c000c07308 */ /* 0x000f240000000800 */
[C---:B------:R-:W-:Y:S02]  /*8260*/  HMMA.16816.F32.BF16 R36, R32.reuse, R20, R36 ;  /* 0x000000142024723c */ /* 0x040fe40000041824 */
[----:B------:R-:W-:Y:S04]  /*8270*/  MUFU.EX2 R186, R199 ;  /* 0x000000c700ba7308 */ /* 0x000fe80000000800 */
[----:B------:R-:W5:Y:S02]  /*8280*/  MUFU.EX2 R189, R189 ;  /* 0x000000bd00bd7308 */ /* 0x000f640000000800 */
[C---:B------:R-:W-:Y:S01]  /*8290*/  HMMA.16816.F32.BF16 R48, R32.reuse, R22, R48 ;  /* 0x000000162030723c */ /* 0x040fe20000041830 */
[----:B------:R-:W5:Y:S01]  /*82a0*/  LDSM.16.MT88.4 R20, [R223+0xa800] ;  /* 0x00a80000df14783b */ /* 0x000f620000004200 */
[----:B------:R-:W-:Y:S04]  /*82b0*/  MUFU.EX2 R184, R244 ;  /* 0x000000f400b87308 */ /* 0x000fe80000000800 */
[----:B------:R-:W-:Y:S02]  /*82c0*/  MUFU.EX2 R183, R198 ;  /* 0x000000c600b77308 */ /* 0x000fe40000000800 */
[C---:B------:R-:W-:Y:S02]  /*82d0*/  HMMA.16816.F32.BF16 R52, R32.reuse, R16, R52 ;  /* 0x000000102034723c */ /* 0x040fe40000041834 */
[----:B------:R-:W5:Y:S06]  /*82e0*/  MUFU.EX2 R188, R188 ;  /* 0x000000bc00bc7308 */ /* 0x000f6c0000000800 */
[C---:B------:R-:W-:Y:S01]  /*82f0*/  HMMA.16816.F32.BF16 R64, R32.reuse, R18, R64 ;  /* 0x000000122040723c */ /* 0x040fe20000041840 */
[----:B------:R-:W5:Y:S07]  /*8300*/  LDSM.16.MT88.4 R16, [R219] ;  /* 0x00000000db10783b */ /* 0x000f6e0000004200 */
[C---:B------:R-:W-:Y:S08]  /*8310*/  HMMA.16816.F32.BF16 R68, R32.reuse, R12, R68 ;  /* 0x0000000c2044723c */ /* 0x040ff00000041844 */
[C---:B------:R-:W-:Y:S01]  /*8320*/  HMMA.16816.F32.BF16 R80, R32.reuse, R14, R80 ;  /* 0x0000000e2050723c */ /* 0x040fe20000041850 */
[----:B------:R-:W5:Y:S07]  /*8330*/  LDSM.16.MT88.4 R12, [R218+0x800] ;  /* 0x00080000da0c783b */ /* 0x000f6e0000004200 */
[C---:B------:R-:W-:Y:S08]  /*8340*/  HMMA.16816.F32.BF16 R84, R32.reuse, R8, R84 ;  /* 0x000000082054723c */ /* 0x040ff00000041854 */
[C---:B------:R-:W-:Y:S01]  /*8350*/  HMMA.16816.F32.BF16 R96, R32.reuse, R10, R96 ;  /* 0x0000000a2060723c */ /* 0x040fe20000041860 */
[----:B------:R-:W5:Y:S07]  /*8360*/  LDSM.16.MT88.4 R8, [R223+0xb800] ;  /* 0x00b80000df08783b */ /* 0x000f6e0000004200 */
[C---:B------:R-:W-:Y:S01]  /*8370*/  HMMA.16816.F32.BF16 R112, R32.reuse, R26, R112 ;  /* 0x0000001a2070723c */ /* 0x040fe20000041870 */
[----:B--2---:R-:W-:Y:S07]  /*8380*/  LDSM.16.MT88.4 R24, [R218+0x1800] ;  /* 0x00180000da18783b */ /* 0x004fee0000004200 */
[C---:B------:R-:W-:Y:S08]  /*8390*/  HMMA.16816.F32.BF16 R116, R32.reuse, R4, R116 ;  /* 0x000000042074723c */ /* 0x040ff00000041874 */
[----:B------:R-:W-:Y:S01]  /*83a0*/  HMMA.16816.F32.BF16 R128, R32, R6, R128 ;  /* 0x000000062080723c */ /* 0x000fe20000041880 */
[----:B------:R-:W2:Y:S01]  /*83b0*/  LDSM.16.MT88.4 R4, [R217] ;  /* 0x00000000d904783b */ /* 0x000ea20000004200 */
[----:B---3--:R-:W-:Y:S01]  /*83c0*/  F2FP.BF16.F32.PACK_AB R32, R173, R172 ;  /* 0x000000acad20723e */ /* 0x008fe200000010ff */
[----:B------:R-:W-:Y:S01]  /*83d0*/  FADD.FTZ R172, R172, R169 ;  /* 0x000000a9acac7221 */ /* 0x000fe20000010000 */
[----:B-1----:R-:W-:-:S02]  /*83e0*/  F2FP.BF16.F32.PACK_AB R34, R175, R174 ;  /* 0x000000aeaf22723e */ /* 0x002fc400000010ff */
[----:B----4-:R-:W-:Y:S01]  /*83f0*/  F2FP.BF16.F32.PACK_AB R33, R197, R192 ;  /* 0x000000c0c521723e */ /* 0x010fe200000010ff */
[----:B------:R-:W-:Y:S01]  /*8400*/  FADD.FTZ R192, R192, R179 ;  /* 0x000000b3c0c07221 */ /* 0x000fe20000010000 */
[----:B------:R-:W-:Y:S01]  /*8410*/  F2FP.BF16.F32.PACK_AB R35, R196, R191 ;  /* 0x000000bfc423723e */ /* 0x000fe200000010ff */
[----:B------:R-:W-:Y:S02]  /*8420*/  FADD.FTZ R173, R173, R172 ;  /* 0x000000acadad7221 */ /* 0x000fe40000010000 */
[----:B------:R-:W-:Y:S02]  /*8430*/  FADD.FTZ R192, R197, R192 ;  /* 0x000000c0c5c07221 */ /* 0x000fe40000010000 */
[----:B------:R-:W-:Y:S02]  /*8440*/  FADD.FTZ R174, R174, R173 ;  /* 0x000000adaeae7221 */ /* 0x000fe40000010000 */
[----:B-----5:R-:W-:Y:S01]  /*8450*/  HMMA.16816.F32.BF16 R160, R32, R20, R160 ;  /* 0x0000001420a0723c */ /* 0x020fe200000418a0 */
[----:B------:R-:W-:Y:S01]  /*8460*/  FADD.FTZ R191, R191, R192 ;  /* 0x000000c0bfbf7221 */ /* 0x000fe20000010000 */
[----:B------:R-:W-:-:S03]  /*8470*/  FADD.FTZ R241, R175, R174 ;  /* 0x000000aeaff17221 */ /* 0x000fc60000010000 */
        /* <DEDUP_REMOVED lines=52> */
[----:B------:R-:W-:-:S03]  /*87c0*/  VIADD R207, R226, 0x8020 ;  /* 0x00008020e2cf7836 */ /* 0x000fc60000000000 */
[----:B------:R-:W-:Y:S02]  /*87d0*/  USHF.L.U32 UR11, UR16, 0x5, URZ ;  /* 0x00000005100b7899 */ /* 0x000fe400080006ff */
[----:B------:R-:W-:Y:S01]  /*87e0*/  UIMAD UR9, UR9, UR7, UR17 ;  /* 0x00000007090972a4 */ /* 0x000fe2000f8e0211 */
[----:B------:R-:W-:Y:S01]  /*87f0*/  IMAD.U32 R9, RZ, RZ, UR16 ;  /* 0x00000010ff097e24 */ /* 0x000fe2000f8e00ff */
[----:B------:R-:W-:Y:S01]  /*8800*/  ULEA UR11, UP0, UR6, UR11, 0x4 ;  /* 0x0000000b060b7291 */ /* 0x000fe2000f8020ff */
[----:B------:R-:W-:Y:S01]  /*8810*/  IMAD.U32 R6, RZ, RZ, UR16 ;  /* 0x00000010ff067e24 */ /* 0x000fe2000f8e00ff */
[----:B------:R-:W-:Y:S02]  /*8820*/  USHF.L.U64.HI UR8, UR16, 0x5, UR9 ;  /* 0x0000000510087899 */ /* 0x000fe40008010209 */
[----:B------:R-:W-:Y:S01]  /*8830*/  IMAD.U32 R4, RZ, RZ, UR9 ;  /* 0x00000009ff047e24 */ /* 0x000fe2000f8e00ff */
[----:B------:R-:W-:Y:S01]  /*8840*/  BAR.SYNC.DEFER_BLOCKING 0x0 ;  /* 0x0000000000007b1d */ /* 0x000fe20000010000 */
[----:B------:R-:W-:Y:S01]  /*8850*/  LEA R8, P1, R9, R234, 0x6 ;  /* 0x000000ea09087211 */ /* 0x000fe200078230ff */
[----:B------:R-:W-:Y:S01]  /*8860*/  ULEA.HI.X UR8, UR6, UR8, UR7, 0x4, UP0 ;  /* 0x0000000806087291 */ /* 0x000fe200080f2407 */
[----:B------:R-:W-:Y:S01]  /*8870*/  IMAD.U32 R5, RZ, RZ, UR11 ;  /* 0x0000000bff057e24 */ /* 0x000fe2000f8e00ff */
[----:B------:R-:W-:Y:S01]  /*8880*/  UISETP.NE.AND UP0, UPT, UR24, 0x3, UPT ;  /* 0x000000031800788c */ /* 0x000fe2000bf05270 */
[----:B------:R-:W-:-:S02]  /*8890*/  LEA.HI.X R9, R6, R233, R4, 0x6, P1 ;  /* 0x000000e906097211 */ /* 0x000fc400008f3404 */
[----:B------:R-:W-:Y:S02]  /*88a0*/  MOV R4, UR11 ;  /* 0x0000000b00047c02 */ /* 0x000fe40008000f00 */
[----:B------:R-:W-:Y:S01]  /*88b0*/  LEA R6, P1, R5, R234, 0x1 ;  /* 0x000000ea05067211 */ /* 0x000fe200078208ff */
[----:B------:R-:W-:-:S05]  /*88c0*/  IMAD.U32 R5, RZ, RZ, UR8 ;  /* 0x00000008ff057e24 */ /* 0x000fca000f8e00ff */
[----:B------:R-:W-:Y:S01]  /*88d0*/  LEA.HI.X R7, R4, R233, R5, 0x1, P1 ;  /* 0x000000e904077211 */ /* 0x000fe200008f0c05 */
[----:B------:R-:W-:-:S05]  /*88e0*/  VIADD R4, R226, 0x8000 ;  /* 0x00008000e2047836 */ /* 0x000fca0000000000 */
[----:B------:R-:W-:Y:S01]  /*88f0*/  @P6 IADD3 R207, PT, PT, R4, -0x20, RZ ;  /* 0xffffffe004cf6810 */ /* 0x000fe20007ffe0ff */
        /* <DEDUP_REMOVED lines=23> */
[----:B------:R-:W5:Y:S04]  /*8a70*/  LDSM.16.M88.4 R32, [R228] ;  /* 0x00000000e420783b */ /* 0x000f680000000200 */
[----:B------:R-:W-:Y:S04]  /*8a80*/  LDSM.16.M88.4 R188, [R207] ;  /* 0x00000000cfbc783b */ /* 0x000fe80000000200 */
[----:B------:R-:W5:Y:S04]  /*8a90*/  LDSM.16.M88.4 R192, [R225+0x2000] ;  /* 0x00200000e1c0783b */ /* 0x000f680000000200 */
[----:B------:R-:W5:Y:S04]  /*8aa0*/  LDSM.16.M88.4 R28, [R207+0x800] ;  /* 0x00080000cf1c783b */ /* 0x000f680000000200 */
[----:B------:R-:W5:Y:S04]  /*8ab0*/  LDSM.16.M88.4 R24, [R225] ;  /* 0x00000000e118783b */ /* 0x000f680000000200 */
[----:B------:R-:W-:Y:S04]  /*8ac0*/  LDSM.16.M88.4 R20, [R2+0x2000] ;  /* 0x002000000214783b */ /* 0x000fe80000000200 */
[----:B------:R-:W5:Y:S04]  /*8ad0*/  LDSM.16.M88.4 R16, [R0+0x8000] ;  /* 0x008000000010783b */ /* 0x000f680000000200 */
[----:B-1----:R-:W1:Y:S01]  /*8ae0*/  LDSM.16.M88.4 R8, [R0+0x8800] ;  /* 0x008800000008783b */ /* 0x002e620000000200 */
[C---:B---3--:R-:W-:Y:S03]  /*8af0*/  HMMA.16816.F32.BF16 R184, R164.reuse, R176, RZ ;  /* 0x000000b0a4b8723c */ /* 0x048fe600000418ff */
[----:B--2---:R-:W2:Y:S04]  /*8b00*/  LDSM.16.M88.4 R4, [R2] ;  /* 0x000000000204783b */ /* 0x004ea80000000200 */
[----:B------:R-:W-:Y:S01]  /*8b10*/  LDSM.16.M88.4 R200, [R224] ;  /* 0x00000000e0c8783b */ /* 0x000fe20000000200 */
[C---:B----4-:R-:W-:Y:S03]  /*8b20*/  HMMA.16816.F32.BF16 R168, R164.reuse, R196, RZ ;  /* 0x000000c4a4a8723c */ /* 0x050fe600000418ff */
[----:B------:R-:W0:Y:S05]  /*8b30*/  LDGDEPBAR ;  /* 0x00000000000079af */ /* 0x000e2a0000000000 */
[----:B------:R-:W-:Y:S08]  /*8b40*/  HMMA.16816.F32.BF16 R180, R164, R178, RZ ;  /* 0x000000b2a4b4723c */ /* 0x000ff000000418ff */
[----:B-----5:R-:W-:Y:S08]  /*8b50*/  HMMA.16816.F32.BF16 R12, R32, R176, RZ ;  /* 0x000000b0200c723c */ /* 0x020ff000000418ff */
[----:B------:R-:W-:Y:S08]  /*8b60*/  HMMA.16816.F32.BF16 R164, R164, R198, RZ ;  /* 0x000000c6a4a4723c */ /* 0x000ff000000418ff */
[C---:B------:R-:W-:Y:S08]  /*8b70*/  HMMA.16816.F32.BF16 R176, R32.reuse, R178, RZ ;  /* 0x000000b220b0723c */ /* 0x040ff000000418ff */
[C---:B------:R-:W-:Y:S08]  /*8b80*/  HMMA.16816.F32.BF16 R172, R32.reuse, R196, RZ ;  /* 0x000000c420ac723c */ /* 0x040ff000000418ff */
[----:B------:R-:W-:Y:S01]  /*8b90*/  HMMA.16816.F32.BF16 R32, R32, R198, RZ ;  /* 0x000000c62020723c */ /* 0x000fe200000418ff */
        /* <DEDUP_REMOVED lines=13> */
[C---:B------:R-:W-:Y:S08]  /*8c70*/  HMMA.16816.F32.BF16 R184, R20.reuse, R16, R184 ;  /* 0x0000001014b8723c */ /* 0x040ff000000418b8 */
[C---:B-1----:R-:W-:Y:S08]  /*8c80*/  HMMA.16816.F32.BF16 R168, R20.reuse, R8, R168 ;  /* 0x0000000814a8723c */ /* 0x042ff000000418a8 */
[C---:B------:R-:W-:Y:S08]  /*8c90*/  HMMA.16816.F32.BF16 R180, R20.reuse, R18, R180 ;  /* 0x0000001214b4723c */ /* 0x040ff000000418b4 */
[----:B------:R-:W-:Y:S01]  /*8ca0*/  HMMA.16816.F32.BF16 R164, R20, R10, R164 ;  /* 0x0000000a14a4723c */ /* 0x000fe200000418a4 */
[----:B------:R-:W1:Y:S07]  /*8cb0*/  LDSM.16.M88.4 R20, [R227+UR5+0x9000] ;  /* 0x00900005e314783b */ /* 0x000e6e0008000200 */
[C---:B--2---:R-:W-:Y:S08]  /*8cc0*/  HMMA.16816.F32.BF16 R12, R4.reuse, R16, R12 ;  /* 0x00000010040c723c */ /* 0x044ff0000004180c */
[C---:B------:R-:W-:Y:S01]  /*8cd0*/  HMMA.16816.F32.BF16 R176, R4.reuse, R18, R176 ;  /* 0x0000001204b0723c */ /* 0x040fe200000418b0 */
[----:B------:R-:W2:Y:S07]  /*8ce0*/  LDSM.16.M88.4 R16, [R227+UR5+0x9800] ;  /* 0x00980005e310783b */ /* 0x000eae0008000200 */
[C---:B------:R-:W-:Y:S08]  /*8cf0*/  HMMA.16816.F32.BF16 R172, R4.reuse, R8, R172 ;  /* 0x0000000804ac723c */ /* 0x040ff000000418ac */
[----:B------:R-:W-:Y:S01]  /*8d00*/  HMMA.16816.F32.BF16 R32, R4, R10, R32 ;  /* 0x0000000a0420723c */ /* 0x000fe20000041820 */
[----:B------:R-:W-:Y:S04]  /*8d10*/  LDSM.16.M88.4 R4, [R207+0x1000] ;  /* 0x00100000cf04783b */ /* 0x000fe80000000200 */
[----:B------:R-:W-:Y:S03]  /*8d20*/  LDSM.16.M88.4 R8, [R225+0x4000] ;  /* 0x00400000e108783b */ /* 0x000fe60000000200 */
[-C--:B---3--:R-:W-:Y:S08]  /*8d30*/  HMMA.16816.F32.BF16 R12, R200, R192.reuse, R12 ;  /* 0x000000c0c80c723c */ /* 0x088ff0000004180c */
[C---:B------:R-:W-:Y:S08]  /*8d40*/  HMMA.16816.F32.BF16 R184, R196.reuse, R192, R184 ;  /* 0x000000c0c4b8723c */ /* 0x040ff000000418b8 */
[C---:B------:R-:W-:Y:S08]  /*8d50*/  HMMA.16816.F32.BF16 R180, R196.reuse, R194, R180 ;  /* 0x000000c2c4b4723c */ /* 0x040ff000000418b4 */
[C---:B----4-:R-:W-:Y:S08]  /*8d60*/  HMMA.16816.F32.BF16 R168, R196.reuse, R188, R168 ;  /* 0x000000bcc4a8723c */ /* 0x050ff000000418a8 */
[----:B------:R-:W-:Y:S01]  /*8d70*/  HMMA.16816.F32.BF16 R164, R196, R190, R164 ;  /* 0x000000bec4a4723c */ /* 0x000fe200000418a4 */
[----:B------:R-:W-:Y:S07]  /*8d80*/  LDSM.16.M88.4 R196, [R207+0x1800] ;  /* 0x00180000cfc4783b */ /* 0x000fee0000000200 */
        /* <DEDUP_REMOVED lines=11> */
[C---:B------:R-:W-:Y:S08]  /*8e40*/  HMMA.16816.F32.BF16 R172, R28.reuse, R16, R172 ;  /* 0x000000101cac723c */ /* 0x040ff000000418ac */
[C---:B------:R-:W-:Y:S01]  /*8e50*/  HMMA.16816.F32.BF16 R200, R28.reuse, R18, R200 ;  /* 0x000000121cc8723c */ /* 0x040fe200000418c8 */
[----:B------:R-:W1:Y:S07]  /*8e60*/  LDSM.16.M88.4 R16, [R2+0x6000] ;  /* 0x006000000210783b */ /* 0x000e6e0000000200 */
[----:B------:R-:W-:Y:S01]  /*8e70*/  HMMA.16816.F32.BF16 R176, R28, R22, R176 ;  /* 0x000000161cb0723c */ /* 0x000fe200000418b0 */
[----:B------:R-:W-:Y:S04]  /*8e80*/  LDSM.16.M88.4 R28, [R224+0x6000] ;  /* 0x00600000e01c783b */ /* 0x000fe80000000200 */
[----:B------:R-:W-:Y:S03]  /*8e90*/  LDSM.16.M88.4 R20, [R224+0x4000] ;  /* 0x00400000e014783b */ /* 0x000fe60000000200 */
[C---:B---3--:R-:W-:Y:S08]  /*8ea0*/  HMMA.16816.F32.BF16 R184, R192.reuse, R4, R184 ;  /* 0x00000004c0b8723c */ /* 0x048ff000000418b8 */
[C---:B------:R-:W-:Y:S08]  /*8eb0*/  HMMA.16816.F32.BF16 R180, R192.reuse, R6, R180 ;  /* 0x00000006c0b4723c */ /* 0x040ff000000418b4 */
[C---:B------:R-:W-:Y:S08]  /*8ec0*/  HMMA.16816.F32.BF16 R168, R192.reuse, R196, R168 ;  /* 0x000000c4c0a8723c */ /* 0x040ff000000418a8 */
[----:B------:R-:W-:Y:S01]  /*8ed0*/  HMMA.16816.F32.BF16 R164, R192, R198, R164 ;  /* 0x000000c6c0a4723c */ /* 0x000fe200000418a4 */
[----:B------:R-:W2:Y:S07]  /*8ee0*/  LDSM.16.M88.4 R192, [R0+0x9800] ;  /* 0x0098000000c0783b */ /* 0x000eae0000000200 */
[C---:B------:R-:W-:Y:S01]  /*8ef0*/  HMMA.16816.F32.BF16 R24, R8.reuse, R4, R12 ;  /* 0x000000040818723c */ /* 0x040fe2000004180c */
[----:B------:R-:W3:Y:S07]  /*8f00*/  LDSM.16.M88.4 R12, [R222+0x9000] ;  /* 0x00900000de0c783b */ /* 0x000eee0000000200 */
[----:B------:R-:W-:Y:S01]  /*8f10*/  HMMA.16816.F32.BF16 R176, R8, R6, R176 ;  /* 0x0000000608b0723c */ /* 0x000fe200000418b0 */
[----:B------:R-:W4:Y:S01]  /*8f20*/  LDSM.16.M88.4 R4, [R222+0x9800] ;  /* 0x00980000de04783b */ /* 0x000f220000000200 */
[----:B------:R-:W-:-:S06]  /*8f30*/  DEPBAR.LE SB0, 0x0 ;  /* 0x000080000000791a */ /* 0x000fcc0000000000 */
[C---:B-1----:R-:W-:Y:S08]  /*8f40*/  HMMA.16816.F32.BF16 R184, R16.reuse, R32, R184 ;  /* 0x0000002010b8723c */ /* 0x042ff000000418b8 */
[----:B------:R-:W-:Y:S08]  /*8f50*/  HMMA.16816.F32.BF16 R180, R16, R34, R180 ;  /* 0x0000002210b4723c */ /* 0x000ff000000418b4 */
[----:B------:R-:W-:Y:S08]  /*8f60*/  HMMA.16816.F32.BF16 R172, R8, R196, R172 ;  /* 0x000000c408ac723c */ /* 0x000ff000000418ac */
[----:B--2---:R-:W-:Y:S08]  /*8f70*/  HMMA.16816.F32.BF16 R168, R16, R192, R168 ;  /* 0x000000c010a8723c */ /* 0x004ff000000418a8 */
[----:B------:R-:W-:Y:S08]  /*8f80*/  HMMA.16816.F32.BF16 R200, R8, R198, R200 ;  /* 0x000000c608c8723c */ /* 0x000ff000000418c8 */
[----:B------:R-:W-:Y:S01]  /*8f90*/  HMMA.16816.F32.BF16 R164, R16, R194, R164 ;  /* 0x000000c210a4723c */ /* 0x000fe200000418a4 */
[----:B------:R-:W-:-:S07]  /*8fa0*/  VIADD R18, R216, 0xffffffa8 ;  /* 0xffffffa8d8127836 */ /* 0x000fce0000000000 */
[----:B---3--:R-:W-:Y:S08]  /*8fb0*/  HMMA.16816.F32.BF16 R184, R28, R12, R184 ;  /* 0x0000000c1cb8723c */ /* 0x008ff000000418b8 */
[----:B------:R-:W-:Y:S08]  /*8fc0*/  HMMA.16816.F32.BF16 R24, R188, R32, R24 ;  /* 0x00000020bc18723c */ /* 0x000ff00000041818 */
[----:B------:R-:W-:Y:S03]  /*8fd0*/  HMMA.16816.F32.BF16 R180, R28, R14, R180 ;  /* 0x0000000e1cb4723c */ /* 0x000fe600000418b4 */
[----:B------:R-:W-:Y:S01]  /*8fe0*/  FMUL.FTZ R9, R185, UR4 ;  /* 0x00000004b9097c20 */ /* 0x000fe20008410000 */
[----:B------:R-:W-:Y:S01]  /*8ff0*/  FMUL.FTZ R10, R186, UR4 ;  /* 0x00000004ba0a7c20 */ /* 0x000fe20008410000 */
[----:B------:R-:W-:Y:S01]  /*9000*/  FMUL.FTZ R8, R184, UR4 ;  /* 0x00000004b8087c20 */ /* 0x000fe20008410000 */
[----:B------:R-:W-:-:S02]  /*9010*/  FMUL.FTZ R11, R187, UR4 ;  /* 0x00000004bb0b7c20 */ /* 0x000fc40008410000 */
[----:B----4-:R-:W-:Y:S01]  /*9020*/  HMMA.16816.F32.BF16 R168, R28, R4, R168 ;  /* 0x000000041ca8723c */ /* 0x010fe200000418a8 */
[----:B------:R-:W1:Y:S07]  /*9030*/  MUFU.TANH R9, R9 ;  /* 0x0000000900097308 */ /* 0x000e6e0000002400 */
[----:B------:R-:W-:Y:S01]  /*9040*/  HMMA.16816.F32.BF16 R176, R188, R34, R176 ;  /* 0x00000022bcb0723c */ /* 0x000fe200000418b0 */
[----:B------:R-:W2:Y:S02]  /*9050*/  MUFU.TANH R10, R10 ;  /* 0x0000000a000a7308 */ /* 0x000ea40000002400 */
[----:B------:R-:W-:Y:S01]  /*9060*/  FMUL.FTZ R16, R182, UR4 ;  /* 0x00000004b6107c20 */ /* 0x000fe20008410000 */
[----:B------:R-:W-:-:S04]  /*9070*/  FMUL.FTZ R17, R183, UR4 ;  /* 0x00000004b7117c20 */ /* 0x000fc80008410000 */
[C---:B------:R-:W-:Y:S01]  /*9080*/  HMMA.16816.F32.BF16 R172, R188.reuse, R192, R172 ;  /* 0x000000c0bcac723c */ /* 0x040fe200000418ac */
[----:B------:R-:W3:Y:S02]  /*9090*/  MUFU.TANH R8, R8 ;  /* 0x0000000800087308 */ /* 0x000ee40000002400 */
[----:B------:R-:W-:Y:S01]  /*90a0*/  FMUL.FTZ R168, R168, UR4 ;  /* 0x00000004a8a87c20 */ /* 0x000fe20008410000 */
[----:B------:R-:W-:Y:S01]  /*90b0*/  FMUL.FTZ R169, R169, UR4 ;  /* 0x00000004a9a97c20 */ /* 0x000fe20008410000 */
[----:B------:R-:W-:Y:S01]  /*90c0*/  FMUL.FTZ R170, R170, UR4 ;  /* 0x00000004aaaa7c20 */ /* 0x000fe20008410000 */
[----:B------:R-:W-:Y:S02]  /*90d0*/  FMUL.FTZ R171, R171, UR4 ;  /* 0x00000004abab7c20 */ /* 0x000fe40008410000 */
[----:B------:R-:W-:Y:S01]  /*90e0*/  HMMA.16816.F32.BF16 R200, R188, R194, R200 ;  /* 0x000000c2bcc8723c */ /* 0x000fe200000418c8 */
[----:B------:R-:W4:Y:S07]  /*90f0*/  MUFU.TANH R16, R16 ;  /* 0x0000001000107308 */ /* 0x000f2e0000002400 */
[----:B------:R-:W-:Y:S01]  /*9100*/  HMMA.16816.F32.BF16 R164, R28, R6, R164 ;  /* 0x000000061ca4723c */ /* 0x000fe200000418a4 */
[----:B------:R-:W-:Y:S07]  /*9110*/  MUFU.TANH R11, R11 ;  /* 0x0000000b000b7308 */ /* 0x000fee0000002400 */
[C---:B------:R-:W-:Y:S01]  /*9120*/  HMMA.16816.F32.BF16 R24, R20.reuse, R12, R24 ;  /* 0x0000000c1418723c */ /* 0x040fe20000041818 */
[----:B------:R-:W-:Y:S01]  /*9130*/  FMUL.FTZ R12, R180, UR4 ;  /* 0x00000004b40c7c20 */ /* 0x000fe20008410000 */
[----:B------:R-:W-:Y:S01]  /*9140*/  FMUL.FTZ R13, R181, UR4 ;  /* 0x00000004b50d7c20 */ /* 0x000fe20008410000 */
[----:B------:R-:W-:Y:S05]  /*9150*/  MUFU.TANH R210, R168 ;  /* 0x000000a800d27308 */ /* 0x000fea0000002400 */
[----:B------:R-:W-:Y:S01]  /*9160*/  HMMA.16816.F32.BF16 R176, R20, R14, R176 ;  /* 0x0000000e14b0723c */ /* 0x000fe200000418b0 */
[----:B------:R-:W-:-:S02]  /*9170*/  IADD3 R14, PT, PT, R216, -0x57, RZ ;  /* 0xffffffa9d80e7810 */ /* 0x000fc40007ffe0ff */
[----:B------:R-:W5:Y:S01]  /*9180*/  MUFU.TANH R12, R12 ;  /* 0x0000000c000c7308 */ /* 0x000f620000002400 */
[----:B------:R-:W-:Y:S01]  /*9190*/  FMUL.FTZ R164, R164, UR4 ;  /* 0x00000004a4a47c20 */ /* 0x000fe20008410000 */
[----:B------:R-:W-:Y:S01]  /*91a0*/  FMUL.FTZ R165, R165, UR4 ;  /* 0x00000004a5a57c20 */ /* 0x000fe20008410000 */
[----:B------:R-:W-:Y:S01]  /*91b0*/  FMUL.FTZ R166, R166, UR4 ;  /* 0x00000004a6a67c20 */ /* 0x000fe20008410000 */
[----:B------:R-:W-:Y:S01]  /*91c0*/  FMUL.FTZ R167, R167, UR4 ;  /* 0x00000004a7a77c20 */ /* 0x000fe20008410000 */
[C---:B------:R-:W-:Y:S01]  /*91d0*/  HMMA.16816.F32.BF16 R172, R20.reuse, R4, R172 ;  /* 0x0000000414ac723c */ /* 0x040fe200000418ac */
[C---:B------:R-:W-:Y:S01]  /*91e0*/  IADD3 R5, PT, PT, R216.reuse, -0x48, RZ ;  /* 0xffffffb8d8057810 */ /* 0x040fe20007ffe0ff */
[----:B------:R-:W-:Y:S01]  /*91f0*/  VIADD R4, R216, 0xffffffb9 ;  /* 0xffffffb9d8047836 */ /* 0x000fe20000000000 */
[----:B------:R-:W5:Y:S01]  /*9200*/  MUFU.TANH R17, R17 ;  /* 0x0000001100117308 */ /* 0x000f620000002400 */
[----:B------:R-:W-:Y:S01]  /*9210*/  FMUL.FTZ R24, R24, UR4 ;  /* 0x0000000418187c20 */ /* 0x000fe20008410000 */
[----:B------:R-:W-:Y:S01]  /*9220*/  FMUL.FTZ R25, R25, UR4 ;  /* 0x0000000419197c20 */ /* 0x000fe20008410000 */
[----:B------:R-:W-:Y:S01]  /*9230*/  FMUL.FTZ R26, R26, UR4 ;  /* 0x000000041a1a7c20 */ /* 0x000fe20008410000 */
[----:B------:R-:W-:Y:S01]  /*9240*/  FMUL.FTZ R27, R27, UR4 ;  /* 0x000000041b1b7c20 */ /* 0x000fe20008410000 */
[----:B------:R-:W-:Y:S01]  /*9250*/  HMMA.16816.F32.BF16 R200, R20, R6, R200 ;  /* 0x0000000614c8723c */ /* 0x000fe200000418c8 */
[----:B------:R-:W-:-:S02]  /*9260*/  VIADD R20, R216, 0xffffffa1 ;  /* 0xffffffa1d8147836 */ /* 0x000fc40000000000 */
[C---:B------:R-:W-:Y:S01]  /*9270*/  VIADD R22, R216.reuse, 0xffffffa0 ;  /* 0xffffffa0d8167836 */ /* 0x040fe20000000000 */
[----:B------:R-:W5:Y:S01]  /*9280*/  MUFU.TANH R13, R13 ;  /* 0x0000000d000d7308 */ /* 0x000f620000002400 */
[----:B------:R-:W-:Y:S01]  /*9290*/  VIADD R7, R216, 0xffffffb0 ;  /* 0xffffffb0d8077836 */ /* 0x000fe20000000000 */
[-C--:B------:R-:W-:Y:S01]  /*92a0*/  ISETP.GE.AND P1, PT, R20, R213.reuse, PT ;  /* 0x000000d51400720c */ /* 0x080fe20003f26270 */
[----:B------:R-:W-:Y:S01]  /*92b0*/  VIADD R6, R216, 0xffffffb1 ;  /* 0xffffffb1d8067836 */ /* 0x000fe20000000000 */
[----:B------:R-:W-:Y:S01]  /*92c0*/  ISETP.GE.AND P4, PT, R22, R212, PT ;  /* 0x000000d41600720c */ /* 0x000fe20003f86270 */
[----:B------:R-:W-:Y:S01]  /*92d0*/  FMUL.FTZ R176, R176, UR4 ;  /* 0x00000004b0b07c20 */ /* 0x000fe20008410000 */
[----:B------:R-:W-:Y:S02]  /*92e0*/  ISETP.GE.AND P5, PT, R22, R213, PT ;  /* 0x000000d51600720c */ /* 0x000fe40003fa6270 */
[----:B------:R-:W5:Y:S01]  /*92f0*/  MUFU.TANH R199, R164 ;  /* 0x000000a400c77308 */ /* 0x000f620000002400 */
[----:B-1----:R-:W-:-:S02]  /*9300*/  FSEL R21, R9, -INF , !P1 ;  /* 0xff80000009157808 */ /* 0x002fc40004800000 */
[----:B--2---:R-:W-:Y:S02]  /*9310*/  FSEL R15, R10, -INF , !P4 ;  /* 0xff8000000a0f7808 */ /* 0x004fe40006000000 */
[-C--:B------:R-:W-:Y:S02]  /*9320*/  ISETP.GE.AND P1, PT, R18, R212.reuse, PT ;  /* 0x000000d41200720c */ /* 0x080fe40003f26270 */
[----:B---3--:R-:W-:Y:S01]  /*9330*/  FSEL R19, R8, -INF , !P5 ;  /* 0xff80000008137808 */ /* 0x008fe20006800000 */
[----:B------:R-:W1:Y:S01]  /*9340*/  MUFU.TANH R207, R169 ;  /* 0x000000a900cf7308 */ /* 0x000e620000002400 */
[----:B------:R-:W-:Y:S02]  /*9350*/  ISETP.GE.AND P4, PT, R18, R213, PT ;  /* 0x000000d51200720c */ /* 0x000fe40003f86270 */
[----:B------:R-:W-:Y:S02]  /*9360*/  ISETP.GE.AND P5, PT, R20, R212, PT ;  /* 0x000000d41400720c */ /* 0x000fe40003fa6270 */
[----:B----4-:R-:W-:-:S02]  /*9370*/  FSEL R9, R16, -INF , !P1 ;  /* 0xff80000010097808 */ /* 0x010fc40004800000 */
[----:B-----5:R-:W-:Y:S01]  /*9380*/  FSEL R23, R12, -INF , !P4 ;  /* 0xff8000000c177808 */ /* 0x020fe20006000000 */
[----:B------:R-:W2:Y:S01]  /*9390*/  MUFU.TANH R208, R165 ;  /* 0x000000a500d07308 */ /* 0x000ea20000002400 */
[-C--:B------:R-:W-:Y:S02]  /*93a0*/  ISETP.GE.AND P1, PT, R7, R213.reuse, PT ;  /* 0x000000d50700720c */ /* 0x080fe40003f26270 */
[----:B------:R-:W-:Y:S02]  /*93b0*/  FSEL R11, R11, -INF , !P5 ;  /* 0xff8000000b0b7808 */ /* 0x000fe40006800000 */
[C---:B------:R-:W-:Y:S02]  /*93c0*/  ISETP.GE.AND P4, PT, R14.reuse, R212, PT ;  /* 0x000000d40e00720c */ /* 0x040fe40003f86270 */
[----:B------:R-:W-:Y:S01]  /*93d0*/  ISETP.GE.AND P5, PT, R14, R213, PT ;  /* 0x000000d50e00720c */ /* 0x000fe20003fa6270 */
[----:B------:R3:W4:Y:S01]  /*93e0*/  MUFU.TANH R252, R24 ;  /* 0x0000001800fc7308 */ /* 0x0007220000002400 */
[----:B------:R-:W-:-:S02]  /*93f0*/  FSEL R210, R210, -INF , !P1 ;  /* 0xff800000d2d27808 */ /* 0x000fc40004800000 */
[----:B------:R-:W-:Y:S02]  /*9400*/  FSEL R17, R17, -INF , !P4 ;  /* 0xff80000011117808 */ /* 0x000fe40006000000 */
[-C--:B------:R-:W-:Y:S02]  /*9410*/  ISETP.GE.AND P1, PT, R5, R213.reuse, PT ;  /* 0x000000d50500720c */ /* 0x080fe40003f26270 */
[----:B------:R-:W-:Y:S01]  /*9420*/  FSEL R13, R13, -INF , !P5 ;  /* 0xff8000000d0d7808 */ /* 0x000fe20006800000 */
[----:B------:R3:W3:Y:S01]  /*9430*/  MUFU.TANH R250, R25 ;  /* 0x0000001900fa7308 */ /* 0x0006e20000002400 */
[----:B------:R-:W-:Y:S02]  /*9440*/  ISETP.GE.AND P4, PT, R6, R213, PT ;  /* 0x000000d50600720c */ /* 0x000fe40003f86270 */
[----:B------:R-:W-:Y:S02]  /*9450*/  FMNMX3.FTZ R12, R206, R19, R21, !PT ;  /* 0x00000013ce0c7276 */ /* 0x000fe40007810015 */
[----:B------:R-:W-:-:S02]  /*9460*/  FSEL R199, R199, -INF , !P1 ;  /* 0xff800000c7c77808 */ /* 0x000fc40004800000 */
[----:B-1----:R-:W-:Y:S01]  /*9470*/  FSEL R207, R207, -INF , !P4 ;  /* 0xff800000cfcf7808 */ /* 0x002fe20006000000 */
[----:B------:R1:W1:Y:S01]  /*9480*/  MUFU.TANH R244, R26 ;  /* 0x0000001a00f47308 */ /* 0x0002620000002400 */
[----:B------:R-:W-:Y:S02]  /*9490*/  ISETP.GE.AND P1, PT, R4, R213, PT ;  /* 0x000000d50400720c */ /* 0x000fe40003f26270 */
[----:B------:R-:W-:Y:S02]  /*94a0*/  FMNMX3.FTZ R12, R12, R23, R13, !PT ;  /* 0x000000170c0c7276 */ /* 0x000fe4000781000d */
[-C--:B------:R-:W-:Y:S02]  /*94b0*/  ISETP.GE.AND P5, PT, R7, R212.reuse, PT ;  /* 0x000000d40700720c */ /* 0x080fe40003fa6270 */
[----:B------:R-:W-:Y:S01]  /*94c0*/  ISETP.GE.AND P4, PT, R6, R212, PT ;  /* 0x000000d40600720c */ /* 0x000fe20003f86270 */
[----:B------:R1:W1:Y:S01]  /*94d0*/  MUFU.TANH R242, R27 ;  /* 0x0000001b00f27308 */ /* 0x0002620000002400 */
[----:B--2---:R-:W-:-:S02]  /*94e0*/  FSEL R208, R208, -INF , !P1 ;  /* 0xff800000d0d07808 */ /* 0x004fc40004800000 */
[----:B------:R-:W-:-:S05]  /*94f0*/  FMNMX3.FTZ R12, R12, R210, R207, !PT ;  /* 0x000000d20c0c7276 */ /* 0x000fca00078100cf */
[----:B------:R2:W1:Y:S08]  /*9500*/  MUFU.TANH R197, R170 ;  /* 0x000000aa00c57308 */ /* 0x0004700000002400 */
[----:B------:R2:W1:Y:S08]  /*9510*/  MUFU.TANH R195, R171 ;  /* 0x000000ab00c37308 */ /* 0x0004700000002400 */
[----:B------:R2:W1:Y:S08]  /*9520*/  MUFU.TANH R196, R166 ;  /* 0x000000a600c47308 */ /* 0x0004700000002400 */
[----:B------:R2:W1:Y:S01]  /*9530*/  MUFU.TANH R193, R167 ;  /* 0x000000a700c17308 */ /* 0x0004620000002400 */
[----:B------:R-:W-:Y:S06]  /*9540*/  BAR.SYNC.DEFER_BLOCKING 0x0 ;  /* 0x0000000000007b1d */ /* 0x000fec0000010000 */
[----:B---34-:R-:W-:Y:S05]  /*9550*/  BRA.U !UP0, `(.L_x_1449) ;  /* 0x0000000108b87547 */ /* 0x018fea000b800000 */
[----:B------:R-:W-:Y:S01]  /*9560*/  UIADD3 UR11, UPT, UPT, UR24, -0x4, URZ ;  /* 0xfffffffc180b7890 */ /* 0x000fe2000fffe0ff */
[----:B------:R-:W-:Y:S01]  /*9570*/  MOV R16, UR15 ;  /* 0x0000000f00107c02 */ /* 0x000fe20008000f00 */
[----:B------:R-:W-:Y:S02]  /*9580*/  IMAD.U32 R28, RZ, RZ, UR31 ;  /* 0x0000001fff1c7e24 */ /* 0x000fe4000f8e00ff */
[----:B------:R-:W-:Y:S01]  /*9590*/  UIMAD.WIDE.U32 UR16, UR15, UR11, URZ ;  /* 0x0000000b0f1072a5 */ /* 0x000fe2000f8e00ff */
[----:B------:R-:W-:Y:S01]  /*95a0*/  IMAD.U32 R29, RZ, RZ, UR18 ;  /* 0x00000012ff1d7e24 */ /* 0x000fe2000f8e00ff */
[----:B------:R-:W-:Y:S01]  /*95b0*/  UIMAD UR9, UR14, UR11, URZ ;  /* 0x0000000b0e0972a4 */ /* 0x000fe2000f8e02ff */
[----:B-1----:R-:W-:Y:S02]  /*95c0*/  IMAD.U32 R26, RZ, RZ, UR31 ;  /* 0x0000001fff1a7e24 */ /* 0x002fe4000f8e00ff */
        /* <DEDUP_REMOVED lines=39> */
.L_x_1449:
[----:B------:R-:W-:Y:S01]  /*9840*/  FMNMX3.FTZ R8, R205, R15, R11, !PT ;  /* 0x0000000fcd087276 */ /* 0x000fe2000781000b */
[----:B------:R-:W-:Y:S01]  /*9850*/  FMUL.FTZ R10, R178, UR4 ;  /* 0x00000004b20a7c20 */ /* 0x000fe20008410000 */
[----:B------:R-:W-:Y:S01]  /*9860*/  FMNMX3.FTZ R12, R12, R199, R208, !PT ;  /* 0x000000c70c0c7276 */ /* 0x000fe200078100d0 */
[----:B------:R-:W4:Y:S01]  /*9870*/  MUFU.TANH R248, R176 ;  /* 0x000000b000f87308 */ /* 0x000f220000002400 */
[----:B-1----:R-:W-:Y:S01]  /*9880*/  FSEL R197, R197, -INF , !P5 ;  /* 0xff800000c5c57808 */ /* 0x002fe20006800000 */
[----:B------:R-:W-:Y:S01]  /*9890*/  FMUL.FTZ R177, R177, UR4 ;  /* 0x00000004b1b17c20 */ /* 0x000fe20008410000 */
[-C--:B------:R-:W-:Y:S01]  /*98a0*/  ISETP.GE.AND P1, PT, R5, R212.reuse, PT ;  /* 0x000000d40500720c */ /* 0x080fe20003f26270 */
[----:B---3--:R-:W2:Y:S01]  /*98b0*/  SHFL.BFLY PT, R25, R12, 0x2, 0x1f ;  /* 0x0c401f000c197f89 */ /* 0x008ea200000e0000 */
[----:B------:R-:W-:Y:S01]  /*98c0*/  ISETP.GE.AND P5, PT, R4, R212, PT ;  /* 0x000000d40400720c */ /* 0x000fe20003fa6270 */
[----:B------:R-:W-:Y:S01]  /*98d0*/  FMUL.FTZ R172, R172, UR4 ;  /* 0x00000004acac7c20 */ /* 0x000fe20008410000 */
[----:B------:R-:W-:Y:S01]  /*98e0*/  FSEL R195, R195, -INF , !P4 ;  /* 0xff800000c3c37808 */ /* 0x000fe20006000000 */
[----:B------:R-:W1:Y:S01]  /*98f0*/  MUFU.TANH R10, R10 ;  /* 0x0000000a000a7308 */ /* 0x000e620000002400 */
[----:B------:R-:W-:Y:S01]  /*9900*/  FMNMX3.FTZ R8, R8, R9, R17, !PT ;  /* 0x0000000908087276 */ /* 0x000fe20007810011 */
[----:B------:R-:W-:Y:S01]  /*9910*/  FMUL.FTZ R174, R174, UR4 ;  /* 0x00000004aeae7c20 */ /* 0x000fe20008410000 */
[----:B------:R-:W-:Y:S01]  /*9920*/  FSEL R196, R196, -INF , !P1 ;  /* 0xff800000c4c47808 */ /* 0x000fe20004800000 */
[----:B------:R-:W-:Y:S01]  /*9930*/  FMUL.FTZ R175, R175, UR4 ;  /* 0x00000004afaf7c20 */ /* 0x000fe20008410000 */
[----:B------:R-:W-:Y:S01]  /*9940*/  FSEL R193, R193, -INF , !P5 ;  /* 0xff800000c1c17808 */ /* 0x000fe20006800000 */
[----:B------:R-:W-:Y:S01]  /*9950*/  FMUL.FTZ R189, R200, UR4 ;  /* 0x00000004c8bd7c20 */ /* 0x000fe20008410000 */
[----:B------:R-:W-:Y:S01]  /*9960*/  FMNMX3.FTZ R8, R8, R197, R195, !PT ;  /* 0x000000c508087276 */ /* 0x000fe200078100c3 */
[----:B------:R-:W3:Y:S01]  /*9970*/  MUFU.TANH R246, R177 ;  /* 0x000000b100f67308 */ /* 0x000ee20000002400 */
[----:B------:R-:W-:Y:S01]  /*9980*/  ISETP.GE.AND P4, PT, R22, R214, PT ;  /* 0x000000d61600720c */ /* 0x000fe20003f86270 */
[----:B------:R-:W-:Y:S01]  /*9990*/  FMUL.FTZ R173, R173, UR4 ;  /* 0x00000004adad7c20 */ /* 0x000fe20008410000 */
[----:B------:R-:W-:Y:S01]  /*99a0*/  FMNMX3.FTZ R16, R8, R196, R193, !PT ;  /* 0x000000c408107276 */ /* 0x000fe200078100c1 */
[----:B------:R-:W-:Y:S01]  /*99b0*/  FMUL.FTZ R8, R179, UR4 ;  /* 0x00000004b3087c20 */ /* 0x000fe20008410000 */
[-C--:B------:R-:W-:Y:S01]  /*99c0*/  ISETP.GE.AND P1, PT, R22, R215.reuse, PT ;  /* 0x000000d71600720c */ /* 0x080fe20003f26270 */
[----:B------:R-:W-:Y:S01]  /*99d0*/  FMUL.FTZ R192, R201, UR4 ;  /* 0x00000004c9c07c20 */ /* 0x000fe20008410000 */
[----:B------:R-:W-:Y:S01]  /*99e0*/  ISETP.GE.AND P5, PT, R20, R215, PT ;  /* 0x000000d71400720c */ /* 0x000fe20003fa6270 */
[----:B------:R-:W5:Y:S01]  /*99f0*/  SHFL.BFLY PT, R165, R16, 0x2, 0x1f ;  /* 0x0c401f0010a57f89 */ /* 0x000f6200000e0000 */
[----:B------:R1:W-:Y:S01]  /*9a00*/  MUFU.TANH R186, R172 ;  /* 0x000000ac00ba7308 */ /* 0x0003e20000002400 */
[----:B------:R-:W-:Y:S01]  /*9a10*/  FSEL R244, R244, -INF , !P4 ;  /* 0xff800000f4f47808 */ /* 0x000fe20006000000 */
[----:B------:R-:W-:Y:S01]  /*9a20*/  FMUL.FTZ R191, R202, UR4 ;  /* 0x00000004cabf7c20 */ /* 0x000fe20008410000 */
[----:B--2---:R-:W-:Y:S01]  /*9a30*/  FMNMX.FTZ R166, R12, R25, !PT ;  /* 0x000000190ca67209 */ /* 0x004fe20007810000 */
[----:B------:R-:W-:Y:S01]  /*9a40*/  FMUL.FTZ R194, R203, UR4 ;  /* 0x00000004cbc27c20 */ /* 0x000fe20008410000 */
[----:B------:R-:W-:Y:S01]  /*9a50*/  FSEL R252, R252, -INF , !P1 ;  /* 0xff800000fcfc7808 */ /* 0x000fe20004800000 */
[----:B------:R-:W-:Y:S01]  /*9a60*/  LDSM.16.MT88.4 R28, [R223+0xa000] ;  /* 0x00a00000df1c783b */ /* 0x000fe20000004200 */
[----:B------:R-:W-:Y:S01]  /*9a70*/  ISETP.GE.AND P1, PT, R20, R214, PT ;  /* 0x000000d61400720c */ /* 0x000fe20003f26270 */
[----:B------:R-:W2:Y:S01]  /*9a80*/  MUFU.TANH R8, R8 ;  /* 0x0000000800087308 */ /* 0x000ea20000002400 */
[----:B------:R-:W-:Y:S01]  /*9a90*/  FSEL R250, R250, -INF , !P5 ;  /* 0xff800000fafa7808 */ /* 0x000fe20006800000 */
[----:B------:R-:W2:Y:S01]  /*9aa0*/  SHFL.BFLY PT, R25, R166, 0x1, 0x1f ;  /* 0x0c201f00a6197f89 */ /* 0x000ea200000e0000 */
[----:B------:R-:W-:-:S02]  /*9ab0*/  ISETP.GE.AND P5, PT, R18, R215, PT ;  /* 0x000000d71200720c */ /* 0x000fc40003fa6270 */
[----:B------:R-:W-:Y:S01]  /*9ac0*/  FSEL R242, R242, -INF , !P1 ;  /* 0xff800000f2f27808 */ /* 0x000fe20004800000 */
[----:B------:R-:W-:Y:S01]  /*9ad0*/  LDSM.16.MT88.4 R32, [R220+0xb000] ;  /* 0x00b00000dc20783b */ /* 0x000fe20000004200 */
[----:B------:R-:W-:Y:S01]  /*9ae0*/  ISETP.GE.AND P1, PT, R18, R214, PT ;  /* 0x000000d61200720c */ /* 0x000fe20003f26270 */
[----:B------:R2:W2:Y:S01]  /*9af0*/  MUFU.TANH R185, R174 ;  /* 0x000000ae00b97308 */ /* 0x0004a20000002400 */
[----:B----4-:R-:W-:Y:S02]  /*9b00*/  FSEL R248, R248, -INF , !P5 ;  /* 0xff800000f8f87808 */ /* 0x010fe40006800000 */
[----:B------:R-:W-:Y:S02]  /*9b10*/  ISETP.GE.AND P5, PT, R14, R215, PT ;  /* 0x000000d70e00720c */ /* 0x000fe40003fa6270 */
[----:B-1----:R-:W-:Y:S02]  /*9b20*/  FSEL R172, R10, -INF , !P1 ;  /* 0xff8000000aac7808 */ /* 0x002fe40004800000 */
[----:B-----5:R-:W-:Y:S01]  /*9b30*/  FMNMX.FTZ R165, R16, R165, !PT ;  /* 0x000000a510a57209 */ /* 0x020fe20007810000 */
[----:B------:R-:W1:Y:S01]  /*9b40*/  MUFU.TANH R188, R175 ;  /* 0x000000af00bc7308 */ /* 0x000e620000002400 */
[----:B---3--:R-:W-:-:S02]  /*9b50*/  FSEL R246, R246, -INF , !P5 ;  /* 0xff800000f6f67808 */ /* 0x008fc40006800000 */
[----:B------:R-:W-:Y:S01]  /*9b60*/  ISETP.GE.AND P5, PT, R14, R214, PT ;  /* 0x000000d60e00720c */ /* 0x000fe20003fa6270 */
[----:B------:R-:W3:Y:S01]  /*9b70*/  SHFL.BFLY PT, R12, R165, 0x1, 0x1f ;  /* 0x0c201f00a50c7f89 */ /* 0x000ee200000e0000 */
[----:B------:R-:W-:Y:S02]  /*9b80*/  FMNMX3.FTZ R167, R3, R244, R242, !PT ;  /* 0x000000f403a77276 */ /* 0x000fe400078100f2 */
[----:B------:R-:W-:Y:S01]  /*9b90*/  IADD3 R190, PT, PT, R223, 0xa040, RZ ;  /* 0x0000a040dfbe7810 */ /* 0x000fe20007ffe0ff */
[----:B------:R4:W5:Y:S01]  /*9ba0*/  MUFU.TANH R187, R173 ;  /* 0x000000ad00bb7308 */ /* 0x0009620000002400 */
[----:B--2---:R-:W-:Y:S02]  /*9bb0*/  FMNMX.FTZ R166, R166, R25, !PT ;  /* 0x00000019a6a67209 */ /* 0x004fe40007810000 */
[----:B------:R-:W-:Y:S01]  /*9bc0*/  FSEL R174, R8, -INF , !P5 ;  /* 0xff80000008ae7808 */ /* 0x000fe20006800000 */
[----:B------:R-:W-:Y:S01]  /*9bd0*/  LDSM.16.MT88.4 R24, [R221+0xa000] ;  /* 0x00a00000dd18783b */ /* 0x000fe20000004200 */
[C---:B------:R-:W-:Y:S01]  /*9be0*/  FSETP.NEU.FTZ.AND P4, PT, R166.reuse, -INF , PT ;  /* 0xff800000a600780b */ /* 0x040fe20003f9d000 */
[----:B------:R-:W-:-:S02]  /*9bf0*/  FMUL.FTZ R200, R166, UR13 ;  /* 0x0000000da6c87c20 */ /* 0x000fc40008410000 */
[----:B------:R-:W2:Y:S01]  /*9c00*/  MUFU.TANH R189, R189 ;  /* 0x000000bd00bd7308 */ /* 0x000ea20000002400 */
[----:B------:R-:W-:Y:S02]  /*9c10*/  ISETP.GE.AND P5, PT, R6, R215, PT ;  /* 0x000000d70600720c */ /* 0x000fe40003fa6270 */
[----:B------:R-:W-:Y:S02]  /*9c20*/  FMNMX3.FTZ R167, R167, R172, R174, !PT ;  /* 0x000000aca7a77276 */ /* 0x000fe400078100ae */
[----:B------:R-:W-:-:S03]  /*9c30*/  FSEL R200, R200, RZ, P4 ;  /* 0x000000ffc8c87208 */ /* 0x000fc60002000000 */
[----:B------:R-:W2:Y:S02]  /*9c40*/  MUFU.TANH R192, R192 ;  /* 0x000000c000c07308 */ /* 0x000ea40000002400 */
[--C-:B------:R-:W-:Y:S01]  /*9c50*/  FFMA.FTZ R177, R13, UR13, -R200.reuse ;  /* 0x0000000d0db17c23 */ /* 0x100fe200080108c8 */
[----:B------:R-:W-:Y:S01]  /*9c60*/  FSEL R13, R166, RZ, P4 ;  /* 0x000000ffa60d7208 */ /* 0x000fe20002000000 */
[--C-:B------:R-:W-:Y:S01]  /*9c70*/  FFMA.FTZ R180, R19, UR13, -R200.reuse ;  /* 0x0000000d13b47c23 */ /* 0x100fe200080108c8 */
[----:B---3--:R-:W-:Y:S01]  /*9c80*/  FMNMX.FTZ R165, R165, R12, !PT ;  /* 0x0000000ca5a57209 */ /* 0x008fe20007810000 */
[--C-:B------:R-:W-:Y:S01]  /*9c90*/  FFMA.FTZ R179, R21, UR13, -R200.reuse ;  /* 0x0000000d15b37c23 */ /* 0x100fe200080108c8 */
[-C--:B------:R-:W-:Y:S01]  /*9ca0*/  ISETP.GE.AND P4, PT, R7, R215.reuse, PT ;  /* 0x000000d70700720c */ /* 0x080fe20003f86270 */
[----:B------:R-:W3:Y:S01]  /*9cb0*/  MUFU.TANH R191, R191 ;  /* 0x000000bf00bf7308 */ /* 0x000ee20000002400 */
[C---:B------:R-:W-:Y:S01]  /*9cc0*/  FSETP.NEU.FTZ.AND P1, PT, R165.reuse, -INF , PT ;  /* 0xff800000a500780b */ /* 0x040fe20003f3d000 */
[C---:B------:R-:W-:Y:S01]  /*9cd0*/  FMUL.FTZ R198, R165.reuse, UR13 ;  /* 0x0000000da5c67c20 */ /* 0x040fe20008410000 */
[----:B------:R-:W-:Y:S01]  /*9ce0*/  FSEL R186, R186, -INF , !P4 ;  /* 0xff800000baba7808 */ /* 0x000fe20006000000 */
[----:B------:R-:W-:Y:S01]  /*9cf0*/  FADD.FTZ R13, R206, -R13 ;  /* 0x8000000dce0d7221 */ /* 0x000fe20000010000 */
[----:B------:R-:W-:Y:S01]  /*9d00*/  FSEL R10, R165, RZ, P1 ;  /* 0x000000ffa50a7208 */ /* 0x000fe20000800000 */
[----:B------:R-:W-:Y:S01]  /*9d10*/  FFMA.FTZ R178, R23, UR13, -R200 ;  /* 0x0000000d17b27c23 */ /* 0x000fe200080108c8 */
[----:B------:R-:W-:Y:S01]  /*9d20*/  FSEL R198, R198, RZ, P1 ;  /* 0x000000ffc6c67208 */ /* 0x000fe20000800000 */
[----:B------:R-:W3:Y:S01]  /*9d30*/  MUFU.TANH R194, R194 ;  /* 0x000000c200c27308 */ /* 0x000ee20000002400 */
[-C--:B------:R-:W-:Y:S01]  /*9d40*/  ISETP.GE.AND P1, PT, R7, R214.reuse, PT ;  /* 0x000000d60700720c */ /* 0x080fe20003f26270 */
[----:B------:R-:W-:Y:S01]  /*9d50*/  FADD.FTZ R10, R205, -R10 ;  /* 0x8000000acd0a7221 */ /* 0x000fe20000010000 */
[----:B------:R-:W-:Y:S01]  /*9d60*/  ISETP.GE.AND P4, PT, R6, R214, PT ;  /* 0x000000d60600720c */ /* 0x000fe20003f86270 */
[----:B------:R-:W-:Y:S01]  /*9d70*/  FMUL.FTZ R13, R13, UR13 ;  /* 0x0000000d0d0d7c20 */ /* 0x000fe20008410000 */
[----:B----4-:R-:W-:Y:S01]  /*9d80*/  FMNMX3.FTZ R173, R204, R252, R250, !PT ;  /* 0x000000fcccad7276 */ /* 0x010fe200078100fa */
[--C-:B------:R-:W-:Y:S01]  /*9d90*/  FFMA.FTZ R176, R15, UR13, -R198.reuse ;  /* 0x0000000d0fb07c23 */ /* 0x100fe200080108c6 */
[----:B------:R-:W-:Y:S01]  /*9da0*/  FSEL R185, R185, -INF , !P1 ;  /* 0xff800000b9b97808 */ /* 0x000fe20004800000 */
[--C-:B------:R-:W-:Y:S01]  /*9db0*/  FFMA.FTZ R164, R11, UR13, -R198.reuse ;  /* 0x0000000d0ba47c23 */ /* 0x100fe200080108c6 */
[----:B-1----:R-:W-:Y:S01]  /*9dc0*/  FSEL R188, R188, -INF , !P4 ;  /* 0xff800000bcbc7808 */ /* 0x002fe20006000000 */
[--C-:B------:R-:W-:Y:S01]  /*9dd0*/  FFMA.FTZ R182, R9, UR13, -R198.reuse ;  /* 0x0000000d09b67c23 */ /* 0x100fe200080108c6 */
[-C--:B------:R-:W-:Y:S01]  /*9de0*/  ISETP.GE.AND P1, PT, R5, R215.reuse, PT ;  /* 0x000000d70500720c */ /* 0x080fe20003f26270 */
[----:B------:R-:W-:Y:S01]  /*9df0*/  FFMA.FTZ R181, R17, UR13, -R198 ;  /* 0x0000000d11b57c23 */ /* 0x000fe200080108c6 */
[----:B-----5:R-:W-:Y:S01]  /*9e00*/  FSEL R187, R187, -INF , !P5 ;  /* 0xff800000bbbb7808 */ /* 0x020fe20006800000 */
[----:B------:R-:W-:Y:S01]  /*9e10*/  FMUL.FTZ R183, R10, UR13 ;  /* 0x0000000d0ab77c20 */ /* 0x000fe20008410000 */
[----:B------:R-:W-:Y:S01]  /*9e20*/  ISETP.GE.AND P4, PT, R4, R215, PT ;  /* 0x000000d70400720c */ /* 0x000fe20003f86270 */
[----:B------:R1:W4:Y:S01]  /*9e30*/  MUFU.EX2 R184, R13 ;  /* 0x0000000d00b87308 */ /* 0x0003220000000800 */
[----:B------:R-:W-:Y:S01]  /*9e40*/  FMNMX3.FTZ R173, R173, R248, R246, !PT ;  /* 0x000000f8adad7276 */ /* 0x000fe200078100f6 */
[----:B------:R-:W-:Y:S01]  /*9e50*/  LDSM.16.MT88.4 R16, [R220+0xa000] ;  /* 0x00a00000dc10783b */ /* 0x000fe20000004200 */
[----:B--2---:R-:W-:Y:S01]  /*9e60*/  FSEL R189, R189, -INF , !P1 ;  /* 0xff800000bdbd7808 */ /* 0x004fe20004800000 */
[----:B------:R-:W-:Y:S01]  /*9e70*/  MUFU.EX2 R180, R180 ;  /* 0x000000b400b47308 */ /* 0x000fe20000000800 */
[----:B------:R-:W-:Y:S01]  /*9e80*/  FSEL R192, R192, -INF , !P4 ;  /* 0xff800000c0c07808 */ /* 0x000fe20006000000 */
[----:B------:R-:W-:Y:S01]  /*9e90*/  LDSM.16.MT88.4 R8, [R221+0xb000] ;  /* 0x00b00000dd08783b */ /* 0x000fe20000004200 */
[----:B------:R-:W-:Y:S01]  /*9ea0*/  FMNMX3.FTZ R173, R173, R186, R187, !PT ;  /* 0x000000baadad7276 */ /* 0x000fe200078100bb */
[----:B------:R-:W2:Y:S01]  /*9eb0*/  MUFU.EX2 R179, R179 ;  /* 0x000000b300b37308 */ /* 0x000ea20000000800 */
[-C--:B------:R-:W-:Y:S01]  /*9ec0*/  ISETP.GE.AND P5, PT, R5, R214.reuse, PT ;  /* 0x000000d60500720c */ /* 0x080fe20003fa6270 */
[----:B------:R-:W-:Y:S01]  /*9ed0*/  FFMA.FTZ R197, R197, UR13, -R198 ;  /* 0x0000000dc5c57c23 */ /* 0x000fe200080108c6 */
[----:B------:R-:W-:Y:S01]  /*9ee0*/  ISETP.GE.AND P1, PT, R4, R214, PT ;  /* 0x000000d60400720c */ /* 0x000fe20003f26270 */
[----:B------:R-:W-:Y:S01]  /*9ef0*/  MUFU.EX2 R178, R178 ;  /* 0x000000b200b27308 */ /* 0x000fe20000000800 */
[----:B------:R-:W-:Y:S01]  /*9f00*/  FMNMX3.FTZ R173, R173, R189, R192, !PT ;  /* 0x000000bdadad7276 */ /* 0x000fe200078100c0 */
[----:B-1----:R-:W-:Y:S01]  /*9f10*/  LDSM.16.MT88.4 R12, [R223+0xb000] ;  /* 0x00b00000df0c783b */ /* 0x002fe20000004200 */
[----:B---3--:R-:W-:Y:S01]  /*9f20*/  FSEL R191, R191, -INF , !P5 ;  /* 0xff800000bfbf7808 */ /* 0x008fe20006800000 */
[----:B------:R-:W1:Y:S01]  /*9f30*/  MUFU.EX2 R177, R177 ;  /* 0x000000b100b17308 */ /* 0x000e620000000800 */
[----:B------:R-:W-:Y:S01]  /*9f40*/  FSEL R194, R194, -INF , !P1 ;  /* 0xff800000c2c27808 */ /* 0x000fe20004800000 */
[----:B------:R-:W3:Y:S01]  /*9f50*/  SHFL.BFLY PT, R206, R173, 0x2, 0x1f ;  /* 0x0c401f00adce7f89 */ /* 0x000ee200000e0000 */
[----:B------:R-:W-:Y:S01]  /*9f60*/  FMNMX3.FTZ R167, R167, R185, R188, !PT ;  /* 0x000000b9a7a77276 */ /* 0x000fe200078100bc */
[----:B------:R-:W-:Y:S01]  /*9f70*/  MUFU.EX2 R176, R176 ;  /* 0x000000b000b07308 */ /* 0x000fe20000000800 */
[----:B------:R-:W-:Y:S01]  /*9f80*/  IADD3 R7, PT, PT, R223, 0xa000, RZ ;  /* 0x0000a000df077810 */ /* 0x000fe20007ffe0ff */
[-C--:B----4-:R-:W-:Y:S01]  /*9f90*/  FMUL.FTZ R160, R160, R184.reuse ;  /* 0x000000b8a0a07220 */ /* 0x090fe20000410000 */
[----:B------:R-:W-:Y:S01]  /*9fa0*/  FMNMX3.FTZ R167, R167, R191, R194, !PT ;  /* 0x000000bfa7a77276 */ /* 0x000fe200078100c2 */
[----:B------:R-:W4:Y:S01]  /*9fb0*/  MUFU.EX2 R164, R164 ;  /* 0x000000a400a47308 */ /* 0x000f220000000800 */
[----:B------:R-:W-:Y:S01]  /*9fc0*/  @P0 IADD3 R190, PT, PT, R7, -0x40, RZ ;  /* 0xffffffc007be0810 */ /* 0x000fe20007ffe0ff */
[----:B------:R-:W-:Y:S01]  /*9fd0*/  FMUL.FTZ R161, R161, R184 ;  /* 0x000000b8a1a17220 */ /* 0x000fe20000410000 */
[----:B--2---:R-:W-:Y:S01]  /*9fe0*/  F2FP.BF16.F32.PACK_AB R168, R179, R180 ;  /* 0x000000b4b3a8723e */ /* 0x004fe200000010ff */
[----:B------:R-:W2:Y:S01]  /*9ff0*/  SHFL.BFLY PT, R202, R167, 0x2, 0x1f ;  /* 0x0c401f00a7ca7f89 */ /* 0x000ea200000e0000 */
[----:B------:R-:W-:Y:S01]  /*a000*/  MUFU.EX2 R182, R182 ;  /* 0x000000b600b67308 */ /* 0x000fe20000000800 */
[----:B-1----:R-:W-:Y:S01]  /*a010*/  F2FP.BF16.F32.PACK_AB R170, R177, R178 ;  /* 0x000000b2b1aa723e */ /* 0x002fe200000010ff */
[-C--:B------:R-:W-:Y:S01]  /*a020*/  FMUL.FTZ R152, R152, R184.reuse ;  /* 0x000000b898987220 */ /* 0x080fe20000410000 */
[----:B------:R-:W-:Y:S01]  /*a030*/  LDSM.16.MT88.4 R20, [R190] ;  /* 0x00000000be14783b */ /* 0x000fe20000004200 */
[----:B------:R-:W1:Y:S01]  /*a040*/  MUFU.EX2 R181, R181 ;  /* 0x000000b500b57308 */ /* 0x000e620000000800 */
[-C--:B------:R-:W-:Y:S01]  /*a050*/  FMUL.FTZ R153, R153, R184.reuse ;  /* 0x000000b899997220 */ /* 0x080fe20000410000 */
[----:B------:R-:W-:Y:S01]  /*a060*/  FMUL.FTZ R140, R140, R184 ;  /* 0x000000b88c8c7220 */ /* 0x000fe20000410000 */
[----:B------:R-:W-:Y:S01]  /*a070*/  LDSM.16.MT88.4 R4, [R190+0x1000] ;  /* 0x00100000be04783b */ /* 0x000fe20000004200 */
[----:B------:R-:W5:Y:S01]  /*a080*/  MUFU.EX2 R183, R183 ;  /* 0x000000b700b77308 */ /* 0x000f620000000800 */
[----:B----4-:R-:W-:Y:S01]  /*a090*/  F2FP.BF16.F32.PACK_AB R169, R164, R176 ;  /* 0x000000b0a4a9723e */ /* 0x010fe200000010ff */
[-C--:B------:R-:W-:Y:S01]  /*a0a0*/  FMUL.FTZ R141, R141, R184.reuse ;  /* 0x000000b88d8d7220 */ /* 0x080fe20000410000 */
[-C--:B------:R-:W-:Y:S01]  /*a0b0*/  FMUL.FTZ R136, R136, R184.reuse ;  /* 0x000000b888887220 */ /* 0x080fe20000410000 */
[----:B------:R-:W-:Y:S01]  /*a0c0*/  FMUL.FTZ R137, R137, R184 ;  /* 0x000000b889897220 */ /* 0x000fe20000410000 */
[----:B---3--:R-:W-:Y:S01]  /*a0d0*/  FMNMX.FTZ R173, R173, R206, !PT ;  /* 0x000000ceadad7209 */ /* 0x008fe20007810000 */
[-C--:B------:R-:W-:Y:S01]  /*a0e0*/  FMUL.FTZ R40, R40, R184.reuse ;  /* 0x000000b828287220 */ /* 0x080fe20000410000 */
[-C--:B------:R-:W-:Y:S01]  /*a0f0*/  FMUL.FTZ R41, R41, R184.reuse ;  /* 0x000000b829297220 */ /* 0x080fe20000410000 */
[-C--:B------:R-:W-:Y:S01]  /*a100*/  FMUL.FTZ R44, R44, R184.reuse ;  /* 0x000000b82c2c7220 */ /* 0x080fe20000410000 */
[----:B------:R-:W-:Y:S01]  /*a110*/  FMUL.FTZ R45, R45, R184 ;  /* 0x000000b82d2d7220 */ /* 0x000fe20000410000 */
[----:B------:R-:W-:Y:S01]  /*a120*/  SHFL.BFLY PT, R206, R173, 0x1, 0x1f ;  /* 0x0c201f00adce7f89 */ /* 0x000fe200000e0000 */
[----:B-1----:R-:W-:Y:S01]  /*a130*/  F2FP.BF16.F32.PACK_AB R171, R181, R182 ;  /* 0x000000b6b5ab723e */ /* 0x002fe200000010ff */
[-C--:B------:R-:W-:Y:S01]  /*a140*/  FMUL.FTZ R56, R56, R184.reuse ;  /* 0x000000b838387220 */ /* 0x080fe20000410000 */
[----:B------:R-:W-:Y:S01]  /*a150*/  FMUL.FTZ R57, R57, R184 ;  /* 0x000000b839397220 */ /* 0x000fe20000410000 */
[-C--:B-----5:R-:W-:Y:S01]  /*a160*/  FMUL.FTZ R162, R162, R183.reuse ;  /* 0x000000b7a2a27220 */ /* 0x0a0fe20000410000 */
        /* <DEDUP_REMOVED lines=51> */
[----:B------:R-:W-:Y:S01]  /*a4a0*/  HMMA.16816.F32.BF16 R160, R168, R28, R160 ;  /* 0x0000001ca8a0723c */ /* 0x000fe200000418a0 */
[----:B-1----:R-:W-:Y:S01]  /*a4b0*/  FMNMX.FTZ R167, R167, R202, !PT ;  /* 0x000000caa7a77209 */ /* 0x002fe20007810000 */
[----:B------:R-:W-:Y:S01]  /*a4c0*/  FFMA.FTZ R199, R199, UR13, -R200 ;  /* 0x0000000dc7c77c23 */ /* 0x000fe200080108c8 */
[----:B------:R-:W-:Y:S01]  /*a4d0*/  FFMA.FTZ R180, R241, R184, R180 ;  /* 0x000000b8f1b47223 */ /* 0x000fe200000100b4 */
[----:B------:R-:W-:-:S02]  /*a4e0*/  FFMA.FTZ R183, R239, R183, R176 ;  /* 0x000000b7efb77223 */ /* 0x000fc400000100b0 */
[----:B------:R-:W-:Y:S01]  /*a4f0*/  FMUL.FTZ R209, R167, UR13 ;  /* 0x0000000da7d17c20 */ /* 0x000fe20008410000 */
[----:B------:R-:W-:Y:S01]  /*a500*/  FADD.FTZ R179, R179, R180 ;  /* 0x000000b4b3b37221 */ /* 0x000fe20000010000 */
[----:B------:R-:W-:Y:S01]  /*a510*/  HMMA.16816.F32.BF16 R152, R168, R30, R152 ;  /* 0x0000001ea898723c */ /* 0x000fe20000041898 */
[----:B------:R-:W-:Y:S01]  /*a520*/  MUFU.EX2 R199, R199 ;  /* 0x000000c700c77308 */ /* 0x000fe20000000800 */
[----:B------:R-:W-:Y:S01]  /*a530*/  FADD.FTZ R183, R164, R183 ;  /* 0x000000b7a4b77221 */ /* 0x000fe20000010000 */
[----:B------:R-:W-:-:S03]  /*a540*/  FADD.FTZ R178, R178, R179 ;  /* 0x000000b3b2b27221 */ /* 0x000fc60000010000 */
[----:B------:R-:W-:Y:S01]  /*a550*/  FADD.FTZ R182, R182, R183 ;  /* 0x000000b7b6b67221 */ /* 0x000fe20000010000 */
[----:B------:R-:W-:Y:S01]  /*a560*/  FADD.FTZ R178, R177, R178 ;  /* 0x000000b2b1b27221 */ /* 0x000fe20000010000 */
        /* <DEDUP_REMOVED lines=15> */
[----:B------:R-:W-:-:S04]  /*a660*/  FMNMX.FTZ R168, R173, R206, !PT ;  /* 0x000000ceada87209 */ /* 0x000fc80007810000 */
[C---:B------:R-:W-:Y:S01]  /*a670*/  FSETP.NEU.FTZ.AND P1, PT, R168.reuse, -INF , PT ;  /* 0xff800000a800780b */ /* 0x040fe20003f3d000 */
[----:B------:R-:W-:-:S03]  /*a680*/  FMUL.FTZ R211, R168, UR13 ;  /* 0x0000000da8d37c20 */ /* 0x000fc60008410000 */
[----:B------:R-:W-:Y:S02]  /*a690*/  FSEL R171, R168, RZ, P1 ;  /* 0x000000ffa8ab7208 */ /* 0x000fe40000800000 */
[----:B------:R-:W-:Y:S02]  /*a6a0*/  FSEL R211, R211, RZ, P1 ;  /* 0x000000ffd3d37208 */ /* 0x000fe40000800000 */
[C---:B------:R-:W-:Y:S01]  /*a6b0*/  FSETP.NEU.FTZ.AND P1, PT, R167.reuse, -INF , PT ;  /* 0xff800000a700780b */ /* 0x040fe20003f3d000 */
[----:B------:R-:W-:Y:S02]  /*a6c0*/  FADD.FTZ R171, R204, -R171 ;  /* 0x800000abccab7221 */ /* 0x000fe40000010000 */
[--C-:B------:R-:W-:Y:S01]  /*a6d0*/  FFMA.FTZ R202, R252, UR13, -R211.reuse ;  /* 0x0000000dfcca7c23 */ /* 0x100fe200080108d3 */
[----:B------:R-:W-:Y:S01]  /*a6e0*/  FSEL R204, R167, RZ, P1 ;  /* 0x000000ffa7cc7208 */ /* 0x000fe20000800000 */
[--C-:B------:R-:W-:Y:S01]  /*a6f0*/  FFMA.FTZ R170, R250, UR13, -R211.reuse ;  /* 0x0000000dfaaa7c23 */ /* 0x100fe200080108d3 */
[----:B------:R-:W-:Y:S01]  /*a700*/  FSEL R209, R209, RZ, P1 ;  /* 0x000000ffd1d17208 */ /* 0x000fe20000800000 */
[--C-:B------:R-:W-:Y:S01]  /*a710*/  FFMA.FTZ R169, R248, UR13, -R211.reuse ;  /* 0x0000000df8a97c23 */ /* 0x100fe200080108d3 */
[----:B------:R-:W-:Y:S01]  /*a720*/  FFMA.FTZ R206, R246, UR13, -R211 ;  /* 0x0000000df6ce7c23 */ /* 0x000fe200080108d3 */
[----:B------:R-:W-:Y:S01]  /*a730*/  FADD.FTZ R3, R3, -R204 ;  /* 0x800000cc03037221 */ /* 0x000fe20000010000 */
[----:B------:R-:W-:Y:S01]  /*a740*/  FMUL.FTZ R205, R171, UR13 ;  /* 0x0000000dabcd7c20 */ /* 0x000fe20008410000 */
[--C-:B------:R-:W-:Y:S01]  /*a750*/  FFMA.FTZ R201, R244, UR13, -R209.reuse ;  /* 0x0000000df4c97c23 */ /* 0x100fe200080108d1 */
[--C-:B------:R-:W-:Y:S01]  /*a760*/  FFMA.FTZ R204, R172, UR13, -R209.reuse ;  /* 0x0000000daccc7c23 */ /* 0x100fe200080108d1 */
[----:B------:R-:W-:Y:S01]  /*a770*/  FMUL.FTZ R203, R3, UR13 ;  /* 0x0000000d03cb7c20 */ /* 0x000fe20008410000 */
[--C-:B------:R-:W-:Y:S01]  /*a780*/  FFMA.FTZ R3, R174, UR13, -R209.reuse ;  /* 0x0000000dae037c23 */ /* 0x100fe200080108d1 */
[----:B------:R-:W-:Y:S01]  /*a790*/  FFMA.FTZ R242, R242, UR13, -R209 ;  /* 0x0000000df2f27c23 */ /* 0x000fe200080108d1 */
[----:B------:R-:W-:Y:S01]  /*a7a0*/  MUFU.EX2 R202, R202 ;  /* 0x000000ca00ca7308 */ /* 0x000fe20000000800 */
[----:B------:R-:W-:Y:S01]  /*a7b0*/  FFMA.FTZ R186, R186, UR13, -R211 ;  /* 0x0000000dbaba7c23 */ /* 0x000fe200080108d3 */
[----:B------:R-:W-:-:S02]  /*a7c0*/  FFMA.FTZ R185, R185, UR13, -R209 ;  /* 0x0000000db9b97c23 */ /* 0x000fc400080108d1 */
[----:B------:R-:W1:Y:S04]  /*a7d0*/  MUFU.EX2 R170, R170 ;  /* 0x000000aa00aa7308 */ /* 0x000e680000000800 */
        /* <DEDUP_REMOVED lines=81> */
[----:B------:R-:W-:Y:S01]  /*acf0*/  MUFU.EX2 R185, R185 ;  /* 0x000000b900b97308 */ /* 0x000fe20000000800 */
[----:B------:R-:W-:Y:S01]  /*ad00*/  FADD.FTZ R170, R170, R205 ;  /* 0x000000cdaaaa7221 */ /* 0x000fe20000010000 */
[C---:B------:R-:W-:Y:S01]  /*ad10*/  HMMA.16816.F32.BF16 R84, R172.reuse, R8, R84 ;  /* 0x00000008ac54723c */ /* 0x040fe20000041854 */
[--C-:B------:R-:W-:Y:S01]  /*ad20*/  FFMA.FTZ R8, R210, UR13, -R200.reuse ;  /* 0x0000000dd2087c23 */ /* 0x100fe200080108c8 */
[--C-:B------:R-:W-:Y:S01]  /*ad30*/  FFMA.FTZ R210, R207, UR13, -R200.reuse ;  /* 0x0000000dcfd27c23 */ /* 0x100fe200080108c8 */
[----:B------:R-:W-:Y:S01]  /*ad40*/  FFMA.FTZ R200, R208, UR13, -R200 ;  /* 0x0000000dd0c87c23 */ /* 0x000fe200080108c8 */
[----:B------:R-:W-:Y:S01]  /*ad50*/  FADD.FTZ R171, R171, R240 ;  /* 0x000000f0abab7221 */ /* 0x000fe20000010000 */
[----:B------:R-:W-:Y:S01]  /*ad60*/  MUFU.EX2 R207, R8 ;  /* 0x0000000800cf7308 */ /* 0x000fe20000000800 */
[----:B------:R-:W-:Y:S02]  /*ad70*/  FADD.FTZ R169, R169, R170 ;  /* 0x000000aaa9a97221 */ /* 0x000fe40000010000 */
[----:B------:R-:W-:Y:S01]  /*ad80*/  HMMA.16816.F32.BF16 R100, R172, R4, R100 ;  /* 0x00000004ac64723c */ /* 0x000fe20000041864 */
[--C-:B------:R-:W-:Y:S01]  /*ad90*/  FFMA.FTZ R4, R195, UR13, -R198.reuse ;  /* 0x0000000dc3047c23 */ /* 0x100fe200080108c6 */
[----:B------:R-:W-:Y:S01]  /*ada0*/  FFMA.FTZ R198, R193, UR13, -R198 ;  /* 0x0000000dc1c67c23 */ /* 0x000fe200080108c6 */
[----:B------:R1:W-:Y:S01]  /*adb0*/  MUFU.EX2 R195, R197 ;  /* 0x000000c500c37308 */ /* 0x0003e20000000800 */
[----:B------:R-:W-:Y:S01]  /*adc0*/  FADD.FTZ R204, R204, R171 ;  /* 0x000000abcccc7221 */ /* 0x000fe20000010000 */
[----:B------:R-:W-:-:S02]  /*add0*/  FADD.FTZ R169, R206, R169 ;  /* 0x000000a9cea97221 */ /* 0x000fc40000010000 */
[----:B------:R-:W-:Y:S01]  /*ade0*/  MUFU.EX2 R196, R4 ;  /* 0x0000000400c47308 */ /* 0x000fe20000000800 */
[C---:B------:R-:W-:Y:S01]  /*adf0*/  HMMA.16816.F32.BF16 R156, R172.reuse, R28, R156 ;  /* 0x0000001cac9c723c */ /* 0x040fe2000004189c */
[----:B------:R-:W-:Y:S02]  /*ae00*/  FADD.FTZ R204, R3, R204 ;  /* 0x000000cc03cc7221 */ /* 0x000fe40000010000 */
[----:B------:R2:W-:Y:S04]  /*ae10*/  MUFU.EX2 R193, R20 ;  /* 0x0000001400c17308 */ /* 0x0005e80000000800 */
[----:B------:R-:W3:Y:S01]  /*ae20*/  MUFU.EX2 R210, R210 ;  /* 0x000000d200d27308 */ /* 0x000ee20000000800 */
[C---:B------:R-:W-:Y:S01]  /*ae30*/  HMMA.16816.F32.BF16 R148, R172.reuse, R30, R148 ;  /* 0x0000001eac94723c */ /* 0x040fe20000041894 */
[----:B------:R-:W-:Y:S01]  /*ae40*/  LDSM.16.MT88.4 R28, [R190+0x800] ;  /* 0x00080000be1c783b */ /* 0x000fe20000004200 */
[--C-:B-1----:R-:W-:Y:S01]  /*ae50*/  FFMA.FTZ R197, R187, UR13, -R211.reuse ;  /* 0x0000000dbbc57c23 */ /* 0x102fe200080108d3 */
[--C-:B------:R-:W-:Y:S01]  /*ae60*/  FFMA.FTZ R187, R189, UR13, -R211.reuse ;  /* 0x0000000dbdbb7c23 */ /* 0x100fe200080108d3 */
[----:B------:R-:W-:Y:S01]  /*ae70*/  FFMA.FTZ R211, R192, UR13, -R211 ;  /* 0x0000000dc0d37c23 */ /* 0x000fe200080108d3 */
[----:B------:R-:W1:Y:S01]  /*ae80*/  MUFU.EX2 R200, R200 ;  /* 0x000000c800c87308 */ /* 0x000e620000000800 */
[--C-:B------:R-:W-:Y:S01]  /*ae90*/  FFMA.FTZ R192, R188, UR13, -R209.reuse ;  /* 0x0000000dbcc07c23 */ /* 0x100fe200080108d1 */
[--C-:B------:R-:W-:Y:S01]  /*aea0*/  FFMA.FTZ R188, R191, UR13, -R209.reuse ;  /* 0x0000000dbfbc7c23 */ /* 0x100fe200080108d1 */
[----:B------:R-:W-:Y:S01]  /*aeb0*/  HMMA.16816.F32.BF16 R144, R172, R24, R144 ;  /* 0x00000018ac90723c */ /* 0x000fe20000041890 */
[----:B------:R-:W4:Y:S01]  /*aec0*/  MUFU.EX2 R198, R198 ;  /* 0x000000c600c67308 */ /* 0x000f220000000800 */
[----:B------:R-:W-:-:S03]  /*aed0*/  FFMA.FTZ R191, R194, UR13, -R209 ;  /* 0x0000000dc2bf7c23 */ /* 0x000fc600080108d1 */
[----:B------:R-:W5:Y:S03]  /*aee0*/  MUFU.EX2 R189, R197 ;  /* 0x000000c500bd7308 */ /* 0x000f660000000800 */
[C---:B------:R-:W-:Y:S01]  /*aef0*/  HMMA.16816.F32.BF16 R132, R172.reuse, R26, R132 ;  /* 0x0000001aac84723c */ /* 0x040fe20000041884 */
[----:B------:R-:W5:Y:S01]  /*af00*/  LDSM.16.MT88.4 R24, [R223+0xa800] ;  /* 0x00a80000df18783b */ /* 0x000f620000004200 */
[----:B------:R-:W-:Y:S04]  /*af10*/  MUFU.EX2 R187, R187 ;  /* 0x000000bb00bb7308 */ /* 0x000fe80000000800 */
[----:B------:R-:W5:Y:S02]  /*af20*/  MUFU.EX2 R192, R192 ;  /* 0x000000c000c07308 */ /* 0x000f640000000800 */
[C---:B------:R-:W-:Y:S01]  /*af30*/  HMMA.16816.F32.BF16 R48, R172.reuse, R22, R48 ;  /* 0x00000016ac30723c */ /* 0x040fe20000041830 */
[----:B--2---:R-:W-:Y:S01]  /*af40*/  LDSM.16.MT88.4 R20, [R218+0x1800] ;  /* 0x00180000da14783b */ /* 0x004fe20000004200 */
[----:B------:R-:W-:Y:S04]  /*af50*/  MUFU.EX2 R188, R188 ;  /* 0x000000bc00bc7308 */ /* 0x000fe80000000800 */
[----:B------:R-:W-:Y:S02]  /*af60*/  MUFU.EX2 R191, R191 ;  /* 0x000000bf00bf7308 */ /* 0x000fe40000000800 */
[C---:B------:R-:W-:Y:S08]  /*af70*/  HMMA.16816.F32.BF16 R52, R172.reuse, R16, R52 ;  /* 0x00000010ac34723c */ /* 0x040ff00000041834 */
[C---:B------:R-:W-:Y:S01]  /*af80*/  HMMA.16816.F32.BF16 R64, R172.reuse, R18, R64 ;  /* 0x00000012ac40723c */ /* 0x040fe20000041840 */
[----:B------:R-:W2:Y:S07]  /*af90*/  LDSM.16.MT88.4 R16, [R219] ;  /* 0x00000000db10783b */ /* 0x000eae0000004200 */
[C---:B------:R-:W-:Y:S08]  /*afa0*/  HMMA.16816.F32.BF16 R68, R172.reuse, R12, R68 ;  /* 0x0000000cac44723c */ /* 0x040ff00000041844 */
[C---:B------:R-:W-:Y:S01]  /*afb0*/  HMMA.16816.F32.BF16 R80, R172.reuse, R14, R80 ;  /* 0x0000000eac50723c */ /* 0x040fe20000041850 */
[----:B------:R-:W2:Y:S07]  /*afc0*/  LDSM.16.MT88.4 R12, [R218+0x800] ;  /* 0x00080000da0c783b */ /* 0x000eae0000004200 */
[C---:B------:R-:W-:Y:S01]  /*afd0*/  HMMA.16816.F32.BF16 R96, R172.reuse, R10, R96 ;  /* 0x0000000aac60723c */ /* 0x040fe20000041860 */
[----:B------:R-:W2:Y:S07]  /*afe0*/  LDSM.16.MT88.4 R8, [R223+0xb800] ;  /* 0x00b80000df08783b */ /* 0x000eae0000004200 */
[----:B------:R-:W-:Y:S01]  /*aff0*/  HMMA.16816.F32.BF16 R116, R172, R32, R116 ;  /* 0x00000020ac74723c */ /* 0x000fe20000041874 */
[----:B---3--:R-:W-:Y:S01]  /*b000*/  F2FP.BF16.F32.PACK_AB R32, R210, R207 ;  /* 0x000000cfd220723e */ /* 0x008fe200000010ff */
[----:B------:R-:W-:Y:S01]  /*b010*/  FADD.FTZ R207, R207, R178 ;  /* 0x000000b2cfcf7221 */ /* 0x000fe20000010000 */
[----:B------:R-:W-:Y:S01]  /*b020*/  F2FP.BF16.F32.PACK_AB R33, R196, R195 ;  /* 0x000000c3c421723e */ /* 0x000fe200000010ff */
[----:B------:R-:W-:-:S02]  /*b030*/  FADD.FTZ R195, R195, R182 ;  /* 0x000000b6c3c37221 */ /* 0x000fc40000010000 */
[----:B------:R-:W-:Y:S02]  /*b040*/  FADD.FTZ R210, R210, R207 ;  /* 0x000000cfd2d27221 */ /* 0x000fe40000010000 */
[----:B------:R-:W-:Y:S01]  /*b050*/  HMMA.16816.F32.BF16 R112, R172, R6, R112 ;  /* 0x00000006ac70723c */ /* 0x000fe20000041870 */
[----:B------:R-:W3:Y:S01]  /*b060*/  LDSM.16.MT88.4 R4, [R217] ;  /* 0x00000000d904783b */ /* 0x000ee20000004200 */
[----:B------:R-:W-:-:S06]  /*b070*/  FADD.FTZ R196, R196, R195 ;  /* 0x000000c3c4c47221 */ /* 0x000fcc0000010000 */
[----:B------:R-:W-:Y:S01]  /*b080*/  HMMA.16816.F32.BF16 R128, R172, R34, R128 ;  /* 0x00000022ac80723c */ /* 0x000fe20000041880 */
[----:B------:R2:W3:Y:S01]  /*b090*/  LDSM.16.MT88.4 R172, [R190+0x1800] ;  /* 0x00180000beac783b */ /* 0x0004e20000004200 */
[----:B-1----:R-:W-:Y:S01]  /*b0a0*/  F2FP.BF16.F32.PACK_AB R34, R200, R199 ;  /* 0x000000c7c822723e */ /* 0x002fe200000010ff */
[----:B------:R-:W-:Y:S01]  /*b0b0*/  FADD.FTZ R199, R199, R210 ;  /* 0x000000d2c7c77221 */ /* 0x000fe20000010000 */
[----:B----4-:R-:W-:Y:S01]  /*b0c0*/  F2FP.BF16.F32.PACK_AB R35, R198, R193 ;  /* 0x000000c1c623723e */ /* 0x010fe200000010ff */
[----:B------:R-:W-:Y:S02]  /*b0d0*/  FADD.FTZ R193, R193, R196 ;  /* 0x000000c4c1c17221 */ /* 0x000fe40000010000 */
[----:B------:R-:W-:Y:S02]  /*b0e0*/  FADD.FTZ R241, R200, R199 ;  /* 0x000000c7c8f17221 */ /* 0x000fe40000010000 */
[----:B------:R-:W-:Y:S02]  /*b0f0*/  FADD.FTZ R239, R198, R193 ;  /* 0x000000c1c6ef7221 */ /* 0x000fe40000010000 */
[C---:B-----5:R-:W-:Y:S08]  /*b100*/  HMMA.16816.F32.BF16 R160, R32.reuse, R24, R160 ;  /* 0x0000001820a0723c */ /* 0x060ff000000418a0 */
[C---:B------:R-:W-:Y:S01]  /*b110*/  HMMA.16816.F32.BF16 R152, R32.reuse, R26, R152 ;  /* 0x0000001a2098723c */ /* 0x040fe20000041898 */
[----:B--2---:R-:W1:Y:S07]  /*b120*/  MUFU.EX2 R190, R211 ;  /* 0x000000d300be7308 */ /* 0x004e6e0000000800 */
        /* <DEDUP_REMOVED lines=18> */
[----:B-1----:R-:W-:Y:S01]  /*b250*/  F2FP.BF16.F32.PACK_AB R34, R190, R187 ;  /* 0x000000bbbe22723e */ /* 0x002fe200000010ff */
        /* <DEDUP_REMOVED lines=27> */
[----:B------:R-:W-:-:S04]  /*b410*/  UIMAD.WIDE.U32 UR16, UR9, UR6, URZ ;  /* 0x00000006091072a5 */ /* 0x000fc8000f8e00ff */
        /* <DEDUP_REMOVED lines=11> */
[----:B------:R-:W-:Y:S01]  /*b4d0*/  UISETP.GE.U32.AND UP0, UPT, UR24, 0x5, UPT ;  /* 0x000000051800788c */ /* 0x000fe2000bf06070 */
[----:B------:R-:W-:-:S02]  /*b4e0*/  LEA.HI.X R7, R5, R233, R4, 0x6, P1 ;  /* 0x000000e905077211 */ /* 0x000fc400008f3404 */
[----:B------:R-:W-:Y:S02]  /*b4f0*/  MOV R4, UR11 ;  /* 0x0000000b00047c02 */ /* 0x000fe40008000f00 */
[----:B------:R-:W-:Y:S01]  /*b500*/  LEA R8, P1, R3, R234, 0x1 ;  /* 0x000000ea03087211 */ /* 0x000fe200078208ff */
[----:B------:R-:W-:-:S05]  /*b510*/  IMAD.U32 R3, RZ, RZ, UR8 ;  /* 0x00000008ff037e24 */ /* 0x000fca000f8e00ff */
[----:B------:R-:W-:Y:S01]  /*b520*/  LEA.HI.X R9, R4, R233, R3, 0x1, P1 ;  /* 0x000000e904097211 */ /* 0x000fe200008f0c03 */
[C---:B------:R-:W-:Y:S02]  /*b530*/  VIADD R4, R226.reuse, 0x8000 ;  /* 0x00008000e2047836 */ /* 0x040fe40000000000 */
[----:B------:R-:W-:-:S03]  /*b540*/  VIADD R3, R226, 0x8020 ;  /* 0x00008020e2037836 */ /* 0x000fc60000000000 */
        /* <DEDUP_REMOVED lines=23> */
[----:B------:R-:W3:Y:S04]  /*b6c0*/  LDSM.16.M88.4 R204, [R227+UR5+0x8800] ;  /* 0x00880005e3cc783b */ /* 0x000ee80008000200 */
[----:B------:R-:W4:Y:S04]  /*b6d0*/  LDSM.16.M88.4 R32, [R228] ;  /* 0x00000000e420783b */ /* 0x000f280000000200 */
[----:B------:R-:W-:Y:S04]  /*b6e0*/  LDSM.16.M88.4 R196, [R3] ;  /* 0x0000000003c4783b */ /* 0x000fe80000000200 */
[----:B------:R-:W5:Y:S04]  /*b6f0*/  LDSM.16.M88.4 R200, [R225+0x2000] ;  /* 0x00200000e1c8783b */ /* 0x000f680000000200 */
[----:B------:R-:W5:Y:S04]  /*b700*/  LDSM.16.M88.4 R28, [R3+0x800] ;  /* 0x00080000031c783b */ /* 0x000f680000000200 */
[----:B------:R-:W5:Y:S04]  /*b710*/  LDSM.16.M88.4 R24, [R225] ;  /* 0x00000000e118783b */ /* 0x000f680000000200 */
[----:B------:R-:W-:Y:S04]  /*b720*/  LDSM.16.M88.4 R20, [R2+0x2000] ;  /* 0x002000000214783b */ /* 0x000fe80000000200 */
[----:B------:R-:W5:Y:S04]  /*b730*/  LDSM.16.M88.4 R16, [R0+0x8000] ;  /* 0x008000000010783b */ /* 0x000f680000000200 */
[----:B-1----:R-:W1:Y:S01]  /*b740*/  LDSM.16.M88.4 R8, [R0+0x8800] ;  /* 0x008800000008783b */ /* 0x002e620000000200 */
[C---:B--2---:R-:W-:Y:S03]  /*b750*/  HMMA.16816.F32.BF16 R192, R172.reuse, R184, RZ ;  /* 0x000000b8acc0723c */ /* 0x044fe600000418ff */
[----:B------:R-:W2:Y:S04]  /*b760*/  LDSM.16.M88.4 R4, [R2] ;  /* 0x000000000204783b */ /* 0x000ea80000000200 */
[----:B------:R-:W-:Y:S01]  /*b770*/  LDSM.16.M88.4 R208, [R224] ;  /* 0x00000000e0d0783b */ /* 0x000fe20000000200 */
[C---:B---3--:R-:W-:Y:S03]  /*b780*/  HMMA.16816.F32.BF16 R176, R172.reuse, R204, RZ ;  /* 0x000000ccacb0723c */ /* 0x048fe600000418ff */
[----:B------:R-:W0:Y:S05]  /*b790*/  LDGDEPBAR ;  /* 0x00000000000079af */ /* 0x000e2a0000000000 */
[----:B------:R-:W-:Y:S08]  /*b7a0*/  HMMA.16816.F32.BF16 R188, R172, R186, RZ ;  /* 0x000000baacbc723c */ /* 0x000ff000000418ff */
[----:B----4-:R-:W-:Y:S08]  /*b7b0*/  HMMA.16816.F32.BF16 R12, R32, R184, RZ ;  /* 0x000000b8200c723c */ /* 0x010ff000000418ff */
[----:B------:R-:W-:Y:S08]  /*b7c0*/  HMMA.16816.F32.BF16 R172, R172, R206, RZ ;  /* 0x000000ceacac723c */ /* 0x000ff000000418ff */
        /* <DEDUP_REMOVED lines=65> */
[C---:B------:R-:W-:Y:S08]  /*bbe0*/  HMMA.16816.F32.BF16 R180, R8.reuse, R204, R180 ;  /* 0x000000cc08b4723c */ /* 0x040ff000000418b4 */
[----:B------:R-:W-:Y:S08]  /*bbf0*/  HMMA.16816.F32.BF16 R208, R8, R206, R208 ;  /* 0x000000ce08d0723c */ /* 0x000ff000000418d0 */
[----:B------:R-:W-:Y:S08]  /*bc00*/  HMMA.16816.F32.BF16 R172, R16, R202, R172 ;  /* 0x000000ca10ac723c */ /* 0x000ff000000418ac */
[C---:B---3--:R-:W-:Y:S08]  /*bc10*/  HMMA.16816.F32.BF16 R192, R28.reuse, R12, R192 ;  /* 0x0000000c1cc0723c */ /* 0x048ff000000418c0 */
[----:B------:R-:W-:Y:S08]  /*bc20*/  HMMA.16816.F32.BF16 R188, R28, R14, R188 ;  /* 0x0000000e1cbc723c */ /* 0x000ff000000418bc */
[----:B------:R-:W-:Y:S03]  /*bc30*/  HMMA.16816.F32.BF16 R24, R20, R12, R24 ;  /* 0x0000000c1418723c */ /* 0x000fe60000041818 */
[----:B------:R-:W-:Y:S01]  /*bc40*/  FMUL.FTZ R9, R192, UR4 ;  /* 0x00000004c0097c20 */ /* 0x000fe20008410000 */
[----:B------:R-:W-:Y:S01]  /*bc50*/  FMUL.FTZ R10, R193, UR4 ;  /* 0x00000004c10a7c20 */ /* 0x000fe20008410000 */
[----:B------:R-:W-:Y:S01]  /*bc60*/  FMUL.FTZ R11, R194, UR4 ;  /* 0x00000004c20b7c20 */ /* 0x000fe20008410000 */
[----:B------:R-:W-:-:S02]  /*bc70*/  FMUL.FTZ R12, R195, UR4 ;  /* 0x00000004c30c7c20 */ /* 0x000fc40008410000 */
[----:B----4-:R-:W-:Y:S01]  /*bc80*/  HMMA.16816.F32.BF16 R176, R28, R4, R176 ;  /* 0x000000041cb0723c */ /* 0x010fe200000418b0 */
        /* <DEDUP_REMOVED lines=9> */
[----:B------:R-:W-:Y:S01]  /*bd20*/  FMUL.FTZ R8, R27, UR4 ;  /* 0x000000041b087c20 */ /* 0x000fe20008410000 */
[----:B------:R-:W-:-:S02]  /*bd30*/  FMUL.FTZ R26, R26, UR4 ;  /* 0x000000041a1a7c20 */ /* 0x000fc40008410000 */
[C---:B------:R-:W-:Y:S01]  /*bd40*/  HMMA.16816.F32.BF16 R180, R196.reuse, R200, R180 ;  /* 0x000000c8c4b4723c */ /* 0x040fe200000418b4 */
[----:B------:R-:W2:Y:S02]  /*bd50*/  MUFU.TANH R11, R11 ;  /* 0x0000000b000b7308 */ /* 0x000ea40000002400 */
[----:B------:R-:W-:Y:S01]  /*bd60*/  FMUL.FTZ R176, R176, UR4 ;  /* 0x00000004b0b07c20 */ /* 0x000fe20008410000 */
[----:B------:R-:W-:Y:S01]  /*bd70*/  FMUL.FTZ R177, R177, UR4 ;  /* 0x00000004b1b17c20 */ /* 0x000fe20008410000 */
[----:B------:R-:W-:Y:S01]  /*bd80*/  FMUL.FTZ R178, R178, UR4 ;  /* 0x00000004b2b27c20 */ /* 0x000fe20008410000 */
[----:B------:R-:W-:Y:S02]  /*bd90*/  FMUL.FTZ R179, R179, UR4 ;  /* 0x00000004b3b37c20 */ /* 0x000fe40008410000 */
[----:B------:R-:W-:Y:S01]  /*bda0*/  HMMA.16816.F32.BF16 R208, R196, R202, R208 ;  /* 0x000000cac4d0723c */ /* 0x000fe200000418d0 */
[----:B------:R-:W3:Y:S07]  /*bdb0*/  MUFU.TANH R12, R12 ;  /* 0x0000000c000c7308 */ /* 0x000eee0000002400 */
[----:B------:R-:W-:Y:S01]  /*bdc0*/  HMMA.16816.F32.BF16 R172, R28, R6, R172 ;  /* 0x000000061cac723c */ /* 0x000fe200000418ac */
[----:B------:R-:W4:Y:S07]  /*bdd0*/  MUFU.TANH R17, R17 ;  /* 0x0000001100117308 */ /* 0x000f2e0000002400 */
[----:B------:R-:W-:Y:S01]  /*bde0*/  HMMA.16816.F32.BF16 R184, R20, R14, R184 ;  /* 0x0000000e14b8723c */ /* 0x000fe200000418b8 */
[----:B------:R-:W5:Y:S01]  /*bdf0*/  MUFU.TANH R13, R13 ;  /* 0x0000000d000d7308 */ /* 0x000f620000002400 */
[C---:B------:R-:W-:Y:S01]  /*be00*/  VIADD R14, R216.reuse, 0xffffff90 ;  /* 0xffffff90d80e7836 */ /* 0x040fe20000000000 */
[----:B------:R-:W-:-:S05]  /*be10*/  IADD3 R15, PT, PT, R216, -0x77, RZ ;  /* 0xffffff89d80f7810 */ /* 0x000fca0007ffe0ff */
[C---:B------:R-:W-:Y:S01]  /*be20*/  HMMA.16816.F32.BF16 R180, R20.reuse, R4, R180 ;  /* 0x0000000414b4723c */ /* 0x040fe200000418b4 */
[----:B------:R1:W-:Y:S01]  /*be30*/  MUFU.TANH R245, R24 ;  /* 0x0000001800f57308 */ /* 0x0003e20000002400 */
[----:B------:R-:W-:Y:S01]  /*be40*/  IADD3 R5, PT, PT, R216, -0x68, RZ ;  /* 0xffffff98d8057810 */ /* 0x000fe20007ffe0ff */
[----:B------:R-:W-:Y:S01]  /*be50*/  FMUL.FTZ R172, R172, UR4 ;  /* 0x00000004acac7c20 */ /* 0x000fe20008410000 */
[----:B------:R-:W-:Y:S01]  /*be60*/  FMUL.FTZ R173, R173, UR4 ;  /* 0x00000004adad7c20 */ /* 0x000fe20008410000 */
[----:B------:R-:W-:Y:S01]  /*be70*/  FMUL.FTZ R174, R174, UR4 ;  /* 0x00000004aeae7c20 */ /* 0x000fe20008410000 */
[----:B------:R-:W-:Y:S01]  /*be80*/  FMUL.FTZ R175, R175, UR4 ;  /* 0x00000004afaf7c20 */ /* 0x000fe20008410000 */
[C---:B------:R-:W-:Y:S01]  /*be90*/  VIADD R4, R216.reuse, 0xffffff99 ;  /* 0xffffff99d8047836 */ /* 0x040fe20000000000 */
[----:B------:R-:W-:Y:S01]  /*bea0*/  HMMA.16816.F32.BF16 R208, R20, R6, R208 ;  /* 0x0000000614d0723c */ /* 0x000fe200000418d0 */
[C---:B------:R-:W-:Y:S01]  /*beb0*/  VIADD R23, R216.reuse, 0xffffff81 ;  /* 0xffffff81d8177836 */ /* 0x040fe20000000000 */
[----:B------:R-:W5:Y:S01]  /*bec0*/  MUFU.TANH R199, R176 ;  /* 0x000000b000c77308 */ /* 0x000f620000002400 */
[----:B------:R-:W-:-:S02]  /*bed0*/  VIADD R21, R216, 0xffffff88 ;  /* 0xffffff88d8157836 */ /* 0x000fc40000000000 */
[----:B------:R-:W-:Y:S01]  /*bee0*/  FMUL.FTZ R184, R184, UR4 ;  /* 0x00000004b8b87c20 */ /* 0x000fe20008410000 */
[----:B------:R-:W-:Y:S01]  /*bef0*/  VIADD R6, R216, 0xffffff91 ;  /* 0xffffff91d8067836 */ /* 0x000fe20000000000 */
[----:B------:R-:W-:-:S03]  /*bf00*/  ISETP.GE.AND P1, PT, R23, R213, PT ;  /* 0x000000d51700720c */ /* 0x000fc60003f26270 */
[----:B------:R-:W5:Y:S01]  /*bf10*/  MUFU.TANH R18, R18 ;  /* 0x0000001200127308 */ /* 0x000f620000002400 */
[----:B-1----:R-:W-:Y:S01]  /*bf20*/  VIADD R24, R216, 0xffffff80 ;  /* 0xffffff80d8187836 */ /* 0x002fe20000000000 */
[----:B------:R-:W-:Y:S02]  /*bf30*/  FSEL R22, R10, -INF , !P1 ;  /* 0xff8000000a167808 */ /* 0x000fe40004800000 */
[-C--:B------:R-:W-:Y:S02]  /*bf40*/  ISETP.GE.AND P1, PT, R21, R212.reuse, PT ;  /* 0x000000d41500720c */ /* 0x080fe40003f26270 */
[C---:B------:R-:W-:Y:S02]  /*bf50*/  ISETP.GE.AND P5, PT, R24.reuse, R213, PT ;  /* 0x000000d51800720c */ /* 0x040fe40003fa6270 */
[----:B------:R-:W1:Y:S01]  /*bf60*/  MUFU.TANH R16, R16 ;  /* 0x0000001000107308 */ /* 0x000e620000002400 */
[----:B------:R-:W-:Y:S02]  /*bf70*/  ISETP.GE.AND P4, PT, R24, R212, PT ;  /* 0x000000d41800720c */ /* 0x000fe40003f86270 */
[----:B------:R-:W-:-:S02]  /*bf80*/  FSEL R20, R9, -INF , !P5 ;  /* 0xff80000009147808 */ /* 0x000fc40006800000 */
[----:B------:R-:W-:Y:S02]  /*bf90*/  ISETP.GE.AND P5, PT, R23, R212, PT ;  /* 0x000000d41700720c */ /* 0x000fe40003fa6270 */
[----:B--2---:R-:W-:Y:S01]  /*bfa0*/  FSEL R11, R11, -INF , !P4 ;  /* 0xff8000000b0b7808 */ /* 0x004fe20006000000 */
[----:B------:R-:W2:Y:S01]  /*bfb0*/  MUFU.TANH R197, R172 ;  /* 0x000000ac00c57308 */ /* 0x000ea20000002400 */
[-C--:B------:R-:W-:Y:S02]  /*bfc0*/  ISETP.GE.AND P4, PT, R21, R213.reuse, PT ;  /* 0x000000d51500720c */ /* 0x080fe40003f86270 */
[----:B---3--:R-:W-:Y:S02]  /*bfd0*/  FSEL R19, R12, -INF , !P5 ;  /* 0xff8000000c137808 */ /* 0x008fe40006800000 */
[----:B----4-:R-:W-:Y:S02]  /*bfe0*/  FSEL R17, R17, -INF , !P1 ;  /* 0xff80000011117808 */ /* 0x010fe40004800000 */
[----:B-----5:R-:W-:Y:S01]  /*bff0*/  FSEL R12, R13, -INF , !P4 ;  /* 0xff8000000d0c7808 */ /* 0x020fe20006000000 */
[----:B------:R-:W3:Y:S01]  /*c000*/  MUFU.TANH R198, R177 ;  /* 0x000000b100c67308 */ /* 0x000ee20000002400 */
[----:B------:R-:W-:-:S02]  /*c010*/  ISETP.GE.AND P1, PT, R14, R213, PT ;  /* 0x000000d50e00720c */ /* 0x000fc40003f26270 */
[C---:B------:R-:W-:Y:S02]  /*c020*/  ISETP.GE.AND P4, PT, R15.reuse, R212, PT ;  /* 0x000000d40f00720c */ /* 0x040fe40003f86270 */
[-C--:B------:R-:W-:Y:S02]  /*c030*/  ISETP.GE.AND P5, PT, R15, R213.reuse, PT ;  /* 0x000000d50f00720c */ /* 0x080fe40003fa6270 */
[----:B------:R-:W-:Y:S01]  /*c040*/  FSEL R199, R199, -INF , !P1 ;  /* 0xff800000c7c77808 */ /* 0x000fe20004800000 */
[----:B------:R-:W4:Y:S01]  /*c050*/  MUFU.TANH R200, R173 ;  /* 0x000000ad00c87308 */ /* 0x000f220000002400 */
[----:B------:R-:W-:Y:S02]  /*c060*/  FSEL R9, R18, -INF , !P4 ;  /* 0xff80000012097808 */ /* 0x000fe40006000000 */
[----:B------:R-:W-:Y:S02]  /*c070*/  ISETP.GE.AND P1, PT, R5, R213, PT ;  /* 0x000000d50500720c */ /* 0x000fe40003f26270 */
[----:B-1----:R-:W-:-:S02]  /*c080*/  FSEL R16, R16, -INF , !P5 ;  /* 0xff80000010107808 */ /* 0x002fc40006800000 */
[-C--:B------:R-:W-:Y:S01]  /*c090*/  ISETP.GE.AND P4, PT, R6, R213.reuse, PT ;  /* 0x000000d50600720c */ /* 0x080fe20003f86270 */
[----:B------:R-:W1:Y:S01]  /*c0a0*/  MUFU.TANH R3, R3 ;  /* 0x0000000300037308 */ /* 0x000e620000002400 */
[----:B------:R-:W-:Y:S02]  /*c0b0*/  FMNMX3.FTZ R7, R166, R20, R22, !PT ;  /* 0x00000014a6077276 */ /* 0x000fe40007810016 */
[----:B--2---:R-:W-:Y:S02]  /*c0c0*/  FSEL R197, R197, -INF , !P1 ;  /* 0xff800000c5c57808 */ /* 0x004fe40004800000 */
[----:B---3--:R-:W-:Y:S02]  /*c0d0*/  FSEL R198, R198, -INF , !P4 ;  /* 0xff800000c6c67808 */ /* 0x008fe40006000000 */
[----:B------:R-:W-:Y:S01]  /*c0e0*/  ISETP.GE.AND P1, PT, R4, R213, PT ;  /* 0x000000d50400720c */ /* 0x000fe20003f26270 */
[----:B------:R2:W3:Y:S01]  /*c0f0*/  MUFU.TANH R204, R26 ;  /* 0x0000001a00cc7308 */ /* 0x0004e20000002400 */
[----:B------:R-:W-:-:S02]  /*c100*/  FMNMX3.FTZ R7, R7, R12, R16, !PT ;  /* 0x0000000c07077276 */ /* 0x000fc40007810010 */
[-C--:B------:R-:W-:Y:S02]  /*c110*/  ISETP.GE.AND P5, PT, R14, R212.reuse, PT ;  /* 0x000000d40e00720c */ /* 0x080fe40003fa6270 */
[----:B------:R-:W-:Y:S02]  /*c120*/  ISETP.GE.AND P4, PT, R6, R212, PT ;  /* 0x000000d40600720c */ /* 0x000fe40003f86270 */
[----:B----4-:R-:W-:Y:S01]  /*c130*/  FSEL R200, R200, -INF , !P1 ;  /* 0xff800000c8c87808 */ /* 0x010fe20004800000 */
[----:B------:R-:W4:Y:S01]  /*c140*/  MUFU.TANH R8, R8 ;  /* 0x0000000800087308 */ /* 0x000f220000002400 */
[----:B------:R-:W-:-:S07]  /*c150*/  FMNMX3.FTZ R7, R7, R199, R198, !PT ;  /* 0x000000c707077276 */ /* 0x000fce00078100c6 */
        /* <DEDUP_REMOVED lines=12> */
[----:B--2---:R-:W-:Y:S02]  /*c220*/  IMAD.U32 R26, RZ, RZ, UR31 ;  /* 0x0000001fff1a7e24 */ /* 0x004fe4000f8e00ff */
        /* <DEDUP_REMOVED lines=39> */
.L_x_1450:
[----:B------:R-:W-:Y:S01]  /*c4a0*/  FMNMX3.FTZ R10, R165, R11, R19, !PT ;  /* 0x0000000ba50a7276 */ /* 0x000fe20007810013 */
[----:B------:R-:W-:Y:S01]  /*c4b0*/  FMUL.FTZ R164, R186, UR4 ;  /* 0x00000004baa47c20 */ /* 0x000fe20008410000 */
[----:B-1----:R-:W-:Y:S01]  /*c4c0*/  FSEL R195, R195, -INF , !P5 ;  /* 0xff800000c3c37808 */ /* 0x002fe20006800000 */
[----:B------:R-:W-:Y:S01]  /*c4d0*/  MUFU.TANH R205, R184 ;  /* 0x000000b800cd7308 */ /* 0x000fe20000002400 */
[-C--:B------:R-:W-:Y:S01]  /*c4e0*/  ISETP.GE.AND P1, PT, R5, R212.reuse, PT ;  /* 0x000000d40500720c */ /* 0x080fe20003f26270 */
[----:B------:R-:W-:Y:S01]  /*c4f0*/  FMUL.FTZ R180, R180, UR4 ;  /* 0x00000004b4b47c20 */ /* 0x000fe20008410000 */
[----:B------:R-:W-:Y:S01]  /*c500*/  ISETP.GE.AND P5, PT, R4, R212, PT ;  /* 0x000000d40400720c */ /* 0x000fe20003fa6270 */
[----:B------:R-:W-:Y:S01]  /*c510*/  FMUL.FTZ R185, R185, UR4 ;  /* 0x00000004b9b97c20 */ /* 0x000fe20008410000 */
[----:B------:R-:W-:Y:S01]  /*c520*/  FSEL R193, R193, -INF , !P4 ;  /* 0xff800000c1c17808 */ /* 0x000fe20006000000 */
        /* <DEDUP_REMOVED lines=9> */
[----:B------:R-:W-:Y:S01]  /*c5c0*/  FMNMX3.FTZ R7, R7, R197, R200, !PT ;  /* 0x000000c507077276 */ /* 0x000fe200078100c8 */
[----:B------:R-:W-:Y:S01]  /*c5d0*/  MUFU.TANH R184, R180 ;  /* 0x000000b400b87308 */ /* 0x000fe20000002400 */
[----:B------:R-:W-:Y:S01]  /*c5e0*/  FMNMX3.FTZ R18, R10, R194, R191, !PT ;  /* 0x000000c20a127276 */ /* 0x000fe200078100bf */
[----:B------:R-:W-:Y:S01]  /*c5f0*/  FMUL.FTZ R10, R187, UR4 ;  /* 0x00000004bb0a7c20 */ /* 0x000fe20008410000 */
[-C--:B------:R-:W-:Y:S01]  /*c600*/  ISETP.GE.AND P1, PT, R24, R215.reuse, PT ;  /* 0x000000d71800720c */ /* 0x080fe20003f26270 */
[----:B------:R-:W4:Y:S01]  /*c610*/  SHFL.BFLY PT, R242, R7, 0x2, 0x1f ;  /* 0x0c401f0007f27f89 */ /* 0x000f2200000e0000 */
[----:B------:R-:W-:Y:S01]  /*c620*/  FMUL.FTZ R187, R208, UR4 ;  /* 0x00000004d0bb7c20 */ /* 0x000fe20008410000 */
[-C--:B------:R-:W-:Y:S01]  /*c630*/  ISETP.GE.AND P4, PT, R24, R214.reuse, PT ;  /* 0x000000d61800720c */ /* 0x080fe20003f86270 */
[----:B------:R-:W-:Y:S01]  /*c640*/  FMUL.FTZ R192, R211, UR4 ;  /* 0x00000004d3c07c20 */ /* 0x000fe20008410000 */
[----:B------:R-:W5:Y:S01]  /*c650*/  SHFL.BFLY PT, R229, R18, 0x2, 0x1f ;  /* 0x0c401f0012e57f89 */ /* 0x000f6200000e0000 */
[----:B------:R-:W-:Y:S01]  /*c660*/  FSEL R245, R245, -INF , !P1 ;  /* 0xff800000f5f57808 */ /* 0x000fe20004800000 */
[----:B------:R-:W5:Y:S01]  /*c670*/  MUFU.TANH R203, R185 ;  /* 0x000000b900cb7308 */ /* 0x000f620000002400 */
[C---:B------:R-:W-:Y:S01]  /*c680*/  ISETP.GE.AND P1, PT, R23.reuse, R214, PT ;  /* 0x000000d61700720c */ /* 0x040fe20003f26270 */
[----:B---3--:R-:W-:Y:S01]  /*c690*/  LDSM.16.MT88.4 R32, [R223+0xa000] ;  /* 0x00a00000df20783b */ /* 0x008fe20000004200 */
[----:B------:R-:W-:-:S02]  /*c6a0*/  ISETP.GE.AND P5, PT, R23, R215, PT ;  /* 0x000000d71700720c */ /* 0x000fc40003fa6270 */
[----:B------:R-:W-:Y:S01]  /*c6b0*/  FSEL R202, R8, -INF , !P1 ;  /* 0xff80000008ca7808 */ /* 0x000fe20004800000 */
[----:B--2---:R-:W-:Y:S01]  /*c6c0*/  LDSM.16.MT88.4 R24, [R221+0xa000] ;  /* 0x00a00000dd18783b */ /* 0x004fe20000004200 */
[----:B------:R-:W-:Y:S01]  /*c6d0*/  ISETP.GE.AND P1, PT, R21, R214, PT ;  /* 0x000000d61500720c */ /* 0x000fe20003f26270 */
[----:B------:R-:W-:Y:S01]  /*c6e0*/  MUFU.TANH R186, R183 ;  /* 0x000000b700ba7308 */ /* 0x000fe20000002400 */
[----:B------:R-:W-:Y:S01]  /*c6f0*/  FSEL R204, R204, -INF , !P4 ;  /* 0xff800000cccc7808 */ /* 0x000fe20006000000 */
[----:B------:R-:W-:Y:S01]  /*c700*/  LDSM.16.MT88.4 R28, [R220+0xb000] ;  /* 0x00b00000dc1c783b */ /* 0x000fe20000004200 */
[----:B-1----:R-:W-:Y:S02]  /*c710*/  FSEL R164, R164, -INF , !P1 ;  /* 0xff800000a4a47808 */ /* 0x002fe40004800000 */
[----:B------:R-:W-:Y:S02]  /*c720*/  FSEL R207, R3, -INF , !P5 ;  /* 0xff80000003cf7808 */ /* 0x000fe40006800000 */
[----:B------:R-:W-:Y:S01]  /*c730*/  ISETP.GE.AND P5, PT, R21, R215, PT ;  /* 0x000000d71500720c */ /* 0x000fe20003fa6270 */
[----:B------:R-:W-:Y:S01]  /*c740*/  MUFU.TANH R187, R187 ;  /* 0x000000bb00bb7308 */ /* 0x000fe20000002400 */
[----:B------:R-:W-:-:S02]  /*c750*/  IADD3 R188, PT, PT, R223, 0xa040, RZ ;  /* 0x0000a040dfbc7810 */ /* 0x000fc40007ffe0ff */
[----:B----4-:R-:W-:Y:S01]  /*c760*/  FMNMX.FTZ R242, R7, R242, !PT ;  /* 0x000000f207f27209 */ /* 0x010fe20007810000 */
[----:B------:R-:W-:Y:S01]  /*c770*/  FMUL.FTZ R7, R182, UR4 ;  /* 0x00000004b6077c20 */ /* 0x000fe20008410000 */
[----:B------:R-:W-:Y:S02]  /*c780*/  FSEL R205, R205, -INF , !P5 ;  /* 0xff800000cdcd7808 */ /* 0x000fe40006800000 */
[----:B-----5:R-:W-:Y:S01]  /*c790*/  FMNMX.FTZ R229, R18, R229, !PT ;  /* 0x000000e512e57209 */ /* 0x020fe20007810000 */
[----:B------:R-:W1:Y:S01]  /*c7a0*/  SHFL.BFLY PT, R13, R242, 0x1, 0x1f ;  /* 0x0c201f00f20d7f89 */ /* 0x000e6200000e0000 */
[----:B------:R-:W-:Y:S01]  /*c7b0*/  MUFU.TANH R10, R10 ;  /* 0x0000000a000a7308 */ /* 0x000fe20000002400 */
[----:B------:R-:W-:Y:S02]  /*c7c0*/  ISETP.GE.AND P5, PT, R15, R215, PT ;  /* 0x000000d70f00720c */ /* 0x000fe40003fa6270 */
[----:B------:R-:W2:Y:S02]  /*c7d0*/  SHFL.BFLY PT, R18, R229, 0x1, 0x1f ;  /* 0x0c201f00e5127f89 */ /* 0x000ea400000e0000 */
[----:B------:R-:W-:-:S02]  /*c7e0*/  FSEL R203, R203, -INF , !P5 ;  /* 0xff800000cbcb7808 */ /* 0x000fc40006800000 */
[----:B------:R-:W-:Y:S01]  /*c7f0*/  ISETP.GE.AND P5, PT, R15, R214, PT ;  /* 0x000000d60f00720c */ /* 0x000fe20003fa6270 */
[----:B------:R-:W3:Y:S08]  /*c800*/  MUFU.TANH R7, R7 ;  /* 0x0000000700077308 */ /* 0x000ef00000002400 */
[----:B------:R4:W5:Y:S01]  /*c810*/  MUFU.TANH R185, R181 ;  /* 0x000000b500b97308 */ /* 0x0009620000002400 */
[----:B-1----:R-:W-:-:S07]  /*c820*/  FMNMX.FTZ R242, R242, R13, !PT ;  /* 0x0000000df2f27209 */ /* 0x002fce0007810000 */
[----:B------:R-:W1:Y:S01]  /*c830*/  MUFU.TANH R190, R190 ;  /* 0x000000be00be7308 */ /* 0x000e620000002400 */
[----:B--2---:R-:W-:Y:S01]  /*c840*/  FMNMX.FTZ R229, R229, R18, !PT ;  /* 0x00000012e5e57209 */ /* 0x004fe20007810000 */
[C---:B------:R-:W-:Y:S01]  /*c850*/  FMUL.FTZ R201, R242.reuse, UR13 ;  /* 0x0000000df2c97c20 */ /* 0x040fe20008410000 */
[C---:B------:R-:W-:Y:S02]  /*c860*/  FSETP.NEU.FTZ.AND P4, PT, R242.reuse, -INF , PT ;  /* 0xff800000f200780b */ /* 0x040fe40003f9d000 */
[C---:B------:R-:W-:Y:S01]  /*c870*/  FSETP.NEU.FTZ.AND P1, PT, R229.reuse, -INF , PT ;  /* 0xff800000e500780b */ /* 0x040fe20003f3d000 */
[----:B------:R-:W-:Y:S01]  /*c880*/  FMUL.FTZ R196, R229, UR13 ;  /* 0x0000000de5c47c20 */ /* 0x000fe20008410000 */
[----:B------:R-:W-:Y:S01]  /*c890*/  FSEL R201, R201, RZ, P4 ;  /* 0x000000ffc9c97208 */ /* 0x000fe20002000000 */
[----:B------:R-:W2:Y:S01]  /*c8a0*/  MUFU.TANH R189, R189 ;  /* 0x000000bd00bd7308 */ /* 0x000ea20000002400 */
[----:B------:R-:W-:Y:S02]  /*c8b0*/  FSEL R3, R242, RZ, P4 ;  /* 0x000000fff2037208 */ /* 0x000fe40002000000 */
[----:B------:R-:W-:Y:S01]  /*c8c0*/  FSEL R196, R196, RZ, P1 ;  /* 0x000000ffc4c47208 */ /* 0x000fe20000800000 */
[--C-:B------:R-:W-:Y:S01]  /*c8d0*/  FFMA.FTZ R178, R20, UR13, -R201.reuse ;  /* 0x0000000d14b27c23 */ /* 0x100fe200080108c9 */
[----:B------:R-:W-:Y:S01]  /*c8e0*/  FSEL R8, R229, RZ, P1 ;  /* 0x000000ffe5087208 */ /* 0x000fe20000800000 */
[----:B------:R-:W-:Y:S01]  /*c8f0*/  FFMA.FTZ R177, R22, UR13, -R201 ;  /* 0x0000000d16b17c23 */ /* 0x000fe200080108c9 */
[CC--:B------:R-:W-:Y:S01]  /*c900*/  ISETP.GE.AND P4, PT, R14.reuse, R215.reuse, PT ;  /* 0x000000d70e00720c */ /* 0x0c0fe20003f86270 */
[----:B------:R-:W-:Y:S01]  /*c910*/  FFMA.FTZ R170, R11, UR13, -R196 ;  /* 0x0000000d0baa7c23 */ /* 0x000fe200080108c4 */
[-C--:B------:R-:W-:Y:S01]  /*c920*/  ISETP.GE.AND P1, PT, R14, R214.reuse, PT ;  /* 0x000000d60e00720c */ /* 0x080fe20003f26270 */
[----:B------:R-:W-:Y:S01]  /*c930*/  FADD.FTZ R11, R166, -R3 ;  /* 0x80000003a60b7221 */ /* 0x000fe20000010000 */
[----:B------:R-:W-:Y:S01]  /*c940*/  FSEL R184, R184, -INF , !P4 ;  /* 0xff800000b8b87808 */ /* 0x000fe20006000000 */
[----:B------:R-:W2:Y:S01]  /*c950*/  MUFU.TANH R192, R192 ;  /* 0x000000c000c07308 */ /* 0x000ea20000002400 */
[----:B---3--:R-:W-:Y:S01]  /*c960*/  FSEL R183, R7, -INF , !P1 ;  /* 0xff80000007b77808 */ /* 0x008fe20004800000 */
[----:B------:R-:W-:Y:S01]  /*c970*/  FADD.FTZ R8, R165, -R8 ;  /* 0x80000008a5087221 */ /* 0x000fe20000010000 */
[-C--:B------:R-:W-:Y:S01]  /*c980*/  ISETP.GE.AND P4, PT, R6, R214.reuse, PT ;  /* 0x000000d60600720c */ /* 0x080fe20003f86270 */
[----:B------:R-:W-:Y:S01]  /*c990*/  FMUL.FTZ R11, R11, UR13 ;  /* 0x0000000d0b0b7c20 */ /* 0x000fe20008410000 */
[-C--:B------:R-:W-:Y:S01]  /*c9a0*/  ISETP.GE.AND P1, PT, R5, R215.reuse, PT ;  /* 0x000000d70500720c */ /* 0x080fe20003f26270 */
[--C-:B------:R-:W-:Y:S01]  /*c9b0*/  FFMA.FTZ R176, R12, UR13, -R201.reuse ;  /* 0x0000000d0cb07c23 */ /* 0x100fe200080108c9 */
[----:B------:R-:W-:Y:S01]  /*c9c0*/  FSEL R186, R186, -INF , !P4 ;  /* 0xff800000baba7808 */ /* 0x000fe20006000000 */
[----:B------:R-:W-:Y:S01]  /*c9d0*/  FFMA.FTZ R171, R16, UR13, -R201 ;  /* 0x0000000d10ab7c23 */ /* 0x000fe200080108c9 */
[----:B------:R-:W-:Y:S01]  /*c9e0*/  FSEL R187, R187, -INF , !P1 ;  /* 0xff800000bbbb7808 */ /* 0x000fe20004800000 */
[--C-:B------:R-:W-:Y:S01]  /*c9f0*/  FFMA.FTZ R169, R19, UR13, -R196.reuse ;  /* 0x0000000d13a97c23 */ /* 0x100fe200080108c4 */
[----:B------:R-:W-:Y:S01]  /*ca00*/  FSEL R166, R10, -INF , !P5 ;  /* 0xff8000000aa67808 */ /* 0x000fe20006800000 */
[--C-:B------:R-:W-:Y:S01]  /*ca10*/  FFMA.FTZ R180, R17, UR13, -R196.reuse ;  /* 0x0000000d11b47c23 */ /* 0x100fe200080108c4 */
[CC--:B------:R-:W-:Y:S01]  /*ca20*/  ISETP.GE.AND P4, PT, R4.reuse, R215.reuse, PT ;  /* 0x000000d70400720c */ /* 0x0c0fe20003f86270 */
[--C-:B------:R-:W-:Y:S01]  /*ca30*/  FFMA.FTZ R179, R9, UR13, -R196.reuse ;  /* 0x0000000d09b37c23 */ /* 0x100fe200080108c4 */
[----:B------:R-:W-:Y:S01]  /*ca40*/  ISETP.GE.AND P1, PT, R4, R214, PT ;  /* 0x000000d60400720c */ /* 0x000fe20003f26270 */
[----:B----4-:R-:W-:Y:S01]  /*ca50*/  FMUL.FTZ R181, R8, UR13 ;  /* 0x0000000d08b57c20 */ /* 0x010fe20008410000 */
[----:B------:R-:W-:Y:S01]  /*ca60*/  ISETP.GE.AND P5, PT, R6, R215, PT ;  /* 0x000000d70600720c */ /* 0x000fe20003fa6270 */
[----:B------:R3:W-:Y:S01]  /*ca70*/  MUFU.EX2 R182, R11 ;  /* 0x0000000b00b67308 */ /* 0x0007e20000000800 */
[----:B------:R-:W-:Y:S01]  /*ca80*/  FMNMX3.FTZ R4, R168, R245, R207, !PT ;  /* 0x000000f5a8047276 */ /* 0x000fe200078100cf */
[----:B------:R-:W-:Y:S01]  /*ca90*/  LDSM.16.MT88.4 R16, [R220+0xa000] ;  /* 0x00a00000dc10783b */ /* 0x000fe20000004200 */
[----:B------:R-:W-:Y:S01]  /*caa0*/  IADD3 R3, PT, PT, R223, 0xa000, RZ ;  /* 0x0000a000df037810 */ /* 0x000fe20007ffe0ff */
[----:B------:R-:W-:Y:S01]  /*cab0*/  MUFU.EX2 R178, R178 ;  /* 0x000000b200b27308 */ /* 0x000fe20000000800 */
[----:B-----5:R-:W-:Y:S01]  /*cac0*/  FSEL R185, R185, -INF , !P5 ;  /* 0xff800000b9b97808 */ /* 0x020fe20006800000 */
[----:B------:R-:W-:Y:S01]  /*cad0*/  LDSM.16.MT88.4 R12, [R223+0xb000] ;  /* 0x00b00000df0c783b */ /* 0x000fe20000004200 */
[----:B------:R-:W-:Y:S01]  /*cae0*/  FMNMX3.FTZ R165, R4, R205, R203, !PT ;  /* 0x000000cd04a57276 */ /* 0x000fe200078100cb */
[----:B------:R-:W4:Y:S01]  /*caf0*/  MUFU.EX2 R177, R177 ;  /* 0x000000b100b17308 */ /* 0x000f220000000800 */
[----:B------:R-:W-:Y:S01]  /*cb00*/  @P0 IADD3 R188, PT, PT, R3, -0x40, RZ ;  /* 0xffffffc003bc0810 */ /* 0x000fe20007ffe0ff */
[----:B------:R-:W-:Y:S01]  /*cb10*/  FFMA.FTZ R195, R195, UR13, -R196 ;  /* 0x0000000dc3c37c23 */ /* 0x000fe200080108c4 */
[----:B-1----:R-:W-:Y:S01]  /*cb20*/  FSEL R190, R190, -INF , !P4 ;  /* 0xff800000bebe7808 */ /* 0x002fe20006000000 */
[----:B------:R-:W-:Y:S01]  /*cb30*/  MUFU.EX2 R176, R176 ;  /* 0x000000b000b07308 */ /* 0x000fe20000000800 */
[----:B------:R-:W-:Y:S01]  /*cb40*/  FMNMX3.FTZ R165, R165, R184, R185, !PT ;  /* 0x000000b8a5a57276 */ /* 0x000fe200078100b9 */
[----:B------:R-:W-:Y:S01]  /*cb50*/  LDSM.16.MT88.4 R20, [R188] ;  /* 0x00000000bc14783b */ /* 0x000fe20000004200 */
[----:B------:R-:W-:Y:S01]  /*cb60*/  FMNMX3.FTZ R3, R167, R204, R202, !PT ;  /* 0x000000cca7037276 */ /* 0x000fe200078100ca */
[----:B------:R-:W1:Y:S01]  /*cb70*/  MUFU.EX2 R171, R171 ;  /* 0x000000ab00ab7308 */ /* 0x000e620000000800 */
[----:B------:R-:W-:Y:S01]  /*cb80*/  FMNMX3.FTZ R165, R165, R187, R190, !PT ;  /* 0x000000bba5a57276 */ /* 0x000fe200078100be */
[----:B---3--:R-:W-:Y:S01]  /*cb90*/  LDSM.16.MT88.4 R8, [R221+0xb000] ;  /* 0x00b00000dd08783b */ /* 0x008fe20000004200 */
[----:B------:R-:W-:Y:S01]  /*cba0*/  ISETP.GE.AND P5, PT, R5, R214, PT ;  /* 0x000000d60500720c */ /* 0x000fe20003fa6270 */
[----:B------:R-:W-:Y:S01]  /*cbb0*/  MUFU.EX2 R170, R170 ;  /* 0x000000aa00aa7308 */ /* 0x000fe20000000800 */
[----:B------:R-:W-:Y:S01]  /*cbc0*/  FMNMX3.FTZ R3, R3, R164, R166, !PT ;  /* 0x000000a403037276 */ /* 0x000fe200078100a6 */
[----:B------:R-:W3:Y:S01]  /*cbd0*/  SHFL.BFLY PT, R208, R165, 0x2, 0x1f ;  /* 0x0c401f00a5d07f89 */ /* 0x000ee200000e0000 */
[----:B--2---:R-:W-:Y:S01]  /*cbe0*/  FSEL R189, R189, -INF , !P5 ;  /* 0xff800000bdbd7808 */ /* 0x004fe20006800000 */
[----:B------:R-:W2:Y:S01]  /*cbf0*/  MUFU.EX2 R169, R169 ;  /* 0x000000a900a97308 */ /* 0x000ea20000000800 */
[----:B------:R-:W-:Y:S01]  /*cc00*/  FSEL R192, R192, -INF , !P1 ;  /* 0xff800000c0c07808 */ /* 0x000fe20004800000 */
[----:B------:R-:W-:Y:S01]  /*cc10*/  LDSM.16.MT88.4 R4, [R188+0x1000] ;  /* 0x00100000bc04783b */ /* 0x000fe20000004200 */
[----:B------:R-:W-:Y:S01]  /*cc20*/  FMNMX3.FTZ R3, R3, R183, R186, !PT ;  /* 0x000000b703037276 */ /* 0x000fe200078100ba */
[----:B------:R-:W-:Y:S01]  /*cc30*/  MUFU.EX2 R180, R180 ;  /* 0x000000b400b47308 */ /* 0x000fe20000000800 */
[----:B----4-:R-:W-:Y:S01]  /*cc40*/  F2FP.BF16.F32.PACK_AB R172, R177, R178 ;  /* 0x000000b2b1ac723e */ /* 0x010fe200000010ff */
[----:B------:R-:W-:Y:S01]  /*cc50*/  FMUL.FTZ R160, R160, R182 ;  /* 0x000000b6a0a07220 */ /* 0x000fe20000410000 */
[----:B------:R-:W-:Y:S01]  /*cc60*/  FMNMX3.FTZ R3, R3, R189, R192, !PT ;  /* 0x000000bd03037276 */ /* 0x000fe200078100c0 */
[----:B------:R-:W4:Y:S01]  /*cc70*/  MUFU.EX2 R179, R179 ;  /* 0x000000b300b37308 */ /* 0x000f220000000800 */
[----:B-1----:R-:W-:Y:S01]  /*cc80*/  F2FP.BF16.F32.PACK_AB R174, R171, R176 ;  /* 0x000000b0abae723e */ /* 0x002fe200000010ff */
[-C--:B------:R-:W-:Y:S01]  /*cc90*/  FMUL.FTZ R161, R161, R182.reuse ;  /* 0x000000b6a1a17220 */ /* 0x080fe20000410000 */
[----:B------:R-:W-:Y:S01]  /*cca0*/  FMUL.FTZ R152, R152, R182 ;  /* 0x000000b698987220 */ /* 0x000fe20000410000 */
[----:B------:R-:W1:Y:S01]  /*ccb0*/  SHFL.BFLY PT, R206, R3, 0x2, 0x1f ;  /* 0x0c401f0003ce7f89 */ /* 0x000e6200000e0000 */
[----:B------:R-:W5:Y:S01]  /*ccc0*/  MUFU.EX2 R181, R181 ;  /* 0x000000b500b57308 */ /* 0x000f620000000800 */
[----:B--2---:R-:W-:Y:S01]  /*ccd0*/  F2FP.BF16.F32.PACK_AB R173, R169, R170 ;  /* 0x000000aaa9ad723e */ /* 0x004fe200000010ff */
[-C--:B------:R-:W-:Y:S01]  /*cce0*/  FMUL.FTZ R153, R153, R182.reuse ;  /* 0x000000b699997220 */ /* 0x080fe20000410000 */
[-C--:B------:R-:W-:Y:S01]  /*ccf0*/  FMUL.FTZ R140, R140, R182.reuse ;  /* 0x000000b68c8c7220 */ /* 0x080fe20000410000 */
[-C--:B------:R-:W-:Y:S01]  /*cd00*/  FMUL.FTZ R141, R141, R182.reuse ;  /* 0x000000b68d8d7220 */ /* 0x080fe20000410000 */
[-C--:B------:R-:W-:Y:S01]  /*cd10*/  FMUL.FTZ R136, R136, R182.reuse ;  /* 0x000000b688887220 */ /* 0x080fe20000410000 */
[-C--:B------:R-:W-:Y:S01]  /*cd20*/  FMUL.FTZ R137, R137, R182.reuse ;  /* 0x000000b689897220 */ /* 0x080fe20000410000 */
[-C--:B------:R-:W-:Y:S01]  /*cd30*/  FMUL.FTZ R40, R40, R182.reuse ;  /* 0x000000b628287220 */ /* 0x080fe20000410000 */
[----:B------:R-:W-:Y:S01]  /*cd40*/  FMUL.FTZ R41, R41, R182 ;  /* 0x000000b629297220 */ /* 0x000fe20000410000 */
[----:B---3--:R-:W-:Y:S01]  /*cd50*/  FMNMX.FTZ R165, R165, R208, !PT ;  /* 0x000000d0a5a57209 */ /* 0x008fe20007810000 */
[----:B------:R-:W-:Y:S01]  /*cd60*/  FMUL.FTZ R44, R44, R182 ;  /* 0x000000b62c2c7220 */ /* 0x000fe20000410000 */
[----:B----4-:R-:W-:Y:S01]  /*cd70*/  F2FP.BF16.F32.PACK_AB R175, R179, R180 ;  /* 0x000000b4b3af723e */ /* 0x010fe200000010ff */
[-C--:B------:R-:W-:Y:S01]  /*cd80*/  FMUL.FTZ R45, R45, R182.reuse ;  /* 0x000000b62d2d7220 */ /* 0x080fe20000410000 */
[----:B------:R-:W-:Y:S01]  /*cd90*/  FMUL.FTZ R56, R56, R182 ;  /* 0x000000b638387220 */ /* 0x000fe20000410000 */
[----:B------:R-:W2:Y:S01]  /*cda0*/  SHFL.BFLY PT, R244, R165, 0x1, 0x1f ;  /* 0x0c201f00a5f47f89 */ /* 0x000ea200000e0000 */
        /* <DEDUP_REMOVED lines=23> */
[----:B--2---:R-:W-:Y:S01]  /*cf20*/  FMNMX.FTZ R244, R165, R244, !PT ;  /* 0x000000f4a5f47209 */ /* 0x004fe20007810000 */
[-C--:B------:R-:W-:Y:S01]  /*cf30*/  FMUL.FTZ R76, R76, R182.reuse ;  /* 0x000000b64c4c7220 */ /* 0x080fe20000410000 */
[-C--:B------:R-:W-:Y:S01]  /*cf40*/  FMUL.FTZ R77, R77, R182.reuse ;  /* 0x000000b64d4d7220 */ /* 0x080fe20000410000 */
[-C--:B------:R-:W-:Y:S01]  /*cf50*/  FMUL.FTZ R88, R88, R182.reuse ;  /* 0x000000b658587220 */ /* 0x080fe20000410000 */
[C---:B------:R-:W-:Y:S01]  /*cf60*/  FSETP.NEU.FTZ.AND P1, PT, R244.reuse, -INF , PT ;  /* 0xff800000f400780b */ /* 0x040fe20003f3d000 */
[----:B------:R-:W-:Y:S01]  /*cf70*/  FMUL.FTZ R208, R244, UR13 ;  /* 0x0000000df4d07c20 */ /* 0x000fe20008410000 */
[-C--:B------:R-:W-:Y:S01]  /*cf80*/  FMUL.FTZ R89, R89, R182.reuse ;  /* 0x000000b659597220 */ /* 0x080fe20000410000 */
[-C--:B------:R-:W-:Y:S01]  /*cf90*/  FMUL.FTZ R74, R74, R181.reuse ;  /* 0x000000b54a4a7220 */ /* 0x080fe20000410000 */
[----:B------:R-:W-:Y:S01]  /*cfa0*/  FSEL R165, R244, RZ, P1 ;  /* 0x000000fff4a57208 */ /* 0x000fe20000800000 */
[-C--:B------:R-:W-:Y:S01]  /*cfb0*/  FMUL.FTZ R75, R75, R181.reuse ;  /* 0x000000b54b4b7220 */ /* 0x080fe20000410000 */
[-C--:B------:R-:W-:Y:S01]  /*cfc0*/  FMUL.FTZ R92, R92, R182.reuse ;  /* 0x000000b65c5c7220 */ /* 0x080fe20000410000 */
[-C--:B------:R-:W-:Y:S01]  /*cfd0*/  FMUL.FTZ R78, R78, R181.reuse ;  /* 0x000000b54e4e7220 */ /* 0x080fe20000410000 */
[-C--:B------:R-:W-:Y:S01]  /*cfe0*/  FMUL.FTZ R79, R79, R181.reuse ;  /* 0x000000b54f4f7220 */ /* 0x080fe20000410000 */
[----:B------:R-:W-:Y:S01]  /*cff0*/  FMUL.FTZ R93, R93, R182 ;  /* 0x000000b65d5d7220 */ /* 0x000fe20000410000 */
        /* <DEDUP_REMOVED lines=21> */
[----:B------:R-:W-:Y:S01]  /*d150*/  FSEL R208, R208, RZ, P1 ;  /* 0x000000ffd0d07208 */ /* 0x000fe20000800000 */
[----:B------:R-:W-:Y:S01]  /*d160*/  FADD.FTZ R165, R168, -R165 ;  /* 0x800000a5a8a57221 */ /* 0x000fe20000010000 */
[C---:B------:R-:W-:Y:S01]  /*d170*/  FSETP.NEU.FTZ.AND P1, PT, R3.reuse, -INF , PT ;  /* 0xff8000000300780b */ /* 0x040fe20003f3d000 */
[----:B------:R-:W-:Y:S01]  /*d180*/  FMUL.FTZ R168, R3, UR13 ;  /* 0x0000000d03a87c20 */ /* 0x000fe20008410000 */
[C---:B------:R-:W-:Y:S01]  /*d190*/  HMMA.16816.F32.BF16 R160, R172.reuse, R32, R160 ;  /* 0x00000020aca0723c */ /* 0x040fe200000418a0 */
[----:B------:R-:W-:Y:S01]  /*d1a0*/  FMUL.FTZ R165, R165, UR13 ;  /* 0x0000000da5a57c20 */ /* 0x000fe20008410000 */
[----:B------:R-:W-:Y:S01]  /*d1b0*/  FSEL R206, R3, RZ, P1 ;  /* 0x000000ff03ce7208 */ /* 0x000fe20000800000 */
[----:B------:R-:W-:Y:S01]  /*d1c0*/  FFMA.FTZ R200, R200, UR13, -R201 ;  /* 0x0000000dc8c87c23 */ /* 0x000fe200080108c9 */
[----:B------:R-:W-:Y:S01]  /*d1d0*/  FFMA.FTZ R184, R184, UR13, -R208 ;  /* 0x0000000db8b87c23 */ /* 0x000fe200080108d0 */
[----:B------:R-:W-:Y:S01]  /*d1e0*/  FFMA.FTZ R178, R241, R182, R178 ;  /* 0x000000b6f1b27223 */ /* 0x000fe200000100b2 */
[----:B------:R-:W-:Y:S01]  /*d1f0*/  FFMA.FTZ R170, R239, R181, R170 ;  /* 0x000000b5efaa7223 */ /* 0x000fe200000100aa */
[----:B------:R-:W-:Y:S01]  /*d200*/  FADD.FTZ R167, R167, -R206 ;  /* 0x800000cea7a77221 */ /* 0x000fe20000010000 */
[----:B------:R-:W-:Y:S01]  /*d210*/  HMMA.16816.F32.BF16 R152, R172, R34, R152 ;  /* 0x00000022ac98723c */ /* 0x000fe20000041898 */
[----:B------:R-:W1:Y:S01]  /*d220*/  MUFU.EX2 R206, R165 ;  /* 0x000000a500ce7308 */ /* 0x000e620000000800 */
[----:B------:R-:W-:Y:S01]  /*d230*/  FADD.FTZ R177, R177, R178 ;  /* 0x000000b2b1b17221 */ /* 0x000fe20000010000 */
[----:B------:R-:W-:Y:S01]  /*d240*/  FMUL.FTZ R167, R167, UR13 ;  /* 0x0000000da7a77c20 */ /* 0x000fe20008410000 */
[----:B------:R-:W-:Y:S01]  /*d250*/  FADD.FTZ R169, R169, R170 ;  /* 0x000000aaa9a97221 */ /* 0x000fe20000010000 */
[----:B------:R-:W-:Y:S01]  /*d260*/  MUFU.EX2 R200, R200 ;  /* 0x000000c800c87308 */ /* 0x000fe20000000800 */
[----:B------:R-:W-:-:S02]  /*d270*/  FADD.FTZ R176, R176, R177 ;  /* 0x000000b1b0b07221 */ /* 0x000fc40000010000 */
[----:B------:R-:W-:Y:S01]  /*d280*/  HMMA.16816.F32.BF16 R140, R172, R24, R140 ;  /* 0x00000018ac8c723c */ /* 0x000fe2000004188c */
[----:B------:R-:W-:Y:S01]  /*d290*/  MUFU.EX2 R184, R184 ;  /* 0x000000b800b87308 */ /* 0x000fe20000000800 */
[----:B------:R-:W-:Y:S01]  /*d2a0*/  FADD.FTZ R180, R180, R169 ;  /* 0x000000a9b4b47221 */ /* 0x000fe20000010000 */
[----:B------:R-:W-:-:S03]  /*d2b0*/  FADD.FTZ R171, R171, R176 ;  /* 0x000000b0abab7221 */ /* 0x000fc60000010000 */
[----:B------:R-:W-:Y:S01]  /*d2c0*/  FADD.FTZ R180, R179, R180 ;  /* 0x000000b4b3b47221 */ /* 0x000fe20000010000 */
[-C--:B-1----:R-:W-:Y:S01]  /*d2d0*/  FMUL.FTZ R36, R36, R206.reuse ;  /* 0x000000ce24247220 */ /* 0x082fe20000410000 */
        /* <DEDUP_REMOVED lines=35> */
[----:B------:R-:W-:-:S05]  /*d510*/  FMUL.FTZ R129, R129, R206 ;  /* 0x000000ce81817220 */ /* 0x000fca0000410000 */
        /* <DEDUP_REMOVED lines=9> */
[----:B------:R-:W-:Y:S01]  /*d5b0*/  FSEL R207, R168, RZ, P1 ;  /* 0x000000ffa8cf7208 */ /* 0x000fe20000800000 */
[--C-:B------:R-:W-:Y:S01]  /*d5c0*/  FFMA.FTZ R168, R205, UR13, -R208.reuse ;  /* 0x0000000dcda87c23 */ /* 0x100fe200080108d0 */
[--C-:B------:R-:W-:Y:S01]  /*d5d0*/  FFMA.FTZ R205, R203, UR13, -R208.reuse ;  /* 0x0000000dcbcd7c23 */ /* 0x100fe200080108d0 */
[----:B------:R-:W-:-:S02]  /*d5e0*/  FFMA.FTZ R174, R245, UR13, -R208 ;  /* 0x0000000df5ae7c23 */ /* 0x000fc400080108d0 */
[--C-:B------:R-:W-:Y:S01]  /*d5f0*/  FFMA.FTZ R175, R202, UR13, -R207.reuse ;  /* 0x0000000dcaaf7c23 */ /* 0x100fe200080108cf */
[--C-:B------:R-:W-:Y:S01]  /*d600*/  FFMA.FTZ R203, R204, UR13, -R207.reuse ;  /* 0x0000000dcccb7c23 */ /* 0x100fe200080108cf */
[--C-:B------:R-:W-:Y:S01]  /*d610*/  FFMA.FTZ R202, R164, UR13, -R207.reuse ;  /* 0x0000000da4ca7c23 */ /* 0x100fe200080108cf */
[--C-:B------:R-:W-:Y:S01]  /*d620*/  FFMA.FTZ R173, R166, UR13, -R207.reuse ;  /* 0x0000000da6ad7c23 */ /* 0x100fe200080108cf */
[----:B------:R-:W1:Y:S01]  /*d630*/  MUFU.EX2 R174, R174 ;  /* 0x000000ae00ae7308 */ /* 0x000e620000000800 */
[----:B------:R-:W-:-:S03]  /*d640*/  FFMA.FTZ R183, R183, UR13, -R207 ;  /* 0x0000000db7b77c23 */ /* 0x000fc600080108cf */
[----:B------:R-:W2:Y:S04]  /*d650*/  MUFU.EX2 R172, R172 ;  /* 0x000000ac00ac7308 */ /* 0x000ea80000000800 */
[----:B------:R-:W-:Y:S04]  /*d660*/  MUFU.EX2 R168, R168 ;  /* 0x000000a800a87308 */ /* 0x000fe80000000800 */
[----:B------:R-:W3:Y:S01]  /*d670*/  MUFU.EX2 R205, R205 ;  /* 0x000000cd00cd7308 */ /* 0x000ee20000000800 */
[----:B-1----:R-:W-:-:S03]  /*d680*/  FFMA.FTZ R243, R243, R206, R174 ;  /* 0x000000cef3f37223 */ /* 0x002fc600000100ae */
[----:B------:R-:W-:Y:S01]  /*d690*/  MUFU.EX2 R203, R203 ;  /* 0x000000cb00cb7308 */ /* 0x000fe20000000800 */
[C---:B--2---:R-:W-:Y:S01]  /*d6a0*/  F2FP.BF16.F32.PACK_AB R164, R172.reuse, R174 ;  /* 0x000000aeaca4723e */ /* 0x044fe200000010ff */
[----:B------:R-:W-:Y:S02]  /*d6b0*/  FADD.FTZ R243, R172, R243 ;  /* 0x000000f3acf37221 */ /* 0x000fe40000010000 */
[----:B------:R-:W1:Y:S04]  /*d6c0*/  MUFU.EX2 R175, R175 ;  /* 0x000000af00af7308 */ /* 0x000e680000000800 */
[----:B------:R-:W2:Y:S01]  /*d6d0*/  MUFU.EX2 R204, R167 ;  /* 0x000000a700cc7308 */ /* 0x000ea20000000800 */
[----:B---3--:R-:W-:Y:S01]  /*d6e0*/  F2FP.BF16.F32.PACK_AB R166, R205, R168 ;  /* 0x000000a8cda6723e */ /* 0x008fe200000010ff */
[----:B------:R-:W-:-:S02]  /*d6f0*/  FADD.FTZ R168, R168, R243 ;  /* 0x000000f3a8a87221 */ /* 0x000fc40000010000 */
[----:B------:R-:W-:Y:S02]  /*d700*/  MUFU.EX2 R202, R202 ;  /* 0x000000ca00ca7308 */ /* 0x000fe40000000800 */
[----:B------:R-:W-:Y:S02]  /*d710*/  FADD.FTZ R205, R205, R168 ;  /* 0x000000a8cdcd7221 */ /* 0x000fe40000010000 */
[----:B------:R-:W3:Y:S01]  /*d720*/  MUFU.EX2 R173, R173 ;  /* 0x000000ad00ad7308 */ /* 0x000ee20000000800 */
[----:B------:R-:W-:Y:S02]  /*d730*/  MOV R168, R244 ;  /* 0x000000f400a87202 */ /* 0x000fe40000000f00 */
[----:B-1----:R-:W-:Y:S01]  /*d740*/  F2FP.BF16.F32.PACK_AB R165, R175, R203 ;  /* 0x000000cbafa5723e */ /* 0x002fe200000010ff */
[----:B------:R-:W-:Y:S01]  /*d750*/  MUFU.EX2 R183, R183 ;  /* 0x000000b700b77308 */ /* 0x000fe20000000800 */
        /* <DEDUP_REMOVED lines=35> */
[----:B------:R-:W-:-:S04]  /*d990*/  FFMA.FTZ R204, R240, R204, R203 ;  /* 0x000000ccf0cc7223 */ /* 0x000fc800000100cb */
[----:B------:R-:W-:Y:S02]  /*d9a0*/  FADD.FTZ R175, R175, R204 ;  /* 0x000000ccafaf7221 */ /* 0x000fe40000010000 */
[C---:B------:R-:W-:Y:S01]  /*d9b0*/  HMMA.16816.F32.BF16 R84, R164.reuse, R8, R84 ;  /* 0x00000008a454723c */ /* 0x040fe20000041854 */
[--C-:B------:R-:W-:Y:S01]  /*d9c0*/  FFMA.FTZ R8, R199, UR13, -R201.reuse ;  /* 0x0000000dc7087c23 */ /* 0x100fe200080108c9 */
[--C-:B------:R-:W-:Y:S01]  /*d9d0*/  FFMA.FTZ R9, R198, UR13, -R201.reuse ;  /* 0x0000000dc6097c23 */ /* 0x100fe200080108c9 */
[----:B------:R-:W-:Y:S01]  /*d9e0*/  FFMA.FTZ R199, R197, UR13, -R201 ;  /* 0x0000000dc5c77c23 */ /* 0x000fe200080108c9 */
[----:B------:R-:W-:Y:S01]  /*d9f0*/  FADD.FTZ R202, R202, R175 ;  /* 0x000000afcaca7221 */ /* 0x000fe20000010000 */
[----:B------:R-:W-:Y:S03]  /*da00*/  MUFU.EX2 R198, R8 ;  /* 0x0000000800c67308 */ /* 0x000fe60000000800 */
[----:B------:R-:W-:Y:S01]  /*da10*/  HMMA.16816.F32.BF16 R100, R164, R4, R100 ;  /* 0x00000004a464723c */ /* 0x000fe20000041864 */
[--C-:B------:R-:W-:Y:S01]  /*da20*/  FFMA.FTZ R4, R193, UR13, -R196.reuse ;  /* 0x0000000dc1047c23 */ /* 0x100fe200080108c4 */
[----:B------:R-:W-:Y:S01]  /*da30*/  FFMA.FTZ R196, R191, UR13, -R196 ;  /* 0x0000000dbfc47c23 */ /* 0x000fe200080108c4 */
[----:B------:R-:W1:Y:S01]  /*da40*/  MUFU.EX2 R197, R9 ;  /* 0x0000000900c57308 */ /* 0x000e620000000800 */
[----:B------:R-:W-:-:S03]  /*da50*/  FADD.FTZ R202, R173, R202 ;  /* 0x000000caadca7221 */ /* 0x000fc60000010000 */
[----:B------:R-:W-:Y:S01]  /*da60*/  MUFU.EX2 R194, R4 ;  /* 0x0000000400c27308 */ /* 0x000fe20000000800 */
[C---:B------:R-:W-:Y:S03]  /*da70*/  HMMA.16816.F32.BF16 R156, R164.reuse, R32, R156 ;  /* 0x00000020a49c723c */ /* 0x040fe6000004189c */
[----:B------:R-:W-:Y:S04]  /*da80*/  MUFU.EX2 R191, R20 ;  /* 0x0000001400bf7308 */ /* 0x000fe80000000800 */
[----:B------:R2:W3:Y:S01]  /*da90*/  MUFU.EX2 R193, R195 ;  /* 0x000000c300c17308 */ /* 0x0004e20000000800 */
[C---:B------:R-:W-:Y:S01]  /*daa0*/  HMMA.16816.F32.BF16 R148, R164.reuse, R34, R148 ;  /* 0x00000022a494723c */ /* 0x040fe20000041894 */
[----:B------:R-:W-:Y:S02]  /*dab0*/  LDSM.16.MT88.4 R32, [R188+0x800] ;  /* 0x00080000bc20783b */ /* 0x000fe40000004200 */
[----:B------:R-:W4:Y:S04]  /*dac0*/  MUFU.EX2 R199, R199 ;  /* 0x000000c700c77308 */ /* 0x000f280000000800 */
[----:B------:R-:W5:Y:S01]  /*dad0*/  MUFU.EX2 R196, R196 ;  /* 0x000000c400c47308 */ /* 0x000f620000000800 */
[----:B------:R-:W-:Y:S01]  /*dae0*/  HMMA.16816.F32.BF16 R144, R164, R24, R144 ;  /* 0x00000018a490723c */ /* 0x000fe20000041890 */
[--C-:B--2---:R-:W-:Y:S01]  /*daf0*/  FFMA.FTZ R195, R185, UR13, -R208.reuse ;  /* 0x0000000db9c37c23 */ /* 0x104fe200080108d0 */
[--C-:B------:R-:W-:Y:S01]  /*db00*/  FFMA.FTZ R185, R187, UR13, -R208.reuse ;  /* 0x0000000dbbb97c23 */ /* 0x100fe200080108d0 */
[----:B------:R-:W-:-:S05]  /*db10*/  FFMA.FTZ R208, R190, UR13, -R208 ;  /* 0x0000000dbed07c23 */ /* 0x000fca00080108d0 */
[C---:B------:R-:W-:Y:S01]  /*db20*/  HMMA.16816.F32.BF16 R132, R164.reuse, R26, R132 ;  /* 0x0000001aa484723c */ /* 0x040fe20000041884 */
[----:B------:R-:W2:Y:S01]  /*db30*/  LDSM.16.MT88.4 R24, [R223+0xa800] ;  /* 0x00a80000df18783b */ /* 0x000ea20000004200 */
[--C-:B------:R-:W-:Y:S01]  /*db40*/  FFMA.FTZ R190, R186, UR13, -R207.reuse ;  /* 0x0000000dbabe7c23 */ /* 0x100fe200080108cf */
[--C-:B------:R-:W-:Y:S01]  /*db50*/  FFMA.FTZ R186, R189, UR13, -R207.reuse ;  /* 0x0000000dbdba7c23 */ /* 0x100fe200080108cf */
[----:B------:R-:W-:Y:S01]  /*db60*/  FFMA.FTZ R189, R192, UR13, -R207 ;  /* 0x0000000dc0bd7c23 */ /* 0x000fe200080108cf */
[----:B------:R-:W2:Y:S03]  /*db70*/  MUFU.EX2 R187, R195 ;  /* 0x000000c300bb7308 */ /* 0x000ea60000000800 */
[C---:B------:R-:W-:Y:S01]  /*db80*/  HMMA.16816.F32.BF16 R48, R164.reuse, R22, R48 ;  /* 0x00000016a430723c */ /* 0x040fe20000041830 */
[----:B------:R-:W-:Y:S01]  /*db90*/  LDSM.16.MT88.4 R20, [R218+0x1800] ;  /* 0x00180000da14783b */ /* 0x000fe20000004200 */
[----:B------:R-:W-:Y:S04]  /*dba0*/  MUFU.EX2 R185, R185 ;  /* 0x000000b900b97308 */ /* 0x000fe80000000800 */
[----:B------:R-:W2:Y:S02]  /*dbb0*/  MUFU.EX2 R190, R190 ;  /* 0x000000be00be7308 */ /* 0x000ea40000000800 */
[C---:B------:R-:W-:Y:S02]  /*dbc0*/  HMMA.16816.F32.BF16 R52, R164.reuse, R16, R52 ;  /* 0x00000010a434723c */ /* 0x040fe40000041834 */
[----:B------:R-:W-:Y:S04]  /*dbd0*/  MUFU.EX2 R186, R186 ;  /* 0x000000ba00ba7308 */ /* 0x000fe80000000800 */
[----:B------:R-:W-:Y:S02]  /*dbe0*/  MUFU.EX2 R189, R189 ;  /* 0x000000bd00bd7308 */ /* 0x000fe40000000800 */
        /* <DEDUP_REMOVED lines=8> */
[----:B-1----:R-:W-:Y:S01]  /*dc70*/  F2FP.BF16.F32.PACK_AB R28, R197, R198 ;  /* 0x000000c6c51c723e */ /* 0x002fe200000010ff */
[----:B------:R-:W-:Y:S01]  /*dc80*/  FADD.FTZ R198, R198, R171 ;  /* 0x000000abc6c67221 */ /* 0x000fe20000010000 */
[----:B---3--:R-:W-:Y:S01]  /*dc90*/  F2FP.BF16.F32.PACK_AB R29, R194, R193 ;  /* 0x000000c1c21d723e */ /* 0x008fe200000010ff */
[----:B------:R-:W-:-:S02]  /*dca0*/  FADD.FTZ R193, R193, R180 ;  /* 0x000000b4c1c17221 */ /* 0x000fc40000010000 */
[----:B------:R-:W-:Y:S02]  /*dcb0*/  FADD.FTZ R198, R197, R198 ;  /* 0x000000c6c5c67221 */ /* 0x000fe40000010000 */
[----:B------:R-:W-:Y:S01]  /*dcc0*/  HMMA.16816.F32.BF16 R112, R164, R6, R112 ;  /* 0x00000006a470723c */ /* 0x000fe20000041870 */
[----:B------:R-:W1:Y:S01]  /*dcd0*/  LDSM.16.MT88.4 R4, [R217] ;  /* 0x00000000d904783b */ /* 0x000e620000004200 */
[----:B------:R-:W-:-:S06]  /*dce0*/  FADD.FTZ R194, R194, R193 ;  /* 0x000000c1c2c27221 */ /* 0x000fcc0000010000 */
[----:B------:R-:W-:Y:S01]  /*dcf0*/  HMMA.16816.F32.BF16 R128, R164, R30, R128 ;  /* 0x0000001ea480723c */ /* 0x000fe20000041880 */
[----:B------:R3:W1:Y:S01]  /*dd00*/  LDSM.16.MT88.4 R164, [R188+0x1800] ;  /* 0x00180000bca4783b */ /* 0x0006620000004200 */
[----:B----4-:R-:W-:Y:S01]  /*dd10*/  F2FP.BF16.F32.PACK_AB R30, R200, R199 ;  /* 0x000000c7c81e723e */ /* 0x010fe200000010ff */
[----:B------:R-:W-:Y:S01]  /*dd20*/  FADD.FTZ R199, R199, R198 ;  /* 0x000000c6c7c77221 */ /* 0x000fe20000010000 */
[----:B-----5:R-:W-:Y:S01]  /*dd30*/  F2FP.BF16.F32.PACK_AB R31, R196, R191 ;  /* 0x000000bfc41f723e */ /* 0x020fe200000010ff */
[----:B------:R-:W-:Y:S02]  /*dd40*/  FADD.FTZ R191, R191, R194 ;  /* 0x000000c2bfbf7221 */ /* 0x000fe40000010000 */
[----:B------:R-:W-:Y:S02]  /*dd50*/  FADD.FTZ R241, R200, R199 ;  /* 0x000000c7c8f17221 */ /* 0x000fe40000010000 */
[----:B------:R-:W-:Y:S02]  /*dd60*/  FADD.FTZ R239, R196, R191 ;  /* 0x000000bfc4ef7221 */ /* 0x000fe40000010000 */
[C---:B--2---:R-:W-:Y:S08]  /*dd70*/  HMMA.16816.F32.BF16 R160, R28.reuse, R24, R160 ;  /* 0x000000181ca0723c */ /* 0x044ff000000418a0 */
[C---:B------:R-:W-:Y:S01]  /*dd80*/  HMMA.16816.F32.BF16 R152, R28.reuse, R26, R152 ;  /* 0x0000001a1c98723c */ /* 0x040fe20000041898 */
[----:B---3--:R-:W2:Y:S07]  /*dd90*/  MUFU.EX2 R188, R208 ;  /* 0x000000d000bc7308 */ /* 0x008eae0000000800 */
        /* <DEDUP_REMOVED lines=18> */
[----:B--2---:R-:W-:Y:S01]  /*dec0*/  F2FP.BF16.F32.PACK_AB R30, R188, R185 ;  /* 0x000000b9bc1e723e */ /* 0x004fe200000010ff */
        /* <DEDUP_REMOVED lines=44> */
[----:B------:R-:W-:Y:S01]  /*e190*/  LEA.HI.X R9, R6, R233, R4, 0x6, P1 ;  /* 0x000000e906097211 */ /* 0x000fe200008f3404 */
[----:B------:R-:W-:-:S02]  /*e1a0*/  IMAD.U32 R4, RZ, RZ, UR10 ;  /* 0x0000000aff047e24 */ /* 0x000fc4000f8e00ff */
[----:B------:R-:W-:Y:S01]  /*e1b0*/  LEA R6, P1, R5, R234, 0x1 ;  /* 0x000000ea05067211 */ /* 0x000fe200078208ff */
[----:B------:R-:W-:-:S05]  /*e1c0*/  IMAD.U32 R5, RZ, RZ, UR8 ;  /* 0x00000008ff057e24 */ /* 0x000fca000f8e00ff */
[----:B------:R-:W-:Y:S01]  /*e1d0*/  LEA.HI.X R7, R4, R233, R5, 0x1, P1 ;  /* 0x000000e904077211 */ /* 0x000fe200008f0c05 */
[----:B------:R-:W-:-:S04]  /*e1e0*/  VIADD R4, R226, 0x8000 ;  /* 0x00008000e2047836 */ /* 0x000fc80000000000 */
[----:B------:R-:W-:Y:S01]  /*e1f0*/  @P6 VIADD R245, R4, 0xffffffe0 ;  /* 0xffffffe004f56836 */ /* 0x000fe20000000000 */
        /* <DEDUP_REMOVED lines=23> */
[----:B------:R-:W2:Y:S04]  /*e370*/  LDSM.16.M88.4 R192, [R228] ;  /* 0x00000000e4c0783b */ /* 0x000ea80000000200 */
[----:B------:R-:W-:Y:S04]  /*e380*/  LDSM.16.M88.4 R200, [R245] ;  /* 0x00000000f5c8783b */ /* 0x000fe80000000200 */
[----:B------:R-:W5:Y:S04]  /*e390*/  LDSM.16.M88.4 R16, [R225+0x2000] ;  /* 0x00200000e110783b */ /* 0x000f680000000200 */
[----:B------:R-:W5:Y:S04]  /*e3a0*/  LDSM.16.M88.4 R24, [R245+0x800] ;  /* 0x00080000f518783b */ /* 0x000f680000000200 */
[----:B------:R-:W5:Y:S04]  /*e3b0*/  LDSM.16.M88.4 R12, [R225] ;  /* 0x00000000e10c783b */ /* 0x000f680000000200 */
[----:B------:R-:W-:Y:S04]  /*e3c0*/  LDSM.16.M88.4 R188, [R0+0x8000] ;  /* 0x0080000000bc783b */ /* 0x000fe80000000200 */
[----:B-1----:R-:W1:Y:S04]  /*e3d0*/  LDSM.16.M88.4 R8, [R2] ;  /* 0x000000000208783b */ /* 0x002e680000000200 */
[----:B------:R-:W1:Y:S01]  /*e3e0*/  LDSM.16.M88.4 R180, [R0+0x8800] ;  /* 0x0088000000b4783b */ /* 0x000e620000000200 */
[C---:B---3--:R-:W-:Y:S03]  /*e3f0*/  HMMA.16816.F32.BF16 R20, R164.reuse, R172, RZ ;  /* 0x000000aca414723c */ /* 0x048fe600000418ff */
[----:B------:R-:W3:Y:S04]  /*e400*/  LDSM.16.M88.4 R184, [R2+0x2000] ;  /* 0x0020000002b8783b */ /* 0x000ee80000000200 */
[----:B------:R-:W-:Y:S01]  /*e410*/  LDSM.16.M88.4 R32, [R222+0x8000] ;  /* 0x00800000de20783b */ /* 0x000fe20000000200 */
[C---:B------:R-:W-:Y:S03]  /*e420*/  HMMA.16816.F32.BF16 R176, R164.reuse, R174, RZ ;  /* 0x000000aea4b0723c */ /* 0x040fe600000418ff */
[----:B------:R-:W-:Y:S04]  /*e430*/  LDSM.16.M88.4 R204, [R228+0x4000] ;  /* 0x00400000e4cc783b */ /* 0x000fe80000000200 */
[----:B------:R-:W-:Y:S01]  /*e440*/  LDSM.16.M88.4 R208, [R245+0x1000] ;  /* 0x00100000f5d0783b */ /* 0x000fe20000000200 */
[C---:B----4-:R-:W-:Y:S03]  /*e450*/  HMMA.16816.F32.BF16 R168, R164.reuse, R28, RZ ;  /* 0x0000001ca4a8723c */ /* 0x050fe600000418ff */
[----:B------:R-:W0:Y:S05]  /*e460*/  LDGDEPBAR ;  /* 0x00000000000079af */ /* 0x000e2a0000000000 */
        /* <DEDUP_REMOVED lines=11> */
[C---:B------:R-:W-:Y:S08]  /*e520*/  HMMA.16816.F32.BF16 R4, R12.reuse, R200, R4 ;  /* 0x000000c80c04723c */ /* 0x040ff00000041804 */
[C---:B------:R-:W-:Y:S08]  /*e530*/  HMMA.16816.F32.BF16 R196, R12.reuse, R24, R196 ;  /* 0x000000180cc4723c */ /* 0x040ff000000418c4 */
[C---:B------:R-:W-:Y:S01]  /*e540*/  HMMA.16816.F32.BF16 R172, R12.reuse, R202, R172 ;  /* 0x000000ca0cac723c */ /* 0x040fe200000418ac */
[----:B------:R-:W-:Y:S07]  /*e550*/  LDSM.16.M88.4 R200, [R227+UR5+0x9800] ;  /* 0x00980005e3c8783b */ /* 0x000fee0008000200 */
[----:B------:R-:W-:Y:S01]  /*e560*/  HMMA.16816.F32.BF16 R192, R12, R26, R192 ;  /* 0x0000001a0cc0723c */ /* 0x000fe200000418c0 */
[----:B------:R-:W4:Y:S04]  /*e570*/  LDSM.16.M88.4 R24, [R222+0x8800] ;  /* 0x00880000de18783b */ /* 0x000f280000000200 */
[----:B------:R-:W5:Y:S03]  /*e580*/  LDSM.16.M88.4 R12, [R227+UR5+0x9000] ;  /* 0x00900005e30c783b */ /* 0x000f660008000200 */
[C---:B-1----:R-:W-:Y:S08]  /*e590*/  HMMA.16816.F32.BF16 R4, R8.reuse, R188, R4 ;  /* 0x000000bc0804723c */ /* 0x042ff00000041804 */
[C---:B------:R-:W-:Y:S08]  /*e5a0*/  HMMA.16816.F32.BF16 R172, R8.reuse, R190, R172 ;  /* 0x000000be08ac723c */ /* 0x040ff000000418ac */
[C---:B------:R-:W-:Y:S08]  /*e5b0*/  HMMA.16816.F32.BF16 R196, R8.reuse, R180, R196 ;  /* 0x000000b408c4723c */ /* 0x040ff000000418c4 */
[----:B------:R-:W-:Y:S01]  /*e5c0*/  HMMA.16816.F32.BF16 R192, R8, R182, R192 ;  /* 0x000000b608c0723c */ /* 0x000fe200000418c0 */
[----:B------:R-:W1:Y:S07]  /*e5d0*/  LDSM.16.M88.4 R8, [R228+0x6000] ;  /* 0x00600000e408783b */ /* 0x000e6e0000000200 */
[C---:B---3--:R-:W-:Y:S08]  /*e5e0*/  HMMA.16816.F32.BF16 R20, R184.reuse, R188, R20 ;  /* 0x000000bcb814723c */ /* 0x048ff00000041814 */
[C---:B------:R-:W-:Y:S08]  /*e5f0*/  HMMA.16816.F32.BF16 R168, R184.reuse, R180, R168 ;  /* 0x000000b4b8a8723c */ /* 0x040ff000000418a8 */
[C---:B------:R-:W-:Y:S01]  /*e600*/  HMMA.16816.F32.BF16 R176, R184.reuse, R190, R176 ;  /* 0x000000beb8b0723c */ /* 0x040fe200000418b0 */
[----:B------:R-:W3:Y:S07]  /*e610*/  LDSM.16.M88.4 R188, [R225+0x4000] ;  /* 0x00400000e1bc783b */ /* 0x000eee0000000200 */
[----:B------:R-:W-:Y:S01]  /*e620*/  HMMA.16816.F32.BF16 R164, R184, R182, R164 ;  /* 0x000000b6b8a4723c */ /* 0x000fe200000418a4 */
[----:B------:R-:W3:Y:S04]  /*e630*/  LDSM.16.M88.4 R184, [R225+0x6000] ;  /* 0x00600000e1b8783b */ /* 0x000ee80000000200 */
[----:B------:R-:W-:Y:S03]  /*e640*/  LDSM.16.M88.4 R180, [R245+0x1800] ;  /* 0x00180000f5b4783b */ /* 0x000fe60000000200 */
[-C--:B--2---:R-:W-:Y:S08]  /*e650*/  HMMA.16816.F32.BF16 R4, R16, R32.reuse, R4 ;  /* 0x000000201004723c */ /* 0x084ff00000041804 */
[C---:B------:R-:W-:Y:S08]  /*e660*/  HMMA.16816.F32.BF16 R20, R28.reuse, R32, R20 ;  /* 0x000000201c14723c */ /* 0x040ff00000041814 */
        /* <DEDUP_REMOVED lines=8> */
[----:B------:R-:W2:Y:S04]  /*e6f0*/  LDSM.16.M88.4 R24, [R0+0x9000] ;  /* 0x009000000018783b */ /* 0x000ea80000000200 */
[----:B------:R-:W-:Y:S03]  /*e700*/  LDSM.16.M88.4 R16, [R224+0x4000] ;  /* 0x00400000e010783b */ /* 0x000fe60000000200 */
[-C--:B-----5:R-:W-:Y:S08]  /*e710*/  HMMA.16816.F32.BF16 R4, R204, R12.reuse, R4 ;  /* 0x0000000ccc04723c */ /* 0x0a0ff00000041804 */
[C---:B-1----:R-:W-:Y:S08]  /*e720*/  HMMA.16816.F32.BF16 R20, R8.reuse, R12, R20 ;  /* 0x0000000c0814723c */ /* 0x042ff00000041814 */
[C---:B------:R-:W-:Y:S08]  /*e730*/  HMMA.16816.F32.BF16 R176, R8.reuse, R14, R176 ;  /* 0x0000000e08b0723c */ /* 0x040ff000000418b0 */
[C---:B------:R-:W-:Y:S08]  /*e740*/  HMMA.16816.F32.BF16 R168, R8.reuse, R200, R168 ;  /* 0x000000c808a8723c */ /* 0x040ff000000418a8 */
[----:B------:R-:W-:Y:S01]  /*e750*/  HMMA.16816.F32.BF16 R164, R8, R202, R164 ;  /* 0x000000ca08a4723c */ /* 0x000fe200000418a4 */
[----:B------:R-:W1:Y:S07]  /*e760*/  LDSM.16.M88.4 R8, [R222+0x9000] ;  /* 0x00900000de08783b */ /* 0x000e6e0000000200 */
[----:B---3--:R-:W-:Y:S08]  /*e770*/  HMMA.16816.F32.BF16 R4, R188, R208, R4 ;  /* 0x000000d0bc04723c */ /* 0x008ff00000041804 */
[----:B------:R-:W-:Y:S01]  /*e780*/  HMMA.16816.F32.BF16 R172, R204, R14, R172 ;  /* 0x0000000eccac723c */ /* 0x000fe200000418ac */
[----:B------:R-:W3:Y:S07]  /*e790*/  LDSM.16.M88.4 R12, [R224+0x6000] ;  /* 0x00600000e00c783b */ /* 0x000eee0000000200 */
[----:B------:R-:W-:Y:S08]  /*e7a0*/  HMMA.16816.F32.BF16 R20, R184, R208, R20 ;  /* 0x000000d0b814723c */ /* 0x000ff00000041814 */
[----:B--2---:R-:W-:Y:S08]  /*e7b0*/  HMMA.16816.F32.BF16 R4, R32, R24, R4 ;  /* 0x000000182004723c */ /* 0x004ff00000041804 */
[----:B------:R-:W-:Y:S08]  /*e7c0*/  HMMA.16816.F32.BF16 R176, R184, R210, R176 ;  /* 0x000000d2b8b0723c */ /* 0x000ff000000418b0 */
[----:B------:R-:W-:Y:S08]  /*e7d0*/  HMMA.16816.F32.BF16 R20, R28, R24, R20 ;  /* 0x000000181c14723c */ /* 0x000ff00000041814 */
[C---:B------:R-:W-:Y:S08]  /*e7e0*/  HMMA.16816.F32.BF16 R168, R184.reuse, R180, R168 ;  /* 0x000000b4b8a8723c */ /* 0x040ff000000418a8 */
[----:B------:R-:W-:Y:S01]  /*e7f0*/  HMMA.16816.F32.BF16 R164, R184, R182, R164 ;  /* 0x000000b6b8a4723c */ /* 0x000fe200000418a4 */
[----:B------:R-:W2:Y:S07]  /*e800*/  LDSM.16.M88.4 R184, [R0+0x9800] ;  /* 0x0098000000b8783b */ /* 0x000eae0000000200 */
[-C--:B-1----:R-:W-:Y:S08]  /*e810*/  HMMA.16816.F32.BF16 R4, R16, R8.reuse, R4 ;  /* 0x000000081004723c */ /* 0x082ff00000041804 */
[----:B---3--:R-:W-:Y:S08]  /*e820*/  HMMA.16816.F32.BF16 R20, R12, R8, R20 ;  /* 0x000000080c14723c */ /* 0x008ff00000041814 */
[----:B------:R-:W-:Y:S03]  /*e830*/  HMMA.16816.F32.BF16 R172, R188, R210, R172 ;  /* 0x000000d2bcac723c */ /* 0x000fe600000418ac */
[----:B------:R-:W-:Y:S01]  /*e840*/  FMUL.FTZ R2, R4, UR4 ;  /* 0x0000000404027c20 */ /* 0x000fe20008410000 */
[----:B------:R-:W-:Y:S01]  /*e850*/  FMUL.FTZ R8, R5, UR4 ;  /* 0x0000000405087c20 */ /* 0x000fe20008410000 */
[----:B------:R-:W-:Y:S01]  /*e860*/  FMUL.FTZ R24, R6, UR4 ;  /* 0x0000000406187c20 */ /* 0x000fe20008410000 */
[----:B------:R-:W-:-:S02]  /*e870*/  FMUL.FTZ R9, R7, UR4 ;  /* 0x0000000407097c20 */ /* 0x000fc40008410000 */
[----:B------:R-:W1:Y:S01]  /*e880*/  LDSM.16.M88.4 R4, [R222+0x9800] ;  /* 0x00980000de04783b */ /* 0x000e620000000200 */
[----:B------:R-:W-:Y:S01]  /*e890*/  HMMA.16816.F32.BF16 R176, R28, R26, R176 ;  /* 0x0000001a1cb0723c */ /* 0x000fe200000418b0 */
[----:B------:R-:W-:-:S04]  /*e8a0*/  DEPBAR.LE SB0, 0x0 ;  /* 0x000080000000791a */ /* 0x000fc80000000000 */
[----:B------:R-:W-:Y:S01]  /*e8b0*/  FMUL.FTZ R20, R20, UR4 ;  /* 0x0000000414147c20 */ /* 0x000fe20008410000 */
[----:B------:R-:W-:Y:S01]  /*e8c0*/  FMUL.FTZ R25, R22, UR4 ;  /* 0x0000000416197c20 */ /* 0x000fe20008410000 */
[----:B------:R-:W-:Y:S01]  /*e8d0*/  FMUL.FTZ R21, R21, UR4 ;  /* 0x0000000415157c20 */ /* 0x000fe20008410000 */
[----:B------:R-:W-:Y:S01]  /*e8e0*/  HMMA.16816.F32.BF16 R196, R204, R200, R196 ;  /* 0x000000c8ccc4723c */ /* 0x000fe200000418c4 */
[----:B------:R-:W-:Y:S01]  /*e8f0*/  FMUL.FTZ R22, R23, UR4 ;  /* 0x0000000417167c20 */ /* 0x000fe20008410000 */
[----:B------:R-:W-:Y:S06]  /*e900*/  MUFU.TANH R2, R2 ;  /* 0x0000000200027308 */ /* 0x000fec0000002400 */
[----:B--2---:R-:W-:Y:S02]  /*e910*/  HMMA.16816.F32.BF16 R168, R28, R184, R168 ;  /* 0x000000b81ca8723c */ /* 0x004fe400000418a8 */
[----:B------:R-:W2:Y:S06]  /*e920*/  MUFU.TANH R20, R20 ;  /* 0x0000001400147308 */ /* 0x000eac0000002400 */
[----:B------:R-:W-:Y:S02]  /*e930*/  HMMA.16816.F32.BF16 R192, R204, R202, R192 ;  /* 0x000000caccc0723c */ /* 0x000fe400000418c0 */
[----:B------:R-:W-:Y:S06]  /*e940*/  MUFU.TANH R21, R21 ;  /* 0x0000001500157308 */ /* 0x000fec0000002400 */
[----:B------:R-:W-:Y:S01]  /*e950*/  HMMA.16816.F32.BF16 R164, R28, R186, R164 ;  /* 0x000000ba1ca4723c */ /* 0x000fe200000418a4 */
[C---:B------:R-:W-:Y:S01]  /*e960*/  VIADD R31, R216.reuse, 0xffffff68 ;  /* 0xffffff68d81f7836 */ /* 0x040fe20000000000 */
[----:B------:R-:W-:Y:S01]  /*e970*/  MUFU.TANH R22, R22 ;  /* 0x0000001600167308 */ /* 0x000fe20000002400 */
[----:B------:R-:W-:-:S05]  /*e980*/  VIADD R29, R216, 0xffffff69 ;  /* 0xffffff69d81d7836 */ /* 0x000fca0000000000 */
[----:B------:R-:W-:Y:S01]  /*e990*/  HMMA.16816.F32.BF16 R172, R32, R26, R172 ;  /* 0x0000001a20ac723c */ /* 0x000fe200000418ac */
[----:B------:R-:W-:Y:S01]  /*e9a0*/  VIADD R27, R216, 0xffffff70 ;  /* 0xffffff70d81b7836 */ /* 0x000fe20000000000 */
[----:B------:R-:W-:Y:S06]  /*e9b0*/  MUFU.TANH R8, R8 ;  /* 0x0000000800087308 */ /* 0x000fec0000002400 */
[----:B------:R-:W-:Y:S02]  /*e9c0*/  HMMA.16816.F32.BF16 R176, R12, R10, R176 ;  /* 0x0000000a0cb0723c */ /* 0x000fe400000418b0 */
[----:B------:R-:W-:Y:S06]  /*e9d0*/  MUFU.TANH R24, R24 ;  /* 0x0000001800187308 */ /* 0x000fec0000002400 */
[----:B------:R-:W-:Y:S02]  /*e9e0*/  HMMA.16816.F32.BF16 R196, R188, R180, R196 ;  /* 0x000000b4bcc4723c */ /* 0x000fe400000418c4 */
[----:B------:R-:W-:Y:S06]  /*e9f0*/  MUFU.TANH R9, R9 ;  /* 0x0000000900097308 */ /* 0x000fec0000002400 */
[----:B-1----:R-:W-:Y:S03]  /*ea00*/  HMMA.16816.F32.BF16 R168, R12, R4, R168 ;  /* 0x000000040ca8723c */ /* 0x002fe600000418a8 */
[----:B------:R-:W-:Y:S01]  /*ea10*/  FMUL.FTZ R23, R176, UR4 ;  /* 0x00000004b0177c20 */ /* 0x000fe20008410000 */
[----:B------:R-:W-:-:S04]  /*ea20*/  FMUL.FTZ R26, R178, UR4 ;  /* 0x00000004b21a7c20 */ /* 0x000fc80008410000 */
[----:B------:R-:W-:Y:S01]  /*ea30*/  HMMA.16816.F32.BF16 R192, R188, R182, R192 ;  /* 0x000000b6bcc0723c */ /* 0x000fe200000418c0 */
[----:B------:R-:W-:Y:S07]  /*ea40*/  MUFU.TANH R23, R23 ;  /* 0x0000001700177308 */ /* 0x000fee0000002400 */
[----:B------:R-:W-:Y:S01]  /*ea50*/  HMMA.16816.F32.BF16 R164, R12, R6, R164 ;  /* 0x000000060ca4723c */ /* 0x000fe200000418a4 */
[----:B------:R-:W-:Y:S01]  /*ea60*/  FMUL.FTZ R12, R179, UR4 ;  /* 0x00000004b30c7c20 */ /* 0x000fe20008410000 */
[----:B------:R-:W-:Y:S01]  /*ea70*/  MUFU.TANH R26, R26 ;  /* 0x0000001a001a7308 */ /* 0x000fe20000002400 */
[----:B------:R-:W-:Y:S01]  /*ea80*/  FMUL.FTZ R168, R168, UR4 ;  /* 0x00000004a8a87c20 */ /* 0x000fe20008410000 */
[----:B------:R-:W-:Y:S01]  /*ea90*/  FMUL.FTZ R169, R169, UR4 ;  /* 0x00000004a9a97c20 */ /* 0x000fe20008410000 */
[----:B------:R-:W-:Y:S01]  /*eaa0*/  FMUL.FTZ R170, R170, UR4 ;  /* 0x00000004aaaa7c20 */ /* 0x000fe20008410000 */
[----:B------:R-:W-:Y:S01]  /*eab0*/  FMUL.FTZ R171, R171, UR4 ;  /* 0x00000004abab7c20 */ /* 0x000fe20008410000 */
[C---:B------:R-:W-:Y:S01]  /*eac0*/  VIADD R15, R216.reuse, 0xffffff71 ;  /* 0xffffff71d80f7836 */ /* 0x040fe20000000000 */
[----:B------:R-:W-:Y:S01]  /*ead0*/  HMMA.16816.F32.BF16 R172, R16, R10, R172 ;  /* 0x0000000a10ac723c */ /* 0x000fe200000418ac */
[----:B------:R-:W-:Y:S01]  /*eae0*/  VIADD R13, R216, 0xffffff78 ;  /* 0xffffff78d80d7836 */ /* 0x000fe20000000000 */
[----:B------:R1:W3:Y:S06]  /*eaf0*/  MUFU.TANH R11, R25 ;  /* 0x00000019000b7308 */ /* 0x0002ec0000002400 */
[----:B------:R-:W-:Y:S02]  /*eb00*/  HMMA.16816.F32.BF16 R196, R32, R184, R196 ;  /* 0x000000b820c4723c */ /* 0x000fe400000418c4 */
[----:B------:R-:W-:Y:S01]  /*eb10*/  MUFU.TANH R12, R12 ;  /* 0x0000000c000c7308 */ /* 0x000fe20000002400 */
[----:B------:R-:W-:Y:S01]  /*eb20*/  FMUL.FTZ R164, R164, UR4 ;  /* 0x00000004a4a47c20 */ /* 0x000fe20008410000 */
[----:B------:R-:W-:Y:S01]  /*eb30*/  FMUL.FTZ R165, R165, UR4 ;  /* 0x00000004a5a57c20 */ /* 0x000fe20008410000 */
[----:B------:R-:W-:Y:S01]  /*eb40*/  FMUL.FTZ R166, R166, UR4 ;  /* 0x00000004a6a67c20 */ /* 0x000fe20008410000 */
[----:B------:R-:W-:-:S02]  /*eb50*/  FMUL.FTZ R167, R167, UR4 ;  /* 0x00000004a7a77c20 */ /* 0x000fc40008410000 */
[----:B------:R-:W-:Y:S01]  /*eb60*/  HMMA.16816.F32.BF16 R192, R32, R186, R192 ;  /* 0x000000ba20c0723c */ /* 0x000fe200000418c0 */
[C---:B------:R-:W-:Y:S01]  /*eb70*/  VIADD R34, R216.reuse, 0xffffff60 ;  /* 0xffffff60d8227836 */ /* 0x040fe20000000000 */
[----:B------:R-:W-:Y:S01]  /*eb80*/  MUFU.TANH R206, R168 ;  /* 0x000000a800ce7308 */ /* 0x000fe20000002400 */
[----:B------:R-:W-:Y:S02]  /*eb90*/  VIADD R33, R216, 0xffffff61 ;  /* 0xffffff61d8217836 */ /* 0x000fe40000000000 */
[----:B-1----:R-:W-:Y:S01]  /*eba0*/  FMUL.FTZ R25, R177, UR4 ;  /* 0x00000004b1197c20 */ /* 0x002fe20008410000 */
[----:B------:R-:W-:Y:S01]  /*ebb0*/  FMUL.FTZ R0, R172, UR4 ;  /* 0x00000004ac007c20 */ /* 0x000fe20008410000 */
[CC--:B------:R-:W-:Y:S01]  /*ebc0*/  ISETP.GE.AND P6, PT, R34.reuse, R213.reuse, PT ;  /* 0x000000d52200720c */ /* 0x0c0fe20003fc6270 */
[----:B------:R-:W-:Y:S01]  /*ebd0*/  FMUL.FTZ R10, R173, UR4 ;  /* 0x00000004ad0a7c20 */ /* 0x000fe20008410000 */
[-C--:B------:R-:W-:Y:S01]  /*ebe0*/  ISETP.GE.AND P5, PT, R34, R212.reuse, PT ;  /* 0x000000d42200720c */ /* 0x080fe20003fa6270 */
[----:B------:R-:W-:Y:S01]  /*ebf0*/  VIADD R216, R216, 0xffffff79 ;  /* 0xffffff79d8d87836 */ /* 0x000fe20000000000 */
[----:B------:R-:W1:Y:S01]  /*ec00*/  MUFU.TANH R25, R25 ;  /* 0x0000001900197308 */ /* 0x000e620000002400 */
[CC--:B------:R-:W-:Y:S01]  /*ec10*/  ISETP.GE.AND P4, PT, R33.reuse, R213.reuse, PT ;  /* 0x000000d52100720c */ /* 0x0c0fe20003f86270 */
[C---:B------:R-:W-:Y:S01]  /*ec20*/  HMMA.16816.F32.BF16 R196, R16.reuse, R4, R196 ;  /* 0x0000000410c4723c */ /* 0x040fe200000418c4 */
[-C--:B------:R-:W-:Y:S01]  /*ec30*/  ISETP.GE.AND P1, PT, R33, R212.reuse, PT ;  /* 0x000000d42100720c */ /* 0x080fe20003f26270 */
[----:B------:R-:W-:Y:S01]  /*ec40*/  FMUL.FTZ R4, R174, UR4 ;  /* 0x00000004ae047c20 */ /* 0x000fe20008410000 */
[----:B--2---:R-:W-:Y:S01]  /*ec50*/  FSEL R20, R20, -INF , !P6 ;  /* 0xff80000014147808 */ /* 0x004fe20007000000 */
[----:B------:R-:W-:Y:S01]  /*ec60*/  FMUL.FTZ R175, R175, UR4 ;  /* 0x00000004afaf7c20 */ /* 0x000fe20008410000 */
[----:B---3--:R-:W-:Y:S01]  /*ec70*/  FSEL R14, R11, -INF , !P5 ;  /* 0xff8000000b0e7808 */ /* 0x008fe20006800000 */
[----:B------:R-:W2:Y:S01]  /*ec80*/  MUFU.TANH R203, R169 ;  /* 0x000000a900cb7308 */ /* 0x000ea20000002400 */
[C---:B------:R-:W-:Y:S01]  /*ec90*/  ISETP.GE.AND P6, PT, R31.reuse, R213, PT ;  /* 0x000000d51f00720c */ /* 0x040fe20003fc6270 */
[----:B------:R-:W-:Y:S01]  /*eca0*/  HMMA.16816.F32.BF16 R192, R16, R6, R192 ;  /* 0x0000000610c0723c */ /* 0x000fe200000418c0 */
[----:B------:R-:W-:-:S02]  /*ecb0*/  ISETP.GE.AND P5, PT, R31, R212, PT ;  /* 0x000000d41f00720c */ /* 0x000fc40003fa6270 */
[----:B------:R-:W-:Y:S02]  /*ecc0*/  FSEL R30, R21, -INF , !P4 ;  /* 0xff800000151e7808 */ /* 0x000fe40006000000 */
[----:B------:R-:W-:Y:S01]  /*ecd0*/  FSEL R22, R22, -INF , !P1 ;  /* 0xff80000016167808 */ /* 0x000fe20004800000 */
[----:B------:R-:W3:Y:S01]  /*ece0*/  MUFU.TANH R204, R164 ;  /* 0x000000a400cc7308 */ /* 0x000ee20000002400 */
[CC--:B------:R-:W-:Y:S02]  /*ecf0*/  ISETP.GE.AND P4, PT, R29.reuse, R213.reuse, PT ;  /* 0x000000d51d00720c */ /* 0x0c0fe40003f86270 */
[----:B------:R-:W-:Y:S02]  /*ed00*/  ISETP.GE.AND P1, PT, R29, R212, PT ;  /* 0x000000d41d00720c */ /* 0x000fe40003f26270 */
[----:B------:R-:W-:Y:S01]  /*ed10*/  FSEL R28, R23, -INF , !P6 ;  /* 0xff800000171c7808 */ /* 0x000fe20007000000 */
[----:B------:R-:W-:Y:S01]  /*ed20*/  FMUL.FTZ R181, R196, UR4 ;  /* 0x00000004c4b57c20 */ /* 0x000fe20008410000 */
[----:B------:R-:W-:Y:S01]  /*ed30*/  FSEL R26, R26, -INF , !P5 ;  /* 0xff8000001a1a7808 */ /* 0x000fe20006800000 */
[----:B------:R-:W4:Y:S01]  /*ed40*/  MUFU.TANH R201, R165 ;  /* 0x000000a500c97308 */ /* 0x000f220000002400 */
[----:B------:R-:W-:-:S02]  /*ed50*/  ISETP.GE.AND P6, PT, R27, R213, PT ;  /* 0x000000d51b00720c */ /* 0x000fc40003fc6270 */
[-C--:B------:R-:W-:Y:S02]  /*ed60*/  ISETP.GE.AND P5, PT, R15, R213.reuse, PT ;  /* 0x000000d50f00720c */ /* 0x080fe40003fa6270 */
[----:B-1----:R-:W-:Y:S02]  /*ed70*/  FSEL R32, R25, -INF , !P4 ;  /* 0xff80000019207808 */ /* 0x002fe40006000000 */
[----:B------:R-:W-:Y:S01]  /*ed80*/  FSEL R12, R12, -INF , !P1 ;  /* 0xff8000000c0c7808 */ /* 0x000fe20004800000 */
[----:B------:R-:W1:Y:S01]  /*ed90*/  MUFU.TANH R202, R170 ;  /* 0x000000aa00ca7308 */ /* 0x000e620000002400 */
[-C--:B------:R-:W-:Y:S02]  /*eda0*/  ISETP.GE.AND P4, PT, R13, R213.reuse, PT ;  /* 0x000000d50d00720c */ /* 0x080fe40003f86270 */
[----:B------:R-:W-:Y:S02]  /*edb0*/  ISETP.GE.AND P1, PT, R216, R213, PT ;  /* 0x000000d5d800720c */ /* 0x000fe40003f26270 */
[----:B------:R-:W-:-:S02]  /*edc0*/  FSEL R206, R206, -INF , !P6 ;  /* 0xff800000cece7808 */ /* 0x000fc40007000000 */
[----:B--2---:R-:W-:Y:S01]  /*edd0*/  FSEL R203, R203, -INF , !P5 ;  /* 0xff800000cbcb7808 */ /* 0x004fe20006800000 */
[----:B------:R-:W2:Y:S01]  /*ede0*/  MUFU.TANH R200, R171 ;  /* 0x000000ab00c87308 */ /* 0x000ea20000002400 */
[-C--:B------:R-:W-:Y:S02]  /*edf0*/  ISETP.GE.AND P6, PT, R27, R212.reuse, PT ;  /* 0x000000d41b00720c */ /* 0x080fe40003fc6270 */
[----:B------:R-:W-:Y:S02]  /*ee00*/  ISETP.GE.AND P5, PT, R15, R212, PT ;  /* 0x000000d40f00720c */ /* 0x000fe40003fa6270 */
[----:B------:R-:W-:Y:S02]  /*ee10*/  FMNMX3.FTZ R7, R242, R20, R30, !PT ;  /* 0x00000014f2077276 */ /* 0x000fe4000781001e */
[----:B------:R-:W-:Y:S01]  /*ee20*/  FMNMX3.FTZ R5, R229, R14, R22, !PT ;  /* 0x0000000ee5057276 */ /* 0x000fe20007810016 */
[----:B------:R-:W5:Y:S01]  /*ee30*/  MUFU.TANH R191, R166 ;  /* 0x000000a600bf7308 */ /* 0x000f620000002400 */
[----:B---3--:R-:W-:-:S02]  /*ee40*/  FSEL R204, R204, -INF , !P4 ;  /* 0xff800000cccc7808 */ /* 0x008fc40006000000 */
[----:B----4-:R-:W-:Y:S02]  /*ee50*/  FSEL R201, R201, -INF , !P1 ;  /* 0xff800000c9c97808 */ /* 0x010fe40004800000 */
[-C--:B------:R-:W-:Y:S02]  /*ee60*/  ISETP.GE.AND P4, PT, R13, R212.reuse, PT ;  /* 0x000000d40d00720c */ /* 0x080fe40003f86270 */
[----:B------:R-:W-:Y:S01]  /*ee70*/  ISETP.GE.AND P1, PT, R216, R212, PT ;  /* 0x000000d4d800720c */ /* 0x000fe20003f26270 */
[----:B------:R-:W3:Y:S01]  /*ee80*/  MUFU.TANH R190, R167 ;  /* 0x000000a700be7308 */ /* 0x000ee20000002400 */
[----:B-1----:R-:W-:Y:S02]  /*ee90*/  FSEL R202, R202, -INF , !P6 ;  /* 0xff800000caca7808 */ /* 0x002fe40007000000 */
[----:B--2---:R-:W-:Y:S02]  /*eea0*/  FSEL R200, R200, -INF , !P5 ;  /* 0xff800000c8c87808 */ /* 0x004fe40006800000 */
[----:B------:R-:W-:-:S02]  /*eeb0*/  FMNMX3.FTZ R6, R7, R28, R32, !PT ;  /* 0x0000001c07067276 */ /* 0x000fc40007810020 */
[----:B------:R-:W-:Y:S01]  /*eec0*/  FMNMX3.FTZ R5, R5, R26, R12, !PT ;  /* 0x0000001a05057276 */ /* 0x000fe2000781000c */
[----:B------:R-:W1:Y:S01]  /*eed0*/  MUFU.TANH R0, R0 ;  /* 0x0000000000007308 */ /* 0x000e620000002400 */
[----:B------:R-:W-:Y:S02]  /*eee0*/  FMNMX3.FTZ R6, R6, R206, R203, !PT ;  /* 0x000000ce06067276 */ /* 0x000fe400078100cb */
[----:B-----5:R-:W-:Y:S02]  /*eef0*/  FSEL R191, R191, -INF , !P4 ;  /* 0xff800000bfbf7808 */ /* 0x020fe40006000000 */
[----:B------:R-:W-:Y:S02]  /*ef00*/  FMNMX3.FTZ R5, R5, R202, R200, !PT ;  /* 0x000000ca05057276 */ /* 0x000fe400078100c8 */
[----:B------:R-:W-:Y:S01]  /*ef10*/  FMNMX3.FTZ R6, R6, R204, R201, !PT ;  /* 0x000000cc06067276 */ /* 0x000fe200078100c9 */
[----:B------:R-:W2:Y:S01]  /*ef20*/  MUFU.TANH R10, R10 ;  /* 0x0000000a000a7308 */ /* 0x000ea20000002400 */
[----:B---3--:R-:W-:-:S04]  /*ef30*/  FSEL R190, R190, -INF , !P1 ;  /* 0xff800000bebe7808 */ /* 0x008fc80004800000 */
[----:B------:R-:W-:-:S03]  /*ef40*/  FMNMX3.FTZ R5, R5, R191, R190, !PT ;  /* 0x000000bf05057276 */ /* 0x000fc600078100be */
[----:B------:R-:W3:Y:S08]  /*ef50*/  MUFU.TANH R4, R4 ;  /* 0x0000000400047308 */ /* 0x000ef00000002400 */
[----:B------:R-:W4:Y:S01]  /*ef60*/  MUFU.TANH R175, R175 ;  /* 0x000000af00af7308 */ /* 0x000f220000002400 */
[----:B------:R-:W-:Y:S06]  /*ef70*/  BAR.SYNC.DEFER_BLOCKING 0x0 ;  /* 0x0000000000007b1d */ /* 0x000fec0000010000 */
[----:B-12---:R-:W-:Y:S05]  /*ef80*/  BRA.U !UP0, `(.L_x_1451) ;  /* 0x0000000108b87547 */ /* 0x006fea000b800000 */
        /* <DEDUP_REMOVED lines=11> */
[----:B------:R-:W-:Y:S01]  /*f040*/  MOV R171, UR10 ;  /* 0x0000000a00ab7c02 */ /* 0x000fe20008000f00 */
[----:B------:R-:W-:Y:S01]  /*f050*/  IMAD.U32 R7, RZ, RZ, UR10 ;  /* 0x0000000aff077e24 */ /* 0x000fe2000f8e00ff */
[-C--:B------:R-:W-:Y:S01]  /*f060*/  @!P3 LEA R178, P1, R179, R236.reuse, 0x1 ;  /* 0x000000ecb3b2b211 */ /* 0x080fe200078208ff */
[----:B------:R-:W-:Y:S01]  /*f070*/  IMAD.U32 R16, RZ, RZ, UR9 ;  /* 0x00000009ff107e24 */ /* 0x000fe2000f8e00ff */
[-C--:B------:R-:W-:Y:S01]  /*f080*/  @!P2 LEA R170, P4, R171, R236.reuse, 0x1 ;  /* 0x000000ecabaaa211 */ /* 0x080fe200078808ff */
[----:B------:R-:W-:Y:S01]  /*f090*/  @!P2 IMAD.WIDE.U32 R168, R168, UR8, R18 ;  /* 0x00000008a8a8ac25 */ /* 0x000fe2000f8e0012 */
[-C--:B------:R-:W-:Y:S02]  /*f0a0*/  @!P3 LEA R172, P5, R176, R236.reuse, 0x1 ;  /* 0x000000ecb0acb211 */ /* 0x080fe400078a08ff */
[----:B------:R-:W-:Y:S01]  /*f0b0*/  @!P3 LEA.HI.X R179, R7, R235, R16, 0x1, P1 ;  /* 0x000000eb07b3b211 */ /* 0x000fe200008f0c10 */
[----:B------:R-:W-:Y:S01]  /*f0c0*/  @!P3 VIADD R164, R177, UR14 ;  /* 0x0000000eb1a4bc36 */ /* 0x000fe20008000000 */
[----:B------:R-:W-:-:S02]  /*f0d0*/  @!P2 LEA R166, P1, R168, R236, 0x1 ;  /* 0x000000eca8a6a211 */ /* 0x000fc400078208ff */
[----:B------:R-:W-:Y:S01]  /*f0e0*/  @!P2 IADD3 R18, PT, PT, R169, UR14, RZ ;  /* 0x0000000ea912ac10 */ /* 0x000fe2000fffe0ff */
[----:B------:R-:W-:Y:S01]  /*f0f0*/  @!PT LDS RZ, [RZ] ;  /* 0x00000000fffff984 */ /* 0x000fe20000000800 */
[----:B------:R-:W-:Y:S01]  /*f100*/  @!PT LDS RZ, [RZ] ;  /* 0x00000000fffff984 */ /* 0x000fe20000000800 */
[----:B------:R-:W-:Y:S01]  /*f110*/  @!PT LDS RZ, [RZ] ;  /* 0x00000000fffff984 */ /* 0x000fe20000000800 */
[----:B------:R1:W-:Y:S01]  /*f120*/  @!P3 LDGSTS.E.BYPASS.LTC128B.128 [R238+0x8000], desc[UR26][R178.64] ;  /* 0x08000000b2eebfae */ /* 0x0003e2000b981a1a */
[-C--:B------:R-:W-:Y:S02]  /*f130*/  @!P2 LEA.HI.X R171, R7, R235.reuse, R16, 0x1, P4 ;  /* 0x000000eb07aba211 */ /* 0x080fe400020f0c10 */
        /* <DEDUP_REMOVED lines=19> */
.L_x_1451:
[----:B------:R-:W1:Y:S01]  /*f270*/  SHFL.BFLY PT, R7, R6, 0x2, 0x1f ;  /* 0x0c401f0006077f89 */ /* 0x000e6200000e0000 */
[----:B------:R-:W-:Y:S01]  /*f280*/  FMUL.FTZ R180, R197, UR4 ;  /* 0x00000004c5b47c20 */ /* 0x000fe20008410000 */
[----:B------:R-:W-:Y:S01]  /*f290*/  FMUL.FTZ R187, R192, UR4 ;  /* 0x00000004c0bb7c20 */ /* 0x000fe20008410000 */
[----:B------:R-:W-:Y:S01]  /*f2a0*/  FMUL.FTZ R186, R193, UR4 ;  /* 0x00000004c1ba7c20 */ /* 0x000fe20008410000 */
[----:B------:R-:W2:Y:S01]  /*f2b0*/  SHFL.BFLY PT, R16, R5, 0x2, 0x1f ;  /* 0x0c401f0005107f89 */ /* 0x000ea200000e0000 */
[----:B------:R-:W5:Y:S01]  /*f2c0*/  MUFU.TANH R181, R181 ;  /* 0x000000b500b57308 */ /* 0x000f620000002400 */
[----:B------:R-:W-:Y:S01]  /*f2d0*/  FMUL.FTZ R185, R198, UR4 ;  /* 0x00000004c6b97c20 */ /* 0x000fe20008410000 */
[----:B------:R-:W-:Y:S01]  /*f2e0*/  FMUL.FTZ R184, R199, UR4 ;  /* 0x00000004c7b87c20 */ /* 0x000fe20008410000 */
[-C--:B------:R-:W-:Y:S01]  /*f2f0*/  ISETP.GE.AND P4, PT, R34, R215.reuse, PT ;  /* 0x000000d72200720c */ /* 0x080fe20003f86270 */
[----:B------:R-:W-:Y:S01]  /*f300*/  FMUL.FTZ R183, R194, UR4 ;  /* 0x00000004c2b77c20 */ /* 0x000fe20008410000 */
[----:B------:R-:W-:Y:S01]  /*f310*/  ISETP.GE.AND P2, PT, R33, R215, PT ;  /* 0x000000d72100720c */ /* 0x000fe20003f46270 */
[----:B------:R-:W-:Y:S01]  /*f320*/  FMUL.FTZ R182, R195, UR4 ;  /* 0x00000004c3b67c20 */ /* 0x000fe20008410000 */
[-C--:B------:R-:W-:Y:S01]  /*f330*/  ISETP.GE.AND P1, PT, R33, R214.reuse, PT ;  /* 0x000000d62100720c */ /* 0x080fe20003f26270 */
[----:B------:R-:W4:Y:S01]  /*f340*/  MUFU.TANH R180, R180 ;  /* 0x000000b400b47308 */ /* 0x000f220000002400 */
[----:B------:R-:W-:Y:S01]  /*f350*/  ISETP.GE.AND P5, PT, R31, R214, PT ;  /* 0x000000d61f00720c */ /* 0x000fe20003fa6270 */
[----:B------:R-:W-:Y:S01]  /*f360*/  UIADD3 UR10, UPT, UPT, UR24, -0x6, URZ ;  /* 0xfffffffa180a7890 */ /* 0x000fe2000fffe0ff */
[----:B------:R-:W-:-:S02]  /*f370*/  FSEL R196, R2, -INF , !P4 ;  /* 0xff80000002c47808 */ /* 0x000fc40006000000 */
[-C--:B------:R-:W-:Y:S02]  /*f380*/  ISETP.GE.AND P6, PT, R31, R215.reuse, PT ;  /* 0x000000d71f00720c */ /* 0x080fe40003fc6270 */
[----:B------:R-:W-:Y:S01]  /*f390*/  ISETP.GE.AND P4, PT, R29, R215, PT ;  /* 0x000000d71d00720c */ /* 0x000fe20003f86270 */
[----:B------:R-:W4:Y:S01]  /*f3a0*/  MUFU.TANH R187, R187 ;  /* 0x000000bb00bb7308 */ /* 0x000f220000002400 */
[----:B------:R-:W-:Y:S02]  /*f3b0*/  FSEL R192, R8, -INF , !P2 ;  /* 0xff80000008c07808 */ /* 0x000fe40005000000 */
[----:B-1----:R-:W-:Y:S02]  /*f3c0*/  FMNMX.FTZ R166, R6, R7, !PT ;  /* 0x0000000706a67209 */ /* 0x002fe40007810000 */
[----:B------:R-:W-:Y:S02]  /*f3d0*/  ISETP.GE.AND P3, PT, R34, R214, PT ;  /* 0x000000d62200720c */ /* 0x000fe40003f66270 */
[----:B------:R-:W-:Y:S01]  /*f3e0*/  FSEL R205, R9, -INF , !P1 ;  /* 0xff80000009cd7808 */ /* 0x000fe20004800000 */
[----:B------:R-:W1:Y:S01]  /*f3f0*/  MUFU.TANH R186, R186 ;  /* 0x000000ba00ba7308 */ /* 0x000e620000002400 */
[----:B------:R-:W1:Y:S01]  /*f400*/  SHFL.BFLY PT, R7, R166, 0x1, 0x1f ;  /* 0x0c201f00a6077f89 */ /* 0x000e6200000e0000 */
[----:B---3--:R-:W-:-:S02]  /*f410*/  FSEL R199, R4, -INF , !P5 ;  /* 0xff80000004c77808 */ /* 0x008fc40006800000 */
[-C--:B------:R-:W-:Y:S02]  /*f420*/  ISETP.GE.AND P2, PT, R27, R215.reuse, PT ;  /* 0x000000d71b00720c */ /* 0x080fe40003f46270 */
[----:B------:R-:W-:Y:S02]  /*f430*/  ISETP.GE.AND P1, PT, R15, R215, PT ;  /* 0x000000d70f00720c */ /* 0x000fe40003f26270 */
[----:B------:R-:W3:Y:S01]  /*f440*/  MUFU.TANH R185, R185 ;  /* 0x000000b900b97308 */ /* 0x000ee20000002400 */
[----:B------:R-:W-:Y:S02]  /*f450*/  FSEL R6, R0, -INF , !P6 ;  /* 0xff80000000067808 */ /* 0x000fe40007000000 */
[----:B------:R-:W-:Y:S02]  /*f460*/  FSEL R4, R10, -INF , !P4 ;  /* 0xff8000000a047808 */ /* 0x000fe40006000000 */
[----:B------:R-:W-:Y:S02]  /*f470*/  FMNMX3.FTZ R9, R244, R196, R192, !PT ;  /* 0x000000c4f4097276 */ /* 0x000fe400078100c0 */
[----:B--2---:R-:W-:Y:S01]  /*f480*/  FMNMX.FTZ R165, R5, R16, !PT ;  /* 0x0000001005a57209 */ /* 0x004fe20007810000 */
[----:B------:R-:W2:Y:S01]  /*f490*/  MUFU.TANH R184, R184 ;  /* 0x000000b800b87308 */ /* 0x000ea20000002400 */
[----:B------:R-:W-:Y:S01]  /*f4a0*/  FSEL R5, R24, -INF , !P3 ;  /* 0xff80000018057808 */ /* 0x000fe20005800000 */
[----:B------:R-:W-:Y:S01]  /*f4b0*/  LDSM.16.MT88.4 R16, [R223+0xb000] ;  /* 0x00b00000df10783b */ /* 0x000fe20000004200 */
[----:B------:R-:W-:-:S02]  /*f4c0*/  ISETP.GE.AND P3, PT, R29, R214, PT ;  /* 0x000000d61d00720c */ /* 0x000fc40003f66270 */
[-C--:B------:R-:W-:Y:S01]  /*f4d0*/  ISETP.GE.AND P6, PT, R13, R215.reuse, PT ;  /* 0x000000d70d00720c */ /* 0x080fe20003fc6270 */
[----:B------:R-:W2:Y:S01]  /*f4e0*/  SHFL.BFLY PT, R2, R165, 0x1, 0x1f ;  /* 0x0c201f00a5027f89 */ /* 0x000ea200000e0000 */
[----:B------:R-:W-:Y:S01]  /*f4f0*/  ISETP.GE.AND P5, PT, R216, R215, PT ;  /* 0x000000d7d800720c */ /* 0x000fe20003fa6270 */
[----:B------:R-:W2:Y:S01]  /*f500*/  MUFU.TANH R183, R183 ;  /* 0x000000b700b77308 */ /* 0x000ea20000002400 */
[----:B-----5:R-:W-:Y:S02]  /*f510*/  FSEL R181, R181, -INF , !P2 ;  /* 0xff800000b5b57808 */ /* 0x020fe40005000000 */
[----:B----4-:R-:W-:Y:S02]  /*f520*/  FSEL R180, R180, -INF , !P1 ;  /* 0xff800000b4b47808 */ /* 0x010fe40004800000 */
[----:B------:R-:W-:Y:S02]  /*f530*/  FMNMX3.FTZ R9, R9, R6, R4, !PT ;  /* 0x0000000609097276 */ /* 0x000fe40007810004 */
[----:B------:R-:W-:Y:S01]  /*f540*/  FSEL R209, R175, -INF , !P3 ;  /* 0xff800000afd17808 */ /* 0x000fe20005800000 */
[----:B------:R-:W4:Y:S01]  /*f550*/  MUFU.TANH R182, R182 ;  /* 0x000000b600b67308 */ /* 0x000f220000002400 */
[----:B------:R-:W-:-:S02]  /*f560*/  ISETP.GE.AND P4, PT, R27, R214, PT ;  /* 0x000000d61b00720c */ /* 0x000fc40003f86270 */
[-C--:B------:R-:W-:Y:S02]  /*f570*/  ISETP.GE.AND P3, PT, R15, R214.reuse, PT ;  /* 0x000000d60f00720c */ /* 0x080fe40003f66270 */
[----:B------:R-:W-:Y:S02]  /*f580*/  FSEL R187, R187, -INF , !P6 ;  /* 0xff800000bbbb7808 */ /* 0x000fe40007000000 */
[----:B-1----:R-:W-:Y:S02]  /*f590*/  FSEL R186, R186, -INF , !P5 ;  /* 0xff800000baba7808 */ /* 0x002fe40006800000 */
[----:B------:R-:W-:Y:S02]  /*f5a0*/  FMNMX3.FTZ R168, R9, R181, R180, !PT ;  /* 0x000000b509a87276 */ /* 0x000fe400078100b4 */
[----:B------:R-:W-:Y:S02]  /*f5b0*/  FMNMX3.FTZ R8, R3, R5, R205, !PT ;  /* 0x0000000503087276 */ /* 0x000fe400078100cd */
[----:B------:R-:W-:-:S02]  /*f5c0*/  ISETP.GE.AND P2, PT, R13, R214, PT ;  /* 0x000000d60d00720c */ /* 0x000fc40003f46270 */
[----:B------:R-:W-:Y:S02]  /*f5d0*/  ISETP.GE.AND P1, PT, R216, R214, PT ;  /* 0x000000d6d800720c */ /* 0x000fe40003f26270 */
[----:B---3--:R-:W-:Y:S02]  /*f5e0*/  FSEL R185, R185, -INF , !P4 ;  /* 0xff800000b9b97808 */ /* 0x008fe40006000000 */
[----:B--2---:R-:W-:Y:S02]  /*f5f0*/  FSEL R184, R184, -INF , !P3 ;  /* 0xff800000b8b87808 */ /* 0x004fe40005800000 */
[----:B------:R-:W-:Y:S02]  /*f600*/  FMNMX3.FTZ R168, R168, R187, R186, !PT ;  /* 0x000000bba8a87276 */ /* 0x000fe400078100ba */
[----:B------:R-:W-:Y:S02]  /*f610*/  FMNMX3.FTZ R8, R8, R199, R209, !PT ;  /* 0x000000c708087276 */ /* 0x000fe400078100d1 */
[----:B------:R-:W-:-:S02]  /*f620*/  FMNMX.FTZ R166, R166, R7, !PT ;  /* 0x00000007a6a67209 */ /* 0x000fc40007810000 */
[----:B------:R-:W-:Y:S01]  /*f630*/  FSEL R183, R183, -INF , !P2 ;  /* 0xff800000b7b77808 */ /* 0x000fe20005000000 */
[----:B------:R-:W1:Y:S01]  /*f640*/  SHFL.BFLY PT, R7, R168, 0x2, 0x1f ;  /* 0x0c401f00a8077f89 */ /* 0x000e6200000e0000 */
[----:B----4-:R-:W-:Y:S01]  /*f650*/  FSEL R182, R182, -INF , !P1 ;  /* 0xff800000b6b67808 */ /* 0x010fe20004800000 */
[----:B------:R-:W-:Y:S01]  /*f660*/  FMUL.FTZ R207, R166, UR13 ;  /* 0x0000000da6cf7c20 */ /* 0x000fe20008410000 */
[----:B------:R-:W-:Y:S02]  /*f670*/  FMNMX3.FTZ R8, R8, R185, R184, !PT ;  /* 0x000000b908087276 */ /* 0x000fe400078100b8 */
[----:B------:R-:W-:Y:S02]  /*f680*/  IADD3 R188, PT, PT, R223, 0xa040, RZ ;  /* 0x0000a040dfbc7810 */ /* 0x000fe40007ffe0ff */
[----:B------:R-:W-:Y:S02]  /*f690*/  FMNMX3.FTZ R8, R8, R183, R182, !PT ;  /* 0x000000b708087276 */ /* 0x000fe400078100b6 */
[----:B------:R-:W-:-:S02]  /*f6a0*/  FMNMX.FTZ R165, R165, R2, !PT ;  /* 0x00000002a5a57209 */ /* 0x000fc40007810000 */
[C---:B------:R-:W-:Y:S01]  /*f6b0*/  FSETP.NEU.FTZ.AND P4, PT, R166.reuse, -INF , PT ;  /* 0xff800000a600780b */ /* 0x040fe20003f9d000 */
[----:B------:R-:W2:Y:S01]  /*f6c0*/  SHFL.BFLY PT, R9, R8, 0x2, 0x1f ;  /* 0x0c401f0008097f89 */ /* 0x000ea200000e0000 */
[C---:B------:R-:W-:Y:S01]  /*f6d0*/  FSETP.NEU.FTZ.AND P1, PT, R165.reuse, -INF , PT ;  /* 0xff800000a500780b */ /* 0x040fe20003f3d000 */
[C---:B------:R-:W-:Y:S01]  /*f6e0*/  FMUL.FTZ R197, R165.reuse, UR13 ;  /* 0x0000000da5c57c20 */ /* 0x040fe20008410000 */
[----:B------:R-:W-:Y:S02]  /*f6f0*/  FSEL R11, R166, RZ, P4 ;  /* 0x000000ffa60b7208 */ /* 0x000fe40002000000 */
[----:B------:R-:W-:Y:S02]  /*f700*/  FSEL R10, R165, RZ, P1 ;  /* 0x000000ffa50a7208 */ /* 0x000fe40000800000 */
[----:B------:R-:W-:Y:S01]  /*f710*/  FSEL R197, R197, RZ, P1 ;  /* 0x000000ffc5c57208 */ /* 0x000fe20000800000 */
[----:B------:R-:W-:Y:S01]  /*f720*/  FADD.FTZ R11, R242, -R11 ;  /* 0x8000000bf20b7221 */ /* 0x000fe20000010000 */
[----:B------:R-:W-:Y:S01]  /*f730*/  FSEL R207, R207, RZ, P4 ;  /* 0x000000ffcfcf7208 */ /* 0x000fe20002000000 */
[----:B------:R-:W-:Y:S01]  /*f740*/  FADD.FTZ R10, R229, -R10 ;  /* 0x8000000ae50a7221 */ /* 0x000fe20000010000 */
[----:B-1----:R-:W-:Y:S01]  /*f750*/  FMNMX.FTZ R168, R168, R7, !PT ;  /* 0x00000007a8a87209 */ /* 0x002fe20007810000 */
[----:B------:R-:W-:Y:S01]  /*f760*/  FMUL.FTZ R11, R11, UR13 ;  /* 0x0000000d0b0b7c20 */ /* 0x000fe20008410000 */
[----:B------:R-:W-:Y:S01]  /*f770*/  IADD3 R7, PT, PT, R223, 0xa000, RZ ;  /* 0x0000a000df077810 */ /* 0x000fe20007ffe0ff */
[--C-:B------:R-:W-:Y:S01]  /*f780*/  FFMA.FTZ R176, R20, UR13, -R207.reuse ;  /* 0x0000000d14b07c23 */ /* 0x100fe200080108cf */
[--C-:B------:R-:W-:Y:S01]  /*f790*/  FFMA.FTZ R170, R30, UR13, -R207.reuse ;  /* 0x0000000d1eaa7c23 */ /* 0x100fe200080108cf */
[--C-:B------:R-:W-:Y:S01]  /*f7a0*/  FFMA.FTZ R169, R28, UR13, -R207.reuse ;  /* 0x0000000d1ca97c23 */ /* 0x100fe200080108cf */
[----:B------:R-:W-:Y:S01]  /*f7b0*/  @P0 IADD3 R188, PT, PT, R7, -0x40, RZ ;  /* 0xffffffc007bc0810 */ /* 0x000fe20007ffe0ff */
[----:B------:R-:W-:Y:S01]  /*f7c0*/  FFMA.FTZ R164, R32, UR13, -R207 ;  /* 0x0000000d20a47c23 */ /* 0x000fe200080108cf */
[----:B------:R-:W1:Y:S01]  /*f7d0*/  SHFL.BFLY PT, R7, R168, 0x1, 0x1f ;  /* 0x0c201f00a8077f89 */ /* 0x000e6200000e0000 */
[--C-:B------:R-:W-:Y:S01]  /*f7e0*/  FFMA.FTZ R2, R14, UR13, -R197.reuse ;  /* 0x0000000d0e027c23 */ /* 0x100fe200080108c5 */
[--C-:B------:R-:W-:Y:S01]  /*f7f0*/  FFMA.FTZ R0, R22, UR13, -R197.reuse ;  /* 0x0000000d16007c23 */ /* 0x100fe200080108c5 */
[--C-:B------:R-:W-:Y:S01]  /*f800*/  FFMA.FTZ R171, R26, UR13, -R197.reuse ;  /* 0x0000000d1aab7c23 */ /* 0x100fe200080108c5 */
[----:B--2---:R-:W-:Y:S01]  /*f810*/  FMNMX.FTZ R8, R8, R9, !PT ;  /* 0x0000000908087209 */ /* 0x004fe20007810000 */
[----:B------:R-:W-:Y:S01]  /*f820*/  FFMA.FTZ R178, R12, UR13, -R197 ;  /* 0x0000000d0cb27c23 */ /* 0x000fe200080108c5 */
[----:B------:R-:W-:Y:S01]  /*f830*/  FMUL.FTZ R177, R10, UR13 ;  /* 0x0000000d0ab17c20 */ /* 0x000fe20008410000 */
[----:B------:R-:W2:Y:S01]  /*f840*/  MUFU.EX2 R179, R11 ;  /* 0x0000000b00b37308 */ /* 0x000ea20000000800 */
[----:B------:R-:W-:Y:S01]  /*f850*/  LDSM.16.MT88.4 R32, [R223+0xa000] ;  /* 0x00a00000df20783b */ /* 0x000fe20000004200 */
[----:B------:R-:W-:-:S02]  /*f860*/  FFMA.FTZ R206, R206, UR13, -R207 ;  /* 0x0000000dcece7c23 */ /* 0x000fc400080108cf */
[----:B------:R-:W-:Y:S01]  /*f870*/  MUFU.EX2 R176, R176 ;  /* 0x000000b000b07308 */ /* 0x000fe20000000800 */
[----:B------:R-:W3:Y:S03]  /*f880*/  SHFL.BFLY PT, R167, R8, 0x1, 0x1f ;  /* 0x0c201f0008a77f89 */ /* 0x000ee600000e0000 */
[----:B------:R-:W4:Y:S01]  /*f890*/  MUFU.EX2 R170, R170 ;  /* 0x000000aa00aa7308 */ /* 0x000f220000000800 */
[----:B------:R-:W5:Y:S03]  /*f8a0*/  LDSM.16.MT88.4 R28, [R221+0xa000] ;  /* 0x00a00000dd1c783b */ /* 0x000f660000004200 */
[----:B------:R-:W-:Y:S01]  /*f8b0*/  MUFU.EX2 R169, R169 ;  /* 0x000000a900a97308 */ /* 0x000fe20000000800 */
[----:B------:R-:W5:Y:S01]  /*f8c0*/  LDSM.16.MT88.4 R24, [R188] ;  /* 0x00000000bc18783b */ /* 0x000f620000004200 */
[-C--:B--2---:R-:W-:Y:S01]  /*f8d0*/  FMUL.FTZ R160, R160, R179.reuse ;  /* 0x000000b3a0a07220 */ /* 0x084fe20000410000 */
[----:B------:R-:W-:Y:S01]  /*f8e0*/  FMUL.FTZ R161, R161, R179 ;  /* 0x000000b3a1a17220 */ /* 0x000fe20000410000 */
[----:B------:R-:W-:Y:S01]  /*f8f0*/  MUFU.EX2 R164, R164 ;  /* 0x000000a400a47308 */ /* 0x000fe20000000800 */
[----:B-1----:R-:W-:Y:S01]  /*f900*/  FMNMX.FTZ R168, R168, R7, !PT ;  /* 0x00000007a8a87209 */ /* 0x002fe20007810000 */
[----:B------:R-:W1:Y:S01]  /*f910*/  LDSM.16.MT88.4 R20, [R220+0xa000] ;  /* 0x00a00000dc14783b */ /* 0x000e620000004200 */
[-C--:B------:R-:W-:Y:S01]  /*f920*/  FMUL.FTZ R152, R152, R179.reuse ;  /* 0x000000b398987220 */ /* 0x080fe20000410000 */
[----:B------:R-:W-:Y:S01]  /*f930*/  MUFU.EX2 R2, R2 ;  /* 0x0000000200027308 */ /* 0x000fe20000000800 */
[C---:B------:R-:W-:Y:S01]  /*f940*/  FSETP.NEU.FTZ.AND P1, PT, R168.reuse, -INF , PT ;  /* 0xff800000a800780b */ /* 0x040fe20003f3d000 */
[C---:B------:R-:W-:Y:S01]  /*f950*/  FMUL.FTZ R189, R168.reuse, UR13 ;  /* 0x0000000da8bd7c20 */ /* 0x040fe20008410000 */
[----:B------:R-:W2:Y:S01]  /*f960*/  LDSM.16.MT88.4 R12, [R221+0xb000] ;  /* 0x00b00000dd0c783b */ /* 0x000ea20000004200 */
[----:B------:R-:W4:Y:S01]  /*f970*/  MUFU.EX2 R0, R0 ;  /* 0x0000000000007308 */ /* 0x000f220000000800 */
[----:B------:R-:W-:Y:S01]  /*f980*/  FSEL R7, R168, RZ, P1 ;  /* 0x000000ffa8077208 */ /* 0x000fe20000800000 */
[----:B------:R-:W-:Y:S01]  /*f990*/  FMUL.FTZ R153, R153, R179 ;  /* 0x000000b399997220 */ /* 0x000fe20000410000 */
[----:B------:R-:W-:Y:S01]  /*f9a0*/  FSEL R189, R189, RZ, P1 ;  /* 0x000000ffbdbd7208 */ /* 0x000fe20000800000 */
[----:B------:R-:W-:Y:S01]  /*f9b0*/  MUFU.EX2 R171, R171 ;  /* 0x000000ab00ab7308 */ /* 0x000fe20000000800 */
[----:B---3--:R-:W-:Y:S01]  /*f9c0*/  FMNMX.FTZ R167, R8, R167, !PT ;  /* 0x000000a708a77209 */ /* 0x008fe20007810000 */
[----:B------:R-:W-:Y:S01]  /*f9d0*/  FADD.FTZ R208, R244, -R7 ;  /* 0x80000007f4d07221 */ /* 0x000fe20000010000 */
[----:B------:R-:W3:Y:S01]  /*f9e0*/  LDSM.16.MT88.4 R8, [R188+0x1000] ;  /* 0x00100000bc08783b */ /* 0x000ee20000004200 */
[--C-:B------:R-:W-:Y:S01]  /*f9f0*/  FFMA.FTZ R196, R196, UR13, -R189.reuse ;  /* 0x0000000dc4c47c23 */ /* 0x100fe200080108bd */
[C---:B------:R-:W-:Y:S01]  /*fa00*/  FSETP.NEU.FTZ.AND P1, PT, R167.reuse, -INF , PT ;  /* 0xff800000a700780b */ /* 0x040fe20003f3d000 */
[C---:B------:R-:W-:Y:S01]  /*fa10*/  FMUL.FTZ R194, R167.reuse, UR13 ;  /* 0x0000000da7c27c20 */ /* 0x040fe20008410000 */
[--C-:B------:R-:W-:Y:S01]  /*fa20*/  FFMA.FTZ R193, R192, UR13, -R189.reuse ;  /* 0x0000000dc0c17c23 */ /* 0x100fe200080108bd */
[--C-:B------:R-:W-:Y:S01]  /*fa30*/  FFMA.FTZ R195, R6, UR13, -R189.reuse ;  /* 0x0000000d06c37c23 */ /* 0x100fe200080108bd */
[----:B------:R-:W-:Y:S01]  /*fa40*/  FSEL R210, R167, RZ, P1 ;  /* 0x000000ffa7d27208 */ /* 0x000fe20000800000 */
[----:B------:R5:W-:Y:S01]  /*fa50*/  MUFU.EX2 R192, R196 ;  /* 0x000000c400c07308 */ /* 0x000be20000000800 */
[----:B------:R-:W-:Y:S01]  /*fa60*/  FSEL R194, R194, RZ, P1 ;  /* 0x000000ffc2c27208 */ /* 0x000fe20000800000 */
[----:B------:R-:W-:Y:S01]  /*fa70*/  FMUL.FTZ R140, R140, R179 ;  /* 0x000000b38c8c7220 */ /* 0x000fe20000410000 */
[----:B----4-:R-:W-:Y:S01]  /*fa80*/  F2FP.BF16.F32.PACK_AB R172, R170, R176 ;  /* 0x000000b0aaac723e */ /* 0x010fe200000010ff */
[----:B------:R-:W-:Y:S01]  /*fa90*/  FADD.FTZ R210, R3, -R210 ;  /* 0x800000d203d27221 */ /* 0x000fe20000010000 */
[----:B------:R-:W4:Y:S01]  /*faa0*/  MUFU.EX2 R178, R178 ;  /* 0x000000b200b27308 */ /* 0x000f220000000800 */
[--C-:B------:R-:W-:Y:S01]  /*fab0*/  FFMA.FTZ R3, R5, UR13, -R194.reuse ;  /* 0x0000000d05037c23 */ /* 0x100fe200080108c2 */
[--C-:B------:R-:W-:Y:S01]  /*fac0*/  FFMA.FTZ R198, R205, UR13, -R194.reuse ;  /* 0x0000000dcdc67c23 */ /* 0x100fe200080108c2 */
[----:B------:R-:W-:Y:S01]  /*fad0*/  FMUL.FTZ R205, R208, UR13 ;  /* 0x0000000dd0cd7c20 */ /* 0x000fe20008410000 */
[----:B------:R-:W1:Y:S01]  /*fae0*/  MUFU.EX2 R177, R177 ;  /* 0x000000b100b17308 */ /* 0x000e620000000800 */
[----:B------:R-:W-:Y:S01]  /*faf0*/  FMUL.FTZ R208, R210, UR13 ;  /* 0x0000000dd2d07c20 */ /* 0x000fe20008410000 */
[--C-:B------:R-:W-:Y:S01]  /*fb00*/  FFMA.FTZ R199, R199, UR13, -R194.reuse ;  /* 0x0000000dc7c77c23 */ /* 0x100fe200080108c2 */
[----:B------:R-:W-:Y:S01]  /*fb10*/  FFMA.FTZ R210, R209, UR13, -R194 ;  /* 0x0000000dd1d27c23 */ /* 0x000fe200080108c2 */
[----:B------:R-:W-:Y:S01]  /*fb20*/  MUFU.EX2 R193, R193 ;  /* 0x000000c100c17308 */ /* 0x000fe20000000800 */
[--C-:B-----5:R-:W-:Y:S01]  /*fb30*/  FFMA.FTZ R196, R4, UR13, -R189.reuse ;  /* 0x0000000d04c47c23 */ /* 0x120fe200080108bd */
[----:B------:R-:W-:Y:S01]  /*fb40*/  F2FP.BF16.F32.PACK_AB R173, R0, R2 ;  /* 0x0000000200ad723e */ /* 0x000fe200000010ff */
[----:B------:R-:W5:Y:S01]  /*fb50*/  LDSM.16.MT88.4 R4, [R220+0xb000] ;  /* 0x00b00000dc04783b */ /* 0x000f620000004200 */
[----:B------:R-:W-:Y:S01]  /*fb60*/  MUFU.EX2 R195, R195 ;  /* 0x000000c300c37308 */ /* 0x000fe20000000800 */
[----:B------:R-:W-:Y:S01]  /*fb70*/  F2FP.BF16.F32.PACK_AB R174, R164, R169 ;  /* 0x000000a9a4ae723e */ /* 0x000fe200000010ff */
[----:B------:R-:W-:Y:S01]  /*fb80*/  FMUL.FTZ R141, R141, R179 ;  /* 0x000000b38d8d7220 */ /* 0x000fe20000410000 */
[----:B----4-:R-:W-:Y:S01]  /*fb90*/  F2FP.BF16.F32.PACK_AB R175, R178, R171 ;  /* 0x000000abb2af723e */ /* 0x010fe200000010ff */
[----:B------:R-:W-:Y:S01]  /*fba0*/  MUFU.EX2 R196, R196 ;  /* 0x000000c400c47308 */ /* 0x000fe20000000800 */
[----:B------:R-:W-:Y:S01]  /*fbb0*/  FMUL.FTZ R136, R136, R179 ;  /* 0x000000b388887220 */ /* 0x000fe20000410000 */
[-C--:B-1----:R-:W-:Y:S01]  /*fbc0*/  FMUL.FTZ R162, R162, R177.reuse ;  /* 0x000000b1a2a27220 */ /* 0x082fe20000410000 */
[-C--:B------:R-:W-:Y:S01]  /*fbd0*/  FMUL.FTZ R163, R163, R177.reuse ;  /* 0x000000b1a3a37220 */ /* 0x080fe20000410000 */
[----:B------:R-:W-:Y:S01]  /*fbe0*/  MUFU.EX2 R3, R3 ;  /* 0x0000000300037308 */ /* 0x000fe20000000800 */
[-C--:B------:R-:W-:Y:S01]  /*fbf0*/  FMUL.FTZ R154, R154, R177.reuse ;  /* 0x000000b19a9a7220 */ /* 0x080fe20000410000 */
[-C--:B------:R-:W-:Y:S01]  /*fc00*/  FMUL.FTZ R155, R155, R177.reuse ;  /* 0x000000b19b9b7220 */ /* 0x080fe20000410000 */
[-C--:B------:R-:W-:Y:S01]  /*fc10*/  FMUL.FTZ R142, R142, R177.reuse ;  /* 0x000000b18e8e7220 */ /* 0x080fe20000410000 */
[----:B------:R-:W-:Y:S01]  /*fc20*/  MUFU.EX2 R198, R198 ;  /* 0x000000c600c67308 */ /* 0x000fe20000000800 */
[----:B------:R-:W-:Y:S01]  /*fc30*/  FMUL.FTZ R143, R143, R177 ;  /* 0x000000b18f8f7220 */ /* 0x000fe20000410000 */
[----:B------:R-:W-:Y:S01]  /*fc40*/  FMUL.FTZ R137, R137, R179 ;  /* 0x000000b389897220 */ /* 0x000fe20000410000 */
[-C--:B------:R-:W-:Y:S01]  /*fc50*/  FMUL.FTZ R138, R138, R177.reuse ;  /* 0x000000b18a8a7220 */ /* 0x080fe20000410000 */
[----:B------:R-:W-:Y:S01]  /*fc60*/  MUFU.EX2 R199, R199 ;  /* 0x000000c700c77308 */ /* 0x000fe20000000800 */
[----:B------:R-:W-:Y:S01]  /*fc70*/  FMUL.FTZ R139, R139, R177 ;  /* 0x000000b18b8b7220 */ /* 0x000fe20000410000 */
[-C--:B------:R-:W-:Y:S01]  /*fc80*/  FMUL.FTZ R40, R40, R179.reuse ;  /* 0x000000b328287220 */ /* 0x080fe20000410000 */
[----:B------:R-:W-:Y:S01]  /*fc90*/  FMUL.FTZ R41, R41, R179 ;  /* 0x000000b329297220 */ /* 0x000fe20000410000 */
[----:B------:R-:W1:Y:S01]  /*fca0*/  MUFU.EX2 R205, R205 ;  /* 0x000000cd00cd7308 */ /* 0x000e620000000800 */
[-C--:B------:R-:W-:Y:S01]  /*fcb0*/  FMUL.FTZ R42, R42, R177.reuse ;  /* 0x000000b12a2a7220 */ /* 0x080fe20000410000 */
[----:B------:R-:W-:Y:S01]  /*fcc0*/  FMUL.FTZ R43, R43, R177 ;  /* 0x000000b12b2b7220 */ /* 0x000fe20000410000 */
[-C--:B------:R-:W-:Y:S01]  /*fcd0*/  FMUL.FTZ R44, R44, R179.reuse ;  /* 0x000000b32c2c7220 */ /* 0x080fe20000410000 */
[----:B------:R-:W4:Y:S01]  /*fce0*/  MUFU.EX2 R208, R208 ;  /* 0x000000d000d07308 */ /* 0x000f220000000800 */
[----:B------:R-:W-:Y:S01]  /*fcf0*/  FMUL.FTZ R45, R45, R179 ;  /* 0x000000b32d2d7220 */ /* 0x000fe20000410000 */
[-C--:B------:R-:W-:Y:S01]  /*fd00*/  FMUL.FTZ R46, R46, R177.reuse ;  /* 0x000000b12e2e7220 */ /* 0x080fe20000410000 */
[----:B------:R-:W-:Y:S01]  /*fd10*/  FMUL.FTZ R47, R47, R177 ;  /* 0x000000b12f2f7220 */ /* 0x000fe20000410000 */
[----:B------:R-:W5:Y:S01]  /*fd20*/  MUFU.EX2 R210, R210 ;  /* 0x000000d200d27308 */ /* 0x000f620000000800 */
        /* <DEDUP_REMOVED lines=41> */
[-C--:B-1----:R-:W-:Y:S01]  /*ffc0*/  FMUL.FTZ R68, R68, R205.reuse ;  /* 0x000000cd44447220 */ /* 0x082fe20000410000 */
[-C--:B------:R-:W-:Y:S01]  /*ffd0*/  FMUL.FTZ R69, R69, R205.reuse ;  /* 0x000000cd45457220 */ /* 0x080fe20000410000 */
[-C--:B----4-:R-:W-:Y:S01]  /*ffe0*/  FMUL.FTZ R70, R70, R208.reuse ;  /* 0x000000d046467220 */ /* 0x090fe20000410000 */
        /* <DEDUP_REMOVED lines=76> */
[----:B--2---:R-:W-:Y:S01]  /*104b0*/  HMMA.16816.F32.BF16 R88, R172, R12, R88 ;  /* 0x0000000cac58723c */ /* 0x004fe20000041858 */
        /* <DEDUP_REMOVED lines=8> */
[C---:B---3--:R-:W-:Y:S08]  /*10540*/  HMMA.16816.F32.BF16 R104, R172.reuse, R8, R104 ;  /* 0x00000008ac68723c */ /* 0x048ff00000041868 */
[C---:B------:R-:W-:Y:S08]  /*10550*/  HMMA.16816.F32.BF16 R108, R172.reuse, R10, R108 ;  /* 0x0000000aac6c723c */ /* 0x040ff0000004186c */
[C---:B-----5:R-:W-:Y:S08]  /*10560*/  HMMA.16816.F32.BF16 R120, R172.reuse, R4, R120 ;  /* 0x00000004ac78723c */ /* 0x060ff00000041878 */
        /* <DEDUP_REMOVED lines=13> */
[----:B------:R-:W-:Y:S01]  /*10640*/  FFMA.FTZ R17, R191, UR13, -R197 ;  /* 0x0000000dbf117c23 */ /* 0x000fe200080108c5 */
[----:B------:R-:W-:Y:S01]  /*10650*/  FADD.FTZ R195, R196, R195 ;  /* 0x000000c3c4c37221 */ /* 0x000fe20000010000 */
[----:B------:R-:W-:Y:S01]  /*10660*/  FADD.FTZ R199, R210, R199 ;  /* 0x000000c7d2c77221 */ /* 0x000fe20000010000 */
[----:B------:R-:W-:Y:S03]  /*10670*/  MUFU.EX2 R191, R16 ;  /* 0x0000001000bf7308 */ /* 0x000fe60000000800 */
[----:B------:R-:W-:Y:S01]  /*10680*/  HMMA.16816.F32.BF16 R80, R172, R18, R80 ;  /* 0x00000012ac50723c */ /* 0x000fe20000041850 */
[--C-:B------:R-:W-:Y:S01]  /*10690*/  FFMA.FTZ R18, R202, UR13, -R197.reuse ;  /* 0x0000000dca127c23 */ /* 0x100fe200080108c5 */
[----:B------:R-:W-:-:S02]  /*106a0*/  FFMA.FTZ R197, R190, UR13, -R197 ;  /* 0x0000000dbec57c23 */ /* 0x000fc400080108c5 */
[----:B------:R-:W-:Y:S04]  /*106b0*/  MUFU.EX2 R190, R17 ;  /* 0x0000001100be7308 */ /* 0x000fe80000000800 */
[C---:B------:R-:W-:Y:S01]  /*106c0*/  HMMA.16816.F32.BF16 R100, R172.reuse, R8, R100 ;  /* 0x00000008ac64723c */ /* 0x040fe20000041864 */
[--C-:B------:R-:W-:Y:S01]  /*106d0*/  FFMA.FTZ R9, R203, UR13, -R207.reuse ;  /* 0x0000000dcb097c23 */ /* 0x100fe200080108cf */
[--C-:B------:R-:W-:Y:S01]  /*106e0*/  FFMA.FTZ R8, R204, UR13, -R207.reuse ;  /* 0x0000000dcc087c23 */ /* 0x100fe200080108cf */
[----:B------:R-:W-:Y:S01]  /*106f0*/  FFMA.FTZ R207, R201, UR13, -R207 ;  /* 0x0000000dc9cf7c23 */ /* 0x000fe200080108cf */
[----:B------:R1:W-:Y:S04]  /*10700*/  MUFU.EX2 R200, R18 ;  /* 0x0000001200c87308 */ /* 0x0003e80000000800 */
[C---:B------:R-:W-:Y:S01]  /*10710*/  HMMA.16816.F32.BF16 R156, R172.reuse, R32, R156 ;  /* 0x00000020ac9c723c */ /* 0x040fe2000004189c */
[----:B------:R-:W-:Y:S04]  /*10720*/  MUFU.EX2 R204, R9 ;  /* 0x0000000900cc7308 */ /* 0x000fe80000000800 */
[----:B------:R-:W-:Y:S03]  /*10730*/  MUFU.EX2 R201, R8 ;  /* 0x0000000800c97308 */ /* 0x000fe60000000800 */
[C---:B------:R-:W-:Y:S01]  /*10740*/  HMMA.16816.F32.BF16 R148, R172.reuse, R34, R148 ;  /* 0x00000022ac94723c */ /* 0x040fe20000041894 */
[----:B------:R-:W2:Y:S01]  /*10750*/  LDSM.16.MT88.4 R32, [R223+0xa800] ;  /* 0x00a80000df20783b */ /* 0x000ea20000004200 */
[----:B------:R3:W4:Y:S03]  /*10760*/  MUFU.EX2 R203, R206 ;  /* 0x000000ce00cb7308 */ /* 0x0007260000000800 */
[----:B-1----:R-:W-:Y:S01]  /*10770*/  LDSM.16.MT88.4 R16, [R188+0x1800] ;  /* 0x00180000bc10783b */ /* 0x002fe20000004200 */
[----:B------:R1:W5:Y:S02]  /*10780*/  MUFU.EX2 R202, R207 ;  /* 0x000000cf00ca7308 */ /* 0x0003640000000800 */
[C---:B------:R-:W-:Y:S02]  /*10790*/  HMMA.16816.F32.BF16 R144, R172.reuse, R28, R144 ;  /* 0x0000001cac90723c */ /* 0x040fe40000041890 */
[----:B------:R-:W5:Y:S06]  /*107a0*/  MUFU.EX2 R197, R197 ;  /* 0x000000c500c57308 */ /* 0x000f6c0000000800 */
[C---:B------:R-:W-:Y:S01]  /*107b0*/  HMMA.16816.F32.BF16 R132, R172.reuse, R30, R132 ;  /* 0x0000001eac84723c */ /* 0x040fe20000041884 */
[----:B------:R-:W2:Y:S01]  /*107c0*/  LDSM.16.MT88.4 R28, [R219] ;  /* 0x00000000db1c783b */ /* 0x000ea20000004200 */
[--C-:B---3--:R-:W-:Y:S01]  /*107d0*/  FFMA.FTZ R206, R185, UR13, -R194.reuse ;  /* 0x0000000db9ce7c23 */ /* 0x108fe200080108c2 */
[----:B-1----:R-:W-:Y:S01]  /*107e0*/  FFMA.FTZ R207, R186, UR13, -R189 ;  /* 0x0000000dbacf7c23 */ /* 0x002fe200080108bd */
[--C-:B------:R-:W-:Y:S01]  /*107f0*/  FFMA.FTZ R189, R183, UR13, -R194.reuse ;  /* 0x0000000db7bd7c23 */ /* 0x100fe200080108c2 */
[----:B------:R-:W-:Y:S03]  /*10800*/  MUFU.EX2 R186, R187 ;  /* 0x000000bb00ba7308 */ /* 0x000fe60000000800 */
        /* <DEDUP_REMOVED lines=8> */
[--C-:B-1----:R-:W-:Y:S01]  /*10890*/  FFMA.FTZ R188, R184, UR13, -R194.reuse ;  /* 0x0000000db8bc7c23 */ /* 0x102fe200080108c2 */
[----:B------:R-:W-:Y:S01]  /*108a0*/  FFMA.FTZ R194, R182, UR13, -R194 ;  /* 0x0000000db6c27c23 */ /* 0x000fe200080108c2 */
[----:B------:R-:W-:Y:S04]  /*108b0*/  MUFU.EX2 R184, R206 ;  /* 0x000000ce00b87308 */ /* 0x000fe80000000800 */
[----:B------:R-:W1:Y:S01]  /*108c0*/  MUFU.EX2 R183, R188 ;  /* 0x000000bc00b77308 */ /* 0x000e620000000800 */
[C---:B------:R-:W-:Y:S01]  /*108d0*/  HMMA.16816.F32.BF16 R96, R172.reuse, R14, R96 ;  /* 0x0000000eac60723c */ /* 0x040fe20000041860 */
[----:B------:R-:W1:Y:S02]  /*108e0*/  LDSM.16.MT88.4 R12, [R218+0x800] ;  /* 0x00080000da0c783b */ /* 0x000e640000004200 */
[----:B------:R-:W-:Y:S04]  /*108f0*/  MUFU.EX2 R182, R189 ;  /* 0x000000bd00b67308 */ /* 0x000fe80000000800 */
[----:B------:R-:W1:Y:S01]  /*10900*/  MUFU.EX2 R187, R194 ;  /* 0x000000c200bb7308 */ /* 0x000e620000000800 */
[C---:B------:R-:W-:Y:S01]  /*10910*/  HMMA.16816.F32.BF16 R112, R172.reuse, R10, R112 ;  /* 0x0000000aac70723c */ /* 0x040fe20000041870 */
[----:B------:R-:W1:Y:S07]  /*10920*/  LDSM.16.MT88.4 R8, [R223+0xb800] ;  /* 0x00b80000df08783b */ /* 0x000e6e0000004200 */
[C---:B------:R-:W-:Y:S08]  /*10930*/  HMMA.16816.F32.BF16 R116, R172.reuse, R4, R116 ;  /* 0x00000004ac74723c */ /* 0x040ff00000041874 */
[----:B------:R-:W-:Y:S01]  /*10940*/  HMMA.16816.F32.BF16 R128, R172, R6, R128 ;  /* 0x00000006ac80723c */ /* 0x000fe20000041880 */
[----:B------:R-:W1:Y:S01]  /*10950*/  LDSM.16.MT88.4 R4, [R217] ;  /* 0x00000000d904783b */ /* 0x000e620000004200 */
[----:B----4-:R-:W-:Y:S01]  /*10960*/  F2FP.BF16.F32.PACK_AB R172, R204, R203 ;  /* 0x000000cbccac723e */ /* 0x010fe200000010ff */
[----:B------:R-:W-:Y:S01]  /*10970*/  FADD.FTZ R203, R203, R164 ;  /* 0x000000a4cbcb7221 */ /* 0x000fe20000010000 */
        /* <DEDUP_REMOVED lines=12> */
[C---:B------:R-:W-:Y:S08]  /*10a40*/  HMMA.16816.F32.BF16 R140, R172.reuse, R28, R140 ;  /* 0x0000001cac8c723c */ /* 0x040ff0000004188c */
[C---:B------:R-:W-:Y:S08]  /*10a50*/  HMMA.16816.F32.BF16 R136, R172.reuse, R30, R136 ;  /* 0x0000001eac88723c */ /* 0x040ff00000041888 */
[C---:B---3--:R-:W-:Y:S08]  /*10a60*/  HMMA.16816.F32.BF16 R40, R172.reuse, R24, R40 ;  /* 0x00000018ac28723c */ /* 0x048ff00000041828 */
        /* <DEDUP_REMOVED lines=40> */
.L_x_1447:
[----:B------:R-:W-:-:S09]  /*10cf0*/  UISETP.GE.AND UP0, UPT, UR10, URZ, UPT ;  /* 0x000000ff0a00728c */ /* 0x000fd2000bf06270 */
[----:B------:R-:W-:Y:S05]  /*10d00*/  BRA.U !UP0, `(.L_x_1452) ;  /* 0x0000002908a07547 */ /* 0x000fea000b800000 */
[----:B------:R-:W1:Y:S01]  /*10d10*/  S2R R237, SR_TID.X ;  /* 0x0000000000ed7919 */ /* 0x000e620000002100 */
[----:B------:R-:W2:Y:S01]  /*10d20*/  LDCU UR11, c[0x0][0x440] ;  /* 0x00008800ff0b77ac */ /* 0x000ea20008000800 */
[----:B------:R-:W-:Y:S01]  /*10d30*/  IMAD.MOV.U32 R2, RZ, RZ, R165 ;  /* 0x000000ffff027224 */ /* 0x000fe200078e00a5 */
[----:B------:R-:W-:Y:S01]  /*10d40*/  MOV R0, R167 ;  /* 0x000000a700007202 */ /* 0x000fe20000000f00 */
[----:B------:R-:W-:Y:S01]  /*10d50*/  IMAD.MOV.U32 R173, RZ, RZ, R166 ;  /* 0x000000ffffad7224 */ /* 0x000fe200078e00a6 */
[----:B------:R-:W3:Y:S01]  /*10d60*/  LDCU.64 UR8, c[0x0][0x3b8] ;  /* 0x00007700ff0877ac */ /* 0x000ee20008000a00 */
[----:B------:R-:W-:Y:S01]  /*10d70*/  IMAD.MOV.U32 R3, RZ, RZ, R168 ;  /* 0x000000ffff037224 */ /* 0x000fe200078e00a8 */
[C---:B------:R-:W-:Y:S01]  /*10d80*/  IADD3 R245, PT, PT, R223.reuse, 0xa040, RZ ;  /* 0x0000a040dff57810 */ /* 0x040fe20007ffe0ff */
[----:B------:R-:W-:Y:S01]  /*10d90*/  VIADD R244, R226, 0x8000 ;  /* 0x00008000e2f47836 */ /* 0x000fe20000000000 */
[----:B------:R-:W-:Y:S01]  /*10da0*/  MOV R216, 0x40 ;  /* 0x0000004000d87802 */ /* 0x000fe20000000f00 */
[----:B------:R-:W-:Y:S01]  /*10db0*/  VIADD R242, R223, 0xa000 ;  /* 0x0000a000dff27836 */ /* 0x000fe20000000000 */
[----:B------:R-:W-:-:S02]  /*10dc0*/  USHF.L.U64.HI UR12, UR6, 0x4, UR7 ;  /* 0x00000004060c7899 */ /* 0x000fc40008010207 */
[----:B------:R-:W-:Y:S01]  /*10dd0*/  USHF.L.U32 UR15, UR6, 0x4, URZ ;  /* 0x00000004060f7899 */ /* 0x000fe200080006ff */
[----:B------:R-:W4:Y:S01]  /*10de0*/  LDCU UR17, c[0x0][0x440] ;  /* 0x00008800ff1177ac */ /* 0x000f220008000800 */
[----:B--2---:R-:W-:Y:S01]  /*10df0*/  ISETP.GE.AND P5, PT, R232, UR11, PT ;  /* 0x0000000be8007c0c */ /* 0x004fe2000bfa6270 */
[----:B------:R-:W2:Y:S01]  /*10e00*/  LDCU UR16, c[0x0][0x50c] ;  /* 0x0000a180ff1077ac */ /* 0x000ea20008000800 */
[----:B---3--:R-:W-:Y:S02]  /*10e10*/  USHF.L.U64.HI UR14, UR8, 0x5, UR9 ;  /* 0x00000005080e7899 */ /* 0x008fe40008010209 */
[----:B------:R-:W-:Y:S02]  /*10e20*/  USHF.L.U32 UR13, UR8, 0x5, URZ ;  /* 0x00000005080d7899 */ /* 0x000fe400080006ff */
[----:B------:R-:W-:Y:S02]  /*10e30*/  USHF.L.U64.HI UR9, UR8, 0x4, UR9 ;  /* 0x0000000408097899 */ /* 0x000fe40008010209 */
[----:B------:R-:W-:Y:S01]  /*10e40*/  USHF.L.U32 UR8, UR8, 0x4, URZ ;  /* 0x0000000408087899 */ /* 0x000fe200080006ff */
[----:B-1----:R-:W-:Y:S01]  /*10e50*/  LOP3.LUT P3, RZ, R237, 0x2, RZ, 0xc0, !PT ;  /* 0x00000002edff7812 */ /* 0x002fe2000786c0ff */
[----:B------:R-:W1:Y:S01]  /*10e60*/  LDCU UR4, c[0x0][0x45c] ;  /* 0x00008b80ff0477ac */ /* 0x000e620008000800 */
[----:B------:R-:W3:Y:S01]  /*10e70*/  LDCU.64 UR6, c[0x0][0x3c0] ;  /* 0x00007800ff0677ac */ /* 0x000ee20008000a00 */
[----:B----4-:R-:W-:Y:S10]  /*10e80*/  BRA `(.L_x_1453) ;  /* 0x0000000000c87947 */ /* 0x010ff40003800000 */
.L_x_1455:
        /* <DEDUP_REMOVED lines=10> */
[----:B------:R-:W-:Y:S01]  /*10f30*/  IMAD.U32 R21, RZ, RZ, UR24 ;  /* 0x00000018ff157e24 */ /* 0x000fe2000f8e00ff */
[----:B------:R-:W-:Y:S01]  /*10f40*/  MOV R6, UR24 ;  /* 0x0000001800067c02 */ /* 0x000fe20008000f00 */
[----:B------:R-:W-:Y:S01]  /*10f50*/  IMAD.U32 R11, RZ, RZ, UR24 ;  /* 0x00000018ff0b7e24 */ /* 0x000fe2000f8e00ff */
[----:B------:R-:W-:Y:S01]  /*10f60*/  MOV R7, UR24 ;  /* 0x0000001800077c02 */ /* 0x000fe20008000f00 */
[----:B------:R-:W-:Y:S01]  /*10f70*/  @!P5 IMAD.WIDE.U32 R22, R9, UR19, R22 ;  /* 0x000000130916dc25 */ /* 0x000fe2000f8e0016 */
[-C--:B------:R-:W-:Y:S02]  /*10f80*/  @!P4 LEA R20, P2, R21, R236.reuse, 0x1 ;  /* 0x000000ec1514c211 */ /* 0x080fe400078408ff */
[-C--:B------:R-:W-:Y:S01]  /*10f90*/  @!P5 LEA R10, P1, R11, R236.reuse, 0x1 ;  /* 0x000000ec0b0ad211 */ /* 0x080fe200078208ff */
[----:B------:R-:W-:Y:S01]  /*10fa0*/  IMAD.U32 R4, RZ, RZ, UR11 ;  /* 0x0000000bff047e24 */ /* 0x000fe2000f8e00ff */
[----:B------:R-:W-:Y:S01]  /*10fb0*/  @!P5 LEA R14, P6, R22, R236, 0x1 ;  /* 0x000000ec160ed211 */ /* 0x000fe200078c08ff */
[----:B------:R-:W-:Y:S02]  /*10fc0*/  @!P5 VIADD R12, R23, UR18 ;  /* 0x00000012170cdc36 */ /* 0x000fe40008000000 */
[----:B------:R-:W-:Y:S01]  /*10fd0*/  @!P4 IMAD.WIDE.U32 R18, R9, UR19, R18 ;  /* 0x000000130912cc25 */ /* 0x000fe2000f8e0012 */
[-CC-:B------:R-:W-:Y:S02]  /*10fe0*/  @!P4 LEA.HI.X R21, R6, R235.reuse, R4.reuse, 0x1, P2 ;  /* 0x000000eb0615c211 */ /* 0x180fe400010f0c04 */
[-C--:B------:R-:W-:Y:S01]  /*10ff0*/  @!P5 LEA.HI.X R7, R7, R235.reuse, R4, 0x1, P1 ;  /* 0x000000eb0707d211 */ /* 0x080fe200008f0c04 */
[----:B------:R-:W-:Y:S01]  /*11000*/  @!P4 VIADD R8, R19, UR18 ;  /* 0x000000121308cc36 */ /* 0x000fe20008000000 */
[----:B------:R-:W-:Y:S02]  /*11010*/  @!P5 MOV R6, R10 ;  /* 0x0000000a0006d202 */ /* 0x000fe40000000f00 */
[-C--:B------:R-:W-:Y:S02]  /*11020*/  @!P5 LEA.HI.X R15, R22, R235.reuse, R12, 0x1, P6 ;  /* 0x000000eb160fd211 */ /* 0x080fe400030f0c0c */
[C---:B------:R-:W-:Y:S01]  /*11030*/  @!P4 LEA R16, P1, R18.reuse, R236, 0x1 ;  /* 0x000000ec1210c211 */ /* 0x040fe200078208ff */
        /* <DEDUP_REMOVED lines=23> */
.L_x_1453:
[----:B------:R-:W-:Y:S04]  /*111b0*/  DEPBAR.LE SB0, 0x0 ;  /* 0x000080000000791a */ /* 0x000fe80000000000 */
[----:B------:R-:W-:Y:S01]  /*111c0*/  BAR.SYNC.DEFER_BLOCKING 0x0 ;  /* 0x0000000000007b1d */ /* 0x000fe20000010000 */
[----:B---3--:R-:W-:Y:S01]  /*111d0*/  UIMAD.WIDE.U32 UR24, UR10, UR6, URZ ;  /* 0x000000060a1872a5 */ /* 0x008fe2000f8e00ff */
[----:B------:R-:W-:Y:S02]  /*111e0*/  ISETP.GE.AND P4, PT, R231, UR17, PT ;  /* 0x00000011e7007c0c */ /* 0x000fe4000bf86270 */
[----:B------:R-:W-:Y:S01]  /*111f0*/  IADD3 R229, PT, PT, R226, 0x8020, RZ ;  /* 0x00008020e2e57810 */ /* 0x000fe20007ffe0ff */
[----:B------:R-:W-:Y:S01]  /*11200*/  UIMAD UR11, UR10, UR7, UR25 ;  /* 0x000000070a0b72a4 */ /* 0x000fe2000f8e0219 */
[----:B------:R-:W-:Y:S01]  /*11210*/  @P3 IADD3 R229, PT, PT, R244, -0x20, RZ ;  /* 0xffffffe0f4e53810 */ /* 0x000fe20007ffe0ff */
[----:B------:R-:W-:Y:S01]  /*11220*/  ULEA UR19, UP0, UR24, UR15, 0x5 ;  /* 0x0000000f18137291 */ /* 0x000fe2000f8028ff */
[----:B------:R-:W-:Y:S02]  /*11230*/  MOV R246, UR24 ;  /* 0x0000001800f67c02 */ /* 0x000fe40008000f00 */
[----:B------:R-:W-:Y:S01]  /*11240*/  MOV R247, UR25 ;  /* 0x0000001900f77c02 */ /* 0x000fe20008000f00 */
[----:B------:R-:W-:Y:S01]  /*11250*/  ULEA.HI.X UR18, UR24, UR12, UR11, 0x5, UP0 ;  /* 0x0000000c18127291 */ /* 0x000fe200080f2c0b */
[----:B------:R-:W-:Y:S01]  /*11260*/  MOV R170, UR11 ;  /* 0x0000000b00aa7c02 */ /* 0x000fe20008000f00 */
[----:B------:R-:W-:Y:S01]  /*11270*/  UISETP.NE.AND UP0, UPT, UR10, URZ, UPT ;  /* 0x000000ff0a00728c */ /* 0x000fe2000bf05270 */
[CC--:B------:R-:W-:Y:S02]  /*11280*/  LEA R250, P1, R246.reuse, R234.reuse, 0x6 ;  /* 0x000000eaf6fa7211 */ /* 0x0c0fe400078230ff */
[----:B------:R-:W-:Y:S02]  /*11290*/  MOV R169, UR19 ;  /* 0x0000001300a97c02 */ /* 0x000fe40008000f00 */
[-C--:B------:R-:W-:Y:S02]  /*112a0*/  LEA.HI.X R251, R246, R233.reuse, R170, 0x6, P1 ;  /* 0x000000e9f6fb7211 */ /* 0x080fe400008f34aa */
[----:B------:R-:W-:Y:S02]  /*112b0*/  MOV R168, UR18 ;  /* 0x0000001200a87c02 */ /* 0x000fe40008000f00 */
[C---:B------:R-:W-:Y:S01]  /*112c0*/  LEA R248, P0, R169.reuse, R234, 0x1 ;  /* 0x000000eaa9f87211 */ /* 0x040fe200078008ff */
[----:B------:R-:W-:Y:S01]  /*112d0*/  @!PT LDS RZ, [RZ] ;  /* 0x00000000fffff984 */ /* 0x000fe20000000800 */
[----:B------:R-:W-:Y:S01]  /*112e0*/  @!PT LDS RZ, [RZ] ;  /* 0x00000000fffff984 */ /* 0x000fe20000000800 */
[----:B------:R-:W-:Y:S01]  /*112f0*/  @!PT LDS RZ, [RZ] ;  /* 0x00000000fffff984 */ /* 0x000fe20000000800 */
[----:B------:R-:W-:Y:S03]  /*11300*/  @!P5 LDGSTS.E.BYPASS.LTC128B.128 [R238+0xa000], desc[UR26][R250.64] ;  /* 0x0a000000faeedfae */ /* 0x000fe6000b981a1a */
[----:B------:R-:W-:Y:S02]  /*11310*/  LEA.HI.X R249, R169, R233, R168, 0x1, P0 ;  /* 0x000000e9a9f97211 */ /* 0x000fe400000f0ca8 */
[----:B------:R-:W-:Y:S03]  /*11320*/  LOP3.LUT P0, RZ, R237, 0x4, RZ, 0xc0, !PT ;  /* 0x00000004edff7812 */ /* 0x000fe6000780c0ff */
        /* <DEDUP_REMOVED lines=17> */
[----:B------:R-:W4:Y:S08]  /*11440*/  LDSM.16.M88.4 R176, [R227+UR5+0x8000] ;  /* 0x00800005e3b0783b */ /* 0x000f300008000200 */
[----:B------:R-:W5:Y:S08]  /*11450*/  LDSM.16.M88.4 R180, [R228+0x2000] ;  /* 0x00200000e4b4783b */ /* 0x000f700000000200 */
[----:B------:R-:W2:Y:S08]  /*11460*/  LDSM.16.M88.4 R184, [R227+UR5+0x8800] ;  /* 0x00880005e3b8783b */ /* 0x000eb00008000200 */
[----:B------:R-:W0:Y:S08]  /*11470*/  LDGDEPBAR ;  /* 0x00000000000079af */ /* 0x000e300000000000 */
[----:B------:R-:W-:Y:S08]  /*11480*/  LDSM.16.M88.4 R188, [R225] ;  /* 0x00000000e1bc783b */ /* 0x000ff00000000200 */
[----:B------:R-:W1:Y:S01]  /*11490*/  LDSM.16.M88.4 R192, [R229] ;  /* 0x00000000e5c0783b */ /* 0x000e620000000200 */
[-C--:B----4-:R-:W-:Y:S07]  /*114a0*/  HMMA.16816.F32.BF16 R4, R164, R176.reuse, RZ ;  /* 0x000000b0a404723c */ /* 0x090fee00000418ff */
[----:B------:R-:W4:Y:S01]  /*114b0*/  LDSM.16.M88.4 R196, [R225+0x2000] ;  /* 0x00200000e1c4783b */ /* 0x000f220000000200 */
[C---:B-----5:R-:W-:Y:S02]  /*114c0*/  HMMA.16816.F32.BF16 R8, R180.reuse, R176, RZ ;  /* 0x000000b0b408723c */ /* 0x060fe400000418ff */
[----:B------:R-:W-:Y:S05]  /*114d0*/  SEL R177, R216, 0xffffffc0, !P0 ;  /* 0xffffffc0d8b17807 */ /* 0x000fea0004000000 */
[----:B------:R-:W5:Y:S01]  /*114e0*/  LDSM.16.M88.4 R200, [R229+0x800] ;  /* 0x00080000e5c8783b */ /* 0x000f620000000200 */
[-C--:B------:R-:W-:Y:S01]  /*114f0*/  IADD3 R175, PT, PT, R228, R177.reuse, RZ ;  /* 0x000000b1e4af7210 */ /* 0x080fe20007ffe0ff */
[-C--:B------:R-:W-:Y:S01]  /*11500*/  HMMA.16816.F32.BF16 R12, R180, R178.reuse, RZ ;  /* 0x000000b2b40c723c */ /* 0x080fe200000418ff */
[----:B------:R-:W-:Y:S05]  /*11510*/  IADD3 R174, PT, PT, R226, R177, RZ ;  /* 0x000000b1e2ae7210 */ /* 0x000fea0007ffe0ff */
[----:B------:R-:W-:Y:S02]  /*11520*/  LDSM.16.M88.4 R208, [R175+0x2000] ;  /* 0x00200000afd0783b */ /* 0x000fe40000000200 */
[C---:B------:R-:W-:Y:S06]  /*11530*/  HMMA.16816.F32.BF16 R16, R164.reuse, R178, RZ ;  /* 0x000000b2a410723c */ /* 0x040fec00000418ff */
[----:B------:R-:W-:Y:S02]  /*11540*/  LDSM.16.M88.4 R176, [R175] ;  /* 0x00000000afb0783b */ /* 0x000fe40000000200 */
[-C--:B--2---:R-:W-:Y:S06]  /*11550*/  HMMA.16816.F32.BF16 R20, R164, R184.reuse, RZ ;  /* 0x000000b8a414723c */ /* 0x084fec00000418ff */
[----:B------:R-:W2:Y:S02]  /*11560*/  LDSM.16.M88.4 R204, [R174+0x8000] ;  /* 0x00800000aecc783b */ /* 0x000ea40000000200 */
[C---:B------:R-:W-:Y:S06]  /*11570*/  HMMA.16816.F32.BF16 R24, R180.reuse, R184, RZ ;  /* 0x000000b8b418723c */ /* 0x040fec00000418ff */
[----:B------:R-:W3:Y:S02]  /*11580*/  LDSM.16.M88.4 R212, [R174+0x8800] ;  /* 0x00880000aed4783b */ /* 0x000ee40000000200 */
[-C--:B------:R-:W-:Y:S06]  /*11590*/  HMMA.16816.F32.BF16 R28, R180, R186.reuse, RZ ;  /* 0x000000bab41c723c */ /* 0x080fec00000418ff */
[----:B------:R-:W-:Y:S02]  /*115a0*/  LDSM.16.M88.4 R180, [R222+0x8000] ;  /* 0x00800000deb4783b */ /* 0x000fe40000000200 */
[----:B------:R-:W-:Y:S06]  /*115b0*/  HMMA.16816.F32.BF16 R32, R164, R186, RZ ;  /* 0x000000baa420723c */ /* 0x000fec00000418ff */
[----:B------:R-:W3:Y:S02]  /*115c0*/  LDSM.16.M88.4 R164, [R224] ;  /* 0x00000000e0a4783b */ /* 0x000ee40000000200 */
[-C--:B-1----:R-:W-:Y:S06]  /*115d0*/  HMMA.16816.F32.BF16 R4, R188, R192.reuse, R4 ;  /* 0x000000c0bc04723c */ /* 0x082fec0000041804 */
[----:B------:R-:W1:Y:S02]  /*115e0*/  LDSM.16.M88.4 R184, [R224+0x2000] ;  /* 0x00200000e0b8783b */ /* 0x000e640000000200 */
[C---:B----4-:R-:W-:Y:S06]  /*115f0*/  HMMA.16816.F32.BF16 R8, R196.reuse, R192, R8 ;  /* 0x000000c0c408723c */ /* 0x050fec0000041808 */
[----:B------:R-:W-:Y:S02]  /*11600*/  LDSM.16.M88.4 R168, [R229+0x1000] ;  /* 0x00100000e5a8783b */ /* 0x000fe40000000200 */
        /* <DEDUP_REMOVED lines=9> */
[-C--:B--2---:R-:W-:Y:S01]  /*116a0*/  HMMA.16816.F32.BF16 R4, R176, R204.reuse, R4 ;  /* 0x000000ccb004723c */ /* 0x084fe20000041804 */
[----:B------:R-:W2:Y:S07]  /*116b0*/  LDSM.16.M88.4 R200, [R228+0x6000] ;  /* 0x00600000e4c8783b */ /* 0x000eae0000000200 */
[C---:B------:R-:W-:Y:S08]  /*116c0*/  HMMA.16816.F32.BF16 R8, R208.reuse, R204, R8 ;  /* 0x000000ccd008723c */ /* 0x040ff00000041808 */
[-C--:B------:R-:W-:Y:S08]  /*116d0*/  HMMA.16816.F32.BF16 R12, R208, R206.reuse, R12 ;  /* 0x000000ced00c723c */ /* 0x080ff0000004180c */
[C---:B------:R-:W-:Y:S01]  /*116e0*/  HMMA.16816.F32.BF16 R16, R176.reuse, R206, R16 ;  /* 0x000000ceb010723c */ /* 0x040fe20000041810 */
[----:B------:R-:W-:Y:S07]  /*116f0*/  LDSM.16.M88.4 R204, [R174+0x9000] ;  /* 0x00900000aecc783b */ /* 0x000fee0000000200 */
[-C--:B---3--:R-:W-:Y:S08]  /*11700*/  HMMA.16816.F32.BF16 R20, R176, R212.reuse, R20 ;  /* 0x000000d4b014723c */ /* 0x088ff00000041814 */
[C---:B------:R-:W-:Y:S08]  /*11710*/  HMMA.16816.F32.BF16 R24, R208.reuse, R212, R24 ;  /* 0x000000d4d018723c */ /* 0x040ff00000041818 */
[-C--:B------:R-:W-:Y:S08]  /*11720*/  HMMA.16816.F32.BF16 R28, R208, R214.reuse, R28 ;  /* 0x000000d6d01c723c */ /* 0x080ff0000004181c */
[----:B------:R-:W-:Y:S01]  /*11730*/  HMMA.16816.F32.BF16 R32, R176, R214, R32 ;  /* 0x000000d6b020723c */ /* 0x000fe20000041820 */
[----:B------:R-:W3:Y:S07]  /*11740*/  LDSM.16.M88.4 R176, [R227+UR5+0x9800] ;  /* 0x00980005e3b0783b */ /* 0x000eee0008000200 */
        /* <DEDUP_REMOVED lines=13> */
[C---:B--2---:R-:W-:Y:S08]  /*11820*/  HMMA.16816.F32.BF16 R8, R200.reuse, R196, R8 ;  /* 0x000000c4c808723c */ /* 0x044ff00000041808 */
[-C--:B------:R-:W-:Y:S08]  /*11830*/  HMMA.16816.F32.BF16 R12, R200, R198.reuse, R12 ;  /* 0x000000c6c80c723c */ /* 0x080ff0000004180c */
[C---:B------:R-:W-:Y:S01]  /*11840*/  HMMA.16816.F32.BF16 R16, R192.reuse, R198, R16 ;  /* 0x000000c6c010723c */ /* 0x040fe20000041810 */
[----:B------:R-:W-:Y:S07]  /*11850*/  LDSM.16.M88.4 R196, [R224+0x4000] ;  /* 0x00400000e0c4783b */ /* 0x000fee0000000200 */
[-C--:B---3--:R-:W-:Y:S08]  /*11860*/  HMMA.16816.F32.BF16 R20, R192, R176.reuse, R20 ;  /* 0x000000b0c014723c */ /* 0x088ff00000041814 */
        /* <DEDUP_REMOVED lines=43> */
[----:B------:R-:W-:Y:S01]  /*11b20*/  FMUL.FTZ R172, R13, UR16 ;  /* 0x000000100dac7c20 */ /* 0x000fe20008410000 */
[----:B------:R-:W-:Y:S01]  /*11b30*/  FMUL.FTZ R171, R14, UR16 ;  /* 0x000000100eab7c20 */ /* 0x000fe20008410000 */
[C---:B------:R-:W-:Y:S05]  /*11b40*/  HMMA.16816.F32.BF16 R24, R164.reuse, R176, R24 ;  /* 0x000000b0a418723c */ /* 0x040fea0000041818 */
[----:B------:R2:W-:Y:S03]  /*11b50*/  MUFU.TANH R210, R168 ;  /* 0x000000a800d27308 */ /* 0x0005e60000002400 */
[-C--:B------:R-:W-:Y:S07]  /*11b60*/  HMMA.16816.F32.BF16 R28, R164, R178.reuse, R28 ;  /* 0x000000b2a41c723c */ /* 0x080fee000004181c */
[----:B------:R3:W-:Y:S01]  /*11b70*/  MUFU.TANH R209, R170 ;  /* 0x000000aa00d17308 */ /* 0x0007e20000002400 */
[----:B-1----:R-:W-:Y:S01]  /*11b80*/  FMUL.FTZ R169, R16, UR16 ;  /* 0x0000001010a97c20 */ /* 0x002fe20008410000 */
[----:B------:R-:W-:Y:S08]  /*11b90*/  HMMA.16816.F32.BF16 R32, R196, R178, R32 ;  /* 0x000000b2c420723c */ /* 0x000ff00000041820 */
[----:B------:R1:W-:Y:S01]  /*11ba0*/  MUFU.TANH R189, R169 ;  /* 0x000000a900bd7308 */ /* 0x0003e20000002400 */
[----:B--2---:R-:W-:Y:S09]  /*11bb0*/  FMUL.FTZ R168, R18, UR16 ;  /* 0x0000001012a87c20 */ /* 0x004ff20008410000 */
[----:B------:R2:W-:Y:S01]  /*11bc0*/  MUFU.TANH R187, R168 ;  /* 0x000000a800bb7308 */ /* 0x0005e20000002400 */
[----:B---3--:R-:W-:Y:S01]  /*11bd0*/  FMUL.FTZ R170, R21, UR16 ;  /* 0x0000001015aa7c20 */ /* 0x008fe20008410000 */
[----:B------:R-:W-:Y:S01]  /*11be0*/  FMUL.FTZ R30, R30, UR16 ;  /* 0x000000101e1e7c20 */ /* 0x000fe20008410000 */
[----:B------:R-:W-:Y:S07]  /*11bf0*/  FMUL.FTZ R31, R31, UR16 ;  /* 0x000000101f1f7c20 */ /* 0x000fee0008410000 */
[----:B------:R3:W-:Y:S01]  /*11c00*/  MUFU.TANH R191, R172 ;  /* 0x000000ac00bf7308 */ /* 0x0007e20000002400 */
[----:B-1----:R-:W-:Y:S01]  /*11c10*/  FMUL.FTZ R169, R17, UR16 ;  /* 0x0000001011a97c20 */ /* 0x002fe20008410000 */
[----:B------:R-:W-:Y:S01]  /*11c20*/  FMUL.FTZ R214, R32, UR16 ;  /* 0x0000001020d67c20 */ /* 0x000fe20008410000 */
[----:B------:R-:W-:Y:S01]  /*11c30*/  FMUL.FTZ R207, R33, UR16 ;  /* 0x0000001021cf7c20 */ /* 0x000fe20008410000 */
[----:B------:R-:W-:Y:S06]  /*11c40*/  FMUL.FTZ R193, R35, UR16 ;  /* 0x0000001023c17c20 */ /* 0x000fec0008410000 */
[----:B------:R1:W-:Y:S01]  /*11c50*/  MUFU.TANH R229, R171 ;  /* 0x000000ab00e57308 */ /* 0x0003e20000002400 */
[----:B--2---:R-:W-:Y:S09]  /*11c60*/  FMUL.FTZ R168, R20, UR16 ;  /* 0x0000001014a87c20 */ /* 0x004ff20008410000 */
[----:B------:R2:W-:Y:S01]  /*11c70*/  MUFU.TANH R206, R168 ;  /* 0x000000a800ce7308 */ /* 0x0005e20000002400 */
[----:B---3--:R-:W-:Y:S09]  /*11c80*/  FMUL.FTZ R172, R19, UR16 ;  /* 0x0000001013ac7c20 */ /* 0x008ff20008410000 */
[----:B------:R3:W-:Y:S01]  /*11c90*/  MUFU.TANH R190, R169 ;  /* 0x000000a900be7308 */ /* 0x0007e20000002400 */
[----:B-1----:R-:W-:Y:S09]  /*11ca0*/  FMUL.FTZ R171, R22, UR16 ;  /* 0x0000001016ab7c20 */ /* 0x002ff20008410000 */
        /* <DEDUP_REMOVED lines=12> */
[----:B------:R-:W-:Y:S01]  /*11d70*/  MUFU.TANH R251, R251 ;  /* 0x000000fb00fb7308 */ /* 0x000fe20000002400 */
[----:B--2---:R-:W-:Y:S09]  /*11d80*/  FMUL.FTZ R170, R29, UR16 ;  /* 0x000000101daa7c20 */ /* 0x004ff20008410000 */
[----:B------:R-:W-:Y:S01]  /*11d90*/  MUFU.TANH R252, R252 ;  /* 0x000000fc00fc7308 */ /* 0x000fe20000002400 */
[----:B---3--:R-:W-:Y:S09]  /*11da0*/  FMUL.FTZ R169, R25, UR16 ;  /* 0x0000001019a97c20 */ /* 0x008ff20008410000 */
[----:B------:R-:W1:Y:S10]  /*11db0*/  MUFU.TANH R250, R250 ;  /* 0x000000fa00fa7308 */ /* 0x000e740000002400 */
[----:B------:R2:W-:Y:S10]  /*11dc0*/  MUFU.TANH R194, R168 ;  /* 0x000000a800c27308 */ /* 0x0005f40000002400 */
[----:B------:R-:W3:Y:S01]  /*11dd0*/  MUFU.TANH R248, R248 ;  /* 0x000000f800f87308 */ /* 0x000ee20000002400 */
[----:B-1----:R-:W-:Y:S04]  /*11de0*/  FMNMX3.FTZ R22, R2, R252, R250, !PT ;  /* 0x000000fc02167276 */ /* 0x002fe800078100fa */
[----:B------:R-:W-:Y:S05]  /*11df0*/  FMNMX3.FTZ R5, R22, R229, R209, !PT ;  /* 0x000000e516057276 */ /* 0x000fea00078100d1 */
[----:B------:R-:W-:Y:S01]  /*11e00*/  MUFU.TANH R249, R249 ;  /* 0x000000f900f97308 */ /* 0x000fe20000002400 */
[----:B--2---:R-:W-:Y:S04]  /*11e10*/  FMNMX3.FTZ R168, R173, R213, R251, !PT ;  /* 0x000000d5ada87276 */ /* 0x004fe800078100fb */
[----:B------:R-:W-:Y:S05]  /*11e20*/  FMNMX3.FTZ R168, R168, R210, R191, !PT ;  /* 0x000000d2a8a87276 */ /* 0x000fea00078100bf */
[----:B------:R-:W1:Y:S01]  /*11e30*/  MUFU.TANH R247, R247 ;  /* 0x000000f700f77308 */ /* 0x000e620000002400 */
[----:B---3--:R-:W-:Y:S04]  /*11e40*/  FMNMX3.FTZ R215, R3, R246, R248, !PT ;  /* 0x000000f603d77276 */ /* 0x008fe800078100f8 */
[----:B------:R-:W-:Y:S05]  /*11e50*/  FMNMX3.FTZ R215, R215, R189, R190, !PT ;  /* 0x000000bdd7d77276 */ /* 0x000fea00078100be */
[----:B------:R1:W-:Y:S01]  /*11e60*/  MUFU.TANH R202, R214 ;  /* 0x000000d600ca7308 */ /* 0x0003e20000002400 */
[----:B------:R-:W-:Y:S09]  /*11e70*/  FMNMX3.FTZ R215, R215, R206, R175, !PT ;  /* 0x000000ced7d77276 */ /* 0x000ff200078100af */
[----:B------:R-:W2:Y:S10]  /*11e80*/  MUFU.TANH R195, R169 ;  /* 0x000000a900c37308 */ /* 0x000eb40000002400 */
[----:B------:R-:W-:Y:S01]  /*11e90*/  MUFU.TANH R172, R172 ;  /* 0x000000ac00ac7308 */ /* 0x000fe20000002400 */
[----:B-1----:R-:W-:Y:S04]  /*11ea0*/  FMNMX3.FTZ R214, R0, R249, R247, !PT ;  /* 0x000000f900d67276 */ /* 0x002fe800078100f7 */
[----:B------:R-:W-:Y:S05]  /*11eb0*/  FMNMX3.FTZ R214, R214, R187, R185, !PT ;  /* 0x000000bbd6d67276 */ /* 0x000fea00078100b9 */
[----:B------:R-:W1:Y:S01]  /*11ec0*/  MUFU.TANH R171, R171 ;  /* 0x000000ab00ab7308 */ /* 0x000e620000002400 */
[----:B--2---:R-:W-:Y:S02]  /*11ed0*/  FMNMX3.FTZ R168, R168, R203, R195, !PT ;  /* 0x000000cba8a87276 */ /* 0x004fe400078100c3 */
[----:B------:R-:W-:Y:S07]  /*11ee0*/  FMNMX3.FTZ R214, R214, R205, R174, !PT ;  /* 0x000000cdd6d67276 */ /* 0x000fee00078100ae */
[----:B------:R-:W2:Y:S10]  /*11ef0*/  MUFU.TANH R186, R170 ;  /* 0x000000aa00ba7308 */ /* 0x000eb40000002400 */
[----:B------:R-:W-:Y:S01]  /*11f00*/  MUFU.TANH R170, R30 ;  /* 0x0000001e00aa7308 */ /* 0x000fe20000002400 */
[----:B-1----:R-:W-:Y:S09]  /*11f10*/  FMNMX3.FTZ R5, R5, R172, R171, !PT ;  /* 0x000000ac05057276 */ /* 0x002ff200078100ab */
[----:B------:R-:W1:Y:S01]  /*11f20*/  MUFU.TANH R169, R31 ;  /* 0x0000001f00a97308 */ /* 0x000e620000002400 */
[----:B--2---:R-:W-:Y:S09]  /*11f30*/  FMNMX3.FTZ R168, R168, R201, R186, !PT ;  /* 0x000000c9a8a87276 */ /* 0x004ff200078100ba */
[----:B------:R-:W2:Y:S10]  /*11f40*/  MUFU.TANH R207, R207 ;  /* 0x000000cf00cf7308 */ /* 0x000eb40000002400 */
[----:B------:R-:W3:Y:S01]  /*11f50*/  MUFU.TANH R193, R193 ;  /* 0x000000c100c17308 */ /* 0x000ee20000002400 */
[----:B-1----:R-:W-:Y:S01]  /*11f60*/  FMNMX3.FTZ R5, R5, R170, R169, !PT ;  /* 0x000000aa05057276 */ /* 0x002fe200078100a9 */
[----:B------:R-:W-:Y:S06]  /*11f70*/  BRA.U.ANY UP0, `(.L_x_1455) ;  /* 0xffffffed00c47547 */ /* 0x000fec000b93ffff */
.L_x_1454:
[----:B------:R-:W4:Y:S01]  /*11f80*/  SHFL.BFLY PT, R13, R168, 0x2, 0x1f ;  /* 0x0c401f00a80d7f89 */ /* 0x000f2200000e0000 */
[----:B--2---:R-:W-:Y:S01]  /*11f90*/  FMNMX3.FTZ R215, R215, R202, R207, !PT ;  /* 0x000000cad7d77276 */ /* 0x004fe200078100cf */
[----:B------:R-:W-:Y:S01]  /*11fa0*/  UISETP.NE.AND UP0, UPT, UR10, URZ, UPT ;  /* 0x000000ff0a00728c */ /* 0x000fe2000bf05270 */
[----:B---3--:R-:W-:Y:S05]  /*11fb0*/  FMNMX3.FTZ R11, R214, R194, R193, !PT ;  /* 0x000000c2d60b7276 */ /* 0x008fea00078100c1 */
[----:B------:R-:W2:Y:S01]  /*11fc0*/  SHFL.BFLY PT, R4, R5, 0x2, 0x1f ;  /* 0x0c401f0005047f89 */ /* 0x000ea200000e0000 */
[----:B------:R-:W-:Y:S07]  /*11fd0*/  UIADD3 UR10, UPT, UPT, UR10, -0x1, URZ ;  /* 0xffffffff0a0a7890 */ /* 0x000fee000fffe0ff */
[----:B------:R-:W3:Y:S08]  /*11fe0*/  SHFL.BFLY PT, R12, R215, 0x2, 0x1f ;  /* 0x0c401f00d70c7f89 */ /* 0x000ef000000e0000 */
[----:B------:R-:W5:Y:S08]  /*11ff0*/  SHFL.BFLY PT, R10, R11, 0x2, 0x1f ;  /* 0x0c401f000b0a7f89 */ /* 0x000f7000000e0000 */
[----:B-1----:R-:W-:Y:S08]  /*12000*/  LDSM.16.MT88.4 R20, [R223+0xa000] ;  /* 0x00a00000df14783b */ /* 0x002ff00000004200 */
[----:B------:R-:W-:Y:S08]  /*12010*/  LDSM.16.MT88.4 R176, [R221+0xa000] ;  /* 0x00a00000ddb0783b */ /* 0x000ff00000004200 */
[----:B------:R-:W-:Y:S01]  /*12020*/  LDSM.16.MT88.4 R196, [R217] ;  /* 0x00000000d9c4783b */ /* 0x000fe20000004200 */
[----:B----4-:R-:W-:Y:S02]  /*12030*/  FMNMX.FTZ R7, R168, R13, !PT ;  /* 0x0000000da8077209 */ /* 0x010fe40007810000 */
[----:B--2---:R-:W-:Y:S02]  /*12040*/  FMNMX.FTZ R6, R5, R4, !PT ;  /* 0x0000000405067209 */ /* 0x004fe40007810000 */
[----:B---3--:R-:W-:Y:S02]  /*12050*/  FMNMX.FTZ R9, R215, R12, !PT ;  /* 0x0000000cd7097209 */ /* 0x008fe40007810000 */
[----:B-----5:R-:W-:Y:S01]  /*12060*/  FMNMX.FTZ R8, R11, R10, !PT ;  /* 0x0000000a0b087209 */ /* 0x020fe20007810000 */
        /* <DEDUP_REMOVED lines=8> */
[----:B------:R-:W-:Y:S01]  /*120f0*/  FSETP.NEU.FTZ.AND P2, PT, R166, -INF , PT ;  /* 0xff800000a600780b */ /* 0x000fe20003f5d000 */
[C---:B------:R-:W-:Y:S01]  /*12100*/  FMUL.FTZ R173, R165.reuse, UR4 ;  /* 0x00000004a5ad7c20 */ /* 0x040fe20008410000 */
[----:B------:R-:W-:Y:S02]  /*12110*/  FSETP.NEU.FTZ.AND P1, PT, R165, -INF , PT ;  /* 0xff800000a500780b */ /* 0x000fe40003f3d000 */
[----:B------:R-:W-:Y:S02]  /*12120*/  FSEL R182, R182, RZ, P2 ;  /* 0x000000ffb6b67208 */ /* 0x000fe40001000000 */
[----:B------:R-:W-:Y:S02]  /*12130*/  FSEL R173, R173, RZ, P1 ;  /* 0x000000ffadad7208 */ /* 0x000fe40000800000 */
[----:B---3--:R-:W-:Y:S01]  /*12140*/  FMNMX.FTZ R168, R9, R4, !PT ;  /* 0x0000000409a87209 */ /* 0x008fe20007810000 */
[--C-:B------:R-:W-:Y:S01]  /*12150*/  FFMA.FTZ R215, R213, UR4, -R182.reuse ;  /* 0x00000004d5d77c23 */ /* 0x100fe200080108b6 */
[----:B------:R-:W-:Y:S01]  /*12160*/  FFMA.FTZ R213, R210, UR4, -R182 ;  /* 0x00000004d2d57c23 */ /* 0x000fe200080108b6 */
[----:B------:R-:W-:Y:S01]  /*12170*/  FFMA.FTZ R250, R250, UR4, -R173 ;  /* 0x00000004fafa7c23 */ /* 0x000fe200080108ad */
[----:B----4-:R-:W-:Y:S01]  /*12180*/  FMNMX.FTZ R167, R8, R167, !PT ;  /* 0x000000a708a77209 */ /* 0x010fe20007810000 */
[C---:B------:R-:W-:Y:S01]  /*12190*/  FMUL.FTZ R181, R168.reuse, UR4 ;  /* 0x00000004a8b57c20 */ /* 0x040fe20008410000 */
[C---:B------:R-:W-:Y:S01]  /*121a0*/  FSETP.NEU.FTZ.AND P2, PT, R168.reuse, -INF , PT ;  /* 0xff800000a800780b */ /* 0x040fe20003f5d000 */
[----:B------:R1:W-:Y:S01]  /*121b0*/  MUFU.EX2 R210, R250 ;  /* 0x000000fa00d27308 */ /* 0x0003e20000000800 */
[C---:B------:R-:W-:Y:S01]  /*121c0*/  FSETP.NEU.FTZ.AND P1, PT, R167.reuse, -INF , PT ;  /* 0xff800000a700780b */ /* 0x040fe20003f3d000 */
[----:B------:R-:W-:Y:S01]  /*121d0*/  FMUL.FTZ R180, R167, UR4 ;  /* 0x00000004a7b47c20 */ /* 0x000fe20008410000 */
[----:B------:R-:W-:Y:S01]  /*121e0*/  FSEL R181, R181, RZ, P2 ;  /* 0x000000ffb5b57208 */ /* 0x000fe20001000000 */
[----:B------:R-:W-:Y:S01]  /*121f0*/  FADD.FTZ R4, -R165, R2 ;  /* 0x00000002a5047221 */ /* 0x000fe20000010100 */
[----:B------:R-:W-:Y:S01]  /*12200*/  FMUL.FTZ R2, R5, UR4 ;  /* 0x0000000405027c20 */ /* 0x000fe20008410000 */
[----:B------:R-:W-:Y:S01]  /*12210*/  FADD.FTZ R3, -R168, R3 ;  /* 0x00000003a8037221 */ /* 0x000fe20000010100 */
[----:B------:R-:W-:Y:S01]  /*12220*/  FSEL R180, R180, RZ, P1 ;  /* 0x000000ffb4b47208 */ /* 0x000fe20000800000 */
[----:B------:R-:W-:Y:S01]  /*12230*/  FADD.FTZ R5, -R167, R0 ;  /* 0x00000000a7057221 */ /* 0x000fe20000010100 */
[----:B------:R-:W-:Y:S01]  /*12240*/  FFMA.FTZ R214, R251, UR4, -R182 ;  /* 0x00000004fbd67c23 */ /* 0x000fe200080108b6 */
[----:B------:R-:W-:Y:S01]  /*12250*/  FFMA.FTZ R251, R248, UR4, -R181 ;  /* 0x00000004f8fb7c23 */ /* 0x000fe200080108b5 */
[----:B------:R-:W-:Y:S01]  /*12260*/  FFMA.FTZ R211, R252, UR4, -R173 ;  /* 0x00000004fcd37c23 */ /* 0x000fe200080108ad */
[----:B------:R-:W-:Y:S01]  /*12270*/  FMUL.FTZ R164, R3, UR4 ;  /* 0x0000000403a47c20 */ /* 0x000fe20008410000 */
[--C-:B------:R-:W-:Y:S01]  /*12280*/  FFMA.FTZ R252, R246, UR4, -R181.reuse ;  /* 0x00000004f6fc7c23 */ /* 0x100fe200080108b5 */
[--C-:B------:R-:W-:Y:S01]  /*12290*/  FFMA.FTZ R248, R249, UR4, -R180.reuse ;  /* 0x00000004f9f87c23 */ /* 0x100fe200080108b4 */
[----:B------:R-:W-:Y:S01]  /*122a0*/  FMUL.FTZ R3, R5, UR4 ;  /* 0x0000000405037c20 */ /* 0x000fe20008410000 */
[--C-:B------:R-:W-:Y:S01]  /*122b0*/  FFMA.FTZ R247, R247, UR4, -R180.reuse ;  /* 0x00000004f7f77c23 */ /* 0x100fe200080108b4 */
[--C-:B-1----:R-:W-:Y:S01]  /*122c0*/  FFMA.FTZ R250, R189, UR4, -R181.reuse ;  /* 0x00000004bdfa7c23 */ /* 0x102fe200080108b5 */
[----:B------:R-:W-:Y:S01]  /*122d0*/  FFMA.FTZ R249, R190, UR4, -R181 ;  /* 0x00000004bef97c23 */ /* 0x000fe200080108b5 */
[--C-:B------:R-:W-:Y:S01]  /*122e0*/  FFMA.FTZ R246, R187, UR4, -R180.reuse ;  /* 0x00000004bbf67c23 */ /* 0x100fe200080108b4 */
[----:B------:R-:W-:Y:S01]  /*122f0*/  FMUL.FTZ R4, R4, UR4 ;  /* 0x0000000404047c20 */ /* 0x000fe20008410000 */
[----:B------:R-:W-:Y:S01]  /*12300*/  FFMA.FTZ R185, R185, UR4, -R180 ;  /* 0x00000004b9b97c23 */ /* 0x000fe200080108b4 */
[--C-:B------:R-:W-:Y:S01]  /*12310*/  FFMA.FTZ R9, R229, UR4, -R173.reuse ;  /* 0x00000004e5097c23 */ /* 0x100fe200080108ad */
[----:B------:R-:W1:Y:S01]  /*12320*/  MUFU.EX2 R164, R164 ;  /* 0x000000a400a47308 */ /* 0x000e620000000800 */
[--C-:B------:R-:W-:Y:S01]  /*12330*/  FFMA.FTZ R212, R191, UR4, -R182.reuse ;  /* 0x00000004bfd47c23 */ /* 0x100fe200080108b6 */
[----:B------:R-:W-:Y:S01]  /*12340*/  FFMA.FTZ R208, R209, UR4, -R173 ;  /* 0x00000004d1d07c23 */ /* 0x000fe200080108ad */
[----:B------:R-:W-:Y:S07]  /*12350*/  LDSM.16.MT88.4 R188, [R218+0x800] ;  /* 0x00080000dabc783b */ /* 0x000fee0000004200 */
[----:B------:R2:W3:Y:S01]  /*12360*/  MUFU.EX2 R0, R4 ;  /* 0x0000000400007308 */ /* 0x0004e20000000800 */
[--C-:B------:R-:W-:Y:S01]  /*12370*/  FFMA.FTZ R203, R203, UR4, -R182.reuse ;  /* 0x00000004cbcb7c23 */ /* 0x100fe200080108b6 */
[--C-:B------:R-:W-:Y:S01]  /*12380*/  FFMA.FTZ R195, R195, UR4, -R182.reuse ;  /* 0x00000004c3c37c23 */ /* 0x100fe200080108b6 */
[--C-:B------:R-:W-:Y:S07]  /*12390*/  FFMA.FTZ R201, R201, UR4, -R182.reuse ;  /* 0x00000004c9c97c23 */ /* 0x100fee00080108b6 */
[----:B------:R-:W4:Y:S01]  /*123a0*/  MUFU.EX2 R3, R3 ;  /* 0x0000000300037308 */ /* 0x000f220000000800 */
[----:B------:R-:W-:Y:S01]  /*123b0*/  FFMA.FTZ R182, R186, UR4, -R182 ;  /* 0x00000004bab67c23 */ /* 0x000fe200080108b6 */
[--C-:B------:R-:W-:Y:S01]  /*123c0*/  FFMA.FTZ R206, R206, UR4, -R181.reuse ;  /* 0x00000004cece7c23 */ /* 0x100fe200080108b5 */
[--C-:B------:R-:W-:Y:S07]  /*123d0*/  FFMA.FTZ R175, R175, UR4, -R181.reuse ;  /* 0x00000004afaf7c23 */ /* 0x100fee00080108b5 */
[----:B------:R-:W-:Y:S01]  /*123e0*/  MUFU.EX2 R229, R185 ;  /* 0x000000b900e57308 */ /* 0x000fe20000000800 */
[--C-:B------:R-:W-:Y:S01]  /*123f0*/  FFMA.FTZ R205, R205, UR4, -R180.reuse ;  /* 0x00000004cdcd7c23 */ /* 0x100fe200080108b4 */
[C---:B-1----:R-:W-:Y:S01]  /*12400*/  FMUL.FTZ R5, R164.reuse, R157 ;  /* 0x0000009da4057220 */ /* 0x042fe20000410000 */
[C---:B------:R-:W-:Y:S07]  /*12410*/  FMUL.FTZ R16, R164.reuse, R148 ;  /* 0x00000094a4107220 */ /* 0x040fee0000410000 */
[----:B------:R-:W-:Y:S01]  /*12420*/  MUFU.EX2 R252, R252 ;  /* 0x000000fc00fc7308 */ /* 0x000fe20000000800 */
[C---:B------:R-:W-:Y:S01]  /*12430*/  FMUL.FTZ R17, R164.reuse, R149 ;  /* 0x00000095a4117220 */ /* 0x040fe20000410000 */
[----:B--2---:R-:W-:Y:S01]  /*12440*/  FMUL.FTZ R4, R164, R156 ;  /* 0x0000009ca4047220 */ /* 0x004fe20000410000 */
[C---:B---3--:R-:W-:Y:S07]  /*12450*/  FMUL.FTZ R10, R0.reuse, R162 ;  /* 0x000000a2000a7220 */ /* 0x048fee0000410000 */
[----:B------:R-:W1:Y:S01]  /*12460*/  MUFU.EX2 R251, R251 ;  /* 0x000000fb00fb7308 */ /* 0x000e620000000800 */
[C---:B------:R-:W-:Y:S01]  /*12470*/  FMUL.FTZ R11, R0.reuse, R163 ;  /* 0x000000a3000b7220 */ /* 0x040fe20000410000 */
[C---:B----4-:R-:W-:Y:S01]  /*12480*/  FMUL.FTZ R6, R3.reuse, R158 ;  /* 0x0000009e03067220 */ /* 0x050fe20000410000 */
[C---:B------:R-:W-:Y:S07]  /*12490*/  FMUL.FTZ R7, R3.reuse, R159 ;  /* 0x0000009f03077220 */ /* 0x040fee0000410000 */
[----:B------:R-:W-:Y:S01]  /*124a0*/  MUFU.EX2 R248, R248 ;  /* 0x000000f800f87308 */ /* 0x000fe20000000800 */
[C---:B------:R-:W-:Y:S01]  /*124b0*/  FMUL.FTZ R15, R0.reuse, R155 ;  /* 0x0000009b000f7220 */ /* 0x040fe20000410000 */
[C---:B------:R-:W-:Y:S01]  /*124c0*/  FMUL.FTZ R14, R0.reuse, R154 ;  /* 0x0000009a000e7220 */ /* 0x040fe20000410000 */
[C---:B------:R-:W-:Y:S07]  /*124d0*/  FMUL.FTZ R18, R3.reuse, R150 ;  /* 0x0000009603127220 */ /* 0x040fee0000410000 */
[----:B------:R-:W2:Y:S01]  /*124e0*/  MUFU.EX2 R247, R247 ;  /* 0x000000f700f77308 */ /* 0x000ea20000000800 */
[----:B------:R-:W-:Y:S01]  /*124f0*/  FMUL.FTZ R19, R3, R151 ;  /* 0x0000009703137220 */ /* 0x000fe20000410000 */
[C---:B------:R-:W-:Y:S01]  /*12500*/  FMUL.FTZ R30, R0.reuse, R138 ;  /* 0x0000008a001e7220 */ /* 0x040fe20000410000 */
[----:B------:R-:W-:Y:S07]  /*12510*/  LDSM.16.MT88.4 R148, [R223+0xa800] ;  /* 0x00a80000df94783b */ /* 0x000fee0000004200 */
[----:B------:R-:W-:Y:S01]  /*12520*/  MUFU.EX2 R250, R250 ;  /* 0x000000fa00fa7308 */ /* 0x000fe20000000800 */
[----:B------:R-:W-:Y:S01]  /*12530*/  FMUL.FTZ R31, R0, R139 ;  /* 0x0000008b001f7220 */ /* 0x000fe20000410000 */
[----:B-1----:R-:W-:Y:S01]  /*12540*/  F2FP.BF16.F32.PACK_AB R156, R251, R252 ;  /* 0x000000fcfb9c723e */ /* 0x002fe200000010ff */
[C---:B------:R-:W-:Y:S07]  /*12550*/  FMUL.FTZ R32, R164.reuse, R132 ;  /* 0x00000084a4207220 */ /* 0x040fee0000410000 */
[----:B------:R-:W1:Y:S01]  /*12560*/  MUFU.EX2 R249, R249 ;  /* 0x000000f900f97308 */ /* 0x000e620000000800 */
[----:B------:R-:W-:Y:S01]  /*12570*/  FMUL.FTZ R33, R164, R133 ;  /* 0x00000085a4217220 */ /* 0x000fe20000410000 */
[C---:B------:R-:W-:Y:S01]  /*12580*/  FMUL.FTZ R34, R3.reuse, R134 ;  /* 0x0000008603227220 */ /* 0x040fe20000410000 */
[----:B------:R-:W-:Y:S07]  /*12590*/  FMUL.FTZ R35, R3, R135 ;  /* 0x0000008703237220 */ /* 0x000fee0000410000 */
[----:B------:R-:W3:Y:S01]  /*125a0*/  MUFU.EX2 R246, R246 ;  /* 0x000000f600f67308 */ /* 0x000ee20000000800 */
[----:B------:R-:W-:Y:S01]  /*125b0*/  LDSM.16.MT88.4 R132, [R220+0xa000] ;  /* 0x00a00000dc84783b */ /* 0x000fe20000004200 */
[----:B--2---:R-:W-:Y:S01]  /*125c0*/  F2FP.BF16.F32.PACK_AB R157, R247, R248 ;  /* 0x000000f8f79d723e */ /* 0x004fe200000010ff */
[----:B------:R-:W-:Y:S07]  /*125d0*/  FFMA.FTZ R174, R174, UR4, -R180 ;  /* 0x00000004aeae7c23 */ /* 0x000fee00080108b4 */
[----:B------:R-:W2:Y:S01]  /*125e0*/  MUFU.EX2 R2, R2 ;  /* 0x0000000200027308 */ /* 0x000ea20000000800 */
[--C-:B------:R-:W-:Y:S01]  /*125f0*/  FFMA.FTZ R202, R202, UR4, -R181.reuse ;  /* 0x00000004caca7c23 */ /* 0x100fe200080108b5 */
[----:B------:R-:W-:Y:S01]  /*12600*/  FFMA.FTZ R207, R207, UR4, -R181 ;  /* 0x00000004cfcf7c23 */ /* 0x000fe200080108b5 */
[C---:B------:R-:W-:Y:S07]  /*12610*/  FMUL.FTZ R26, R0.reuse, R142 ;  /* 0x0000008e001a7220 */ /* 0x040fee0000410000 */
[----:B------:R4:W-:Y:S01]  /*12620*/  MUFU.EX2 R209, R9 ;  /* 0x0000000900d17308 */ /* 0x0009e20000000800 */
[----:B------:R-:W-:Y:S01]  /*12630*/  FMUL.FTZ R27, R0, R143 ;  /* 0x0000008f001b7220 */ /* 0x000fe20000410000 */
[----:B-1----:R-:W-:Y:S01]  /*12640*/  F2FP.BF16.F32.PACK_AB R158, R249, R250 ;  /* 0x000000faf99e723e */ /* 0x002fe200000010ff */
[C---:B------:R-:W-:Y:S07]  /*12650*/  FMUL.FTZ R52, R164.reuse, R52 ;  /* 0x00000034a4347220 */ /* 0x040fee0000410000 */
[----:B------:R-:W-:Y:S01]  /*12660*/  MUFU.EX2 R215, R215 ;  /* 0x000000d700d77308 */ /* 0x000fe20000000800 */
[----:B------:R-:W-:Y:S01]  /*12670*/  FMUL.FTZ R53, R164, R53 ;  /* 0x00000035a4357220 */ /* 0x000fe20000410000 */
[----:B---3--:R-:W-:Y:S01]  /*12680*/  F2FP.BF16.F32.PACK_AB R159, R229, R246 ;  /* 0x000000f6e59f723e */ /* 0x008fe200000010ff */
[C---:B------:R-:W-:Y:S07]  /*12690*/  FMUL.FTZ R54, R3.reuse, R54 ;  /* 0x0000003603367220 */ /* 0x040fee0000410000 */
[----:B------:R-:W1:Y:S01]  /*126a0*/  MUFU.EX2 R214, R214 ;  /* 0x000000d600d67308 */ /* 0x000e620000000800 */
[C---:B------:R-:W-:Y:S01]  /*126b0*/  FMUL.FTZ R55, R3.reuse, R55 ;  /* 0x0000003703377220 */ /* 0x040fe20000410000 */
[C---:B--2---:R-:W-:Y:S01]  /*126c0*/  FMUL.FTZ R28, R2.reuse, R136 ;  /* 0x00000088021c7220 */ /* 0x044fe20000410000 */
[C---:B------:R-:W-:Y:S07]  /*126d0*/  FMUL.FTZ R29, R2.reuse, R137 ;  /* 0x00000089021d7220 */ /* 0x040fee0000410000 */
[----:B------:R-:W2:Y:S01]  /*126e0*/  MUFU.EX2 R211, R211 ;  /* 0x000000d300d37308 */ /* 0x000ea20000000800 */
[-C--:B------:R-:W-:Y:S01]  /*126f0*/  HMMA.16816.F32.BF16 R4, R156, R20.reuse, R4 ;  /* 0x000000149c04723c */ /* 0x080fe20000041804 */
[----:B------:R-:W-:Y:S08]  /*12700*/  LDSM.16.MT88.4 R136, [R223+0xb000] ;  /* 0x00b00000df88783b */ /* 0x000ff00000004200 */
[----:B------:R-:W-:Y:S01]  /*12710*/  MUFU.EX2 R213, R213 ;  /* 0x000000d500d57308 */ /* 0x000fe20000000800 */
[C---:B------:R-:W-:Y:S01]  /*12720*/  FMUL.FTZ R8, R2.reuse, R160 ;  /* 0x000000a002087220 */ /* 0x040fe20000410000 */
[C---:B----4-:R-:W-:Y:S08]  /*12730*/  FMUL.FTZ R9, R2.reuse, R161 ;  /* 0x000000a102097220 */ /* 0x050ff00000410000 */
[----:B------:R-:W3:Y:S01]  /*12740*/  MUFU.EX2 R212, R212 ;  /* 0x000000d400d47308 */ /* 0x000ee20000000800 */
[----:B------:R-:W-:Y:S01]  /*12750*/  FMUL.FTZ R12, R2, R152 ;  /* 0x00000098020c7220 */ /* 0x000fe20000410000 */
[----:B-1----:R-:W-:Y:S01]  /*12760*/  F2FP.BF16.F32.PACK_AB R160, R214, R215 ;  /* 0x000000d7d6a0723e */ /* 0x002fe200000010ff */
[C---:B------:R-:W-:Y:S07]  /*12770*/  FMUL.FTZ R13, R2.reuse, R153 ;  /* 0x00000099020d7220 */ /* 0x040fee0000410000 */
[----:B------:R-:W1:Y:S01]  /*12780*/  MUFU.EX2 R208, R208 ;  /* 0x000000d000d07308 */ /* 0x000e620000000800 */
[----:B------:R-:W-:Y:S01]  /*12790*/  MOV R152, R245 ;  /* 0x000000f500987202 */ /* 0x000fe20000000f00 */
[----:B------:R-:W-:Y:S01]  /*127a0*/  FMUL.FTZ R24, R2, R140 ;  /* 0x0000008c02187220 */ /* 0x000fe20000410000 */
[----:B--2---:R-:W-:Y:S07]  /*127b0*/  F2FP.BF16.F32.PACK_AB R161, R210, R211 ;  /* 0x000000d3d2a1723e */ /* 0x004fee00000010ff */
[----:B------:R-:W-:Y:S01]  /*127c0*/  MUFU.EX2 R142, R206 ;  /* 0x000000ce008e7308 */ /* 0x000fe20000000800 */
[----:B------:R-:W-:Y:S01]  /*127d0*/  @P0 IADD3 R152, PT, PT, R242, -0x40, RZ ;  /* 0xffffffc0f2980810 */ /* 0x000fe20007ffe0ff */
[C---:B------:R-:W-:Y:S01]  /*127e0*/  FMUL.FTZ R56, R2.reuse, R56 ;  /* 0x0000003802387220 */ /* 0x040fe20000410000 */
[----:B------:R-:W-:Y:S07]  /*127f0*/  FMUL.FTZ R57, R2, R57 ;  /* 0x0000003902397220 */ /* 0x000fee0000410000 */
[----:B------:R-:W-:Y:S01]  /*12800*/  MUFU.EX2 R143, R205 ;  /* 0x000000cd008f7308 */ /* 0x000fe20000000800 */
[----:B------:R-:W-:Y:S01]  /*12810*/  FMUL.FTZ R58, R0, R58 ;  /* 0x0000003a003a7220 */ /* 0x000fe20000410000 */
[----:B---3--:R-:W-:Y:S01]  /*12820*/  F2FP.BF16.F32.PACK_AB R162, R212, R213 ;  /* 0x000000d5d4a2723e */ /* 0x008fe200000010ff */
[----:B------:R-:W-:Y:S07]  /*12830*/  LDSM.16.MT88.4 R184, [R152+0x800] ;  /* 0x0008000098b8783b */ /* 0x000fee0000004200 */
[----:B------:R-:W-:Y:S01]  /*12840*/  MUFU.EX2 R140, R203 ;  /* 0x000000cb008c7308 */ /* 0x000fe20000000800 */
[----:B------:R-:W-:Y:S01]  /*12850*/  FMUL.FTZ R59, R0, R59 ;  /* 0x0000003b003b7220 */ /* 0x000fe20000410000 */
[----:B-1----:R-:W-:Y:S01]  /*12860*/  F2FP.BF16.F32.PACK_AB R163, R208, R209 ;  /* 0x000000d1d0a3723e */ /* 0x002fe200000010ff */
[C---:B------:R-:W-:Y:S07]  /*12870*/  FMUL.FTZ R60, R2.reuse, R60 ;  /* 0x0000003c023c7220 */ /* 0x040fee0000410000 */
[----:B------:R-:W-:Y:S01]  /*12880*/  MUFU.EX2 R155, R201 ;  /* 0x000000c9009b7308 */ /* 0x000fe20000000800 */
[----:B------:R-:W-:Y:S01]  /*12890*/  FMUL.FTZ R61, R2, R61 ;  /* 0x0000003d023d7220 */ /* 0x000fe20000410000 */
[C---:B------:R-:W-:Y:S01]  /*128a0*/  FMUL.FTZ R62, R0.reuse, R62 ;  /* 0x0000003e003e7220 */ /* 0x040fe20000410000 */
[----:B------:R-:W-:Y:S01]  /*128b0*/  FMUL.FTZ R63, R0, R63 ;  /* 0x0000003f003f7220 */ /* 0x000fe20000410000 */
[C---:B------:R-:W-:Y:S01]  /*128c0*/  FMUL.FTZ R64, R164.reuse, R64 ;  /* 0x00000040a4407220 */ /* 0x040fe20000410000 */
[C---:B------:R-:W-:Y:S05]  /*128d0*/  HMMA.16816.F32.BF16 R8, R160.reuse, R20, R8 ;  /* 0x00000014a008723c */ /* 0x040fea0000041808 */
[----:B------:R-:W-:Y:S01]  /*128e0*/  MUFU.EX2 R153, R175 ;  /* 0x000000af00997308 */ /* 0x000fe20000000800 */
[C---:B------:R-:W-:Y:S01]  /*128f0*/  FMUL.FTZ R20, R164.reuse, R144 ;  /* 0x00000090a4147220 */ /* 0x040fe20000410000 */
[C---:B------:R-:W-:Y:S01]  /*12900*/  FMUL.FTZ R21, R164.reuse, R145 ;  /* 0x00000091a4157220 */ /* 0x040fe20000410000 */
[C---:B------:R-:W-:Y:S01]  /*12910*/  FMUL.FTZ R65, R164.reuse, R65 ;  /* 0x00000041a4417220 */ /* 0x040fe20000410000 */
[C---:B------:R-:W-:Y:S01]  /*12920*/  FMUL.FTZ R66, R3.reuse, R66 ;  /* 0x0000004203427220 */ /* 0x040fe20000410000 */
[-C--:B------:R-:W-:Y:S05]  /*12930*/  HMMA.16816.F32.BF16 R12, R160, R22.reuse, R12 ;  /* 0x00000016a00c723c */ /* 0x080fea000004180c */
[----:B------:R-:W-:Y:S01]  /*12940*/  MUFU.EX2 R154, R174 ;  /* 0x000000ae009a7308 */ /* 0x000fe20000000800 */
[C---:B------:R-:W-:Y:S01]  /*12950*/  FMUL.FTZ R67, R3.reuse, R67 ;  /* 0x0000004303437220 */ /* 0x040fe20000410000 */
        /* <DEDUP_REMOVED lines=8> */
[----:B------:R-:W1:Y:S01]  /*129e0*/  LDSM.16.MT88.4 R144, [R152] ;  /* 0x000000009890783b */ /* 0x000e620000004200 */
[----:B------:R-:W-:Y:S01]  /*129f0*/  FMUL.FTZ R73, R2, R73 ;  /* 0x0000004902497220 */ /* 0x000fe20000410000 */
[C---:B------:R-:W-:Y:S01]  /*12a00*/  FMUL.FTZ R74, R0.reuse, R74 ;  /* 0x0000004a004a7220 */ /* 0x040fe20000410000 */
[----:B------:R-:W-:Y:S01]  /*12a10*/  FMUL.FTZ R75, R0, R75 ;  /* 0x0000004b004b7220 */ /* 0x000fe20000410000 */
[C---:B------:R-:W-:Y:S01]  /*12a20*/  FMUL.FTZ R76, R2.reuse, R76 ;  /* 0x0000004c024c7220 */ /* 0x040fe20000410000 */
[-C--:B------:R-:W-:Y:S03]  /*12a30*/  HMMA.16816.F32.BF16 R20, R156, R176.reuse, R20 ;  /* 0x000000b09c14723c */ /* 0x080fe60000041814 */
[C---:B------:R-:W-:Y:S01]  /*12a40*/  FMUL.FTZ R25, R2.reuse, R141 ;  /* 0x0000008d02197220 */ /* 0x040fe20000410000 */
[----:B------:R-:W-:Y:S01]  /*12a50*/  FMUL.FTZ R77, R2, R77 ;  /* 0x0000004d024d7220 */ /* 0x000fe20000410000 */
[C---:B------:R-:W-:Y:S01]  /*12a60*/  FMUL.FTZ R78, R0.reuse, R78 ;  /* 0x0000004e004e7220 */ /* 0x040fe20000410000 */
[----:B------:R-:W-:Y:S01]  /*12a70*/  FMUL.FTZ R79, R0, R79 ;  /* 0x0000004f004f7220 */ /* 0x000fe20000410000 */
[C---:B------:R-:W-:Y:S01]  /*12a80*/  FMUL.FTZ R80, R164.reuse, R80 ;  /* 0x00000050a4507220 */ /* 0x040fe20000410000 */
[C---:B------:R-:W-:Y:S01]  /*12a90*/  FMUL.FTZ R81, R164.reuse, R81 ;  /* 0x00000051a4517220 */ /* 0x040fe20000410000 */
[C---:B------:R-:W-:Y:S01]  /*12aa0*/  FMUL.FTZ R82, R3.reuse, R82 ;  /* 0x0000005203527220 */ /* 0x040fe20000410000 */
[C---:B------:R-:W-:Y:S04]  /*12ab0*/  HMMA.16816.F32.BF16 R24, R160.reuse, R176, R24 ;  /* 0x000000b0a018723c */ /* 0x040fe80000041818 */
[C---:B------:R-:W-:Y:S01]  /*12ac0*/  FMUL.FTZ R83, R3.reuse, R83 ;  /* 0x0000005303537220 */ /* 0x040fe20000410000 */
[C---:B------:R-:W-:Y:S01]  /*12ad0*/  FMUL.FTZ R84, R164.reuse, R84 ;  /* 0x00000054a4547220 */ /* 0x040fe20000410000 */
[----:B------:R-:W-:Y:S01]  /*12ae0*/  FMUL.FTZ R85, R164, R85 ;  /* 0x00000055a4557220 */ /* 0x000fe20000410000 */
[C---:B------:R-:W-:Y:S01]  /*12af0*/  FMUL.FTZ R86, R3.reuse, R86 ;  /* 0x0000005603567220 */ /* 0x040fe20000410000 */
[-C--:B------:R-:W-:Y:S03]  /*12b00*/  HMMA.16816.F32.BF16 R28, R160, R178.reuse, R28 ;  /* 0x000000b2a01c723c */ /* 0x080fe6000004181c */
[C---:B------:R-:W-:Y:S01]  /*12b10*/  FMUL.FTZ R87, R3.reuse, R87 ;  /* 0x0000005703577220 */ /* 0x040fe20000410000 */
[C---:B------:R-:W-:Y:S01]  /*12b20*/  FMUL.FTZ R88, R2.reuse, R88 ;  /* 0x0000005802587220 */ /* 0x040fe20000410000 */
[----:B------:R-:W-:Y:S01]  /*12b30*/  FMUL.FTZ R89, R2, R89 ;  /* 0x0000005902597220 */ /* 0x000fe20000410000 */
[C---:B------:R-:W-:Y:S01]  /*12b40*/  FMUL.FTZ R90, R0.reuse, R90 ;  /* 0x0000005a005a7220 */ /* 0x040fe20000410000 */
[----:B------:R-:W-:Y:S01]  /*12b50*/  FMUL.FTZ R91, R0, R91 ;  /* 0x0000005b005b7220 */ /* 0x000fe20000410000 */
[C---:B------:R-:W-:Y:S01]  /*12b60*/  HMMA.16816.F32.BF16 R32, R156.reuse, R178, R32 ;  /* 0x000000b29c20723c */ /* 0x040fe20000041820 */
[----:B------:R2:W-:Y:S03]  /*12b70*/  MUFU.EX2 R179, R202 ;  /* 0x000000ca00b37308 */ /* 0x0005e60000000800 */
        /* <DEDUP_REMOVED lines=10> */
[-C--:B-1----:R-:W-:Y:S01]  /*12c20*/  HMMA.16816.F32.BF16 R36, R156, R144.reuse, R36 ;  /* 0x000000909c24723c */ /* 0x082fe20000041824 */
[----:B--2---:R-:W-:Y:S02]  /*12c30*/  LDSM.16.MT88.4 R200, [R152+0x1800] ;  /* 0x0018000098c8783b */ /* 0x004fe40000004200 */
        /* <DEDUP_REMOVED lines=10> */
[C---:B------:R-:W-:Y:S01]  /*12ce0*/  HMMA.16816.F32.BF16 R40, R160.reuse, R144, R40 ;  /* 0x00000090a028723c */ /* 0x040fe20000041828 */
[----:B------:R-:W1:Y:S03]  /*12cf0*/  MUFU.EX2 R145, R195 ;  /* 0x000000c300917308 */ /* 0x000e660000000800 */
        /* <DEDUP_REMOVED lines=9> */
[C---:B------:R-:W-:Y:S01]  /*12d90*/  FMUL.FTZ R104, R2.reuse, R104 ;  /* 0x0000006802687220 */ /* 0x040fe20000410000 */
[C---:B------:R-:W-:Y:S01]  /*12da0*/  HMMA.16816.F32.BF16 R48, R156.reuse, R146, R48 ;  /* 0x000000929c30723c */ /* 0x040fe20000041830 */
[----:B------:R-:W2:Y:S03]  /*12db0*/  MUFU.EX2 R146, R182 ;  /* 0x000000b600927308 */ /* 0x000ea60000000800 */
        /* <DEDUP_REMOVED lines=22> */
[----:B------:R-:W3:Y:S03]  /*12f20*/  LDSM.16.MT88.4 R132, [R221+0xb000] ;  /* 0x00b00000dd84783b */ /* 0x000ee60000004200 */
[----:B------:R-:W-:Y:S01]  /*12f30*/  FMUL.FTZ R111, R0, R111 ;  /* 0x0000006f006f7220 */ /* 0x000fe20000410000 */
[--C-:B------:R-:W-:Y:S01]  /*12f40*/  FFMA.FTZ R172, R172, UR4, -R173.reuse ;  /* 0x00000004acac7c23 */ /* 0x100fe200080108ad */
[----:B-1----:R-:W-:Y:S01]  /*12f50*/  F2FP.BF16.F32.PACK_AB R176, R145, R140 ;  /* 0x0000008c91b0723e */ /* 0x002fe200000010ff */
[----:B------:R-:W-:Y:S01]  /*12f60*/  FFMA.FTZ R171, R171, UR4, -R173 ;  /* 0x00000004abab7c23 */ /* 0x000fe200080108ad */
[-C--:B------:R-:W-:Y:S01]  /*12f70*/  HMMA.16816.F32.BF16 R68, R156, R136.reuse, R68 ;  /* 0x000000889c44723c */ /* 0x080fe20000041844 */
[----:B------:R1:W-:Y:S02]  /*12f80*/  MUFU.EX2 R141, R172 ;  /* 0x000000ac008d7308 */ /* 0x0003e40000000800 */
[C---:B------:R-:W-:Y:S01]  /*12f90*/  FMUL.FTZ R124, R2.reuse, R124 ;  /* 0x0000007c027c7220 */ /* 0x040fe20000410000 */
[----:B------:R-:W-:Y:S01]  /*12fa0*/  FMUL.FTZ R125, R2, R125 ;  /* 0x0000007d027d7220 */ /* 0x000fe20000410000 */
[C---:B------:R-:W-:Y:S01]  /*12fb0*/  FMUL.FTZ R126, R0.reuse, R126 ;  /* 0x0000007e007e7220 */ /* 0x040fe20000410000 */
[----:B------:R-:W-:Y:S01]  /*12fc0*/  FMUL.FTZ R127, R0, R127 ;  /* 0x0000007f007f7220 */ /* 0x000fe20000410000 */
[C---:B------:R-:W-:Y:S01]  /*12fd0*/  FMUL.FTZ R128, R164.reuse, R128 ;  /* 0x00000080a4807220 */ /* 0x040fe20000410000 */
[C---:B------:R-:W-:Y:S03]  /*12fe0*/  HMMA.16816.F32.BF16 R72, R160.reuse, R136, R72 ;  /* 0x00000088a048723c */ /* 0x040fe60000041848 */
[----:B------:R-:W4:Y:S01]  /*12ff0*/  MUFU.EX2 R171, R171 ;  /* 0x000000ab00ab7308 */ /* 0x000f220000000800 */
[----:B------:R-:W-:Y:S01]  /*13000*/  FMUL.FTZ R129, R164, R129 ;  /* 0x00000081a4817220 */ /* 0x000fe20000410000 */
[C---:B------:R-:W-:Y:S01]  /*13010*/  FMUL.FTZ R130, R3.reuse, R130 ;  /* 0x0000008203827220 */ /* 0x040fe20000410000 */
[----:B------:R-:W-:Y:S01]  /*13020*/  FMUL.FTZ R131, R3, R131 ;  /* 0x0000008303837220 */ /* 0x000fe20000410000 */
[----:B-1----:R-:W-:Y:S01]  /*13030*/  F2FP.BF16.F32.PACK_AB R172, R153, R142 ;  /* 0x0000008e99ac723e */ /* 0x002fe200000010ff */
[-C--:B------:R-:W-:Y:S03]  /*13040*/  HMMA.16816.F32.BF16 R76, R160, R138.reuse, R76 ;  /* 0x0000008aa04c723c */ /* 0x080fe6000004184c */
[----:B--2---:R-:W-:Y:S01]  /*13050*/  F2FP.BF16.F32.PACK_AB R178, R146, R155 ;  /* 0x0000009b92b2723e */ /* 0x004fe200000010ff */
[----:B------:R-:W-:Y:S01]  /*13060*/  FFMA.FTZ R211, R0, R239, R211 ;  /* 0x000000ef00d37223 */ /* 0x000fe200000100d3 */
[----:B------:R-:W-:Y:S01]  /*13070*/  FFMA.FTZ R248, R3, R240, R248 ;  /* 0x000000f003f87223 */ /* 0x000fe200000100f8 */
[----:B------:R-:W-:Y:S01]  /*13080*/  FFMA.FTZ R215, R2, R241, R215 ;  /* 0x000000f102d77223 */ /* 0x000fe200000100d7 */
[----:B----4-:R-:W-:Y:S01]  /*13090*/  F2FP.BF16.F32.PACK_AB R177, R171, R141 ;  /* 0x0000008dabb1723e */ /* 0x010fe200000010ff */
[C---:B------:R-:W-:Y:S01]  /*130a0*/  HMMA.16816.F32.BF16 R80, R156.reuse, R138, R80 ;  /* 0x0000008a9c50723c */ /* 0x040fe20000041850 */
[----:B------:R-:W1:Y:S03]  /*130b0*/  LDSM.16.MT88.4 R136, [R152+0x1000] ;  /* 0x001000009888783b */ /* 0x000e660000004200 */
[----:B------:R-:W-:Y:S01]  /*130c0*/  FFMA.FTZ R252, R164, R243, R252 ;  /* 0x000000f3a4fc7223 */ /* 0x000fe200000100fc */
[----:B------:R-:W-:Y:S01]  /*130d0*/  FADD.FTZ R210, R210, R211 ;  /* 0x000000d3d2d27221 */ /* 0x000fe20000010000 */
[----:B------:R-:W-:Y:S01]  /*130e0*/  FADD.FTZ R247, R247, R248 ;  /* 0x000000f8f7f77221 */ /* 0x000fe20000010000 */
[----:B------:R-:W-:Y:S01]  /*130f0*/  FADD.FTZ R214, R214, R215 ;  /* 0x000000d7d6d67221 */ /* 0x000fe20000010000 */
[----:B------:R-:W-:Y:S01]  /*13100*/  FADD.FTZ R251, R251, R252 ;  /* 0x000000fcfbfb7221 */ /* 0x000fe20000010000 */
        /* <DEDUP_REMOVED lines=11> */
[-C--:B------:R-:W-:Y:S08]  /*131c0*/  HMMA.16816.F32.BF16 R92, R160, R134.reuse, R92 ;  /* 0x00000086a05c723c */ /* 0x080ff0000004185c */
[C---:B------:R-:W-:Y:S01]  /*131d0*/  HMMA.16816.F32.BF16 R96, R156.reuse, R134, R96 ;  /* 0x000000869c60723c */ /* 0x040fe20000041860 */
[----:B------:R-:W2:Y:S07]  /*131e0*/  LDSM.16.MT88.4 R132, [R220+0xb000] ;  /* 0x00b00000dc84783b */ /* 0x000eae0000004200 */
[-C--:B-1----:R-:W-:Y:S08]  /*131f0*/  HMMA.16816.F32.BF16 R100, R156, R136.reuse, R100 ;  /* 0x000000889c64723c */ /* 0x082ff00000041864 */
[C---:B------:R-:W-:Y:S01]  /*13200*/  HMMA.16816.F32.BF16 R104, R160.reuse, R136, R104 ;  /* 0x00000088a068723c */ /* 0x040fe20000041868 */
[----:B------:R1:W3:Y:S03]  /*13210*/  MUFU.EX2 R137, R207 ;  /* 0x000000cf00897308 */ /* 0x0002e60000000800 */
[--C-:B------:R-:W-:Y:S01]  /*13220*/  FFMA.FTZ R136, R170, UR4, -R173.reuse ;  /* 0x00000004aa887c23 */ /* 0x100fe200080108ad */
[----:B------:R-:W-:Y:S03]  /*13230*/  FFMA.FTZ R173, R169, UR4, -R173 ;  /* 0x00000004a9ad7c23 */ /* 0x000fe600080108ad */
[-C--:B------:R-:W-:Y:S03]  /*13240*/  HMMA.16816.F32.BF16 R108, R160, R138.reuse, R108 ;  /* 0x0000008aa06c723c */ /* 0x080fe6000004186c */
[----:B------:R4:W-:Y:S10]  /*13250*/  MUFU.EX2 R169, R173 ;  /* 0x000000ad00a97308 */ /* 0x0009f40000000800 */
[----:B------:R-:W-:Y:S01]  /*13260*/  MUFU.EX2 R144, R136 ;  /* 0x0000008800907308 */ /* 0x000fe20000000800 */
[----:B-1----:R-:W-:Y:S01]  /*13270*/  LDSM.16.MT88.4 R204, [R218+0x1800] ;  /* 0x00180000dacc783b */ /* 0x002fe20000004200 */
[C---:B------:R-:W-:Y:S04]  /*13280*/  HMMA.16816.F32.BF16 R112, R156.reuse, R138, R112 ;  /* 0x0000008a9c70723c */ /* 0x040fe80000041870 */
[----:B---3--:R-:W-:Y:S02]  /*13290*/  F2FP.BF16.F32.PACK_AB R174, R137, R179 ;  /* 0x000000b389ae723e */ /* 0x008fe400000010ff */
[----:B----4-:R-:W-:Y:S02]  /*132a0*/  F2FP.BF16.F32.PACK_AB R173, R154, R143 ;  /* 0x0000008f9aad723e */ /* 0x010fe400000010ff */
[-C--:B--2---:R-:W-:Y:S08]  /*132b0*/  HMMA.16816.F32.BF16 R116, R156, R132.reuse, R116 ;  /* 0x000000849c74723c */ /* 0x084ff00000041874 */
[C---:B------:R-:W-:Y:S04]  /*132c0*/  HMMA.16816.F32.BF16 R120, R160.reuse, R132, R120 ;  /* 0x00000084a078723c */ /* 0x040fe80000041878 */
[--C-:B------:R-:W-:Y:S01]  /*132d0*/  FFMA.FTZ R133, R194, UR4, -R180.reuse ;  /* 0x00000004c2857c23 */ /* 0x100fe200080108b4 */
[----:B------:R-:W-:Y:S02]  /*132e0*/  FFMA.FTZ R132, R193, UR4, -R180 ;  /* 0x00000004c1847c23 */ /* 0x000fe400080108b4 */
[----:B------:R-:W1:Y:S01]  /*132f0*/  LDSM.16.MT88.4 R180, [R219] ;  /* 0x00000000dbb4783b */ /* 0x000e620000004200 */
[-C--:B------:R-:W-:Y:S01]  /*13300*/  HMMA.16816.F32.BF16 R124, R160, R134.reuse, R124 ;  /* 0x00000086a07c723c */ /* 0x080fe2000004187c */
[----:B------:R-:W-:Y:S10]  /*13310*/  MUFU.EX2 R147, R133 ;  /* 0x0000008500937308 */ /* 0x000ff40000000800 */
[----:B------:R-:W2:Y:S01]  /*13320*/  MUFU.EX2 R170, R132 ;  /* 0x0000008400aa7308 */ /* 0x000ea20000000800 */
[----:B------:R-:W3:Y:S01]  /*13330*/  LDSM.16.MT88.4 R192, [R223+0xb800] ;  /* 0x00b80000dfc0783b */ /* 0x000ee20000004200 */
[----:B------:R-:W-:Y:S04]  /*13340*/  HMMA.16816.F32.BF16 R128, R156, R134, R128 ;  /* 0x000000869c80723c */ /* 0x000fe80000041880 */
[----:B--2---:R-:W-:Y:S07]  /*13350*/  F2FP.BF16.F32.PACK_AB R175, R170, R147 ;  /* 0x00000093aaaf723e */ /* 0x004fee00000010ff */
[-C--:B------:R-:W-:Y:S05]  /*13360*/  HMMA.16816.F32.BF16 R156, R172, R148.reuse, R4 ;  /* 0x00000094ac9c723c */ /* 0x080fea0000041804 */
[----:B------:R-:W-:Y:S02]  /*13370*/  MOV R4, R179 ;  /* 0x000000b300047202 */ /* 0x000fe40000000f00 */
[----:B------:R-:W-:Y:S02]  /*13380*/  F2FP.BF16.F32.PACK_AB R179, R169, R144 ;  /* 0x00000090a9b3723e */ /* 0x000fe400000010ff */
[----:B------:R-:W-:Y:S02]  /*13390*/  MOV R6, R146 ;  /* 0x0000009200067202 */ /* 0x000fe40000000f00 */
[----:B------:R-:W-:Y:S02]  /*133a0*/  MOV R5, R147 ;  /* 0x0000009300057202 */ /* 0x000fe40000000f00 */
[----:B------:R-:W-:Y:S01]  /*133b0*/  MOV R7, R137 ;  /* 0x0000008900077202 */ /* 0x000fe20000000f00 */
[C---:B------:R-:W-:Y:S04]  /*133c0*/  HMMA.16816.F32.BF16 R160, R176.reuse, R148, R8 ;  /* 0x00000094b0a0723c */ /* 0x040fe80000041808 */
        /* <DEDUP_REMOVED lines=8> */
[----:B------:R-:W-:Y:S01]  /*13450*/  FADD.FTZ R246, R14, R246 ;  /* 0x000000f60ef67221 */ /* 0x000fe20000010000 */
[----:B------:R-:W-:Y:S02]  /*13460*/  MOV R13, R142 ;  /* 0x0000008e000d7202 */ /* 0x000fe40000000f00 */
[----:B------:R-:W-:Y:S01]  /*13470*/  MOV R12, R141 ;  /* 0x0000008d000c7202 */ /* 0x000fe20000000f00 */
[-C--:B-1----:R-:W-:Y:S03]  /*13480*/  HMMA.16816.F32.BF16 R144, R172, R180.reuse, R20 ;  /* 0x000000b4ac90723c */ /* 0x082fe60000041814 */
[----:B------:R-:W-:Y:S01]  /*13490*/  MOV R19, R140 ;  /* 0x0000008c00137202 */ /* 0x000fe20000000f00 */
[----:B------:R-:W-:Y:S01]  /*134a0*/  FADD.FTZ R0, R12, R209 ;  /* 0x000000d10c007221 */ /* 0x000fe20000010000 */
[----:B------:R-:W-:Y:S01]  /*134b0*/  FADD.FTZ R250, R13, R250 ;  /* 0x000000fa0dfa7221 */ /* 0x000fe20000010000 */
[----:B------:R-:W-:Y:S02]  /*134c0*/  FADD.FTZ R246, R9, R246 ;  /* 0x000000f609f67221 */ /* 0x000fe40000010000 */
        /* <DEDUP_REMOVED lines=43> */
[----:B------:R-:W-:Y:S11]  /*13780*/  BRA.U UP0, `(.L_x_1453) ;  /* 0xffffffd900887547 */ /* 0x000ff6000b83ffff */
.L_x_1452:
[----:B------:R-:W1:Y:S01]  /*13790*/  SHFL.BFLY PT, R0, R243, 0x2, 0x1f ;  /* 0x0c401f00f3007f89 */ /* 0x000e6200000e0000 */
[----:B------:R-:W-:Y:S01]  /*137a0*/  SHF.L.U32 R7, R237, 0x4, RZ ;  /* 0x00000004ed077819 */ /* 0x000fe200000006ff */
[----:B------:R-:W2:Y:S01]  /*137b0*/  S2UR UR4, SR_CgaCtaId ;  /* 0x00000000000479c3 */ /* 0x000ea20000008800 */
[----:B------:R-:W-:Y:S01]  /*137c0*/  UMOV UR5, 0x400 ;  /* 0x0000040000057882 */ /* 0x000fe20000000000 */
[----:B------:R-:W3:Y:S01]  /*137d0*/  SHFL.BFLY PT, R5, R240, 0x2, 0x1f ;  /* 0x0c401f00f0057f89 */ /* 0x000ee200000e0000 */
[----:B------:R-:W-:Y:S01]  /*137e0*/  LOP3.LUT R7, R7, 0x1c0, RZ, 0xc0, !PT ;  /* 0x000001c007077812 */ /* 0x000fe200078ec0ff */
[----:B------:R-:W4:Y:S02]  /*137f0*/  LDCU.U8 UR7, c[0x0][0x549] ;  /* 0x0000a920ff0777ac */ /* 0x000f240008000000 */
[----:B------:R-:W5:Y:S01]  /*13800*/  SHFL.BFLY PT, R4, R239, 0x2, 0x1f ;  /* 0x0c401f00ef047f89 */ /* 0x000f6200000e0000 */
[----:B------:R-:W-:Y:S01]  /*13810*/  UISETP.NE.AND UP3, UPT, UR21, -0x1, UPT ;  /* 0xffffffff1500788c */ /* 0x000fe2000bf65270 */
[----:B------:R-:W5:Y:S01]  /*13820*/  LDCU UR8, c[0x0][0x434] ;  /* 0x00008680ff0877ac */ /* 0x000f620008000800 */
[----:B------:R-:W5:Y:S01]  /*13830*/  LDCU.U8 UR9, c[0x0][0x548] ;  /* 0x0000a900ff0977ac */ /* 0x000f620008000000 */
[----:B------:R-:W-:Y:S01]  /*13840*/  UISETP.NE.AND UP2, UPT, UR21, -0x1, UPT ;  /* 0xffffffff1500788c */ /* 0x000fe2000bf45270 */
[----:B-1----:R-:W-:Y:S01]  /*13850*/  FADD.FTZ R3, R0, R243 ;  /* 0x000000f300037221 */ /* 0x002fe20000010000 */
[----:B----4-:R-:W-:Y:S01]  /*13860*/  UISETP.NE.AND UP1, UPT, UR7, URZ, UPT ;  /* 0x000000ff0700728c */ /* 0x010fe2000bf25270 */
[----:B------:R-:W1:Y:S01]  /*13870*/  SHFL.BFLY PT, R0, R241, 0x2, 0x1f ;  /* 0x0c401f00f1007f89 */ /* 0x000e6200000e0000 */
[----:B--2---:R-:W-:Y:S01]  /*13880*/  ULEA UR4, UR4, UR5, 0x18 ;  /* 0x0000000504047291 */ /* 0x004fe2000f8ec0ff */
[----:B---3--:R-:W-:-:S02]  /*13890*/  FADD.FTZ R2, R5, R240 ;  /* 0x000000f005027221 */ /* 0x008fc40000010000 */
[----:B------:R-:W2:Y:S01]  /*138a0*/  SHFL.BFLY PT, R6, R3, 0x1, 0x1f ;  /* 0x0c201f0003067f89 */ /* 0x000ea200000e0000 */
[----:B-----5:R-:W-:Y:S01]  /*138b0*/  FADD.FTZ R11, R4, R239 ;  /* 0x000000ef040b7221 */ /* 0x020fe20000010000 */
[----:B------:R-:W-:Y:S02]  /*138c0*/  SHF.L.U32 R4, R237, 0x1, RZ ;  /* 0x00000001ed047819 */ /* 0x000fe400000006ff */
[----:B------:R-:W3:Y:S01]  /*138d0*/  SHFL.BFLY PT, R5, R2, 0x1, 0x1f ;  /* 0x0c201f0002057f89 */ /* 0x000ee200000e0000 */
[----:B------:R-:W-:Y:S01]  /*138e0*/  UISETP.NE.AND UP0, UPT, UR9, URZ, !UP1 ;  /* 0x000000ff0900728c */ /* 0x000fe2000cf05270 */
[----:B------:R-:W-:Y:S02]  /*138f0*/  LOP3.LUT R7, R7, 0x38, R4, 0xf8, !PT ;  /* 0x0000003807077812 */ /* 0x000fe400078ef804 */
[----:B------:R-:W4:Y:S01]  /*13900*/  SHFL.BFLY PT, R10, R11, 0x1, 0x1f ;  /* 0x0c201f000b0a7f89 */ /* 0x000f2200000e0000 */
[----:B------:R-:W5:Y:S01]  /*13910*/  @UP1 LDCU UR7, c[0x0][0x430] ;  /* 0x00008600ff0717ac */ /* 0x000f620008000800 */
[----:B-1----:R-:W-:Y:S01]  /*13920*/  FADD.FTZ R0, R0, R241 ;  /* 0x000000f100007221 */ /* 0x002fe20000010000 */
[----:B--2---:R-:W-:-:S04]  /*13930*/  FADD.FTZ R6, R3, R6 ;  /* 0x0000000603067221 */ /* 0x004fc80000010000 */
[----:B------:R-:W1:Y:S01]  /*13940*/  SHFL.BFLY PT, R13, R0, 0x1, 0x1f ;  /* 0x0c201f00000d7f89 */ /* 0x000e6200000e0000 */
[----:B------:R-:W-:Y:S01]  /*13950*/  LOP3.LUT R3, R4, 0x6, RZ, 0xc0, !PT ;  /* 0x0000000604037812 */ /* 0x000fe200078ec0ff */
[----:B---3--:R-:W-:Y:S01]  /*13960*/  FADD.FTZ R5, R2, R5 ;  /* 0x0000000502057221 */ /* 0x008fe20000010000 */
[----:B------:R-:W-:Y:S01]  /*13970*/  SHF.L.U32 R2, R237, 0x5, RZ ;  /* 0x00000005ed027819 */ /* 0x000fe200000006ff */
[----:B------:R-:W2:Y:S01]  /*13980*/  MUFU.RCP R9, R6 ;  /* 0x0000000600097308 */ /* 0x000ea20000001000 */
[----:B------:R-:W-:Y:S02]  /*13990*/  FSETP.NE.FTZ.AND P4, PT, R6, RZ, PT ;  /* 0x000000ff0600720b */ /* 0x000fe40003f95000 */
[----:B------:R-:W-:Y:S01]  /*139a0*/  LOP3.LUT R2, R3, 0x7c00, R2, 0xf8, !PT ;  /* 0x00007c0003027812 */ /* 0x000fe200078ef802 */
[----:B----4-:R-:W-:Y:S01]  /*139b0*/  FADD.FTZ R3, R11, R10 ;  /* 0x0000000a0b037221 */ /* 0x010fe20000010000 */
[----:B------:R-:W-:Y:S02]  /*139c0*/  FSETP.NE.FTZ.AND P3, PT, R5, RZ, PT ;  /* 0x000000ff0500720b */ /* 0x000fe40003f75000 */
[----:B------:R-:W-:Y:S01]  /*139d0*/  LOP3.LUT R2, R2, R7, RZ, 0xfc, !PT ;  /* 0x0000000702027212 */ /* 0x000fe200078efcff */
[----:B------:R-:W3:Y:S01]  /*139e0*/  MUFU.RCP R8, R5 ;  /* 0x0000000500087308 */ /* 0x000ee20000001000 */
[----:B------:R-:W-:-:S02]  /*139f0*/  FSETP.NE.FTZ.AND P1, PT, R3, RZ, PT ;  /* 0x000000ff0300720b */ /* 0x000fc40003f35000 */
[----:B------:R-:W-:Y:S01]  /*13a00*/  LEA R11, R2, UR4, 0x1 ;  /* 0x00000004020b7c11 */ /* 0x000fe2000f8e08ff */
[----:B------:R-:W4:Y:S01]  /*13a10*/  @!UP3 LDCU.64 UR4, c[0x0][0x400] ;  /* 0x00008000ff04b7ac */ /* 0x000f220008000a00 */
[----:B------:R-:W-:Y:S02]  /*13a20*/  MOV R2, 0x20 ;  /* 0x0000002000027802 */ /* 0x000fe40000000f00 */
[----:B------:R-:W-:Y:S01]  /*13a30*/  IADD3 R19, PT, PT, R11, 0x40, RZ ;  /* 0x000000400b137810 */ /* 0x000fe20007ffe0ff */
[----:B------:R-:W5:Y:S01]  /*13a40*/  MUFU.RCP R7, R3 ;  /* 0x0000000300077308 */ /* 0x000f620000001000 */
[----:B--2---:R-:W-:Y:S01]  /*13a50*/  FSEL R9, R9, 1, P4 ;  /* 0x3f80000009097808 */ /* 0x004fe20002000000 */
[----:B-1----:R-:W-:-:S04]  /*13a60*/  FADD.FTZ R0, R0, R13 ;  /* 0x0000000d00007221 */ /* 0x002fc80000010000 */
[C---:B------:R-:W-:Y:S02]  /*13a70*/  FMUL.FTZ R156, R9.reuse, R156 ;  /* 0x0000009c099c7220 */ /* 0x040fe40000410000 */
[----:B------:R-:W1:Y:S01]  /*13a80*/  MUFU.RCP R4, R0 ;  /* 0x0000000000047308 */ /* 0x000e620000001000 */
[----:B------:R-:W-:Y:S01]  /*13a90*/  FSETP.NE.FTZ.AND P2, PT, R0, RZ, PT ;  /* 0x000000ff0000720b */ /* 0x000fe20003f55000 */
[C---:B------:R-:W-:Y:S01]  /*13aa0*/  FMUL.FTZ R157, R9.reuse, R157 ;  /* 0x0000009d099d7220 */ /* 0x040fe20000410000 */
[----:B---3--:R-:W-:Y:S01]  /*13ab0*/  FSEL R8, R8, 1, P3 ;  /* 0x3f80000008087808 */ /* 0x008fe20001800000 */
[C---:B------:R-:W-:Y:S01]  /*13ac0*/  FMUL.FTZ R148, R9.reuse, R148 ;  /* 0x0000009409947220 */ /* 0x040fe20000410000 */
[C---:B------:R-:W-:Y:S01]  /*13ad0*/  FMUL.FTZ R149, R9.reuse, R149 ;  /* 0x0000009509957220 */ /* 0x040fe20000410000 */
[C---:B------:R-:W-:Y:S01]  /*13ae0*/  FMUL.FTZ R144, R9.reuse, R144 ;  /* 0x0000009009907220 */ /* 0x040fe20000410000 */
[----:B------:R-:W-:Y:S01]  /*13af0*/  FMUL.FTZ R145, R9, R145 ;  /* 0x0000009109917220 */ /* 0x000fe20000410000 */
[C---:B------:R-:W-:Y:S01]  /*13b00*/  FMUL.FTZ R158, R8.reuse, R158 ;  /* 0x0000009e089e7220 */ /* 0x040fe20000410000 */
[C---:B------:R-:W-:Y:S01]  /*13b10*/  FMUL.FTZ R159, R8.reuse, R159 ;  /* 0x0000009f089f7220 */ /* 0x040fe20000410000 */
[----:B-----5:R-:W-:Y:S01]  /*13b20*/  FSEL R7, R7, 1, P1 ;  /* 0x3f80000007077808 */ /* 0x020fe20000800000 */
[C---:B------:R-:W-:Y:S01]  /*13b30*/  FMUL.FTZ R150, R8.reuse, R150 ;  /* 0x0000009608967220 */ /* 0x040fe20000410000 */
[C---:B------:R-:W-:Y:S01]  /*13b40*/  FMUL.FTZ R151, R8.reuse, R151 ;  /* 0x0000009708977220 */ /* 0x040fe20000410000 */
[C---:B------:R-:W-:Y:S01]  /*13b50*/  FMUL.FTZ R146, R8.reuse, R146 ;  /* 0x0000009208927220 */ /* 0x040fe20000410000 */
[----:B------:R-:W-:Y:S01]  /*13b60*/  FMUL.FTZ R147, R8, R147 ;  /* 0x0000009308937220 */ /* 0x000fe20000410000 */
[C---:B------:R-:W-:Y:S01]  /*13b70*/  FMUL.FTZ R162, R7.reuse, R162 ;  /* 0x000000a207a27220 */ /* 0x040fe20000410000 */
[C---:B------:R-:W-:Y:S01]  /*13b80*/  FMUL.FTZ R163, R7.reuse, R163 ;  /* 0x000000a307a37220 */ /* 0x040fe20000410000 */
[C---:B------:R-:W-:Y:S01]  /*13b90*/  FMUL.FTZ R154, R7.reuse, R154 ;  /* 0x0000009a079a7220 */ /* 0x040fe20000410000 */
[----:B-1----:R-:W-:Y:S01]  /*13ba0*/  FSEL R4, R4, 1, P2 ;  /* 0x3f80000004047808 */ /* 0x002fe20001000000 */
[----:B------:R-:W-:Y:S01]  /*13bb0*/  FMUL.FTZ R155, R7, R155 ;  /* 0x0000009b079b7220 */ /* 0x000fe20000410000 */
        /* <DEDUP_REMOVED lines=36> */
[----:B------:R-:W-:Y:S01]  /*13e00*/  FMUL.FTZ R135, R8, R135 ;  /* 0x0000008708877220 */ /* 0x000fe20000410000 */
[----:B------:R-:W-:Y:S01]  /*13e10*/  F2FP.BF16.F32.PACK_AB R156, R157, R156 ;  /* 0x0000009c9d9c723e */ /* 0x000fe200000010ff */
[C---:B------:R-:W-:Y:S01]  /*13e20*/  FMUL.FTZ R142, R7.reuse, R142 ;  /* 0x0000008e078e7220 */ /* 0x040fe20000410000 */
[----:B------:R-:W-:Y:S01]  /*13e30*/  SEL R4, R4, 0xfffffff0, !P0 ;  /* 0xfffffff004047807 */ /* 0x000fe20004000000 */
[----:B------:R-:W-:Y:S01]  /*13e40*/  FMUL.FTZ R143, R7, R143 ;  /* 0x0000008f078f7220 */ /* 0x000fe20000410000 */
[----:B------:R-:W-:Y:S01]  /*13e50*/  LOP3.LUT P0, RZ, R237, 0x8, RZ, 0xc0, !PT ;  /* 0x00000008edff7812 */ /* 0x000fe2000780c0ff */
[----:B------:R-:W-:Y:S01]  /*13e60*/  FMUL.FTZ R138, R7, R138 ;  /* 0x0000008a078a7220 */ /* 0x000fe20000410000 */
[----:B------:R-:W-:Y:S01]  /*13e70*/  F2FP.BF16.F32.PACK_AB R158, R159, R158 ;  /* 0x0000009e9f9e723e */ /* 0x000fe200000010ff */
[----:B------:R-:W-:Y:S01]  /*13e80*/  FMUL.FTZ R139, R7, R139 ;  /* 0x0000008b078b7220 */ /* 0x000fe20000410000 */
[----:B------:R-:W-:Y:S01]  /*13e90*/  SEL R2, R2, 0xffffffe0, !P0 ;  /* 0xffffffe002027807 */ /* 0x000fe20004000000 */
[----:B------:R-:W-:Y:S01]  /*13ea0*/  FMUL.FTZ R36, R9, R36 ;  /* 0x0000002409247220 */ /* 0x000fe20000410000 */
[----:B------:R-:W-:Y:S01]  /*13eb0*/  LOP3.LUT P0, RZ, R237, 0x10, RZ, 0xc0, !PT ;  /* 0x00000010edff7812 */ /* 0x000fe2000780c0ff */
[----:B------:R-:W-:Y:S01]  /*13ec0*/  FMUL.FTZ R37, R9, R37 ;  /* 0x0000002509257220 */ /* 0x000fe20000410000 */
[----:B------:R-:W-:Y:S01]  /*13ed0*/  F2FP.BF16.F32.PACK_AB R148, R149, R148 ;  /* 0x000000949594723e */ /* 0x000fe200000010ff */
[C---:B------:R-:W-:Y:S01]  /*13ee0*/  FMUL.FTZ R38, R8.reuse, R38 ;  /* 0x0000002608267220 */ /* 0x040fe20000410000 */
[----:B------:R-:W-:Y:S01]  /*13ef0*/  F2FP.BF16.F32.PACK_AB R150, R151, R150 ;  /* 0x000000969796723e */ /* 0x000fe200000010ff */
[C---:B------:R-:W-:Y:S01]  /*13f00*/  FMUL.FTZ R39, R8.reuse, R39 ;  /* 0x0000002708277220 */ /* 0x040fe20000410000 */
[----:B------:R-:W-:Y:S01]  /*13f10*/  IADD3 R13, PT, PT, R11, R4, RZ ;  /* 0x000000040b0d7210 */ /* 0x000fe20007ffe0ff */
[----:B------:R-:W-:Y:S01]  /*13f20*/  FMUL.FTZ R48, R9, R48 ;  /* 0x0000003009307220 */ /* 0x000fe20000410000 */
[----:B------:R-:W-:Y:S01]  /*13f30*/  IADD3 R15, PT, PT, R11, R2, RZ ;  /* 0x000000020b0f7210 */ /* 0x000fe20007ffe0ff */
        /* <DEDUP_REMOVED lines=131> */
[----:B----4-:R-:W-:Y:S01]  /*14770*/  @!UP3 UIMAD.WIDE.U32 UR10, UR22, UR4, URZ ;  /* 0x00000004160ab2a5 */ /* 0x010fe2000f8e00ff */
        /* <DEDUP_REMOVED lines=22> */
[----:B------:R-:W-:Y:S01]  /*148e0*/  @!UP3 UIMAD UR6, UR22, UR5, UR11 ;  /* 0x000000051606b2a4 */ /* 0x000fe2000f8e020b */
[----:B------:R-:W-:Y:S01]  /*148f0*/  F2FP.BF16.F32.PACK_AB R114, R115, R114 ;  /* 0x000000727372723e */ /* 0x000fe200000010ff */
[----:B------:R-:W-:Y:S01]  /*14900*/  STS [R11+0x6000], R72 ;  /* 0x006000480b007388 */ /* 0x000fe20000000800 */
[----:B------:R-:W-:Y:S01]  /*14910*/  F2FP.BF16.F32.PACK_AB R104, R105, R104 ;  /* 0x000000686968723e */ /* 0x000fe200000010ff */
[----:B------:R-:W1:Y:S01]  /*14920*/  @UP3 LDCU.64 UR4, c[0x0][0x408] ;  /* 0x00008100ff0437ac */ /* 0x000e620008000a00 */
[----:B------:R-:W-:Y:S01]  /*14930*/  F2FP.BF16.F32.PACK_AB R106, R107, R106 ;  /* 0x0000006a6b6a723e */ /* 0x000fe200000010ff */
[----:B------:R-:W-:Y:S01]  /*14940*/  STS [R11+0x6400], R74 ;  /* 0x0064004a0b007388 */ /* 0x000fe20000000800 */
[----:B------:R-:W-:Y:S01]  /*14950*/  F2FP.BF16.F32.PACK_AB R108, R109, R108 ;  /* 0x0000006c6d6c723e */ /* 0x000fe200000010ff */
[----:B------:R-:W2:Y:S01]  /*14960*/  LDCU UR11, c[0x0][0x434] ;  /* 0x00008680ff0b77ac */ /* 0x000ea20008000800 */
[----:B------:R-:W-:Y:S01]  /*14970*/  F2FP.BF16.F32.PACK_AB R110, R111, R110 ;  /* 0x0000006e6f6e723e */ /* 0x000fe200000010ff */
[----:B------:R-:W-:Y:S01]  /*14980*/  STS [R13+0x6000], R76 ;  /* 0x0060004c0d007388 */ /* 0x000fe20000000800 */
[----:B------:R-:W-:Y:S01]  /*14990*/  F2FP.BF16.F32.PACK_AB R116, R117, R116 ;  /* 0x000000747574723e */ /* 0x000fe200000010ff */
[----:B--2---:R-:W-:Y:S01]  /*149a0*/  @UP1 UIMAD UR11, UR7, UR8, URZ ;  /* 0x00000008070b12a4 */ /* 0x004fe2000f8e02ff */
[----:B------:R-:W-:Y:S01]  /*149b0*/  F2FP.BF16.F32.PACK_AB R118, R119, R118 ;  /* 0x000000767776723e */ /* 0x000fe200000010ff */
[----:B------:R2:W-:Y:S01]  /*149c0*/  STS [R13+0x6400], R78 ;  /* 0x0064004e0d007388 */ /* 0x0005e20000000800 */
[----:B------:R-:W-:Y:S01]  /*149d0*/  F2FP.BF16.F32.PACK_AB R9, R9, R128 ;  /* 0x000000800909723e */ /* 0x000fe200000010ff */
[----:B------:R-:W3:Y:S01]  /*149e0*/  S2UR UR7, SR_CTAID.Z ;  /* 0x00000000000779c3 */ /* 0x000ee20000002700 */
[----:B------:R-:W-:Y:S01]  /*149f0*/  F2FP.BF16.F32.PACK_AB R130, R131, R130 ;  /* 0x000000828382723e */ /* 0x000fe200000010ff */
[----:B------:R4:W-:Y:S01]  /*14a00*/  STS [R15+0x4000], R84 ;  /* 0x004000540f007388 */ /* 0x0009e20000000800 */
[----:B------:R-:W-:Y:S01]  /*14a10*/  F2FP.BF16.F32.PACK_AB R120, R121, R120 ;  /* 0x000000787978723e */ /* 0x000fe200000010ff */
[----:B------:R-:W2:Y:S01]  /*14a20*/  @P4 MUFU.LG2 R6, R6 ;  /* 0x0000000600064308 */ /* 0x000ea20000000c00 */
[----:B------:R-:W-:Y:S01]  /*14a30*/  F2FP.BF16.F32.PACK_AB R122, R123, R122 ;  /* 0x0000007a7b7a723e */ /* 0x000fe200000010ff */
[----:B------:R4:W-:Y:S01]  /*14a40*/  STS [R15+0x4400], R86 ;  /* 0x004400560f007388 */ /* 0x0009e20000000800 */
[----:B------:R-:W-:Y:S01]  /*14a50*/  F2FP.BF16.F32.PACK_AB R124, R125, R124 ;  /* 0x0000007c7d7c723e */ /* 0x000fe200000010ff */
[----:B-1----:R-:W-:Y:S01]  /*14a60*/  @UP3 UIMAD.WIDE.U32 UR12, UR21, UR4, URZ ;  /* 0x00000004150c32a5 */ /* 0x002fe2000f8e00ff */
[C---:B------:R-:W-:Y:S01]  /*14a70*/  FMUL.FTZ R126, R7.reuse, R126 ;  /* 0x0000007e077e7220 */ /* 0x040fe20000410000 */
[----:B------:R4:W-:Y:S01]  /*14a80*/  STS [R17+0x4000], R96 ;  /* 0x0040006011007388 */ /* 0x0009e20000000800 */
[----:B------:R-:W-:Y:S01]  /*14a90*/  FMUL.FTZ R7, R7, R127 ;  /* 0x0000007f07077220 */ /* 0x000fe20000410000 */
[----:B------:R-:W-:-:S02]  /*14aa0*/  @UP3 UIMAD UR6, UR21, UR5, UR13 ;  /* 0x00000005150632a4 */ /* 0x000fc4000f8e020d */
[----:B------:R4:W-:Y:S01]  /*14ab0*/  STS [R17+0x4400], R98 ;  /* 0x0044006211007388 */ /* 0x0009e20000000800 */
[----:B------:R-:W-:Y:S01]  /*14ac0*/  @!UP2 UIMAD UR21, UR22, UR8, URZ ;  /* 0x000000081615a2a4 */ /* 0x000fe2000f8e02ff */
[----:B------:R-:W-:Y:S01]  /*14ad0*/  F2FP.BF16.F32.PACK_AB R126, R7, R126 ;  /* 0x0000007e077e723e */ /* 0x000fe200000010ff */
[----:B------:R-:W-:Y:S01]  /*14ae0*/  @UP3 UMOV UR10, UR12 ;  /* 0x0000000c000a3c82 */ /* 0x000fe20008000000 */
[----:B------:R4:W-:Y:S01]  /*14af0*/  STS [R15+0x6000], R88 ;  /* 0x006000580f007388 */ /* 0x0009e20000000800 */
[----:B------:R-:W1:Y:S03]  /*14b00*/  @UP1 LDCU UR5, c[0x0][0x430] ;  /* 0x00008600ff0517ac */ /* 0x000e660008000800 */
[----:B------:R4:W-:Y:S01]  /*14b10*/  STS [R15+0x6400], R90 ;  /* 0x0064005a0f007388 */ /* 0x0009e20000000800 */
[----:B--2---:R-:W2:Y:S01]  /*14b20*/  @P4 LDC R13, c[0x0][0x458] ;  /* 0x00011600ff0d4b82 */ /* 0x004ea20000000800 */
[----:B------:R-:W-:Y:S01]  /*14b30*/  @UP1 UMOV UR4, 0x1 ;  /* 0x0000000100041882 */ /* 0x000fe20000000000 */
[----:B------:R-:W-:Y:S01]  /*14b40*/  USHF.R.S32.HI UR12, URZ, 0x1f, UR21 ;  /* 0x0000001fff0c7899 */ /* 0x000fe20008011415 */
[----:B------:R4:W-:Y:S04]  /*14b50*/  STS [R17+0x6000], R92 ;  /* 0x0060005c11007388 */ /* 0x0009e80000000800 */
        /* <DEDUP_REMOVED lines=15> */
[----:B------:R4:W-:Y:S01]  /*14c50*/  STS [R25+0x6000], R124 ;  /* 0x0060007c19007388 */ /* 0x0009e20000000800 */
[----:B-123--:R-:W-:Y:S05]  /*14c60*/  BRA.U UP1, `(.L_x_1456) ;  /* 0x0000000101207547 */ /* 0x00efea000b800000 */
        /* <DEDUP_REMOVED lines=8> */
.L_x_1456:
[----:B------:R1:W-:Y:S01]  /*14cf0*/  STS [R25+0x6400], R126 ;  /* 0x0064007e19007388 */ /* 0x0003e20000000800 */
[----:B------:R-:W2:Y:S01]  /*14d00*/  S2UR UR8, SR_CTAID.X ;  /* 0x00000000000879c3 */ /* 0x000ea20000002500 */
[----:B------:R-:W3:Y:S01]  /*14d10*/  @P3 MUFU.LG2 R5, R5 ;  /* 0x0000000500053308 */ /* 0x000ee20000000c00 */
[----:B------:R-:W-:-:S06]  /*14d20*/  UIMAD UR11, UR7, UR11, URZ ;  /* 0x0000000b070b72a4 */ /* 0x000fcc000f8e02ff */
[----:B------:R-:W-:Y:S01]  /*14d30*/  BAR.SYNC.DEFER_BLOCKING 0x0 ;  /* 0x0000000000007b1d */ /* 0x000fe20000010000 */
[----:B------:R-:W-:Y:S01]  /*14d40*/  LOP3.LUT P0, RZ, R237, 0x3, RZ, 0xc0, !PT ;  /* 0x00000003edff7812 */ /* 0x000fe2000780c0ff */
[----:B------:R-:W-:Y:S01]  /*14d50*/  USEL UR21, UR21, URZ, UP0 ;  /* 0x000000ff15157287 */ /* 0x000fe20008000000 */
[----:B----4-:R-:W-:Y:S01]  /*14d60*/  @P4 FMUL.FTZ R15, R6, 0.69314718246459960938 ;  /* 0x3f317218060f4820 */ /* 0x010fe20000410000 */
[----:B------:R-:W-:Y:S01]  /*14d70*/  @!UP0 UIMAD UR11, UR22, UR4, UR11 ;  /* 0x00000004160b82a4 */ /* 0x000fe2000f8e020b */
[----:B------:R-:W-:-:S03]  /*14d80*/  MOV R14, 0x7f800000 ;  /* 0x7f800000000e7802 */ /* 0x000fc60000000f00 */
[----:B------:R-:W4:Y:S01]  /*14d90*/  @P3 LDC R4, c[0x0][0x458] ;  /* 0x00011600ff043b82 */ /* 0x000f220000000800 */
[----:B------:R-:W5:Y:S01]  /*14da0*/  @P2 MUFU.LG2 R12, R0 ;  /* 0x00000000000c2308 */ /* 0x000f620000000c00 */
[----:B------:R-:W-:Y:S01]  /*14db0*/  USEL UR12, UR12, URZ, UP0 ;  /* 0x000000ff0c0c7287 */ /* 0x000fe20008000000 */
[----:B------:R-:W-:Y:S01]  /*14dc0*/  BSSY.RECONVERGENT B0, `(.L_x_1457) ;  /* 0x000003d000007945 */ /* 0x000fe20003800200 */
[----:B------:R-:W-:Y:S01]  /*14dd0*/  @P4 FFMA.FTZ R14, R168, R13, R15 ;  /* 0x0000000da80e4223 */ /* 0x000fe2000001000f */
[----:B------:R-:W-:Y:S02]  /*14de0*/  MOV R16, 0x7f800000 ;  /* 0x7f80000000107802 */ /* 0x000fe40000000f00 */
[----:B------:R-:W-:Y:S01]  /*14df0*/  MOV R15, 0x7f800000 ;  /* 0x7f800000000f7802 */ /* 0x000fe20000000f00 */
[----:B------:R-:W1:Y:S01]  /*14e00*/  @P2 LDC R7, c[0x0][0x458] ;  /* 0x00011600ff072b82 */ /* 0x000e620000000800 */
[----:B------:R-:W4:Y:S01]  /*14e10*/  @P1 MUFU.LG2 R3, R3 ;  /* 0x0000000300031308 */ /* 0x000f220000000c00 */
[----:B---3--:R-:W-:Y:S01]  /*14e20*/  @P3 FMUL.FTZ R6, R5, 0.69314718246459960938 ;  /* 0x3f31721805063820 */ /* 0x008fe20000410000 */
[----:B--2---:R-:W-:-:S05]  /*14e30*/  UIMAD UR8, UR8, UR5, URZ ;  /* 0x00000005080872a4 */ /* 0x004fca000f8e02ff */
[----:B------:R-:W2:Y:S01]  /*14e40*/  @P1 LDC R2, c[0x0][0x458] ;  /* 0x00011600ff021b82 */ /* 0x000ea20000000800 */
[----:B------:R3:W2:Y:S01]  /*14e50*/  LDS.128 R8, [R238+0x3800] ;  /* 0x00380000ee087984 */ /* 0x0006a20000000c00 */
[----:B------:R-:W-:Y:S01]  /*14e60*/  USHF.L.U32 UR9, UR8, 0x7, URZ ;  /* 0x0000000708097899 */ /* 0x000fe200080006ff */
[----:B-----5:R-:W-:Y:S01]  /*14e70*/  @P2 FMUL.FTZ R5, R12, 0.69314718246459960938 ;  /* 0x3f3172180c052820 */ /* 0x020fe20000410000 */
[----:B------:R-:W-:Y:S01]  /*14e80*/  USHF.R.S32.HI UR8, URZ, 0x1f, UR11 ;  /* 0x0000001fff087899 */ /* 0x000fe2000801140b */
[----:B------:R-:W-:Y:S01]  /*14e90*/  MOV R0, 0x7f800000 ;  /* 0x7f80000000007802 */ /* 0x000fe20000000f00 */
[----:B------:R-:W-:Y:S01]  /*14ea0*/  USHF.R.S32.HI UR4, URZ, 0x1f, UR9 ;  /* 0x0000001fff047899 */ /* 0x000fe20008011409 */
[----:B----4-:R-:W-:Y:S01]  /*14eb0*/  @P3 FFMA.FTZ R16, R167, R4, R6 ;  /* 0x00000004a7103223 */ /* 0x010fe20000010006 */
[----:B------:R-:W-:Y:S01]  /*14ec0*/  UIADD3 UR21, UP1, UP0, UR9, UR21, UR11 ;  /* 0x0000001509157290 */ /* 0x000fe2000f83e00b */
[----:B------:R-:W-:-:S03]  /*14ed0*/  @P1 FMUL.FTZ R12, R3, 0.69314718246459960938 ;  /* 0x3f317218030c1820 */ /* 0x000fc60000410000 */
[----:B------:R-:W-:Y:S01]  /*14ee0*/  UIADD3.X UR4, UPT, UPT, UR4, UR12, UR8, UP1, UP0 ;  /* 0x0000000c04047290 */ /* 0x000fe20008fe0408 */
[----:B-1----:R-:W-:Y:S01]  /*14ef0*/  @P2 FFMA.FTZ R15, R166, R7, R5 ;  /* 0x00000007a60f2223 */ /* 0x002fe20000010005 */
[----:B--2---:R-:W-:Y:S01]  /*14f00*/  @P1 FFMA.FTZ R0, R165, R2, R12 ;  /* 0x00000002a5001223 */ /* 0x004fe2000001000c */
[----:B---3--:R-:W-:Y:S09]  /*14f10*/  @P0 BRA `(.L_x_1458) ;  /* 0x00000000009c0947 */ /* 0x008ff20003800000 */
        /* <DEDUP_REMOVED lines=27> */
[----:B------:R-:W-:Y:S02]  /*150d0*/  @!P4 IADD3 R6, P1, PT, R20, UR21, RZ ;  /* 0x000000151406cc10 */ /* 0x000fe4000ff3e0ff */
[----:B------:R-:W-:Y:S02]  /*150e0*/  @!P3 IADD3 R13, P0, PT, R19, UR21, RZ ;  /* 0x00000015130dbc10 */ /* 0x000fe4000ff1e0ff */
[----:B------:R-:W-:-:S02]  /*150f0*/  @!P5 LEA.HI.X R25, R12, R7, R21, 0x2, P2 ;  /* 0x000000070c19d211 */ /* 0x000fc400010f1415 */
[----:B------:R-:W-:Y:S02]  /*15100*/  @!P4 LEA.HI.X.SX32 R20, R20, UR4, 0x1, P1 ;  /* 0x000000041414cc11 */ /* 0x000fe400088f0eff */
[----:B------:R-:W-:Y:S01]  /*15110*/  @!P3 LEA.HI.X.SX32 R12, R19, UR4, 0x1, P0 ;  /* 0x00000004130cbc11 */ /* 0x000fe200080f0eff */
[----:B------:R1:W-:Y:S01]  /*15120*/  @!P5 STG.E desc[UR26][R24.64], R16 ;  /* 0x000000101800d986 */ /* 0x0003e2000c10191a */
[C---:B---3--:R-:W-:Y:S02]  /*15130*/  @!P4 LEA R4, P1, R6.reuse, R4, 0x2 ;  /* 0x000000040604c211 */ /* 0x048fe400078210ff */
[C---:B----4-:R-:W-:Y:S02]  /*15140*/  @!P3 LEA R2, P0, R13.reuse, R2, 0x2 ;  /* 0x000000020d02b211 */ /* 0x050fe400078010ff */
[----:B------:R-:W-:Y:S02]  /*15150*/  @!P4 LEA.HI.X R5, R6, R5, R20, 0x2, P1 ;  /* 0x000000050605c211 */ /* 0x000fe400008f1414 */
[----:B------:R-:W-:-:S03]  /*15160*/  @!P3 LEA.HI.X R3, R13, R3, R12, 0x2, P0 ;  /* 0x000000030d03b211 */ /* 0x000fc600000f140c */
[----:B------:R1:W-:Y:S04]  /*15170*/  @!P4 STG.E desc[UR26][R4.64], R15 ;  /* 0x0000000f0400c986 */ /* 0x0003e8000c10191a */
[----:B------:R1:W-:Y:S02]  /*15180*/  @!P3 STG.E desc[UR26][R2.64], R0 ;  /* 0x000000000200b986 */ /* 0x0003e4000c10191a */
.L_x_1458:
[----:B------:R-:W-:Y:S05]  /*15190*/  BSYNC.RECONVERGENT B0 ;  /* 0x0000000000007941 */ /* 0x000fea0003800200 */
.L_x_1457:
        /* <DEDUP_REMOVED lines=9> */
[----:B------:R-:W-:Y:S01]  /*15230*/  VIADD R0, R237, 0x10 ;  /* 0x00000010ed007836 */ /* 0x000fe20000000000 */
[----:B------:R-:W-:-:S02]  /*15240*/  ISETP.GE.AND P5, PT, R2, UR20, PT ;  /* 0x0000001402007c0c */ /* 0x000fc4000bfa6270 */
[C---:B------:R-:W-:Y:S02]  /*15250*/  IADD3 R2, PT, PT, R237.reuse, 0x40, RZ ;  /* 0x00000040ed027810 */ /* 0x040fe40007ffe0ff */
[----:B------:R-:W-:Y:S01]  /*15260*/  ISETP.GE.AND P0, PT, R0, UR20, PT ;  /* 0x0000001400007c0c */ /* 0x000fe2000bf06270 */
[C---:B------:R-:W-:Y:S01]  /*15270*/  VIADD R0, R237.reuse, 0x30 ;  /* 0x00000030ed007836 */ /* 0x040fe20000000000 */
[----:B------:R-:W-:Y:S01]  /*15280*/  ISETP.GE.AND P3, PT, R2, UR20, PT ;  /* 0x0000001402007c0c */ /* 0x000fe2000bf66270 */
[----:B--2---:R-:W-:Y:S01]  /*15290*/  IMAD.U32 R17, RZ, RZ, UR5 ;  /* 0x00000005ff117e24 */ /* 0x004fe2000f8e00ff */
[----:B------:R-:W-:Y:S02]  /*152a0*/  MOV R2, UR4 ;  /* 0x0000000400027c02 */ /* 0x000fe40008000f00 */
[----:B------:R-:W-:Y:S01]  /*152b0*/  ISETP.GE.AND P4, PT, R0, UR20, PT ;  /* 0x0000001400007c0c */ /* 0x000fe2000bf86270 */
[----:B------:R-:W-:Y:S02]  /*152c0*/  VIADD R0, R237, 0x50 ;  /* 0x00000050ed007836 */ /* 0x000fe40000000000 */
[----:B------:R-:W-:-:S02]  /*152d0*/  IMAD.WIDE.U32 R2, R2, UR7, R4 ;  /* 0x0000000702027c25 */ /* 0x000fc4000f8e0004 */
[----:B------:R1:W2:Y:S01]  /*152e0*/  LDS.128 R4, [R238+0x4000] ;  /* 0x00400000ee047984 */ /* 0x0002a20000000c00 */
[----:B------:R-:W-:Y:S01]  /*152f0*/  ISETP.GE.AND P2, PT, R0, UR20, PT ;  /* 0x0000001400007c0c */ /* 0x000fe2000bf46270 */
[----:B------:R-:W-:Y:S01]  /*15300*/  IMAD R17, R17, UR7, R3 ;  /* 0x0000000711117c24 */ /* 0x000fe2000f8e0203 */
[----:B------:R-:W-:Y:S01]  /*15310*/  IADD3 R0, PT, PT, R237, 0x60, RZ ;  /* 0x00000060ed007810 */ /* 0x000fe20007ffe0ff */
        /* <DEDUP_REMOVED lines=16> */
.L_x_1460:
[----:B------:R-:W-:Y:S05]  /*15420*/  BSYNC.RECONVERGENT B0 ;  /* 0x0000000000007941 */ /* 0x000fea0003800200 */
.L_x_1459:
[----:B---34-:R3:W4:Y:S01]  /*15430*/  LDS.128 R12, [R238+0x800] ;  /* 0x00080000ee0c7984 */ /* 0x0187220000000c00 */
[----:B------:R-:W-:Y:S01]  /*15440*/  BSSY.RECONVERGENT B0, `(.L_x_1461) ;  /* 0x0000016000007945 */ /* 0x000fe20003800200 */
[----:B------:R-:W-:Y:S02]  /*15450*/  ISETP.GE.AND P1, PT, R0, UR20, PT ;  /* 0x0000001400007c0c */ /* 0x000fe4000bf26270 */
[----:B--2---:R3:W2:Y:S01]  /*15460*/  LDS.128 R4, [R238+0x4800] ;  /* 0x00480000ee047984 */ /* 0x0046a20000000c00 */
[----:B------:R-:W-:Y:S01]  /*15470*/  IADD3 R0, PT, PT, R237, 0x70, RZ ;  /* 0x00000070ed007810 */ /* 0x000fe20007ffe0ff */
[----:B------:R-:W-:Y:S05]  /*15480*/  @P0 BRA `(.L_x_1462) ;  /* 0x0000000000440947 */ /* 0x000fea0003800000 */
        /* <DEDUP_REMOVED lines=17> */
.L_x_1462:
[----:B------:R-:W-:Y:S05]  /*155a0*/  BSYNC.RECONVERGENT B0 ;  /* 0x0000000000007941 */ /* 0x000fea0003800200 */
.L_x_1461:
        /* <DEDUP_REMOVED lines=22> */
.L_x_1464:
[----:B------:R-:W-:Y:S05]  /*15710*/  BSYNC.RECONVERGENT B0 ;  /* 0x0000000000007941 */ /* 0x000fea0003800200 */
.L_x_1463:
        /* <DEDUP_REMOVED lines=21> */
.L_x_1466:
[----:B------:R-:W-:Y:S05]  /*15870*/  BSYNC.RECONVERGENT B0 ;  /* 0x0000000000007941 */ /* 0x000fea0003800200 */
.L_x_1465:
        /* <DEDUP_REMOVED lines=21> */
.L_x_1468:
[----:B------:R-:W-:Y:S05]  /*159d0*/  BSYNC.RECONVERGENT B0 ;  /* 0x0000000000007941 */ /* 0x000fea0003800200 */
.L_x_1467:
        /* <DEDUP_REMOVED lines=21> */
.L_x_1470:
[----:B------:R-:W-:Y:S05]  /*15b30*/  BSYNC.RECONVERGENT B0 ;  /* 0x0000000000007941 */ /* 0x000fea0003800200 */
.L_x_1469:
        /* <DEDUP_REMOVED lines=21> */
.L_x_1472:
[----:B------:R-:W-:Y:S05]  /*15c90*/  BSYNC.RECONVERGENT B0 ;  /* 0x0000000000007941 */ /* 0x000fea0003800200 */
.L_x_1471:
[----:B------:R-:W-:Y:S05]  /*15ca0*/  @P0 EXIT ;  /* 0x000000000000094d */ /* 0x000fea0003800000 */
[----:B------:R-:W5:Y:S01]  /*15cb0*/  LDCU.64 UR6, c[0x0][0x408] ;  /* 0x00008100ff0677ac */ /* 0x000f620008000a00 */
[----:B-1-3--:R-:W1:Y:S01]  /*15cc0*/  LDS.128 R236, [R238+0x7800] ;  /* 0x00780000eeec7984 */ /* 0x00ae620000000c00 */
[----:B------:R-:W-:Y:S01]  /*15cd0*/  IADD3 R3, P0, PT, R230, 0x70, RZ ;  /* 0x00000070e6037810 */ /* 0x000fe20007f1e0ff */
[----:B--2---:R-:W-:Y:S01]  /*15ce0*/  IMAD.MOV.U32 R4, RZ, RZ, R2 ;  /* 0x000000ffff047224 */ /* 0x004fe200078e0002 */
[----:B------:R-:W2:Y:S01]  /*15cf0*/  LDCU UR8, c[0x0][0x440] ;  /* 0x00008800ff0877ac */ /* 0x000ea20008000800 */
[----:B------:R-:W-:Y:S02]  /*15d00*/  MOV R5, R17 ;  /* 0x0000001100057202 */ /* 0x000fe40000000f00 */
        /* <DEDUP_REMOVED lines=14> */
.L_x_1473:
        /* <DEDUP_REMOVED lines=9> */
.L_x_1677:


//--------------------- .text._ZN5flash16flash_fwd_kernelI23Flash_fwd_kernel_traitsILi128ELi128ELi32ELi4ELb0ELb0EN7cutlass10bfloat16_tE19Flash_kernel_traitsILi128ELi128ELi32ELi4ES3_EELb1ELb1ELb0ELb1ELb0ELb0ELb0ELb1EEEvNS_16Flash_fwd_paramsE --------------------------
	.section	.text._ZN5flash16flash_fwd_kernelI23Flash_fwd_kernel_traitsILi128ELi128ELi32ELi4ELb0ELb0EN7cutlass10bfloat16_tE19Flash_kernel_traitsILi128ELi128ELi32ELi4ES3_EELb1ELb1ELb0ELb1ELb0ELb0ELb0ELb1EEEvNS_16Flash_fwd_paramsE,"ax",@progbits
	.align	128
        .global         _ZN5flash16flash_fwd_kernelI23Flash_fwd_kernel_traitsILi128ELi128ELi32ELi4ELb0ELb0EN7cutlass10bfloat16_tE19Flash_kernel_traitsILi128ELi128ELi32ELi4ES3_EELb1ELb1ELb0ELb1ELb0ELb0ELb0ELb1EEEvNS_16Flash_fwd_paramsE
        .type           _ZN5flash16flash_fwd_kernelI23Flash_fwd_kernel_traitsILi128ELi128ELi32ELi4ELb0ELb0EN7cutlass10bfloat16_tE19Flash_kernel_traitsILi128ELi128ELi32ELi4ES3_EELb1ELb1ELb0ELb1ELb0ELb0ELb0ELb1EEEvNS_16Flash_fwd_paramsE,@function
        .size           _ZN5flash16flash_fwd_kernelI23Flash_fwd_kernel_traitsILi128ELi128ELi32ELi4ELb0ELb0EN7cutlass10bfloat16_tE19Flash_kernel_traitsILi128ELi128ELi32ELi4ES3_EELb1ELb1ELb0ELb1ELb0ELb0ELb0ELb1EEEvNS_16Flash_fwd_paramsE,(.L_x_1678 - _ZN5flash16flash_fwd_kernelI23Flash_fwd_kernel_traitsILi128ELi128ELi32ELi4ELb0ELb0EN7cutlass10bfloat16_tE19Flash_kernel_traitsILi128ELi128ELi32ELi4ES3_EELb1ELb1ELb0ELb1ELb0ELb0ELb0ELb1EEEvNS_16Flash_fwd_paramsE)
        .other          _ZN5flash16flash_fwd_kernelI23Flash_fwd_kernel_traitsILi128ELi128ELi32ELi4ELb0ELb0EN7cutlass10bfloat16_tE19Flash_kernel_traitsILi128ELi128ELi32ELi4ES3_EELb1ELb1ELb0ELb1ELb0ELb0ELb0ELb1EEEvNS_16Flash_fwd_paramsE,@"STO_CUDA_ENTRY STV_DEFAULT"
_ZN5flash16flash_fwd_kernelI23Flash_fwd_kernel_traitsILi128ELi128ELi32ELi4ELb0ELb0EN7cutlass10bfloat16_tE19Flash_kernel_traitsILi128ELi128ELi32ELi4ES3_EELb1ELb1ELb0ELb1ELb0ELb0ELb0ELb1EEEvNS_16Flash_fwd_paramsE:
.text._ZN5flash16flash_fwd_kernelI23Flash_fwd_kernel_traitsILi128ELi128ELi32ELi4ELb0ELb0EN7cutlass10bfloat16_tE19Flash_kernel_traitsILi128ELi128ELi32ELi4ES3_EELb1ELb1ELb0ELb1ELb0ELb0ELb0ELb1EEEvNS_16Flash_fwd_paramsE:
        /* <DEDUP_REMOVED lines=82> */
[----:B------:R-:W1:Y:S01]  /*0520*/  @!UP0 LDCU UR6, c[0x0][0x43c] ;  /* 0x00008780ff0687ac */ /* 0x000e620008000800 */
[----:B--2---:R-:W-:Y:S02]  /*0530*/  @P4 R2UR UR21, R8 ;  /* 0x00000000081542ca */ /* 0x004fe400000e0000 */
[----:B---3--:R-:W-:-:S13]  /*0540*/  @P2 R2UR UR8, R7 ;  /* 0x00000000070822ca */ /* 0x008fda00000e0000 */
[----:B----4-:R-:W-:-:S04]  /*0550*/  @UP4 UIADD3 UR33, UPT, UPT, UR8, -UR21, URZ ;  /* 0x8000001508214290 */ /* 0x010fc8000fffe0ff */
[----:B------:R-:W-:Y:S01]  /*0560*/  UISETP.GT.AND UP2, UPT, UR33, UR29, UPT ;  /* 0x0000001d2100728c */ /* 0x000fe2000bf44270 */
[----:B------:R-:W-:Y:S01]  /*0570*/  UMOV UR8, URZ ;  /* 0x000000ff00087c82 */ /* 0x000fe20008000000 */
[----:B------:R-:W-:-:S04]  /*0580*/  @P1 R2UR UR8, R0 ;  /* 0x00000000000812ca */ /* 0x000fc800000e0000 */
        /* <DEDUP_REMOVED lines=11> */
.L_x_1474:
        /* <DEDUP_REMOVED lines=15> */
[----:B------:R-:W1:Y:S03]  /*0730*/  LDCU UR10, c[0x0][0x3e0] ;  /* 0x00007c00ff0a77ac */ /* 0x000e660008000800 */
[----:B------:R-:W-:-:S02]  /*0740*/  ULEA.HI UR25, UR4, UR5, URZ, 0x5 ;  /* 0x0000000504197291 */ /* 0x000fc4000f8f28ff */
[----:B------:R-:W-:Y:S02]  /*0750*/  USHF.R.S32.HI UR4, URZ, 0x5, UR6 ;  /* 0x00000005ff047899 */ /* 0x000fe40008011406 */
[----:B------:R-:W-:-:S04]  /*0760*/  USHF.R.S32.HI UR25, URZ, 0x5, UR25 ;  /* 0x00000005ff197899 */ /* 0x000fc80008011419 */
[----:B------:R-:W-:-:S04]  /*0770*/  UISETP.LT.AND UP0, UPT, UR4, UR25, UPT ;  /* 0x000000190400728c */ /* 0x000fc8000bf01270 */
[----:B------:R-:W-:Y:S02]  /*0780*/  USEL UR25, UR4, UR25, UP0 ;  /* 0x0000001904197287 */ /* 0x000fe40008000000 */
[----:B-1----:R-:W-:Y:S02]  /*0790*/  UIMAD UR34, UR27, UR10, UR28 ;  /* 0x0000000a1b2272a4 */ /* 0x002fe4000f8e021c */
[----:B------:R-:W-:-:S09]  /*07a0*/  UISETP.GT.AND UP0, UPT, UR25, URZ, UPT ;  /* 0x000000ff1900728c */ /* 0x000fd2000bf04270 */
        /* <DEDUP_REMOVED lines=26> */
.L_x_1476:
        /* <DEDUP_REMOVED lines=8> */
[----:B------:R-:W-:Y:S01]  /*09d0*/  IADD3 R14, PT, PT, R204, 0x10, RZ ;  /* 0x00000010cc0e7810 */ /* 0x000fe20007ffe0ff */
        /* <DEDUP_REMOVED lines=26> */
[----:B------:R-:W-:Y:S01]  /*0b80*/  LOP3.LUT R13, R10, 0x40, RZ, 0xfc, !PT ;  /* 0x000000400a0d7812 */ /* 0x000fe200078efcff */
[----:B------:R-:W-:Y:S01]  /*0b90*/  UIMAD.WIDE.U32 UR10, UR35, 0x80, URZ ;  /* 0x00000080230a78a5 */ /* 0x000fe2000f8e00ff */
[----:B------:R-:W-:Y:S01]  /*0ba0*/  IMAD R7, R0, UR28, R9 ;  /* 0x0000001c00077c24 */ /* 0x000fe2000f8e0209 */
        /* <DEDUP_REMOVED lines=18> */
.L_x_1478:
[----:B------:R-:W-:Y:S05]  /*0cd0*/  BSYNC.RECONVERGENT B0 ;  /* 0x0000000000007941 */ /* 0x000fea0003800200 */
.L_x_1477:
[----:B------:R-:W-:Y:S01]  /*0ce0*/  BSSY.RECONVERGENT B0, `(.L_x_1479) ;  /* 0x0000015000007945 */ /* 0x000fe20003800200 */
[----:B------:R-:W-:Y:S02]  /*0cf0*/  ISETP.GE.AND P0, PT, R20, UR33, PT ;  /* 0x0000002114007c0c */ /* 0x000fe4000bf06270 */
[----:B------:R-:W-:Y:S01]  /*0d00*/  IADD3 R19, PT, PT, R204, 0x60, RZ ;  /* 0x00000060cc137810 */ /* 0x000fe20007ffe0ff */
[----:B------:R-:W-:Y:S05]  /*0d10*/  @P3 BRA `(.L_x_1480) ;  /* 0x0000000000443947 */ /* 0x000fea0003800000 */
[----:B------:R-:W2:Y:S01]  /*0d20*/  LDCU.64 UR8, c[0x0][0x408] ;  /* 0x00008100ff0877ac */ /* 0x000ea20008000a00 */
[----:B------:R-:W-:Y:S02]  /*0d30*/  IADD3 R0, P3, PT, R11, 0x10, RZ ;  /* 0x000000100b007810 */ /* 0x000fe40007f7e0ff */
[----:B-1----:R-:W-:Y:S01]  /*0d40*/  MOV R3, R7 ;  /* 0x0000000700037202 */ /* 0x002fe20000000f00 */
[----:B------:R-:W1:Y:S02]  /*0d50*/  LDCU UR13, c[0x0][0x440] ;  /* 0x00008800ff0d77ac */ /* 0x000e640008000800 */
[----:B------:R-:W-:Y:S01]  /*0d60*/  IMAD.X R2, RZ, RZ, UR11, P3 ;  /* 0x0000000bff027e24 */ /* 0x000fe200098e06ff */
[----:B------:R-:W3:Y:S03]  /*0d70*/  LDCU.64 UR4, c[0x0][0x3f0] ;  /* 0x00007e00ff0477ac */ /* 0x000ee60008000a00 */
[----:B--2---:R-:W-:-:S02]  /*0d80*/  IMAD R12, R2, UR8, RZ ;  /* 0x00000008020c7c24 */ /* 0x004fc4000f8e02ff */
        /* <DEDUP_REMOVED lines=8> */
[----:B------:R2:W-:Y:S04]  /*0e10*/  @!P5 STG.E.128 desc[UR30][R2.64], RZ ;  /* 0x000000ff0200d986 */ /* 0x0005e8000c101d1e */
[----:B------:R2:W-:Y:S02]  /*0e20*/  @!P3 STG.E.128 desc[UR30][R2.64+0x80], RZ ;  /* 0x000080ff0200b986 */ /* 0x0005e4000c101d1e */
.L_x_1480:
[----:B------:R-:W-:Y:S05]  /*0e30*/  BSYNC.RECONVERGENT B0 ;  /* 0x0000000000007941 */ /* 0x000fea0003800200 */
.L_x_1479:
[----:B------:R-:W-:Y:S01]  /*0e40*/  BSSY.RECONVERGENT B0, `(.L_x_1481) ;  /* 0x0000015000007945 */ /* 0x000fe20003800200 */
[----:B------:R-:W-:Y:S02]  /*0e50*/  ISETP.GE.AND P3, PT, R19, UR33, PT ;  /* 0x0000002113007c0c */ /* 0x000fe4000bf66270 */
[----:B------:R-:W-:Y:S01]  /*0e60*/  IADD3 R17, PT, PT, R204, 0x70, RZ ;  /* 0x00000070cc117810 */ /* 0x000fe20007ffe0ff */
[----:B------:R-:W-:Y:S05]  /*0e70*/  @P2 BRA `(.L_x_1482) ;  /* 0x0000000000442947 */ /* 0x000fea0003800000 */
[----:B------:R-:W3:Y:S01]  /*0e80*/  LDCU.64 UR8, c[0x0][0x408] ;  /* 0x00008100ff0877ac */ /* 0x000ee20008000a00 */
[----:B------:R-:W-:Y:S02]  /*0e90*/  IADD3 R0, P2, PT, R11, 0x20, RZ ;  /* 0x000000200b007810 */ /* 0x000fe40007f5e0ff */
[----:B-12---:R-:W-:Y:S01]  /*0ea0*/  MOV R3, R7 ;  /* 0x0000000700037202 */ /* 0x006fe20000000f00 */
[----:B------:R-:W1:Y:S02]  /*0eb0*/  LDCU UR13, c[0x0][0x440] ;  /* 0x00008800ff0d77ac */ /* 0x000e640008000800 */
[----:B------:R-:W-:Y:S01]  /*0ec0*/  IMAD.X R2, RZ, RZ, UR11, P2 ;  /* 0x0000000bff027e24 */ /* 0x000fe200090e06ff */
[----:B------:R-:W2:Y:S03]  /*0ed0*/  LDCU.64 UR4, c[0x0][0x3f0] ;  /* 0x00007e00ff0477ac */ /* 0x000ea60008000a00 */
[----:B---3--:R-:W-:-:S02]  /*0ee0*/  IMAD R12, R2, UR8, RZ ;  /* 0x00000008020c7c24 */ /* 0x008fc4000f8e02ff */
        /* <DEDUP_REMOVED lines=8> */
[----:B------:R3:W-:Y:S04]  /*0f70*/  @!P5 STG.E.128 desc[UR30][R2.64], RZ ;  /* 0x000000ff0200d986 */ /* 0x0007e8000c101d1e */
[----:B------:R3:W-:Y:S02]  /*0f80*/  @!P2 STG.E.128 desc[UR30][R2.64+0x80], RZ ;  /* 0x000080ff0200a986 */ /* 0x0007e4000c101d1e */
.L_x_1482:
[----:B------:R-:W-:Y:S05]  /*0f90*/  BSYNC.RECONVERGENT B0 ;  /* 0x0000000000007941 */ /* 0x000fea0003800200 */
.L_x_1481:
[----:B------:R-:W-:Y:S01]  /*0fa0*/  BSSY.RECONVERGENT B0, `(.L_x_1483) ;  /* 0x0000014000007945 */ /* 0x000fe20003800200 */
[----:B------:R-:W-:-:S03]  /*0fb0*/  ISETP.GE.AND P2, PT, R17, UR33, PT ;  /* 0x0000002111007c0c */ /* 0x000fc6000bf46270 */
[----:B------:R-:W-:Y:S10]  /*0fc0*/  @P1 BRA `(.L_x_1484) ;  /* 0x0000000000441947 */ /* 0x000ff40003800000 */
[----:B------:R-:W4:Y:S01]  /*0fd0*/  LDCU.64 UR8, c[0x0][0x408] ;  /* 0x00008100ff0877ac */ /* 0x000f220008000a00 */
[----:B------:R-:W-:Y:S02]  /*0fe0*/  IADD3 R0, P1, PT, R11, 0x30, RZ ;  /* 0x000000300b007810 */ /* 0x000fe40007f3e0ff */
[----:B-123--:R-:W-:Y:S01]  /*0ff0*/  MOV R3, R7 ;  /* 0x0000000700037202 */ /* 0x00efe20000000f00 */
[----:B------:R-:W1:Y:S02]  /*1000*/  LDCU UR13, c[0x0][0x440] ;  /* 0x00008800ff0d77ac */ /* 0x000e640008000800 */
[----:B------:R-:W-:Y:S01]  /*1010*/  IMAD.X R2, RZ, RZ, UR11, P1 ;  /* 0x0000000bff027e24 */ /* 0x000fe200088e06ff */
[----:B------:R-:W2:Y:S03]  /*1020*/  LDCU.64 UR4, c[0x0][0x3f0] ;  /* 0x00007e00ff0477ac */ /* 0x000ea60008000a00 */
[----:B----4-:R-:W-:-:S02]  /*1030*/  IMAD R12, R2, UR8, RZ ;  /* 0x00000008020c7c24 */ /* 0x010fc4000f8e02ff */
        /* <DEDUP_REMOVED lines=10> */
.L_x_1484:
[----:B------:R-:W-:Y:S05]  /*10e0*/  BSYNC.RECONVERGENT B0 ;  /* 0x0000000000007941 */ /* 0x000fea0003800200 */
.L_x_1483:
[----:B------:R-:W-:Y:S01]  /*10f0*/  BSSY.RECONVERGENT B0, `(.L_x_1485) ;  /* 0x0000014000007945 */ /* 0x000fe20003800200 */
[----:B------:R-:W-:-:S03]  /*1100*/  ISETP.NE.AND P1, PT, R10, RZ, PT ;  /* 0x000000ff0a00720c */ /* 0x000fc60003f25270 */
[----:B------:R-:W-:Y:S10]  /*1110*/  @P4 BRA `(.L_x_1486) ;  /* 0x0000000000444947 */ /* 0x000ff40003800000 */
        /* <DEDUP_REMOVED lines=17> */
.L_x_1486:
[----:B------:R-:W-:Y:S05]  /*1230*/  BSYNC.RECONVERGENT B0 ;  /* 0x0000000000007941 */ /* 0x000fea0003800200 */
.L_x_1485:
[----:B------:R-:W-:Y:S01]  /*1240*/  BSSY.RECONVERGENT B0, `(.L_x_1487) ;  /* 0x0000014000007945 */ /* 0x000fe20003800200 */
[----:B------:R-:W-:-:S03]  /*1250*/  ISETP.GE.OR P5, PT, R204, UR33, P1 ;  /* 0x00000021cc007c0c */ /* 0x000fc60008fa6670 */
        /* <DEDUP_REMOVED lines=18> */
.L_x_1488:
[----:B------:R-:W-:Y:S05]  /*1380*/  BSYNC.RECONVERGENT B0 ;  /* 0x0000000000007941 */ /* 0x000fea0003800200 */
.L_x_1487:
        /* <DEDUP_REMOVED lines=20> */
.L_x_1490:
[----:B------:R-:W-:Y:S05]  /*14d0*/  BSYNC.RECONVERGENT B0 ;  /* 0x0000000000007941 */ /* 0x000fea0003800200 */
.L_x_1489:
        /* <DEDUP_REMOVED lines=20> */
.L_x_1492:
[----:B------:R-:W-:Y:S05]  /*1620*/  BSYNC.RECONVERGENT B0 ;  /* 0x0000000000007941 */ /* 0x000fea0003800200 */
.L_x_1491:
        /* <DEDUP_REMOVED lines=10> */
.L_x_1494:
[----:B------:R-:W-:Y:S05]  /*16d0*/  BSYNC.RECONVERGENT B0 ;  /* 0x0000000000007941 */ /* 0x000fea0003800200 */
.L_x_1493:
        /* <DEDUP_REMOVED lines=15> */
.L_x_1496:
[----:B------:R-:W-:Y:S05]  /*17d0*/  BSYNC.RECONVERGENT B0 ;  /* 0x0000000000007941 */ /* 0x000fea0003800200 */
.L_x_1495:
        /* <DEDUP_REMOVED lines=10> */
.L_x_1498:
[----:B------:R-:W-:Y:S05]  /*1880*/  BSYNC.RECONVERGENT B0 ;  /* 0x0000000000007941 */ /* 0x000fea0003800200 */
.L_x_1497:
        /* <DEDUP_REMOVED lines=10> */
.L_x_1500:
[----:B------:R-:W-:Y:S05]  /*1930*/  BSYNC.RECONVERGENT B0 ;  /* 0x0000000000007941 */ /* 0x000fea0003800200 */
.L_x_1499:
        /* <DEDUP_REMOVED lines=10> */
.L_x_1502:
[----:B------:R-:W-:Y:S05]  /*19e0*/  BSYNC.RECONVERGENT B0 ;  /* 0x0000000000007941 */ /* 0x000fea0003800200 */
.L_x_1501:
        /* <DEDUP_REMOVED lines=10> */
.L_x_1504:
[----:B------:R-:W-:Y:S05]  /*1a90*/  BSYNC.RECONVERGENT B0 ;  /* 0x0000000000007941 */ /* 0x000fea0003800200 */
.L_x_1503:
        /* <DEDUP_REMOVED lines=10> */
.L_x_1506:
[----:B------:R-:W-:Y:S05]  /*1b40*/  BSYNC.RECONVERGENT B0 ;  /* 0x0000000000007941 */ /* 0x000fea0003800200 */
.L_x_1505:
        /* <DEDUP_REMOVED lines=10> */
.L_x_1475:
        /* <DEDUP_REMOVED lines=27> */
.L_x_1507:
[----:B------:R-:W1:Y:S01]  /*1da0*/  LDCU.64 UR12, c[0x0][0x3b8] ;  /* 0x00007700ff0c77ac */ /* 0x000e620008000a00 */
[----:B------:R-:W-:-:S04]  /*1db0*/  UIADD3 UR14, UPT, UPT, UR8, UR9, URZ ;  /* 0x00000009080e7290 */ /* 0x000fc8000fffe0ff */
[----:B-1----:R-:W-:Y:S02]  /*1dc0*/  UIMAD.WIDE.U32 UR10, UR14, UR12, URZ ;  /* 0x0000000c0e0a72a5 */ /* 0x002fe4000f8e00ff */
[----:B------:R-:W-:-:S04]  /*1dd0*/  UIMAD UR14, UR14, UR13, URZ ;  /* 0x0000000d0e0e72a4 */ /* 0x000fc8000f8e02ff */
[----:B------:R-:W-:Y:S02]  /*1de0*/  UIADD3 UR14, UPT, UPT, UR11, UR14, URZ ;  /* 0x0000000e0b0e7290 */ /* 0x000fe4000fffe0ff */
.L_x_1508:
        /* <DEDUP_REMOVED lines=38> */
.L_x_1509:
[----:B------:R-:W1:Y:S01]  /*2050*/  LDCU.64 UR6, c[0x0][0x3c0] ;  /* 0x00007800ff0677ac */ /* 0x000e620008000a00 */
[----:B------:R-:W-:-:S04]  /*2060*/  UIADD3 UR8, UPT, UPT, UR8, UR9, URZ ;  /* 0x0000000908087290 */ /* 0x000fc8000fffe0ff */
[----:B-1----:R-:W-:Y:S02]  /*2070*/  UIMAD.WIDE.U32 UR16, UR8, UR6, URZ ;  /* 0x00000006081072a5 */ /* 0x002fe4000f8e00ff */
[----:B------:R-:W-:-:S04]  /*2080*/  UIMAD UR5, UR8, UR7, URZ ;  /* 0x00000007080572a4 */ /* 0x000fc8000f8e02ff */
[----:B------:R-:W-:Y:S01]  /*2090*/  UIADD3 UR5, UPT, UPT, UR17, UR5, URZ ;  /* 0x0000000511057290 */ /* 0x000fe2000fffe0ff */
[----:B------:R-:W-:-:S11]  /*20a0*/  UMOV UR4, UR16 ;  /* 0x0000001000047c82 */ /* 0x000fd60008000000 */
.L_x_1510:
[--C-:B------:R-:W-:Y:S01]  /*20b0*/  SHF.R.U32.HI R2, RZ, 0x3, R204.reuse ;  /* 0x00000003ff027819 */ /* 0x100fe200000116cc */
[----:B------:R-:W-:Y:S01]  /*20c0*/  IMAD.SHL.U32 R9, R204, 0x8, RZ ;  /* 0x00000008cc097824 */ /* 0x000fe200078e00ff */
[----:B------:R-:W-:Y:S01]  /*20d0*/  UIADD3 UR20, UPT, UPT, -UR29, UR33, URZ ;  /* 0x000000211d147290 */ /* 0x000fe2000fffe1ff */
[----:B------:R-:W-:Y:S01]  /*20e0*/  BSSY.RECONVERGENT B0, `(.L_x_1511) ;  /* 0x0000055000007945 */ /* 0x000fe20003800200 */
[----:B------:R-:W1:Y:S01]  /*20f0*/  LDCU.64 UR18, c[0x0][0x388] ;  /* 0x00007100ff1277ac */ /* 0x000e620008000a00 */
[C---:B------:R-:W-:Y:S01]  /*2100*/  VIADD R6, R2.reuse, 0x20 ;  /* 0x0000002002067836 */ /* 0x040fe20000000000 */
[C---:B------:R-:W-:Y:S01]  /*2110*/  LOP3.LUT R3, R9.reuse, 0x38, RZ, 0xc0, !PT ;  /* 0x0000003809037812 */ /* 0x040fe200078ec0ff */
[C---:B------:R-:W-:Y:S01]  /*2120*/  VIADD R4, R2.reuse, 0x40 ;  /* 0x0000004002047836 */ /* 0x040fe20000000000 */
[----:B------:R-:W-:Y:S01]  /*2130*/  LOP3.LUT R8, R9, 0x1f8, RZ, 0xc0, !PT ;  /* 0x000001f809087812 */ /* 0x000fe200078ec0ff */
[----:B------:R-:W-:Y:S01]  /*2140*/  VIADD R5, R2, 0x30 ;  /* 0x0000003002057836 */ /* 0x000fe20000000000 */
[----:B------:R-:W-:Y:S01]  /*2150*/  ISETP.GE.AND P1, PT, R6, UR20, PT ;  /* 0x0000001406007c0c */ /* 0x000fe2000bf26270 */
[----:B------:R2:W-:Y:S01]  /*2160*/  STL [R1+0x68], R9 ;  /* 0x0000680901007387 */ /* 0x0005e20000100800 */
[C---:B------:R-:W-:Y:S01]  /*2170*/  IADD3 R6, P4, PT, R3.reuse, UR10, RZ ;  /* 0x0000000a03067c10 */ /* 0x040fe2000ff9e0ff */
[----:B------:R-:W3:Y:S01]  /*2180*/  LDCU.128 UR8, c[0x0][0x3d0] ;  /* 0x00007a00ff0877ac */ /* 0x000ee20008000c00 */
[----:B------:R-:W-:Y:S01]  /*2190*/  ISETP.GE.AND P2, PT, R4, UR20, PT ;  /* 0x0000001404007c0c */ /* 0x000fe2000bf46270 */
[----:B------:R-:W-:Y:S01]  /*21a0*/  VIADD R14, R2, 0x10 ;  /* 0x00000010020e7836 */ /* 0x000fe20000000000 */
[----:B------:R-:W-:Y:S01]  /*21b0*/  IADD3 R4, P0, PT, R3, UR4, RZ ;  /* 0x0000000403047c10 */ /* 0x000fe2000ff1e0ff */
[----:B------:R-:W4:Y:S01]  /*21c0*/  LDCU.64 UR16, c[0x0][0x390] ;  /* 0x00007200ff1077ac */ /* 0x000f220008000a00 */
[----:B------:R-:W-:Y:S01]  /*21d0*/  LOP3.LUT R8, R8, 0x38, R204, 0x78, !PT ;  /* 0x0000003808087812 */ /* 0x000fe200078e78cc */
[C---:B------:R-:W-:Y:S01]  /*21e0*/  VIADD R13, R2.reuse, 0x50 ;  /* 0x00000050020d7836 */ /* 0x040fe20000000000 */
[----:B------:R-:W-:Y:S01]  /*21f0*/  IADD3.X R7, PT, PT, RZ, UR14, RZ, P4, !PT ;  /* 0x0000000eff077c10 */ /* 0x000fe2000a7fe4ff */
[----:B------:R-:W5:Y:S01]  /*2200*/  LDCU.64 UR14, c[0x0][0x3c8] ;  /* 0x00007900ff0e77ac */ /* 0x000f620008000a00 */
[----:B------:R-:W-:Y:S01]  /*2210*/  ISETP.GE.AND P3, PT, R5, UR20, PT ;  /* 0x0000001405007c0c */ /* 0x000fe2000bf66270 */
[----:B------:R-:W-:Y:S01]  /*2220*/  IMAD.X R5, RZ, RZ, UR5, P0 ;  /* 0x00000005ff057e24 */ /* 0x000fe200080e06ff */
[C---:B------:R-:W-:Y:S01]  /*2230*/  IADD3 R10, P0, PT, R3.reuse, UR40, RZ ;  /* 0x00000028030a7c10 */ /* 0x040fe2000ff1e0ff */
[C---:B------:R-:W-:Y:S01]  /*2240*/  IMAD.WIDE.U32 R6, R2.reuse, UR12, R6 ;  /* 0x0000000c02067c25 */ /* 0x040fe2000f8e0006 */
[----:B------:R-:W5:Y:S01]  /*2250*/  S2UR UR5, SR_CgaCtaId ;  /* 0x00000000000579c3 */ /* 0x000f620000008800 */
[----:B------:R-:W-:Y:S01]  /*2260*/  LOP3.LUT R109, R3, 0x40, RZ, 0xfc, !PT ;  /* 0x00000040036d7812 */ /* 0x000fe200078efcff */
[----:B------:R-:W-:Y:S01]  /*2270*/  UMOV UR4, 0x400 ;  /* 0x0000040000047882 */ /* 0x000fe20000000000 */
[----:B------:R-:W-:-:S04]  /*2280*/  IMAD.WIDE.U32 R4, R2, UR6, R4 ;  /* 0x0000000602047c25 */ /* 0x000fc8000f8e0004 */
[C---:B------:R-:W-:Y:S02]  /*2290*/  IMAD R7, R2.reuse, UR13, R7 ;  /* 0x0000000d02077c24 */ /* 0x040fe4000f8e0207 */
[----:B------:R-:W-:Y:S01]  /*22a0*/  IMAD R5, R2, UR7, R5 ;  /* 0x0000000702057c24 */ /* 0x000fe2000f8e0205 */
[----:B--2---:R-:W-:Y:S01]  /*22b0*/  LOP3.LUT R9, R9, 0x1e00, RZ, 0xc0, !PT ;  /* 0x00001e0009097812 */ /* 0x004fe200078ec0ff */
[----:B---3--:R-:W-:-:S03]  /*22c0*/  IMAD.WIDE.U32 R6, R0, UR8, R6 ;  /* 0x0000000800067c25 */ /* 0x008fc6000f8e0006 */
[----:B------:R-:W-:Y:S01]  /*22d0*/  LOP3.LUT R215, R8, R9, RZ, 0xfc, !PT ;  /* 0x0000000908d77212 */ /* 0x000fe200078efcff */
[----:B------:R-:W-:Y:S01]  /*22e0*/  IMAD.WIDE.U32 R4, R0, UR10, R4 ;  /* 0x0000000a00047c25 */ /* 0x000fe2000f8e0004 */
[----:B------:R-:W-:Y:S02]  /*22f0*/  SHF.R.S32.HI R8, RZ, 0x1f, R0 ;  /* 0x0000001fff087819 */ /* 0x000fe40000011400 */
[----:B-1----:R-:W-:Y:S01]  /*2300*/  LEA R108, P4, R6, UR18, 0x1 ;  /* 0x00000012066c7c11 */ /* 0x002fe2000f8808ff */
[----:B------:R-:W-:Y:S01]  /*2310*/  IMAD.X R11, RZ, RZ, UR38, P0 ;  /* 0x00000026ff0b7e24 */ /* 0x000fe200080e06ff */
[----:B----4-:R-:W-:Y:S01]  /*2320*/  LEA R18, P0, R4, UR16, 0x1 ;  /* 0x0000001004127c11 */ /* 0x010fe2000f8008ff */
[C---:B------:R-:W-:Y:S02]  /*2330*/  IMAD R9, R8.reuse, UR8, RZ ;  /* 0x0000000808097c24 */ /* 0x040fe4000f8e02ff */
[----:B------:R-:W-:Y:S01]  /*2340*/  IMAD R8, R8, UR10, RZ ;  /* 0x0000000a08087c24 */ /* 0x000fe2000f8e02ff */
[----:B------:R1:W-:Y:S01]  /*2350*/  STL [R1+0x48], R108 ;  /* 0x0000486c01007387 */ /* 0x0003e20000100800 */
[C---:B------:R-:W-:Y:S01]  /*2360*/  IMAD R9, R0.reuse, UR9, R9 ;  /* 0x0000000900097c24 */ /* 0x040fe2000f8e0209 */
[----:B-----5:R-:W-:Y:S01]  /*2370*/  ULEA UR5, UR5, UR4, 0x18 ;  /* 0x0000000405057291 */ /* 0x020fe2000f8ec0ff */
[----:B------:R-:W-:Y:S01]  /*2380*/  IMAD R8, R0, UR11, R8 ;  /* 0x0000000b00087c24 */ /* 0x000fe2000f8e0208 */
[----:B------:R1:W-:Y:S01]  /*2390*/  STL [R1+0x70], R18 ;  /* 0x0000701201007387 */ /* 0x0003e20000100800 */
[----:B------:R-:W-:Y:S01]  /*23a0*/  IMAD.U32 R12, RZ, RZ, UR14 ;  /* 0x0000000eff0c7e24 */ /* 0x000fe2000f8e00ff */
[----:B------:R-:W-:Y:S01]  /*23b0*/  IADD3 R0, PT, PT, R7, R9, RZ ;  /* 0x0000000907007210 */ /* 0x000fe20007ffe0ff */
[----:B------:R-:W-:Y:S01]  /*23c0*/  IMAD.IADD R5, R5, 0x1, R8 ;  /* 0x0000000105057824 */ /* 0x000fe200078e0208 */
[----:B------:R-:W-:Y:S01]  /*23d0*/  MOV R8, UR15 ;  /* 0x0000000f00087c02 */ /* 0x000fe20008000f00 */
[----:B------:R-:W-:Y:S01]  /*23e0*/  IMAD.WIDE.U32 R10, R12, UR28, R10 ;  /* 0x0000001c0c0a7c25 */ /* 0x000fe2000f8e000a */
[----:B------:R-:W-:Y:S01]  /*23f0*/  LEA.HI.X R107, R6, UR19, R0, 0x1, P4 ;  /* 0x00000013066b7c11 */ /* 0x000fe2000a0f0c00 */
[----:B------:R-:W-:Y:S01]  /*2400*/  UIMAD.WIDE.U32 UR18, UR35, 0x80, URZ ;  /* 0x00000080231278a5 */ /* 0x000fe2000f8e00ff */
[----:B------:R-:W-:Y:S01]  /*2410*/  LEA.HI.X R17, R4, UR17, R5, 0x1, P0 ;  /* 0x0000001104117c11 */ /* 0x000fe200080f0c05 */
[----:B------:R-:W-:Y:S01]  /*2420*/  USHF.L.U64.HI UR4, UR12, 0x5, UR13 ;  /* 0x000000050c047899 */ /* 0x000fe2000801020d */
[----:B------:R-:W-:Y:S01]  /*2430*/  ISETP.GE.AND P0, PT, R2, UR20, PT ;  /* 0x0000001402007c0c */ /* 0x000fe2000bf06270 */
[----:B------:R1:W-:Y:S01]  /*2440*/  STL [R1+0x44], R107 ;  /* 0x0000446b01007387 */ /* 0x0003e20000100800 */
[----:B------:R-:W-:Y:S01]  /*2450*/  ISETP.GE.AND P4, PT, R14, UR20, PT ;  /* 0x000000140e007c0c */ /* 0x000fe2000bf86270 */
[----:B------:R-:W-:Y:S01]  /*2460*/  IMAD R9, R8, UR28, R11 ;  /* 0x0000001c08097c24 */ /* 0x000fe2000f8e020b */
[----:B------:R-:W-:Y:S01]  /*2470*/  LOP3.LUT R12, R2, UR18, RZ, 0xfc, !PT ;  /* 0x00000012020c7c12 */ /* 0x000fe2000f8efcff */
[----:B------:R1:W-:Y:S01]  /*2480*/  STL [R1+0x6c], R17 ;  /* 0x00006c1101007387 */ /* 0x0003e20000100800 */
[----:B------:R-:W-:-:S03]  /*2490*/  LEA R215, R215, UR5, 0x1 ;  /* 0x00000005d7d77c11 */ /* 0x000fc6000f8e08ff */
[----:B------:R1:W-:Y:S04]  /*24a0*/  STL [R1+0x60], R109 ;  /* 0x0000606d01007387 */ /* 0x0003e80000100800 */
        /* <DEDUP_REMOVED lines=24> */
.L_x_1512:
[----:B------:R-:W-:Y:S05]  /*2630*/  BSYNC.RECONVERGENT B0 ;  /* 0x0000000000007941 */ /* 0x000fea0003800200 */
.L_x_1511:
[----:B------:R-:W-:Y:S01]  /*2640*/  USHF.L.U32 UR14, UR12, 0x5, URZ ;  /* 0x000000050c0e7899 */ /* 0x000fe200080006ff */
        /* <DEDUP_REMOVED lines=9> */
[----:B--2---:R-:W-:Y:S01]  /*26e0*/  IMAD.X R4, RZ, RZ, UR19, P4 ;  /* 0x00000013ff047e24 */ /* 0x004fe2000a0e06ff */
[----:B------:R-:W2:Y:S03]  /*26f0*/  LDCU.64 UR8, c[0x0][0x380] ;  /* 0x00007000ff0877ac */ /* 0x000ea60008000a00 */
[----:B---3--:R-:W-:-:S02]  /*2700*/  IMAD R4, R4, UR10, RZ ;  /* 0x0000000a04047c24 */ /* 0x008fc4000f8e02ff */
[----:B------:R-:W-:Y:S01]  /*2710*/  IMAD.WIDE.U32 R6, R0, UR10, R6 ;  /* 0x0000000a00067c25 */ /* 0x000fe2000f8e0006 */
[----:B----4-:R-:W-:-:S03]  /*2720*/  ISETP.GE.AND P5, PT, R3, UR15, PT ;  /* 0x0000000f03007c0c */ /* 0x010fc6000bfa6270 */
        /* <DEDUP_REMOVED lines=15> */
.L_x_1514:
[----:B------:R-:W-:Y:S05]  /*2820*/  BSYNC.RECONVERGENT B0 ;  /* 0x0000000000007941 */ /* 0x000fea0003800200 */
.L_x_1513:
[----:B------:R-:W-:Y:S01]  /*2830*/  UIADD3 UR15, UPT, UPT, -UR23, UR32, URZ ;  /* 0x00000020170f7290 */ /* 0x000fe2000fffe1ff */
        /* <DEDUP_REMOVED lines=8> */
[----:B--23--:R-:W-:Y:S01]  /*28c0*/  IMAD.X R4, RZ, RZ, UR19, P1 ;  /* 0x00000013ff047e24 */ /* 0x00cfe200088e06ff */
[----:B------:R-:W2:Y:S03]  /*28d0*/  LDCU.64 UR8, c[0x0][0x380] ;  /* 0x00007000ff0877ac */ /* 0x000ea60008000a00 */
[----:B----4-:R-:W-:-:S02]  /*28e0*/  IMAD R4, R4, UR10, RZ ;  /* 0x0000000a04047c24 */ /* 0x010fc4000f8e02ff */
[----:B------:R-:W-:Y:S01]  /*28f0*/  IMAD.WIDE.U32 R6, R0, UR10, R6 ;  /* 0x0000000a00067c25 */ /* 0x000fe2000f8e0006 */
[----:B-----5:R-:W-:-:S03]  /*2900*/  ISETP.GE.AND P4, PT, R3, UR16, PT ;  /* 0x0000001003007c0c */ /* 0x020fc6000bf86270 */
        /* <DEDUP_REMOVED lines=15> */
.L_x_1516:
[----:B------:R-:W-:Y:S05]  /*2a00*/  BSYNC.RECONVERGENT B0 ;  /* 0x0000000000007941 */ /* 0x000fea0003800200 */
.L_x_1515:
[----:B------:R-:W-:Y:S01]  /*2a10*/  USHF.L.U64.HI UR16, UR12, 0x4, UR13 ;  /* 0x000000040c107899 */ /* 0x000fe2000801020d */
[----:B------:R-:W-:Y:S01]  /*2a20*/  BSSY.RECONVERGENT B0, `(.L_x_1517) ;  /* 0x000001d000007945 */ /* 0x000fe20003800200 */
[C---:B------:R-:W-:Y:S02]  /*2a30*/  ISETP.GE.AND P1, PT, R2.reuse, UR15, PT ;  /* 0x0000000f02007c0c */ /* 0x040fe4000bf26270 */
[----:B------:R-:W-:Y:S01]  /*2a40*/  IADD3 R13, PT, PT, R2, 0x70, RZ ;  /* 0x00000070020d7810 */ /* 0x000fe20007ffe0ff */
        /* <DEDUP_REMOVED lines=26> */
.L_x_1518:
[----:B------:R-:W-:Y:S05]  /*2bf0*/  BSYNC.RECONVERGENT B0 ;  /* 0x0000000000007941 */ /* 0x000fea0003800200 */
.L_x_1517:
        /* <DEDUP_REMOVED lines=29> */
.L_x_1520:
[----:B------:R-:W-:Y:S05]  /*2dd0*/  BSYNC.RECONVERGENT B0 ;  /* 0x0000000000007941 */ /* 0x000fea0003800200 */
.L_x_1519:
        /* <DEDUP_REMOVED lines=29> */
.L_x_1522:
[----:B------:R-:W-:Y:S05]  /*2fb0*/  BSYNC.RECONVERGENT B0 ;  /* 0x0000000000007941 */ /* 0x000fea0003800200 */
.L_x_1521:
        /* <DEDUP_REMOVED lines=27> */
.L_x_1524:
[----:B------:R-:W-:Y:S05]  /*3170*/  BSYNC.RECONVERGENT B0 ;  /* 0x0000000000007941 */ /* 0x000fea0003800200 */
.L_x_1523:
[----:B------:R-:W-:Y:S04]  /*3180*/  BSSY.RECONVERGENT B0, `(.L_x_1525) ;  /* 0x000001a000007945 */ /* 0x000fe80003800200 */
        /* <DEDUP_REMOVED lines=25> */
.L_x_1526:
[----:B------:R-:W-:Y:S05]  /*3320*/  BSYNC.RECONVERGENT B0 ;  /* 0x0000000000007941 */ /* 0x000fea0003800200 */
.L_x_1525:
        /* <DEDUP_REMOVED lines=22> */
.L_x_1528:
[----:B------:R-:W-:Y:S05]  /*3490*/  BSYNC.RECONVERGENT B0 ;  /* 0x0000000000007941 */ /* 0x000fea0003800200 */
.L_x_1527:
[----:B------:R-:W-:Y:S04]  /*34a0*/  BSSY.RECONVERGENT B0, `(.L_x_1529) ;  /* 0x0000015000007945 */ /* 0x000fe80003800200 */
[----:B------:R-:W-:Y:S05]  /*34b0*/  @P4 BRA `(.L_x_1530) ;  /* 0x00000000004c4947 */ /* 0x000fea0003800000 */
[----:B------:R-:W5:Y:S01]  /*34c0*/  LDCU UR8, c[0x0][0x440] ;  /* 0x00008800ff0877ac */ /* 0x000f620008000800 */
[----:B------:R-:W-:-:S04]  /*34d0*/  UIADD3 UR11, UP0, UPT, UR17, UR38, URZ ;  /* 0x00000026110b7290 */ /* 0x000fc8000ff1e0ff */
[----:B------:R-:W-:Y:S02]  /*34e0*/  UIADD3.X UR10, UPT, UPT, UR16, UR9, URZ, UP0, !UPT ;  /* 0x00000009100a7290 */ /* 0x000fe400087fe4ff */
[----:B------:R-:W-:-:S04]  /*34f0*/  IMAD.U32 R0, RZ, RZ, UR11 ;  /* 0x0000000bff007e24 */ /* 0x000fc8000f8e00ff */
[----:B------:R-:W-:Y:S01]  /*3500*/  IMAD.U32 R2, RZ, RZ, UR10 ;  /* 0x0000000aff027e24 */ /* 0x000fe2000f8e00ff */
[C---:B-1234-:R-:W-:Y:S02]  /*3510*/  LEA R4, P3, R0.reuse, R108, 0x1 ;  /* 0x0000006c00047211 */ /* 0x05efe400078608ff */
        /* <DEDUP_REMOVED lines=13> */
.L_x_1530:
[----:B------:R-:W-:Y:S05]  /*35f0*/  BSYNC.RECONVERGENT B0 ;  /* 0x0000000000007941 */ /* 0x000fea0003800200 */
.L_x_1529:
[----:B------:R-:W5:Y:S01]  /*3600*/  LDCU.64 UR10, c[0x0][0x538] ;  /* 0x0000a700ff0a77ac */ /* 0x000f620008000a00 */
[----:B------:R-:W0:Y:S01]  /*3610*/  LDGDEPBAR ;  /* 0x00000000000079af */ /* 0x000e220000000000 */
[----:B-----5:R-:W-:-:S04]  /*3620*/  UISETP.NE.U32.AND UP1, UPT, UR10, URZ, UPT ;  /* 0x000000ff0a00728c */ /* 0x020fc8000bf25070 */
[----:B------:R-:W-:Y:S01]  /*3630*/  UISETP.NE.AND.EX UP1, UPT, UR11, URZ, UPT, UP1 ;  /* 0x000000ff0b00728c */ /* 0x000fe2000bf25310 */
[--C-:B------:R-:W-:Y:S02]  /*3640*/  SHF.R.U32.HI R208, RZ, 0x1, R204.reuse ;  /* 0x00000001ffd07819 */ /* 0x100fe400000116cc */
[----:B------:R-:W-:Y:S01]  /*3650*/  SHF.R.U32.HI R2, RZ, 0x2, R204 ;  /* 0x00000002ff027819 */ /* 0x000fe200000116cc */
[----:B------:R-:W5:Y:S01]  /*3660*/  S2R R103, SR_CTAID.X ;  /* 0x0000000000677919 */ /* 0x000f620000002500 */
[C---:B------:R-:W-:Y:S01]  /*3670*/  LOP3.LUT P2, RZ, R204.reuse, 0x2, RZ, 0xc0, !PT ;  /* 0x00000002ccff7812 */ /* 0x040fe2000784c0ff */
[C---:B------:R-:W-:Y:S01]  /*3680*/  IMAD.SHL.U32 R124, R204.reuse, 0x2, RZ ;  /* 0x00000002cc7c7824 */ /* 0x040fe200078e00ff */
[----:B------:R-:W-:Y:S01]  /*3690*/  PLOP3.LUT P0, PT, PT, PT, UP1, 0x80, 0x8 ;  /* 0x000000000008781c */ /* 0x000fe20003f0f018 */
[----:B------:R-:W-:Y:S01]  /*36a0*/  IMAD.MOV.U32 R24, RZ, RZ, 0x10 ;  /* 0x00000010ff187424 */ /* 0x000fe200078e00ff */
[----:B------:R-:W-:Y:S01]  /*36b0*/  USHF.L.U32 UR34, UR34, 0x5, URZ ;  /* 0x0000000522227899 */ /* 0x000fe200080006ff */
[C---:B------:R-:W-:Y:S01]  /*36c0*/  IMAD.SHL.U32 R226, R204.reuse, 0x40, RZ ;  /* 0x00000040cce27824 */ /* 0x040fe200078e00ff */
[----:B------:R-:W2:Y:S01]  /*36d0*/  @UP1 LDCU.64 UR8, c[0x0][0x540] ;  /* 0x0000a800ff0817ac */ /* 0x000ea20008000a00 */
[----:B------:R-:W-:Y:S01]  /*36e0*/  IMAD.SHL.U32 R209, R204, 0x20, RZ ;  /* 0x00000020ccd17824 */ /* 0x000fe200078e00ff */
[----:B------:R-:W-:-:S04]  /*36f0*/  DEPBAR.LE SB0, 0x0 ;  /* 0x000080000000791a */ /* 0x000fc80000000000 */
[----:B------:R-:W-:Y:S01]  /*3700*/  @UP1 UMOV UR18, UR28 ;  /* 0x0000001c00121c82 */ /* 0x000fe20008000000 */
[----:B------:R-:W-:Y:S02]  /*3710*/  @UP1 UMOV UR19, URZ ;  /* 0x000000ff00131c82 */ /* 0x000fe40008000000 */
[----:B--2---:R-:W-:Y:S01]  /*3720*/  @UP1 UIMAD.WIDE.U32 UR18, UR27, UR8, UR18 ;  /* 0x000000081b1212a5 */ /* 0x004fe2000f8e0012 */
[----:B------:R-:W2:Y:S03]  /*3730*/  @UP1 LDCU UR8, c[0x0][0x458] ;  /* 0x00008b00ff0817ac */ /* 0x000ea60008000800 */
[----:B------:R-:W-:Y:S02]  /*3740*/  @UP1 UIMAD UR9, UR27, UR9, UR19 ;  /* 0x000000091b0912a4 */ /* 0x000fe4000f8e0213 */
[----:B------:R-:W-:-:S04]  /*3750*/  @UP1 ULEA UR10, UP0, UR18, UR10, 0x2 ;  /* 0x0000000a120a1291 */ /* 0x000fc8000f8010ff */
[----:B------:R-:W-:Y:S02]  /*3760*/  @UP1 ULEA.HI.X UR11, UR18, UR11, UR9, 0x2, UP0 ;  /* 0x0000000b120b1291 */ /* 0x000fe400080f1409 */
[----:B-1-34-:R-:W-:-:S04]  /*3770*/  IMAD.U32 R4, RZ, RZ, UR10 ;  /* 0x0000000aff047e24 */ /* 0x01afc8000f8e00ff */
[----:B------:R-:W-:-:S05]  /*3780*/  IMAD.U32 R5, RZ, RZ, UR11 ;  /* 0x0000000bff057e24 */ /* 0x000fca000f8e00ff */
[----:B------:R2:W3:Y:S01]  /*3790*/  @P0 LDG.E R6, desc[UR30][R4.64] ;  /* 0x0000001e04060981 */ /* 0x0004e2000c1e1900 */
[----:B------:R-:W-:Y:S01]  /*37a0*/  LOP3.LUT R0, R208, 0x1f0, RZ, 0xc0, !PT ;  /* 0x000001f0d0007812 */ /* 0x000fe200078ec0ff */
[----:B------:R-:W-:Y:S01]  /*37b0*/  USHF.L.U32 UR18, UR6, 0x5, URZ ;  /* 0x0000000506127899 */ /* 0x000fe200080006ff */
[----:B------:R-:W-:Y:S01]  /*37c0*/  LOP3.LUT R2, R2, 0x7, RZ, 0xc0, !PT ;  /* 0x0000000702027812 */ /* 0x000fe200078ec0ff */
[----:B------:R-:W-:Y:S01]  /*37d0*/  USHF.R.S32.HI UR11, URZ, 0x1f, UR34 ;  /* 0x0000001fff0b7899 */ /* 0x000fe20008011422 */
[----:B------:R-:W-:Y:S01]  /*37e0*/  SEL R24, R24, 0xfffffff0, !P2 ;  /* 0xfffffff018187807 */ /* 0x000fe20005000000 */
[----:B------:R-:W-:Y:S01]  /*37f0*/  UIMAD.WIDE.U32 UR18, UR18, UR24, URZ ;  /* 0x00000018121272a5 */ /* 0x000fe2000f8e00ff */
[----:B------:R-:W-:Y:S01]  /*3800*/  IMAD.MOV.U32 R25, RZ, RZ, 0x20 ;  /* 0x00000020ff197424 */ /* 0x000fe200078e00ff */
[----:B------:R-:W-:Y:S01]  /*3810*/  UMOV UR10, URZ ;  /* 0x000000ff000a7c82 */ /* 0x000fe20008000000 */
[----:B------:R-:W-:Y:S01]  /*3820*/  BSSY.RECONVERGENT B0, `(.L_x_1531) ;  /* 0x0000034000007945 */ /* 0x000fe20003800200 */
[----:B------:R-:W-:-:S02]  /*3830*/  LOP3.LUT R8, R204, 0x8, RZ, 0xc0, !PT ;  /* 0x00000008cc087812 */ /* 0x000fc400078ec0ff */
[----:B------:R-:W-:Y:S02]  /*3840*/  LOP3.LUT R209, R209, 0x7c00, RZ, 0xc0, !PT ;  /* 0x00007c00d1d17812 */ /* 0x000fe400078ec0ff */
[----:B------:R-:W-:Y:S02]  /*3850*/  LOP3.LUT R104, R124, 0x6, RZ, 0xc0, !PT ;  /* 0x000000067c687812 */ /* 0x000fe400078ec0ff */
[----:B------:R-:W-:Y:S01]  /*3860*/  LOP3.LUT R9, R226, 0x200, RZ, 0xc0, !PT ;  /* 0x00000200e2097812 */ /* 0x000fe200078ec0ff */
[----:B--2---:R-:W3:Y:S01]  /*3870*/  @P0 MUFU.RCP R5, UR8 ;  /* 0x0000000800050d08 */ /* 0x004ee20008001000 */
[----:B------:R-:W-:Y:S01]  /*3880*/  IMAD.U32 R4, RZ, RZ, UR29 ;  /* 0x0000001dff047e24 */ /* 0x000fe2000f8e00ff */
[----:B------:R-:W-:-:S04]  /*3890*/  USHF.L.U64.HI UR8, UR6, 0x5, UR7 ;  /* 0x0000000506087899 */ /* 0x000fc80008010207 */
[----:B------:R-:W-:Y:S01]  /*38a0*/  IADD3 R0, PT, PT, R0, 0x1, R4 ;  /* 0x0000000100007810 */ /* 0x000fe20007ffe004 */
[----:B------:R-:W-:-:S03]  /*38b0*/  UIMAD UR8, UR8, UR24, URZ ;  /* 0x00000018080872a4 */ /* 0x000fc6000f8e02ff */
[----:B------:R-:W-:Y:S01]  /*38c0*/  IADD3 R4, PT, PT, R0, -UR33, R2 ;  /* 0x8000002100047c10 */ /* 0x000fe2000fffe002 */
[----:B------:R-:W-:Y:S01]  /*38d0*/  IMAD.U32 R2, RZ, RZ, UR32 ;  /* 0x00000020ff027e24 */ /* 0x000fe2000f8e00ff */
[----:B------:R-:W-:-:S04]  /*38e0*/  UIADD3 UR8, UPT, UPT, UR19, UR8, URZ ;  /* 0x0000000813087290 */ /* 0x000fc8000fffe0ff */
[----:B------:R-:W-:Y:S02]  /*38f0*/  IADD3 R101, PT, PT, R4, UR26, R2 ;  /* 0x0000001a04657c10 */ /* 0x000fe4000fffe002 */
[----:B------:R-:W-:Y:S01]  /*3900*/  LOP3.LUT R2, R3, 0x1c0, R226, 0xf8, !PT ;  /* 0x000001c003027812 */ /* 0x000fe200078ef8e2 */
[----:B------:R-:W-:Y:S01]  /*3910*/  BAR.SYNC.DEFER_BLOCKING 0x0 ;  /* 0x0000000000007b1d */ /* 0x000fe20000010000 */
[----:B---3--:R-:W-:Y:S01]  /*3920*/  @P0 FMUL.FTZ R0, R6, R5 ;  /* 0x0000000506000220 */ /* 0x008fe20000410000 */
[----:B------:R-:W-:-:S04]  /*3930*/  SHF.R.U32.HI R5, RZ, 0x5, R204 ;  /* 0x00000005ff057819 */ /* 0x000fc800000116cc */
[----:B------:R-:W-:Y:S01]  /*3940*/  @P0 R2UR UR9, R0 ;  /* 0x00000000000902ca */ /* 0x000fe200000e0000 */
[----:B-----5:R-:W-:Y:S01]  /*3950*/  IMAD R103, R103, 0x8, R5 ;  /* 0x0000000867677824 */ /* 0x020fe200078e0205 */
[----:B------:R-:W-:Y:S02]  /*3960*/  P2R R0, PR, RZ, 0x4 ;  /* 0x00000004ff007803 */ /* 0x000fe40000000000 */
[----:B------:R-:W-:Y:S02]  /*3970*/  IADD3 R105, P3, P2, R15, UR34, R106 ;  /* 0x000000220f697c10 */ /* 0x000fe4000fa7e06a */
[----:B------:R-:W-:Y:S01]  /*3980*/  LOP3.LUT P0, RZ, R204, 0x4, RZ, 0xc0, !PT ;  /* 0x00000004ccff7812 */ /* 0x000fe2000780c0ff */
[----:B------:R1:W-:Y:S01]  /*3990*/  STL [R1+0xb0], R0 ;  /* 0x0000b00001007387 */ /* 0x0003e20000100800 */
[----:B------:R-:W-:Y:S02]  /*39a0*/  IADD3.X R102, PT, PT, R16, UR11, RZ, P3, P2 ;  /* 0x0000000b10667c10 */ /* 0x000fe40009fe44ff */
[----:B------:R-:W-:Y:S01]  /*39b0*/  SEL R25, R25, 0xffffffe0, !P0 ;  /* 0xffffffe019197807 */ /* 0x000fe20004000000 */
[----:B------:R2:W-:Y:S02]  /*39c0*/  STL [R1+0x64], R124 ;  /* 0x0000647c01007387 */ /* 0x0005e40000100800 */
[----:B------:R-:W-:Y:S01]  /*39d0*/  @UP1 UMOV UR10, UR9 ;  /* 0x00000009000a1c82 */ /* 0x000fe20008000000 */
[----:B-1----:R-:W-:-:S04]  /*39e0*/  LOP3.LUT R0, R208, 0x8, RZ, 0xc0, !PT ;  /* 0x00000008d0007812 */ /* 0x002fc800078ec0ff */
[----:B------:R-:W-:Y:S01]  /*39f0*/  LOP3.LUT R238, R2, R0, RZ, 0x3c, !PT ;  /* 0x0000000002ee7212 */ /* 0x000fe200078e3cff */
[----:B--2---:R-:W-:Y:S06]  /*3a00*/  @P1 BRA `(.L_x_1532) ;  /* 0x00000000004c1947 */ /* 0x004fec0003800000 */
        /* <DEDUP_REMOVED lines=19> */
.L_x_1532:
[----:B------:R2:W-:Y:S04]  /*3b40*/  STS.128 [R215+0xa000], RZ ;  /* 0x00a000ffd7007388 */ /* 0x0005e80000000c00 */
[----:B------:R2:W-:Y:S02]  /*3b50*/  STS.128 [R215+0xb000], RZ ;  /* 0x00b000ffd7007388 */ /* 0x0005e40000000c00 */
.L_x_1533:
[----:B------:R-:W-:Y:S05]  /*3b60*/  BSYNC.RECONVERGENT B0 ;  /* 0x0000000000007941 */ /* 0x000fea0003800200 */
.L_x_1531:
[----:B------:R-:W-:Y:S01]  /*3b70*/  ISETP.GE.AND P1, PT, R14, UR15, PT ;  /* 0x0000000f0e007c0c */ /* 0x000fe2000bf26270 */
[----:B------:R-:W-:Y:S01]  /*3b80*/  BSSY.RECONVERGENT B0, `(.L_x_1534) ;  /* 0x000001c000007945 */ /* 0x000fe20003800200 */
[----:B------:R-:W-:Y:S02]  /*3b90*/  LOP3.LUT R2, R2, R8, RZ, 0x3c, !PT ;  /* 0x0000000802027212 */ /* 0x000fe400078e3cff */
[----:B------:R-:W-:Y:S02]  /*3ba0*/  LOP3.LUT R0, R226, 0x400, RZ, 0xc0, !PT ;  /* 0x00000400e2007812 */ /* 0x000fe400078ec0ff */
[----:B-1----:R-:W-:-:S03]  /*3bb0*/  IADD3 R4, PT, PT, R238, R9, R209 ;  /* 0x00000009ee047210 */ /* 0x002fc60007ffe0d1 */
[----:B------:R-:W-:Y:S01]  /*3bc0*/  IMAD R249, R2, 0x2, R0 ;  /* 0x0000000202f97824 */ /* 0x000fe200078e0200 */
[----:B------:R-:W-:-:S03]  /*3bd0*/  LEA R0, R4, UR5, 0x1 ;  /* 0x0000000504007c11 */ /* 0x000fc6000f8e08ff */
        /* <DEDUP_REMOVED lines=8> */
[C---:B------:R-:W-:Y:S02]  /*3c60*/  LEA R4, P3, R2.reuse, R18, 0x1 ;  /* 0x0000001202047211 */ /* 0x040fe400078608ff */
        /* <DEDUP_REMOVED lines=13> */
.L_x_1535:
[----:B------:R-:W-:Y:S05]  /*3d40*/  BSYNC.RECONVERGENT B0 ;  /* 0x0000000000007941 */ /* 0x000fea0003800200 */
.L_x_1534:
[----:B------:R-:W-:Y:S01]  /*3d50*/  LDSM.16.M88.4 R28, [R249+UR5+0x8000] ;  /* 0x00800005f91c783b */ /* 0x000fe20008000200 */
[----:B------:R-:W-:Y:S01]  /*3d60*/  VIADD R26, R249, UR5 ;  /* 0x00000005f91a7c36 */ /* 0x000fe20008000000 */
[----:B------:R-:W-:Y:S01]  /*3d70*/  UISETP.NE.AND UP1, UPT, UR25, 0x1, UPT ;  /* 0x000000011900788c */ /* 0x000fe2000bf25270 */
[C---:B------:R-:W-:Y:S01]  /*3d80*/  IMAD R2, R24.reuse, 0x2, R0 ;  /* 0x0000000218027824 */ /* 0x040fe200078e0200 */
[----:B---3--:R-:W3:Y:S01]  /*3d90*/  LDSM.16.M88.4 R4, [R0+0x2000] ;  /* 0x002000000004783b */ /* 0x008ee20000000200 */
[C---:B------:R-:W-:Y:S01]  /*3da0*/  IMAD R56, R24.reuse, 0x2, R26 ;  /* 0x0000000218387824 */ /* 0x040fe200078e021a */
[----:B------:R-:W4:Y:S01]  /*3db0*/  LDCU.U8 UR11, c[0x0][0x4f8] ;  /* 0x00009f00ff0b77ac */ /* 0x000f220008000000 */
[C---:B------:R-:W-:Y:S01]  /*3dc0*/  IMAD R59, R25.reuse, 0x2, R0 ;  /* 0x00000002193b7824 */ /* 0x040fe200078e0200 */
[----:B------:R-:W5:Y:S01]  /*3dd0*/  LDSM.16.M88.4 R8, [R249+UR5+0x8800] ;  /* 0x00880005f908783b */ /* 0x000f620008000200 */
[----:B------:R-:W-:Y:S02]  /*3de0*/  IMAD R100, R25, 0x2, R26 ;  /* 0x0000000219647824 */ /* 0x000fe400078e021a */
[C---:B------:R-:W-:Y:S01]  /*3df0*/  IMAD R57, R24.reuse, 0x2, R59 ;  /* 0x0000000218397824 */ /* 0x040fe200078e023b */
[----:B------:R-:W2:Y:S01]  /*3e00*/  LDSM.16.M88.4 R20, [R0] ;  /* 0x000000000014783b */ /* 0x000ea20000000200 */
[----:B------:R-:W-:-:S03]  /*3e10*/  IMAD R58, R24, 0x2, R100 ;  /* 0x00000002183a7824 */ /* 0x000fc600078e0264 */
[----:B------:R-:W-:Y:S04]  /*3e20*/  LDSM.16.M88.4 R12, [R2+0x2000] ;  /* 0x00200000020c783b */ /* 0x000fe80000000200 */
[----:B------:R-:W1:Y:S04]  /*3e30*/  LDSM.16.M88.4 R44, [R56+0x8800] ;  /* 0x00880000382c783b */ /* 0x000e680000000200 */
[----:B------:R-:W4:Y:S04]  /*3e40*/  LDSM.16.M88.4 R16, [R2] ;  /* 0x000000000210783b */ /* 0x000f280000000200 */
[----:B------:R-:W4:Y:S04]  /*3e50*/  LDSM.16.M88.4 R60, [R56+0x8000] ;  /* 0x00800000383c783b */ /* 0x000f280000000200 */
[----:B------:R-:W-:Y:S04]  /*3e60*/  LDSM.16.M88.4 R40, [R100+0x8800] ;  /* 0x008800006428783b */ /* 0x000fe80000000200 */
[----:B------:R-:W-:Y:S04]  /*3e70*/  LDSM.16.M88.4 R36, [R100+0x8000] ;  /* 0x008000006424783b */ /* 0x000fe80000000200 */
[----:B------:R-:W-:Y:S01]  /*3e80*/  STL [R1+0x58], R26 ;  /* 0x0000581a01007387 */ /* 0x000fe20000100800 */
[C---:B---3--:R-:W-:Y:S03]  /*3e90*/  HMMA.16816.F32.BF16 R52, R4.reuse, R28, RZ ;  /* 0x0000001c0434723c */ /* 0x048fe600000418ff */
[----:B------:R-:W-:Y:S04]  /*3ea0*/  LDSM.16.M88.4 R24, [R0+0x6000] ;  /* 0x006000000018783b */ /* 0x000fe80000000200 */
[----:B------:R-:W0:Y:S01]  /*3eb0*/  LDGDEPBAR ;  /* 0x00000000000079af */ /* 0x000e220000000000 */
[C---:B-----5:R-:W-:Y:S08]  /*3ec0*/  HMMA.16816.F32.BF16 R64, R4.reuse, R8, RZ ;  /* 0x000000080440723c */ /* 0x060ff000000418ff */
[C---:B------:R-:W-:Y:S08]  /*3ed0*/  HMMA.16816.F32.BF16 R80, R4.reuse, R30, RZ ;  /* 0x0000001e0450723c */ /* 0x040ff000000418ff */
[-C--:B------:R-:W-:Y:S01]  /*3ee0*/  HMMA.16816.F32.BF16 R48, R4, R10.reuse, RZ ;  /* 0x0000000a0430723c */ /* 0x080fe200000418ff */
[----:B------:R-:W3:Y:S07]  /*3ef0*/  LDSM.16.M88.4 R4, [R59+0x2000] ;  /* 0x002000003b04783b */ /* 0x000eee0000000200 */
[C---:B--2---:R-:W-:Y:S08]  /*3f00*/  HMMA.16816.F32.BF16 R32, R20.reuse, R10, RZ ;  /* 0x0000000a1420723c */ /* 0x044ff000000418ff */
[C---:B------:R-:W-:Y:S01]  /*3f10*/  HMMA.16816.F32.BF16 R76, R20.reuse, R8, RZ ;  /* 0x00000008144c723c */ /* 0x040fe200000418ff */
[----:B------:R-:W2:Y:S07]  /*3f20*/  LDSM.16.M88.4 R8, [R59] ;  /* 0x000000003b08783b */ /* 0x000eae0000000200 */
[C---:B------:R-:W-:Y:S08]  /*3f30*/  HMMA.16816.F32.BF16 R88, R20.reuse, R28, RZ ;  /* 0x0000001c1458723c */ /* 0x040ff000000418ff */
[----:B------:R-:W-:Y:S01]  /*3f40*/  HMMA.16816.F32.BF16 R72, R20, R30, RZ ;  /* 0x0000001e1448723c */ /* 0x000fe200000418ff */
[----:B------:R-:W-:Y:S07]  /*3f50*/  LDSM.16.M88.4 R28, [R57+0x2000] ;  /* 0x00200000391c783b */ /* 0x000fee0000000200 */
[-C--:B-1----:R-:W-:Y:S01]  /*3f60*/  HMMA.16816.F32.BF16 R68, R12, R46.reuse, R48 ;  /* 0x0000002e0c44723c */ /* 0x082fe20000041830 */
[----:B------:R-:W1:Y:S07]  /*3f70*/  LDSM.16.M88.4 R48, [R58+0x8800] ;  /* 0x008800003a30783b */ /* 0x000e6e0000000200 */
[----:B----4-:R-:W-:Y:S01]  /*3f80*/  HMMA.16816.F32.BF16 R20, R16, R46, R32 ;  /* 0x0000002e1014723c */ /* 0x010fe20000041820 */
[----:B------:R-:W4:Y:S07]  /*3f90*/  LDSM.16.M88.4 R32, [R57] ;  /* 0x000000003920783b */ /* 0x000f2e0000000200 */
[C---:B------:R-:W-:Y:S01]  /*3fa0*/  HMMA.16816.F32.BF16 R84, R12.reuse, R60, R52 ;  /* 0x0000003c0c54723c */ /* 0x040fe20000041834 */
[----:B------:R-:W5:Y:S07]  /*3fb0*/  LDSM.16.M88.4 R52, [R58+0x8000] ;  /* 0x008000003a34783b */ /* 0x000f6e0000000200 */
[----:B------:R-:W-:Y:S08]  /*3fc0*/  HMMA.16816.F32.BF16 R92, R12, R62, R80 ;  /* 0x0000003e0c5c723c */ /* 0x000ff00000041850 */
[C---:B------:R-:W-:Y:S08]  /*3fd0*/  HMMA.16816.F32.BF16 R80, R16.reuse, R60, R88 ;  /* 0x0000003c1050723c */ /* 0x040ff00000041858 */
[C---:B------:R-:W-:Y:S08]  /*3fe0*/  HMMA.16816.F32.BF16 R76, R16.reuse, R44, R76 ;  /* 0x0000002c104c723c */ /* 0x040ff0000004184c */
[----:B------:R-:W-:Y:S08]  /*3ff0*/  HMMA.16816.F32.BF16 R16, R16, R62, R72 ;  /* 0x0000003e1010723c */ /* 0x000ff00000041848 */
[----:B------:R-:W-:Y:S01]  /*4000*/  HMMA.16816.F32.BF16 R96, R12, R44, R64 ;  /* 0x0000002c0c60723c */ /* 0x000fe20000041840 */
[----:B------:R-:W5:Y:S04]  /*4010*/  LDSM.16.M88.4 R64, [R249+UR5+0x9000] ;  /* 0x00900005f940783b */ /* 0x000f680008000200 */
[----:B------:R-:W5:Y:S03]  /*4020*/  LDSM.16.M88.4 R44, [R249+UR5+0x9800] ;  /* 0x00980005f92c783b */ /* 0x000f660008000200 */
[-C--:B---3--:R-:W-:Y:S08]  /*4030*/  HMMA.16816.F32.BF16 R60, R4, R42.reuse, R68 ;  /* 0x0000002a043c723c */ /* 0x088ff00000041844 */
[----:B--2---:R-:W-:Y:S01]  /*4040*/  HMMA.16816.F32.BF16 R12, R8, R42, R20 ;  /* 0x0000002a080c723c */ /* 0x004fe20000041814 */
[----:B------:R2:W3:Y:S07]  /*4050*/  LDSM.16.M88.4 R20, [R0+0x4000] ;  /* 0x004000000014783b */ /* 0x0004ee0000000200 */
[-C--:B------:R-:W-:Y:S08]  /*4060*/  HMMA.16816.F32.BF16 R68, R4, R36.reuse, R84 ;  /* 0x000000240444723c */ /* 0x080ff00000041854 */
[C---:B------:R-:W-:Y:S08]  /*4070*/  HMMA.16816.F32.BF16 R80, R8.reuse, R36, R80 ;  /* 0x000000240850723c */ /* 0x040ff00000041850 */
[----:B------:R-:W-:Y:S01]  /*4080*/  HMMA.16816.F32.BF16 R84, R8, R38, R16 ;  /* 0x000000260854723c */ /* 0x000fe20000041810 */
[----:B------:R-:W-:Y:S01]  /*4090*/  LDSM.16.M88.4 R16, [R2+0x4000] ;  /* 0x004000000210783b */ /* 0x000fe20000000200 */
[----:B--2---:R-:W-:-:S06]  /*40a0*/  VIADD R0, R104, UR23 ;  /* 0x0000001768007c36 */ /* 0x004fcc0008000000 */
[----:B------:R-:W-:Y:S08]  /*40b0*/  HMMA.16816.F32.BF16 R72, R4, R38, R92 ;  /* 0x000000260448723c */ /* 0x000ff0000004185c */
[-C--:B------:R-:W-:Y:S08]  /*40c0*/  HMMA.16816.F32.BF16 R76, R8, R40.reuse, R76 ;  /* 0x00000028084c723c */ /* 0x080ff0000004184c */
[----:B------:R-:W-:Y:S08]  /*40d0*/  HMMA.16816.F32.BF16 R4, R4, R40, R96 ;  /* 0x000000280404723c */ /* 0x000ff00000041860 */
[-C--:B-1----:R-:W-:Y:S01]  /*40e0*/  HMMA.16816.F32.BF16 R8, R28, R50.reuse, R60 ;  /* 0x000000321c08723c */ /* 0x082fe2000004183c */
[----:B------:R-:W-:Y:S07]  /*40f0*/  LDSM.16.M88.4 R60, [R56+0x9800] ;  /* 0x00980000383c783b */ /* 0x000fee0000000200 */
[----:B----4-:R-:W-:Y:S01]  /*4100*/  HMMA.16816.F32.BF16 R36, R32, R50, R12 ;  /* 0x000000322024723c */ /* 0x010fe2000004180c */
[----:B------:R1:W2:Y:S07]  /*4110*/  LDSM.16.M88.4 R12, [R2+0x6000] ;  /* 0x00600000020c783b */ /* 0x0002ae0000000200 */
[-C--:B-----5:R-:W-:Y:S01]  /*4120*/  HMMA.16816.F32.BF16 R40, R28, R52.reuse, R68 ;  /* 0x000000341c28723c */ /* 0x0a0fe20000041844 */
[----:B------:R-:W4:Y:S07]  /*4130*/  LDSM.16.M88.4 R68, [R56+0x9000] ;  /* 0x009000003844783b */ /* 0x000f2e0000000200 */
[C---:B------:R-:W-:Y:S08]  /*4140*/  HMMA.16816.F32.BF16 R80, R32.reuse, R52, R80 ;  /* 0x000000342050723c */ /* 0x040ff00000041850 */
[----:B------:R-:W-:Y:S01]  /*4150*/  HMMA.16816.F32.BF16 R84, R32, R54, R84 ;  /* 0x000000362054723c */ /* 0x000fe20000041854 */
[----:B-1----:R-:W-:-:S07]  /*4160*/  IMAD.U32 R2, RZ, RZ, UR32 ;  /* 0x00000020ff027e24 */ /* 0x002fce000f8e00ff */
[----:B------:R-:W-:Y:S08]  /*4170*/  HMMA.16816.F32.BF16 R76, R32, R48, R76 ;  /* 0x00000030204c723c */ /* 0x000ff0000004184c */
[C---:B------:R-:W-:Y:S08]  /*4180*/  HMMA.16816.F32.BF16 R52, R28.reuse, R54, R72 ;  /* 0x000000361c34723c */ /* 0x040ff00000041848 */
[----:B------:R-:W-:Y:S01]  /*4190*/  HMMA.16816.F32.BF16 R32, R28, R48, R4 ;  /* 0x000000301c20723c */ /* 0x000fe20000041804 */
[----:B------:R-:W-:Y:S04]  /*41a0*/  LDSM.16.M88.4 R4, [R59+0x6000] ;  /* 0x006000003b04783b */ /* 0x000fe80000000200 */
[----:B------:R-:W-:Y:S03]  /*41b0*/  LDSM.16.M88.4 R48, [R100+0x9000] ;  /* 0x009000006430783b */ /* 0x000fe60000000200 */
[C---:B------:R-:W-:Y:S01]  /*41c0*/  HMMA.16816.F32.BF16 R72, R24.reuse, R64, R40 ;  /* 0x000000401848723c */ /* 0x040fe20000041828 */
[----:B------:R-:W1:Y:S07]  /*41d0*/  LDSM.16.M88.4 R40, [R100+0x9800] ;  /* 0x009800006428783b */ /* 0x000e6e0000000200 */
[-C--:B------:R-:W-:Y:S01]  /*41e0*/  HMMA.16816.F32.BF16 R28, R24, R46.reuse, R8 ;  /* 0x0000002e181c723c */ /* 0x080fe20000041808 */
[----:B------:R-:W5:Y:S07]  /*41f0*/  LDSM.16.M88.4 R8, [R59+0x4000] ;  /* 0x004000003b08783b */ /* 0x000f6e0000000200 */
[C---:B---3--:R-:W-:Y:S08]  /*4200*/  HMMA.16816.F32.BF16 R36, R20.reuse, R46, R36 ;  /* 0x0000002e1424723c */ /* 0x048ff00000041824 */
[C---:B------:R-:W-:Y:S08]  /*4210*/  HMMA.16816.F32.BF16 R88, R20.reuse, R64, R80 ;  /* 0x000000401458723c */ /* 0x040ff00000041850 */
[-C--:B------:R-:W-:Y:S08]  /*4220*/  HMMA.16816.F32.BF16 R92, R20, R66.reuse, R84 ;  /* 0x00000042145c723c */ /* 0x080ff00000041854 */
[----:B------:R-:W-:Y:S08]  /*4230*/  HMMA.16816.F32.BF16 R80, R24, R66, R52 ;  /* 0x000000421850723c */ /* 0x000ff00000041834 */
[-C--:B------:R-:W-:Y:S01]  /*4240*/  HMMA.16816.F32.BF16 R84, R20, R44.reuse, R76 ;  /* 0x0000002c1454723c */ /* 0x080fe2000004184c */
[----:B------:R-:W-:Y:S07]  /*4250*/  LDSM.16.M88.4 R20, [R57+0x4000] ;  /* 0x004000003914783b */ /* 0x000fee0000000200 */
[----:B------:R-:W-:Y:S01]  /*4260*/  HMMA.16816.F32.BF16 R52, R24, R44, R32 ;  /* 0x0000002c1834723c */ /* 0x000fe20000041820 */
[----:B------:R-:W-:Y:S04]  /*4270*/  LDSM.16.M88.4 R24, [R57+0x6000] ;  /* 0x006000003918783b */ /* 0x000fe80000000200 */
[----:B------:R-:W3:Y:S03]  /*4280*/  LDSM.16.M88.4 R44, [R58+0x9800] ;  /* 0x009800003a2c783b */ /* 0x000ee60000000200 */
[----:B--2---:R-:W-:Y:S01]  /*4290*/  HMMA.16816.F32.BF16 R32, R12, R62, R28 ;  /* 0x0000003e0c20723c */ /* 0x004fe2000004181c */
[----:B------:R2:W3:Y:S01]  /*42a0*/  LDSM.16.M88.4 R28, [R58+0x9000] ;  /* 0x009000003a1c783b */ /* 0x0004e20000000200 */
[----:B------:R-:W-:-:S06]  /*42b0*/  DEPBAR.LE SB0, 0x0 ;  /* 0x000080000000791a */ /* 0x000fcc0000000000 */
[----:B------:R-:W-:Y:S08]  /*42c0*/  HMMA.16816.F32.BF16 R36, R16, R62, R36 ;  /* 0x0000003e1024723c */ /* 0x000ff00000041824 */
[-C--:B----4-:R-:W-:Y:S08]  /*42d0*/  HMMA.16816.F32.BF16 R64, R12, R68.reuse, R72 ;  /* 0x000000440c40723c */ /* 0x090ff00000041848 */
[C---:B--2---:R-:W-:Y:S08]  /*42e0*/  HMMA.16816.F32.BF16 R56, R16.reuse, R68, R88 ;  /* 0x000000441038723c */ /* 0x044ff00000041858 */
[C---:B------:R-:W-:Y:S08]  /*42f0*/  HMMA.16816.F32.BF16 R76, R16.reuse, R70, R92 ;  /* 0x00000046104c723c */ /* 0x040ff0000004185c */
[----:B------:R-:W-:Y:S08]  /*4300*/  HMMA.16816.F32.BF16 R72, R16, R60, R84 ;  /* 0x0000003c1048723c */ /* 0x000ff00000041854 */
[----:B-1----:R-:W-:Y:S08]  /*4310*/  HMMA.16816.F32.BF16 R16, R4, R42, R32 ;  /* 0x0000002a0410723c */ /* 0x002ff00000041820 */
[C---:B------:R-:W-:Y:S08]  /*4320*/  HMMA.16816.F32.BF16 R68, R12.reuse, R70, R80 ;  /* 0x000000460c44723c */ /* 0x040ff00000041850 */
[----:B------:R-:W-:Y:S08]  /*4330*/  HMMA.16816.F32.BF16 R60, R12, R60, R52 ;  /* 0x0000003c0c3c723c */ /* 0x000ff00000041834 */
[----:B-----5:R-:W-:Y:S08]  /*4340*/  HMMA.16816.F32.BF16 R12, R8, R42, R36 ;  /* 0x0000002a080c723c */ /* 0x020ff00000041824 */
[-C--:B------:R-:W-:Y:S08]  /*4350*/  HMMA.16816.F32.BF16 R32, R4, R48.reuse, R64 ;  /* 0x000000300420723c */ /* 0x080ff00000041840 */
[----:B------:R-:W-:Y:S08]  /*4360*/  HMMA.16816.F32.BF16 R36, R8, R48, R56 ;  /* 0x000000300824723c */ /* 0x000ff00000041838 */
[----:B---3--:R-:W-:Y:S08]  /*4370*/  HMMA.16816.F32.BF16 R56, R24, R46, R16 ;  /* 0x0000002e1838723c */ /* 0x008ff00000041810 */
[-C--:B------:R-:W-:Y:S08]  /*4380*/  HMMA.16816.F32.BF16 R52, R8, R50.reuse, R76 ;  /* 0x000000320834723c */ /* 0x080ff0000004184c */
[----:B------:R-:W-:Y:S08]  /*4390*/  HMMA.16816.F32.BF16 R48, R4, R50, R68 ;  /* 0x000000320430723c */ /* 0x000ff00000041844 */
[-C--:B------:R-:W-:Y:S08]  /*43a0*/  HMMA.16816.F32.BF16 R72, R8, R40.reuse, R72 ;  /* 0x000000280848723c */ /* 0x080ff00000041848 */
[----:B------:R-:W-:Y:S01]  /*43b0*/  HMMA.16816.F32.BF16 R60, R4, R40, R60 ;  /* 0x00000028043c723c */ /* 0x000fe2000004183c */
[----:B------:R-:W-:-:S05]  /*43c0*/  VIADD R7, R0, 0x1 ;  /* 0x0000000100077836 */ /* 0x000fca0000000000 */
[----:B------:R-:W-:Y:S02]  /*43d0*/  I2FP.F32.U32 R8, R7 ;  /* 0x0000000700087245 */ /* 0x000fe40000201000 */
[----:B------:R-:W-:Y:S08]  /*43e0*/  HMMA.16816.F32.BF16 R16, R20, R46, R12 ;  /* 0x0000002e1410723c */ /* 0x000ff0000004180c */
[----:B------:R-:W-:Y:S01]  /*43f0*/  HMMA.16816.F32.BF16 R40, R24, R28, R32 ;  /* 0x0000001c1828723c */ /* 0x000fe20000041820 */
[----:B------:R-:W-:-:S02]  /*4400*/  VIADDMNMX R32, R101, 0x8, R2, PT ;  /* 0x0000000865207846 */ /* 0x000fc40003800102 */
[C-C-:B------:R-:W-:Y:S02]  /*4410*/  VIADDMNMX R34, R101.reuse, 0x40, R2.reuse, PT ;  /* 0x0000004065227846 */ /* 0x140fe40003800102 */
[C---:B------:R-:W-:Y:S01]  /*4420*/  VIADDMNMX R35, R101.reuse, 0x48, R2, PT ;  /* 0x0000004865237846 */ /* 0x040fe20003800102 */
[----:B------:R-:W-:Y:S01]  /*4430*/  VIADD R2, R0, 0x18 ;  /* 0x0000001800027836 */ /* 0x000fe20000000000 */
[----:B------:R-:W-:Y:S01]  /*4440*/  VIMNMX R33, PT, PT, R101, UR32, PT ;  /* 0x0000002065217c48 */ /* 0x000fe2000bfe0100 */
[C---:B------:R-:W-:Y:S03]  /*4450*/  HMMA.16816.F32.BF16 R36, R20.reuse, R28, R36 ;  /* 0x0000001c1424723c */ /* 0x040fe60000041824 */
[----:B------:R-:W-:Y:S02]  /*4460*/  I2FP.F32.U32 R6, R2 ;  /* 0x0000000200067245 */ /* 0x000fe40000201000 */
[C---:B------:R-:W-:Y:S01]  /*4470*/  ISETP.GE.AND P3, PT, R2.reuse, R33, PT ;  /* 0x000000210200720c */ /* 0x040fe20003f66270 */
[----:B------:R-:W-:Y:S01]  /*4480*/  BAR.SYNC.DEFER_BLOCKING 0x0 ;  /* 0x0000000000007b1d */ /* 0x000fe20000010000 */
[C---:B------:R-:W-:Y:S01]  /*4490*/  ISETP.GE.AND P1, PT, R2.reuse, R32, PT ;  /* 0x000000200200720c */ /* 0x040fe20003f26270 */
[----:B------:R-:W-:Y:S01]  /*44a0*/  HMMA.16816.F32.BF16 R12, R20, R30, R52 ;  /* 0x0000001e140c723c */ /* 0x000fe20000041834 */
[----:B------:R-:W-:Y:S01]  /*44b0*/  ISETP.GE.AND P2, PT, R2, R34, PT ;  /* 0x000000220200720c */ /* 0x000fe20003f46270 */
[----:B------:R-:W-:Y:S01]  /*44c0*/  FFMA.FTZ R4, R6, UR10, R18 ;  /* 0x0000000a06047c23 */ /* 0x000fe20008010012 */
[----:B------:R-:W-:Y:S01]  /*44d0*/  ISETP.GE.AND P5, PT, R2, R35, PT ;  /* 0x000000230200720c */ /* 0x000fe20003fa6270 */
[C---:B------:R-:W-:Y:S01]  /*44e0*/  FFMA.FTZ R2, R6.reuse, UR10, R56 ;  /* 0x0000000a06027c23 */ /* 0x040fe20008010038 */
[----:B------:R-:W-:Y:S01]  /*44f0*/  FFMA.FTZ R5, R6, UR10, R16 ;  /* 0x0000000a06057c23 */ /* 0x000fe20008010010 */
[----:B------:R-:W-:-:S02]  /*4500*/  ISETP.GE.AND P4, PT, R7, R33, PT ;  /* 0x000000210700720c */ /* 0x000fc40003f86270 */
[----:B------:R-:W-:Y:S01]  /*4510*/  HMMA.16816.F32.BF16 R28, R24, R30, R48 ;  /* 0x0000001e181c723c */ /* 0x000fe20000041830 */
[----:B------:R-:W-:Y:S01]  /*4520*/  FSEL R70, R2, -INF , !P2 ;  /* 0xff80000002467808 */ /* 0x000fe20005000000 */
[----:B------:R-:W-:Y:S01]  /*4530*/  FFMA.FTZ R2, R6, UR10, R58 ;  /* 0x0000000a06027c23 */ /* 0x000fe2000801003a */
[----:B------:R-:W-:Y:S01]  /*4540*/  FSEL R67, R4, -INF , !P1 ;  /* 0xff80000004437808 */ /* 0x000fe20004800000 */
[----:B------:R-:W-:Y:S01]  /*4550*/  VIADD R6, R0, 0x8 ;  /* 0x0000000800067836 */ /* 0x000fe20000000000 */
[----:B------:R-:W-:Y:S01]  /*4560*/  FSEL R71, R5, -INF , !P3 ;  /* 0xff80000005477808 */ /* 0x000fe20005800000 */
[----:B------:R-:W-:Y:S01]  /*4570*/  FFMA.FTZ R5, R8, UR10, R37 ;  /* 0x0000000a08057c23 */ /* 0x000fe20008010025 */
[----:B------:R-:W-:Y:S01]  /*4580*/  FSEL R69, R2, -INF , !P5 ;  /* 0xff80000002457808 */ /* 0x000fe20006800000 */
[C---:B------:R-:W-:Y:S01]  /*4590*/  FFMA.FTZ R2, R8.reuse, UR10, R41 ;  /* 0x0000000a08027c23 */ /* 0x040fe20008010029 */
[C---:B------:R-:W-:Y:S01]  /*45a0*/  ISETP.GE.AND P1, PT, R7.reuse, R34, PT ;  /* 0x000000220700720c */ /* 0x040fe20003f26270 */
[----:B------:R-:W-:Y:S01]  /*45b0*/  FFMA.FTZ R4, R8, UR10, R39 ;  /* 0x0000000a08047c23 */ /* 0x000fe20008010027 */
[C---:B------:R-:W-:Y:S01]  /*45c0*/  ISETP.GE.AND P3, PT, R7.reuse, R32, PT ;  /* 0x000000200700720c */ /* 0x040fe20003f66270 */
[----:B------:R-:W-:Y:S01]  /*45d0*/  HMMA.16816.F32.BF16 R20, R20, R44, R72 ;  /* 0x0000002c1414723c */ /* 0x000fe20000041848 */
[----:B------:R-:W-:Y:S01]  /*45e0*/  FSEL R65, R2, -INF , !P1 ;  /* 0xff80000002417808 */ /* 0x000fe20004800000 */
[----:B------:R-:W-:Y:S01]  /*45f0*/  FFMA.FTZ R2, R8, UR10, R43 ;  /* 0x0000000a08027c23 */ /* 0x000fe2000801002b */
[----:B------:R-:W-:Y:S01]  /*4600*/  ISETP.GE.AND P2, PT, R7, R35, PT ;  /* 0x000000230700720c */ /* 0x000fe20003f46270 */
[----:B------:R-:W-:Y:S01]  /*4610*/  VIADD R8, R0, 0x10 ;  /* 0x0000001000087836 */ /* 0x000fe20000000000 */
[----:B------:R-:W-:-:S02]  /*4620*/  FSEL R68, R5, -INF , !P4 ;  /* 0xff80000005447808 */ /* 0x000fc40006000000 */
[----:B------:R-:W-:Y:S01]  /*4630*/  FSEL R56, R4, -INF , !P3 ;  /* 0xff80000004387808 */ /* 0x000fe20005800000 */
[----:B------:R-:W-:Y:S01]  /*4640*/  HMMA.16816.F32.BF16 R24, R24, R44, R60 ;  /* 0x0000002c1818723c */ /* 0x000fe2000004183c */
[----:B------:R-:W-:Y:S02]  /*4650*/  I2FP.F32.U32 R9, R6 ;  /* 0x0000000600097245 */ /* 0x000fe40000201000 */
[C---:B------:R-:W-:Y:S02]  /*4660*/  ISETP.GE.AND P5, PT, R6.reuse, R33, PT ;  /* 0x000000210600720c */ /* 0x040fe40003fa6270 */
[C---:B------:R-:W-:Y:S01]  /*4670*/  ISETP.GE.AND P4, PT, R6.reuse, R32, PT ;  /* 0x000000200600720c */ /* 0x040fe20003f86270 */
[C---:B------:R-:W-:Y:S01]  /*4680*/  FFMA.FTZ R5, R9.reuse, UR10, R12 ;  /* 0x0000000a09057c23 */ /* 0x040fe2000801000c */
[C---:B------:R-:W-:Y:S01]  /*4690*/  ISETP.GE.AND P3, PT, R6.reuse, R34, PT ;  /* 0x000000220600720c */ /* 0x040fe20003f66270 */
[C---:B------:R-:W-:Y:S01]  /*46a0*/  FFMA.FTZ R4, R9.reuse, UR10, R14 ;  /* 0x0000000a09047c23 */ /* 0x040fe2000801000e */
[----:B------:R-:W-:Y:S01]  /*46b0*/  ISETP.GE.AND P1, PT, R6, R35, PT ;  /* 0x000000230600720c */ /* 0x000fe20003f26270 */
[----:B------:R-:W-:Y:S01]  /*46c0*/  VIADD R6, R0, 0x9 ;  /* 0x0000000900067836 */ /* 0x000fe20000000000 */
[----:B------:R-:W-:Y:S01]  /*46d0*/  FSEL R64, R2, -INF , !P2 ;  /* 0xff80000002407808 */ /* 0x000fe20005000000 */
[----:B------:R-:W-:Y:S01]  /*46e0*/  FFMA.FTZ R2, R9, UR10, R28 ;  /* 0x0000000a09027c23 */ /* 0x000fe2000801001c */
[----:B------:R-:W-:-:S02]  /*46f0*/  FSEL R66, R5, -INF , !P5 ;  /* 0xff80000005427808 */ /* 0x000fc40006800000 */
[----:B------:R-:W-:Y:S02]  /*4700*/  I2FP.F32.U32 R7, R6 ;  /* 0x0000000600077245 */ /* 0x000fe40000201000 */
[----:B------:R-:W-:Y:S02]  /*4710*/  FSEL R49, R4, -INF , !P4 ;  /* 0xff80000004317808 */ /* 0x000fe40006000000 */
[----:B------:R-:W-:Y:S01]  /*4720*/  FSEL R55, R2, -INF , !P3 ;  /* 0xff80000002377808 */ /* 0x000fe20005800000 */
[C---:B------:R-:W-:Y:S01]  /*4730*/  FFMA.FTZ R5, R7.reuse, UR10, R15 ;  /* 0x0000000a07057c23 */ /* 0x040fe2000801000f */
[C---:B------:R-:W-:Y:S01]  /*4740*/  ISETP.GE.AND P2, PT, R6.reuse, R33, PT ;  /* 0x000000210600720c */ /* 0x040fe20003f46270 */
[----:B------:R-:W-:Y:S01]  /*4750*/  FFMA.FTZ R4, R7, UR10, R29 ;  /* 0x0000000a07047c23 */ /* 0x000fe2000801001d */
[C---:B------:R-:W-:Y:S01]  /*4760*/  ISETP.GE.AND P5, PT, R6.reuse, R32, PT ;  /* 0x000000200600720c */ /* 0x040fe20003fa6270 */
[----:B------:R-:W-:Y:S01]  /*4770*/  FFMA.FTZ R2, R9, UR10, R30 ;  /* 0x0000000a09027c23 */ /* 0x000fe2000801001e */
[----:B------:R-:W-:Y:S01]  /*4780*/  ISETP.GE.AND P4, PT, R6, R34, PT ;  /* 0x000000220600720c */ /* 0x000fe20003f86270 */
[----:B------:R-:W-:Y:S01]  /*4790*/  VIADD R9, R0, 0x11 ;  /* 0x0000001100097836 */ /* 0x000fe20000000000 */
[----:B------:R-:W-:Y:S01]  /*47a0*/  ISETP.GE.AND P3, PT, R6, R35, PT ;  /* 0x000000230600720c */ /* 0x000fe20003f66270 */
[C---:B------:R-:W-:Y:S01]  /*47b0*/  FFMA.FTZ R6, R7.reuse, UR10, R13 ;  /* 0x0000000a07067c23 */ /* 0x040fe2000801000d */
[----:B------:R-:W-:Y:S01]  /*47c0*/  FFMA.FTZ R7, R7, UR10, R31 ;  /* 0x0000000a07077c23 */ /* 0x000fe2000801001f */
[----:B------:R-:W-:-:S02]  /*47d0*/  FSEL R43, R5, -INF , !P5 ;  /* 0xff800000052b7808 */ /* 0x000fc40006800000 */
[----:B------:R-:W-:Y:S02]  /*47e0*/  FSEL R53, R2, -INF , !P1 ;  /* 0xff80000002357808 */ /* 0x000fe40004800000 */
[----:B------:R-:W-:Y:S02]  /*47f0*/  FSEL R58, R6, -INF , !P2 ;  /* 0xff800000063a7808 */ /* 0x000fe40005000000 */
[----:B------:R-:W-:Y:S02]  /*4800*/  I2FP.F32.U32 R6, R8 ;  /* 0x0000000800067245 */ /* 0x000fe40000201000 */
[----:B------:R-:W-:Y:S02]  /*4810*/  FSEL R52, R7, -INF , !P3 ;  /* 0xff80000007347808 */ /* 0x000fe40005800000 */
[----:B------:R-:W-:Y:S01]  /*4820*/  ISETP.GE.AND P1, PT, R8, R33, PT ;  /* 0x000000210800720c */ /* 0x000fe20003f26270 */
[C---:B------:R-:W-:Y:S01]  /*4830*/  FFMA.FTZ R5, R6.reuse, UR10, R20 ;  /* 0x0000000a06057c23 */ /* 0x040fe20008010014 */
[----:B------:R-:W-:Y:S01]  /*4840*/  I2FP.F32.U32 R7, R9 ;  /* 0x0000000900077245 */ /* 0x000fe20000201000 */
[----:B------:R-:W-:Y:S01]  /*4850*/  FFMA.FTZ R2, R6, UR10, R24 ;  /* 0x0000000a06027c23 */ /* 0x000fe20008010018 */
[----:B------:R-:W-:Y:S01]  /*4860*/  FSEL R47, R4, -INF , !P4 ;  /* 0xff800000042f7808 */ /* 0x000fe20006000000 */
[----:B------:R-:W-:Y:S01]  /*4870*/  FFMA.FTZ R4, R6, UR10, R22 ;  /* 0x0000000a06047c23 */ /* 0x000fe20008010016 */
[----:B------:R-:W-:-:S02]  /*4880*/  ISETP.GE.AND P5, PT, R8, R34, PT ;  /* 0x000000220800720c */ /* 0x000fc40003fa6270 */
[-C--:B------:R-:W-:Y:S02]  /*4890*/  ISETP.GE.AND P2, PT, R8, R32.reuse, PT ;  /* 0x000000200800720c */ /* 0x080fe40003f46270 */
[----:B------:R-:W-:Y:S01]  /*48a0*/  FSEL R54, R5, -INF , !P1 ;  /* 0xff80000005367808 */ /* 0x000fe20004800000 */
[----:B------:R-:W-:Y:S01]  /*48b0*/  FFMA.FTZ R5, R7, UR10, R23 ;  /* 0x0000000a07057c23 */ /* 0x000fe20008010017 */
[----:B------:R-:W-:Y:S02]  /*48c0*/  ISETP.GE.AND P1, PT, R9, R32, PT ;  /* 0x000000200900720c */ /* 0x000fe40003f26270 */
[----:B------:R-:W-:Y:S01]  /*48d0*/  FSEL R46, R2, -INF , !P5 ;  /* 0xff800000022e7808 */ /* 0x000fe20006800000 */
[----:B------:R-:W-:Y:S01]  /*48e0*/  FFMA.FTZ R2, R6, UR10, R26 ;  /* 0x0000000a06027c23 */ /* 0x000fe2000801001a */
[----:B------:R-:W-:Y:S01]  /*48f0*/  FSEL R39, R4, -INF , !P2 ;  /* 0xff80000004277808 */ /* 0x000fe20005000000 */
[C---:B------:R-:W-:Y:S01]  /*4900*/  FFMA.FTZ R6, R7.reuse, UR10, R21 ;  /* 0x0000000a07067c23 */ /* 0x040fe20008010015 */
[----:B------:R-:W-:Y:S01]  /*4910*/  ISETP.GE.AND P4, PT, R8, R35, PT ;  /* 0x000000230800720c */ /* 0x000fe20003f86270 */
[----:B------:R-:W-:Y:S01]  /*4920*/  FFMA.FTZ R4, R7, UR10, R25 ;  /* 0x0000000a07047c23 */ /* 0x000fe20008010019 */
[----:B------:R-:W-:Y:S01]  /*4930*/  ISETP.GE.AND P2, PT, R9, R34, PT ;  /* 0x000000220900720c */ /* 0x000fe20003f46270 */
[----:B------:R-:W-:Y:S01]  /*4940*/  FFMA.FTZ R7, R7, UR10, R27 ;  /* 0x0000000a07077c23 */ /* 0x000fe2000801001b */
[----:B------:R-:W-:-:S02]  /*4950*/  I2FP.F32.U32 R8, R0 ;  /* 0x0000000000087245 */ /* 0x000fc40000201000 */
[----:B------:R-:W-:Y:S01]  /*4960*/  FSEL R26, R5, -INF , !P1 ;  /* 0xff800000051a7808 */ /* 0x000fe20004800000 */
[----:B------:R-:W-:Y:S01]  /*4970*/  VIADD R5, R0, 0x19 ;  /* 0x0000001900057836 */ /* 0x000fe20000000000 */
[C---:B------:R-:W-:Y:S02]  /*4980*/  ISETP.GE.AND P5, PT, R9.reuse, R35, PT ;  /* 0x000000230900720c */ /* 0x040fe40003fa6270 */
[----:B------:R-:W-:Y:S02]  /*4990*/  ISETP.GE.AND P3, PT, R9, R33, PT ;  /* 0x000000210900720c */ /* 0x000fe40003f66270 */
[----:B------:R-:W-:Y:S01]  /*49a0*/  FSEL R37, R4, -INF , !P2 ;  /* 0xff80000004257808 */ /* 0x000fe20005000000 */
[----:B------:R-:W-:Y:S01]  /*49b0*/  FFMA.FTZ R4, R8, UR10, R36 ;  /* 0x0000000a08047c23 */ /* 0x000fe20008010024 */
[----:B------:R-:W-:Y:S01]  /*49c0*/  FSEL R45, R2, -INF , !P4 ;  /* 0xff800000022d7808 */ /* 0x000fe20006000000 */
[----:B------:R-:W-:Y:S01]  /*49d0*/  FFMA.FTZ R2, R8, UR10, R38 ;  /* 0x0000000a08027c23 */ /* 0x000fe20008010026 */
[----:B------:R-:W-:-:S02]  /*49e0*/  FSEL R41, R7, -INF , !P5 ;  /* 0xff80000007297808 */ /* 0x000fc40006800000 */
[----:B------:R-:W-:Y:S02]  /*49f0*/  ISETP.GE.AND P4, PT, R0, R33, PT ;  /* 0x000000210000720c */ /* 0x000fe40003f86270 */
[----:B------:R-:W-:Y:S02]  /*4a00*/  FSEL R48, R6, -INF , !P3 ;  /* 0xff80000006307808 */ /* 0x000fe40005800000 */
[----:B------:R-:W-:Y:S02]  /*4a10*/  I2FP.F32.U32 R7, R5 ;  /* 0x0000000500077245 */ /* 0x000fe40000201000 */
[C---:B------:R-:W-:Y:S02]  /*4a20*/  ISETP.GE.AND P3, PT, R0.reuse, R32, PT ;  /* 0x000000200000720c */ /* 0x040fe40003f66270 */
[CC--:B------:R-:W-:Y:S01]  /*4a30*/  ISETP.GE.AND P1, PT, R0.reuse, R34.reuse, PT ;  /* 0x000000220000720c */ /* 0x0c0fe20003f26270 */
[C---:B------:R-:W-:Y:S01]  /*4a40*/  FFMA.FTZ R6, R7.reuse, UR10, R17 ;  /* 0x0000000a07067c23 */ /* 0x040fe20008010011 */
[----:B------:R-:W-:Y:S01]  /*4a50*/  ISETP.GE.AND P2, PT, R0, R35, PT ;  /* 0x000000230000720c */ /* 0x000fe20003f46270 */
[----:B------:R-:W-:Y:S01]  /*4a60*/  FFMA.FTZ R0, R8, UR10, R40 ;  /* 0x0000000a08007c23 */ /* 0x000fe20008010028 */
[----:B------:R-:W-:Y:S01]  /*4a70*/  FSEL R38, R4, -INF , !P4 ;  /* 0xff80000004267808 */ /* 0x000fe20006000000 */
[----:B------:R-:W-:Y:S01]  /*4a80*/  FFMA.FTZ R4, R7, UR10, R57 ;  /* 0x0000000a07047c23 */ /* 0x000fe20008010039 */
[----:B------:R-:W-:Y:S01]  /*4a90*/  FSEL R23, R2, -INF , !P3 ;  /* 0xff80000002177808 */ /* 0x000fe20005800000 */
[----:B------:R-:W-:Y:S01]  /*4aa0*/  FFMA.FTZ R2, R8, UR10, R42 ;  /* 0x0000000a08027c23 */ /* 0x000fe2000801002a */
[----:B------:R-:W-:-:S02]  /*4ab0*/  ISETP.GE.AND P3, PT, R5, R34, PT ;  /* 0x000000220500720c */ /* 0x000fc40003f66270 */
[----:B------:R-:W-:Y:S01]  /*4ac0*/  FSEL R25, R0, -INF , !P1 ;  /* 0xff80000000197808 */ /* 0x000fe20004800000 */
[----:B------:R-:W-:Y:S01]  /*4ad0*/  FFMA.FTZ R0, R7, UR10, R59 ;  /* 0x0000000a07007c23 */ /* 0x000fe2000801003b */
[C---:B------:R-:W-:Y:S02]  /*4ae0*/  ISETP.GE.AND P5, PT, R5.reuse, R33, PT ;  /* 0x000000210500720c */ /* 0x040fe40003fa6270 */
[C---:B------:R-:W-:Y:S02]  /*4af0*/  ISETP.GE.AND P1, PT, R5.reuse, R35, PT ;  /* 0x000000230500720c */ /* 0x040fe40003f26270 */
[----:B------:R-:W-:Y:S02]  /*4b00*/  FSEL R27, R4, -INF , !P3 ;  /* 0xff800000041b7808 */ /* 0x000fe40005800000 */
[----:B------:R-:W-:Y:S01]  /*4b10*/  ISETP.GE.AND P4, PT, R5, R32, PT ;  /* 0x000000200500720c */ /* 0x000fe20003f86270 */
[----:B------:R-:W-:Y:S01]  /*4b20*/  FFMA.FTZ R5, R7, UR10, R19 ;  /* 0x0000000a07057c23 */ /* 0x000fe20008010013 */
[----:B------:R-:W-:-:S02]  /*4b30*/  FSEL R28, R2, -INF , !P2 ;  /* 0xff800000021c7808 */ /* 0x000fc40005000000 */
[----:B------:R-:W-:Y:S02]  /*4b40*/  FMNMX3.FTZ R4, R23, R56, R49, !PT ;  /* 0x0000003817047276 */ /* 0x000fe40007810031 */
[----:B------:R-:W-:Y:S02]  /*4b50*/  FSEL R36, R6, -INF , !P5 ;  /* 0xff80000006247808 */ /* 0x000fe40006800000 */
[----:B------:R-:W-:Y:S02]  /*4b60*/  FSEL R29, R0, -INF , !P1 ;  /* 0xff800000001d7808 */ /* 0x000fe40004800000 */
[----:B------:R-:W-:Y:S02]  /*4b70*/  FMNMX3.FTZ R2, R25, R65, R55, !PT ;  /* 0x0000004119027276 */ /* 0x000fe40007810037 */
        /* <DEDUP_REMOVED lines=8> */
[----:B------:R-:W-:Y:S02]  /*4c00*/  FMNMX3.FTZ R12, R5, R37, R70, !PT ;  /* 0x00000025050c7276 */ /* 0x000fe40007810046 */
[----:B------:R-:W-:Y:S02]  /*4c10*/  FMNMX3.FTZ R11, R0, R41, R69, !PT ;  /* 0x00000029000b7276 */ /* 0x000fe40007810045 */
        /* <DEDUP_REMOVED lines=18> */
[----:B------:R-:W-:Y:S02]  /*4d40*/  LEA R4, P3, R2, R108, 0x1 ;  /* 0x0000006c02047211 */ /* 0x000fe400078608ff */
        /* <DEDUP_REMOVED lines=23> */
.L_x_1536:
[----:B------:R-:W-:Y:S01]  /*4ec0*/  FMNMX.FTZ R0, R29, R11, !PT ;  /* 0x0000000b1d007209 */ /* 0x000fe20007810000 */
[----:B------:R-:W2:Y:S01]  /*4ed0*/  SHFL.BFLY PT, R8, R10, 0x2, 0x1f ;  /* 0x0c401f000a087f89 */ /* 0x000ea200000e0000 */
[----:B------:R-:W-:Y:S01]  /*4ee0*/  FMNMX.FTZ R2, R27, R12, !PT ;  /* 0x0000000c1b027209 */ /* 0x000fe20007810000 */
[C---:B-1----:R-:W-:Y:S01]  /*4ef0*/  VIADD R5, R103.reuse, 0x4 ;  /* 0x0000000467057836 */ /* 0x042fe20000000000 */
[----:B------:R-:W-:Y:S01]  /*4f00*/  FMNMX.FTZ R4, R36, R13, !PT ;  /* 0x0000000d24047209 */ /* 0x000fe20007810000 */
[----:B------:R-:W1:Y:S01]  /*4f10*/  SHFL.BFLY PT, R6, R0, 0x2, 0x1f ;  /* 0x0c401f0000067f89 */ /* 0x000e6200000e0000 */
[----:B------:R-:W-:Y:S01]  /*4f20*/  IMAD.WIDE.U32 R20, R103, -0x326172a9, RZ ;  /* 0xcd9e8d5767147825 */ /* 0x000fe200078e00ff */
[----:B------:R-:W-:Y:S01]  /*4f30*/  UIADD3 UR4, UPT, UPT, UR37, -0x4498517b, URZ ;  /* 0xbb67ae8525047890 */ /* 0x000fe2000fffe0ff */
[----:B------:R-:W-:Y:S01]  /*4f40*/  LOP3.LUT R15, R238, 0x200, R226, 0xf8, !PT ;  /* 0x00000200ee0f7812 */ /* 0x000fe200078ef8e2 */
[----:B------:R-:W3:Y:S01]  /*4f50*/  SHFL.BFLY PT, R7, R2, 0x2, 0x1f ;  /* 0x0c401f0002077f89 */ /* 0x000ee200000e0000 */
[----:B------:R-:W-:Y:S01]  /*4f60*/  IMAD.WIDE.U32 R18, R5, -0x326172a9, RZ ;  /* 0xcd9e8d5705127825 */ /* 0x000fe200078e00ff */
[----:B------:R-:W-:Y:S01]  /*4f70*/  LOP3.LUT P6, R250, R204, 0x4, RZ, 0xc0, !PT ;  /* 0x00000004ccfa7812 */ /* 0x000fe200078cc0ff */
[----:B------:R-:W-:Y:S01]  /*4f80*/  UIADD3 UR27, UPT, UPT, UR36, -0x61c88647, URZ ;  /* 0x9e3779b9241b7890 */ /* 0x000fe2000fffe0ff */
[----:B------:R-:W4:Y:S01]  /*4f90*/  SHFL.BFLY PT, R9, R4, 0x2, 0x1f ;  /* 0x0c401f0004097f89 */ /* 0x000f2200000e0000 */
[----:B------:R-:W-:Y:S01]  /*4fa0*/  IMAD.WIDE.U32 R30, R105, -0x2daee0ad, RZ ;  /* 0xd2511f53691e7825 */ /* 0x000fe200078e00ff */
[----:B------:R-:W-:Y:S01]  /*4fb0*/  UIADD3 UR26, UPT, UPT, UR36, 0x3c6ef372, URZ ;  /* 0x3c6ef372241a7890 */ /* 0x000fe2000fffe0ff */
[----:B------:R-:W-:Y:S01]  /*4fc0*/  LEA R80, R15, UR5, 0x1 ;  /* 0x000000050f507c11 */ /* 0x000fe2000f8e08ff */
[----:B------:R-:W-:Y:S01]  /*4fd0*/  STL.64 [R1+0xa0], R20 ;  /* 0x0000a01401007387 */ /* 0x000fe20000100a00 */
[----:B------:R-:W-:Y:S01]  /*4fe0*/  UIADD3 UR19, UPT, UPT, UR37, 0x32370b8f, URZ ;  /* 0x32370b8f25137890 */ /* 0x000fe2000fffe0ff */
[----:B------:R-:W-:Y:S01]  /*4ff0*/  IMAD.MOV.U32 R42, RZ, RZ, 0x20 ;  /* 0x00000020ff2a7424 */ /* 0x000fe200078e00ff */
[----:B------:R-:W5:Y:S01]  /*5000*/  LDCU UR28, c[0x0][0x45c] ;  /* 0x00008b80ff1c77ac */ /* 0x000f620008000800 */
[----:B------:R-:W-:Y:S01]  /*5010*/  STL.64 [R1+0xa8], R18 ;  /* 0x0000a81201007387 */ /* 0x000fe20000100a00 */
[----:B------:R-:W-:Y:S01]  /*5020*/  VIADD R44, R80, 0xa040 ;  /* 0x0000a040502c7836 */ /* 0x000fe20000000000 */
[----:B------:R-:W-:Y:S01]  /*5030*/  UIADD3 UR23, UPT, UPT, UR36, -0x255992d5, URZ ;  /* 0xdaa66d2b24177890 */ /* 0x000fe2000fffe0ff */
[----:B--2---:R-:W-:Y:S01]  /*5040*/  FMNMX.FTZ R8, R10, R8, !PT ;  /* 0x000000080a087209 */ /* 0x004fe20007810000 */
[----:B------:R2:W-:Y:S01]  /*5050*/  STL.64 [R1+0x98], R30 ;  /* 0x0000981e01007387 */ /* 0x0005e20000100a00 */
[----:B------:R-:W-:Y:S01]  /*5060*/  UIADD3 UR18, UPT, UPT, UR36, 0x78dde6e4, URZ ;  /* 0x78dde6e424127890 */ /* 0x000fe2000fffe0ff */
[----:B------:R-:W-:Y:S01]  /*5070*/  IMAD.MOV.U32 R72, RZ, RZ, R124 ;  /* 0x000000ffff487224 */ /* 0x000fe200078e007c */
[----:B-1----:R-:W-:Y:S01]  /*5080*/  FMNMX.FTZ R134, R0, R6, !PT ;  /* 0x0000000600867209 */ /* 0x002fe20007810000 */
[----:B------:R-:W-:Y:S01]  /*5090*/  IMAD.U32 R0, RZ, RZ, UR24 ;  /* 0x00000018ff007e24 */ /* 0x000fe2000f8e00ff */
[----:B------:R-:W-:Y:S01]  /*50a0*/  SHFL.BFLY PT, R136, R8, 0x1, 0x1f ;  /* 0x0c201f0008887f89 */ /* 0x000fe200000e0000 */
[----:B------:R-:W-:Y:S01]  /*50b0*/  UIADD3 UR24, UPT, UPT, UR37, 0x76cf5d0a, URZ ;  /* 0x76cf5d0a25187890 */ /* 0x000fe2000fffe0ff */
[----:B---3--:R-:W-:Y:S01]  /*50c0*/  FMNMX.FTZ R135, R2, R7, !PT ;  /* 0x0000000702877209 */ /* 0x008fe20007810000 */
[----:B------:R-:W-:Y:S01]  /*50d0*/  UIADD3 UR17, UPT, UPT, UR37, -0x126145ec, URZ ;  /* 0xed9eba1425117890 */ /* 0x000fe2000fffe0ff */
[----:B------:R-:W-:Y:S01]  /*50e0*/  LOP3.LUT R2, R102, UR36, R21, 0x96, !PT ;  /* 0x0000002466027c12 */ /* 0x000fe2000f8e9615 */
[----:B------:R-:W1:Y:S01]  /*50f0*/  SHFL.BFLY PT, R14, R134, 0x1, 0x1f ;  /* 0x0c201f00860e7f89 */ /* 0x000e6200000e0000 */
[----:B----4-:R-:W-:Y:S01]  /*5100*/  FMNMX.FTZ R9, R4, R9, !PT ;  /* 0x0000000904097209 */ /* 0x010fe20007810000 */
[----:B------:R-:W-:Y:S01]  /*5110*/  UIADD3 UR15, UPT, UPT, UR37, -0x56f99767, URZ ;  /* 0xa9066899250f7890 */ /* 0x000fe2000fffe0ff */
[----:B------:R-:W-:Y:S01]  /*5120*/  LOP3.LUT R4, R102, UR36, R19, 0x96, !PT ;  /* 0x0000002466047c12 */ /* 0x000fe2000f8e9613 */
[----:B------:R-:W-:Y:S01]  /*5130*/  IMAD.WIDE.U32 R16, R2, -0x2daee0ad, RZ ;  /* 0xd2511f5302107825 */ /* 0x000fe200078e00ff */
[----:B------:R-:W-:Y:S01]  /*5140*/  LOP3.LUT R0, R0, UR37, R31, 0x96, !PT ;  /* 0x0000002500007c12 */ /* 0x000fe2000f8e961f */
[----:B------:R-:W3:Y:S01]  /*5150*/  SHFL.BFLY PT, R137, R9, 0x1, 0x1f ;  /* 0x0c201f0009897f89 */ /* 0x000ee200000e0000 */
[----:B------:R-:W-:Y:S01]  /*5160*/  UIADD3 UR16, UPT, UPT, UR36, 0x1715609d, URZ ;  /* 0x1715609d24107890 */ /* 0x000fe2000fffe0ff */
[----:B------:R-:W-:Y:S01]  /*5170*/  IMAD.WIDE.U32 R60, R4, -0x2daee0ad, RZ ;  /* 0xd2511f53043c7825 */ /* 0x000fe200078e00ff */
[----:B------:R-:W-:Y:S01]  /*5180*/  LOP3.LUT R2, R30, UR4, R17, 0x96, !PT ;  /* 0x000000041e027c12 */ /* 0x000fe2000f8e9611 */
[----:B------:R-:W4:Y:S01]  /*5190*/  SHFL.BFLY PT, R10, R135, 0x1, 0x1f ;  /* 0x0c201f00870a7f89 */ /* 0x000f2200000e0000 */
[----:B------:R-:W-:Y:S01]  /*51a0*/  USHF.L.U32 UR8, UR11, 0x10, URZ ;  /* 0x000000100b087899 */ /* 0x000fe200080006ff */
[----:B------:R-:W-:Y:S01]  /*51b0*/  IMAD.WIDE.U32 R6, R0, -0x326172a9, RZ ;  /* 0xcd9e8d5700067825 */ /* 0x000fe200078e00ff */
[----:B------:R-:W-:Y:S01]  /*51c0*/  LOP3.LUT R0, R30, UR4, R61, 0x96, !PT ;  /* 0x000000041e007c12 */ /* 0x000fe2000f8e963d */
[----:B------:R-:W-:Y:S01]  /*51d0*/  STL.64 [R1+0x90], R16 ;  /* 0x0000901001007387 */ /* 0x000fe20000100a00 */
[----:B------:R-:W-:Y:S01]  /*51e0*/  ULOP3.LUT UR8, UR11, 0xff0000, UR8, 0xf8, !UPT ;  /* 0x00ff00000b087892 */ /* 0x000fe2000f8ef808 */
[----:B--2---:R-:W-:Y:S01]  /*51f0*/  IMAD.WIDE.U32 R30, R2, -0x326172a9, RZ ;  /* 0xcd9e8d57021e7825 */ /* 0x004fe200078e00ff */
[--C-:B------:R-:W-:Y:S01]  /*5200*/  LOP3.LUT R2, R18, UR27, R7.reuse, 0x96, !PT ;  /* 0x0000001b12027c12 */ /* 0x100fe2000f8e9607 */
[----:B------:R2:W-:Y:S01]  /*5210*/  STL [R1+0x74], R15 ;  /* 0x0000740f01007387 */ /* 0x0005e20000100800 */
[----:B------:R-:W-:Y:S01]  /*5220*/  LOP3.LUT R5, R20, UR27, R7, 0x96, !PT ;  /* 0x0000001b14057c12 */ /* 0x000fe2000f8e9607 */
[----:B------:R-:W-:Y:S01]  /*5230*/  IMAD.WIDE.U32 R50, R0, -0x326172a9, RZ ;  /* 0xcd9e8d5700327825 */ /* 0x000fe200078e00ff */
[----:B------:R-:W-:Y:S01]  /*5240*/  LOP3.LUT R4, R6, UR26, R31, 0x96, !PT ;  /* 0x0000001a06047c12 */ /* 0x000fe2000f8e961f */
[----:B------:R-:W-:Y:S01]  /*5250*/  STL.64 [R1+0x88], R60 ;  /* 0x0000883c01007387 */ /* 0x000fe20000100a00 */
[----:B-1----:R-:W-:Y:S01]  /*5260*/  FMNMX.FTZ R134, R134, R14, !PT ;  /* 0x0000000e86867209 */ /* 0x002fe20007810000 */
[----:B------:R-:W-:Y:S01]  /*5270*/  IMAD.WIDE.U32 R12, R2, -0x2daee0ad, RZ ;  /* 0xd2511f53020c7825 */ /* 0x000fe200078e00ff */
[----:B------:R-:W-:Y:S01]  /*5280*/  LOP3.LUT R0, R6, UR26, R51, 0x96, !PT ;  /* 0x0000001a06007c12 */ /* 0x000fe2000f8e9633 */
[----:B------:R-:W-:Y:S01]  /*5290*/  STL.64 [R1+0x78], R30 ;  /* 0x0000781e01007387 */ /* 0x000fe20000100a00 */
[----:B------:R-:W-:Y:S01]  /*52a0*/  FMNMX.FTZ R136, R8, R136, !PT ;  /* 0x0000008808887209 */ /* 0x000fe20007810000 */
[----:B------:R-:W-:Y:S01]  /*52b0*/  VIADD R6, R80, 0xa000 ;  /* 0x0000a00050067836 */ /* 0x000fe20000000000 */
[----:B------:R-:W-:Y:S01]  /*52c0*/  LOP3.LUT R2, R60, UR24, R13, 0x96, !PT ;  /* 0x000000183c027c12 */ /* 0x000fe2000f8e960d */
[----:B------:R-:W-:Y:S01]  /*52d0*/  IMAD.WIDE.U32 R20, R0, -0x2daee0ad, RZ ;  /* 0xd2511f5300147825 */ /* 0x000fe200078e00ff */
[----:B---3--:R-:W-:Y:S01]  /*52e0*/  FMNMX.FTZ R137, R9, R137, !PT ;  /* 0x0000008909897209 */ /* 0x008fe20007810000 */
[----:B------:R1:W-:Y:S01]  /*52f0*/  STL.64 [R1+0x80], R50 ;  /* 0x0000803201007387 */ /* 0x0003e20000100a00 */
[----:B------:R-:W-:Y:S01]  /*5300*/  FSETP.NEU.FTZ.AND P1, PT, R136, -INF , PT ;  /* 0xff8000008800780b */ /* 0x000fe20003f3d000 */
[----:B------:R-:W-:Y:S01]  /*5310*/  @P6 VIADD R44, R6, 0xffffffc0 ;  /* 0xffffffc0062c6836 */ /* 0x000fe20000000000 */
[----:B------:R-:W-:Y:S01]  /*5320*/  LOP3.LUT R0, R12, UR19, R21, 0x96, !PT ;  /* 0x000000130c007c12 */ /* 0x000fe2000f8e9615 */
[----:B------:R-:W-:Y:S01]  /*5330*/  IMAD.WIDE.U32 R6, R5, -0x2daee0ad, RZ ;  /* 0xd2511f5305067825 */ /* 0x000fe200078e00ff */
[----:B----4-:R-:W-:Y:S01]  /*5340*/  FMNMX.FTZ R135, R135, R10, !PT ;  /* 0x0000000a87877209 */ /* 0x010fe20007810000 */
[----:B------:R-:W-:Y:S01]  /*5350*/  UIADD3 UR14, UPT, UPT, UR36, -0x4ab325aa, URZ ;  /* 0xb54cda56240e7890 */ /* 0x000fe2000fffe0ff */
[----:B------:R-:W-:Y:S01]  /*5360*/  LDSM.16.MT88.4 R148, [R80+0xa800] ;  /* 0x00a800005094783b */ /* 0x000fe20000004200 */
[----:B------:R-:W-:Y:S01]  /*5370*/  IMAD.WIDE.U32 R18, R4, -0x2daee0ad, RZ ;  /* 0xd2511f5304127825 */ /* 0x000fe200078e00ff */
[----:B------:R-:W-:Y:S01]  /*5380*/  LOP3.LUT R4, R16, UR24, R7, 0x96, !PT ;  /* 0x0000001810047c12 */ /* 0x000fe2000f8e9607 */
[----:B------:R-:W-:Y:S01]  /*5390*/  UIADD3 UR4, UPT, UPT, UR37, 0x646e171e, URZ ;  /* 0x646e171e25047890 */ /* 0x000fe2000fffe0ff */
[----:B------:R-:W-:Y:S01]  /*53a0*/  FSETP.NEU.FTZ.AND P2, PT, R135, -INF , PT ;  /* 0xff8000008700780b */ /* 0x000fe20003f5d000 */
[----:B--2---:R-:W-:Y:S01]  /*53b0*/  IMAD.WIDE.U32 R14, R0, -0x326172a9, RZ ;  /* 0xcd9e8d57000e7825 */ /* 0x004fe200078e00ff */
[----:B------:R-:W-:Y:S01]  /*53c0*/  LOP3.LUT R11, R6, UR19, R19, 0x96, !PT ;  /* 0x00000013060b7c12 */ /* 0x000fe2000f8e9613 */
[----:B------:R-:W2:Y:S01]  /*53d0*/  LDSM.16.MT88.4 R180, [R80+0xb000] ;  /* 0x00b0000050b4783b */ /* 0x000ea20000004200 */
[----:B------:R-:W3:Y:S01]  /*53e0*/  LDCU UR29, c[0x0][0x448] ;  /* 0x00008900ff1d77ac */ /* 0x000ee20008000800 */
[----:B------:R-:W-:-:S02]  /*53f0*/  IMAD.WIDE.U32 R6, R2, -0x326172a9, RZ ;  /* 0xcd9e8d5702067825 */ /* 0x000fc400078e00ff */
[----:B------:R-:W4:Y:S02]  /*5400*/  LDSM.16.MT88.4 R172, [R44] ;  /* 0x000000002cac783b */ /* 0x000f240000004200 */
[----:B------:R-:W-:Y:S01]  /*5410*/  IMAD.WIDE.U32 R16, R4, -0x326172a9, RZ ;  /* 0xcd9e8d5704107825 */ /* 0x000fe200078e00ff */
[----:B------:R-:W-:Y:S02]  /*5420*/  LOP3.LUT R0, R50, UR23, R7, 0x96, !PT ;  /* 0x0000001732007c12 */ /* 0x000fe4000f8e9607 */
[----:B------:R-:W-:Y:S01]  /*5430*/  LOP3.LUT R2, R6, UR18, R15, 0x96, !PT ;  /* 0x0000001206027c12 */ /* 0x000fe2000f8e960f */
[----:B------:R-:W-:Y:S01]  /*5440*/  IMAD.WIDE.U32 R8, R11, -0x326172a9, RZ ;  /* 0xcd9e8d570b087825 */ /* 0x000fe200078e00ff */
[----:B------:R-:W-:-:S03]  /*5450*/  LOP3.LUT R4, R30, UR23, R17, 0x96, !PT ;  /* 0x000000171e047c12 */ /* 0x000fc6000f8e9611 */
[----:B------:R-:W-:-:S04]  /*5460*/  IMAD.WIDE.U32 R12, R0, -0x2daee0ad, RZ ;  /* 0xd2511f53000c7825 */ /* 0x000fc800078e00ff */
[----:B-----5:R-:W-:Y:S01]  /*5470*/  FMUL.FTZ R0, R136, UR28 ;  /* 0x0000001c88007c20 */ /* 0x020fe20008410000 */
[----:B------:R-:W-:Y:S01]  /*5480*/  IMAD.WIDE.U32 R4, R4, -0x2daee0ad, RZ ;  /* 0xd2511f5304047825 */ /* 0x000fe200078e00ff */
[----:B------:R-:W-:-:S03]  /*5490*/  LOP3.LUT R6, R20, UR17, R13, 0x96, !PT ;  /* 0x0000001114067c12 */ /* 0x000fc6000f8e960d */
[----:B------:R-:W-:Y:S01]  /*54a0*/  FSEL R0, R0, RZ, P1 ;  /* 0x000000ff00007208 */ /* 0x000fe20000800000 */
[----:B-1----:R-:W-:Y:S01]  /*54b0*/  IMAD.WIDE.U32 R50, R2, -0x2daee0ad, RZ ;  /* 0xd2511f5302327825 */ /* 0x002fe200078e00ff */
[----:B------:R-:W-:Y:S02]  /*54c0*/  LOP3.LUT R2, R16, UR18, R9, 0x96, !PT ;  /* 0x0000001210027c12 */ /* 0x000fe4000f8e9609 */
[----:B------:R-:W-:Y:S01]  /*54d0*/  LOP3.LUT R5, R18, UR17, R5, 0x96, !PT ;  /* 0x0000001112057c12 */ /* 0x000fe2000f8e9605 */
[----:B------:R-:W-:-:S04]  /*54e0*/  IMAD.WIDE.U32 R20, R6, -0x326172a9, RZ ;  /* 0xcd9e8d5706147825 */ /* 0x000fc800078e00ff */
[--C-:B------:R-:W-:Y:S01]  /*54f0*/  FFMA.FTZ R6, R49, UR28, -R0.reuse ;  /* 0x0000001c31067c23 */ /* 0x100fe20008010800 */
[----:B------:R-:W-:Y:S01]  /*5500*/  FFMA.FTZ R7, R23, UR28, -R0 ;  /* 0x0000001c17077c23 */ /* 0x000fe20008010800 */
[----:B------:R-:W-:Y:S01]  /*5510*/  FSETP.NEU.FTZ.AND P1, PT, R134, -INF , PT ;  /* 0xff8000008600780b */ /* 0x000fe20003f3d000 */
[----:B------:R-:W-:-:S04]  /*5520*/  IMAD.WIDE.U32 R30, R2, -0x2daee0ad, RZ ;  /* 0xd2511f53021e7825 */ /* 0x000fc800078e00ff */
[----:B------:R-:W-:Y:S01]  /*5530*/  FFMA.FTZ R2, R56, UR28, -R0 ;  /* 0x0000001c38027c23 */ /* 0x000fe20008010800 */
[----:B------:R1:W-:Y:S01]  /*5540*/  MUFU.EX2 R251, R6 ;  /* 0x0000000600fb7308 */ /* 0x0003e20000000800 */
[----:B------:R-:W-:Y:S01]  /*5550*/  LOP3.LUT R17, R14, UR16, R21, 0x96, !PT ;  /* 0x000000100e117c12 */ /* 0x000fe2000f8e9615 */
[----:B------:R-:W-:-:S04]  /*5560*/  IMAD.WIDE.U32 R18, R5, -0x326172a9, RZ ;  /* 0xcd9e8d5705127825 */ /* 0x000fc800078e00ff */
[--C-:B------:R-:W-:Y:S01]  /*5570*/  FFMA.FTZ R5, R43, UR28, -R0.reuse ;  /* 0x0000001c2b057c23 */ /* 0x100fe20008010800 */
[----:B------:R5:W-:Y:S01]  /*5580*/  MUFU.EX2 R247, R2 ;  /* 0x0000000200f77308 */ /* 0x000be20000000800 */
[----:B------:R-:W-:Y:S01]  /*5590*/  LOP3.LUT R16, R4, UR15, R31, 0x96, !PT ;  /* 0x0000000f04107c12 */ /* 0x000fe2000f8e961f */
[----:B------:R-:W-:Y:S01]  /*55a0*/  FFMA.FTZ R4, R39, UR28, -R0 ;  /* 0x0000001c27047c23 */ /* 0x000fe20008010800 */
[----:B------:R-:W-:Y:S01]  /*55b0*/  LOP3.LUT R13, R8, UR16, R19, 0x96, !PT ;  /* 0x00000010080d7c12 */ /* 0x000fe2000f8e9613 */
[----:B------:R3:W-:Y:S01]  /*55c0*/  MUFU.EX2 R75, R5 ;  /* 0x00000005004b7308 */ /* 0x0007e20000000800 */
[----:B------:R-:W-:Y:S01]  /*55d0*/  FMUL.FTZ R8, R137, UR28 ;  /* 0x0000001c89087c20 */ /* 0x000fe20008410000 */
[----:B------:R-:W-:Y:S01]  /*55e0*/  LOP3.LUT R22, R12, UR15, R51, 0x96, !PT ;  /* 0x0000000f0c167c12 */ /* 0x000fe2000f8e9633 */
[----:B------:R-:W-:Y:S01]  /*55f0*/  IMAD.U32 R214, RZ, RZ, UR8 ;  /* 0x00000008ffd67e24 */ /* 0x000fe2000f8e00ff */
[----:B------:R2:W-:Y:S01]  /*5600*/  MUFU.EX2 R248, R7 ;  /* 0x0000000700f87308 */ /* 0x0005e20000000800 */
[----:B------:R-:W-:-:S04]  /*5610*/  IMAD.WIDE.U32 R78, R13, -0x2daee0ad, RZ ;  /* 0xd2511f530d4e7825 */ /* 0x000fc800078e00ff */
[----:B-1----:R-:W-:Y:S01]  /*5620*/  FFMA.FTZ R6, R67, UR28, -R0 ;  /* 0x0000001c43067c23 */ /* 0x002fe20008010800 */
[----:B------:R-:W1:Y:S01]  /*5630*/  LDCU.64 UR8, c[0x0][0x418] ;  /* 0x00008300ff0877ac */ /* 0x000e620008000a00 */
[----:B------:R4:W-:Y:S01]  /*5640*/  MUFU.EX2 R81, R4 ;  /* 0x0000000400517308 */ /* 0x0009e20000000800 */
[----:B------:R-:W-:-:S04]  /*5650*/  IMAD.WIDE.U32 R94, R22, -0x326172a9, RZ ;  /* 0xcd9e8d57165e7825 */ /* 0x000fc800078e00ff */
[----:B-----5:R-:W-:Y:S01]  /*5660*/  FMUL.FTZ R2, R135, UR28 ;  /* 0x0000001c87027c20 */ /* 0x020fe20008410000 */
[----:B------:R-:W-:Y:S01]  /*5670*/  PRMT R108, R78, 0x7772, RZ ;  /* 0x000077724e6c7816 */ /* 0x000fe200000000ff */
[----:B------:R5:W-:Y:S01]  /*5680*/  MUFU.EX2 R96, R6 ;  /* 0x0000000600607308 */ /* 0x000be20000000800 */
[----:B------:R-:W-:-:S04]  /*5690*/  IMAD.WIDE.U32 R22, R16, -0x326172a9, RZ ;  /* 0xcd9e8d5710167825 */ /* 0x000fc800078e00ff */
[--C-:B---3--:R-:W-:Y:S01]  /*56a0*/  FFMA.FTZ R5, R26, UR28, -R0.reuse ;  /* 0x0000001c1a057c23 */ /* 0x108fe20008010800 */
[----:B------:R-:W-:Y:S01]  /*56b0*/  FFMA.FTZ R26, R24, UR28, -R0 ;  /* 0x0000001c181a7c23 */ /* 0x000fe20008010800 */
[----:B------:R-:W-:Y:S01]  /*56c0*/  FSEL R0, R2, RZ, P2 ;  /* 0x000000ff02007208 */ /* 0x000fe20001000000 */
[----:B------:R-:W-:Y:S01]  /*56d0*/  FMUL.FTZ R2, R134, UR28 ;  /* 0x0000001c86027c20 */ /* 0x000fe20008410000 */
[----:B------:R3:W-:Y:S01]  /*56e0*/  MUFU.EX2 R88, R5 ;  /* 0x0000000500587308 */ /* 0x0007e20000000800 */
[----:B------:R-:W-:Y:S01]  /*56f0*/  FSETP.NEU.FTZ.AND P2, PT, R137, -INF , PT ;  /* 0xff8000008900780b */ /* 0x000fe20003f5d000 */
[----:B------:R-:W-:-:S04]  /*5700*/  IMAD.WIDE.U32 R92, R17, -0x2daee0ad, RZ ;  /* 0xd2511f53115c7825 */ /* 0x000fc800078e00ff */
[--C-:B--2---:R-:W-:Y:S01]  /*5710*/  FFMA.FTZ R7, R55, UR28, -R0.reuse ;  /* 0x0000001c37077c23 */ /* 0x104fe20008010800 */
[----:B------:R-:W-:Y:S01]  /*5720*/  FSEL R2, R2, RZ, P1 ;  /* 0x000000ff02027208 */ /* 0x000fe20000800000 */
[--C-:B----4-:R-:W-:Y:S01]  /*5730*/  FFMA.FTZ R4, R65, UR28, -R0.reuse ;  /* 0x0000001c41047c23 */ /* 0x110fe20008010800 */
[--C-:B------:R-:W-:Y:S01]  /*5740*/  FFMA.FTZ R15, R37, UR28, -R0.reuse ;  /* 0x0000001c250f7c23 */ /* 0x100fe20008010800 */
[----:B------:R2:W-:Y:S01]  /*5750*/  MUFU.EX2 R246, R7 ;  /* 0x0000000700f67308 */ /* 0x0005e20000000800 */
[--C-:B-----5:R-:W-:Y:S01]  /*5760*/  FFMA.FTZ R6, R47, UR28, -R0.reuse ;  /* 0x0000001c2f067c23 */ /* 0x120fe20008010800 */
[----:B------:R-:W-:Y:S01]  /*5770*/  FFMA.FTZ R24, R70, UR28, -R0 ;  /* 0x0000001c46187c23 */ /* 0x000fe20008010800 */
[--C-:B------:R-:W-:Y:S01]  /*5780*/  FFMA.FTZ R9, R52, UR28, -R2.reuse ;  /* 0x0000001c34097c23 */ /* 0x100fe20008010802 */
[----:B------:R4:W-:Y:S01]  /*5790*/  MUFU.EX2 R244, R4 ;  /* 0x0000000400f47308 */ /* 0x0009e20000000800 */
[--C-:B------:R-:W-:Y:S01]  /*57a0*/  FFMA.FTZ R11, R45, UR28, -R2.reuse ;  /* 0x0000001c2d0b7c23 */ /* 0x100fe20008010802 */
[----:B------:R-:W-:Y:S01]  /*57b0*/  FFMA.FTZ R14, R41, UR28, -R2 ;  /* 0x0000001c290e7c23 */ /* 0x000fe20008010802 */
[--C-:B---3--:R-:W-:Y:S01]  /*57c0*/  FFMA.FTZ R5, R25, UR28, -R0.reuse ;  /* 0x0000001c19057c23 */ /* 0x108fe20008010800 */
[----:B------:R-:W-:Y:S01]  /*57d0*/  FFMA.FTZ R25, R27, UR28, -R0 ;  /* 0x0000001c1b197c23 */ /* 0x000fe20008010800 */
[----:B------:R-:W-:Y:S01]  /*57e0*/  MUFU.EX2 R73, R6 ;  /* 0x0000000600497308 */ /* 0x000fe20000000800 */
[--C-:B------:R-:W-:Y:S01]  /*57f0*/  FFMA.FTZ R19, R69, UR28, -R2.reuse ;  /* 0x0000001c45137c23 */ /* 0x100fe20008010802 */
[--C-:B------:R-:W-:Y:S01]  /*5800*/  FFMA.FTZ R21, R29, UR28, -R2.reuse ;  /* 0x0000001c1d157c23 */ /* 0x100fe20008010802 */
[----:B------:R-:W-:Y:S01]  /*5810*/  PRMT R76, R22, 0x7771, RZ ;  /* 0x00007771164c7816 */ /* 0x000fe200000000ff */
[----:B------:R3:W-:Y:S01]  /*5820*/  MUFU.EX2 R245, R5 ;  /* 0x0000000500f57308 */ /* 0x0007e20000000800 */
[----:B--2---:R-:W-:Y:S01]  /*5830*/  FFMA.FTZ R7, R64, UR28, -R2 ;  /* 0x0000001c40077c23 */ /* 0x004fe20008010802 */
[----:B------:R-:W-:-:S02]  /*5840*/  PRMT R63, R22, 0x7773, RZ ;  /* 0x00007773163f7816 */ /* 0x000fc400000000ff */
[----:B------:R-:W-:Y:S01]  /*5850*/  MUFU.EX2 R252, R9 ;  /* 0x0000000900fc7308 */ /* 0x000fe20000000800 */
[----:B----4-:R-:W-:Y:S01]  /*5860*/  FFMA.FTZ R4, R28, UR28, -R2 ;  /* 0x0000001c1c047c23 */ /* 0x010fe20008010802 */
[----:B------:R-:W-:Y:S02]  /*5870*/  PRMT R62, R22, 0x7772, RZ ;  /* 0x00007772163e7816 */ /* 0x000fe400000000ff */
[----:B------:R2:W-:Y:S01]  /*5880*/  MUFU.EX2 R241, R7 ;  /* 0x0000000700f17308 */ /* 0x0005e20000000800 */
[----:B------:R-:W-:Y:S02]  /*5890*/  LOP3.LUT R16, R20, UR14, R95, 0x96, !PT ;  /* 0x0000000e14107c12 */ /* 0x000fe4000f8e965f */
[C---:B------:R-:W-:Y:S01]  /*58a0*/  PRMT R95, R78.reuse, 0x7771, RZ ;  /* 0x000077714e5f7816 */ /* 0x040fe200000000ff */
[----:B------:R4:W5:Y:S01]  /*58b0*/  MUFU.EX2 R242, R4 ;  /* 0x0000000400f27308 */ /* 0x0009620000000800 */
[----:B------:R-:W-:Y:S01]  /*58c0*/  PRMT R109, R78, 0x7773, RZ ;  /* 0x000077734e6d7816 */ /* 0x000fe200000000ff */
[----:B---3--:R-:W-:Y:S01]  /*58d0*/  FFMA.FTZ R5, R46, UR28, -R0 ;  /* 0x0000001c2e057c23 */ /* 0x008fe20008010800 */
[----:B------:R-:W-:Y:S01]  /*58e0*/  FSEL R0, R8, RZ, P2 ;  /* 0x000000ff08007208 */ /* 0x000fe20001000000 */
[----:B------:R-:W-:Y:S01]  /*58f0*/  FFMA.FTZ R8, R53, UR28, -R2 ;  /* 0x0000001c35087c23 */ /* 0x000fe20008010802 */
[----:B------:R-:W-:Y:S01]  /*5900*/  MUFU.EX2 R89, R15 ;  /* 0x0000000f00597308 */ /* 0x000fe20000000800 */
[----:B------:R-:W-:-:S02]  /*5910*/  PRMT R116, R94, 0x7771, RZ ;  /* 0x000077715e747816 */ /* 0x000fc400000000ff */
[--C-:B------:R-:W-:Y:S01]  /*5920*/  FFMA.FTZ R6, R38, UR28, -R0.reuse ;  /* 0x0000001c26067c23 */ /* 0x100fe20008010800 */
[----:B------:R3:W-:Y:S01]  /*5930*/  MUFU.EX2 R133, R5 ;  /* 0x0000000500857308 */ /* 0x0007e20000000800 */
[--C-:B------:R-:W-:Y:S01]  /*5940*/  FFMA.FTZ R2, R58, UR28, -R0.reuse ;  /* 0x0000001c3a027c23 */ /* 0x100fe20008010800 */
[--C-:B--2---:R-:W-:Y:S01]  /*5950*/  FFMA.FTZ R7, R54, UR28, -R0.reuse ;  /* 0x0000001c36077c23 */ /* 0x104fe20008010800 */
[--C-:B------:R-:W-:Y:S01]  /*5960*/  FFMA.FTZ R10, R48, UR28, -R0.reuse ;  /* 0x0000001c300a7c23 */ /* 0x100fe20008010800 */
[----:B------:R2:W-:Y:S01]  /*5970*/  MUFU.EX2 R240, R6 ;  /* 0x0000000600f07308 */ /* 0x0005e20000000800 */
[--C-:B----4-:R-:W-:Y:S01]  /*5980*/  FFMA.FTZ R4, R66, UR28, -R0.reuse ;  /* 0x0000001c42047c23 */ /* 0x110fe20008010800 */
[--C-:B------:R-:W-:Y:S01]  /*5990*/  FFMA.FTZ R12, R71, UR28, -R0.reuse ;  /* 0x0000001c470c7c23 */ /* 0x100fe20008010800 */
[C---:B------:R-:W-:Y:S01]  /*59a0*/  PRMT R111, R94.reuse, 0x7773, RZ ;  /* 0x000077735e6f7816 */ /* 0x040fe200000000ff */
[----:B------:R4:W-:Y:S01]  /*59b0*/  MUFU.EX2 R74, R2 ;  /* 0x00000002004a7308 */ /* 0x0009e20000000800 */
[----:B------:R-:W-:Y:S01]  /*59c0*/  PRMT R110, R94, 0x7772, RZ ;  /* 0x000077725e6e7816 */ /* 0x000fe200000000ff */
[----:B------:R-:W-:Y:S01]  /*59d0*/  LDSM.16.MT88.4 R64, [R44+0x800] ;  /* 0x000800002c40783b */ /* 0x000fe20000004200 */
[----:B------:R-:W-:Y:S01]  /*59e0*/  LOP3.LUT R18, R18, UR14, R23, 0x96, !PT ;  /* 0x0000000e12127c12 */ /* 0x000fe2000f8e9617 */
[----:B------:R-:W-:Y:S01]  /*59f0*/  MUFU.EX2 R243, R4 ;  /* 0x0000000400f37308 */ /* 0x000fe20000000800 */
[----:B------:R-:W-:Y:S01]  /*5a00*/  LOP3.LUT R138, R50, UR4, R93, 0x96, !PT ;  /* 0x00000004328a7c12 */ /* 0x000fe2000f8e965d */
[--C-:B---3--:R-:W-:Y:S01]  /*5a10*/  FFMA.FTZ R5, R68, UR28, -R0.reuse ;  /* 0x0000001c44057c23 */ /* 0x108fe20008010800 */
[----:B------:R-:W-:Y:S01]  /*5a20*/  PRMT R93, R92, 0x7771, RZ ;  /* 0x000077715c5d7816 */ /* 0x000fe200000000ff */
[----:B------:R-:W-:Y:S01]  /*5a30*/  MUFU.EX2 R239, R8 ;  /* 0x0000000800ef7308 */ /* 0x000fe20000000800 */
[----:B------:R-:W-:Y:S01]  /*5a40*/  LOP3.LUT R23, R18, 0xff, RZ, 0xc0, !PT ;  /* 0x000000ff12177812 */ /* 0x000fe200078ec0ff */
[----:B--2---:R-:W-:Y:S01]  /*5a50*/  FFMA.FTZ R6, R36, UR28, -R0 ;  /* 0x0000001c24067c23 */ /* 0x004fe20008010800 */
[----:B-----5:R-:W-:Y:S01]  /*5a60*/  F2FP.BF16.F32.PACK_AB R0, R241, R242 ;  /* 0x000000f2f100723e */ /* 0x020fe200000010ff */
[----:B------:R-:W2:Y:S01]  /*5a70*/  MUFU.EX2 R167, R5 ;  /* 0x0000000500a77308 */ /* 0x000ea20000000800 */
[----:B------:R-:W-:-:S02]  /*5a80*/  SHF.R.U32.HI R46, RZ, 0x18, R18 ;  /* 0x00000018ff2e7819 */ /* 0x000fc40000011612 */
[----:B----4-:R-:W-:Y:S01]  /*5a90*/  F2FP.BF16.F32.PACK_AB R2, R244, R245 ;  /* 0x000000f5f402723e */ /* 0x010fe200000010ff */
[----:B------:R-:W-:Y:S01]  /*5aa0*/  MUFU.EX2 R87, R7 ;  /* 0x0000000700577308 */ /* 0x000fe20000000800 */
[C---:B------:R-:W-:Y:S02]  /*5ab0*/  PRMT R223, R0.reuse, 0x7610, R223 ;  /* 0x0000761000df7816 */ /* 0x040fe400000000df */
[----:B------:R-:W-:Y:S01]  /*5ac0*/  PRMT R222, R0, 0x7632, R222 ;  /* 0x0000763200de7816 */ /* 0x000fe200000000de */
[----:B------:R-:W3:Y:S01]  /*5ad0*/  MUFU.EX2 R91, R10 ;  /* 0x0000000a005b7308 */ /* 0x000ee20000000800 */
[----:B------:R-:W-:Y:S02]  /*5ae0*/  F2FP.BF16.F32.PACK_AB R0, R247, R248 ;  /* 0x000000f8f700723e */ /* 0x000fe400000010ff */
[C---:B------:R-:W-:Y:S01]  /*5af0*/  PRMT R221, R2.reuse, 0x7610, R221 ;  /* 0x0000761002dd7816 */ /* 0x040fe200000000dd */
[----:B------:R-:W-:Y:S01]  /*5b00*/  MUFU.EX2 R86, R11 ;  /* 0x0000000b00567308 */ /* 0x000fe20000000800 */
[----:B------:R-:W-:-:S02]  /*5b10*/  PRMT R219, R2, 0x7632, R219 ;  /* 0x0000763202db7816 */ /* 0x000fc400000000db */
[----:B--2---:R-:W-:Y:S01]  /*5b20*/  F2FP.BF16.F32.PACK_AB R2, R167, R240 ;  /* 0x000000f0a702723e */ /* 0x004fe200000010ff */
[----:B------:R-:W2:Y:S01]  /*5b30*/  MUFU.EX2 R90, R14 ;  /* 0x0000000e005a7308 */ /* 0x000ea20000000800 */
[C---:B------:R-:W-:Y:S02]  /*5b40*/  PRMT R212, R0.reuse, 0x7610, R212 ;  /* 0x0000761000d47816 */ /* 0x040fe400000000d4 */
[----:B------:R-:W-:Y:S01]  /*5b50*/  PRMT R207, R0, 0x7632, R207 ;  /* 0x0000763200cf7816 */ /* 0x000fe200000000cf */
[----:B------:R-:W-:Y:S01]  /*5b60*/  MUFU.EX2 R113, R12 ;  /* 0x0000000c00717308 */ /* 0x000fe20000000800 */
[----:B------:R-:W-:Y:S02]  /*5b70*/  F2FP.BF16.F32.PACK_AB R0, R74, R243 ;  /* 0x000000f34a00723e */ /* 0x000fe400000010ff */
[C---:B------:R-:W-:Y:S01]  /*5b80*/  PRMT R201, R2.reuse, 0x7610, R201 ;  /* 0x0000761002c97816 */ /* 0x040fe200000000c9 */
[----:B------:R-:W4:Y:S01]  /*5b90*/  MUFU.EX2 R40, R6 ;  /* 0x0000000600287308 */ /* 0x000f220000000800 */
[----:B------:R-:W-:-:S02]  /*5ba0*/  PRMT R199, R2, 0x7632, R199 ;  /* 0x0000763202c77816 */ /* 0x000fc400000000c7 */
[----:B------:R-:W-:Y:S01]  /*5bb0*/  F2FP.BF16.F32.PACK_AB R2, R75, R251 ;  /* 0x000000fb4b02723e */ /* 0x000fe200000010ff */
[----:B------:R-:W5:Y:S01]  /*5bc0*/  MUFU.EX2 R114, R26 ;  /* 0x0000001a00727308 */ /* 0x000f620000000800 */
[C---:B------:R-:W-:Y:S02]  /*5bd0*/  PRMT R218, R0.reuse, 0x7610, R218 ;  /* 0x0000761000da7816 */ /* 0x040fe400000000da */
[----:B------:R-:W-:Y:S01]  /*5be0*/  PRMT R220, R0, 0x7632, R220 ;  /* 0x0000763200dc7816 */ /* 0x000fe200000000dc */
[----:B------:R-:W-:Y:S01]  /*5bf0*/  MUFU.EX2 R107, R24 ;  /* 0x00000018006b7308 */ /* 0x000fe20000000800 */
[----:B------:R-:W-:Y:S02]  /*5c00*/  F2FP.BF16.F32.PACK_AB R0, R73, R246 ;  /* 0x000000f64900723e */ /* 0x000fe400000010ff */
[C---:B------:R-:W-:Y:S01]  /*5c10*/  PRMT R217, R2.reuse, 0x7632, R217 ;  /* 0x0000763202d97816 */ /* 0x040fe200000000d9 */
[----:B------:R-:W1:Y:S01]  /*5c20*/  MUFU.EX2 R115, R25 ;  /* 0x0000001900737308 */ /* 0x000e620000000800 */
[----:B------:R-:W-:-:S02]  /*5c30*/  PRMT R216, R2, 0x7610, R216 ;  /* 0x0000761002d87816 */ /* 0x000fc400000000d8 */
[----:B------:R-:W-:Y:S01]  /*5c40*/  F2FP.BF16.F32.PACK_AB R2, R252, R239 ;  /* 0x000000effc02723e */ /* 0x000fe200000010ff */
[----:B------:R-:W-:Y:S01]  /*5c50*/  MUFU.EX2 R112, R19 ;  /* 0x0000001300707308 */ /* 0x000fe20000000800 */
[C---:B------:R-:W-:Y:S02]  /*5c60*/  PRMT R213, R0.reuse, 0x7610, R213 ;  /* 0x0000761000d57816 */ /* 0x040fe400000000d5 */
[----:B------:R-:W-:Y:S01]  /*5c70*/  PRMT R211, R0, 0x7632, R211 ;  /* 0x0000763200d37816 */ /* 0x000fe200000000d3 */
[----:B------:R-:W1:Y:S01]  /*5c80*/  MUFU.EX2 R132, R21 ;  /* 0x0000001500847308 */ /* 0x000e620000000800 */
[----:B---3--:R-:W-:Y:S02]  /*5c90*/  F2FP.BF16.F32.PACK_AB R0, R91, R87 ;  /* 0x000000575b00723e */ /* 0x008fe400000010ff */
[C---:B------:R-:W-:Y:S02]  /*5ca0*/  PRMT R210, R2.reuse, 0x7632, R210 ;  /* 0x0000763202d27816 */ /* 0x040fe400000000d2 */
[----:B------:R-:W-:-:S02]  /*5cb0*/  PRMT R206, R2, 0x7610, R206 ;  /* 0x0000761002ce7816 */ /* 0x000fc400000000ce */
[----:B------:R-:W-:Y:S02]  /*5cc0*/  F2FP.BF16.F32.PACK_AB R2, R89, R133 ;  /* 0x000000855902723e */ /* 0x000fe400000010ff */
[C---:B------:R-:W-:Y:S02]  /*5cd0*/  PRMT R205, R0.reuse, 0x7610, R205 ;  /* 0x0000761000cd7816 */ /* 0x040fe400000000cd */
[----:B------:R-:W-:Y:S02]  /*5ce0*/  PRMT R203, R0, 0x7632, R203 ;  /* 0x0000763200cb7816 */ /* 0x000fe400000000cb */
[----:B--2---:R-:W-:Y:S02]  /*5cf0*/  F2FP.BF16.F32.PACK_AB R0, R90, R86 ;  /* 0x000000565a00723e */ /* 0x004fe400000010ff */
[C---:B------:R-:W-:Y:S02]  /*5d00*/  PRMT R198, R2.reuse, 0x7610, R198 ;  /* 0x0000761002c67816 */ /* 0x040fe400000000c6 */
[----:B------:R-:W-:-:S02]  /*5d10*/  PRMT R197, R2, 0x7632, R197 ;  /* 0x0000763202c57816 */ /* 0x000fc400000000c5 */
[----:B----4-:R-:W-:Y:S02]  /*5d20*/  F2FP.BF16.F32.PACK_AB R2, R40, R113 ;  /* 0x000000712802723e */ /* 0x010fe400000010ff */
[C---:B------:R-:W-:Y:S02]  /*5d30*/  PRMT R196, R0.reuse, 0x7610, R196 ;  /* 0x0000761000c47816 */ /* 0x040fe400000000c4 */
[----:B------:R-:W-:Y:S02]  /*5d40*/  PRMT R195, R0, 0x7632, R195 ;  /* 0x0000763200c37816 */ /* 0x000fe400000000c3 */
[----:B-----5:R-:W-:Y:S02]  /*5d50*/  F2FP.BF16.F32.PACK_AB R0, R114, R96 ;  /* 0x000000607200723e */ /* 0x020fe400000010ff */
[C---:B------:R-:W-:Y:S02]  /*5d60*/  PRMT R194, R2.reuse, 0x7610, R194 ;  /* 0x0000761002c27816 */ /* 0x040fe400000000c2 */
[----:B------:R-:W-:Y:S01]  /*5d70*/  PRMT R193, R2, 0x7632, R193 ;  /* 0x0000763202c17816 */ /* 0x000fe200000000c1 */
[----:B------:R-:W-:Y:S01]  /*5d80*/  IMAD.MOV.U32 R2, RZ, RZ, R22 ;  /* 0x000000ffff027224 */ /* 0x000fe200078e0016 */
[----:B------:R-:W-:-:S02]  /*5d90*/  PRMT R192, R0, 0x7610, R192 ;  /* 0x0000761000c07816 */ /* 0x000fc400000000c0 */
[----:B------:R-:W-:Y:S02]  /*5da0*/  PRMT R191, R0, 0x7632, R191 ;  /* 0x0000763200bf7816 */ /* 0x000fe400000000bf */
[----:B-1----:R-:W-:Y:S02]  /*5db0*/  F2FP.BF16.F32.PACK_AB R0, R115, R107 ;  /* 0x0000006b7300723e */ /* 0x002fe400000010ff */
[----:B------:R-:W-:Y:S02]  /*5dc0*/  LOP3.LUT R5, R2, 0xff, RZ, 0xc0, !PT ;  /* 0x000000ff02057812 */ /* 0x000fe400078ec0ff */
[C---:B------:R-:W-:Y:S02]  /*5dd0*/  PRMT R190, R0.reuse, 0x7610, R190 ;  /* 0x0000761000be7816 */ /* 0x040fe400000000be */
[----:B------:R-:W-:Y:S02]  /*5de0*/  PRMT R189, R0, 0x7632, R189 ;  /* 0x0000763200bd7816 */ /* 0x000fe400000000bd */
[----:B------:R-:W-:-:S02]  /*5df0*/  PRMT R0, R5, 0x5410, R76 ;  /* 0x0000541005007816 */ /* 0x000fc4000000004c */
[----:B------:R-:W-:Y:S02]  /*5e00*/  F2FP.BF16.F32.PACK_AB R2, R132, R112 ;  /* 0x000000708402723e */ /* 0x000fe400000010ff */
[----:B------:R-:W-:Y:S02]  /*5e10*/  F2FP.BF16.F32.PACK_AB R4, R88, R81 ;  /* 0x000000515804723e */ /* 0x000fe400000010ff */
[----:B------:R-:W-:Y:S02]  /*5e20*/  HSET2.LE.AND R0, R0, R214, PT ;  /* 0x000000d600007233 */ /* 0x000fe40003803000 */
[C---:B------:R-:W-:Y:S02]  /*5e30*/  PRMT R188, R2.reuse, 0x7610, R188 ;  /* 0x0000761002bc7816 */ /* 0x040fe400000000bc */
[----:B------:R-:W-:Y:S02]  /*5e40*/  PRMT R139, R2, 0x7632, R139 ;  /* 0x00007632028b7816 */ /* 0x000fe4000000008b */
[----:B------:R-:W-:-:S02]  /*5e50*/  PRMT R200, R4, 0x7610, R200 ;  /* 0x0000761004c87816 */ /* 0x000fc400000000c8 */
[----:B------:R-:W-:Y:S02]  /*5e60*/  PRMT R202, R4, 0x7632, R202 ;  /* 0x0000763204ca7816 */ /* 0x000fe400000000ca */
[----:B------:R-:W-:Y:S02]  /*5e70*/  PRMT R2, R218, 0x5410, R220 ;  /* 0x00005410da027816 */ /* 0x000fe400000000dc */
[----:B------:R-:W-:Y:S02]  /*5e80*/  PRMT R4, R62, 0x5410, R63 ;  /* 0x000054103e047816 */ /* 0x000fe4000000003f */
[----:B------:R-:W-:Y:S01]  /*5e90*/  LOP3.LUT R14, R2, R0, RZ, 0xc0, !PT ;  /* 0x00000000020e7212 */ /* 0x000fe200078ec0ff */
[----:B------:R-:W-:Y:S01]  /*5ea0*/  IMAD.MOV.U32 R2, RZ, RZ, R78 ;  /* 0x000000ffff027224 */ /* 0x000fe200078e004e */
[----:B------:R-:W-:Y:S02]  /*5eb0*/  LOP3.LUT R4, R4, 0xff00ff, RZ, 0xc0, !PT ;  /* 0x00ff00ff04047812 */ /* 0x000fe400078ec0ff */
[----:B------:R-:W-:-:S02]  /*5ec0*/  PRMT R6, R213, 0x5410, R211 ;  /* 0x00005410d5067816 */ /* 0x000fc400000000d3 */
[----:B------:R-:W-:Y:S02]  /*5ed0*/  LOP3.LUT R5, R2, 0xff, RZ, 0xc0, !PT ;  /* 0x000000ff02057812 */ /* 0x000fe400078ec0ff */
[----:B------:R-:W-:Y:S02]  /*5ee0*/  HSET2.LE.AND R0, R4, R214, PT ;  /* 0x000000d604007233 */ /* 0x000fe40003803000 */
[----:B------:R-:W-:Y:S02]  /*5ef0*/  PRMT R2, R216, 0x5410, R217 ;  /* 0x00005410d8027816 */ /* 0x000fe400000000d9 */
[----:B------:R-:W-:Y:S02]  /*5f00*/  PRMT R4, R108, 0x5410, R109 ;  /* 0x000054106c047816 */ /* 0x000fe4000000006d */
[----:B------:R-:W-:Y:S01]  /*5f10*/  LOP3.LUT R15, R2, R0, RZ, 0xc0, !PT ;  /* 0x00000000020f7212 */ /* 0x000fe200078ec0ff */
[----:B------:R-:W-:Y:S01]  /*5f20*/  IMAD.MOV.U32 R2, RZ, RZ, R94 ;  /* 0x000000ffff027224 */ /* 0x000fe200078e005e */
[----:B------:R-:W-:-:S02]  /*5f30*/  PRMT R0, R5, 0x5410, R95 ;  /* 0x0000541005007816 */ /* 0x000fc4000000005f */
[----:B------:R-:W-:Y:S02]  /*5f40*/  LOP3.LUT R4, R4, 0xff00ff, RZ, 0xc0, !PT ;  /* 0x00ff00ff04047812 */ /* 0x000fe400078ec0ff */
[----:B------:R-:W-:Y:S02]  /*5f50*/  LOP3.LUT R5, R2, 0xff, RZ, 0xc0, !PT ;  /* 0x000000ff02057812 */ /* 0x000fe400078ec0ff */
[----:B------:R-:W-:Y:S02]  /*5f60*/  HSET2.LE.AND R0, R0, R214, PT ;  /* 0x000000d600007233 */ /* 0x000fe40003803000 */
[----:B------:R-:W-:Y:S02]  /*5f70*/  PRMT R2, R194, 0x5410, R193 ;  /* 0x00005410c2027816 */ /* 0x000fe400000000c1 */
[----:B------:R-:W-:Y:S02]  /*5f80*/  PRMT R7, R206, 0x5410, R210 ;  /* 0x00005410ce077816 */ /* 0x000fe400000000d2 */
[----:B------:R-:W-:-:S02]  /*5f90*/  LOP3.LUT R130, R2, R0, RZ, 0xc0, !PT ;  /* 0x0000000002827212 */ /* 0x000fc400078ec0ff */
[----:B------:R-:W-:Y:S02]  /*5fa0*/  PRMT R0, R5, 0x5410, R116 ;  /* 0x0000541005007816 */ /* 0x000fe40000000074 */
[--C-:B------:R-:W-:Y:S02]  /*5fb0*/  HSET2.LE.AND R2, R4, R214.reuse, PT ;  /* 0x000000d604027233 */ /* 0x100fe40003803000 */
[----:B------:R-:W-:Y:S02]  /*5fc0*/  PRMT R4, R192, 0x5410, R191 ;  /* 0x00005410c0047816 */ /* 0x000fe400000000bf */
[----:B------:R-:W-:Y:S02]  /*5fd0*/  HSET2.LE.AND R0, R0, R214, PT ;  /* 0x000000d600007233 */ /* 0x000fe40003803000 */
[----:B------:R-:W-:Y:S01]  /*5fe0*/  LOP3.LUT R131, R4, R2, RZ, 0xc0, !PT ;  /* 0x0000000204837212 */ /* 0x000fe200078ec0ff */
[----:B------:R-:W-:Y:S01]  /*5ff0*/  IMAD.MOV.U32 R4, RZ, RZ, R92 ;  /* 0x000000ffff047224 */ /* 0x000fe200078e005c */
[----:B------:R-:W-:-:S02]  /*6000*/  PRMT R2, R110, 0x5410, R111 ;  /* 0x000054106e027816 */ /* 0x000fc4000000006f */
[----:B------:R-:W-:Y:S02]  /*6010*/  LOP3.LUT R6, R6, R0, RZ, 0xc0, !PT ;  /* 0x0000000006067212 */ /* 0x000fe400078ec0ff */
[----:B------:R-:W-:Y:S02]  /*6020*/  LOP3.LUT R0, R2, 0xff00ff, RZ, 0xc0, !PT ;  /* 0x00ff00ff02007812 */ /* 0x000fe400078ec0ff */
[----:B------:R-:W-:Y:S02]  /*6030*/  LOP3.LUT R4, R4, 0xff, RZ, 0xc0, !PT ;  /* 0x000000ff04047812 */ /* 0x000fe400078ec0ff */
[----:B------:R-:W-:Y:S02]  /*6040*/  LOP3.LUT R2, R18, 0xffff, RZ, 0xc0, !PT ;  /* 0x0000ffff12027812 */ /* 0x000fe400078ec0ff */
[----:B------:R-:W-:Y:S02]  /*6050*/  HSET2.LE.AND R0, R0, R214, PT ;  /* 0x000000d600007233 */ /* 0x000fe40003803000 */
[----:B------:R-:W-:-:S02]  /*6060*/  SHF.R.U32.HI R47, RZ, 0x8, R2 ;  /* 0x00000008ff2f7819 */ /* 0x000fc40000011602 */
[----:B------:R-:W-:Y:S02]  /*6070*/  SHF.R.U32.HI R21, RZ, 0x18, R16 ;  /* 0x00000018ff157819 */ /* 0x000fe40000011610 */
[----:B------:R-:W-:Y:S02]  /*6080*/  LOP3.LUT R7, R7, R0, RZ, 0xc0, !PT ;  /* 0x0000000007077212 */ /* 0x000fe400078ec0ff */
[----:B------:R-:W-:Y:S02]  /*6090*/  PRMT R0, R4, 0x5410, R93 ;  /* 0x0000541004007816 */ /* 0x000fe4000000005d */
[----:B------:R-:W-:Y:S02]  /*60a0*/  PRMT R2, R23, 0x5410, R47 ;  /* 0x0000541017027816 */ /* 0x000fe4000000002f */
[----:B------:R-:W-:Y:S02]  /*60b0*/  PRMT R4, R190, 0x5410, R189 ;  /* 0x00005410be047816 */ /* 0x000fe400000000bd */
[----:B------:R-:W-:-:S02]  /*60c0*/  HSET2.LE.AND R0, R0, R214, PT ;  /* 0x000000d600007233 */ /* 0x000fc40003803000 */
[----:B------:R-:W-:Y:S02]  /*60d0*/  HSET2.LE.AND R2, R2, R214, PT ;  /* 0x000000d602027233 */ /* 0x000fe40003803000 */
[----:B------:R-:W-:Y:S02]  /*60e0*/  LOP3.LUT R17, R16, 0xff, RZ, 0xc0, !PT ;  /* 0x000000ff10117812 */ /* 0x000fe400078ec0ff */
[----:B------:R-:W-:Y:S02]  /*60f0*/  LOP3.LUT R126, R4, R0, RZ, 0xc0, !PT ;  /* 0x00000000047e7212 */ /* 0x000fe400078ec0ff */
[----:B------:R-:W-:Y:S02]  /*6100*/  PRMT R0, R201, 0x5410, R199 ;  /* 0x00005410c9007816 */ /* 0x000fe400000000c7 */
[----:B------:R-:W-:Y:S02]  /*6110*/  LOP3.LUT R4, R16, 0xffff, RZ, 0xc0, !PT ;  /* 0x0000ffff10047812 */ /* 0x000fe400078ec0ff */
[----:B------:R-:W-:-:S02]  /*6120*/  LOP3.LUT R12, R0, R2, RZ, 0xc0, !PT ;  /* 0x00000002000c7212 */ /* 0x000fc400078ec0ff */
[----:B------:R-:W-:Y:S02]  /*6130*/  SHF.R.U32.HI R2, RZ, 0x10, R18 ;  /* 0x00000010ff027819 */ /* 0x000fe40000011612 */
[----:B------:R-:W-:Y:S02]  /*6140*/  SHF.R.U32.HI R0, RZ, 0x10, R16 ;  /* 0x00000010ff007819 */ /* 0x000fe40000011610 */
[----:B------:R-:W-:Y:S02]  /*6150*/  LOP3.LUT R2, R2, 0xff, RZ, 0xc0, !PT ;  /* 0x000000ff02027812 */ /* 0x000fe400078ec0ff */
[----:B------:R-:W-:Y:S02]  /*6160*/  LOP3.LUT R0, R0, 0xff, RZ, 0xc0, !PT ;  /* 0x000000ff00007812 */ /* 0x000fe400078ec0ff */
[----:B------:R-:W-:Y:S02]  /*6170*/  PRMT R2, R2, 0x5410, R46 ;  /* 0x0000541002027816 */ /* 0x000fe4000000002e */
[----:B------:R-:W-:-:S02]  /*6180*/  SHF.R.U32.HI R19, RZ, 0x8, R4 ;  /* 0x00000008ff137819 */ /* 0x000fc40000011604 */
[----:B------:R-:W-:Y:S02]  /*6190*/  PRMT R5, R0, 0x5410, R21 ;  /* 0x0000541000057816 */ /* 0x000fe40000000015 */
[--C-:B------:R-:W-:Y:S02]  /*61a0*/  HSET2.LE.AND R2, R2, R214.reuse, PT ;  /* 0x000000d602027233 */ /* 0x100fe40003803000 */
[----:B------:R-:W-:Y:S02]  /*61b0*/  PRMT R0, R17, 0x5410, R19 ;  /* 0x0000541011007816 */ /* 0x000fe40000000013 */
[----:B------:R-:W-:Y:S02]  /*61c0*/  PRMT R4, R212, 0x5410, R207 ;  /* 0x00005410d4047816 */ /* 0x000fe400000000cf */
[----:B------:R-:W-:Y:S02]  /*61d0*/  LOP3.LUT R20, R30, UR4, R79, 0x96, !PT ;  /* 0x000000041e147c12 */ /* 0x000fe4000f8e964f */
[----:B------:R-:W1:Y:S01]  /*61e0*/  LDSM.16.MT88.4 R28, [R80+0xa000] ;  /* 0x00a00000501c783b */ /* 0x000e620000004200 */
[----:B------:R-:W-:-:S02]  /*61f0*/  HSET2.LE.AND R0, R0, R214, PT ;  /* 0x000000d600007233 */ /* 0x000fc40003803000 */
[----:B------:R-:W-:Y:S02]  /*6200*/  LOP3.LUT R13, R4, R2, RZ, 0xc0, !PT ;  /* 0x00000002040d7212 */ /* 0x000fe400078ec0ff */
[----:B------:R-:W-:Y:S02]  /*6210*/  PRMT R2, R221, 0x5410, R219 ;  /* 0x00005410dd027816 */ /* 0x000fe400000000db */
[----:B------:R-:W-:Y:S02]  /*6220*/  LOP3.LUT P1, R237, R204, 0x2, RZ, 0xc0, !PT ;  /* 0x00000002cced7812 */ /* 0x000fe4000782c0ff */
[----:B------:R-:W-:Y:S01]  /*6230*/  HSET2.LE.AND R5, R5, R214, PT ;  /* 0x000000d605057233 */ /* 0x000fe20003803000 */
[----:B------:R-:W-:Y:S01]  /*6240*/  HMMA.16816.F32.BF16 R68, R12, R180, RZ ;  /* 0x000000b40c44723c */ /* 0x000fe200000418ff */
[----:B------:R-:W-:Y:S02]  /*6250*/  LOP3.LUT R4, R2, R0, RZ, 0xc0, !PT ;  /* 0x0000000002047212 */ /* 0x000fe400078ec0ff */
[----:B------:R-:W-:-:S02]  /*6260*/  PRMT R0, R223, 0x5410, R222 ;  /* 0x00005410df007816 */ /* 0x000fc400000000de */
[C---:B------:R-:W-:Y:S02]  /*6270*/  PRMT R77, R92.reuse, 0x7772, RZ ;  /* 0x000077725c4d7816 */ /* 0x040fe400000000ff */
[----:B------:R-:W-:Y:S01]  /*6280*/  PRMT R79, R92, 0x7773, RZ ;  /* 0x000077735c4f7816 */ /* 0x000fe200000000ff */
[----:B------:R-:W-:Y:S01]  /*6290*/  HMMA.16816.F32.BF16 R36, R12, R172, RZ ;  /* 0x000000ac0c24723c */ /* 0x000fe200000418ff */
[----:B------:R-:W-:Y:S02]  /*62a0*/  SEL R8, R42, 0xffffffe0, !P1 ;  /* 0xffffffe02a087807 */ /* 0x000fe40004800000 */
[----:B------:R-:W-:Y:S02]  /*62b0*/  LOP3.LUT R5, R0, R5, RZ, 0xc0, !PT ;  /* 0x0000000500057212 */ /* 0x000fe400078ec0ff */
[----:B------:R-:W-:Y:S01]  /*62c0*/  SHF.R.U32.HI R0, RZ, 0x10, R20 ;  /* 0x00000010ff007819 */ /* 0x000fe20000011614 */
[----:B------:R-:W-:Y:S01]  /*62d0*/  IMAD.IADD R11, R80, 0x1, R8 ;  /* 0x00000001500b7824 */ /* 0x000fe200078e0208 */
[----:B------:R-:W-:Y:S01]  /*62e0*/  PRMT R2, R77, 0x5410, R79 ;  /* 0x000054104d027816 */ /* 0x000fe2000000004f */
[----:B------:R-:W-:Y:S01]  /*62f0*/  IMAD.IADD R45, R8, 0x1, R44 ;  /* 0x00000001082d7824 */ /* 0x000fe200078e022c */
[----:B------:R-:W-:-:S02]  /*6300*/  LOP3.LUT R9, R20, 0xffff, RZ, 0xc0, !PT ;  /* 0x0000ffff14097812 */ /* 0x000fc400078ec0ff */
[----:B------:R-:W-:Y:S01]  /*6310*/  LOP3.LUT R8, R0, 0xff, RZ, 0xc0, !PT ;  /* 0x000000ff00087812 */ /* 0x000fe200078ec0ff */
[----:B------:R-:W-:Y:S01]  /*6320*/  LDSM.16.MT88.4 R48, [R11+0xa000] ;  /* 0x00a000000b30783b */ /* 0x000fe20000004200 */
[----:B------:R-:W-:Y:S02]  /*6330*/  LOP3.LUT R0, R2, 0xff00ff, RZ, 0xc0, !PT ;  /* 0x00ff00ff02007812 */ /* 0x000fe400078ec0ff */
[----:B------:R-:W-:Y:S01]  /*6340*/  LOP3.LUT R60, R20, 0xff, RZ, 0xc0, !PT ;  /* 0x000000ff143c7812 */ /* 0x000fe200078ec0ff */
[----:B------:R-:W2:Y:S01]  /*6350*/  LDSM.16.MT88.4 R184, [R45] ;  /* 0x000000002db8783b */ /* 0x000ea20000004200 */
[----:B------:R-:W-:Y:S02]  /*6360*/  SHF.R.U32.HI R225, RZ, 0x8, R9 ;  /* 0x00000008ffe17819 */ /* 0x000fe40000011609 */
[----:B------:R-:W-:Y:S01]  /*6370*/  SHF.R.U32.HI R61, RZ, 0x18, R20 ;  /* 0x00000018ff3d7819 */ /* 0x000fe20000011614 */
[----:B------:R-:W3:Y:S01]  /*6380*/  LDSM.16.MT88.4 R176, [R45+0x800] ;  /* 0x000800002db0783b */ /* 0x000ee20000004200 */
[----:B------:R-:W-:Y:S01]  /*6390*/  HSET2.LE.AND R0, R0, R214, PT ;  /* 0x000000d600007233 */ /* 0x000fe20003803000 */
[----:B-1----:R-:W-:Y:S01]  /*63a0*/  HMMA.16816.F32.BF16 R152, R12, R28, RZ ;  /* 0x0000001c0c98723c */ /* 0x002fe200000418ff */
[----:B------:R-:W-:Y:S01]  /*63b0*/  PRMT R2, R60, 0x5410, R225 ;  /* 0x000054103c027816 */ /* 0x000fe200000000e1 */
[----:B------:R-:W1:Y:S01]  /*63c0*/  LDSM.16.MT88.4 R140, [R11+0xa800] ;  /* 0x00a800000b8c783b */ /* 0x000e620000004200 */
[----:B------:R-:W-:-:S02]  /*63d0*/  PRMT R9, R188, 0x5410, R139 ;  /* 0x00005410bc097816 */ /* 0x000fc4000000008b */
[----:B------:R-:W-:Y:S01]  /*63e0*/  PRMT R10, R8, 0x5410, R61 ;  /* 0x00005410080a7816 */ /* 0x000fe2000000003d */
[----:B------:R-:W-:Y:S01]  /*63f0*/  LDSM.16.MT88.4 R24, [R11+0xb000] ;  /* 0x00b000000b18783b */ /* 0x000fe20000004200 */
[--C-:B------:R-:W-:Y:S01]  /*6400*/  HSET2.LE.AND R8, R2, R214.reuse, PT ;  /* 0x000000d602087233 */ /* 0x100fe20003803000 */
[----:B------:R-:W-:Y:S01]  /*6410*/  HMMA.16816.F32.BF16 R168, R4, R28, RZ ;  /* 0x0000001c04a8723c */ /* 0x000fe200000418ff */
[----:B------:R-:W-:Y:S02]  /*6420*/  LOP3.LUT R127, R9, R0, RZ, 0xc0, !PT ;  /* 0x00000000097f7212 */ /* 0x000fe400078ec0ff */
[----:B------:R-:W-:Y:S02]  /*6430*/  PRMT R0, R205, 0x5410, R203 ;  /* 0x00005410cd007816 */ /* 0x000fe400000000cb */
[----:B------:R-:W-:Y:S02]  /*6440*/  HSET2.LE.AND R2, R10, R214, PT ;  /* 0x000000d60a027233 */ /* 0x000fe40003803000 */
[----:B------:R-:W-:-:S02]  /*6450*/  LOP3.LUT R128, R0, R8, RZ, 0xc0, !PT ;  /* 0x0000000800807212 */ /* 0x000fc400078ec0ff */
[----:B------:R-:W-:Y:S02]  /*6460*/  PRMT R0, R200, 0x5410, R202 ;  /* 0x00005410c8007816 */ /* 0x000fe400000000ca */
[----:B------:R-:W-:Y:S02]  /*6470*/  LOP3.LUT R29, R138, 0xff, RZ, 0xc0, !PT ;  /* 0x000000ff8a1d7812 */ /* 0x000fe400078ec0ff */
[----:B------:R-:W-:Y:S02]  /*6480*/  LOP3.LUT R129, R0, R2, RZ, 0xc0, !PT ;  /* 0x0000000200817212 */ /* 0x000fe400078ec0ff */
[----:B------:R-:W-:Y:S02]  /*6490*/  LOP3.LUT R2, R138, 0xffff, RZ, 0xc0, !PT ;  /* 0x0000ffff8a027812 */ /* 0x000fe400078ec0ff */
[----:B------:R-:W-:Y:S02]  /*64a0*/  SHF.R.U32.HI R0, RZ, 0x10, R138 ;  /* 0x00000010ff007819 */ /* 0x000fe4000001168a */
[----:B------:R-:W-:Y:S01]  /*64b0*/  SHF.R.U32.HI R224, RZ, 0x8, R2 ;  /* 0x00000008ffe07819 */ /* 0x000fe20000011602 */
[----:B------:R-:W-:Y:S01]  /*64c0*/  HMMA.16816.F32.BF16 R152, R128, R148, R152 ;  /* 0x000000948098723c */ /* 0x000fe20000041898 */
[----:B------:R-:W-:-:S02]  /*64d0*/  LOP3.LUT R2, R0, 0xff, RZ, 0xc0, !PT ;  /* 0x000000ff00027812 */ /* 0x000fc400078ec0ff */
[----:B------:R-:W-:Y:S02]  /*64e0*/  PRMT R0, R29, 0x5410, R224 ;  /* 0x000054101d007816 */ /* 0x000fe400000000e0 */
[----:B------:R-:W-:Y:S02]  /*64f0*/  SHF.R.U32.HI R28, RZ, 0x18, R138 ;  /* 0x00000018ff1c7819 */ /* 0x000fe4000001168a */
[----:B------:R-:W-:Y:S01]  /*6500*/  PRMT R8, R198, 0x5410, R197 ;  /* 0x00005410c6087816 */ /* 0x000fe200000000c5 */
[----:B--2---:R-:W-:Y:S01]  /*6510*/  HMMA.16816.F32.BF16 R52, R12, R184, RZ ;  /* 0x000000b80c34723c */ /* 0x004fe200000418ff */
[----:B------:R-:W-:Y:S02]  /*6520*/  HSET2.LE.AND R0, R0, R214, PT ;  /* 0x000000d600007233 */ /* 0x000fe40003803000 */
[----:B------:R-:W-:Y:S02]  /*6530*/  PRMT R2, R2, 0x5410, R28 ;  /* 0x0000541002027816 */ /* 0x000fe4000000001c */
[----:B------:R-:W-:-:S02]  /*6540*/  ISETP.LE.U32.AND P2, PT, R17, UR11, PT ;  /* 0x0000000b11007c0c */ /* 0x000fc4000bf43070 */
[----:B------:R-:W-:Y:S01]  /*6550*/  LOP3.LUT R124, R8, R0, RZ, 0xc0, !PT ;  /* 0x00000000087c7212 */ /* 0x000fe200078ec0ff */
[----:B------:R-:W-:Y:S01]  /*6560*/  HMMA.16816.F32.BF16 R56, R4, R184, RZ ;  /* 0x000000b80438723c */ /* 0x000fe200000418ff */
[----:B------:R-:W-:Y:S01]  /*6570*/  HSET2.LE.AND R2, R2, R214, PT ;  /* 0x000000d602027233 */ /* 0x000fe20003803000 */
[----:B------:R-:W-:Y:S01]  /*6580*/  IMAD.MOV.U32 R185, RZ, RZ, R72 ;  /* 0x000000ffffb97224 */ /* 0x000fe200078e0048 */
[----:B------:R-:W-:Y:S01]  /*6590*/  PRMT R0, R196, 0x5410, R195 ;  /* 0x00005410c4007816 */ /* 0x000fe200000000c3 */
[----:B------:R-:W-:Y:S01]  /*65a0*/  IMAD.MOV.U32 R184, RZ, RZ, R81 ;  /* 0x000000ffffb87224 */ /* 0x000fe200078e0051 */
[----:B------:R-:W-:Y:S01]  /*65b0*/  ISETP.LE.U32.AND P4, PT, R21, UR11, PT ;  /* 0x0000000b15007c0c */ /* 0x000fe2000bf83070 */
[----:B------:R-:W2:Y:S01]  /*65c0*/  LDSM.16.MT88.4 R80, [R80+0xb800] ;  /* 0x00b800005050783b */ /* 0x000ea20000004200 */
[----:B------:R-:W-:Y:S01]  /*65d0*/  LOP3.LUT R125, R0, R2, RZ, 0xc0, !PT ;  /* 0x00000002007d7212 */ /* 0x000fe200078ec0ff */
[----:B------:R-:W-:Y:S01]  /*65e0*/  HMMA.16816.F32.BF16 R144, R12, R48, RZ ;  /* 0x000000300c90723c */ /* 0x000fe200000418ff */
[----:B------:R-:W-:Y:S01]  /*65f0*/  PRMT R0, R16, 0x7632, R0 ;  /* 0x0000763210007816 */ /* 0x000fe20000000000 */
[----:B------:R-:W-:Y:S01]  /*6600*/  @!P2 HFMA2.BF16_V2 R84, -RZ.H0_H0, RZ.H0_H0, -R221.H0_H0 ;  /* 0x200000ffff54a231 */ /* 0x000fe200003409dd */
[----:B------:R-:W-:Y:S01]  /*6610*/  PRMT R22, R22, 0x7770, RZ ;  /* 0x0000777016167816 */ /* 0x000fe200000000ff */
[----:B------:R-:W-:Y:S01]  /*6620*/  IMAD.MOV.U32 R2, RZ, RZ, R40 ;  /* 0x000000ffff027224 */ /* 0x000fe200078e0028 */
[----:B------:R-:W-:-:S02]  /*6630*/  LOP3.LUT R0, R0, 0xff, RZ, 0xc0, !PT ;  /* 0x000000ff00007812 */ /* 0x000fc400078ec0ff */
[----:B------:R-:W-:Y:S01]  /*6640*/  @!P2 PRMT R221, R84, 0x5410, RZ ;  /* 0x0000541054dda816 */ /* 0x000fe200000000ff */
[----:B------:R-:W-:Y:S01]  /*6650*/  HMMA.16816.F32.BF16 R160, R4, R48, RZ ;  /* 0x0000003004a0723c */ /* 0x000fe200000418ff */
[----:B------:R-:W-:Y:S01]  /*6660*/  ISETP.LE.U32.AND P1, PT, R0, UR11, PT ;  /* 0x0000000b00007c0c */ /* 0x000fe2000bf23070 */
[----:B------:R-:W-:Y:S01]  /*6670*/  @!P4 HFMA2.BF16_V2 R100, -RZ.H0_H0, RZ.H0_H0, -R222.H0_H0 ;  /* 0x200000ffff64c231 */ /* 0x000fe200003409de */
[----:B------:R-:W-:Y:S01]  /*6680*/  LOP3.LUT R0, R19, 0xffff, RZ, 0xc0, !PT ;  /* 0x0000ffff13007812 */ /* 0x000fe200078ec0ff */
[----:B------:R-:W-:Y:S01]  /*6690*/  IMAD.MOV.U32 R49, RZ, RZ, R74 ;  /* 0x000000ffff317224 */ /* 0x000fe200078e004a */
[----:B------:R-:W-:Y:S01]  /*66a0*/  LOP3.LUT R185, R185, 0x6, RZ, 0xc0, !PT ;  /* 0x00000006b9b97812 */ /* 0x000fe200078ec0ff */
[----:B------:R-:W-:Y:S01]  /*66b0*/  IMAD.MOV.U32 R48, RZ, RZ, R73 ;  /* 0x000000ffff307224 */ /* 0x000fe200078e0049 */
[----:B------:R-:W-:Y:S01]  /*66c0*/  @!P4 PRMT R222, R100, 0x5410, RZ ;  /* 0x0000541064dec816 */ /* 0x000fe200000000ff */
[----:B------:R-:W-:Y:S01]  /*66d0*/  HMMA.16816.F32.BF16 R168, R124, R148, R168 ;  /* 0x000000947ca8723c */ /* 0x000fe200000418a8 */
[----:B------:R-:W-:Y:S01]  /*66e0*/  ISETP.LE.U32.AND P3, PT, R23, UR11, PT ;  /* 0x0000000b17007c0c */ /* 0x000fe2000bf63070 */
[----:B------:R-:W-:Y:S01]  /*66f0*/  IMAD.MOV.U32 R149, RZ, RZ, R75 ;  /* 0x000000ffff957224 */ /* 0x000fe200078e004b */
[----:B------:R-:W-:Y:S01]  /*6700*/  ISETP.LE.U32.AND P4, PT, R22, UR11, PT ;  /* 0x0000000b16007c0c */ /* 0x000fe2000bf83070 */
[----:B------:R-:W-:Y:S01]  /*6710*/  IMAD.MOV.U32 R148, RZ, RZ, R86 ;  /* 0x000000ffff947224 */ /* 0x000fe200078e0056 */
[----:B------:R-:W-:Y:S01]  /*6720*/  PRMT R17, R94, 0x7770, RZ ;  /* 0x000077705e117816 */ /* 0x000fe200000000ff */
[----:B------:R-:W-:Y:S01]  /*6730*/  @!P1 HFMA2.BF16_V2 R85, -RZ.H0_H0, RZ.H0_H0, -R223.H0_H0 ;  /* 0x200000ffff559231 */ /* 0x000fe200003409df */
[----:B------:R-:W-:Y:S01]  /*6740*/  STL [R1+0x40], R185 ;  /* 0x000040b901007387 */ /* 0x000fe20000100800 */
[----:B------:R-:W-:Y:S01]  /*6750*/  HMMA.16816.F32.BF16 R72, R4, R180, RZ ;  /* 0x000000b40448723c */ /* 0x000fe200000418ff */
[----:B------:R-:W-:-:S02]  /*6760*/  IMAD.MOV.U32 R181, RZ, RZ, R184 ;  /* 0x000000ffffb57224 */ /* 0x000fc400078e00b8 */
[----:B------:R-:W-:Y:S01]  /*6770*/  @!P1 PRMT R223, R85, 0x5410, RZ ;  /* 0x0000541055df9816 */ /* 0x000fe200000000ff */
[----:B------:R-:W-:Y:S01]  /*6780*/  IMAD.MOV.U32 R184, RZ, RZ, R2 ;  /* 0x000000ffffb87224 */ /* 0x000fe200078e0002 */
[----:B------:R-:W-:Y:S01]  /*6790*/  ISETP.LE.U32.AND P1, PT, R0, UR11, PT ;  /* 0x0000000b00007c0c */ /* 0x000fe2000bf23070 */
[----:B------:R-:W-:Y:S01]  /*67a0*/  IMAD.U32 R2, RZ, RZ, UR22 ;  /* 0x00000016ff027e24 */ /* 0x000fe2000f8e00ff */
[----:B------:R-:W-:Y:S01]  /*67b0*/  PRMT R0, R18, 0x7632, R0 ;  /* 0x0000763212007816 */ /* 0x000fe20000000000 */
[----:B---3--:R-:W-:Y:S01]  /*67c0*/  HMMA.16816.F32.BF16 R52, R128, R176, R52 ;  /* 0x000000b08034723c */ /* 0x008fe20000041834 */
[----:B------:R-:W-:Y:S02]  /*67d0*/  @!P3 HFMA2.BF16_V2 R104, -RZ.H0_H0, RZ.H0_H0, -R201.H0_H0 ;  /* 0x200000ffff68b231 */ /* 0x000fe400003409c9 */
[----:B------:R-:W-:Y:S01]  /*67e0*/  IMAD.MOV.U32 R180, RZ, RZ, R115 ;  /* 0x000000ffffb47224 */ /* 0x000fe200078e0073 */
[----:B------:R-:W-:Y:S01]  /*67f0*/  LOP3.LUT R0, R0, 0xff, RZ, 0xc0, !PT ;  /* 0x000000ff00007812 */ /* 0x000fe200078ec0ff */
[----:B------:R-:W-:Y:S01]  /*6800*/  @!P4 HFMA2.BF16_V2 R119, -RZ.H0_H0, RZ.H0_H0, -R218.H0_H0 ;  /* 0x200000ffff77c231 */ /* 0x000fe200003409da */
[----:B------:R-:W-:-:S02]  /*6810*/  @!P3 PRMT R201, R104, 0x5410, RZ ;  /* 0x0000541068c9b816 */ /* 0x000fc400000000ff */
[----:B------:R-:W-:Y:S01]  /*6820*/  ISETP.LE.U32.AND P2, PT, R0, UR11, PT ;  /* 0x0000000b00007c0c */ /* 0x000fe2000bf43070 */
[----:B------:R-:W-:Y:S01]  /*6830*/  HMMA.16816.F32.BF16 R56, R124, R176, R56 ;  /* 0x000000b07c38723c */ /* 0x000fe20000041838 */
[----:B------:R-:W-:Y:S01]  /*6840*/  @!P1 HFMA2.BF16_V2 R101, -RZ.H0_H0, RZ.H0_H0, -R219.H0_H0 ;  /* 0x200000ffff659231 */ /* 0x000fe200003409db */
[----:B------:R-:W-:Y:S01]  /*6850*/  LOP3.LUT R0, R47, 0xffff, RZ, 0xc0, !PT ;  /* 0x0000ffff2f007812 */ /* 0x000fe200078ec0ff */
[----:B------:R-:W-:Y:S01]  /*6860*/  IMAD.MOV.U32 R177, RZ, RZ, R132 ;  /* 0x000000ffffb17224 */ /* 0x000fe200078e0084 */
[----:B------:R-:W-:Y:S01]  /*6870*/  @!P4 PRMT R218, R119, 0x5410, RZ ;  /* 0x0000541077dac816 */ /* 0x000fe200000000ff */
[----:B------:R-:W-:Y:S01]  /*6880*/  IMAD.MOV.U32 R176, RZ, RZ, R133 ;  /* 0x000000ffffb07224 */ /* 0x000fe200078e0085 */
[----:B------:R-:W-:Y:S02]  /*6890*/  @!P1 PRMT R219, R101, 0x5410, RZ ;  /* 0x0000541065db9816 */ /* 0x000fe400000000ff */
[----:B------:R-:W-:Y:S01]  /*68a0*/  ISETP.LE.U32.AND P1, PT, R0, UR11, PT ;  /* 0x0000000b00007c0c */ /* 0x000fe2000bf23070 */
[----:B------:R-:W-:Y:S01]  /*68b0*/  HMMA.16816.F32.BF16 R40, R4, R172, RZ ;  /* 0x000000ac0428723c */ /* 0x000fe200000418ff */
[----:B------:R-:W-:Y:S01]  /*68c0*/  LOP3.LUT R0, R208, 0x30, RZ, 0xc0, !PT ;  /* 0x00000030d0007812 */ /* 0x000fe200078ec0ff */
[----:B------:R-:W-:-:S02]  /*68d0*/  IMAD.MOV.U32 R172, RZ, RZ, R90 ;  /* 0x000000ffffac7224 */ /* 0x000fc400078e005a */
[----:B------:R-:W-:Y:S01]  /*68e0*/  @!P2 HFMA2.BF16_V2 R103, -RZ.H0_H0, RZ.H0_H0, -R212.H0_H0 ;  /* 0x200000ffff67a231 */ /* 0x000fe200003409d4 */
[----:B------:R-:W-:Y:S01]  /*68f0*/  ISETP.GT.U32.AND P3, PT, R62, UR11, PT ;  /* 0x0000000b3e007c0c */ /* 0x000fe2000bf64070 */
[----:B------:R-:W-:Y:S01]  /*6900*/  IMAD.MOV.U32 R173, RZ, RZ, R89 ;  /* 0x000000ffffad7224 */ /* 0x000fe200078e0059 */
[----:B------:R-:W-:Y:S02]  /*6910*/  LEA.HI R0, R106, R0, RZ, 0x1e ;  /* 0x000000006a007211 */ /* 0x000fe400078ff0ff */
[----:B------:R-:W-:Y:S01]  /*6920*/  @!P2 PRMT R212, R103, 0x5410, RZ ;  /* 0x0000541067d4a816 */ /* 0x000fe200000000ff */
[----:B------:R-:W-:Y:S01]  /*6930*/  HMMA.16816.F32.BF16 R36, R128, R64, R36 ;  /* 0x000000408024723c */ /* 0x000fe20000041824 */
[----:B------:R-:W-:Y:S01]  /*6940*/  ISETP.LE.U32.AND P4, PT, R17, UR11, PT ;  /* 0x0000000b11007c0c */ /* 0x000fe2000bf83070 */
[----:B------:R-:W-:Y:S02]  /*6950*/  IMAD R0, R0, UR29, R185 ;  /* 0x0000001d00007c24 */ /* 0x000fe4000f8e02b9 */
[----:B------:R-:W-:Y:S01]  /*6960*/  @!P1 HFMA2.BF16_V2 R102, -RZ.H0_H0, RZ.H0_H0, -R199.H0_H0 ;  /* 0x200000ffff669231 */ /* 0x000fe200003409c7 */
[----:B------:R-:W-:-:S02]  /*6970*/  ISETP.GT.U32.AND P2, PT, R63, UR11, PT ;  /* 0x0000000b3f007c0c */ /* 0x000fc4000bf44070 */
[----:B------:R-:W-:Y:S01]  /*6980*/  SHF.R.S32.HI R16, RZ, 0x1f, R0 ;  /* 0x0000001fff107819 */ /* 0x000fe20000011400 */
[----:B------:R-:W-:Y:S01]  /*6990*/  @P3 HFMA2.BF16_V2 R120, -RZ.H0_H0, RZ.H0_H0, -R216.H0_H0 ;  /* 0x200000ffff783231 */ /* 0x000fe200003409d8 */
[----:B------:R-:W-:Y:S01]  /*69a0*/  @!P1 PRMT R199, R102, 0x5410, RZ ;  /* 0x0000541066c79816 */ /* 0x000fe200000000ff */
[----:B-1----:R-:W-:Y:S01]  /*69b0*/  HMMA.16816.F32.BF16 R144, R128, R140, R144 ;  /* 0x0000008c8090723c */ /* 0x002fe20000041890 */
[----:B------:R-:W-:Y:S02]  /*69c0*/  ISETP.LE.U32.AND P1, PT, R46, UR11, PT ;  /* 0x0000000b2e007c0c */ /* 0x000fe4000bf23070 */
[----:B------:R-:W-:Y:S01]  /*69d0*/  @P3 PRMT R216, R120, 0x5410, RZ ;  /* 0x0000541078d83816 */ /* 0x000fe200000000ff */
[----:B------:R-:W-:Y:S01]  /*69e0*/  @!P4 HFMA2.BF16_V2 R117, -RZ.H0_H0, RZ.H0_H0, -R213.H0_H0 ;  /* 0x200000ffff75c231 */ /* 0x000fe200003409d5 */
[----:B------:R-:W-:-:S03]  /*69f0*/  ISETP.GT.U32.AND P3, PT, R111, UR11, PT ;  /* 0x0000000b6f007c0c */ /* 0x000fc6000bf64070 */
[----:B------:R-:W-:Y:S01]  /*6a00*/  @P2 HFMA2.BF16_V2 R118, -RZ.H0_H0, RZ.H0_H0, -R217.H0_H0 ;  /* 0x200000ffff762231 */ /* 0x000fe200003409d9 */
[C---:B------:R-:W-:Y:S01]  /*6a10*/  HMMA.16816.F32.BF16 R40, R124.reuse, R64, R40 ;  /* 0x000000407c28723c */ /* 0x040fe20000041828 */
[----:B------:R-:W-:Y:S01]  /*6a20*/  @!P4 PRMT R213, R117, 0x5410, RZ ;  /* 0x0000541075d5c816 */ /* 0x000fe200000000ff */
[----:B------:R-:W-:Y:S01]  /*6a30*/  IMAD.MOV.U32 R64, RZ, RZ, R96 ;  /* 0x000000ffff407224 */ /* 0x000fe200078e0060 */
[----:B------:R-:W-:Y:S01]  /*6a40*/  ISETP.LE.U32.AND P4, PT, R60, UR11, PT ;  /* 0x0000000b3c007c0c */ /* 0x000fe2000bf83070 */
[----:B------:R-:W-:Y:S01]  /*6a50*/  LDSM.16.MT88.4 R96, [R11+0xb800] ;  /* 0x00b800000b60783b */ /* 0x000fe20000004200 */
[----:B------:R-:W-:Y:S01]  /*6a60*/  @P2 PRMT R217, R118, 0x5410, RZ ;  /* 0x0000541076d92816 */ /* 0x000fe200000000ff */
[----:B------:R-:W-:Y:S01]  /*6a70*/  @!P1 HFMA2.BF16_V2 R105, -RZ.H0_H0, RZ.H0_H0, -R207.H0_H0 ;  /* 0x200000ffff699231 */ /* 0x000fe200003409cf */
[----:B------:R-:W-:Y:S01]  /*6a80*/  ISETP.GT.U32.AND P2, PT, R116, UR11, PT ;  /* 0x0000000b74007c0c */ /* 0x000fe2000bf44070 */
[----:B------:R-:W1:Y:S01]  /*6a90*/  LDSM.16.MT88.4 R8, [R44+0x1000] ;  /* 0x001000002c08783b */ /* 0x000e620000004200 */
[----:B------:R-:W-:Y:S01]  /*6aa0*/  HMMA.16816.F32.BF16 R160, R124, R140, R160 ;  /* 0x0000008c7ca0723c */ /* 0x000fe200000418a0 */
[----:B------:R-:W-:Y:S01]  /*6ab0*/  @P3 HFMA2.BF16_V2 R123, -RZ.H0_H0, RZ.H0_H0, -R210.H0_H0 ;  /* 0x200000ffff7b3231 */ /* 0x000fe200003409d2 */
[----:B------:R-:W-:Y:S01]  /*6ac0*/  @!P1 PRMT R207, R105, 0x5410, RZ ;  /* 0x0000541069cf9816 */ /* 0x000fe200000000ff */
[----:B------:R-:W-:Y:S01]  /*6ad0*/  IMAD.MOV.U32 R65, RZ, RZ, R91 ;  /* 0x000000ffff417224 */ /* 0x000fe200078e005b */
[----:B------:R-:W-:Y:S01]  /*6ae0*/  IADD3 R0, P1, PT, R0, UR22, RZ ;  /* 0x0000001600007c10 */ /* 0x000fe2000ff3e0ff */
[----:B------:R-:W-:Y:S01]  /*6af0*/  IMAD.MOV.U32 R140, RZ, RZ, R88 ;  /* 0x000000ffff8c7224 */ /* 0x000fe200078e0058 */
[----:B------:R-:W-:Y:S01]  /*6b00*/  @P3 PRMT R210, R123, 0x5410, RZ ;  /* 0x000054107bd23816 */ /* 0x000fe200000000ff */
[----:B------:R-:W-:Y:S01]  /*6b10*/  @!P4 HFMA2.BF16_V2 R157, -RZ.H0_H0, RZ.H0_H0, -R205.H0_H0 ;  /* 0x200000ffff9dc231 */ /* 0x000fe200003409cd */
[----:B------:R-:W-:Y:S01]  /*6b20*/  LEA.HI.X.SX32 R2, R2, R16, 0x1, P1 ;  /* 0x0000001002027211 */ /* 0x000fe200008f0eff */
[----:B------:R-:W-:Y:S01]  /*6b30*/  IMAD.MOV.U32 R141, RZ, RZ, R87 ;  /* 0x000000ffff8d7224 */ /* 0x000fe200078e0057 */
[C---:B------:R-:W-:Y:S01]  /*6b40*/  LEA R132, P1, R0.reuse, UR8, 0x1 ;  /* 0x0000000800847c11 */ /* 0x040fe2000f8208ff */
[----:B------:R-:W-:Y:S01]  /*6b50*/  @P2 HFMA2.BF16_V2 R122, -RZ.H0_H0, RZ.H0_H0, -R211.H0_H0 ;  /* 0x200000ffff7a2231 */ /* 0x000fe200003409d3 */
[----:B------:R-:W3:Y:S01]  /*6b60*/  LDSM.16.MT88.4 R16, [R45+0x1000] ;  /* 0x001000002d10783b */ /* 0x000ee20000004200 */
[----:B------:R-:W-:Y:S01]  /*6b70*/  @!P4 PRMT R205, R157, 0x5410, RZ ;  /* 0x000054109dcdc816 */ /* 0x000fe200000000ff */
[-C--:B--2---:R-:W-:Y:S01]  /*6b80*/  HMMA.16816.F32.BF16 R68, R128, R80.reuse, R68 ;  /* 0x000000508044723c */ /* 0x084fe20000041844 */
[----:B------:R-:W-:Y:S01]  /*6b90*/  LEA.HI.X R133, R0, UR9, R2, 0x1, P1 ;  /* 0x0000000900857c11 */ /* 0x000fe200088f0c02 */
[----:B------:R-:W-:Y:S01]  /*6ba0*/  FADD.FTZ R2, R245, R244 ;  /* 0x000000f4f5027221 */ /* 0x000fe20000010000 */
[----:B------:R-:W-:Y:S01]  /*6bb0*/  ISETP.GT.U32.AND P1, PT, R76, UR11, PT ;  /* 0x0000000b4c007c0c */ /* 0x000fe2000bf24070 */
[----:B------:R-:W-:Y:S01]  /*6bc0*/  USHF.L.U32 UR9, UR29, 0x3, URZ ;  /* 0x000000031d097899 */ /* 0x000fe200080006ff */
[----:B------:R-:W-:Y:S01]  /*6bd0*/  PRMT R0, R20, 0x7632, R0 ;  /* 0x0000763214007816 */ /* 0x000fe20000000000 */
[----:B------:R-:W-:Y:S01]  /*6be0*/  STG.E.U16 desc[UR30][R132.64], R201 ;  /* 0x000000c984007986 */ /* 0x000fe2000c10151e */
[----:B------:R-:W-:Y:S01]  /*6bf0*/  @P2 PRMT R211, R122, 0x5410, RZ ;  /* 0x000054107ad32816 */ /* 0x000fe200000000ff */
[----:B------:R-:W-:Y:S01]  /*6c00*/  HMMA.16816.F32.BF16 R72, R124, R80, R72 ;  /* 0x000000507c48723c */ /* 0x000fe20000041848 */
[----:B------:R-:W-:Y:S01]  /*6c10*/  LOP3.LUT R0, R0, 0xff, RZ, 0xc0, !PT ;  /* 0x000000ff00007812 */ /* 0x000fe200078ec0ff */
[----:B------:R-:W-:Y:S01]  /*6c20*/  IMAD.MOV.U32 R81, RZ, RZ, R114 ;  /* 0x000000ffff517224 */ /* 0x000fe200078e0072 */
[----:B------:R-:W-:Y:S01]  /*6c30*/  ISETP.LE.U32.AND P3, PT, R61, UR11, PT ;  /* 0x0000000b3d007c0c */ /* 0x000fe2000bf63070 */
[----:B------:R-:W-:Y:S01]  /*6c40*/  IMAD.MOV.U32 R80, RZ, RZ, R113 ;  /* 0x000000ffff507224 */ /* 0x000fe200078e0071 */
[----:B------:R-:W-:Y:S01]  /*6c50*/  ISETP.LE.U32.AND P4, PT, R29, UR11, PT ;  /* 0x0000000b1d007c0c */ /* 0x000fe2000bf83070 */
[----:B------:R-:W-:Y:S01]  /*6c60*/  LDSM.16.MT88.4 R20, [R45+0x1800] ;  /* 0x001800002d14783b */ /* 0x000fe20000004200 */
[----:B------:R-:W-:Y:S01]  /*6c70*/  ISETP.LE.U32.AND P2, PT, R0, UR11, PT ;  /* 0x0000000b00007c0c */ /* 0x000fe2000bf43070 */
[----:B------:R-:W-:Y:S01]  /*6c80*/  @P1 HFMA2.BF16_V2 R121, -RZ.H0_H0, RZ.H0_H0, -R220.H0_H0 ;  /* 0x200000ffff791231 */ /* 0x000fe200003409dc */
[----:B------:R-:W-:Y:S01]  /*6c90*/  PRMT R0, R78, 0x7770, RZ ;  /* 0x000077704e007816 */ /* 0x000fe200000000ff */
[----:B------:R-:W-:Y:S01]  /*6ca0*/  HMMA.16816.F32.BF16 R84, R12, R24, RZ ;  /* 0x000000180c54723c */ /* 0x000fe200000418ff */
[----:B------:R-:W-:Y:S01]  /*6cb0*/  STG.E.U16 desc[UR30][R132.64+0x2], R199 ;  /* 0x000002c784007986 */ /* 0x000fe2000c10151e */
[----:B------:R-:W-:Y:S01]  /*6cc0*/  IMAD.MOV.U32 R244, RZ, RZ, R80 ;  /* 0x000000fffff47224 */ /* 0x000fe200078e0050 */
[----:B------:R-:W-:Y:S01]  /*6cd0*/  @P1 PRMT R220, R121, 0x5410, RZ ;  /* 0x0000541079dc1816 */ /* 0x000fe200000000ff */
[----:B------:R-:W-:Y:S01]  /*6ce0*/  UMOV UR8, 0xffffffff ;  /* 0xffffffff00087882 */ /* 0x000fe20000000000 */
[----:B------:R-:W-:Y:S01]  /*6cf0*/  ISETP.GT.U32.AND P1, PT, R110, UR11, PT ;  /* 0x0000000b6e007c0c */ /* 0x000fe2000bf24070 */
[----:B------:R-:W-:-:S02]  /*6d00*/  @!P3 HFMA2.BF16_V2 R159, -RZ.H0_H0, RZ.H0_H0, -R202.H0_H0 ;  /* 0x200000ffff9fb231 */ /* 0x000fc400003409ca */
[----:B------:R-:W-:Y:S01]  /*6d10*/  @!P4 HFMA2.BF16_V2 R164, -RZ.H0_H0, RZ.H0_H0, -R198.H0_H0 ;  /* 0x200000ffffa4c231 */ /* 0x000fe200003409c6 */
[C---:B------:R-:W-:Y:S01]  /*6d20*/  HMMA.16816.F32.BF16 R88, R4.reuse, R24, RZ ;  /* 0x000000180458723c */ /* 0x040fe200000418ff */
[----:B------:R-:W-:Y:S02]  /*6d30*/  @!P2 HFMA2.BF16_V2 R158, -RZ.H0_H0, RZ.H0_H0, -R200.H0_H0 ;  /* 0x200000ffff9ea231 */ /* 0x000fe400003409c8 */
[----:B------:R-:W-:Y:S01]  /*6d40*/  IMAD.MOV.U32 R25, RZ, RZ, R112 ;  /* 0x000000ffff197224 */ /* 0x000fe200078e0070 */
[----:B------:R-:W-:Y:S01]  /*6d50*/  @!P3 PRMT R202, R159, 0x5410, RZ ;  /* 0x000054109fcab816 */ /* 0x000fe200000000ff */
[----:B------:R2:W4:Y:S01]  /*6d60*/  LDSM.16.MT88.4 R112, [R44+0x1800] ;  /* 0x001800002c70783b */ /* 0x0005220000004200 */
[----:B------:R-:W-:Y:S01]  /*6d70*/  @!P4 PRMT R198, R164, 0x5410, RZ ;  /* 0x00005410a4c6c816 */ /* 0x000fe200000000ff */
[----:B------:R-:W-:Y:S01]  /*6d80*/  IMAD.MOV.U32 R24, RZ, RZ, R107 ;  /* 0x000000ffff187224 */ /* 0x000fe200078e006b */
[----:B------:R-:W-:Y:S01]  /*6d90*/  @!P2 PRMT R200, R158, 0x5410, RZ ;  /* 0x000054109ec8a816 */ /* 0x000fe200000000ff */
[----:B-1----:R-:W-:Y:S01]  /*6da0*/  HMMA.16816.F32.BF16 R104, R4, R8, RZ ;  /* 0x000000080468723c */ /* 0x002fe200000418ff */
[----:B------:R-:W-:Y:S01]  /*6db0*/  @P1 HFMA2.BF16_V2 R156, -RZ.H0_H0, RZ.H0_H0, -R206.H0_H0 ;  /* 0x200000ffff9c1231 */ /* 0x000fe200003409ce */
[----:B------:R-:W-:Y:S01]  /*6dc0*/  ISETP.GT.U32.AND P3, PT, R95, UR11, PT ;  /* 0x0000000b5f007c0c */ /* 0x000fe2000bf64070 */
[----:B------:R-:W-:Y:S01]  /*6dd0*/  IMAD.MOV.U32 R245, RZ, RZ, R25 ;  /* 0x000000fffff57224 */ /* 0x000fe200078e0019 */
[----:B------:R-:W-:-:S02]  /*6de0*/  ISETP.GT.U32.AND P4, PT, R108, UR11, PT ;  /* 0x0000000b6c007c0c */ /* 0x000fc4000bf84070 */
[----:B------:R-:W-:Y:S02]  /*6df0*/  @P1 PRMT R206, R156, 0x5410, RZ ;  /* 0x000054109cce1816 */ /* 0x000fe400000000ff */
[----:B------:R-:W-:Y:S01]  /*6e00*/  ISETP.LE.U32.AND P1, PT, R28, UR11, PT ;  /* 0x0000000b1c007c0c */ /* 0x000fe2000bf23070 */
[----:B---3--:R-:W-:Y:S01]  /*6e10*/  HMMA.16816.F32.BF16 R116, R12, R16, RZ ;  /* 0x000000100c74723c */ /* 0x008fe200000418ff */
[----:B------:R-:W-:Y:S02]  /*6e20*/  ISETP.LE.U32.AND P2, PT, R0, UR11, PT ;  /* 0x0000000b00007c0c */ /* 0x000fe4000bf43070 */
[----:B------:R-:W-:-:S03]  /*6e30*/  PRMT R0, R92, 0x7770, RZ ;  /* 0x000077705c007816 */ /* 0x000fc600000000ff */
[----:B------:R-:W-:Y:S02]  /*6e40*/  @P3 HFMA2.BF16_V2 R228, -RZ.H0_H0, RZ.H0_H0, -R193.H0_H0 ;  /* 0x200000ffffe43231 */ /* 0x000fe400003409c1 */
[----:B------:R-:W-:Y:S01]  /*6e50*/  @P4 HFMA2.BF16_V2 R227, -RZ.H0_H0, RZ.H0_H0, -R192.H0_H0 ;  /* 0x200000ffffe34231 */ /* 0x000fe200003409c0 */
[C---:B------:R-:W-:Y:S01]  /*6e60*/  HMMA.16816.F32.BF16 R120, R4.reuse, R16, RZ ;  /* 0x000000100478723c */ /* 0x040fe200000418ff */
[----:B------:R-:W-:Y:S01]  /*6e70*/  FADD.FTZ R16, R240, R167 ;  /* 0x000000a7f0107221 */ /* 0x000fe20000010000 */
[----:B------:R-:W-:Y:S01]  /*6e80*/  @P3 PRMT R193, R228, 0x5410, RZ ;  /* 0x00005410e4c13816 */ /* 0x000fe200000000ff */
[----:B------:R-:W-:Y:S01]  /*6e90*/  @!P1 HFMA2.BF16_V2 R165, -RZ.H0_H0, RZ.H0_H0, -R195.H0_H0 ;  /* 0x200000ffffa59231 */ /* 0x000fe200003409c3 */
[----:B------:R-:W-:Y:S01]  /*6ea0*/  @P4 PRMT R192, R227, 0x5410, RZ ;  /* 0x00005410e3c04816 */ /* 0x000fe200000000ff */
[----:B------:R-:W-:Y:S01]  /*6eb0*/  @!P2 HFMA2.BF16_V2 R166, -RZ.H0_H0, RZ.H0_H0, -R194.H0_H0 ;  /* 0x200000ffffa6a231 */ /* 0x000fe200003409c2 */
[----:B------:R-:W-:Y:S01]  /*6ec0*/  ISETP.GT.U32.AND P3, PT, R93, UR11, PT ;  /* 0x0000000b5d007c0c */ /* 0x000fe2000bf64070 */
[----:B------:R-:W-:Y:S01]  /*6ed0*/  IMAD.MOV.U32 R228, RZ, RZ, R172 ;  /* 0x000000ffffe47224 */ /* 0x000fe200078e00ac */
[----:B------:R-:W-:Y:S01]  /*6ee0*/  @!P1 PRMT R195, R165, 0x5410, RZ ;  /* 0x00005410a5c39816 */ /* 0x000fe200000000ff */
[----:B------:R-:W-:Y:S01]  /*6ef0*/  HMMA.16816.F32.BF16 R156, R4, R50, RZ ;  /* 0x00000032049c723c */ /* 0x000fe200000418ff */
[----:B------:R-:W-:Y:S01]  /*6f00*/  ISETP.GT.U32.AND P1, PT, R109, UR11, PT ;  /* 0x0000000b6d007c0c */ /* 0x000fe2000bf24070 */
[----:B------:R-:W-:Y:S01]  /*6f10*/  IMAD.MOV.U32 R227, RZ, RZ, R173 ;  /* 0x000000ffffe37224 */ /* 0x000fe200078e00ad */
[----:B------:R-:W-:Y:S01]  /*6f20*/  @!P2 PRMT R194, R166, 0x5410, RZ ;  /* 0x00005410a6c2a816 */ /* 0x000fe200000000ff */
[----:B------:R-:W-:Y:S01]  /*6f30*/  IMAD.MOV.U32 R240, RZ, RZ, R65 ;  /* 0x000000fffff07224 */ /* 0x000fe200078e0041 */
[----:B------:R-:W-:-:S02]  /*6f40*/  ISETP.GT.U32.AND P4, PT, R77, UR11, PT ;  /* 0x0000000b4d007c0c */ /* 0x000fc4000bf84070 */
[----:B------:R-:W-:Y:S01]  /*6f50*/  ISETP.LE.U32.AND P2, PT, R0, UR11, PT ;  /* 0x0000000b00007c0c */ /* 0x000fe2000bf43070 */
[----:B------:R-:W-:Y:S02]  /*6f60*/  HMMA.16816.F32.BF16 R164, R4, R30, RZ ;  /* 0x0000001e04a4723c */ /* 0x000fe400000418ff */
[----:B------:R-:W-:-:S04]  /*6f70*/  @P3 HFMA2.BF16_V2 R232, -RZ.H0_H0, RZ.H0_H0, -R189.H0_H0 ;  /* 0x200000ffffe83231 */ /* 0x000fc800003409bd */
[----:B------:R-:W-:Y:S01]  /*6f80*/  @P1 HFMA2.BF16_V2 R229, -RZ.H0_H0, RZ.H0_H0, -R191.H0_H0 ;  /* 0x200000ffffe51231 */ /* 0x000fe200003409bf */
[----:B------:R-:W-:Y:S01]  /*6f90*/  @P3 PRMT R189, R232, 0x5410, RZ ;  /* 0x00005410e8bd3816 */ /* 0x000fe200000000ff */
[C---:B--2---:R-:W-:Y:S02]  /*6fa0*/  HMMA.16816.F32.BF16 R44, R4.reuse, R174, RZ ;  /* 0x000000ae042c723c */ /* 0x044fe400000418ff */
[----:B------:R-:W-:Y:S01]  /*6fb0*/  @P4 HFMA2.BF16_V2 R230, -RZ.H0_H0, RZ.H0_H0, -R188.H0_H0 ;  /* 0x200000ffffe64231 */ /* 0x000fe200003409bc */
[----:B------:R-:W-:Y:S01]  /*6fc0*/  @P1 PRMT R191, R229, 0x5410, RZ ;  /* 0x00005410e5bf1816 */ /* 0x000fe200000000ff */
[----:B------:R-:W-:Y:S01]  /*6fd0*/  IMAD.MOV.U32 R229, RZ, RZ, R140 ;  /* 0x000000ffffe57224 */ /* 0x000fe200078e008c */
[----:B------:R-:W-:Y:S01]  /*6fe0*/  ISETP.GT.U32.AND P1, PT, R79, UR11, PT ;  /* 0x0000000b4f007c0c */ /* 0x000fe2000bf24070 */
[----:B------:R-:W-:Y:S01]  /*6ff0*/  @!P2 HFMA2.BF16_V2 R231, -RZ.H0_H0, RZ.H0_H0, -R190.H0_H0 ;  /* 0x200000ffffe7a231 */ /* 0x000fe200003409be */
[----:B------:R-:W-:Y:S01]  /*7000*/  @P4 PRMT R188, R230, 0x5410, RZ ;  /* 0x00005410e6bc4816 */ /* 0x000fe200000000ff */
[----:B------:R-:W-:Y:S03]  /*7010*/  HMMA.16816.F32.BF16 R60, R4, R186, RZ ;  /* 0x000000ba043c723c */ /* 0x000fe600000418ff */
[----:B------:R-:W-:-:S05]  /*7020*/  @!P2 PRMT R190, R231, 0x5410, RZ ;  /* 0x00005410e7bea816 */ /* 0x000fca00000000ff */
[----:B------:R-:W-:Y:S02]  /*7030*/  HMMA.16816.F32.BF16 R76, R4, R182, RZ ;  /* 0x000000b6044c723c */ /* 0x000fe400000418ff */
[----:B------:R-:W-:-:S05]  /*7040*/  @P1 HFMA2.BF16_V2 R233, -RZ.H0_H0, RZ.H0_H0, -R139.H0_H0 ;  /* 0x200000ffffe91231 */ /* 0x000fca000034098b */
[----:B------:R-:W-:Y:S01]  /*7050*/  @P1 PRMT R139, R233, 0x5410, RZ ;  /* 0x00005410e98b1816 */ /* 0x000fe200000000ff */
[C---:B------:R-:W-:Y:S08]  /*7060*/  HMMA.16816.F32.BF16 R92, R4.reuse, R26, RZ ;  /* 0x0000001a045c723c */ /* 0x040ff000000418ff */
[C---:B------:R-:W-:Y:S08]  /*7070*/  HMMA.16816.F32.BF16 R108, R4.reuse, R10, RZ ;  /* 0x0000000a046c723c */ /* 0x040ff000000418ff */
[----:B------:R-:W-:Y:S08]  /*7080*/  HMMA.16816.F32.BF16 R4, R4, R18, RZ ;  /* 0x000000120404723c */ /* 0x000ff000000418ff */
        /* <DEDUP_REMOVED lines=13> */
[C---:B------:R-:W-:Y:S08]  /*7160*/  HMMA.16816.F32.BF16 R48, R12.reuse, R50, RZ ;  /* 0x000000320c30723c */ /* 0x040ff000000418ff */
[C---:B------:R-:W-:Y:S08]  /*7170*/  HMMA.16816.F32.BF16 R172, R12.reuse, R174, RZ ;  /* 0x000000ae0cac723c */ /* 0x040ff000000418ff */
[----:B------:R-:W-:Y:S01]  /*7180*/  HMMA.16816.F32.BF16 R100, R12, R8, RZ ;  /* 0x000000080c64723c */ /* 0x000fe200000418ff */
[----:B------:R-:W-:Y:S01]  /*7190*/  FADD.FTZ R8, R248, R247 ;  /* 0x000000f7f8087221 */ /* 0x000fe20000010000 */
[----:B------:R-:W-:Y:S01]  /*71a0*/  FADD.FTZ R9, R242, R241 ;  /* 0x000000f1f2097221 */ /* 0x000fe20000010000 */
[----:B------:R-:W-:-:S02]  /*71b0*/  IMAD.MOV.U32 R241, RZ, RZ, R24 ;  /* 0x000000fffff17224 */ /* 0x000fc400078e0018 */
[----:B------:R-:W-:Y:S02]  /*71c0*/  IMAD.MOV.U32 R247, RZ, RZ, R180 ;  /* 0x000000fffff77224 */ /* 0x000fe400078e00b4 */
[----:B------:R-:W-:Y:S01]  /*71d0*/  FADD.FTZ R0, R239, R9 ;  /* 0x00000009ef007221 */ /* 0x000fe20000010000 */
[----:B------:R-:W-:Y:S01]  /*71e0*/  IMAD.MOV.U32 R239, RZ, RZ, R176 ;  /* 0x000000ffffef7224 */ /* 0x000fe200078e00b0 */
[C---:B------:R-:W-:Y:S01]  /*71f0*/  HMMA.16816.F32.BF16 R116, R128.reuse, R20, R116 ;  /* 0x000000148074723c */ /* 0x040fe20000041874 */
[----:B------:R-:W-:Y:S01]  /*7200*/  FADD.FTZ R21, R251, R8 ;  /* 0x00000008fb157221 */ /* 0x000fe20000010000 */
[----:B------:R-:W-:Y:S02]  /*7210*/  IMAD.MOV.U32 R251, RZ, RZ, R141 ;  /* 0x000000fffffb7224 */ /* 0x000fe400078e008d */
[----:B------:R-:W-:Y:S01]  /*7220*/  FADD.FTZ R176, R243, R16 ;  /* 0x00000010f3b07221 */ /* 0x000fe20000010000 */
[----:B------:R-:W-:Y:S02]  /*7230*/  IMAD.MOV.U32 R243, RZ, RZ, R181 ;  /* 0x000000fffff37224 */ /* 0x000fe400078e00b5 */
[----:B------:R-:W-:Y:S01]  /*7240*/  FADD.FTZ R20, R246, R2 ;  /* 0x00000002f6147221 */ /* 0x000fe20000010000 */
[----:B------:R-:W-:Y:S01]  /*7250*/  IMAD.MOV.U32 R242, RZ, RZ, R64 ;  /* 0x000000fffff27224 */ /* 0x000fe200078e0040 */
[----:B------:R-:W-:Y:S02]  /*7260*/  HMMA.16816.F32.BF16 R140, R128, R142, R48 ;  /* 0x0000008e808c723c */ /* 0x000fe40000041830 */
[----:B------:R-:W-:Y:S01]  /*7270*/  FADD.FTZ R6, R6, R20 ;  /* 0x0000001406067221 */ /* 0x000fe20000010000 */
[----:B------:R-:W-:-:S02]  /*7280*/  IMAD.MOV.U32 R2, RZ, RZ, R149 ;  /* 0x000000ffff027224 */ /* 0x000fc400078e0095 */
[----:B------:R-:W-:Y:S02]  /*7290*/  IMAD.MOV.U32 R248, RZ, RZ, R81 ;  /* 0x000000fffff87224 */ /* 0x000fe400078e0051 */
[----:B------:R-:W-:Y:S01]  /*72a0*/  FADD.FTZ R2, R2, R21 ;  /* 0x0000001502027221 */ /* 0x000fe20000010000 */
[----:B------:R-:W-:Y:S01]  /*72b0*/  IMAD.MOV.U32 R246, RZ, RZ, R148 ;  /* 0x000000fffff67224 */ /* 0x000fe200078e0094 */
[----:B------:R-:W-:Y:S02]  /*72c0*/  HMMA.16816.F32.BF16 R48, R128, R66, R172 ;  /* 0x000000428030723c */ /* 0x000fe400000418ac */
[----:B------:R-:W-:-:S06]  /*72d0*/  FADD.FTZ R2, R243, R2 ;  /* 0x00000002f3027221 */ /* 0x000fcc0000010000 */
[C---:B------:R-:W-:Y:S08]  /*72e0*/  HMMA.16816.F32.BF16 R28, R12.reuse, R30, RZ ;  /* 0x0000001e0c1c723c */ /* 0x040ff000000418ff */
[C---:B------:R-:W-:Y:S08]  /*72f0*/  HMMA.16816.F32.BF16 R64, R12.reuse, R186, RZ ;  /* 0x000000ba0c40723c */ /* 0x040ff000000418ff */
[C---:B------:R-:W-:Y:S08]  /*7300*/  HMMA.16816.F32.BF16 R180, R12.reuse, R182, RZ ;  /* 0x000000b60cb4723c */ /* 0x040ff000000418ff */
[C---:B------:R-:W-:Y:S08]  /*7310*/  HMMA.16816.F32.BF16 R24, R12.reuse, R26, RZ ;  /* 0x0000001a0c18723c */ /* 0x040ff000000418ff */
[C---:B------:R-:W-:Y:S08]  /*7320*/  HMMA.16816.F32.BF16 R8, R12.reuse, R10, RZ ;  /* 0x0000000a0c08723c */ /* 0x040ff000000418ff */
[----:B------:R-:W-:Y:S01]  /*7330*/  HMMA.16816.F32.BF16 R16, R12, R18, RZ ;  /* 0x000000120c10723c */ /* 0x000fe200000418ff */
[--C-:B------:R-:W-:Y:S01]  /*7340*/  FADD.FTZ R13, R252, R0.reuse ;  /* 0x00000000fc0d7221 */ /* 0x100fe20000010000 */
[----:B------:R-:W-:Y:S01]  /*7350*/  PRMT R0, R138, 0x7632, R0 ;  /* 0x000076328a007816 */ /* 0x000fe20000000000 */
[----:B------:R-:W-:-:S02]  /*7360*/  IMAD.U32 R15, RZ, RZ, UR29 ;  /* 0x0000001dff0f7e24 */ /* 0x000fc4000f8e00ff */
[----:B------:R-:W-:Y:S01]  /*7370*/  FADD.FTZ R14, R7, R176 ;  /* 0x000000b0070e7221 */ /* 0x000fe20000010000 */
[----:B------:R-:W-:Y:S01]  /*7380*/  FADD.FTZ R12, R239, R6 ;  /* 0x00000006ef0c7221 */ /* 0x000fe20000010000 */
[----:B------:R-:W-:Y:S01]  /*7390*/  LOP3.LUT R0, R0, 0xff, RZ, 0xc0, !PT ;  /* 0x000000ff00007812 */ /* 0x000fe200078ec0ff */
[----:B------:R-:W-:Y:S03]  /*73a0*/  HMMA.16816.F32.BF16 R100, R128, R112, R100 ;  /* 0x000000708064723c */ /* 0x000fe60000041864 */
[----:B------:R-:W-:Y:S02]  /*73b0*/  ISETP.LE.U32.AND P2, PT, R0, UR11, PT ;  /* 0x0000000b00007c0c */ /* 0x000fe4000bf43070 */
[----:B------:R-:W-:-:S04]  /*73c0*/  LOP3.LUT R0, R225, 0xffff, RZ, 0xc0, !PT ;  /* 0x0000ffffe1007812 */ /* 0x000fc800078ec0ff */
[----:B------:R-:W-:Y:S01]  /*73d0*/  ISETP.LE.U32.AND P3, PT, R0, UR11, PT ;  /* 0x0000000b00007c0c */ /* 0x000fe2000bf63070 */
[----:B------:R-:W-:Y:S01]  /*73e0*/  HMMA.16816.F32.BF16 R112, R128, R114, R8 ;  /* 0x000000728070723c */ /* 0x000fe20000041808 */
[----:B------:R-:W-:-:S04]  /*73f0*/  LOP3.LUT R0, R224, 0xffff, RZ, 0xc0, !PT ;  /* 0x0000ffffe0007812 */ /* 0x000fc800078ec0ff */
[----:B------:R-:W-:Y:S01]  /*7400*/  ISETP.LE.U32.AND P4, PT, R0, UR11, PT ;  /* 0x0000000b00007c0c */ /* 0x000fe2000bf83070 */
[----:B------:R-:W-:Y:S02]  /*7410*/  IMAD.U32 R0, RZ, RZ, UR9 ;  /* 0x00000009ff007e24 */ /* 0x000fe4000f8e00ff */
[----:B------:R-:W-:Y:S01]  /*7420*/  @!P2 HFMA2.BF16_V2 R234, -RZ.H0_H0, RZ.H0_H0, -R196.H0_H0 ;  /* 0x200000ffffeaa231 */ /* 0x000fe200003409c4 */
[----:B------:R-:W-:Y:S01]  /*7430*/  HMMA.16816.F32.BF16 R84, R128, R96, R84 ;  /* 0x000000608054723c */ /* 0x000fe20000041854 */
[----:B------:R-:W-:-:S04]  /*7440*/  IMAD.WIDE R4, R0, 0x2, R132 ;  /* 0x0000000200047825 */ /* 0x000fc800078e0284 */
[----:B------:R-:W-:Y:S01]  /*7450*/  @!P3 HFMA2.BF16_V2 R235, -RZ.H0_H0, RZ.H0_H0, -R203.H0_H0 ;  /* 0x200000ffffebb231 */ /* 0x000fe200003409cb */
[----:B------:R-:W-:Y:S01]  /*7460*/  @!P2 PRMT R196, R234, 0x5410, RZ ;  /* 0x00005410eac4a816 */ /* 0x000fe200000000ff */
[----:B------:R1:W-:Y:S01]  /*7470*/  STG.E.U16 desc[UR30][R4.64], R212 ;  /* 0x000000d404007986 */ /* 0x0003e2000c10151e */
[C---:B------:R-:W-:Y:S02]  /*7480*/  HMMA.16816.F32.BF16 R148, R128.reuse, R150, R28 ;  /* 0x000000968094723c */ /* 0x040fe4000004181c */
[----:B------:R-:W-:Y:S01]  /*7490*/  @!P3 PRMT R203, R235, 0x5410, RZ ;  /* 0x00005410ebcbb816 */ /* 0x000fe200000000ff */
[----:B------:R-:W-:Y:S01]  /*74a0*/  @!P4 HFMA2.BF16_V2 R236, -RZ.H0_H0, RZ.H0_H0, -R197.H0_H0 ;  /* 0x200000ffffecc231 */ /* 0x000fe200003409c5 */
[----:B------:R2:W-:Y:S04]  /*74b0*/  STG.E.U16 desc[UR30][R4.64+0x2], R207 ;  /* 0x000002cf04007986 */ /* 0x0005e8000c10151e */
[----:B------:R-:W-:Y:S01]  /*74c0*/  @!P4 PRMT R197, R236, 0x5410, RZ ;  /* 0x00005410ecc5c816 */ /* 0x000fe200000000ff */
[C---:B------:R-:W-:Y:S08]  /*74d0*/  HMMA.16816.F32.BF16 R64, R128.reuse, R178, R64 ;  /* 0x000000b28040723c */ /* 0x040ff00000041840 */
[C---:B------:R-:W-:Y:S08]  /*74e0*/  HMMA.16816.F32.BF16 R80, R128.reuse, R82, R180 ;  /* 0x000000528050723c */ /* 0x040ff000000418b4 */
[----:B------:R-:W-:Y:S01]  /*74f0*/  HMMA.16816.F32.BF16 R96, R128, R98, R24 ;  /* 0x000000628060723c */ /* 0x000fe20000041818 */
[----:B-1----:R-:W-:Y:S01]  /*7500*/  IADD3 R212, P1, PT, R132, -0x40, RZ ;  /* 0xffffffc084d47810 */ /* 0x002fe20007f3e0ff */
[----:B--2---:R-:W-:-:S06]  /*7510*/  IMAD.WIDE R4, R15, 0x70, R4 ;  /* 0x000000700f047825 */ /* 0x004fcc00078e0204 */
[----:B------:R-:W-:Y:S01]  /*7520*/  HMMA.16816.F32.BF16 R128, R128, R22, R16 ;  /* 0x000000168080723c */ /* 0x000fe20000041810 */
[----:B------:R-:W-:Y:S01]  /*7530*/  STG.E.U16 desc[UR30][R4.64], R221 ;  /* 0x000000dd04007986 */ /* 0x000fe2000c10151e */
[----:B------:R-:W-:-:S03]  /*7540*/  IMAD.WIDE R8, R15, -0x70, R4 ;  /* 0xffffff900f087825 */ /* 0x000fc600078e0204 */
[----:B------:R1:W-:Y:S01]  /*7550*/  STG.E.U16 desc[UR30][R4.64+0x2], R219 ;  /* 0x000002db04007986 */ /* 0x0003e2000c10151e */
[----:B------:R-:W-:-:S04]  /*7560*/  IMAD.WIDE R6, R15, 0x70, R8 ;  /* 0x000000700f067825 */ /* 0x000fc800078e0208 */
[----:B------:R-:W-:-:S04]  /*7570*/  IMAD.WIDE R10, R15, -0x70, R6 ;  /* 0xffffff900f0a7825 */ /* 0x000fc800078e0206 */
[----:B-1----:R-:W-:-:S04]  /*7580*/  IMAD.WIDE R4, R0, 0x2, R4 ;  /* 0x0000000200047825 */ /* 0x002fc800078e0204 */
[----:B------:R-:W-:Y:S01]  /*7590*/  FADD.FTZ R0, R246, R13 ;  /* 0x0000000df6007221 */ /* 0x000fe20000010000 */
[----:B------:R-:W-:Y:S03]  /*75a0*/  STG.E.U16 desc[UR30][R4.64], R223 ;  /* 0x000000df04007986 */ /* 0x000fe6000c10151e */
[----:B------:R-:W-:Y:S01]  /*75b0*/  FADD.FTZ R0, R228, R0 ;  /* 0x00000000e4007221 */ /* 0x000fe20000010000 */
[----:B------:R-:W-:Y:S03]  /*75c0*/  STG.E.U16 desc[UR30][R4.64+0x2], R222 ;  /* 0x000002de04007986 */ /* 0x000fe6000c10151e */
[----:B------:R-:W-:Y:S01]  /*75d0*/  FADD.FTZ R0, R245, R0 ;  /* 0x00000000f5007221 */ /* 0x000fe20000010000 */
[----:B------:R-:W-:Y:S03]  /*75e0*/  STG.E.U16 desc[UR30][R132.64+0x10], R218 ;  /* 0x000010da84007986 */ /* 0x000fe6000c10151e */
[----:B------:R-:W-:Y:S01]  /*75f0*/  FADD.FTZ R232, R177, R0 ;  /* 0x00000000b1e87221 */ /* 0x000fe20000010000 */
[----:B------:R-:W-:Y:S04]  /*7600*/  STG.E.U16 desc[UR30][R132.64+0x12], R220 ;  /* 0x000012dc84007986 */ /* 0x000fe8000c10151e */
[----:B------:R-:W-:Y:S04]  /*7610*/  STG.E.U16 desc[UR30][R8.64+0x10], R216 ;  /* 0x000010d808007986 */ /* 0x000fe8000c10151e */
[----:B------:R1:W-:Y:S04]  /*7620*/  STG.E.U16 desc[UR30][R8.64+0x12], R217 ;  /* 0x000012d908007986 */ /* 0x0003e8000c10151e */
[----:B------:R2:W-:Y:S04]  /*7630*/  STG.E.U16 desc[UR30][R6.64+0x10], R213 ;  /* 0x000010d506007986 */ /* 0x0005e8000c10151e */
[----:B------:R3:W-:Y:S04]  /*7640*/  STG.E.U16 desc[UR30][R6.64+0x12], R211 ;  /* 0x000012d306007986 */ /* 0x0007e8000c10151e */
[----:B------:R-:W-:Y:S04]  /*7650*/  STG.E.U16 desc[UR30][R4.64+0x12], R210 ;  /* 0x000012d204007986 */ /* 0x000fe8000c10151e */
[----:B------:R-:W-:Y:S04]  /*7660*/  STG.E.U16 desc[UR30][R4.64+0x10], R206 ;  /* 0x000010ce04007986 */ /* 0x000fe8000c10151e */
[----:B------:R-:W-:Y:S04]  /*7670*/  STG.E.U16 desc[UR30][R132.64+0x20], R205 ;  /* 0x000020cd84007986 */ /* 0x000fe8000c10151e */
[----:B------:R-:W-:Y:S01]  /*7680*/  STG.E.U16 desc[UR30][R132.64+0x22], R203 ;  /* 0x000022cb84007986 */ /* 0x000fe2000c10151e */
[----:B-1----:R-:W-:-:S03]  /*7690*/  IMAD.WIDE R8, R15, 0x70, R10 ;  /* 0x000000700f087825 */ /* 0x002fc600078e020a */
[----:B------:R-:W-:Y:S01]  /*76a0*/  STG.E.U16 desc[UR30][R10.64+0x20], R200 ;  /* 0x000020c80a007986 */ /* 0x000fe2000c10151e */
[----:B--2---:R-:W-:-:S03]  /*76b0*/  IADD3.X R213, PT, PT, R133, -0x1, RZ, P1, !PT ;  /* 0xffffffff85d57810 */ /* 0x004fc60000ffe4ff */
[----:B------:R-:W-:Y:S01]  /*76c0*/  STG.E.U16 desc[UR30][R10.64+0x22], R202 ;  /* 0x000022ca0a007986 */ /* 0x000fe2000c10151e */
[----:B---3--:R-:W-:-:S03]  /*76d0*/  IMAD.WIDE R6, R15, -0x70, R8 ;  /* 0xffffff900f067825 */ /* 0x008fc600078e0208 */
[----:B------:R-:W-:Y:S04]  /*76e0*/  STG.E.U16 desc[UR30][R8.64+0x20], R198 ;  /* 0x000020c608007986 */ /* 0x000fe8000c10151e */
[----:B------:R1:W-:Y:S04]  /*76f0*/  STG.E.U16 desc[UR30][R8.64+0x22], R197 ;  /* 0x000022c508007986 */ /* 0x0003e8000c10151e */
[----:B------:R-:W-:Y:S04]  /*7700*/  STG.E.U16 desc[UR30][R4.64+0x20], R196 ;  /* 0x000020c404007986 */ /* 0x000fe8000c10151e */
[----:B------:R-:W-:Y:S04]  /*7710*/  STG.E.U16 desc[UR30][R4.64+0x22], R195 ;  /* 0x000022c304007986 */ /* 0x000fe8000c10151e */
[----:B------:R-:W-:Y:S04]  /*7720*/  STG.E.U16 desc[UR30][R132.64+0x30], R194 ;  /* 0x000030c284007986 */ /* 0x000fe8000c10151e */
[----:B------:R-:W-:Y:S04]  /*7730*/  STG.E.U16 desc[UR30][R132.64+0x32], R193 ;  /* 0x000032c184007986 */ /* 0x000fe8000c10151e */
[----:B------:R-:W-:Y:S04]  /*7740*/  STG.E.U16 desc[UR30][R6.64+0x30], R192 ;  /* 0x000030c006007986 */ /* 0x000fe8000c10151e */
[----:B------:R-:W-:Y:S01]  /*7750*/  STG.E.U16 desc[UR30][R6.64+0x32], R191 ;  /* 0x000032bf06007986 */ /* 0x000fe2000c10151e */
[----:B-1----:R-:W-:-:S05]  /*7760*/  IMAD.WIDE R8, R15, 0x70, R6 ;  /* 0x000000700f087825 */ /* 0x002fca00078e0206 */
[----:B------:R-:W-:Y:S04]  /*7770*/  STG.E.U16 desc[UR30][R8.64+0x30], R190 ;  /* 0x000030be08007986 */ /* 0x000fe8000c10151e */
[----:B------:R-:W-:Y:S04]  /*7780*/  STG.E.U16 desc[UR30][R8.64+0x32], R189 ;  /* 0x000032bd08007986 */ /* 0x000fe8000c10151e */
[----:B------:R-:W-:Y:S04]  /*7790*/  STG.E.U16 desc[UR30][R4.64+0x30], R188 ;  /* 0x000030bc04007986 */ /* 0x000fe8000c10151e */
[----:B------:R1:W-:Y:S02]  /*77a0*/  STG.E.U16 desc[UR30][R4.64+0x32], R139 ;  /* 0x0000328b04007986 */ /* 0x0003e4000c10151e */
[----:B-1----:R-:W-:Y:S01]  /*77b0*/  FADD.FTZ R5, R251, R14 ;  /* 0x0000000efb057221 */ /* 0x002fe20000010000 */
[----:B------:R-:W-:Y:S01]  /*77c0*/  FADD.FTZ R4, R229, R2 ;  /* 0x00000002e5047221 */ /* 0x000fe20000010000 */
[----:B------:R-:W-:-:S02]  /*77d0*/  FADD.FTZ R2, R227, R12 ;  /* 0x0000000ce3027221 */ /* 0x000fc40000010000 */
[----:B------:R-:W-:Y:S01]  /*77e0*/  FADD.FTZ R5, R240, R5 ;  /* 0x00000005f0057221 */ /* 0x000fe20000010000 */
[----:B------:R-:W-:Y:S01]  /*77f0*/  FADD.FTZ R4, R242, R4 ;  /* 0x00000004f2047221 */ /* 0x000fe20000010000 */
[----:B------:R-:W-:Y:S02]  /*7800*/  FADD.FTZ R2, R241, R2 ;  /* 0x00000002f1027221 */ /* 0x000fe40000010000 */
[----:B------:R-:W-:Y:S01]  /*7810*/  FADD.FTZ R5, R244, R5 ;  /* 0x00000005f4057221 */ /* 0x000fe20000010000 */
[----:B------:R-:W-:Y:S01]  /*7820*/  FADD.FTZ R221, R248, R4 ;  /* 0x00000004f8dd7221 */ /* 0x000fe20000010000 */
[----:B------:R-:W-:Y:S02]  /*7830*/  FADD.FTZ R217, R247, R2 ;  /* 0x00000002f7d97221 */ /* 0x000fe40000010000 */
[----:B------:R-:W-:Y:S02]  /*7840*/  FADD.FTZ R220, R184, R5 ;  /* 0x00000005b8dc7221 */ /* 0x000fe40000010000 */
[----:B------:R1:W-:Y:S04]  /*7850*/  STL [R1+0x3c], R221 ;  /* 0x00003cdd01007387 */ /* 0x0003e80000100800 */
[----:B------:R1:W-:Y:S01]  /*7860*/  STL [R1+0x38], R220 ;  /* 0x000038dc01007387 */ /* 0x0003e20000100800 */
[----:B------:R-:W-:Y:S05]  /*7870*/  BRA.U !UP1, `(.L_x_1537) ;  /* 0x0000011909e87547 */ /* 0x000fea000b800000 */
[----:B------:R-:W2:Y:S01]  /*7880*/  LDL R177, [R1+0x60] ;  /* 0x0000600001b17983 */ /* 0x000ea20000100800 */
[----:B------:R-:W3:Y:S01]  /*7890*/  LDCU UR22, c[0x0][0x440] ;  /* 0x00008800ff1677ac */ /* 0x000ee20008000800 */
[----:B------:R-:W-:-:S04]  /*78a0*/  DEPBAR.LE SB0, 0x0 ;  /* 0x000080000000791a */ /* 0x000fc80000000000 */
[----:B------:R-:W4:Y:S04]  /*78b0*/  LDL R247, [R1+0x70] ;  /* 0x0000700001f77983 */ /* 0x000f280000100800 */
[----:B------:R-:W5:Y:S04]  /*78c0*/  LDL R184, [R1+0x6c] ;  /* 0x00006c0001b87983 */ /* 0x000f680000100800 */
[----:B------:R-:W5:Y:S01]  /*78d0*/  LDL R248, [R1+0x58] ;  /* 0x0000580001f87983 */ /* 0x000f620000100800 */
[----:B------:R-:W-:-:S04]  /*78e0*/  UIADD3 UR9, UPT, UPT, UR25, -0x2, URZ ;  /* 0xfffffffe19097890 */ /* 0x000fc8000fffe0ff */
[----:B------:R-:W-:-:S04]  /*78f0*/  UIMAD.WIDE.U32 UR34, UR9, UR6, URZ ;  /* 0x00000006092272a5 */ /* 0x000fc8000f8e00ff */
[----:B------:R-:W-:Y:S02]  /*7900*/  USHF.L.U32 UR33, UR34, 0x5, URZ ;  /* 0x0000000522217899 */ /* 0x000fe400080006ff */
[----:B------:R-:W-:Y:S02]  /*7910*/  UIMAD UR32, UR9, UR7, UR35 ;  /* 0x00000007092072a4 */ /* 0x000fe4000f8e0223 */
[----:B------:R-:W-:Y:S02]  /*7920*/  ULEA UR33, UP0, UR6, UR33, 0x4 ;  /* 0x0000002106217291 */ /* 0x000fe4000f8020ff */
[----:B------:R-:W-:Y:S01]  /*7930*/  USHF.L.U64.HI UR29, UR34, 0x5, UR32 ;  /* 0x00000005221d7899 */ /* 0x000fe20008010220 */
[----:B------:R-:W-:Y:S01]  /*7940*/  IMAD.U32 R6, RZ, RZ, UR34 ;  /* 0x00000022ff067e24 */ /* 0x000fe2000f8e00ff */
[----:B---3--:R-:W-:Y:S02]  /*7950*/  ISETP.GE.AND P3, PT, R3, UR22, PT ;  /* 0x0000001603007c0c */ /* 0x008fe4000bf66270 */
[----:B------:R-:W-:Y:S01]  /*7960*/  ULEA.HI.X UR29, UR6, UR29, UR7, 0x4, UP0 ;  /* 0x0000001d061d7291 */ /* 0x000fe200080f2407 */
[----:B------:R-:W-:-:S02]  /*7970*/  IMAD.U32 R5, RZ, RZ, UR34 ;  /* 0x00000022ff057e24 */ /* 0x000fc4000f8e00ff */
[----:B------:R-:W-:Y:S02]  /*7980*/  IMAD.U32 R4, RZ, RZ, UR33 ;  /* 0x00000021ff047e24 */ /* 0x000fe4000f8e00ff */
[----:B------:R-:W-:Y:S01]  /*7990*/  IMAD.U32 R0, RZ, RZ, UR32 ;  /* 0x00000020ff007e24 */ /* 0x000fe2000f8e00ff */
[----:B------:R-:W-:Y:S01]  /*79a0*/  LOP3.LUT R2, R209, 0x200, R226, 0xf8, !PT ;  /* 0x00000200d1027812 */ /* 0x000fe200078ef8e2 */
[----:B------:R-:W-:Y:S02]  /*79b0*/  IMAD.U32 R9, RZ, RZ, UR33 ;  /* 0x00000021ff097e24 */ /* 0x000fe4000f8e00ff */
[----:B------:R-:W-:Y:S01]  /*79c0*/  IMAD.U32 R8, RZ, RZ, UR29 ;  /* 0x0000001dff087e24 */ /* 0x000fe2000f8e00ff */
[----:B------:R-:W-:-:S04]  /*79d0*/  LOP3.LUT R2, R2, R238, RZ, 0xfc, !PT ;  /* 0x000000ee02027212 */ /* 0x000fc800078efcff */
[----:B------:R-:W-:Y:S01]  /*79e0*/  LEA R22, R2, UR5, 0x1 ;  /* 0x0000000502167c11 */ /* 0x000fe2000f8e08ff */
[----:B------:R-:W-:Y:S01]  /*79f0*/  STL [R1+0x5c], R2 ;  /* 0x00005c0201007387 */ /* 0x000fe20000100800 */
[----:B------:R-:W-:Y:S01]  /*7a00*/  BAR.SYNC.DEFER_BLOCKING 0x0 ;  /* 0x0000000000007b1d */ /* 0x000fe20000010000 */
[----:B--2---:R-:W-:Y:S02]  /*7a10*/  ISETP.GE.AND P2, PT, R177, UR22, PT ;  /* 0x00000016b1007c0c */ /* 0x004fe4000bf46270 */
[-C--:B----4-:R-:W-:Y:S02]  /*7a20*/  LEA R6, P4, R6, R247.reuse, 0x6 ;  /* 0x000000f706067211 */ /* 0x090fe400078830ff */
[----:B------:R-:W-:Y:S02]  /*7a30*/  LEA R4, P1, R4, R247, 0x1 ;  /* 0x000000f704047211 */ /* 0x000fe400078208ff */
[-C--:B-----5:R-:W-:Y:S02]  /*7a40*/  LEA.HI.X R7, R5, R184.reuse, R0, 0x6, P4 ;  /* 0x000000b805077211 */ /* 0x0a0fe400020f3400 */
        /* <DEDUP_REMOVED lines=24> */
[----:B------:R-:W5:Y:S01]  /*7bd0*/  LDSM.16.M88.4 R16, [R22] ;  /* 0x000000001610783b */ /* 0x000f620000000200 */
[----:B------:R-:W-:Y:S01]  /*7be0*/  IMAD.MOV.U32 R247, RZ, RZ, R185 ;  /* 0x000000fffff77224 */ /* 0x000fe200078e00b9 */
[----:B------:R-:W-:Y:S01]  /*7bf0*/  ISETP.NE.AND P1, PT, R237, RZ, PT ;  /* 0x000000ffed00720c */ /* 0x000fe20003f25270 */
[----:B------:R-:W-:Y:S01]  /*7c00*/  IMAD.MOV.U32 R185, RZ, RZ, 0x20 ;  /* 0x00000020ffb97424 */ /* 0x000fe200078e00ff */
[----:B------:R-:W0:Y:S04]  /*7c10*/  LDGDEPBAR ;  /* 0x00000000000079af */ /* 0x000e280000000000 */
[----:B------:R-:W-:-:S05]  /*7c20*/  SEL R251, R185, 0xffffffe0, !P1 ;  /* 0xffffffe0b9fb7807 */ /* 0x000fca0004800000 */
[----:B------:R-:W-:Y:S02]  /*7c30*/  IMAD.IADD R21, R248, 0x1, R251 ;  /* 0x00000001f8157824 */ /* 0x000fe400078e02fb */
[----:B------:R-:W-:-:S03]  /*7c40*/  IMAD.IADD R20, R251, 0x1, R22 ;  /* 0x00000001fb147824 */ /* 0x000fc600078e0216 */
[----:B------:R-:W-:Y:S04]  /*7c50*/  LDSM.16.M88.4 R28, [R21+0x8000] ;  /* 0x00800000151c783b */ /* 0x000fe80000000200 */
[----:B--2---:R-:W2:Y:S04]  /*7c60*/  LDSM.16.M88.4 R4, [R20+0x2000] ;  /* 0x002000001404783b */ /* 0x004ea80000000200 */
[----:B------:R-:W1:Y:S04]  /*7c70*/  LDSM.16.M88.4 R24, [R21+0x8800] ;  /* 0x008800001518783b */ /* 0x000e680000000200 */
[----:B------:R-:W1:Y:S01]  /*7c80*/  LDSM.16.M88.4 R8, [R20] ;  /* 0x000000001408783b */ /* 0x000e620000000200 */
[----:B---3--:R-:W-:Y:S01]  /*7c90*/  HMMA.16816.F32.BF16 R196, R12, R176, RZ ;  /* 0x000000b00cc4723c */ /* 0x008fe200000418ff */
[----:B------:R-:W-:-:S07]  /*7ca0*/  IMAD.MOV.U32 R0, RZ, RZ, 0x40 ;  /* 0x00000040ff007424 */ /* 0x000fce00078e00ff */
[C---:B----4-:R-:W-:Y:S08]  /*7cb0*/  HMMA.16816.F32.BF16 R188, R12.reuse, R172, RZ ;  /* 0x000000ac0cbc723c */ /* 0x050ff000000418ff */
[C---:B------:R-:W-:Y:S08]  /*7cc0*/  HMMA.16816.F32.BF16 R192, R12.reuse, R178, RZ ;  /* 0x000000b20cc0723c */ /* 0x040ff000000418ff */
[----:B------:R-:W-:Y:S08]  /*7cd0*/  HMMA.16816.F32.BF16 R184, R12, R174, RZ ;  /* 0x000000ae0cb8723c */ /* 0x000ff000000418ff */
[----:B-----5:R-:W-:Y:S01]  /*7ce0*/  HMMA.16816.F32.BF16 R180, R16, R176, RZ ;  /* 0x000000b010b4723c */ /* 0x020fe200000418ff */
[----:B------:R-:W-:-:S07]  /*7cf0*/  ISETP.NE.AND P1, PT, R250, RZ, PT ;  /* 0x000000fffa00720c */ /* 0x000fce0003f25270 */
[C---:B------:R-:W-:Y:S08]  /*7d00*/  HMMA.16816.F32.BF16 R176, R16.reuse, R178, RZ ;  /* 0x000000b210b0723c */ /* 0x040ff000000418ff */
[C---:B------:R-:W-:Y:S08]  /*7d10*/  HMMA.16816.F32.BF16 R12, R16.reuse, R172, RZ ;  /* 0x000000ac100c723c */ /* 0x040ff000000418ff */
[----:B------:R-:W-:Y:S01]  /*7d20*/  HMMA.16816.F32.BF16 R16, R16, R174, RZ ;  /* 0x000000ae1010723c */ /* 0x000fe200000418ff */
[----:B------:R-:W-:-:S05]  /*7d30*/  SEL R23, R0, 0xffffffc0, !P1 ;  /* 0xffffffc000177807 */ /* 0x000fca0004800000 */
[----:B------:R-:W-:Y:S02]  /*7d40*/  IMAD.IADD R2, R23, 0x1, R22 ;  /* 0x0000000117027824 */ /* 0x000fe400078e0216 */
[----:B------:R-:W-:Y:S01]  /*7d50*/  IMAD.IADD R248, R248, 0x1, R23 ;  /* 0x00000001f8f87824 */ /* 0x000fe200078e0217 */
[C---:B--2---:R-:W-:Y:S08]  /*7d60*/  HMMA.16816.F32.BF16 R196, R4.reuse, R28, R196 ;  /* 0x0000001c04c4723c */ /* 0x044ff000000418c4 */
[C---:B-1----:R-:W-:Y:S08]  /*7d70*/  HMMA.16816.F32.BF16 R188, R4.reuse, R24, R188 ;  /* 0x0000001804bc723c */ /* 0x042ff000000418bc */
[C---:B------:R-:W-:Y:S08]  /*7d80*/  HMMA.16816.F32.BF16 R192, R4.reuse, R30, R192 ;  /* 0x0000001e04c0723c */ /* 0x040ff000000418c0 */
[----:B------:R-:W-:Y:S01]  /*7d90*/  HMMA.16816.F32.BF16 R184, R4, R26, R184 ;  /* 0x0000001a04b8723c */ /* 0x000fe200000418b8 */
[----:B------:R-:W-:Y:S07]  /*7da0*/  LDSM.16.M88.4 R4, [R2+0x2000] ;  /* 0x002000000204783b */ /* 0x000fee0000000200 */
[C---:B------:R-:W-:Y:S08]  /*7db0*/  HMMA.16816.F32.BF16 R180, R8.reuse, R28, R180 ;  /* 0x0000001c08b4723c */ /* 0x040ff000000418b4 */
[C---:B------:R-:W-:Y:S01]  /*7dc0*/  HMMA.16816.F32.BF16 R172, R8.reuse, R24, R12 ;  /* 0x0000001808ac723c */ /* 0x040fe2000004180c */
[----:B------:R-:W1:Y:S07]  /*7dd0*/  LDSM.16.M88.4 R12, [R248+0x8800] ;  /* 0x00880000f80c783b */ /* 0x000e6e0000000200 */
[C---:B------:R-:W-:Y:S08]  /*7de0*/  HMMA.16816.F32.BF16 R28, R8.reuse, R30, R176 ;  /* 0x0000001e081c723c */ /* 0x040ff000000418b0 */
[----:B------:R-:W-:Y:S01]  /*7df0*/  HMMA.16816.F32.BF16 R24, R8, R26, R16 ;  /* 0x0000001a0818723c */ /* 0x000fe20000041810 */
[----:B------:R-:W2:Y:S04]  /*7e00*/  LDSM.16.M88.4 R16, [R248+0x8000] ;  /* 0x00800000f810783b */ /* 0x000ea80000000200 */
[----:B------:R-:W3:Y:S01]  /*7e10*/  LDSM.16.M88.4 R8, [R2] ;  /* 0x000000000208783b */ /* 0x000ee20000000200 */
[----:B------:R-:W-:-:S02]  /*7e20*/  IMAD.IADD R0, R251, 0x1, R2 ;  /* 0x00000001fb007824 */ /* 0x000fc400078e0202 */
[----:B------:R-:W-:Y:S01]  /*7e30*/  IMAD.IADD R250, R251, 0x1, R248 ;  /* 0x00000001fbfa7824 */ /* 0x000fe200078e02f8 */
        /* <DEDUP_REMOVED lines=19> */
[----:B------:R-:W1:Y:S07]  /*7f70*/  LDSM.16.M88.4 R16, [R249+UR5+0x9000] ;  /* 0x00900005f910783b */ /* 0x000e6e0008000200 */
[C---:B------:R-:W-:Y:S08]  /*7f80*/  HMMA.16816.F32.BF16 R28, R8.reuse, R12, R28 ;  /* 0x0000000c081c723c */ /* 0x040ff0000004181c */
[----:B------:R-:W-:Y:S01]  /*7f90*/  HMMA.16816.F32.BF16 R24, R8, R14, R24 ;  /* 0x0000000e0818723c */ /* 0x000fe20000041818 */
[----:B------:R-:W2:Y:S04]  /*7fa0*/  LDSM.16.M88.4 R12, [R249+UR5+0x9800] ;  /* 0x00980005f90c783b */ /* 0x000ea80008000200 */
        /* <DEDUP_REMOVED lines=23> */
[----:B----4-:R-:W-:Y:S01]  /*8120*/  HMMA.16816.F32.BF16 R20, R8, R14, R24 ;  /* 0x0000000e0814723c */ /* 0x010fe20000041818 */
[----:B------:R-:W-:Y:S04]  /*8130*/  LDSM.16.M88.4 R12, [R248+0x9800] ;  /* 0x00980000f80c783b */ /* 0x000fe80000000200 */
[----:B------:R-:W2:Y:S03]  /*8140*/  LDSM.16.M88.4 R8, [R2+0x4000] ;  /* 0x004000000208783b */ /* 0x000ea60000000200 */
[C---:B-1----:R-:W-:Y:S08]  /*8150*/  HMMA.16816.F32.BF16 R184, R4.reuse, R16, R192 ;  /* 0x0000001004b8723c */ /* 0x042ff000000418c0 */
[----:B------:R-:W-:Y:S08]  /*8160*/  HMMA.16816.F32.BF16 R192, R4, R18, R188 ;  /* 0x0000001204c0723c */ /* 0x000ff000000418bc */
[C---:B--2---:R-:W-:Y:S08]  /*8170*/  HMMA.16816.F32.BF16 R24, R8.reuse, R16, R176 ;  /* 0x000000100818723c */ /* 0x044ff000000418b0 */
[C---:B------:R-:W-:Y:S01]  /*8180*/  HMMA.16816.F32.BF16 R172, R8.reuse, R18, R172 ;  /* 0x0000001208ac723c */ /* 0x040fe200000418ac */
[----:B------:R-:W-:Y:S07]  /*8190*/  LDSM.16.M88.4 R16, [R250+0x9000] ;  /* 0x00900000fa10783b */ /* 0x000fee0000000200 */
[C---:B------:R-:W-:Y:S08]  /*81a0*/  HMMA.16816.F32.BF16 R28, R8.reuse, R12, R28 ;  /* 0x0000000c081c723c */ /* 0x040ff0000004181c */
[----:B------:R-:W-:Y:S01]  /*81b0*/  HMMA.16816.F32.BF16 R20, R8, R14, R20 ;  /* 0x0000000e0814723c */ /* 0x000fe20000041814 */
[----:B------:R-:W1:Y:S07]  /*81c0*/  LDSM.16.M88.4 R8, [R0+0x4000] ;  /* 0x004000000008783b */ /* 0x000e6e0000000200 */
[C---:B------:R-:W-:Y:S08]  /*81d0*/  HMMA.16816.F32.BF16 R188, R4.reuse, R12, R196 ;  /* 0x0000000c04bc723c */ /* 0x040ff000000418c4 */
[----:B------:R-:W-:Y:S01]  /*81e0*/  HMMA.16816.F32.BF16 R180, R4, R14, R180 ;  /* 0x0000000e04b4723c */ /* 0x000fe200000418b4 */
[----:B------:R2:W3:Y:S04]  /*81f0*/  LDSM.16.M88.4 R4, [R0+0x6000] ;  /* 0x006000000004783b */ /* 0x0004e80000000200 */
[----:B------:R-:W4:Y:S01]  /*8200*/  LDSM.16.M88.4 R12, [R250+0x9800] ;  /* 0x00980000fa0c783b */ /* 0x000f220000000200 */
[----:B------:R-:W-:-:S04]  /*8210*/  DEPBAR.LE SB0, 0x0 ;  /* 0x000080000000791a */ /* 0x000fc80000000000 */
[----:B--2---:R-:W-:Y:S01]  /*8220*/  IMAD.U32 R0, RZ, RZ, UR25 ;  /* 0x00000019ff007e24 */ /* 0x004fe2000f8e00ff */
[----:B-1----:R-:W-:Y:S03]  /*8230*/  HMMA.16816.F32.BF16 R24, R8, R16, R24 ;  /* 0x000000100818723c */ /* 0x002fe60000041818 */
[----:B------:R-:W-:-:S04]  /*8240*/  IMAD R0, R0, 0x20, R247 ;  /* 0x0000002000007824 */ /* 0x000fc800078e02f7 */
[----:B------:R-:W-:Y:S01]  /*8250*/  VIADD R2, R0, 0xffffffc0 ;  /* 0xffffffc000027836 */ /* 0x000fe20000000000 */
[C---:B---3--:R-:W-:Y:S08]  /*8260*/  HMMA.16816.F32.BF16 R184, R4.reuse, R16, R184 ;  /* 0x0000001004b8723c */ /* 0x048ff000000418b8 */
[C---:B------:R-:W-:Y:S08]  /*8270*/  HMMA.16816.F32.BF16 R196, R4.reuse, R18, R192 ;  /* 0x0000001204c4723c */ /* 0x040ff000000418c0 */
[C---:B----4-:R-:W-:Y:S08]  /*8280*/  HMMA.16816.F32.BF16 R200, R4.reuse, R12, R188 ;  /* 0x0000000c04c8723c */ /* 0x050ff000000418bc */
[----:B------:R-:W-:Y:S01]  /*8290*/  HMMA.16816.F32.BF16 R192, R4, R14, R180 ;  /* 0x0000000e04c0723c */ /* 0x000fe200000418b4 */
[----:B------:R-:W-:-:S07]  /*82a0*/  I2FP.F32.U32 R5, R2 ;  /* 0x0000000200057245 */ /* 0x000fce0000201000 */
[C---:B------:R-:W-:Y:S08]  /*82b0*/  HMMA.16816.F32.BF16 R188, R8.reuse, R12, R28 ;  /* 0x0000000c08bc723c */ /* 0x040ff0000004181c */
[----:B------:R-:W-:Y:S01]  /*82c0*/  HMMA.16816.F32.BF16 R12, R8, R14, R20 ;  /* 0x0000000e080c723c */ /* 0x000fe20000041814 */
[----:B------:R-:W-:Y:S01]  /*82d0*/  FFMA.FTZ R6, R5, UR10, R24 ;  /* 0x0000000a05067c23 */ /* 0x000fe20008010018 */
[----:B------:R-:W-:Y:S01]  /*82e0*/  BAR.SYNC.DEFER_BLOCKING 0x0 ;  /* 0x0000000000007b1d */ /* 0x000fe20000010000 */
[----:B------:R-:W-:Y:S01]  /*82f0*/  ISETP.GE.AND P1, PT, R2, R33, PT ;  /* 0x000000210200720c */ /* 0x000fe20003f26270 */
[----:B------:R-:W-:-:S02]  /*8300*/  VIADD R4, R0, 0xffffffd8 ;  /* 0xffffffd800047836 */ /* 0x000fc40000000000 */
[C---:B------:R-:W-:Y:S01]  /*8310*/  FFMA.FTZ R7, R5.reuse, UR10, R26 ;  /* 0x0000000a05077c23 */ /* 0x040fe2000801001a */
[----:B------:R-:W-:Y:S01]  /*8320*/  ISETP.GE.AND P4, PT, R2, R32, PT ;  /* 0x000000200200720c */ /* 0x000fe20003f86270 */
[----:B------:R-:W-:Y:S01]  /*8330*/  HMMA.16816.F32.BF16 R16, R8, R18, R172 ;  /* 0x000000120810723c */ /* 0x000fe200000418ac */
[----:B------:R-:W-:Y:S01]  /*8340*/  FSEL R181, R6, -INF , !P1 ;  /* 0xff80000006b57808 */ /* 0x000fe20004800000 */
[C---:B------:R-:W-:Y:S01]  /*8350*/  FFMA.FTZ R8, R5.reuse, UR10, R184 ;  /* 0x0000000a05087c23 */ /* 0x040fe200080100b8 */
[----:B------:R-:W-:Y:S02]  /*8360*/  I2FP.F32.U32 R6, R4 ;  /* 0x0000000400067245 */ /* 0x000fe40000201000 */
[C---:B------:R-:W-:Y:S01]  /*8370*/  ISETP.GE.AND P1, PT, R2.reuse, R34, PT ;  /* 0x000000220200720c */ /* 0x040fe20003f26270 */
[----:B------:R-:W-:Y:S01]  /*8380*/  FFMA.FTZ R5, R5, UR10, R186 ;  /* 0x0000000a05057c23 */ /* 0x000fe200080100ba */
[----:B------:R-:W-:Y:S02]  /*8390*/  FSEL R174, R7, -INF , !P4 ;  /* 0xff80000007ae7808 */ /* 0x000fe40006000000 */
[----:B------:R-:W-:Y:S01]  /*83a0*/  ISETP.GE.AND P4, PT, R2, R35, PT ;  /* 0x000000230200720c */ /* 0x000fe20003f86270 */
[----:B------:R-:W-:-:S02]  /*83b0*/  VIADD R2, R0, 0xffffffc1 ;  /* 0xffffffc100027836 */ /* 0x000fc40000000000 */
[----:B------:R-:W-:Y:S01]  /*83c0*/  FFMA.FTZ R9, R6, UR10, R12 ;  /* 0x0000000a06097c23 */ /* 0x000fe2000801000c */
[----:B------:R-:W-:Y:S02]  /*83d0*/  FSEL R177, R8, -INF , !P1 ;  /* 0xff80000008b17808 */ /* 0x000fe40004800000 */
[----:B------:R-:W-:Y:S01]  /*83e0*/  ISETP.GE.AND P1, PT, R4, R33, PT ;  /* 0x000000210400720c */ /* 0x000fe20003f26270 */
[C---:B------:R-:W-:Y:S01]  /*83f0*/  FFMA.FTZ R7, R6.reuse, UR10, R14 ;  /* 0x0000000a06077c23 */ /* 0x040fe2000801000e */
[----:B------:R-:W-:Y:S01]  /*8400*/  FSEL R178, R5, -INF , !P4 ;  /* 0xff80000005b27808 */ /* 0x000fe20006000000 */
[----:B------:R-:W-:Y:S01]  /*8410*/  FFMA.FTZ R8, R6, UR10, R192 ;  /* 0x0000000a06087c23 */ /* 0x000fe200080100c0 */
[----:B------:R-:W-:Y:S02]  /*8420*/  ISETP.GE.AND P4, PT, R4, R32, PT ;  /* 0x000000200400720c */ /* 0x000fe40003f86270 */
[----:B------:R-:W-:Y:S02]  /*8430*/  FSEL R186, R9, -INF , !P1 ;  /* 0xff80000009ba7808 */ /* 0x000fe40004800000 */
[----:B------:R-:W-:-:S02]  /*8440*/  I2FP.F32.U32 R5, R2 ;  /* 0x0000000200057245 */ /* 0x000fc40000201000 */
[----:B------:R-:W-:Y:S01]  /*8450*/  ISETP.GE.AND P1, PT, R4, R34, PT ;  /* 0x000000220400720c */ /* 0x000fe20003f26270 */
[----:B------:R-:W-:Y:S01]  /*8460*/  FFMA.FTZ R6, R6, UR10, R194 ;  /* 0x0000000a06067c23 */ /* 0x000fe200080100c2 */
[----:B------:R-:W-:Y:S01]  /*8470*/  FSEL R179, R7, -INF , !P4 ;  /* 0xff80000007b37808 */ /* 0x000fe20006000000 */
[C---:B------:R-:W-:Y:S01]  /*8480*/  FFMA.FTZ R7, R5.reuse, UR10, R25 ;  /* 0x0000000a05077c23 */ /* 0x040fe20008010019 */
[----:B------:R-:W-:Y:S01]  /*8490*/  ISETP.GE.AND P4, PT, R4, R35, PT ;  /* 0x000000230400720c */ /* 0x000fe20003f86270 */
[----:B------:R-:W-:Y:S01]  /*84a0*/  VIADD R4, R0, 0xffffffc8 ;  /* 0xffffffc800047836 */ /* 0x000fe20000000000 */
[----:B------:R-:W-:Y:S02]  /*84b0*/  FSEL R182, R8, -INF , !P1 ;  /* 0xff80000008b67808 */ /* 0x000fe40004800000 */
[----:B------:R-:W-:Y:S01]  /*84c0*/  ISETP.GE.AND P1, PT, R2, R33, PT ;  /* 0x000000210200720c */ /* 0x000fe20003f26270 */
[----:B------:R-:W-:Y:S01]  /*84d0*/  FFMA.FTZ R9, R5, UR10, R27 ;  /* 0x0000000a05097c23 */ /* 0x000fe2000801001b */
[----:B------:R-:W-:-:S02]  /*84e0*/  FSEL R183, R6, -INF , !P4 ;  /* 0xff80000006b77808 */ /* 0x000fc40006000000 */
[----:B------:R-:W-:Y:S01]  /*84f0*/  FSEL R172, R7, -INF , !P1 ;  /* 0xff80000007ac7808 */ /* 0x000fe20004800000 */
[C---:B------:R-:W-:Y:S01]  /*8500*/  FFMA.FTZ R7, R5.reuse, UR10, R185 ;  /* 0x0000000a05077c23 */ /* 0x040fe200080100b9 */
[C---:B------:R-:W-:Y:S02]  /*8510*/  ISETP.GE.AND P4, PT, R2.reuse, R32, PT ;  /* 0x000000200200720c */ /* 0x040fe40003f86270 */
[----:B------:R-:W-:Y:S02]  /*8520*/  I2FP.F32.U32 R6, R4 ;  /* 0x0000000400067245 */ /* 0x000fe40000201000 */
[----:B------:R-:W-:Y:S01]  /*8530*/  ISETP.GE.AND P1, PT, R2, R34, PT ;  /* 0x000000220200720c */ /* 0x000fe20003f26270 */
[----:B------:R-:W-:Y:S01]  /*8540*/  FFMA.FTZ R5, R5, UR10, R187 ;  /* 0x0000000a05057c23 */ /* 0x000fe200080100bb */
[----:B------:R-:W-:Y:S01]  /*8550*/  FSEL R26, R9, -INF , !P4 ;  /* 0xff800000091a7808 */ /* 0x000fe20006000000 */
[----:B------:R-:W-:Y:S01]  /*8560*/  FFMA.FTZ R8, R6, UR10, R16 ;  /* 0x0000000a06087c23 */ /* 0x000fe20008010010 */
[----:B------:R-:W-:Y:S01]  /*8570*/  ISETP.GE.AND P4, PT, R2, R35, PT ;  /* 0x000000230200720c */ /* 0x000fe20003f86270 */
[----:B------:R-:W-:Y:S01]  /*8580*/  VIADD R2, R0, 0xffffffc9 ;  /* 0xffffffc900027836 */ /* 0x000fe20000000000 */
[----:B------:R-:W-:-:S02]  /*8590*/  FSEL R28, R7, -INF , !P1 ;  /* 0xff800000071c7808 */ /* 0x000fc40004800000 */
[----:B------:R-:W-:Y:S01]  /*85a0*/  ISETP.GE.AND P1, PT, R4, R33, PT ;  /* 0x000000210400720c */ /* 0x000fe20003f26270 */
[----:B------:R-:W-:Y:S01]  /*85b0*/  FFMA.FTZ R7, R6, UR10, R18 ;  /* 0x0000000a06077c23 */ /* 0x000fe20008010012 */
[----:B------:R-:W-:Y:S02]  /*85c0*/  FSEL R30, R5, -INF , !P4 ;  /* 0xff800000051e7808 */ /* 0x000fe40006000000 */
[----:B------:R-:W-:Y:S02]  /*85d0*/  ISETP.GE.AND P4, PT, R4, R32, PT ;  /* 0x000000200400720c */ /* 0x000fe40003f86270 */
[----:B------:R-:W-:Y:S01]  /*85e0*/  FSEL R180, R8, -INF , !P1 ;  /* 0xff80000008b47808 */ /* 0x000fe20004800000 */
[----:B------:R-:W-:Y:S01]  /*85f0*/  FFMA.FTZ R8, R6, UR10, R196 ;  /* 0x0000000a06087c23 */ /* 0x000fe200080100c4 */
        /* <DEDUP_REMOVED lines=9> */
[C---:B------:R-:W-:Y:S01]  /*8690*/  FFMA.FTZ R9, R5.reuse, UR10, R19 ;  /* 0x0000000a05097c23 */ /* 0x040fe20008010013 */
[----:B------:R-:W-:Y:S01]  /*86a0*/  FSEL R175, R6, -INF , !P4 ;  /* 0xff80000006af7808 */ /* 0x000fe20006000000 */
[----:B------:R-:W-:Y:S01]  /*86b0*/  FFMA.FTZ R8, R5, UR10, R197 ;  /* 0x0000000a05087c23 */ /* 0x000fe200080100c5 */
[C---:B------:R-:W-:Y:S02]  /*86c0*/  ISETP.GE.AND P4, PT, R2.reuse, R32, PT ;  /* 0x000000200200720c */ /* 0x040fe40003f86270 */
[----:B------:R-:W-:Y:S02]  /*86d0*/  FSEL R176, R7, -INF , !P1 ;  /* 0xff80000007b07808 */ /* 0x000fe40004800000 */
        /* <DEDUP_REMOVED lines=18> */
[----:B------:R-:W-:Y:S01]  /*8800*/  VIADD R0, R0, 0xffffffd9 ;  /* 0xffffffd900007836 */ /* 0x000fe20000000000 */
[----:B------:R-:W-:Y:S01]  /*8810*/  ISETP.GE.AND P4, PT, R4, R35, PT ;  /* 0x000000230400720c */ /* 0x000fe20003f86270 */
[----:B------:R-:W-:Y:S01]  /*8820*/  FFMA.FTZ R25, R5, UR10, R189 ;  /* 0x0000000a05197c23 */ /* 0x000fe200080100bd */
[----:B------:R-:W-:-:S02]  /*8830*/  FSEL R22, R22, -INF , !P1 ;  /* 0xff80000016167808 */ /* 0x000fc40004800000 */
[CC--:B------:R-:W-:Y:S01]  /*8840*/  ISETP.GE.AND P1, PT, R2.reuse, R33.reuse, PT ;  /* 0x000000210200720c */ /* 0x0c0fe20003f26270 */
[----:B------:R-:W-:Y:S01]  /*8850*/  FFMA.FTZ R18, R5, UR10, R191 ;  /* 0x0000000a05127c23 */ /* 0x000fe200080100bf */
[----:B------:R-:W-:Y:S02]  /*8860*/  I2FP.F32.U32 R4, R0 ;  /* 0x0000000000047245 */ /* 0x000fe40000201000 */
[----:B------:R-:W-:Y:S01]  /*8870*/  FSEL R23, R23, -INF , !P4 ;  /* 0xff80000017177808 */ /* 0x000fe20006000000 */
[----:B------:R-:W-:Y:S01]  /*8880*/  FFMA.FTZ R21, R5, UR10, R201 ;  /* 0x0000000a05157c23 */ /* 0x000fe200080100c9 */
[C---:B------:R-:W-:Y:S02]  /*8890*/  ISETP.GE.AND P4, PT, R2.reuse, R32, PT ;  /* 0x000000200200720c */ /* 0x040fe40003f86270 */
[----:B------:R-:W-:Y:S02]  /*88a0*/  FSEL R25, R25, -INF , !P1 ;  /* 0xff80000019197808 */ /* 0x000fe40004800000 */
[----:B------:R-:W-:Y:S01]  /*88b0*/  ISETP.GE.AND P1, PT, R2, R34, PT ;  /* 0x000000220200720c */ /* 0x000fe20003f26270 */
[----:B------:R-:W-:Y:S01]  /*88c0*/  FFMA.FTZ R24, R4, UR10, R13 ;  /* 0x0000000a04187c23 */ /* 0x000fe2000801000d */
[----:B------:R-:W-:Y:S01]  /*88d0*/  FSEL R18, R18, -INF , !P4 ;  /* 0xff80000012127808 */ /* 0x000fe20006000000 */
[----:B------:R-:W-:Y:S01]  /*88e0*/  UISETP.GE.U32.AND UP1, UPT, UR25, 0x3, UPT ;  /* 0x000000031900788c */ /* 0x000fe2000bf26070 */
[----:B------:R-:W-:Y:S01]  /*88f0*/  ISETP.GE.AND P4, PT, R0, R33, PT ;  /* 0x000000210000720c */ /* 0x000fe20003f86270 */
[----:B------:R-:W-:Y:S01]  /*8900*/  FFMA.FTZ R6, R4, UR10, R15 ;  /* 0x0000000a04067c23 */ /* 0x000fe2000801000f */
[----:B------:R-:W-:-:S02]  /*8910*/  FSEL R21, R21, -INF , !P1 ;  /* 0xff80000015157808 */ /* 0x000fc40004800000 */
[----:B------:R-:W-:Y:S02]  /*8920*/  ISETP.GE.AND P1, PT, R0, R32, PT ;  /* 0x000000200000720c */ /* 0x000fe40003f26270 */
[----:B------:R-:W-:Y:S01]  /*8930*/  FSEL R24, R24, -INF , !P4 ;  /* 0xff80000018187808 */ /* 0x000fe20006000000 */
[----:B------:R-:W-:Y:S01]  /*8940*/  FFMA.FTZ R20, R4, UR10, R193 ;  /* 0x0000000a04147c23 */ /* 0x000fe200080100c1 */
[----:B------:R-:W-:Y:S02]  /*8950*/  ISETP.GE.AND P4, PT, R2, R35, PT ;  /* 0x000000230200720c */ /* 0x000fe40003f86270 */
[----:B------:R-:W-:Y:S02]  /*8960*/  FSEL R2, R6, -INF , !P1 ;  /* 0xff80000006027808 */ /* 0x000fe40004800000 */
[----:B------:R-:W-:Y:S02]  /*8970*/  ISETP.GE.AND P1, PT, R0, R34, PT ;  /* 0x000000220000720c */ /* 0x000fe40003f26270 */
[----:B------:R-:W-:-:S02]  /*8980*/  FMNMX3.FTZ R12, R137, R181, R172, !PT ;  /* 0x000000b5890c7276 */ /* 0x000fc400078100ac */
[----:B------:R-:W-:Y:S01]  /*8990*/  FSEL R20, R20, -INF , !P1 ;  /* 0xff80000014147808 */ /* 0x000fe20004800000 */
        /* <DEDUP_REMOVED lines=45> */
.L_x_1538:
[----:B------:R-:W3:Y:S04]  /*8c70*/  LDL.64 R184, [R1+0x98] ;  /* 0x0000980001b87983 */ /* 0x000ee80000100a00 */
[----:B------:R-:W4:Y:S04]  /*8c80*/  LDL.64 R10, [R1+0xa0] ;  /* 0x0000a000010a7983 */ /* 0x000f280000100a00 */
[----:B------:R-:W5:Y:S04]  /*8c90*/  LDL.64 R192, [R1+0x78] ;  /* 0x0000780001c07983 */ /* 0x000f680000100a00 */
[----:B------:R-:W2:Y:S04]  /*8ca0*/  LDL.64 R190, [R1+0x90] ;  /* 0x0000900001be7983 */ /* 0x000ea80000100a00 */
[----:B------:R-:W2:Y:S01]  /*8cb0*/  LDL.64 R224, [R1+0xa8] ;  /* 0x0000a80001e07983 */ /* 0x000ea20000100a00 */
[----:B------:R-:W-:Y:S01]  /*8cc0*/  FFMA.FTZ R188, R5, UR10, R203 ;  /* 0x0000000a05bc7c23 */ /* 0x000fe200080100cb */
[----:B------:R-:W-:-:S02]  /*8cd0*/  FMNMX3.FTZ R12, R12, R180, R176, !PT ;  /* 0x000000b40c0c7276 */ /* 0x000fc400078100b0 */
[----:B------:R-:W-:Y:S02]  /*8ce0*/  FMNMX3.FTZ R5, R136, R174, R26, !PT ;  /* 0x000000ae88057276 */ /* 0x000fe4000781001a */
[----:B------:R-:W-:Y:S02]  /*8cf0*/  FMNMX3.FTZ R12, R12, R139, R25, !PT ;  /* 0x0000008b0c0c7276 */ /* 0x000fe40007810019 */
[----:B------:R-:W-:Y:S01]  /*8d00*/  FMNMX3.FTZ R5, R5, R138, R27, !PT ;  /* 0x0000008a05057276 */ /* 0x000fe2000781001b */
[----:B------:R-:W-:Y:S01]  /*8d10*/  IMAD.U32 R16, RZ, RZ, UR37 ;  /* 0x00000025ff107e24 */ /* 0x000fe2000f8e00ff */
[----:B------:R-:W-:Y:S02]  /*8d20*/  FMNMX3.FTZ R12, R12, R186, R24, !PT ;  /* 0x000000ba0c0c7276 */ /* 0x000fe40007810018 */
[----:B------:R-:W-:Y:S02]  /*8d30*/  FMNMX3.FTZ R13, R5, R19, R18, !PT ;  /* 0x00000013050d7276 */ /* 0x000fe40007810012 */
[----:B------:R-:W-:Y:S01]  /*8d40*/  FMNMX3.FTZ R14, R135, R177, R28, !PT ;  /* 0x000000b1870e7276 */ /* 0x000fe2000781001c */
[----:B------:R-:W1:Y:S01]  /*8d50*/  SHFL.BFLY PT, R15, R12, 0x2, 0x1f ;  /* 0x0c401f000c0f7f89 */ /* 0x000e6200000e0000 */
[----:B------:R-:W-:-:S02]  /*8d60*/  FMNMX3.FTZ R13, R13, R179, R2, !PT ;  /* 0x000000b30d0d7276 */ /* 0x000fc40007810002 */
[----:B------:R-:W-:-:S04]  /*8d70*/  FMNMX3.FTZ R14, R14, R173, R29, !PT ;  /* 0x000000ad0e0e7276 */ /* 0x000fc8000781001d */
[----:B------:R-:W-:Y:S01]  /*8d80*/  FMNMX3.FTZ R14, R14, R22, R21, !PT ;  /* 0x000000160e0e7276 */ /* 0x000fe20007810015 */
[----:B------:R-:W-:-:S03]  /*8d90*/  FFMA.FTZ R187, R4, UR10, R195 ;  /* 0x0000000a04bb7c23 */ /* 0x000fc600080100c3 */
[----:B------:R-:W-:Y:S02]  /*8da0*/  FMNMX3.FTZ R14, R14, R182, R20, !PT ;  /* 0x000000b60e0e7276 */ /* 0x000fe40007810014 */
[----:B-1----:R-:W-:Y:S02]  /*8db0*/  FMNMX.FTZ R12, R12, R15, !PT ;  /* 0x0000000f0c0c7209 */ /* 0x002fe40007810000 */
[----:B------:R-:W-:Y:S02]  /*8dc0*/  ISETP.GE.AND P1, PT, R0, R35, PT ;  /* 0x000000230000720c */ /* 0x000fe40003f26270 */
[----:B---3--:R-:W-:Y:S02]  /*8dd0*/  LOP3.LUT R16, R16, UR9, R185, 0x96, !PT ;  /* 0x0000000910107c12 */ /* 0x008fe4000f8e96b9 */
[----:B------:R-:W1:Y:S03]  /*8de0*/  SHFL.BFLY PT, R185, R13, 0x2, 0x1f ;  /* 0x0c401f000db97f89 */ /* 0x000e6600000e0000 */
[----:B------:R-:W-:Y:S01]  /*8df0*/  IMAD.WIDE.U32 R16, R16, -0x326172a9, RZ ;  /* 0xcd9e8d5710107825 */ /* 0x000fe200078e00ff */
[----:B------:R-:W3:Y:S04]  /*8e00*/  SHFL.BFLY PT, R184, R14, 0x2, 0x1f ;  /* 0x0c401f000eb87f89 */ /* 0x000ee800000e0000 */
[----:B----4-:R-:W-:-:S02]  /*8e10*/  LOP3.LUT R4, R10, UR27, R17, 0x96, !PT ;  /* 0x0000001b0a047c12 */ /* 0x010fc4000f8e9611 */
[----:B-----5:R-:W-:-:S03]  /*8e20*/  LOP3.LUT R10, R16, UR26, R193, 0x96, !PT ;  /* 0x0000001a100a7c12 */ /* 0x020fc6000f8e96c1 */
[----:B------:R-:W-:-:S04]  /*8e30*/  IMAD.WIDE.U32 R4, R4, -0x2daee0ad, RZ ;  /* 0xd2511f5304047825 */ /* 0x000fc800078e00ff */
[----:B------:R-:W-:Y:S01]  /*8e40*/  IMAD.WIDE.U32 R10, R10, -0x2daee0ad, RZ ;  /* 0xd2511f530a0a7825 */ /* 0x000fe200078e00ff */
[----:B--2---:R-:W-:-:S04]  /*8e50*/  LOP3.LUT R5, R190, UR24, R5, 0x96, !PT ;  /* 0x00000018be057c12 */ /* 0x004fc8000f8e9605 */
[----:B------:R-:W-:Y:S01]  /*8e60*/  LOP3.LUT R4, R4, UR19, R11, 0x96, !PT ;  /* 0x0000001304047c12 */ /* 0x000fe2000f8e960b */
[----:B------:R-:W-:Y:S01]  /*8e70*/  IMAD.WIDE.U32 R190, R5, -0x326172a9, RZ ;  /* 0xcd9e8d5705be7825 */ /* 0x000fe200078e00ff */
[----:B-1----:R-:W-:-:S03]  /*8e80*/  FMNMX.FTZ R13, R13, R185, !PT ;  /* 0x000000b90d0d7209 */ /* 0x002fc60007810000 */
[----:B------:R-:W-:Y:S01]  /*8e90*/  IMAD.WIDE.U32 R4, R4, -0x326172a9, RZ ;  /* 0xcd9e8d5704047825 */ /* 0x000fe200078e00ff */
[----:B------:R-:W1:Y:S01]  /*8ea0*/  SHFL.BFLY PT, R185, R12, 0x1, 0x1f ;  /* 0x0c201f000cb97f89 */ /* 0x000e6200000e0000 */
[----:B------:R-:W-:-:S03]  /*8eb0*/  LOP3.LUT R11, R192, UR23, R191, 0x96, !PT ;  /* 0x00000017c00b7c12 */ /* 0x000fc6000f8e96bf */
[----:B------:R-:W-:Y:S02]  /*8ec0*/  LOP3.LUT R5, R190, UR18, R5, 0x96, !PT ;  /* 0x00000012be057c12 */ /* 0x000fe4000f8e9605 */
[----:B------:R-:W-:Y:S02]  /*8ed0*/  IMAD.WIDE.U32 R190, R11, -0x2daee0ad, RZ ;  /* 0xd2511f530bbe7825 */ /* 0x000fe400078e00ff */
[----:B------:R-:W2:Y:S02]  /*8ee0*/  SHFL.BFLY PT, R11, R13, 0x1, 0x1f ;  /* 0x0c201f000d0b7f89 */ /* 0x000ea400000e0000 */
[----:B------:R-:W-:Y:S01]  /*8ef0*/  IMAD.WIDE.U32 R206, R5, -0x2daee0ad, RZ ;  /* 0xd2511f5305ce7825 */ /* 0x000fe200078e00ff */
[----:B---3--:R-:W-:Y:S02]  /*8f00*/  FMNMX.FTZ R5, R14, R184, !PT ;  /* 0x000000b80e057209 */ /* 0x008fe40007810000 */
[----:B------:R-:W-:-:S03]  /*8f10*/  LOP3.LUT R15, R10, UR17, R191, 0x96, !PT ;  /* 0x000000110a0f7c12 */ /* 0x000fc6000f8e96bf */
[----:B------:R-:W3:Y:S02]  /*8f20*/  SHFL.BFLY PT, R184, R5, 0x1, 0x1f ;  /* 0x0c201f0005b87f89 */ /* 0x000ee400000e0000 */
[----:B------:R-:W-:Y:S01]  /*8f30*/  IMAD.WIDE.U32 R14, R15, -0x326172a9, RZ ;  /* 0xcd9e8d570f0e7825 */ /* 0x000fe200078e00ff */
[----:B------:R-:W-:-:S04]  /*8f40*/  LOP3.LUT R10, R190, UR15, R207, 0x96, !PT ;  /* 0x0000000fbe0a7c12 */ /* 0x000fc8000f8e96cf */
[----:B------:R-:W-:Y:S02]  /*8f50*/  LOP3.LUT R192, R4, UR16, R15, 0x96, !PT ;  /* 0x0000001004c07c12 */ /* 0x000fe4000f8e960f */
[----:B------:R-:W-:Y:S02]  /*8f60*/  FMNMX3.FTZ R4, R134, R178, R30, !PT ;  /* 0x000000b286047276 */ /* 0x000fe4000781001e */
[----:B-1----:R-:W-:Y:S01]  /*8f70*/  FMNMX.FTZ R218, R12, R185, !PT ;  /* 0x000000b90cda7209 */ /* 0x002fe20007810000 */
[----:B------:R-:W-:Y:S01]  /*8f80*/  IMAD.WIDE.U32 R190, R10, -0x326172a9, RZ ;  /* 0xcd9e8d570abe7825 */ /* 0x000fe200078e00ff */
[----:B------:R-:W-:Y:S02]  /*8f90*/  FSEL R12, R188, -INF , !P4 ;  /* 0xff800000bc0c7808 */ /* 0x000fe40006000000 */
[----:B------:R-:W-:Y:S01]  /*8fa0*/  FMNMX3.FTZ R4, R4, R175, R31, !PT ;  /* 0x000000af04047276 */ /* 0x000fe2000781001f */
[C---:B------:R-:W-:Y:S01]  /*8fb0*/  FMUL.FTZ R10, R218.reuse, UR28 ;  /* 0x0000001cda0a7c20 */ /* 0x040fe20008410000 */
[----:B------:R-:W-:-:S02]  /*8fc0*/  FSETP.NEU.FTZ.AND P4, PT, R218, -INF , PT ;  /* 0xff800000da00780b */ /* 0x000fc40003f9d000 */
[----:B------:R-:W-:Y:S02]  /*8fd0*/  FSEL R185, R187, -INF , !P1 ;  /* 0xff800000bbb97808 */ /* 0x000fe40004800000 */
[----:B------:R-:W-:Y:S02]  /*8fe0*/  FMNMX3.FTZ R4, R4, R23, R12, !PT ;  /* 0x0000001704047276 */ /* 0x000fe4000781000c */
[----:B--2---:R-:W-:Y:S02]  /*8ff0*/  FMNMX.FTZ R219, R13, R11, !PT ;  /* 0x0000000b0ddb7209 */ /* 0x004fe40007810000 */
[----:B------:R-:W-:Y:S02]  /*9000*/  FSEL R10, R10, RZ, P4 ;  /* 0x000000ff0a0a7208 */ /* 0x000fe40002000000 */
[----:B------:R-:W-:Y:S02]  /*9010*/  FMNMX3.FTZ R11, R4, R183, R185, !PT ;  /* 0x000000b7040b7276 */ /* 0x000fe400078100b9 */
[----:B---3--:R-:W-:Y:S01]  /*9020*/  FMNMX.FTZ R233, R5, R184, !PT ;  /* 0x000000b805e97209 */ /* 0x008fe20007810000 */
[--C-:B------:R-:W-:Y:S01]  /*9030*/  FFMA.FTZ R181, R181, UR28, -R10.reuse ;  /* 0x0000001cb5b57c23 */ /* 0x100fe2000801080a */
[C---:B------:R-:W-:Y:S01]  /*9040*/  FMUL.FTZ R5, R219.reuse, UR28 ;  /* 0x0000001cdb057c20 */ /* 0x040fe20008410000 */
[----:B------:R-:W-:Y:S01]  /*9050*/  FSETP.NEU.FTZ.AND P1, PT, R219, -INF , PT ;  /* 0xff800000db00780b */ /* 0x000fe20003f3d000 */
[----:B------:R-:W1:Y:S01]  /*9060*/  SHFL.BFLY PT, R15, R11, 0x2, 0x1f ;  /* 0x0c401f000b0f7f89 */ /* 0x000e6200000e0000 */
[----:B------:R-:W-:Y:S01]  /*9070*/  FFMA.FTZ R172, R172, UR28, -R10 ;  /* 0x0000001cacac7c23 */ /* 0x000fe2000801080a */
[----:B------:R-:W-:Y:S01]  /*9080*/  LOP3.LUT R14, R14, UR14, R191, 0x96, !PT ;  /* 0x0000000e0e0e7c12 */ /* 0x000fe2000f8e96bf */
[----:B------:R2:W-:Y:S01]  /*9090*/  MUFU.EX2 R207, R181 ;  /* 0x000000b500cf7308 */ /* 0x0005e20000000800 */
[----:B------:R-:W-:Y:S01]  /*90a0*/  FSEL R5, R5, RZ, P1 ;  /* 0x000000ff05057208 */ /* 0x000fe20000800000 */
[----:B------:R-:W-:-:S02]  /*90b0*/  FMUL.FTZ R4, R233, UR28 ;  /* 0x0000001ce9047c20 */ /* 0x000fc40008410000 */
[----:B------:R3:W4:Y:S01]  /*90c0*/  MUFU.EX2 R212, R172 ;  /* 0x000000ac00d47308 */ /* 0x0007220000000800 */
[----:B------:R-:W-:Y:S02]  /*90d0*/  LOP3.LUT R13, R14, 0xff, RZ, 0xc0, !PT ;  /* 0x000000ff0e0d7812 */ /* 0x000fe400078ec0ff */
[----:B--2---:R-:W-:Y:S02]  /*90e0*/  FSEL R181, R219, RZ, P1 ;  /* 0x000000ffdbb57208 */ /* 0x004fe40000800000 */
[----:B------:R-:W-:-:S04]  /*90f0*/  FSETP.NEU.FTZ.AND P1, PT, R233, -INF , PT ;  /* 0xff800000e900780b */ /* 0x000fc80003f3d000 */
[----:B------:R-:W-:Y:S02]  /*9100*/  FSEL R194, R233, RZ, P1 ;  /* 0x000000ffe9c27208 */ /* 0x000fe40000800000 */
[----:B------:R-:W-:Y:S02]  /*9110*/  FSEL R4, R4, RZ, P1 ;  /* 0x000000ff04047208 */ /* 0x000fe40000800000 */
[----:B------:R-:W-:Y:S01]  /*9120*/  ISETP.LE.U32.AND P1, PT, R13, UR11, PT ;  /* 0x0000000b0d007c0c */ /* 0x000fe2000bf23070 */
[--C-:B------:R-:W-:Y:S01]  /*9130*/  FFMA.FTZ R174, R174, UR28, -R5.reuse ;  /* 0x0000001caeae7c23 */ /* 0x100fe20008010805 */
[--C-:B------:R-:W-:Y:S01]  /*9140*/  FFMA.FTZ R26, R26, UR28, -R5.reuse ;  /* 0x0000001c1a1a7c23 */ /* 0x100fe20008010805 */
[--C-:B------:R-:W-:Y:S01]  /*9150*/  FFMA.FTZ R138, R138, UR28, -R5.reuse ;  /* 0x0000001c8a8a7c23 */ /* 0x100fe20008010805 */
[--C-:B------:R-:W-:Y:S01]  /*9160*/  FFMA.FTZ R27, R27, UR28, -R5.reuse ;  /* 0x0000001c1b1b7c23 */ /* 0x100fe20008010805 */
[--C-:B------:R-:W-:Y:S01]  /*9170*/  FFMA.FTZ R187, R19, UR28, -R5.reuse ;  /* 0x0000001c13bb7c23 */ /* 0x100fe20008010805 */
[--C-:B---3--:R-:W-:Y:S01]  /*9180*/  FFMA.FTZ R172, R18, UR28, -R5.reuse ;  /* 0x0000001c12ac7c23 */ /* 0x108fe20008010805 */
[--C-:B------:R-:W-:Y:S01]  /*9190*/  FFMA.FTZ R193, R179, UR28, -R5.reuse ;  /* 0x0000001cb3c17c23 */ /* 0x100fe20008010805 */
[----:B------:R-:W-:Y:S01]  /*91a0*/  FFMA.FTZ R191, R2, UR28, -R5 ;  /* 0x0000001c02bf7c23 */ /* 0x000fe20008010805 */
[----:B------:R-:W-:-:S02]  /*91b0*/  LOP3.LUT R5, R14, 0xffff, RZ, 0xc0, !PT ;  /* 0x0000ffff0e057812 */ /* 0x000fc400078ec0ff */
[----:B----4-:R-:W-:Y:S02]  /*91c0*/  F2FP.BF16.F32.PACK_AB R19, R212, R207 ;  /* 0x000000cfd413723e */ /* 0x010fe400000010ff */
[----:B------:R-:W-:Y:S02]  /*91d0*/  SHF.R.U32.HI R5, RZ, 0x8, R5 ;  /* 0x00000008ff057819 */ /* 0x000fe40000011605 */
[----:B------:R-:W-:Y:S01]  /*91e0*/  PRMT R18, R19, 0x7632, R18 ;  /* 0x0000763213127816 */ /* 0x000fe20000000012 */
[----:B------:R-:W-:Y:S01]  /*91f0*/  @!P1 HFMA2.BF16_V2 R189, -RZ.H0_H0, RZ.H0_H0, -R19.H0_H0 ;  /* 0x200000ffffbd9231 */ /* 0x000fe20000340913 */
[----:B-1----:R-:W-:Y:S02]  /*9200*/  FMNMX.FTZ R11, R11, R15, !PT ;  /* 0x0000000f0b0b7209 */ /* 0x002fe40007810000 */
[----:B------:R-:W-:Y:S02]  /*9210*/  LOP3.LUT R5, R5, 0xffff, RZ, 0xc0, !PT ;  /* 0x0000ffff05057812 */ /* 0x000fe400078ec0ff */
[----:B------:R-:W-:Y:S01]  /*9220*/  PRMT R252, R19, 0x5410, R18 ;  /* 0x0000541013fc7816 */ /* 0x000fe20000000012 */
[----:B------:R-:W1:Y:S01]  /*9230*/  SHFL.BFLY PT, R13, R11, 0x1, 0x1f ;  /* 0x0c201f000b0d7f89 */ /* 0x000e6200000e0000 */
[----:B------:R-:W-:-:S02]  /*9240*/  @!P1 PRMT R19, R189, 0x5410, RZ ;  /* 0x00005410bd139816 */ /* 0x000fc400000000ff */
[----:B------:R-:W-:Y:S01]  /*9250*/  ISETP.LE.U32.AND P1, PT, R5, UR11, PT ;  /* 0x0000000b05007c0c */ /* 0x000fe2000bf23070 */
        /* <DEDUP_REMOVED lines=8> */
[----:B------:R-:W-:-:S04]  /*92e0*/  PRMT R4, R14, 0x7632, R4 ;  /* 0x000076320e047816 */ /* 0x000fc80000000004 */
[----:B------:R-:W-:Y:S01]  /*92f0*/  @!P1 HFMA2.BF16_V2 R179, -RZ.H0_H0, RZ.H0_H0, -R18.H0_H0 ;  /* 0x200000ffffb39231 */ /* 0x000fe20000340912 */
[----:B------:R-:W-:Y:S01]  /*9300*/  MUFU.EX2 R174, R174 ;  /* 0x000000ae00ae7308 */ /* 0x000fe20000000800 */
[----:B------:R-:W-:-:S03]  /*9310*/  LOP3.LUT R5, R4, 0xff, RZ, 0xc0, !PT ;  /* 0x000000ff04057812 */ /* 0x000fc600078ec0ff */
[----:B------:R-:W-:Y:S02]  /*9320*/  @!P1 PRMT R18, R179, 0x5410, RZ ;  /* 0x00005410b3129816 */ /* 0x000fe400000000ff */
[----:B------:R-:W2:Y:S01]  /*9330*/  MUFU.EX2 R179, R26 ;  /* 0x0000001a00b37308 */ /* 0x000ea20000000800 */
[----:B-1----:R-:W-:Y:S02]  /*9340*/  FMNMX.FTZ R216, R11, R13, !PT ;  /* 0x0000000d0bd87209 */ /* 0x002fe40007810000 */
[----:B------:R-:W-:Y:S02]  /*9350*/  ISETP.LE.U32.AND P1, PT, R5, UR11, PT ;  /* 0x0000000b05007c0c */ /* 0x000fe4000bf23070 */
[----:B------:R-:W-:Y:S01]  /*9360*/  FSEL R13, R218, RZ, P4 ;  /* 0x000000ffda0d7208 */ /* 0x000fe20002000000 */
[C---:B------:R-:W-:Y:S01]  /*9370*/  FMUL.FTZ R11, R216.reuse, UR28 ;  /* 0x0000001cd80b7c20 */ /* 0x040fe20008410000 */
[----:B------:R-:W-:-:S04]  /*9380*/  FSETP.NEU.FTZ.AND P4, PT, R216, -INF , PT ;  /* 0xff800000d800780b */ /* 0x000fc80003f9d000 */
[----:B------:R-:W-:Y:S02]  /*9390*/  FSEL R4, R11, RZ, P4 ;  /* 0x000000ff0b047208 */ /* 0x000fe40002000000 */
[----:B--2---:R-:W-:-:S03]  /*93a0*/  F2FP.BF16.F32.PACK_AB R21, R179, R174 ;  /* 0x000000aeb315723e */ /* 0x004fc600000010ff */
[--C-:B------:R-:W-:Y:S01]  /*93b0*/  FFMA.FTZ R28, R178, UR28, -R4.reuse ;  /* 0x0000001cb21c7c23 */ /* 0x100fe20008010804 */
[----:B------:R-:W-:Y:S01]  /*93c0*/  FFMA.FTZ R30, R30, UR28, -R4 ;  /* 0x0000001c1e1e7c23 */ /* 0x000fe20008010804 */
[----:B------:R-:W-:Y:S01]  /*93d0*/  PRMT R20, R21, 0x7632, R20 ;  /* 0x0000763215147816 */ /* 0x000fe20000000014 */
[----:B------:R-:W-:Y:S02]  /*93e0*/  @!P1 HFMA2.BF16_V2 R29, -RZ.H0_H0, RZ.H0_H0, -R21.H0_H0 ;  /* 0x200000ffff1d9231 */ /* 0x000fe40000340915 */
[--C-:B------:R-:W-:Y:S01]  /*93f0*/  FFMA.FTZ R195, R175, UR28, -R4.reuse ;  /* 0x0000001cafc37c23 */ /* 0x100fe20008010804 */
[--C-:B------:R-:W-:Y:S01]  /*9400*/  FFMA.FTZ R31, R31, UR28, -R4.reuse ;  /* 0x0000001c1f1f7c23 */ /* 0x100fe20008010804 */
[--C-:B------:R-:W-:Y:S01]  /*9410*/  FFMA.FTZ R203, R23, UR28, -R4.reuse ;  /* 0x0000001c17cb7c23 */ /* 0x100fe20008010804 */
[--C-:B------:R-:W-:Y:S01]  /*9420*/  FFMA.FTZ R202, R12, UR28, -R4.reuse ;  /* 0x0000001c0cca7c23 */ /* 0x100fe20008010804 */
[--C-:B------:R-:W-:Y:S01]  /*9430*/  FFMA.FTZ R244, R183, UR28, -R4.reuse ;  /* 0x0000001cb7f47c23 */ /* 0x100fe20008010804 */
[----:B------:R-:W-:Y:S01]  /*9440*/  FFMA.FTZ R235, R185, UR28, -R4 ;  /* 0x0000001cb9eb7c23 */ /* 0x000fe20008010804 */
[----:B------:R-:W-:-:S02]  /*9450*/  SHF.R.U32.HI R4, RZ, 0x18, R14 ;  /* 0x00000018ff047819 */ /* 0x000fc4000001160e */
[----:B------:R-:W-:Y:S01]  /*9460*/  PRMT R247, R21, 0x5410, R20 ;  /* 0x0000541015f77816 */ /* 0x000fe20000000014 */
[--C-:B------:R-:W-:Y:S01]  /*9470*/  FFMA.FTZ R176, R176, UR28, -R10.reuse ;  /* 0x0000001cb0b07c23 */ /* 0x100fe2000801080a */
[----:B------:R-:W-:Y:S02]  /*9480*/  @!P1 PRMT R21, R29, 0x5410, RZ ;  /* 0x000054101d159816 */ /* 0x000fe400000000ff */
[----:B------:R-:W-:Y:S01]  /*9490*/  ISETP.LE.U32.AND P1, PT, R4, UR11, PT ;  /* 0x0000000b04007c0c */ /* 0x000fe2000bf23070 */
[----:B------:R-:W-:Y:S02]  /*94a0*/  FFMA.FTZ R180, R180, UR28, -R10 ;  /* 0x0000001cb4b47c23 */ /* 0x000fe4000801080a */
[----:B------:R-:W-:Y:S04]  /*94b0*/  MUFU.EX2 R176, R176 ;  /* 0x000000b000b07308 */ /* 0x000fe80000000800 */
[----:B------:R-:W1:Y:S01]  /*94c0*/  MUFU.EX2 R26, R180 ;  /* 0x000000b4001a7308 */ /* 0x000e620000000800 */
[----:B------:R-:W-:-:S05]  /*94d0*/  IMAD.MOV.U32 R4, RZ, RZ, R190 ;  /* 0x000000ffff047224 */ /* 0x000fca00078e00be */
[----:B------:R-:W-:Y:S01]  /*94e0*/  @!P1 HFMA2.BF16_V2 R23, -RZ.H0_H0, RZ.H0_H0, -R20.H0_H0 ;  /* 0x200000ffff179231 */ /* 0x000fe20000340914 */
[----:B------:R-:W-:-:S04]  /*94f0*/  LOP3.LUT R4, R4, 0xff, RZ, 0xc0, !PT ;  /* 0x000000ff04047812 */ /* 0x000fc800078ec0ff */
[----:B------:R-:W-:Y:S02]  /*9500*/  @!P1 PRMT R20, R23, 0x5410, RZ ;  /* 0x0000541017149816 */ /* 0x000fe400000000ff */
[----:B------:R-:W-:Y:S02]  /*9510*/  ISETP.LE.U32.AND P1, PT, R4, UR11, PT ;  /* 0x0000000b04007c0c */ /* 0x000fe4000bf23070 */
[----:B-1----:R-:W-:-:S04]  /*9520*/  F2FP.BF16.F32.PACK_AB R4, R176, R26 ;  /* 0x0000001ab004723e */ /* 0x002fc800000010ff */
[C---:B------:R-:W-:Y:S02]  /*9530*/  PRMT R185, R4.reuse, 0x7610, R185 ;  /* 0x0000761004b97816 */ /* 0x040fe400000000b9 */
[----:B------:R-:W-:Y:S01]  /*9540*/  PRMT R184, R4, 0x7632, R184 ;  /* 0x0000763204b87816 */ /* 0x000fe200000000b8 */
[----:B------:R-:W-:-:S04]  /*9550*/  FADD.FTZ R4, R137, -R13 ;  /* 0x8000000d89047221 */ /* 0x000fc80000010000 */
[----:B------:R-:W-:-:S04]  /*9560*/  FMUL.FTZ R4, R4, UR28 ;  /* 0x0000001c04047c20 */ /* 0x000fc80008410000 */
[----:B------:R-:W1:Y:S01]  /*9570*/  MUFU.EX2 R11, R4 ;  /* 0x00000004000b7308 */ /* 0x000e620000000800 */
[----:B------:R-:W-:Y:S01]  /*9580*/  FADD.FTZ R5, R136, -R181 ;  /* 0x800000b588057221 */ /* 0x000fe20000010000 */
[--C-:B------:R-:W-:Y:S01]  /*9590*/  FFMA.FTZ R139, R139, UR28, -R10.reuse ;  /* 0x0000001c8b8b7c23 */ /* 0x100fe2000801080a */
[--C-:B------:R-:W-:Y:S01]  /*95a0*/  FFMA.FTZ R25, R25, UR28, -R10.reuse ;  /* 0x0000001c19197c23 */ /* 0x100fe2000801080a */
[--C-:B------:R-:W-:Y:S01]  /*95b0*/  FFMA.FTZ R22, R186, UR28, -R10.reuse ;  /* 0x0000001cba167c23 */ /* 0x100fe2000801080a */
[----:B------:R-:W-:Y:S01]  /*95c0*/  FFMA.FTZ R24, R24, UR28, -R10 ;  /* 0x0000001c18187c23 */ /* 0x000fe2000801080a */
[----:B------:R-:W-:Y:S01]  /*95d0*/  @!P1 HFMA2.BF16_V2 R173, -RZ.H0_H0, RZ.H0_H0, -R185.H0_H0 ;  /* 0x200000ffffad9231 */ /* 0x000fe200003409b9 */
[----:B------:R-:W-:Y:S01]  /*95e0*/  PRMT R10, R190, 0x7771, RZ ;  /* 0x00007771be0a7816 */ /* 0x000fe200000000ff */
[----:B------:R-:W-:Y:S01]  /*95f0*/  FMUL.FTZ R5, R5, UR28 ;  /* 0x0000001c05057c20 */ /* 0x000fe20008410000 */
[----:B------:R-:W-:Y:S02]  /*9600*/  PRMT R246, R185, 0x5410, R184 ;  /* 0x00005410b9f67816 */ /* 0x000fe400000000b8 */
[----:B------:R-:W-:-:S02]  /*9610*/  @!P1 PRMT R185, R173, 0x5410, RZ ;  /* 0x00005410adb99816 */ /* 0x000fc400000000ff */
[----:B------:R-:W-:Y:S02]  /*9620*/  ISETP.GT.U32.AND P1, PT, R10, UR11, PT ;  /* 0x0000000b0a007c0c */ /* 0x000fe4000bf24070 */
[----:B------:R1:W2:Y:S04]  /*9630*/  MUFU.EX2 R10, R5 ;  /* 0x00000005000a7308 */ /* 0x0002a80000000800 */
[----:B------:R-:W-:Y:S04]  /*9640*/  MUFU.EX2 R139, R139 ;  /* 0x0000008b008b7308 */ /* 0x000fe80000000800 */
[----:B------:R-:W-:Y:S01]  /*9650*/  MUFU.EX2 R138, R138 ;  /* 0x0000008a008a7308 */ /* 0x000fe20000000800 */
[----:B-1----:R-:W-:-:S03]  /*9660*/  FFMA.FTZ R5, R220, R11, R207 ;  /* 0x0000000bdc057223 */ /* 0x002fc600000100cf */
[----:B------:R-:W1:Y:S01]  /*9670*/  MUFU.EX2 R207, R25 ;  /* 0x0000001900cf7308 */ /* 0x000e620000000800 */
[----:B--2---:R-:W-:Y:S01]  /*9680*/  FFMA.FTZ R15, R221, R10, R174 ;  /* 0x0000000add0f7223 */ /* 0x004fe200000100ae */
[----:B------:R-:W-:Y:S01]  /*9690*/  FADD.FTZ R23, R212, R5 ;  /* 0x00000005d4177221 */ /* 0x000fe20000010000 */
[----:B------:R-:W2:Y:S02]  /*96a0*/  LDL.64 R220, [R1+0x80] ;  /* 0x0000800001dc7983 */ /* 0x000ea40000100a00 */
[----:B------:R-:W-:Y:S01]  /*96b0*/  FADD.FTZ R15, R179, R15 ;  /* 0x0000000fb30f7221 */ /* 0x000fe20000010000 */
[----:B-1----:R-:W-:-:S04]  /*96c0*/  F2FP.BF16.F32.PACK_AB R5, R207, R139 ;  /* 0x0000008bcf05723e */ /* 0x002fc800000010ff */
[C---:B------:R-:W-:Y:S02]  /*96d0*/  PRMT R181, R5.reuse, 0x7610, R181 ;  /* 0x0000761005b57816 */ /* 0x040fe400000000b5 */
[----:B------:R-:W-:Y:S01]  /*96e0*/  PRMT R180, R5, 0x7632, R180 ;  /* 0x0000763205b47816 */ /* 0x000fe200000000b4 */
[----:B------:R-:W-:Y:S01]  /*96f0*/  FADD.FTZ R5, R138, R15 ;  /* 0x0000000f8a057221 */ /* 0x000fe20000010000 */
[----:B------:R-:W-:Y:S02]  /*9700*/  LOP3.LUT R15, R224, UR27, R17, 0x96, !PT ;  /* 0x0000001be00f7c12 */ /* 0x000fe4000f8e9611 */
[----:B------:R-:W3:Y:S01]  /*9710*/  LDL.64 R224, [R1+0x88] ;  /* 0x0000880001e07983 */ /* 0x000ee20000100a00 */
[----:B------:R-:W1:Y:S01]  /*9720*/  MUFU.EX2 R27, R27 ;  /* 0x0000001b001b7308 */ /* 0x000e620000000800 */
[----:B------:R-:W-:Y:S01]  /*9730*/  @P1 HFMA2.BF16_V2 R136, -RZ.H0_H0, RZ.H0_H0, -R184.H0_H0 ;  /* 0x200000ffff881231 */ /* 0x000fe200003409b8 */
[----:B------:R-:W-:-:S04]  /*9740*/  PRMT R4, R190, 0x7772, RZ ;  /* 0x00007772be047816 */ /* 0x000fc800000000ff */
[----:B------:R-:W-:Y:S02]  /*9750*/  @P1 PRMT R184, R136, 0x5410, RZ ;  /* 0x0000541088b81816 */ /* 0x000fe400000000ff */
[----:B------:R-:W-:Y:S02]  /*9760*/  ISETP.GT.U32.AND P1, PT, R4, UR11, PT ;  /* 0x0000000b04007c0c */ /* 0x000fe4000bf24070 */
[----:B-1----:R-:W-:-:S04]  /*9770*/  F2FP.BF16.F32.PACK_AB R4, R27, R138 ;  /* 0x0000008a1b04723e */ /* 0x002fc800000010ff */
[C---:B------:R-:W-:Y:S02]  /*9780*/  PRMT R183, R4.reuse, 0x7610, R183 ;  /* 0x0000761004b77816 */ /* 0x040fe400000000b7 */
[----:B------:R-:W-:-:S05]  /*9790*/  PRMT R182, R4, 0x7632, R182 ;  /* 0x0000763204b67816 */ /* 0x000fca00000000b6 */
[----:B------:R-:W-:Y:S01]  /*97a0*/  @P1 HFMA2.BF16_V2 R137, -RZ.H0_H0, RZ.H0_H0, -R183.H0_H0 ;  /* 0x200000ffff891231 */ /* 0x000fe200003409b7 */
[----:B------:R-:W-:Y:S02]  /*97b0*/  PRMT R4, R190, 0x7773, RZ ;  /* 0x00007773be047816 */ /* 0x000fe400000000ff */
[----:B------:R-:W-:Y:S02]  /*97c0*/  PRMT R245, R183, 0x5410, R182 ;  /* 0x00005410b7f57816 */ /* 0x000fe400000000b6 */
[----:B------:R-:W-:Y:S02]  /*97d0*/  @P1 PRMT R183, R137, 0x5410, RZ ;  /* 0x0000541089b71816 */ /* 0x000fe400000000ff */
[----:B------:R-:W-:Y:S01]  /*97e0*/  ISETP.GT.U32.AND P1, PT, R4, UR11, PT ;  /* 0x0000000b04007c0c */ /* 0x000fe2000bf24070 */
[----:B------:R-:W-:-:S05]  /*97f0*/  IMAD.WIDE.U32 R12, R192, -0x2daee0ad, RZ ;  /* 0xd2511f53c00c7825 */ /* 0x000fca00078e00ff */
[----:B------:R-:W-:-:S04]  /*9800*/  LOP3.LUT R25, R206, UR4, R13, 0x96, !PT ;  /* 0x00000004ce197c12 */ /* 0x000fc8000f8e960d */
[----:B------:R-:W-:-:S03]  /*9810*/  LOP3.LUT R4, R25, 0xff, RZ, 0xc0, !PT ;  /* 0x000000ff19047812 */ /* 0x000fc600078ec0ff */
[----:B------:R-:W-:-:S05]  /*9820*/  @P1 HFMA2.BF16_V2 R175, -RZ.H0_H0, RZ.H0_H0, -R182.H0_H0 ;  /* 0x200000ffffaf1231 */ /* 0x000fca00003409b6 */
[----:B------:R-:W-:Y:S02]  /*9830*/  @P1 PRMT R182, R175, 0x5410, RZ ;  /* 0x00005410afb61816 */ /* 0x000fe400000000ff */
[----:B------:R-:W-:Y:S02]  /*9840*/  ISETP.LE.U32.AND P1, PT, R4, UR11, PT ;  /* 0x0000000b04007c0c */ /* 0x000fe4000bf23070 */
[----:B------:R-:W-:-:S04]  /*9850*/  LOP3.LUT R4, R25, 0xffff, RZ, 0xc0, !PT ;  /* 0x0000ffff19047812 */ /* 0x000fc800078ec0ff */
[----:B------:R-:W-:Y:S02]  /*9860*/  SHF.R.U32.HI R4, RZ, 0x8, R4 ;  /* 0x00000008ff047819 */ /* 0x000fe40000011604 */
[----:B------:R-:W-:Y:S02]  /*9870*/  PRMT R29, R181, 0x5410, R180 ;  /* 0x00005410b51d7816 */ /* 0x000fe400000000b4 */
[----:B------:R-:W-:-:S03]  /*9880*/  LOP3.LUT R4, R4, 0xffff, RZ, 0xc0, !PT ;  /* 0x0000ffff04047812 */ /* 0x000fc600078ec0ff */
[----:B------:R-:W-:-:S05]  /*9890*/  @!P1 HFMA2.BF16_V2 R178, -RZ.H0_H0, RZ.H0_H0, -R181.H0_H0 ;  /* 0x200000ffffb29231 */ /* 0x000fca00003409b5 */
[----:B------:R-:W-:Y:S02]  /*98a0*/  @!P1 PRMT R181, R178, 0x5410, RZ ;  /* 0x00005410b2b59816 */ /* 0x000fe400000000ff */
[----:B------:R-:W-:Y:S01]  /*98b0*/  ISETP.LE.U32.AND P1, PT, R4, UR11, PT ;  /* 0x0000000b04007c0c */ /* 0x000fe2000bf23070 */
[----:B------:R-:W-:Y:S01]  /*98c0*/  MUFU.EX2 R187, R187 ;  /* 0x000000bb00bb7308 */ /* 0x000fe20000000800 */
[----:B------:R-:W-:-:S03]  /*98d0*/  PRMT R4, R25, 0x7632, R4 ;  /* 0x0000763219047816 */ /* 0x000fc60000000004 */
[----:B------:R-:W1:Y:S01]  /*98e0*/  MUFU.EX2 R137, R172 ;  /* 0x000000ac00897308 */ /* 0x000e620000000800 */
[----:B------:R-:W-:-:S07]  /*98f0*/  LOP3.LUT R4, R4, 0xff, RZ, 0xc0, !PT ;  /* 0x000000ff04047812 */ /* 0x000fce00078ec0ff */
[----:B------:R-:W-:-:S05]  /*9900*/  @!P1 HFMA2.BF16_V2 R177, -RZ.H0_H0, RZ.H0_H0, -R180.H0_H0 ;  /* 0x200000ffffb19231 */ /* 0x000fca00003409b4 */
[----:B------:R-:W-:Y:S02]  /*9910*/  @!P1 PRMT R180, R177, 0x5410, RZ ;  /* 0x00005410b1b49816 */ /* 0x000fe400000000ff */
[----:B------:R-:W-:Y:S02]  /*9920*/  ISETP.LE.U32.AND P1, PT, R4, UR11, PT ;  /* 0x0000000b04007c0c */ /* 0x000fe4000bf23070 */
[----:B-1----:R-:W-:-:S04]  /*9930*/  F2FP.BF16.F32.PACK_AB R4, R137, R187 ;  /* 0x000000bb8904723e */ /* 0x002fc800000010ff */
[C---:B------:R-:W-:Y:S02]  /*9940*/  PRMT R179, R4.reuse, 0x7610, R179 ;  /* 0x0000761004b37816 */ /* 0x040fe400000000b3 */
[----:B------:R-:W-:Y:S02]  /*9950*/  PRMT R178, R4, 0x7632, R178 ;  /* 0x0000763204b27816 */ /* 0x000fe400000000b2 */
[----:B------:R-:W-:-:S03]  /*9960*/  SHF.R.U32.HI R4, RZ, 0x18, R25 ;  /* 0x00000018ff047819 */ /* 0x000fc60000011619 */
[----:B------:R-:W-:Y:S01]  /*9970*/  @!P1 HFMA2.BF16_V2 R198, -RZ.H0_H0, RZ.H0_H0, -R179.H0_H0 ;  /* 0x200000ffffc69231 */ /* 0x000fe200003409b3 */
[----:B------:R-:W-:-:S04]  /*9980*/  PRMT R227, R179, 0x5410, R178 ;  /* 0x00005410b3e37816 */ /* 0x000fc800000000b2 */
[----:B------:R-:W-:Y:S02]  /*9990*/  @!P1 PRMT R179, R198, 0x5410, RZ ;  /* 0x00005410c6b39816 */ /* 0x000fe400000000ff */
[----:B------:R-:W-:Y:S01]  /*99a0*/  ISETP.LE.U32.AND P1, PT, R4, UR11, PT ;  /* 0x0000000b04007c0c */ /* 0x000fe2000bf23070 */
[----:B------:R-:W-:Y:S01]  /*99b0*/  MUFU.EX2 R223, R22 ;  /* 0x0000001600df7308 */ /* 0x000fe20000000800 */
[----:B------:R-:W-:-:S03]  /*99c0*/  IMAD.MOV.U32 R4, RZ, RZ, R12 ;  /* 0x000000ffff047224 */ /* 0x000fc600078e000c */
[----:B------:R-:W1:Y:S02]  /*99d0*/  MUFU.EX2 R222, R24 ;  /* 0x0000001800de7308 */ /* 0x000e640000000800 */
[----:B------:R-:W-:-:S06]  /*99e0*/  LOP3.LUT R4, R4, 0xff, RZ, 0xc0, !PT ;  /* 0x000000ff04047812 */ /* 0x000fcc00078ec0ff */
[----:B------:R-:W-:-:S05]  /*99f0*/  @!P1 HFMA2.BF16_V2 R186, -RZ.H0_H0, RZ.H0_H0, -R178.H0_H0 ;  /* 0x200000ffffba9231 */ /* 0x000fca00003409b2 */
[----:B------:R-:W-:Y:S02]  /*9a00*/  @!P1 PRMT R178, R186, 0x5410, RZ ;  /* 0x00005410bab29816 */ /* 0x000fe400000000ff */
[----:B------:R-:W-:Y:S02]  /*9a10*/  ISETP.LE.U32.AND P1, PT, R4, UR11, PT ;  /* 0x0000000b04007c0c */ /* 0x000fe4000bf23070 */
[----:B-1----:R-:W-:Y:S01]  /*9a20*/  F2FP.BF16.F32.PACK_AB R4, R222, R223 ;  /* 0x000000dfde04723e */ /* 0x002fe200000010ff */
[----:B------:R-:W-:-:S03]  /*9a30*/  FADD.FTZ R23, R26, R23 ;  /* 0x000000171a177221 */ /* 0x000fc60000010000 */
[----:B------:R-:W-:Y:S01]  /*9a40*/  PRMT R177, R4, 0x7610, R177 ;  /* 0x0000761004b17816 */ /* 0x000fe200000000b1 */
[----:B------:R-:W-:Y:S01]  /*9a50*/  FADD.FTZ R23, R176, R23 ;  /* 0x00000017b0177221 */ /* 0x000fe20000010000 */
[----:B------:R-:W-:Y:S02]  /*9a60*/  PRMT R176, R4, 0x7632, R176 ;  /* 0x0000763204b07816 */ /* 0x000fe400000000b0 */
[----:B------:R-:W-:-:S03]  /*9a70*/  PRMT R4, R12, 0x7771, RZ ;  /* 0x000077710c047816 */ /* 0x000fc600000000ff */
[----:B------:R-:W-:Y:S01]  /*9a80*/  @!P1 HFMA2.BF16_V2 R199, -RZ.H0_H0, RZ.H0_H0, -R177.H0_H0 ;  /* 0x200000ffffc79231 */ /* 0x000fe200003409b1 */
[----:B------:R-:W-:-:S04]  /*9a90*/  PRMT R226, R177, 0x5410, R176 ;  /* 0x00005410b1e27816 */ /* 0x000fc800000000b0 */
[----:B------:R-:W-:Y:S02]  /*9aa0*/  @!P1 PRMT R177, R199, 0x5410, RZ ;  /* 0x00005410c7b19816 */ /* 0x000fe400000000ff */
[----:B------:R-:W-:Y:S02]  /*9ab0*/  ISETP.GT.U32.AND P1, PT, R4, UR11, PT ;  /* 0x0000000b04007c0c */ /* 0x000fe4000bf24070 */
[----:B------:R-:W-:Y:S01]  /*9ac0*/  PRMT R4, R12, 0x7772, RZ ;  /* 0x000077720c047816 */ /* 0x000fe200000000ff */
[----:B------:R-:W-:Y:S01]  /*9ad0*/  FADD.FTZ R22, R27, R5 ;  /* 0x000000051b167221 */ /* 0x000fe20000010000 */
[----:B------:R-:W-:Y:S01]  /*9ae0*/  MUFU.EX2 R198, R191 ;  /* 0x000000bf00c67308 */ /* 0x000fe20000000800 */
[----:B------:R-:W-:-:S08]  /*9af0*/  FSEL R5, R216, RZ, P4 ;  /* 0x000000ffd8057208 */ /* 0x000fd00002000000 */
[----:B------:R-:W-:Y:S01]  /*9b00*/  @P1 HFMA2.BF16_V2 R200, -RZ.H0_H0, RZ.H0_H0, -R176.H0_H0 ;  /* 0x200000ffffc81231 */ /* 0x000fe200003409b0 */
[----:B------:R-:W-:-:S04]  /*9b10*/  ISETP.GT.U32.AND P4, PT, R4, UR11, PT ;  /* 0x0000000b04007c0c */ /* 0x000fc8000bf84070 */
[----:B------:R-:W-:Y:S02]  /*9b20*/  @P1 PRMT R176, R200, 0x5410, RZ ;  /* 0x00005410c8b01816 */ /* 0x000fe400000000ff */
[----:B------:R-:W1:Y:S01]  /*9b30*/  MUFU.EX2 R200, R193 ;  /* 0x000000c100c87308 */ /* 0x000e620000000800 */
[----:B------:R-:W-:Y:S01]  /*9b40*/  PRMT R4, R12, 0x7773, RZ ;  /* 0x000077730c047816 */ /* 0x000fe200000000ff */
[----:B------:R-:W-:-:S03]  /*9b50*/  FADD.FTZ R13, R135, -R194 ;  /* 0x800000c2870d7221 */ /* 0x000fc60000010000 */
[----:B------:R-:W-:Y:S01]  /*9b60*/  ISETP.GT.U32.AND P1, PT, R4, UR11, PT ;  /* 0x0000000b04007c0c */ /* 0x000fe2000bf24070 */
[----:B------:R-:W-:Y:S01]  /*9b70*/  FADD.FTZ R4, R134, -R5 ;  /* 0x8000000586047221 */ /* 0x000fe20000010000 */
[----:B------:R-:W-:Y:S01]  /*9b80*/  FMUL.FTZ R5, R13, UR28 ;  /* 0x0000001c0d057c20 */ /* 0x000fe20008410000 */
[----:B------:R-:W-:Y:S02]  /*9b90*/  MUFU.EX2 R189, R189 ;  /* 0x000000bd00bd7308 */ /* 0x000fe40000000800 */
[----:B------:R-:W-:-:S03]  /*9ba0*/  FMUL.FTZ R4, R4, UR28 ;  /* 0x0000001c04047c20 */ /* 0x000fc60008410000 */
[----:B------:R-:W4:Y:S01]  /*9bb0*/  MUFU.EX2 R5, R5 ;  /* 0x0000000500057308 */ /* 0x000f220000000800 */
[----:B-1----:R-:W-:Y:S01]  /*9bc0*/  F2FP.BF16.F32.PACK_AB R13, R198, R200 ;  /* 0x000000c8c60d723e */ /* 0x002fe200000010ff */
[----:B------:R-:W-:Y:S01]  /*9bd0*/  FADD.FTZ R136, R187, R22 ;  /* 0x00000016bb887221 */ /* 0x000fe20000010000 */
[----:B------:R-:W-:Y:S01]  /*9be0*/  FADD.FTZ R186, R139, R23 ;  /* 0x000000178bba7221 */ /* 0x000fe20000010000 */
[----:B------:R-:W1:Y:S01]  /*9bf0*/  MUFU.EX2 R26, R188 ;  /* 0x000000bc001a7308 */ /* 0x000e620000000800 */
[----:B------:R-:W-:Y:S01]  /*9c00*/  PRMT R175, R13, 0x7610, R175 ;  /* 0x000076100daf7816 */ /* 0x000fe200000000af */
[----:B------:R-:W-:Y:S01]  /*9c10*/  IMAD.WIDE.U32 R22, R15, -0x2daee0ad, RZ ;  /* 0xd2511f530f167825 */ /* 0x000fe200078e00ff */
[----:B------:R-:W-:Y:S01]  /*9c20*/  PRMT R174, R13, 0x7632, R174 ;  /* 0x000076320dae7816 */ /* 0x000fe200000000ae */
[----:B------:R-:W-:Y:S04]  /*9c30*/  MUFU.EX2 R28, R28 ;  /* 0x0000001c001c7308 */ /* 0x000fe80000000800 */
[----:B------:R-:W5:Y:S01]  /*9c40*/  MUFU.EX2 R4, R4 ;  /* 0x0000000400047308 */ /* 0x000f620000000800 */
[----:B------:R-:W-:-:S03]  /*9c50*/  @P4 HFMA2.BF16_V2 R135, -RZ.H0_H0, RZ.H0_H0, -R175.H0_H0 ;  /* 0x200000ffff874231 */ /* 0x000fc600003409af */
[----:B------:R-:W5:Y:S01]  /*9c60*/  MUFU.EX2 R30, R30 ;  /* 0x0000001e001e7308 */ /* 0x000f620000000800 */
[----:B------:R-:W-:Y:S01]  /*9c70*/  @P1 HFMA2.BF16_V2 R134, -RZ.H0_H0, RZ.H0_H0, -R174.H0_H0 ;  /* 0x200000ffff861231 */ /* 0x000fe200003409ae */
[----:B------:R-:W-:Y:S01]  /*9c80*/  PRMT R199, R175, 0x5410, R174 ;  /* 0x00005410afc77816 */ /* 0x000fe200000000ae */
[----:B----4-:R-:W-:Y:S01]  /*9c90*/  FFMA.FTZ R217, R217, R5, R189 ;  /* 0x00000005d9d97223 */ /* 0x010fe200000100bd */
[----:B------:R-:W-:Y:S02]  /*9ca0*/  @P4 PRMT R175, R135, 0x5410, RZ ;  /* 0x0000541087af4816 */ /* 0x000fe400000000ff */
[----:B------:R-:W-:Y:S01]  /*9cb0*/  @P1 PRMT R174, R134, 0x5410, RZ ;  /* 0x0000541086ae1816 */ /* 0x000fe200000000ff */
[C---:B-1----:R-:W-:Y:S01]  /*9cc0*/  FADD.FTZ R217, R26.reuse, R217 ;  /* 0x000000d91ad97221 */ /* 0x042fe20000010000 */
[----:B------:R-:W-:Y:S01]  /*9cd0*/  F2FP.BF16.F32.PACK_AB R26, R26, R189 ;  /* 0x000000bd1a1a723e */ /* 0x000fe200000010ff */
[----:B------:R-:W-:Y:S02]  /*9ce0*/  IMAD.MOV.U32 R189, RZ, RZ, R29 ;  /* 0x000000ffffbd7224 */ /* 0x000fe400078e001d */
[----:B-----5:R-:W-:Y:S01]  /*9cf0*/  FFMA.FTZ R232, R232, R4, R28 ;  /* 0x00000004e8e87223 */ /* 0x020fe2000001001c */
[C---:B------:R-:W-:Y:S01]  /*9d00*/  F2FP.BF16.F32.PACK_AB R173, R30.reuse, R28 ;  /* 0x0000001c1ead723e */ /* 0x040fe200000010ff */
[----:B------:R-:W-:Y:S04]  /*9d10*/  MUFU.EX2 R195, R195 ;  /* 0x000000c300c37308 */ /* 0x000fe80000000800 */
[----:B------:R-:W-:Y:S01]  /*9d20*/  MUFU.EX2 R27, R31 ;  /* 0x0000001f001b7308 */ /* 0x000fe20000000800 */
[----:B------:R-:W-:Y:S01]  /*9d30*/  FADD.FTZ R232, R30, R232 ;  /* 0x000000e81ee87221 */ /* 0x000fe20000010000 */
[----:B--2---:R-:W-:-:S05]  /*9d40*/  LOP3.LUT R16, R16, UR26, R221, 0x96, !PT ;  /* 0x0000001a10107c12 */ /* 0x004fca000f8e96dd */
[----:B------:R-:W-:-:S05]  /*9d50*/  IMAD.WIDE.U32 R16, R16, -0x2daee0ad, RZ ;  /* 0xd2511f5310107825 */ /* 0x000fca00078e00ff */
[----:B------:R-:W-:Y:S02]  /*9d60*/  LOP3.LUT R15, R22, UR19, R17, 0x96, !PT ;  /* 0x00000013160f7c12 */ /* 0x000fe4000f8e9611 */
[----:B---3--:R-:W-:-:S05]  /*9d70*/  LOP3.LUT R13, R224, UR24, R23, 0x96, !PT ;  /* 0x00000018e00d7c12 */ /* 0x008fca000f8e9617 */
[----:B------:R-:W-:-:S04]  /*9d80*/  IMAD.WIDE.U32 R134, R13, -0x326172a9, RZ ;  /* 0xcd9e8d570d867825 */ /* 0x000fc800078e00ff */
[----:B------:R-:W-:Y:S01]  /*9d90*/  IMAD.WIDE.U32 R28, R15, -0x326172a9, RZ ;  /* 0xcd9e8d570f1c7825 */ /* 0x000fe200078e00ff */
[----:B------:R-:W-:-:S05]  /*9da0*/  LOP3.LUT R13, R220, UR23, R135, 0x96, !PT ;  /* 0x00000017dc0d7c12 */ /* 0x000fca000f8e9687 */
[----:B------:R-:W-:Y:S01]  /*9db0*/  IMAD.WIDE.U32 R22, R13, -0x2daee0ad, RZ ;  /* 0xd2511f530d167825 */ /* 0x000fe200078e00ff */
[----:B------:R-:W-:-:S05]  /*9dc0*/  LOP3.LUT R13, R134, UR18, R29, 0x96, !PT ;  /* 0x00000012860d7c12 */ /* 0x000fca000f8e961d */
[----:B------:R-:W-:Y:S01]  /*9dd0*/  IMAD.WIDE.U32 R134, R13, -0x2daee0ad, RZ ;  /* 0xd2511f530d867825 */ /* 0x000fe200078e00ff */
[----:B------:R-:W-:-:S04]  /*9de0*/  LOP3.LUT R16, R16, UR17, R23, 0x96, !PT ;  /* 0x0000001110107c12 */ /* 0x000fc8000f8e9617 */
[----:B------:R-:W-:Y:S01]  /*9df0*/  LOP3.LUT R22, R22, UR15, R135, 0x96, !PT ;  /* 0x0000000f16167c12 */ /* 0x000fe2000f8e9687 */
[----:B------:R-:W-:-:S04]  /*9e00*/  IMAD.WIDE.U32 R16, R16, -0x326172a9, RZ ;  /* 0xcd9e8d5710107825 */ /* 0x000fc800078e00ff */
[----:B------:R-:W-:-:S05]  /*9e10*/  IMAD.WIDE.U32 R22, R22, -0x326172a9, RZ ;  /* 0xcd9e8d5716167825 */ /* 0x000fca00078e00ff */
[----:B------:R-:W-:Y:S01]  /*9e20*/  LOP3.LUT R15, R16, UR14, R23, 0x96, !PT ;  /* 0x0000000e100f7c12 */ /* 0x000fe2000f8e9617 */
[-C--:B------:R-:W-:Y:S01]  /*9e30*/  FMUL.FTZ R220, R140, R11.reuse ;  /* 0x0000000b8cdc7220 */ /* 0x080fe20000410000 */
[----:B------:R-:W1:Y:S01]  /*9e40*/  MUFU.EX2 R16, R196 ;  /* 0x000000c400107308 */ /* 0x000e620000000800 */
[----:B------:R-:W-:Y:S01]  /*9e50*/  LOP3.LUT R24, R28, UR16, R17, 0x96, !PT ;  /* 0x000000101c187c12 */ /* 0x000fe2000f8e9611 */
[-C--:B------:R-:W-:Y:S01]  /*9e60*/  FMUL.FTZ R221, R141, R11.reuse ;  /* 0x0000000b8ddd7220 */ /* 0x080fe20000410000 */
[----:B------:R-:W-:Y:S01]  /*9e70*/  LOP3.LUT R13, R15, 0xff, RZ, 0xc0, !PT ;  /* 0x000000ff0f0d7812 */ /* 0x000fe200078ec0ff */
[----:B------:R-:W2:Y:S01]  /*9e80*/  MUFU.EX2 R23, R197 ;  /* 0x000000c500177308 */ /* 0x000ea20000000800 */
[-C--:B------:R-:W-:Y:S01]  /*9e90*/  FMUL.FTZ R152, R152, R11.reuse ;  /* 0x0000000b98987220 */ /* 0x080fe20000410000 */
[-C--:B------:R-:W-:Y:S01]  /*9ea0*/  FMUL.FTZ R153, R153, R11.reuse ;  /* 0x0000000b99997220 */ /* 0x080fe20000410000 */
[----:B------:R-:W-:Y:S01]  /*9eb0*/  ISETP.LE.U32.AND P1, PT, R13, UR11, PT ;  /* 0x0000000b0d007c0c */ /* 0x000fe2000bf23070 */
[-C--:B------:R-:W-:Y:S01]  /*9ec0*/  FMUL.FTZ R148, R148, R11.reuse ;  /* 0x0000000b94947220 */ /* 0x080fe20000410000 */
[----:B------:R-:W-:Y:S01]  /*9ed0*/  LOP3.LUT R13, R15, 0xffff, RZ, 0xc0, !PT ;  /* 0x0000ffff0f0d7812 */ /* 0x000fe200078ec0ff */
[-C--:B------:R-:W-:Y:S01]  /*9ee0*/  FMUL.FTZ R149, R149, R11.reuse ;  /* 0x0000000b95957220 */ /* 0x080fe20000410000 */
[-C--:B------:R-:W-:Y:S01]  /*9ef0*/  FMUL.FTZ R144, R144, R11.reuse ;  /* 0x0000000b90907220 */ /* 0x080fe20000410000 */
[-C--:B------:R-:W-:Y:S01]  /*9f00*/  FMUL.FTZ R145, R145, R11.reuse ;  /* 0x0000000b91917220 */ /* 0x080fe20000410000 */
[----:B------:R-:W-:Y:S01]  /*9f10*/  SHF.R.U32.HI R13, RZ, 0x8, R13 ;  /* 0x00000008ff0d7819 */ /* 0x000fe2000001160d */
[----:B-1----:R-:W-:Y:S01]  /*9f20*/  FADD.FTZ R28, R16, R217 ;  /* 0x000000d9101c7221 */ /* 0x002fe20000010000 */
[-C--:B------:R-:W-:Y:S01]  /*9f30*/  FMUL.FTZ R236, R36, R11.reuse ;  /* 0x0000000b24ec7220 */ /* 0x080fe20000410000 */
[-C--:B------:R-:W-:Y:S01]  /*9f40*/  FMUL.FTZ R237, R37, R11.reuse ;  /* 0x0000000b25ed7220 */ /* 0x080fe20000410000 */
[----:B------:R-:W-:Y:S01]  /*9f50*/  LOP3.LUT R13, R13, 0xffff, RZ, 0xc0, !PT ;  /* 0x0000ffff0d0d7812 */ /* 0x000fe200078ec0ff */
[C---:B--2---:R-:W-:Y:S01]  /*9f60*/  FADD.FTZ R28, R23.reuse, R28 ;  /* 0x0000001c171c7221 */ /* 0x044fe20000010000 */
[----:B------:R-:W-:Y:S01]  /*9f70*/  F2FP.BF16.F32.PACK_AB R23, R23, R16 ;  /* 0x000000101717723e */ /* 0x000fe200000010ff */
[----:B------:R-:W-:Y:S01]  /*9f80*/  FADD.FTZ R16, R195, R232 ;  /* 0x000000e8c3107221 */ /* 0x000fe20000010000 */
[----:B------:R-:W-:Y:S01]  /*9f90*/  ISETP.LE.U32.AND P4, PT, R13, UR11, PT ;  /* 0x0000000b0d007c0c */ /* 0x000fe2000bf83070 */
[-C--:B------:R-:W-:Y:S01]  /*9fa0*/  FMUL.FTZ R224, R48, R11.reuse ;  /* 0x0000000b30e07220 */ /* 0x080fe20000410000 */
[C---:B------:R-:W-:Y:S01]  /*9fb0*/  PRMT R13, R26.reuse, 0x7610, R13 ;  /* 0x000076101a0d7816 */ /* 0x040fe2000000000d */
[-C--:B------:R-:W-:Y:S01]  /*9fc0*/  FMUL.FTZ R225, R49, R11.reuse ;  /* 0x0000000b31e17220 */ /* 0x080fe20000410000 */
[----:B------:R-:W-:Y:S01]  /*9fd0*/  PRMT R17, R26, 0x7632, R17 ;  /* 0x000076321a117816 */ /* 0x000fe20000000011 */
[--C-:B------:R-:W-:Y:S01]  /*9fe0*/  FADD.FTZ R26, R27, R16.reuse ;  /* 0x000000101b1a7221 */ /* 0x100fe20000010000 */
[----:B------:R-:W-:Y:S01]  /*9ff0*/  PRMT R16, R15, 0x7632, R16 ;  /* 0x000076320f107816 */ /* 0x000fe20000000010 */
[----:B------:R-:W-:Y:S01]  /*a000*/  @!P1 HFMA2.BF16_V2 R211, -RZ.H0_H0, RZ.H0_H0, -R13.H0_H0 ;  /* 0x200000ffffd39231 */ /* 0x000fe2000034090d */
[----:B------:R-:W-:Y:S01]  /*a010*/  PRMT R188, R13, 0x5410, R17 ;  /* 0x000054100dbc7816 */ /* 0x000fe20000000011 */
[-C--:B------:R-:W-:Y:S01]  /*a020*/  FMUL.FTZ R240, R52, R11.reuse ;  /* 0x0000000b34f07220 */ /* 0x080fe20000410000 */
[----:B------:R-:W-:Y:S01]  /*a030*/  LOP3.LUT R16, R16, 0xff, RZ, 0xc0, !PT ;  /* 0x000000ff10107812 */ /* 0x000fe200078ec0ff */
[-C--:B------:R-:W-:Y:S01]  /*a040*/  FMUL.FTZ R241, R53, R11.reuse ;  /* 0x0000000b35f17220 */ /* 0x080fe20000410000 */
[----:B------:R-:W-:Y:S01]  /*a050*/  @!P1 PRMT R13, R211, 0x5410, RZ ;  /* 0x00005410d30d9816 */ /* 0x000fe200000000ff */
[-C--:B------:R-:W-:Y:S01]  /*a060*/  FMUL.FTZ R228, R64, R11.reuse ;  /* 0x0000000b40e47220 */ /* 0x080fe20000410000 */
[----:B------:R-:W-:Y:S01]  /*a070*/  ISETP.LE.U32.AND P1, PT, R16, UR11, PT ;  /* 0x0000000b10007c0c */ /* 0x000fe2000bf23070 */
        /* <DEDUP_REMOVED lines=18> */
[----:B------:R-:W-:Y:S01]  /*a1a0*/  PRMT R172, R173, 0x7632, R172 ;  /* 0x00007632adac7816 */ /* 0x000fe200000000ac */
[----:B------:R-:W-:-:S02]  /*a1b0*/  @!P1 HFMA2.BF16_V2 R52, -RZ.H0_H0, RZ.H0_H0, -R173.H0_H0 ;  /* 0x200000ffff349231 */ /* 0x000fc400003409ad */
[----:B------:R-:W-:Y:S02]  /*a1c0*/  IMAD.MOV.U32 R30, RZ, RZ, R223 ;  /* 0x000000ffff1e7224 */ /* 0x000fe400078e00df */
[-C--:B------:R-:W-:Y:S01]  /*a1d0*/  FMUL.FTZ R154, R154, R10.reuse ;  /* 0x0000000a9a9a7220 */ /* 0x080fe20000410000 */
[----:B------:R-:W-:Y:S01]  /*a1e0*/  LOP3.LUT R11, R11, 0xff, RZ, 0xc0, !PT ;  /* 0x000000ff0b0b7812 */ /* 0x000fe200078ec0ff */
[----:B------:R-:W-:Y:S01]  /*a1f0*/  IMAD.MOV.U32 R29, RZ, RZ, R198 ;  /* 0x000000ffff1d7224 */ /* 0x000fe200078e00c6 */
[----:B------:R-:W-:Y:S01]  /*a200*/  PRMT R64, R173, 0x5410, R172 ;  /* 0x00005410ad407816 */ /* 0x000fe200000000ac */
[----:B------:R-:W-:Y:S01]  /*a210*/  IMAD.MOV.U32 R31, RZ, RZ, R222 ;  /* 0x000000ffff1f7224 */ /* 0x000fe200078e00de */
[----:B------:R-:W-:Y:S01]  /*a220*/  @!P1 PRMT R173, R52, 0x5410, RZ ;  /* 0x0000541034ad9816 */ /* 0x000fe200000000ff */
[-C--:B------:R-:W-:Y:S01]  /*a230*/  FMUL.FTZ R155, R155, R10.reuse ;  /* 0x0000000a9b9b7220 */ /* 0x080fe20000410000 */
[----:B------:R-:W-:Y:S01]  /*a240*/  ISETP.LE.U32.AND P1, PT, R11, UR11, PT ;  /* 0x0000000b0b007c0c */ /* 0x000fe2000bf23070 */
        /* <DEDUP_REMOVED lines=15> */
[----:B-1----:R-:W2:Y:S01]  /*a340*/  LDL R201, [R1+0x74] ;  /* 0x0000740001c97983 */ /* 0x002ea20000100800 */
[----:B------:R-:W-:Y:S01]  /*a350*/  @!P4 HFMA2.BF16_V2 R210, -RZ.H0_H0, RZ.H0_H0, -R17.H0_H0 ;  /* 0x200000ffffd2c231 */ /* 0x000fe20000340911 */
[----:B------:R-:W-:Y:S01]  /*a360*/  SHF.R.U32.HI R16, RZ, 0x18, R15 ;  /* 0x00000018ff107819 */ /* 0x000fe2000001160f */
[-C--:B------:R-:W-:Y:S01]  /*a370*/  FMUL.FTZ R194, R86, R10.reuse ;  /* 0x0000000a56c27220 */ /* 0x080fe20000410000 */
[-C--:B------:R-:W-:Y:S01]  /*a380*/  FMUL.FTZ R98, R98, R10.reuse ;  /* 0x0000000a62627220 */ /* 0x080fe20000410000 */
[-C--:B------:R-:W-:Y:S01]  /*a390*/  FMUL.FTZ R99, R99, R10.reuse ;  /* 0x0000000a63637220 */ /* 0x080fe20000410000 */
[----:B------:R-:W-:Y:S01]  /*a3a0*/  @!P4 PRMT R17, R210, 0x5410, RZ ;  /* 0x00005410d211c816 */ /* 0x000fe200000000ff */
[-C--:B------:R-:W-:Y:S01]  /*a3b0*/  FMUL.FTZ R114, R114, R10.reuse ;  /* 0x0000000a72727220 */ /* 0x080fe20000410000 */
[----:B------:R-:W-:Y:S01]  /*a3c0*/  ISETP.LE.U32.AND P4, PT, R16, UR11, PT ;  /* 0x0000000b10007c0c */ /* 0x000fe2000bf83070 */
[----:B------:R-:W-:Y:S01]  /*a3d0*/  FMUL.FTZ R198, R118, R10 ;  /* 0x0000000a76c67220 */ /* 0x000fe20000410000 */
[----:B------:R-:W-:-:S02]  /*a3e0*/  IMAD.MOV.U32 R118, RZ, RZ, R199 ;  /* 0x000000ffff767224 */ /* 0x000fc400078e00c7 */
[-C--:B------:R-:W-:Y:S01]  /*a3f0*/  FMUL.FTZ R199, R119, R10.reuse ;  /* 0x0000000a77c77220 */ /* 0x080fe20000410000 */
[----:B------:R-:W-:Y:S02]  /*a400*/  IMAD.MOV.U32 R119, RZ, RZ, R31 ;  /* 0x000000ffff777224 */ /* 0x000fe400078e001f */
[-C--:B------:R-:W-:Y:S01]  /*a410*/  FMUL.FTZ R115, R115, R10.reuse ;  /* 0x0000000a73737220 */ /* 0x080fe20000410000 */
[----:B------:R-:W-:Y:S02]  /*a420*/  IMAD.MOV.U32 R65, RZ, RZ, R30 ;  /* 0x000000ffff417224 */ /* 0x000fe400078e001e */
[----:B------:R-:W-:Y:S01]  /*a430*/  FMUL.FTZ R130, R130, R10 ;  /* 0x0000000a82827220 */ /* 0x000fe20000410000 */
[----:B------:R-:W-:Y:S01]  /*a440*/  IMAD.WIDE.U32 R30, R24, -0x2daee0ad, RZ ;  /* 0xd2511f53181e7825 */ /* 0x000fe200078e00ff */
[----:B------:R-:W-:-:S03]  /*a450*/  F2FP.BF16.F32.PACK_AB R27, R27, R195 ;  /* 0x000000c31b1b723e */ /* 0x000fc600000010ff */
[-C--:B------:R-:W-:Y:S01]  /*a460*/  FMUL.FTZ R222, R142, R10.reuse ;  /* 0x0000000a8ede7220 */ /* 0x080fe20000410000 */
[-C--:B------:R-:W-:Y:S01]  /*a470*/  FMUL.FTZ R223, R143, R10.reuse ;  /* 0x0000000a8fdf7220 */ /* 0x080fe20000410000 */
[----:B------:R-:W-:Y:S02]  /*a480*/  IMAD.MOV.U32 R116, RZ, RZ, R227 ;  /* 0x000000ffff747224 */ /* 0x000fe400078e00e3 */
[----:B------:R-:W-:Y:S02]  /*a490*/  @!P4 HFMA2.BF16_V2 R48, -RZ.H0_H0, RZ.H0_H0, -R172.H0_H0 ;  /* 0x200000ffff30c231 */ /* 0x000fe400003409ac */
[----:B------:R-:W-:Y:S01]  /*a4a0*/  IMAD.MOV.U32 R117, RZ, RZ, R226 ;  /* 0x000000ffff757224 */ /* 0x000fe200078e00e2 */
[----:B------:R-:W-:Y:S01]  /*a4b0*/  PRMT R139, R23, 0x7610, R139 ;  /* 0x00007610178b7816 */ /* 0x000fe2000000008b */
[-C--:B------:R-:W-:Y:S01]  /*a4c0*/  FMUL.FTZ R226, R50, R10.reuse ;  /* 0x0000000a32e27220 */ /* 0x080fe20000410000 */
[-C--:B------:R-:W-:Y:S01]  /*a4d0*/  FMUL.FTZ R227, R51, R10.reuse ;  /* 0x0000000a33e37220 */ /* 0x080fe20000410000 */
[-C--:B------:R-:W-:Y:S01]  /*a4e0*/  FMUL.FTZ R195, R87, R10.reuse ;  /* 0x0000000a57c37220 */ /* 0x080fe20000410000 */
[-C--:B------:R-:W-:Y:S01]  /*a4f0*/  FMUL.FTZ R142, R102, R10.reuse ;  /* 0x0000000a668e7220 */ /* 0x080fe20000410000 */
[-C--:B------:R-:W-:Y:S01]  /*a500*/  FMUL.FTZ R143, R103, R10.reuse ;  /* 0x0000000a678f7220 */ /* 0x080fe20000410000 */
[----:B------:R-:W-:Y:S01]  /*a510*/  FMUL.FTZ R131, R131, R10 ;  /* 0x0000000a83837220 */ /* 0x000fe20000410000 */
[----:B------:R-:W-:Y:S01]  /*a520*/  PRMT R10, R22, 0x7771, RZ ;  /* 0x00007771160a7816 */ /* 0x000fe200000000ff */
[----:B------:R-:W-:Y:S01]  /*a530*/  IMAD.MOV.U32 R66, RZ, RZ, R29 ;  /* 0x000000ffff427224 */ /* 0x000fe200078e001d */
[----:B------:R-:W-:Y:S01]  /*a540*/  LOP3.LUT R24, R134, UR4, R31, 0x96, !PT ;  /* 0x0000000486187c12 */ /* 0x000fe2000f8e961f */
[----:B------:R-:W-:Y:S01]  /*a550*/  @!P1 HFMA2.BF16_V2 R37, -RZ.H0_H0, RZ.H0_H0, -R139.H0_H0 ;  /* 0x200000ffff259231 */ /* 0x000fe2000034098b */
[----:B------:R-:W-:Y:S01]  /*a560*/  @!P4 PRMT R172, R48, 0x5410, RZ ;  /* 0x0000541030acc816 */ /* 0x000fe200000000ff */
[----:B------:R-:W1:Y:S01]  /*a570*/  MUFU.EX2 R29, R205 ;  /* 0x000000cd001d7308 */ /* 0x000e620000000800 */
[----:B------:R-:W-:Y:S01]  /*a580*/  PRMT R138, R23, 0x7632, R138 ;  /* 0x00007632178a7816 */ /* 0x000fe2000000008a */
[-C--:B------:R-:W-:Y:S01]  /*a590*/  FMUL.FTZ R168, R168, R5.reuse ;  /* 0x00000005a8a87220 */ /* 0x080fe20000410000 */
[----:B------:R-:W-:Y:S01]  /*a5a0*/  ISETP.GT.U32.AND P4, PT, R10, UR11, PT ;  /* 0x0000000b0a007c0c */ /* 0x000fe2000bf84070 */
[-C--:B------:R-:W-:Y:S01]  /*a5b0*/  FMUL.FTZ R169, R169, R5.reuse ;  /* 0x00000005a9a97220 */ /* 0x080fe20000410000 */
[----:B------:R-:W-:Y:S01]  /*a5c0*/  LOP3.LUT R10, R24, 0xff, RZ, 0xc0, !PT ;  /* 0x000000ff180a7812 */ /* 0x000fe200078ec0ff */
[-C--:B------:R-:W-:Y:S01]  /*a5d0*/  FMUL.FTZ R164, R164, R5.reuse ;  /* 0x00000005a4a47220 */ /* 0x080fe20000410000 */
[----:B------:R-:W-:Y:S01]  /*a5e0*/  PRMT R50, R139, 0x5410, R138 ;  /* 0x000054108b327816 */ /* 0x000fe2000000008a */
[-C--:B------:R-:W-:Y:S01]  /*a5f0*/  FMUL.FTZ R165, R165, R5.reuse ;  /* 0x00000005a5a57220 */ /* 0x080fe20000410000 */
[----:B------:R-:W-:Y:S01]  /*a600*/  @!P1 PRMT R139, R37, 0x5410, RZ ;  /* 0x00005410258b9816 */ /* 0x000fe200000000ff */
[-C--:B------:R-:W-:Y:S01]  /*a610*/  FMUL.FTZ R160, R160, R5.reuse ;  /* 0x00000005a0a07220 */ /* 0x080fe20000410000 */
[----:B------:R-:W-:Y:S01]  /*a620*/  ISETP.LE.U32.AND P1, PT, R10, UR11, PT ;  /* 0x0000000b0a007c0c */ /* 0x000fe2000bf23070 */
[-C--:B------:R-:W-:Y:S01]  /*a630*/  FMUL.FTZ R161, R161, R5.reuse ;  /* 0x00000005a1a17220 */ /* 0x080fe20000410000 */
[----:B------:R-:W-:Y:S01]  /*a640*/  LOP3.LUT R10, R24, 0xffff, RZ, 0xc0, !PT ;  /* 0x0000ffff180a7812 */ /* 0x000fe200078ec0ff */
[----:B------:R-:W-:Y:S01]  /*a650*/  FMUL.FTZ R156, R156, R5 ;  /* 0x000000059c9c7220 */ /* 0x000fe20000410000 */
[----:B-1----:R-:W-:Y:S01]  /*a660*/  F2FP.BF16.F32.PACK_AB R48, R29, R11 ;  /* 0x0000000b1d30723e */ /* 0x002fe200000010ff */
[-C--:B------:R-:W-:Y:S01]  /*a670*/  FMUL.FTZ R157, R157, R5.reuse ;  /* 0x000000059d9d7220 */ /* 0x080fe20000410000 */
[----:B------:R-:W-:Y:S01]  /*a680*/  SHF.R.U32.HI R10, RZ, 0x8, R10 ;  /* 0x00000008ff0a7819 */ /* 0x000fe2000001160a */
[-C--:B------:R-:W-:Y:S01]  /*a690*/  FMUL.FTZ R56, R56, R5.reuse ;  /* 0x0000000538387220 */ /* 0x080fe20000410000 */
[----:B------:R-:W-:Y:S01]  /*a6a0*/  PRMT R213, R48, 0x7610, R213 ;  /* 0x0000761030d57816 */ /* 0x000fe200000000d5 */
[-C--:B------:R-:W-:Y:S01]  /*a6b0*/  FMUL.FTZ R57, R57, R5.reuse ;  /* 0x0000000539397220 */ /* 0x080fe20000410000 */
[----:B------:R-:W-:Y:S01]  /*a6c0*/  LOP3.LUT R10, R10, 0xffff, RZ, 0xc0, !PT ;  /* 0x0000ffff0a0a7812 */ /* 0x000fe200078ec0ff */
        /* <DEDUP_REMOVED lines=11> */
[----:B------:R-:W-:Y:S01]  /*a780*/  PRMT R10, R24, 0x7632, R10 ;  /* 0x00007632180a7816 */ /* 0x000fe2000000000a */
[-C--:B------:R-:W-:Y:S01]  /*a790*/  FMUL.FTZ R104, R104, R5.reuse ;  /* 0x0000000568687220 */ /* 0x080fe20000410000 */
[-C--:B------:R-:W-:Y:S01]  /*a7a0*/  FMUL.FTZ R105, R105, R5.reuse ;  /* 0x0000000569697220 */ /* 0x080fe20000410000 */
[-C--:B------:R-:W-:Y:S01]  /*a7b0*/  FMUL.FTZ R108, R108, R5.reuse ;  /* 0x000000056c6c7220 */ /* 0x080fe20000410000 */
[----:B------:R-:W-:Y:S01]  /*a7c0*/  LOP3.LUT R10, R10, 0xff, RZ, 0xc0, !PT ;  /* 0x000000ff0a0a7812 */ /* 0x000fe200078ec0ff */
[-C--:B------:R-:W-:Y:S01]  /*a7d0*/  FMUL.FTZ R109, R109, R5.reuse ;  /* 0x000000056d6d7220 */ /* 0x080fe20000410000 */
[----:B------:R-:W-:Y:S01]  /*a7e0*/  PRMT R212, R48, 0x7632, R212 ;  /* 0x0000763230d47816 */ /* 0x000fe200000000d4 */
[-C--:B------:R-:W-:Y:S01]  /*a7f0*/  FMUL.FTZ R120, R120, R5.reuse ;  /* 0x0000000578787220 */ /* 0x080fe20000410000 */
[----:B------:R-:W-:Y:S01]  /*a800*/  FMUL.FTZ R121, R121, R5 ;  /* 0x0000000579797220 */ /* 0x000fe20000410000 */
[----:B------:R-:W1:Y:S02]  /*a810*/  LDCU UR14, c[0x0][0x448] ;  /* 0x00008900ff0e77ac */ /* 0x000e640008000800 */
[----:B------:R-:W-:Y:S01]  /*a820*/  @!P1 HFMA2.BF16_V2 R49, -RZ.H0_H0, RZ.H0_H0, -R48.H1_H1 ;  /* 0x200000ffff319231 */ /* 0x000fe20000360930 */
[----:B------:R-:W-:Y:S04]  /*a830*/  MUFU.EX2 R23, R203 ;  /* 0x000000cb00177308 */ /* 0x000fe80000000800 */
[----:B------:R-:W-:-:S02]  /*a840*/  @!P1 PRMT R212, R49, 0x5410, RZ ;  /* 0x0000541031d49816 */ /* 0x000fc400000000ff */
[----:B------:R-:W-:Y:S02]  /*a850*/  ISETP.LE.U32.AND P1, PT, R10, UR11, PT ;  /* 0x0000000b0a007c0c */ /* 0x000fe4000bf23070 */
[----:B------:R-:W3:Y:S01]  /*a860*/  MUFU.EX2 R10, R202 ;  /* 0x000000ca000a7308 */ /* 0x000ee20000000800 */
        /* <DEDUP_REMOVED lines=9> */
[----:B------:R-:W-:-:S02]  /*a900*/  PRMT R5, R22, 0x7772, RZ ;  /* 0x0000777216057816 */ /* 0x000fc400000000ff */
[----:B---3--:R-:W-:Y:S02]  /*a910*/  F2FP.BF16.F32.PACK_AB R37, R10, R23 ;  /* 0x000000170a25723e */ /* 0x008fe400000010ff */
[----:B------:R-:W-:Y:S02]  /*a920*/  @P4 PRMT R138, R51, 0x5410, RZ ;  /* 0x00005410338a4816 */ /* 0x000fe400000000ff */
[----:B------:R-:W-:Y:S01]  /*a930*/  ISETP.GT.U32.AND P4, PT, R5, UR11, PT ;  /* 0x0000000b05007c0c */ /* 0x000fe2000bf84070 */
[----:B------:R-:W-:Y:S01]  /*a940*/  @!P1 HFMA2.BF16_V2 R38, -RZ.H0_H0, RZ.H0_H0, -R37.H0_H0 ;  /* 0x200000ffff269231 */ /* 0x000fe20000340925 */
[----:B------:R-:W-:Y:S02]  /*a950*/  SHF.R.U32.HI R5, RZ, 0x18, R24 ;  /* 0x00000018ff057819 */ /* 0x000fe40000011618 */
[----:B------:R-:W-:Y:S02]  /*a960*/  PRMT R211, R37, 0x7610, R211 ;  /* 0x0000761025d37816 */ /* 0x000fe400000000d3 */
[----:B------:R-:W-:-:S02]  /*a970*/  @!P1 PRMT R211, R38, 0x5410, RZ ;  /* 0x0000541026d39816 */ /* 0x000fc400000000ff */
[----:B------:R-:W-:Y:S01]  /*a980*/  ISETP.LE.U32.AND P1, PT, R5, UR11, PT ;  /* 0x0000000b05007c0c */ /* 0x000fe2000bf23070 */
[----:B------:R-:W-:Y:S02]  /*a990*/  IMAD.MOV.U32 R5, RZ, RZ, R30 ;  /* 0x000000ffff057224 */ /* 0x000fe400078e001e */
[----:B------:R-:W-:Y:S01]  /*a9a0*/  FADD.FTZ R16, R11, R28 ;  /* 0x0000001c0b107221 */ /* 0x000fe20000010000 */
[----:B------:R-:W-:Y:S01]  /*a9b0*/  FADD.FTZ R11, R23, R26 ;  /* 0x0000001a170b7221 */ /* 0x000fe20000010000 */
[----:B------:R-:W-:Y:S01]  /*a9c0*/  MUFU.EX2 R67, R214 ;  /* 0x000000d600437308 */ /* 0x000fe20000000800 */
[----:B------:R-:W-:-:S03]  /*a9d0*/  LOP3.LUT R5, R5, 0xff, RZ, 0xc0, !PT ;  /* 0x000000ff05057812 */ /* 0x000fc600078ec0ff */
[----:B------:R-:W3:Y:S01]  /*a9e0*/  MUFU.EX2 R26, R234 ;  /* 0x000000ea001a7308 */ /* 0x000ee20000000800 */
[----:B------:R-:W-:-:S03]  /*a9f0*/  PRMT R210, R37, 0x7632, R210 ;  /* 0x0000763225d27816 */ /* 0x000fc600000000d2 */
[----:B------:R-:W-:-:S05]  /*aa00*/  @!P1 HFMA2.BF16_V2 R36, -RZ.H0_H0, RZ.H0_H0, -R37.H1_H1 ;  /* 0x200000ffff249231 */ /* 0x000fca0000360925 */
[----:B------:R-:W-:Y:S02]  /*aa10*/  @!P1 PRMT R210, R36, 0x5410, RZ ;  /* 0x0000541024d29816 */ /* 0x000fe400000000ff */
[----:B------:R-:W-:Y:S02]  /*aa20*/  ISETP.LE.U32.AND P1, PT, R5, UR11, PT ;  /* 0x0000000b05007c0c */ /* 0x000fe4000bf23070 */
[----:B---3--:R-:W-:Y:S01]  /*aa30*/  F2FP.BF16.F32.PACK_AB R31, R67, R26 ;  /* 0x0000001a431f723e */ /* 0x008fe200000010ff */
[--C-:B------:R-:W-:Y:S01]  /*aa40*/  FADD.FTZ R5, R137, R136.reuse ;  /* 0x0000008889057221 */ /* 0x100fe20000010000 */
[C---:B------:R-:W-:Y:S02]  /*aa50*/  PRMT R137, R27.reuse, 0x7610, R137 ;  /* 0x000076101b897816 */ /* 0x040fe40000000089 */
[----:B------:R-:W-:Y:S02]  /*aa60*/  PRMT R136, R27, 0x7632, R136 ;  /* 0x000076321b887816 */ /* 0x000fe40000000088 */
[----:B------:R-:W-:Y:S01]  /*aa70*/  PRMT R206, R31, 0x7610, R206 ;  /* 0x000076101fce7816 */ /* 0x000fe200000000ce */
[----:B------:R-:W-:-:S04]  /*aa80*/  @P4 HFMA2.BF16_V2 R2, -RZ.H0_H0, RZ.H0_H0, -R137.H0_H0 ;  /* 0x200000ffff024231 */ /* 0x000fc80000340989 */
[----:B------:R-:W-:Y:S01]  /*aa90*/  @!P1 HFMA2.BF16_V2 R0, -RZ.H0_H0, RZ.H0_H0, -R31.H0_H0 ;  /* 0x200000ffff009231 */ /* 0x000fe2000034091f */
[----:B------:R-:W-:-:S04]  /*aaa0*/  PRMT R23, R137, 0x5410, R136 ;  /* 0x0000541089177816 */ /* 0x000fc80000000088 */
[----:B------:R-:W-:Y:S02]  /*aab0*/  @!P1 PRMT R206, R0, 0x5410, RZ ;  /* 0x0000541000ce9816 */ /* 0x000fe400000000ff */
[----:B------:R-:W-:Y:S02]  /*aac0*/  PRMT R0, R30, 0x7771, RZ ;  /* 0x000077711e007816 */ /* 0x000fe400000000ff */
[----:B------:R-:W-:Y:S02]  /*aad0*/  @P4 PRMT R137, R2, 0x5410, RZ ;  /* 0x0000541002894816 */ /* 0x000fe400000000ff */
[----:B------:R-:W-:Y:S01]  /*aae0*/  ISETP.GT.U32.AND P4, PT, R0, UR11, PT ;  /* 0x0000000b00007c0c */ /* 0x000fe2000bf84070 */
[----:B------:R-:W-:Y:S02]  /*aaf0*/  FADD.FTZ R0, R10, R11 ;  /* 0x0000000b0a007221 */ /* 0x000fe40000010000 */
[----:B------:R3:W-:Y:S01]  /*ab00*/  MUFU.EX2 R10, R244 ;  /* 0x000000f4000a7308 */ /* 0x0007e20000000800 */
[----:B------:R-:W-:Y:S01]  /*ab10*/  PRMT R2, R30, 0x7772, RZ ;  /* 0x000077721e027816 */ /* 0x000fe200000000ff */
[----:B-1----:R-:W-:-:S03]  /*ab20*/  USHF.L.U32 UR9, UR14, 0x3, URZ ;  /* 0x000000030e097899 */ /* 0x002fc600080006ff */
[----:B------:R-:W-:Y:S01]  /*ab30*/  ISETP.GT.U32.AND P1, PT, R2, UR11, PT ;  /* 0x0000000b02007c0c */ /* 0x000fe2000bf24070 */
[----:B---3--:R-:W-:Y:S02]  /*ab40*/  FADD.FTZ R244, R207, R186 ;  /* 0x000000bacff47221 */ /* 0x008fe40000010000 */
        /* <DEDUP_REMOVED lines=33> */
[----:B------:R-:W-:Y:S01]  /*ad60*/  FADD.FTZ R4, R29, R16 ;  /* 0x000000101d047221 */ /* 0x000fe20000010000 */
[----:B-1----:R-:W-:Y:S01]  /*ad70*/  F2FP.BF16.F32.PACK_AB R36, R207, R10 ;  /* 0x0000000acf24723e */ /* 0x002fe200000010ff */
[----:B------:R-:W-:Y:S01]  /*ad80*/  FADD.FTZ R232, R10, R0 ;  /* 0x000000000ae87221 */ /* 0x000fe20000010000 */
[----:B------:R-:W-:-:S02]  /*ad90*/  IMAD.U32 R0, RZ, RZ, UR9 ;  /* 0x00000009ff007e24 */ /* 0x000fc4000f8e00ff */
[----:B------:R-:W-:Y:S01]  /*ada0*/  FADD.FTZ R234, R200, R5 ;  /* 0x00000005c8ea7221 */ /* 0x000fe20000010000 */
[----:B------:R-:W-:Y:S01]  /*adb0*/  FADD.FTZ R217, R26, R4 ;  /* 0x000000041ad97221 */ /* 0x000fe20000010000 */
[----:B------:R-:W-:Y:S02]  /*adc0*/  @P4 HFMA2.BF16_V2 R7, -RZ.H0_H0, RZ.H0_H0, -R31.H1_H1 ;  /* 0x200000ffff074231 */ /* 0x000fe4000036091f */
[----:B------:R-:W-:-:S04]  /*add0*/  IMAD.WIDE R4, R0, 0x2, R132 ;  /* 0x0000000200047825 */ /* 0x000fc800078e0284 */
[----:B------:R-:W-:Y:S01]  /*ade0*/  @P1 HFMA2.BF16_V2 R6, -RZ.H0_H0, RZ.H0_H0, -R36.H0_H0 ;  /* 0x200000ffff061231 */ /* 0x000fe20000340924 */
[----:B------:R-:W-:Y:S01]  /*adf0*/  PRMT R205, R31, 0x7632, R205 ;  /* 0x000076321fcd7816 */ /* 0x000fe200000000cd */
[----:B------:R-:W-:Y:S01]  /*ae00*/  IMAD.U32 R0, RZ, RZ, UR14 ;  /* 0x0000000eff007e24 */ /* 0x000fe2000f8e00ff */
[----:B------:R-:W-:Y:S02]  /*ae10*/  PRMT R187, R36, 0x7610, R187 ;  /* 0x0000761024bb7816 */ /* 0x000fe400000000bb */
[----:B------:R-:W-:Y:S02]  /*ae20*/  @P4 PRMT R205, R7, 0x5410, RZ ;  /* 0x0000541007cd4816 */ /* 0x000fe400000000ff */
[----:B------:R-:W-:Y:S01]  /*ae30*/  @P1 PRMT R187, R6, 0x5410, RZ ;  /* 0x0000541006bb1816 */ /* 0x000fe200000000ff */
[----:B------:R-:W-:-:S04]  /*ae40*/  IMAD.WIDE R6, R0, 0x70, R4 ;  /* 0x0000007000067825 */ /* 0x000fc800078e0204 */
[----:B------:R-:W-:-:S04]  /*ae50*/  IMAD.WIDE R4, R0, -0x70, R6 ;  /* 0xffffff9000047825 */ /* 0x000fc800078e0206 */
[----:B------:R-:W-:-:S04]  /*ae60*/  IMAD.WIDE R4, R0, 0x70, R4 ;  /* 0x0000007000047825 */ /* 0x000fc800078e0204 */
[----:B------:R-:W-:-:S04]  /*ae70*/  IMAD.WIDE R4, R0, -0x70, R4 ;  /* 0xffffff9000047825 */ /* 0x000fc800078e0204 */
[----:B------:R-:W-:Y:S01]  /*ae80*/  IMAD.WIDE R4, R0, 0x70, R4 ;  /* 0x0000007000047825 */ /* 0x000fe200078e0204 */
[----:B------:R-:W-:-:S03]  /*ae90*/  PRMT R2, R22, 0x7773, RZ ;  /* 0x0000777316027816 */ /* 0x000fc600000000ff */
[----:B------:R-:W-:Y:S01]  /*aea0*/  IMAD.WIDE R4, R0, -0x70, R4 ;  /* 0xffffff9000047825 */ /* 0x000fe200078e0204 */
[----:B------:R-:W-:Y:S02]  /*aeb0*/  ISETP.GT.U32.AND P4, PT, R2, UR11, PT ;  /* 0x0000000b02007c0c */ /* 0x000fe4000bf84070 */
[----:B------:R-:W-:Y:S01]  /*aec0*/  PRMT R2, R30, 0x7773, RZ ;  /* 0x000077731e027816 */ /* 0x000fe200000000ff */
[----:B------:R-:W-:-:S03]  /*aed0*/  IMAD.WIDE R134, R0, 0x70, R4 ;  /* 0x0000007000867825 */ /* 0x000fc600078e0204 */
[----:B------:R-:W-:Y:S02]  /*aee0*/  ISETP.GT.U32.AND P1, PT, R2, UR11, PT ;  /* 0x0000000b02007c0c */ /* 0x000fe4000bf24070 */
[----:B------:R-:W-:Y:S01]  /*aef0*/  PRMT R2, R190, 0x7773, RZ ;  /* 0x00007773be027816 */ /* 0x000fe200000000ff */
[----:B------:R-:W-:Y:S01]  /*af00*/  IMAD.WIDE R28, R0, -0x70, R134 ;  /* 0xffffff90001c7825 */ /* 0x000fe200078e0286 */
[----:B------:R-:W-:-:S04]  /*af10*/  PRMT R0, R190, 0x7772, RZ ;  /* 0x00007772be007816 */ /* 0x000fc800000000ff */
[----:B------:R-:W-:Y:S01]  /*af20*/  PRMT R16, R0, 0x5410, R2 ;  /* 0x0000541000107816 */ /* 0x000fe20000000002 */
[----:B------:R-:W-:Y:S01]  /*af30*/  IMAD.U32 R0, RZ, RZ, UR9 ;  /* 0x00000009ff007e24 */ /* 0x000fe2000f8e00ff */
[----:B------:R-:W-:-:S03]  /*af40*/  PRMT R2, R12, 0x7773, RZ ;  /* 0x000077730c027816 */ /* 0x000fc600000000ff */
[----:B------:R-:W-:Y:S01]  /*af50*/  IMAD.WIDE R26, R0, 0x2, R6 ;  /* 0x00000002001a7825 */ /* 0x000fe200078e0206 */
[----:B------:R-:W-:-:S03]  /*af60*/  PRMT R0, R12, 0x7772, RZ ;  /* 0x000077720c007816 */ /* 0x000fc600000000ff */
[----:B------:R-:W-:Y:S01]  /*af70*/  @P1 HFMA2.BF16_V2 R8, -RZ.H0_H0, RZ.H0_H0, -R36.H1_H1 ;  /* 0x200000ffff081231 */ /* 0x000fe20000360924 */
[----:B------:R-:W-:Y:S02]  /*af80*/  PRMT R49, R0, 0x5410, R2 ;  /* 0x0000541000317816 */ /* 0x000fe40000000002 */
[C---:B------:R-:W-:Y:S02]  /*af90*/  LOP3.LUT R0, R14.reuse, 0xffff, RZ, 0xc0, !PT ;  /* 0x0000ffff0e007812 */ /* 0x040fe400078ec0ff */
[----:B------:R-:W-:Y:S02]  /*afa0*/  LOP3.LUT R2, R14, 0xff, RZ, 0xc0, !PT ;  /* 0x000000ff0e027812 */ /* 0x000fe400078ec0ff */
[----:B------:R-:W-:Y:S02]  /*afb0*/  SHF.R.U32.HI R0, RZ, 0x8, R0 ;  /* 0x00000008ff007819 */ /* 0x000fe40000011600 */
[----:B------:R-:W-:Y:S02]  /*afc0*/  PRMT R186, R36, 0x7632, R186 ;  /* 0x0000763224ba7816 */ /* 0x000fe400000000ba */
[----:B------:R-:W-:-:S02]  /*afd0*/  @P1 PRMT R186, R8, 0x5410, RZ ;  /* 0x0000541008ba1816 */ /* 0x000fc400000000ff */
[--C-:B------:R-:W-:Y:S02]  /*afe0*/  PRMT R8, R2, 0x5410, R0.reuse ;  /* 0x0000541002087816 */ /* 0x100fe40000000000 */
[----:B------:R-:W-:Y:S02]  /*aff0*/  PRMT R0, R14, 0x7632, R0 ;  /* 0x000076320e007816 */ /* 0x000fe40000000000 */
[----:B------:R-:W-:Y:S02]  /*b000*/  SHF.R.U32.HI R2, RZ, 0x18, R14 ;  /* 0x00000018ff027819 */ /* 0x000fe4000001160e */
[----:B------:R-:W-:Y:S01]  /*b010*/  LOP3.LUT R0, R0, 0xff, RZ, 0xc0, !PT ;  /* 0x000000ff00007812 */ /* 0x000fe200078ec0ff */
[----:B------:R-:W-:-:S03]  /*b020*/  USHF.L.U32 UR4, UR11, 0x10, URZ ;  /* 0x000000100b047899 */ /* 0x000fc600080006ff */
[----:B------:R-:W-:Y:S02]  /*b030*/  PRMT R6, R0, 0x5410, R2 ;  /* 0x0000541000067816 */ /* 0x000fe40000000002 */
[C---:B------:R-:W-:Y:S01]  /*b040*/  LOP3.LUT R0, R15.reuse, 0xffff, RZ, 0xc0, !PT ;  /* 0x0000ffff0f007812 */ /* 0x040fe200078ec0ff */
[----:B------:R-:W-:Y:S01]  /*b050*/  ULOP3.LUT UR4, UR11, 0xff0000, UR4, 0xf8, !UPT ;  /* 0x00ff00000b047892 */ /* 0x000fe2000f8ef804 */
[----:B------:R-:W-:Y:S01]  /*b060*/  LOP3.LUT R2, R15, 0xff, RZ, 0xc0, !PT ;  /* 0x000000ff0f027812 */ /* 0x000fe200078ec0ff */
[----:B------:R-:W-:Y:S01]  /*b070*/  IMAD.MOV.U32 R4, RZ, RZ, R190 ;  /* 0x000000ffff047224 */ /* 0x000fe200078e00be */
[----:B------:R-:W-:Y:S02]  /*b080*/  SHF.R.U32.HI R0, RZ, 0x8, R0 ;  /* 0x00000008ff007819 */ /* 0x000fe40000011600 */
[----:B------:R-:W-:Y:S01]  /*b090*/  PRMT R5, R190, 0x7771, RZ ;  /* 0x00007771be057816 */ /* 0x000fe200000000ff */
[----:B------:R-:W-:Y:S01]  /*b0a0*/  IMAD.U32 R214, RZ, RZ, UR4 ;  /* 0x00000004ffd67e24 */ /* 0x000fe2000f8e00ff */
[----:B------:R-:W-:-:S02]  /*b0b0*/  PRMT R7, R2, 0x5410, R0 ;  /* 0x0000541002077816 */ /* 0x000fc40000000000 */
[----:B------:R-:W-:Y:S02]  /*b0c0*/  PRMT R0, R15, 0x7632, R0 ;  /* 0x000076320f007816 */ /* 0x000fe40000000000 */
[----:B------:R-:W-:Y:S01]  /*b0d0*/  LOP3.LUT R4, R4, 0xff, RZ, 0xc0, !PT ;  /* 0x000000ff04047812 */ /* 0x000fe200078ec0ff */
[----:B------:R-:W-:Y:S01]  /*b0e0*/  @P4 HFMA2.BF16_V2 R9, -RZ.H0_H0, RZ.H0_H0, -R136.H0_H0 ;  /* 0x200000ffff094231 */ /* 0x000fe20000340988 */
[----:B------:R-:W-:Y:S02]  /*b0f0*/  LOP3.LUT R2, R0, 0xff, RZ, 0xc0, !PT ;  /* 0x000000ff00027812 */ /* 0x000fe400078ec0ff */
[----:B------:R-:W-:Y:S02]  /*b100*/  PRMT R11, R4, 0x5410, R5 ;  /* 0x00005410040b7816 */ /* 0x000fe40000000005 */
[----:B------:R-:W-:Y:S01]  /*b110*/  HSET2.LE.AND R0, R8, R214, PT ;  /* 0x000000d608007233 */ /* 0x000fe20003803000 */
[----:B------:R-:W-:Y:S01]  /*b120*/  STG.E.U16 desc[UR30][R132.64+-0x40], R19 ;  /* 0xffffc01384007986 */ /* 0x000fe2000c10151e */
[----:B------:R-:W-:-:S02]  /*b130*/  PRMT R5, R22, 0x7773, RZ ;  /* 0x0000777316057816 */ /* 0x000fc400000000ff */
[----:B------:R-:W-:Y:S01]  /*b140*/  PRMT R4, R22, 0x7772, RZ ;  /* 0x0000777216047816 */ /* 0x000fe200000000ff */
[----:B------:R-:W-:Y:S01]  /*b150*/  STG.E.U16 desc[UR30][R132.64+-0x3e], R18 ;  /* 0xffffc21284007986 */ /* 0x000fe2000c10151e */
[----:B------:R-:W-:Y:S01]  /*b160*/  @P4 PRMT R136, R9, 0x5410, RZ ;  /* 0x0000541009884816 */ /* 0x000fe200000000ff */
[----:B------:R-:W-:Y:S02]  /*b170*/  IMAD.MOV.U32 R9, RZ, RZ, R22 ;  /* 0x000000ffff097224 */ /* 0x000fe400078e0016 */
[----:B------:R-:W-:Y:S01]  /*b180*/  STG.E.U16 desc[UR30][R28.64+-0x40], R21 ;  /* 0xffffc0151c007986 */ /* 0x000fe2000c10151e */
[----:B------:R-:W-:-:S03]  /*b190*/  LOP3.LUT R8, R252, R0, RZ, 0xc0, !PT ;  /* 0x00000000fc087212 */ /* 0x000fc600078ec0ff */
[----:B------:R-:W-:Y:S01]  /*b1a0*/  STG.E.U16 desc[UR30][R28.64+-0x3e], R20 ;  /* 0xffffc2141c007986 */ /* 0x000fe2000c10151e */
[----:B------:R-:W-:-:S03]  /*b1b0*/  HSET2.LE.AND R0, R6, R214, PT ;  /* 0x000000d606007233 */ /* 0x000fc60003803000 */
[----:B------:R1:W-:Y:S01]  /*b1c0*/  STG.E.U16 desc[UR30][R134.64+-0x40], R13 ;  /* 0xffffc00d86007986 */ /* 0x0003e2000c10151e */
[----:B------:R-:W-:Y:S01]  /*b1d0*/  IMAD.MOV.U32 R38, RZ, RZ, R12 ;  /* 0x000000ffff267224 */ /* 0x000fe200078e000c */
[----:B------:R-:W-:Y:S02]  /*b1e0*/  PRMT R39, R12, 0x7771, RZ ;  /* 0x000077710c277816 */ /* 0x000fe400000000ff */
[----:B------:R-:W-:Y:S02]  /*b1f0*/  PRMT R10, R22, 0x7771, RZ ;  /* 0x00007771160a7816 */ /* 0x000fe400000000ff */
[----:B------:R-:W-:Y:S02]  /*b200*/  LOP3.LUT P1, RZ, R204, 0x2, RZ, 0xc0, !PT ;  /* 0x00000002ccff7812 */ /* 0x000fe4000782c0ff */
[----:B-1----:R-:W-:Y:S02]  /*b210*/  PRMT R13, R4, 0x5410, R5 ;  /* 0x00005410040d7816 */ /* 0x002fe40000000005 */
[----:B------:R-:W-:-:S02]  /*b220*/  SHF.R.U32.HI R4, RZ, 0x18, R15 ;  /* 0x00000018ff047819 */ /* 0x000fc4000001160f */
[----:B------:R-:W-:Y:S02]  /*b230*/  LOP3.LUT R5, R9, 0xff, RZ, 0xc0, !PT ;  /* 0x000000ff09057812 */ /* 0x000fe400078ec0ff */
[----:B------:R-:W-:Y:S02]  /*b240*/  PRMT R12, R2, 0x5410, R4 ;  /* 0x00005410020c7816 */ /* 0x000fe40000000004 */
[----:B------:R-:W-:Y:S02]  /*b250*/  LOP3.LUT R2, R16, 0xff00ff, RZ, 0xc0, !PT ;  /* 0x00ff00ff10027812 */ /* 0x000fe400078ec0ff */
[----:B------:R-:W-:Y:S02]  /*b260*/  LOP3.LUT R9, R247, R0, RZ, 0xc0, !PT ;  /* 0x00000000f7097212 */ /* 0x000fe400078ec0ff */
[----:B------:R-:W-:Y:S02]  /*b270*/  HSET2.LE.AND R0, R11, R214, PT ;  /* 0x000000d60b007233 */ /* 0x000fe40003803000 */
[----:B------:R-:W-:-:S02]  /*b280*/  PRMT R5, R5, 0x5410, R10 ;  /* 0x0000541005057816 */ /* 0x000fc4000000000a */
[--C-:B------:R-:W-:Y:S02]  /*b290*/  HSET2.LE.AND R2, R2, R214.reuse, PT ;  /* 0x000000d602027233 */ /* 0x100fe40003803000 */
[--C-:B------:R-:W-:Y:S02]  /*b2a0*/  HSET2.LE.AND R4, R7, R214.reuse, PT ;  /* 0x000000d607047233 */ /* 0x100fe40003803000 */
[----:B------:R-:W-:Y:S02]  /*b2b0*/  LOP3.LUT R10, R246, R0, RZ, 0xc0, !PT ;  /* 0x00000000f60a7212 */ /* 0x000fe400078ec0ff */
[----:B--2---:R-:W-:Y:S01]  /*b2c0*/  LEA R21, R201, UR5, 0x1 ;  /* 0x00000005c9157c11 */ /* 0x004fe2000f8e08ff */
[----:B------:R-:W-:Y:S01]  /*b2d0*/  IMAD.MOV.U32 R201, RZ, RZ, 0x20 ;  /* 0x00000020ffc97424 */ /* 0x000fe200078e00ff */
[----:B------:R-:W-:Y:S02]  /*b2e0*/  LOP3.LUT R7, R13, 0xff00ff, RZ, 0xc0, !PT ;  /* 0x00ff00ff0d077812 */ /* 0x000fe400078ec0ff */
[----:B------:R-:W-:-:S02]  /*b2f0*/  HSET2.LE.AND R0, R12, R214, PT ;  /* 0x000000d60c007233 */ /* 0x000fc40003803000 */
[----:B------:R-:W-:Y:S02]  /*b300*/  LOP3.LUT R11, R245, R2, RZ, 0xc0, !PT ;  /* 0x00000002f50b7212 */ /* 0x000fe400078ec0ff */
[--C-:B------:R-:W-:Y:S02]  /*b310*/  HSET2.LE.AND R2, R5, R214.reuse, PT ;  /* 0x000000d605027233 */ /* 0x100fe40003803000 */
[----:B------:R-:W-:Y:S02]  /*b320*/  HSET2.LE.AND R7, R7, R214, PT ;  /* 0x000000d607077233 */ /* 0x000fe40003803000 */
[----:B------:R-:W-:Y:S02]  /*b330*/  LOP3.LUT R5, R64, R0, RZ, 0xc0, !PT ;  /* 0x0000000040057212 */ /* 0x000fe400078ec0ff */
[----:B------:R-:W-:Y:S02]  /*b340*/  SEL R0, R201, 0xffffffe0, !P1 ;  /* 0xffffffe0c9007807 */ /* 0x000fe40004800000 */
[----:B------:R-:W-:-:S03]  /*b350*/  LOP3.LUT R7, R23, R7, RZ, 0xc0, !PT ;  /* 0x0000000717077212 */ /* 0x000fc600078ec0ff */
[----:B------:R-:W-:-:S05]  /*b360*/  IMAD.IADD R23, R21, 0x1, R0 ;  /* 0x0000000115177824 */ /* 0x000fca00078e0200 */
[----:B------:R-:W1:Y:S01]  /*b370*/  LDSM.16.MT88.4 R12, [R23+0xa000] ;  /* 0x00a00000170c783b */ /* 0x000e620000004200 */
[----:B------:R-:W-:Y:S01]  /*b380*/  LOP3.LUT R6, R50, R2, RZ, 0xc0, !PT ;  /* 0x0000000232067212 */ /* 0x000fe200078ec0ff */
[C---:B------:R-:W-:Y:S01]  /*b390*/  VIADD R2, R21.reuse, 0xa000 ;  /* 0x0000a00015027836 */ /* 0x040fe20000000000 */
[----:B------:R-:W-:Y:S01]  /*b3a0*/  LOP3.LUT R4, R188, R4, RZ, 0xc0, !PT ;  /* 0x00000004bc047212 */ /* 0x000fe200078ec0ff */
[----:B------:R-:W-:Y:S02]  /*b3b0*/  VIADD R20, R21, 0xa040 ;  /* 0x0000a04015147836 */ /* 0x000fe40000000000 */
[----:B------:R-:W-:Y:S01]  /*b3c0*/  @P6 VIADD R20, R2, 0xffffffc0 ;  /* 0xffffffc002146836 */ /* 0x000fe20000000000 */
[-C--:B-1----:R-:W-:Y:S08]  /*b3d0*/  HMMA.16816.F32.BF16 R144, R8, R12.reuse, R144 ;  /* 0x0000000c0890723c */ /* 0x082ff00000041890 */
[C---:B------:R-:W-:Y:S08]  /*b3e0*/  HMMA.16816.F32.BF16 R160, R4.reuse, R12, R160 ;  /* 0x0000000c04a0723c */ /* 0x040ff000000418a0 */
[-C--:B------:R-:W-:Y:S08]  /*b3f0*/  HMMA.16816.F32.BF16 R156, R4, R14.reuse, R156 ;  /* 0x0000000e049c723c */ /* 0x080ff0000004189c */
[----:B------:R-:W-:Y:S01]  /*b400*/  HMMA.16816.F32.BF16 R220, R8, R14, R220 ;  /* 0x0000000e08dc723c */ /* 0x000fe200000418dc */
[----:B------:R-:W1:Y:S01]  /*b410*/  LDSM.16.MT88.4 R12, [R20] ;  /* 0x00000000140c783b */ /* 0x000e620000004200 */
[----:B------:R-:W-:-:S06]  /*b420*/  IMAD.IADD R22, R0, 0x1, R20 ;  /* 0x0000000100167824 */ /* 0x000fcc00078e0214 */
        /* <DEDUP_REMOVED lines=9> */
[----:B------:R-:W1:Y:S04]  /*b4c0*/  LDSM.16.MT88.4 R12, [R21+0xb000] ;  /* 0x00b00000150c783b */ /* 0x000e680000004200 */
[----:B------:R-:W-:Y:S04]  /*b4d0*/  STG.E.U16 desc[UR30][R134.64+-0x3e], R17 ;  /* 0xffffc21186007986 */ /* 0x000fe8000c10151e */
[----:B------:R-:W2:Y:S01]  /*b4e0*/  LDSM.16.MT88.4 R16, [R21+0xa000] ;  /* 0x00a000001510783b */ /* 0x000ea20000004200 */
[-C--:B-1----:R-:W-:Y:S08]  /*b4f0*/  HMMA.16816.F32.BF16 R68, R8, R12.reuse, R68 ;  /* 0x0000000c0844723c */ /* 0x082ff00000041844 */
[C---:B------:R-:W-:Y:S08]  /*b500*/  HMMA.16816.F32.BF16 R72, R4.reuse, R12, R72 ;  /* 0x0000000c0448723c */ /* 0x040ff00000041848 */
[-C--:B------:R-:W-:Y:S08]  /*b510*/  HMMA.16816.F32.BF16 R76, R4, R14.reuse, R76 ;  /* 0x0000000e044c723c */ /* 0x080ff0000004184c */
[----:B------:R-:W-:Y:S01]  /*b520*/  HMMA.16816.F32.BF16 R40, R8, R14, R80 ;  /* 0x0000000e0828723c */ /* 0x000fe20000041850 */
[----:B------:R-:W1:Y:S01]  /*b530*/  LDSM.16.MT88.4 R12, [R23+0xb000] ;  /* 0x00b00000170c783b */ /* 0x000e620000004200 */
[----:B------:R-:W-:-:S02]  /*b540*/  IMAD.MOV.U32 R51, RZ, RZ, R119 ;  /* 0x000000ffff337224 */ /* 0x000fc400078e0077 */
[----:B------:R-:W-:Y:S02]  /*b550*/  IMAD.MOV.U32 R127, RZ, RZ, R118 ;  /* 0x000000ffff7f7224 */ /* 0x000fe400078e0076 */
[----:B------:R-:W-:Y:S02]  /*b560*/  IMAD.MOV.U32 R235, RZ, RZ, R117 ;  /* 0x000000ffffeb7224 */ /* 0x000fe400078e0075 */
[----:B------:R-:W-:Y:S01]  /*b570*/  IMAD.MOV.U32 R252, RZ, RZ, R116 ;  /* 0x000000fffffc7224 */ /* 0x000fe200078e0074 */
[-C--:B--2---:R-:W-:Y:S01]  /*b580*/  HMMA.16816.F32.BF16 R152, R8, R16.reuse, R152 ;  /* 0x000000100898723c */ /* 0x084fe20000041898 */
[----:B------:R-:W-:Y:S01]  /*b590*/  IMAD.MOV.U32 R2, RZ, RZ, R30 ;  /* 0x000000ffff027224 */ /* 0x000fe200078e001e */
[----:B------:R-:W-:Y:S01]  /*b5a0*/  LOP3.LUT R0, R38, 0xff, RZ, 0xc0, !PT ;  /* 0x000000ff26007812 */ /* 0x000fe200078ec0ff */
[----:B------:R-:W-:Y:S01]  /*b5b0*/  IMAD.MOV.U32 R247, RZ, RZ, R189 ;  /* 0x000000fffff77224 */ /* 0x000fe200078e00bd */
[----:B------:R-:W-:Y:S04]  /*b5c0*/  LDSM.16.MT88.4 R80, [R21+0xb800] ;  /* 0x00b800001550783b */ /* 0x000fe80000004200 */
        /* <DEDUP_REMOVED lines=9> */
[----:B------:R-:W-:-:S03]  /*b660*/  LOP3.LUT R2, R2, 0xff, RZ, 0xc0, !PT ;  /* 0x000000ff02027812 */ /* 0x000fc600078ec0ff */
[----:B------:R-:W3:Y:S03]  /*b670*/  LDSM.16.MT88.4 R148, [R21+0xa800] ;  /* 0x00a800001594783b */ /* 0x000ee60000004200 */
[C---:B--2---:R-:W-:Y:S01]  /*b680*/  HMMA.16816.F32.BF16 R104, R4.reuse, R16, R104 ;  /* 0x000000100468723c */ /* 0x044fe20000041868 */
[----:B------:R-:W-:Y:S01]  /*b690*/  IMAD.MOV.U32 R246, RZ, RZ, R65 ;  /* 0x000000fffff67224 */ /* 0x000fe200078e0041 */
[----:B------:R-:W-:Y:S06]  /*b6a0*/  LDSM.16.MT88.4 R96, [R23+0xb800] ;  /* 0x00b800001760783b */ /* 0x000fec0000004200 */
[----:B------:R-:W-:Y:S08]  /*b6b0*/  HMMA.16816.F32.BF16 R108, R4, R18, R108 ;  /* 0x00000012046c723c */ /* 0x000ff0000004186c */
[C---:B------:R-:W-:Y:S01]  /*b6c0*/  HMMA.16816.F32.BF16 R188, R8.reuse, R16, R140 ;  /* 0x0000001008bc723c */ /* 0x040fe2000004188c */
[----:B------:R-:W-:Y:S07]  /*b6d0*/  LDSM.16.MT88.4 R140, [R23+0xa800] ;  /* 0x00a80000178c783b */ /* 0x000fee0000004200 */
[----:B------:R-:W-:Y:S01]  /*b6e0*/  HMMA.16816.F32.BF16 R16, R8, R18, R112 ;  /* 0x000000120810723c */ /* 0x000fe20000041870 */
[----:B------:R-:W-:Y:S07]  /*b6f0*/  LDSM.16.MT88.4 R112, [R20+0x1800] ;  /* 0x001800001470783b */ /* 0x000fee0000004200 */
[C---:B-1----:R-:W-:Y:S08]  /*b700*/  HMMA.16816.F32.BF16 R120, R4.reuse, R12, R120 ;  /* 0x0000000c0478723c */ /* 0x042ff00000041878 */
[----:B------:R-:W-:Y:S01]  /*b710*/  HMMA.16816.F32.BF16 R100, R4, R14, R100 ;  /* 0x0000000e0464723c */ /* 0x000fe20000041864 */
[----:B------:R-:W-:-:S07]  /*b720*/  PRMT R6, R30, 0x7771, RZ ;  /* 0x000077711e067816 */ /* 0x000fce00000000ff */
[C---:B------:R-:W-:Y:S08]  /*b730*/  HMMA.16816.F32.BF16 R196, R8.reuse, R12, R196 ;  /* 0x0000000c08c4723c */ /* 0x040ff000000418c4 */
[----:B------:R-:W-:Y:S01]  /*b740*/  HMMA.16816.F32.BF16 R200, R8, R14, R128 ;  /* 0x0000000e08c8723c */ /* 0x000fe20000041880 */
[----:B------:R-:W-:Y:S02]  /*b750*/  PRMT R11, R0, 0x5410, R39 ;  /* 0x00005410000b7816 */ /* 0x000fe40000000027 */
[----:B------:R-:W-:-:S02]  /*b760*/  LOP3.LUT R0, R25, 0xffff, RZ, 0xc0, !PT ;  /* 0x0000ffff19007812 */ /* 0x000fc400078ec0ff */
[----:B------:R-:W-:Y:S02]  /*b770*/  PRMT R9, R2, 0x5410, R6 ;  /* 0x0000541002097816 */ /* 0x000fe40000000006 */
[----:B------:R-:W-:Y:S02]  /*b780*/  SHF.R.U32.HI R0, RZ, 0x8, R0 ;  /* 0x00000008ff007819 */ /* 0x000fe40000011600 */
[----:B------:R-:W-:Y:S02]  /*b790*/  LOP3.LUT R2, R25, 0xff, RZ, 0xc0, !PT ;  /* 0x000000ff19027812 */ /* 0x000fe400078ec0ff */
[----:B------:R-:W-:Y:S02]  /*b7a0*/  PRMT R5, R30, 0x7773, RZ ;  /* 0x000077731e057816 */ /* 0x000fe400000000ff */
[----:B------:R-:W-:Y:S02]  /*b7b0*/  PRMT R10, R2, 0x5410, R0 ;  /* 0x00005410020a7816 */ /* 0x000fe40000000000 */
[----:B------:R-:W-:-:S02]  /*b7c0*/  LOP3.LUT R2, R24, 0xffff, RZ, 0xc0, !PT ;  /* 0x0000ffff18027812 */ /* 0x000fc400078ec0ff */
[----:B------:R-:W-:Y:S02]  /*b7d0*/  PRMT R4, R30, 0x7772, RZ ;  /* 0x000077721e047816 */ /* 0x000fe400000000ff */
[----:B------:R-:W-:Y:S02]  /*b7e0*/  PRMT R0, R25, 0x7632, R0 ;  /* 0x0000763219007816 */ /* 0x000fe40000000000 */
[----:B------:R-:W-:Y:S02]  /*b7f0*/  LOP3.LUT R7, R24, 0xff, RZ, 0xc0, !PT ;  /* 0x000000ff18077812 */ /* 0x000fe400078ec0ff */
[----:B------:R-:W-:Y:S02]  /*b800*/  SHF.R.U32.HI R2, RZ, 0x8, R2 ;  /* 0x00000008ff027819 */ /* 0x000fe40000011602 */
[--C-:B------:R-:W-:Y:S02]  /*b810*/  PRMT R12, R4, 0x5410, R5.reuse ;  /* 0x00005410040c7816 */ /* 0x100fe40000000005 */
[----:B------:R-:W-:-:S02]  /*b820*/  PRMT R5, R24, 0x7632, R5 ;  /* 0x0000763218057816 */ /* 0x000fc40000000005 */
[----:B------:R-:W-:Y:S02]  /*b830*/  SHF.R.U32.HI R6, RZ, 0x18, R25 ;  /* 0x00000018ff067819 */ /* 0x000fe40000011619 */
[----:B------:R-:W-:Y:S02]  /*b840*/  LOP3.LUT R4, R0, 0xff, RZ, 0xc0, !PT ;  /* 0x000000ff00047812 */ /* 0x000fe400078ec0ff */
[----:B------:R-:W-:Y:S02]  /*b850*/  PRMT R2, R7, 0x5410, R2 ;  /* 0x0000541007027816 */ /* 0x000fe40000000002 */
[----:B------:R-:W-:Y:S02]  /*b860*/  SHF.R.U32.HI R8, RZ, 0x18, R24 ;  /* 0x00000018ff087819 */ /* 0x000fe40000011618 */
[----:B------:R-:W-:Y:S02]  /*b870*/  LOP3.LUT R0, R5, 0xff, RZ, 0xc0, !PT ;  /* 0x000000ff05007812 */ /* 0x000fe400078ec0ff */
[----:B------:R-:W-:Y:S01]  /*b880*/  PRMT R6, R4, 0x5410, R6 ;  /* 0x0000541004067816 */ /* 0x000fe20000000006 */
[----:B------:R-:W-:Y:S01]  /*b890*/  IMAD.MOV.U32 R4, RZ, RZ, R48 ;  /* 0x000000ffff047224 */ /* 0x000fe200078e0030 */
[----:B------:R-:W-:-:S02]  /*b8a0*/  HSET2.LE.AND R2, R2, R214, PT ;  /* 0x000000d602027233 */ /* 0x000fc40003803000 */
[----:B------:R-:W-:-:S03]  /*b8b0*/  PRMT R0, R0, 0x5410, R8 ;  /* 0x0000541000007816 */ /* 0x000fc60000000008 */
[----:B------:R-:W-:Y:S01]  /*b8c0*/  LOP3.LUT R124, R4, R2, RZ, 0xc0, !PT ;  /* 0x00000002047c7212 */ /* 0x000fe200078ec0ff */
[----:B------:R-:W-:Y:S01]  /*b8d0*/  IMAD.MOV.U32 R2, RZ, RZ, R37 ;  /* 0x000000ffff027224 */ /* 0x000fe200078e0025 */
[----:B------:R-:W-:-:S05]  /*b8e0*/  HSET2.LE.AND R0, R0, R214, PT ;  /* 0x000000d600007233 */ /* 0x000fca0003803000 */
[----:B------:R-:W-:Y:S01]  /*b8f0*/  LOP3.LUT R125, R2, R0, RZ, 0xc0, !PT ;  /* 0x00000000027d7212 */ /* 0x000fe200078ec0ff */
[----:B------:R-:W-:Y:S01]  /*b900*/  IMAD.MOV.U32 R2, RZ, RZ, R31 ;  /* 0x000000ffff027224 */ /* 0x000fe200078e001f */
[----:B------:R-:W-:-:S05]  /*b910*/  HSET2.LE.AND R0, R9, R214, PT ;  /* 0x000000d609007233 */ /* 0x000fca0003803000 */
[----:B------:R-:W-:Y:S02]  /*b920*/  LOP3.LUT R126, R2, R0, RZ, 0xc0, !PT ;  /* 0x00000000027e7212 */ /* 0x000fe400078ec0ff */
[--C-:B------:R-:W-:Y:S02]  /*b930*/  HSET2.LE.AND R2, R6, R214.reuse, PT ;  /* 0x000000d606027233 */ /* 0x100fe40003803000 */
[--C-:B------:R-:W-:Y:S02]  /*b940*/  HSET2.LE.AND R0, R11, R214.reuse, PT ;  /* 0x000000d60b007233 */ /* 0x100fe40003803000 */
[----:B------:R-:W-:Y:S02]  /*b950*/  HSET2.LE.AND R4, R10, R214, PT ;  /* 0x000000d60a047233 */ /* 0x000fe40003803000 */
[----:B------:R-:W-:Y:S02]  /*b960*/  LOP3.LUT R129, R252, R2, RZ, 0xc0, !PT ;  /* 0x00000002fc817212 */ /* 0x000fe400078ec0ff */
[----:B------:R-:W-:Y:S01]  /*b970*/  LOP3.LUT R130, R235, R0, RZ, 0xc0, !PT ;  /* 0x00000000eb827212 */ /* 0x000fe200078ec0ff */
[----:B------:R-:W-:Y:S01]  /*b980*/  IMAD.MOV.U32 R235, RZ, RZ, R51 ;  /* 0x000000ffffeb7224 */ /* 0x000fe200078e0033 */
[----:B------:R-:W-:-:S02]  /*b990*/  LOP3.LUT R2, R49, 0xff00ff, RZ, 0xc0, !PT ;  /* 0x00ff00ff31027812 */ /* 0x000fc400078ec0ff */
[----:B------:R-:W1:Y:S01]  /*b9a0*/  LDSM.16.MT88.4 R48, [R20+0x800] ;  /* 0x000800001430783b */ /* 0x000e620000004200 */
[----:B------:R-:W-:Y:S01]  /*b9b0*/  LOP3.LUT R128, R247, R4, RZ, 0xc0, !PT ;  /* 0x00000004f7807212 */ /* 0x000fe200078ec0ff */
[----:B------:R-:W-:Y:S02]  /*b9c0*/  IMAD.MOV.U32 R252, RZ, RZ, R67 ;  /* 0x000000fffffc7224 */ /* 0x000fe400078e0043 */
[----:B------:R-:W-:Y:S02]  /*b9d0*/  IMAD.MOV.U32 R247, RZ, RZ, R66 ;  /* 0x000000fffff77224 */ /* 0x000fe400078e0042 */
[----:B------:R-:W2:Y:S04]  /*b9e0*/  LDSM.16.MT88.4 R64, [R22+0x800] ;  /* 0x000800001640783b */ /* 0x000ea80000004200 */
[----:B------:R-:W4:Y:S01]  /*b9f0*/  LDSM.16.MT88.4 R20, [R22+0x1800] ;  /* 0x001800001614783b */ /* 0x000f220000004200 */
[----:B------:R-:W-:-:S02]  /*ba00*/  HSET2.LE.AND R2, R2, R214, PT ;  /* 0x000000d602027233 */ /* 0x000fc40003803000 */
[----:B------:R-:W-:-:S03]  /*ba10*/  LOP3.LUT R0, R12, 0xff00ff, RZ, 0xc0, !PT ;  /* 0x00ff00ff0c007812 */ /* 0x000fc600078ec0ff */
[----:B------:R-:W-:Y:S01]  /*ba20*/  LOP3.LUT R131, R127, R2, RZ, 0xc0, !PT ;  /* 0x000000027f837212 */ /* 0x000fe200078ec0ff */
[----:B------:R-:W-:Y:S01]  /*ba30*/  IMAD.MOV.U32 R2, RZ, RZ, R36 ;  /* 0x000000ffff027224 */ /* 0x000fe200078e0024 */
[----:B------:R-:W-:-:S05]  /*ba40*/  HSET2.LE.AND R0, R0, R214, PT ;  /* 0x000000d600007233 */ /* 0x000fca0003803000 */
[----:B------:R-:W-:Y:S01]  /*ba50*/  LOP3.LUT R127, R2, R0, RZ, 0xc0, !PT ;  /* 0x00000000027f7212 */ /* 0x000fe200078ec0ff */
[----:B------:R-:W-:-:S04]  /*ba60*/  IMAD.U32 R0, RZ, RZ, UR14 ;  /* 0x0000000eff007e24 */ /* 0x000fc8000f8e00ff */
[C---:B------:R-:W-:Y:S01]  /*ba70*/  IMAD.WIDE R6, R0.reuse, 0x70, R28 ;  /* 0x0000007000067825 */ /* 0x040fe200078e021c */
        /* <DEDUP_REMOVED lines=10> */
[----:B------:R-:W-:Y:S01]  /*bb20*/  STG.E.U16 desc[UR30][R26.64+-0x2e], R136 ;  /* 0xffffd2881a007986 */ /* 0x000fe2000c10151e */
[-C--:B---3--:R-:W-:Y:S03]  /*bb30*/  HMMA.16816.F32.BF16 R152, R128, R148.reuse, R152 ;  /* 0x000000948098723c */ /* 0x088fe60000041898 */
[----:B------:R-:W-:Y:S04]  /*bb40*/  STG.E.U16 desc[UR30][R132.64+-0x20], R181 ;  /* 0xffffe0b584007986 */ /* 0x000fe8000c10151e */
[----:B------:R-:W-:Y:S01]  /*bb50*/  STG.E.U16 desc[UR30][R132.64+-0x1e], R180 ;  /* 0xffffe2b484007986 */ /* 0x000fe2000c10151e */
[C---:B------:R-:W-:Y:S03]  /*bb60*/  HMMA.16816.F32.BF16 R168, R124.reuse, R148, R168 ;  /* 0x000000947ca8723c */ /* 0x040fe600000418a8 */
[----:B------:R-:W-:Y:S04]  /*bb70*/  STG.E.U16 desc[UR30][R28.64+-0x20], R179 ;  /* 0xffffe0b31c007986 */ /* 0x000fe8000c10151e */
[----:B------:R-:W-:Y:S01]  /*bb80*/  STG.E.U16 desc[UR30][R28.64+-0x1e], R178 ;  /* 0xffffe2b21c007986 */ /* 0x000fe2000c10151e */
[----:B------:R-:W-:Y:S03]  /*bb90*/  HMMA.16816.F32.BF16 R164, R124, R150, R164 ;  /* 0x000000967ca4723c */ /* 0x000fe600000418a4 */
[----:B------:R-:W-:Y:S04]  /*bba0*/  STG.E.U16 desc[UR30][R6.64+-0x20], R213 ;  /* 0xffffe0d506007986 */ /* 0x000fe8000c10151e */
[----:B------:R3:W-:Y:S01]  /*bbb0*/  STG.E.U16 desc[UR30][R6.64+-0x1e], R212 ;  /* 0xffffe2d406007986 */ /* 0x0007e2000c10151e */
[-C--:B------:R-:W-:Y:S08]  /*bbc0*/  HMMA.16816.F32.BF16 R68, R128, R80.reuse, R68 ;  /* 0x000000508044723c */ /* 0x080ff00000041844 */
[C---:B------:R-:W-:Y:S01]  /*bbd0*/  HMMA.16816.F32.BF16 R72, R124.reuse, R80, R72 ;  /* 0x000000507c48723c */ /* 0x040fe20000041848 */
[----:B------:R1:W-:Y:S07]  /*bbe0*/  STG.E.U16 desc[UR30][R26.64+-0x20], R211 ;  /* 0xffffe0d31a007986 */ /* 0x0003ee000c10151e */
[----:B------:R-:W-:Y:S01]  /*bbf0*/  HMMA.16816.F32.BF16 R76, R124, R82, R76 ;  /* 0x000000527c4c723c */ /* 0x000fe2000004184c */
[----:B------:R2:W-:Y:S07]  /*bc00*/  STG.E.U16 desc[UR30][R26.64+-0x1e], R210 ;  /* 0xffffe2d21a007986 */ /* 0x0005ee000c10151e */
[----:B------:R-:W-:Y:S01]  /*bc10*/  HMMA.16816.F32.BF16 R148, R128, R150, R44 ;  /* 0x000000968094723c */ /* 0x000fe2000004182c */
[----:B---3--:R-:W-:-:S04]  /*bc20*/  IMAD.WIDE R6, R0, 0x70, R4 ;  /* 0x0000007000067825 */ /* 0x008fc800078e0204 */
[----:B------:R-:W-:-:S03]  /*bc30*/  FADD.FTZ R0, R246, R244 ;  /* 0x000000f4f6007221 */ /* 0x000fc60000010000 */
[----:B------:R-:W-:Y:S01]  /*bc40*/  HMMA.16816.F32.BF16 R80, R128, R82, R40 ;  /* 0x000000528050723c */ /* 0x000fe20000041828 */
[----:B------:R3:W-:Y:S07]  /*bc50*/  STG.E.U16 desc[UR30][R132.64+-0x10], R177 ;  /* 0xfffff0b184007986 */ /* 0x0007ee000c10151e */
[C---:B-1----:R-:W-:Y:S01]  /*bc60*/  HMMA.16816.F32.BF16 R40, R124.reuse, R48, R52 ;  /* 0x000000307c28723c */ /* 0x042fe20000041834 */
[----:B------:R3:W-:Y:S07]  /*bc70*/  STG.E.U16 desc[UR30][R132.64+-0xe], R176 ;  /* 0xfffff2b084007986 */ /* 0x0007ee000c10151e */
[----:B------:R-:W-:Y:S01]  /*bc80*/  HMMA.16816.F32.BF16 R44, R124, R50, R60 ;  /* 0x000000327c2c723c */ /* 0x000fe2000004183c */
[----:B------:R3:W-:Y:S07]  /*bc90*/  STG.E.U16 desc[UR30][R4.64+-0x10], R175 ;  /* 0xfffff0af04007986 */ /* 0x0007ee000c10151e */
[C---:B------:R-:W-:Y:S01]  /*bca0*/  HMMA.16816.F32.BF16 R36, R128.reuse, R48, R236 ;  /* 0x000000308024723c */ /* 0x040fe200000418ec */
[----:B------:R3:W-:Y:S07]  /*bcb0*/  STG.E.U16 desc[UR30][R4.64+-0xe], R174 ;  /* 0xfffff2ae04007986 */ /* 0x0007ee000c10151e */
[----:B------:R-:W-:Y:S01]  /*bcc0*/  HMMA.16816.F32.BF16 R48, R128, R50, R224 ;  /* 0x000000328030723c */ /* 0x000fe200000418e0 */
[----:B------:R-:W-:Y:S01]  /*bcd0*/  FADD.FTZ R224, R247, R234 ;  /* 0x000000eaf7e07221 */ /* 0x000fe20000010000 */
[----:B------:R-:W-:Y:S01]  /*bce0*/  FADD.FTZ R225, R235, R0 ;  /* 0x00000000ebe17221 */ /* 0x000fe20000010000 */
[----:B------:R3:W-:Y:S04]  /*bcf0*/  STG.E.U16 desc[UR30][R6.64+-0x10], R206 ;  /* 0xfffff0ce06007986 */ /* 0x0007e8000c10151e */
[----:B------:R3:W-:Y:S01]  /*bd00*/  STG.E.U16 desc[UR30][R6.64+-0xe], R205 ;  /* 0xfffff2cd06007986 */ /* 0x0007e2000c10151e */
[C---:B------:R-:W-:Y:S03]  /*bd10*/  HMMA.16816.F32.BF16 R160, R124.reuse, R140, R160 ;  /* 0x0000008c7ca0723c */ /* 0x040fe600000418a0 */
[----:B------:R3:W-:Y:S05]  /*bd20*/  STL [R1+0x3c], R224 ;  /* 0x00003ce001007387 */ /* 0x0007ea0000100800 */
[C---:B------:R-:W-:Y:S01]  /*bd30*/  HMMA.16816.F32.BF16 R156, R124.reuse, R142, R156 ;  /* 0x0000008e7c9c723c */ /* 0x040fe2000004189c */
[----:B------:R3:W-:Y:S04]  /*bd40*/  STG.E.U16 desc[UR30][R26.64+-0x10], R187 ;  /* 0xfffff0bb1a007986 */ /* 0x0007e8000c10151e */
[----:B------:R3:W-:Y:S03]  /*bd50*/  STG.E.U16 desc[UR30][R26.64+-0xe], R186 ;  /* 0xfffff2ba1a007986 */ /* 0x0007e6000c10151e */
[C---:B--2---:R-:W-:Y:S01]  /*bd60*/  HMMA.16816.F32.BF16 R56, R124.reuse, R64, R56 ;  /* 0x000000407c38723c */ /* 0x044fe20000041838 */
[----:B------:R3:W-:Y:S07]  /*bd70*/  STL [R1+0x38], R225 ;  /* 0x000038e101007387 */ /* 0x0007ee0000100800 */
[C---:B------:R-:W-:Y:S08]  /*bd80*/  HMMA.16816.F32.BF16 R60, R124.reuse, R66, R84 ;  /* 0x000000427c3c723c */ /* 0x040ff00000041854 */
[C---:B------:R-:W-:Y:S08]  /*bd90*/  HMMA.16816.F32.BF16 R88, R124.reuse, R96, R88 ;  /* 0x000000607c58723c */ /* 0x040ff00000041858 */
[C---:B------:R-:W-:Y:S08]  /*bda0*/  HMMA.16816.F32.BF16 R92, R124.reuse, R98, R92 ;  /* 0x000000627c5c723c */ /* 0x040ff0000004185c */
[C---:B------:R-:W-:Y:S08]  /*bdb0*/  HMMA.16816.F32.BF16 R104, R124.reuse, R112, R104 ;  /* 0x000000707c68723c */ /* 0x040ff00000041868 */
[C---:B------:R-:W-:Y:S08]  /*bdc0*/  HMMA.16816.F32.BF16 R108, R124.reuse, R114, R108 ;  /* 0x000000727c6c723c */ /* 0x040ff0000004186c */
[C---:B----4-:R-:W-:Y:S08]  /*bdd0*/  HMMA.16816.F32.BF16 R120, R124.reuse, R20, R120 ;  /* 0x000000147c78723c */ /* 0x050ff00000041878 */
        /* <DEDUP_REMOVED lines=11> */
[----:B------:R-:W-:Y:S01]  /*be90*/  IADD3 R212, P1, PT, R132, -0x80, RZ ;  /* 0xffffff8084d47810 */ /* 0x000fe20007f3e0ff */
[----:B------:R-:W-:Y:S01]  /*bea0*/  FADD.FTZ R217, R252, R217 ;  /* 0x000000d9fcd97221 */ /* 0x000fe20000010000 */
[----:B------:R-:W-:Y:S01]  /*beb0*/  FADD.FTZ R232, R207, R232 ;  /* 0x000000e8cfe87221 */ /* 0x000fe20000010000 */
[----:B------:R-:W-:Y:S01]  /*bec0*/  IMAD.MOV.U32 R134, RZ, RZ, R216 ;  /* 0x000000ffff867224 */ /* 0x000fe200078e00d8 */
[----:B------:R-:W-:Y:S01]  /*bed0*/  IADD3.X R213, PT, PT, R133, -0x1, RZ, P1, !PT ;  /* 0xffffffff85d57810 */ /* 0x000fe20000ffe4ff */
[----:B------:R-:W-:-:S02]  /*bee0*/  IMAD.MOV.U32 R135, RZ, RZ, R233 ;  /* 0x000000ffff877224 */ /* 0x000fc400078e00e9 */
[----:B------:R-:W-:Y:S02]  /*bef0*/  IMAD.MOV.U32 R136, RZ, RZ, R219 ;  /* 0x000000ffff887224 */ /* 0x000fe400078e00db */
[----:B------:R-:W-:Y:S01]  /*bf00*/  IMAD.MOV.U32 R137, RZ, RZ, R218 ;  /* 0x000000ffff897224 */ /* 0x000fe200078e00da */
[----:B---3--:R-:W-:Y:S09]  /*bf10*/  BRA.U !UP1, `(.L_x_1537) ;  /* 0x000000d509407547 */ /* 0x008ff2000b800000 */
[----:B------:R-:W2:Y:S04]  /*bf20*/  LDL R245, [R1+0x70] ;  /* 0x0000700001f57983 */ /* 0x000ea80000100800 */
[----:B------:R-:W3:Y:S04]  /*bf30*/  LDL R246, [R1+0x6c] ;  /* 0x00006c0001f67983 */ /* 0x000ee80000100800 */
[----:B------:R-:W4:Y:S04]  /*bf40*/  LDL R247, [R1+0x5c] ;  /* 0x00005c0001f77983 */ /* 0x000f280000100800 */
[----:B------:R-:W5:Y:S04]  /*bf50*/  LDL R252, [R1+0x58] ;  /* 0x0000580001fc7983 */ /* 0x000f680000100800 */
[----:B------:R-:W5:Y:S01]  /*bf60*/  LDL R235, [R1+0x54] ;  /* 0x0000540001eb7983 */ /* 0x000f620000100800 */
[----:B------:R-:W-:Y:S01]  /*bf70*/  UIADD3 UR4, UPT, UPT, UR25, -0x3, URZ ;  /* 0xfffffffd19047890 */ /* 0x000fe2000fffe0ff */
[----:B------:R-:W-:-:S04]  /*bf80*/  DEPBAR.LE SB0, 0x0 ;  /* 0x000080000000791a */ /* 0x000fc80000000000 */
[----:B------:R-:W-:-:S04]  /*bf90*/  UIMAD.WIDE.U32 UR16, UR4, UR6, URZ ;  /* 0x00000006041072a5 */ /* 0x000fc8000f8e00ff */
[----:B------:R-:W-:Y:S02]  /*bfa0*/  UIMAD UR15, UR4, UR7, UR17 ;  /* 0x00000007040f72a4 */ /* 0x000fe4000f8e0211 */
[----:B------:R-:W-:Y:S01]  /*bfb0*/  USHF.L.U32 UR9, UR16, 0x5, URZ ;  /* 0x0000000510097899 */ /* 0x000fe200080006ff */
[----:B------:R-:W-:Y:S01]  /*bfc0*/  IMAD.U32 R6, RZ, RZ, UR16 ;  /* 0x00000010ff067e24 */ /* 0x000fe2000f8e00ff */
[----:B------:R-:W-:Y:S02]  /*bfd0*/  USHF.L.U64.HI UR14, UR16, 0x5, UR15 ;  /* 0x00000005100e7899 */ /* 0x000fe4000801020f */
[----:B------:R-:W-:Y:S01]  /*bfe0*/  ULEA UR9, UP0, UR6, UR9, 0x4 ;  /* 0x0000000906097291 */ /* 0x000fe2000f8020ff */
[----:B------:R-:W-:Y:S02]  /*bff0*/  IMAD.U32 R2, RZ, RZ, UR16 ;  /* 0x00000010ff027e24 */ /* 0x000fe4000f8e00ff */
[----:B------:R-:W-:Y:S01]  /*c000*/  IMAD.U32 R0, RZ, RZ, UR15 ;  /* 0x0000000fff007e24 */ /* 0x000fe2000f8e00ff */
[----:B------:R-:W-:-:S02]  /*c010*/  ULEA.HI.X UR14, UR6, UR14, UR7, 0x4, UP0 ;  /* 0x0000000e060e7291 */ /* 0x000fc400080f2407 */
[----:B------:R-:W-:Y:S01]  /*c020*/  IMAD.U32 R5, RZ, RZ, UR9 ;  /* 0x00000009ff057e24 */ /* 0x000fe2000f8e00ff */
        /* <DEDUP_REMOVED lines=9> */
[----:B------:R-:W-:-:S03]  /*c0c0*/  LEA.HI.X R5, R5, R246, R0, 0x1, P1 ;  /* 0x000000f605057211 */ /* 0x000fc600008f0c00 */
[----:B------:R-:W-:Y:S01]  /*c0d0*/  @P3 STS.128 [R215+0xa000], RZ ;  /* 0x00a000ffd7003388 */ /* 0x000fe20000000c00 */
[----:B----4-:R-:W-:-:S03]  /*c0e0*/  LEA R21, R247, UR5, 0x1 ;  /* 0x00000005f7157c11 */ /* 0x010fc6000f8e08ff */
        /* <DEDUP_REMOVED lines=17> */
[----:B------:R-:W3:Y:S01]  /*c200*/  LDSM.16.M88.4 R24, [R249+UR5+0x8800] ;  /* 0x00880005f918783b */ /* 0x000ee20008000200 */
[----:B-----5:R-:W-:-:S02]  /*c210*/  IMAD.IADD R22, R252, 0x1, R251 ;  /* 0x00000001fc167824 */ /* 0x020fc400078e02fb */
[--C-:B------:R-:W-:Y:S01]  /*c220*/  IMAD.IADD R20, R251, 0x1, R21.reuse ;  /* 0x00000001fb147824 */ /* 0x100fe200078e0215 */
[----:B------:R-:W-:Y:S04]  /*c230*/  LDSM.16.M88.4 R12, [R21] ;  /* 0x00000000150c783b */ /* 0x000fe80000000200 */
[----:B------:R-:W-:Y:S04]  /*c240*/  LDSM.16.M88.4 R136, [R22+0x8000] ;  /* 0x008000001688783b */ /* 0x000fe80000000200 */
[----:B-1----:R-:W1:Y:S04]  /*c250*/  LDSM.16.M88.4 R4, [R20+0x2000] ;  /* 0x002000001404783b */ /* 0x002e680000000200 */
[----:B------:R-:W4:Y:S04]  /*c260*/  LDSM.16.M88.4 R172, [R22+0x8800] ;  /* 0x0088000016ac783b */ /* 0x000f280000000200 */
[----:B------:R-:W5:Y:S01]  /*c270*/  LDSM.16.M88.4 R16, [R20] ;  /* 0x000000001410783b */ /* 0x000f620000000200 */
[----:B------:R-:W-:-:S02]  /*c280*/  IMAD.IADD R2, R235, 0x1, R21 ;  /* 0x00000001eb027824 */ /* 0x000fc400078e0215 */
[----:B------:R-:W-:Y:S01]  /*c290*/  IMAD.SHL.U32 R134, R204, 0x2, RZ ;  /* 0x00000002cc867824 */ /* 0x000fe200078e00ff */
[----:B------:R-:W0:Y:S01]  /*c2a0*/  LDGDEPBAR ;  /* 0x00000000000079af */ /* 0x000e220000000000 */
[C---:B--2---:R-:W-:Y:S08]  /*c2b0*/  HMMA.16816.F32.BF16 R184, R8.reuse, R28, RZ ;  /* 0x0000001c08b8723c */ /* 0x044ff000000418ff */
[C---:B---3--:R-:W-:Y:S08]  /*c2c0*/  HMMA.16816.F32.BF16 R176, R8.reuse, R24, RZ ;  /* 0x0000001808b0723c */ /* 0x048ff000000418ff */
[C---:B------:R-:W-:Y:S08]  /*c2d0*/  HMMA.16816.F32.BF16 R180, R8.reuse, R30, RZ ;  /* 0x0000001e08b4723c */ /* 0x040ff000000418ff */
[----:B------:R-:W-:Y:S08]  /*c2e0*/  HMMA.16816.F32.BF16 R8, R8, R26, RZ ;  /* 0x0000001a0808723c */ /* 0x000ff000000418ff */
        /* <DEDUP_REMOVED lines=8> */
[----:B------:R-:W-:Y:S04]  /*c370*/  LDSM.16.M88.4 R12, [R248+0x8000] ;  /* 0x00800000f80c783b */ /* 0x000fe80000000200 */
[----:B------:R-:W-:Y:S03]  /*c380*/  LDSM.16.M88.4 R24, [R248+0x8800] ;  /* 0x00880000f818783b */ /* 0x000fe60000000200 */
[C---:B-----5:R-:W-:Y:S01]  /*c390*/  HMMA.16816.F32.BF16 R180, R16.reuse, R136, R8 ;  /* 0x0000008810b4723c */ /* 0x060fe20000041808 */
[----:B------:R-:W1:Y:S07]  /*c3a0*/  LDSM.16.M88.4 R8, [R2] ;  /* 0x000000000208783b */ /* 0x000e6e0000000200 */
[C---:B------:R-:W-:Y:S01]  /*c3b0*/  HMMA.16816.F32.BF16 R176, R16.reuse, R172, R4 ;  /* 0x000000ac10b0723c */ /* 0x040fe20000041804 */
[----:B------:R-:W2:Y:S07]  /*c3c0*/  LDSM.16.M88.4 R4, [R2+0x2000] ;  /* 0x002000000204783b */ /* 0x000eae0000000200 */
[C---:B------:R-:W-:Y:S08]  /*c3d0*/  HMMA.16816.F32.BF16 R28, R16.reuse, R138, R28 ;  /* 0x0000008a101c723c */ /* 0x040ff0000004181c */
[----:B------:R-:W-:Y:S01]  /*c3e0*/  HMMA.16816.F32.BF16 R16, R16, R174, R184 ;  /* 0x000000ae1010723c */ /* 0x000fe200000418b8 */
[----:B------:R-:W-:-:S07]  /*c3f0*/  IMAD.IADD R0, R251, 0x1, R2 ;  /* 0x00000001fb007824 */ /* 0x000fce00078e0202 */
[-C--:B-1----:R-:W-:Y:S08]  /*c400*/  HMMA.16816.F32.BF16 R180, R8, R12.reuse, R180 ;  /* 0x0000000c08b4723c */ /* 0x082ff000000418b4 */
[C---:B--2---:R-:W-:Y:S08]  /*c410*/  HMMA.16816.F32.BF16 R172, R4.reuse, R12, R200 ;  /* 0x0000000c04ac723c */ /* 0x044ff000000418c8 */
[C---:B------:R-:W-:Y:S08]  /*c420*/  HMMA.16816.F32.BF16 R196, R4.reuse, R24, R196 ;  /* 0x0000001804c4723c */ /* 0x040ff000000418c4 */
[C---:B------:R-:W-:Y:S08]  /*c430*/  HMMA.16816.F32.BF16 R192, R4.reuse, R14, R192 ;  /* 0x0000000e04c0723c */ /* 0x040ff000000418c0 */
[----:B------:R-:W-:Y:S01]  /*c440*/  HMMA.16816.F32.BF16 R220, R4, R26, R188 ;  /* 0x0000001a04dc723c */ /* 0x000fe200000418bc */
[----:B------:R-:W-:Y:S07]  /*c450*/  LDSM.16.M88.4 R4, [R0] ;  /* 0x000000000004783b */ /* 0x000fee0000000200 */
[C---:B------:R-:W-:Y:S01]  /*c460*/  HMMA.16816.F32.BF16 R136, R8.reuse, R14, R28 ;  /* 0x0000000e0888723c */ /* 0x040fe2000004181c */
[----:B------:R-:W1:Y:S07]  /*c470*/  LDSM.16.M88.4 R12, [R250+0x8000] ;  /* 0x00800000fa0c783b */ /* 0x000e6e0000000200 */
[C---:B------:R-:W-:Y:S08]  /*c480*/  HMMA.16816.F32.BF16 R28, R8.reuse, R24, R176 ;  /* 0x00000018081c723c */ /* 0x040ff000000418b0 */
[----:B------:R-:W-:Y:S01]  /*c490*/  HMMA.16816.F32.BF16 R16, R8, R26, R16 ;  /* 0x0000001a0810723c */ /* 0x000fe20000041810 */
[----:B------:R-:W2:Y:S04]  /*c4a0*/  LDSM.16.M88.4 R24, [R250+0x8800] ;  /* 0x00880000fa18783b */ /* 0x000ea80000000200 */
[----:B------:R-:W3:Y:S03]  /*c4b0*/  LDSM.16.M88.4 R8, [R0+0x2000] ;  /* 0x002000000008783b */ /* 0x000ee60000000200 */
[C---:B-1----:R-:W-:Y:S08]  /*c4c0*/  HMMA.16816.F32.BF16 R188, R4.reuse, R12, R180 ;  /* 0x0000000c04bc723c */ /* 0x042ff000000418b4 */
[C---:B------:R-:W-:Y:S01]  /*c4d0*/  HMMA.16816.F32.BF16 R184, R4.reuse, R14, R136 ;  /* 0x0000000e04b8723c */ /* 0x040fe20000041888 */
[----:B------:R-:W-:Y:S07]  /*c4e0*/  LDSM.16.M88.4 R136, [R249+UR5+0x9800] ;  /* 0x00980005f988783b */ /* 0x000fee0008000200 */
[C---:B--2---:R-:W-:Y:S08]  /*c4f0*/  HMMA.16816.F32.BF16 R180, R4.reuse, R24, R28 ;  /* 0x0000001804b4723c */ /* 0x044ff0000004181c */
[----:B------:R-:W-:Y:S01]  /*c500*/  HMMA.16816.F32.BF16 R176, R4, R26, R16 ;  /* 0x0000001a04b0723c */ /* 0x000fe20000041810 */
[----:B------:R-:W-:Y:S04]  /*c510*/  LDSM.16.M88.4 R16, [R249+UR5+0x9000] ;  /* 0x00900005f910783b */ /* 0x000fe80008000200 */
[----:B------:R-:W1:Y:S03]  /*c520*/  LDSM.16.M88.4 R4, [R21+0x4000] ;  /* 0x004000001504783b */ /* 0x000e660000000200 */
[C---:B---3--:R-:W-:Y:S08]  /*c530*/  HMMA.16816.F32.BF16 R172, R8.reuse, R12, R172 ;  /* 0x0000000c08ac723c */ /* 0x048ff000000418ac */
[C---:B------:R-:W-:Y:S01]  /*c540*/  HMMA.16816.F32.BF16 R28, R8.reuse, R14, R192 ;  /* 0x0000000e081c723c */ /* 0x040fe200000418c0 */
[----:B------:R-:W2:Y:S07]  /*c550*/  LDSM.16.M88.4 R12, [R21+0x6000] ;  /* 0x00600000150c783b */ /* 0x000eae0000000200 */
[C---:B------:R-:W-:Y:S08]  /*c560*/  HMMA.16816.F32.BF16 R200, R8.reuse, R24, R196 ;  /* 0x0000001808c8723c */ /* 0x040ff000000418c4 */
[----:B------:R-:W-:Y:S01]  /*c570*/  HMMA.16816.F32.BF16 R196, R8, R26, R220 ;  /* 0x0000001a08c4723c */ /* 0x000fe200000418dc */
[----:B------:R-:W-:Y:S07]  /*c580*/  LDSM.16.M88.4 R8, [R20+0x6000] ;  /* 0x006000001408783b */ /* 0x000fee0000000200 */
[C---:B-1----:R-:W-:Y:S08]  /*c590*/  HMMA.16816.F32.BF16 R192, R4.reuse, R16, R188 ;  /* 0x0000001004c0723c */ /* 0x042ff000000418bc */
[C---:B------:R-:W-:Y:S08]  /*c5a0*/  HMMA.16816.F32.BF16 R188, R4.reuse, R18, R184 ;  /* 0x0000001204bc723c */ /* 0x040ff000000418b8 */
[C---:B------:R-:W-:Y:S08]  /*c5b0*/  HMMA.16816.F32.BF16 R184, R4.reuse, R136, R180 ;  /* 0x0000008804b8723c */ /* 0x040ff000000418b4 */
[----:B------:R-:W-:Y:S01]  /*c5c0*/  HMMA.16816.F32.BF16 R180, R4, R138, R176 ;  /* 0x0000008a04b4723c */ /* 0x000fe200000418b0 */
[----:B------:R-:W-:Y:S07]  /*c5d0*/  LDSM.16.M88.4 R4, [R20+0x4000] ;  /* 0x004000001404783b */ /* 0x000fee0000000200 */
[C---:B--2---:R-:W-:Y:S08]  /*c5e0*/  HMMA.16816.F32.BF16 R176, R12.reuse, R16, R172 ;  /* 0x000000100cb0723c */ /* 0x044ff000000418ac */
[C---:B------:R-:W-:Y:S01]  /*c5f0*/  HMMA.16816.F32.BF16 R24, R12.reuse, R18, R28 ;  /* 0x000000120c18723c */ /* 0x040fe2000004181c */
[----:B------:R-:W1:Y:S04]  /*c600*/  LDSM.16.M88.4 R16, [R22+0x9000] ;  /* 0x009000001610783b */ /* 0x000e680000000200 */
[----:B------:R-:W2:Y:S03]  /*c610*/  LDSM.16.M88.4 R28, [R22+0x9800] ;  /* 0x00980000161c783b */ /* 0x000ea60000000200 */
[C---:B------:R-:W-:Y:S08]  /*c620*/  HMMA.16816.F32.BF16 R200, R12.reuse, R136, R200 ;  /* 0x000000880cc8723c */ /* 0x040ff000000418c8 */
[----:B------:R-:W-:Y:S01]  /*c630*/  HMMA.16816.F32.BF16 R196, R12, R138, R196 ;  /* 0x0000008a0cc4723c */ /* 0x000fe200000418c4 */
[----:B------:R-:W-:Y:S04]  /*c640*/  LDSM.16.M88.4 R136, [R248+0x9800] ;  /* 0x00980000f888783b */ /* 0x000fe80000000200 */
[----:B------:R-:W-:Y:S03]  /*c650*/  LDSM.16.M88.4 R12, [R2+0x6000] ;  /* 0x00600000020c783b */ /* 0x000fe60000000200 */
[C---:B-1----:R-:W-:Y:S08]  /*c660*/  HMMA.16816.F32.BF16 R192, R4.reuse, R16, R192 ;  /* 0x0000001004c0723c */ /* 0x042ff000000418c0 */
[C---:B------:R-:W-:Y:S08]  /*c670*/  HMMA.16816.F32.BF16 R188, R4.reuse, R18, R188 ;  /* 0x0000001204bc723c */ /* 0x040ff000000418bc */
[C---:B--2---:R-:W-:Y:S08]  /*c680*/  HMMA.16816.F32.BF16 R184, R4.reuse, R28, R184 ;  /* 0x0000001c04b8723c */ /* 0x044ff000000418b8 */
[----:B------:R-:W-:Y:S01]  /*c690*/  HMMA.16816.F32.BF16 R172, R4, R30, R180 ;  /* 0x0000001e04ac723c */ /* 0x000fe200000418b4 */
[----:B------:R-:W1:Y:S07]  /*c6a0*/  LDSM.16.M88.4 R4, [R2+0x4000] ;  /* 0x004000000204783b */ /* 0x000e6e0000000200 */
[C---:B------:R-:W-:Y:S01]  /*c6b0*/  HMMA.16816.F32.BF16 R220, R8.reuse, R18, R24 ;  /* 0x0000001208dc723c */ /* 0x040fe20000041818 */
[----:B------:R-:W2:Y:S07]  /*c6c0*/  LDSM.16.M88.4 R24, [R248+0x9000] ;  /* 0x00900000f818783b */ /* 0x000eae0000000200 */
[C---:B------:R-:W-:Y:S01]  /*c6d0*/  HMMA.16816.F32.BF16 R20, R8.reuse, R16, R176 ;  /* 0x000000100814723c */ /* 0x040fe200000418b0 */
[----:B------:R-:W-:Y:S07]  /*c6e0*/  LDSM.16.M88.4 R16, [R250+0x9000] ;  /* 0x00900000fa10783b */ /* 0x000fee0000000200 */
[C---:B------:R-:W-:Y:S08]  /*c6f0*/  HMMA.16816.F32.BF16 R200, R8.reuse, R28, R200 ;  /* 0x0000001c08c8723c */ /* 0x040ff000000418c8 */
[----:B------:R-:W-:Y:S01]  /*c700*/  HMMA.16816.F32.BF16 R196, R8, R30, R196 ;  /* 0x0000001e08c4723c */ /* 0x000fe200000418c4 */
[----:B------:R-:W-:Y:S07]  /*c710*/  LDSM.16.M88.4 R8, [R0+0x6000] ;  /* 0x006000000008783b */ /* 0x000fee0000000200 */
[C---:B-1----:R-:W-:Y:S08]  /*c720*/  HMMA.16816.F32.BF16 R184, R4.reuse, R136, R184 ;  /* 0x0000008804b8723c */ /* 0x042ff000000418b8 */
[C---:B--2---:R-:W-:Y:S08]  /*c730*/  HMMA.16816.F32.BF16 R180, R4.reuse, R24, R192 ;  /* 0x0000001804b4723c */ /* 0x044ff000000418c0 */
[C---:B------:R-:W-:Y:S08]  /*c740*/  HMMA.16816.F32.BF16 R188, R4.reuse, R26, R188 ;  /* 0x0000001a04bc723c */ /* 0x040ff000000418bc */
[----:B------:R-:W-:Y:S01]  /*c750*/  HMMA.16816.F32.BF16 R176, R4, R138, R172 ;  /* 0x0000008a04b0723c */ /* 0x000fe200000418ac */
[----:B------:R1:W2:Y:S07]  /*c760*/  LDSM.16.M88.4 R4, [R0+0x4000] ;  /* 0x004000000004783b */ /* 0x0002ae0000000200 */
[----:B------:R-:W-:Y:S01]  /*c770*/  HMMA.16816.F32.BF16 R28, R12, R24, R20 ;  /* 0x000000180c1c723c */ /* 0x000fe20000041814 */
[----:B------:R-:W3:Y:S01]  /*c780*/  LDSM.16.M88.4 R20, [R250+0x9800] ;  /* 0x00980000fa14783b */ /* 0x000ee20000000200 */
[----:B------:R-:W-:Y:S01]  /*c790*/  LOP3.LUT R2, R134, 0x6, RZ, 0xc0, !PT ;  /* 0x0000000686027812 */ /* 0x000fe200078ec0ff */
[----:B------:R-:W-:-:S05]  /*c7a0*/  DEPBAR.LE SB0, 0x0 ;  /* 0x000080000000791a */ /* 0x000fca0000000000 */
[C---:B------:R-:W-:Y:S08]  /*c7b0*/  HMMA.16816.F32.BF16 R24, R12.reuse, R26, R220 ;  /* 0x0000001a0c18723c */ /* 0x040ff000000418dc */
[----:B------:R-:W-:Y:S01]  /*c7c0*/  HMMA.16816.F32.BF16 R172, R12, R136, R200 ;  /* 0x000000880cac723c */ /* 0x000fe200000418c8 */
[----:B-1----:R-:W-:-:S07]  /*c7d0*/  IMAD.U32 R0, RZ, RZ, UR25 ;  /* 0x00000019ff007e24 */ /* 0x002fce000f8e00ff */
[----:B------:R-:W-:Y:S01]  /*c7e0*/  HMMA.16816.F32.BF16 R12, R12, R138, R196 ;  /* 0x0000008a0c0c723c */ /* 0x000fe200000418c4 */
[----:B------:R-:W-:Y:S01]  /*c7f0*/  IMAD R0, R0, 0x20, R2 ;  /* 0x0000002000007824 */ /* 0x000fe200078e0202 */
[----:B------:R-:W-:Y:S06]  /*c800*/  STL [R1+0x64], R134 ;  /* 0x0000648601007387 */ /* 0x000fec0000100800 */
[-C--:B--2---:R-:W-:Y:S01]  /*c810*/  HMMA.16816.F32.BF16 R180, R4, R16.reuse, R180 ;  /* 0x0000001004b4723c */ /* 0x084fe200000418b4 */
[----:B------:R1:W-:Y:S07]  /*c820*/  STL [R1+0x40], R2 ;  /* 0x0000400201007387 */ /* 0x0003ee0000100800 */
[----:B------:R-:W-:Y:S08]  /*c830*/  HMMA.16816.F32.BF16 R28, R8, R16, R28 ;  /* 0x00000010081c723c */ /* 0x000ff0000004181c */
[----:B---3--:R-:W-:Y:S01]  /*c840*/  HMMA.16816.F32.BF16 R192, R4, R22, R176 ;  /* 0x0000001604c0723c */ /* 0x008fe200000418b0 */
[----:B-1----:R-:W-:-:S07]  /*c850*/  VIADD R2, R0, 0xffffffa0 ;  /* 0xffffffa000027836 */ /* 0x002fce0000000000 */
[C---:B------:R-:W-:Y:S08]  /*c860*/  HMMA.16816.F32.BF16 R196, R4.reuse, R18, R188 ;  /* 0x0000001204c4723c */ /* 0x040ff000000418bc */
[----:B------:R-:W-:Y:S01]  /*c870*/  HMMA.16816.F32.BF16 R220, R4, R20, R184 ;  /* 0x0000001404dc723c */ /* 0x000fe200000418b8 */
[----:B------:R-:W-:Y:S01]  /*c880*/  I2FP.F32.U32 R5, R2 ;  /* 0x0000000200057245 */ /* 0x000fe20000201000 */
[----:B------:R-:W-:Y:S01]  /*c890*/  VIADD R4, R0, 0xffffffb8 ;  /* 0xffffffb800047836 */ /* 0x000fe20000000000 */
[----:B------:R-:W-:-:S03]  /*c8a0*/  ISETP.GE.AND P4, PT, R2, R33, PT ;  /* 0x000000210200720c */ /* 0x000fc60003f86270 */
[C---:B------:R-:W-:Y:S02]  /*c8b0*/  FFMA.FTZ R6, R5.reuse, UR10, R180 ;  /* 0x0000000a05067c23 */ /* 0x040fe400080100b4 */
[----:B------:R-:W-:Y:S01]  /*c8c0*/  HMMA.16816.F32.BF16 R136, R8, R22, R12 ;  /* 0x000000160888723c */ /* 0x000fe2000004180c */
[----:B------:R-:W-:Y:S01]  /*c8d0*/  FFMA.FTZ R7, R5, UR10, R182 ;  /* 0x0000000a05077c23 */ /* 0x000fe200080100b6 */
[----:B------:R-:W-:Y:S01]  /*c8e0*/  BAR.SYNC.DEFER_BLOCKING 0x0 ;  /* 0x0000000000007b1d */ /* 0x000fe20000010000 */
[----:B------:R-:W-:-:S05]  /*c8f0*/  ISETP.GE.AND P1, PT, R2, R32, PT ;  /* 0x000000200200720c */ /* 0x000fca0003f26270 */
[----:B------:R-:W-:Y:S01]  /*c900*/  HMMA.16816.F32.BF16 R188, R8, R18, R24 ;  /* 0x0000001208bc723c */ /* 0x000fe20000041818 */
[----:B------:R-:W-:Y:S02]  /*c910*/  FSEL R18, R6, -INF , !P4 ;  /* 0xff80000006127808 */ /* 0x000fe40006000000 */
[----:B------:R-:W-:Y:S02]  /*c920*/  I2FP.F32.U32 R6, R4 ;  /* 0x0000000400067245 */ /* 0x000fe40000201000 */
[----:B------:R-:W-:-:S03]  /*c930*/  ISETP.GE.AND P4, PT, R2, R34, PT ;  /* 0x000000220200720c */ /* 0x000fc60003f86270 */
[----:B------:R-:W-:Y:S01]  /*c940*/  HMMA.16816.F32.BF16 R200, R8, R20, R172 ;  /* 0x0000001408c8723c */ /* 0x000fe200000418ac */
[----:B------:R-:W-:Y:S01]  /*c950*/  FFMA.FTZ R9, R5, UR10, R28 ;  /* 0x0000000a05097c23 */ /* 0x000fe2000801001c */
[----:B------:R-:W-:Y:S01]  /*c960*/  FSEL R27, R7, -INF , !P1 ;  /* 0xff800000071b7808 */ /* 0x000fe20004800000 */
[----:B------:R-:W-:Y:S01]  /*c970*/  FFMA.FTZ R5, R5, UR10, R30 ;  /* 0x0000000a05057c23 */ /* 0x000fe2000801001e */
[----:B------:R-:W-:Y:S01]  /*c980*/  ISETP.GE.AND P1, PT, R2, R35, PT ;  /* 0x000000230200720c */ /* 0x000fe20003f26270 */
[----:B------:R-:W-:Y:S02]  /*c990*/  VIADD R2, R0, 0xffffffa1 ;  /* 0xffffffa100027836 */ /* 0x000fe40000000000 */
[C---:B------:R-:W-:Y:S01]  /*c9a0*/  FFMA.FTZ R8, R6.reuse, UR10, R192 ;  /* 0x0000000a06087c23 */ /* 0x040fe200080100c0 */
[----:B------:R-:W-:Y:S01]  /*c9b0*/  FSEL R182, R9, -INF , !P4 ;  /* 0xff80000009b67808 */ /* 0x000fe20006000000 */
[----:B------:R-:W-:Y:S01]  /*c9c0*/  FFMA.FTZ R7, R6, UR10, R194 ;  /* 0x0000000a06077c23 */ /* 0x000fe200080100c2 */
[----:B------:R-:W-:-:S02]  /*c9d0*/  ISETP.GE.AND P4, PT, R4, R33, PT ;  /* 0x000000210400720c */ /* 0x000fc40003f86270 */
[----:B------:R-:W-:Y:S02]  /*c9e0*/  FSEL R185, R5, -INF , !P1 ;  /* 0xff80000005b97808 */ /* 0x000fe40004800000 */
[----:B------:R-:W-:Y:S02]  /*c9f0*/  ISETP.GE.AND P1, PT, R4, R32, PT ;  /* 0x000000200400720c */ /* 0x000fe40003f26270 */
[----:B------:R-:W-:Y:S01]  /*ca00*/  FSEL R184, R8, -INF , !P4 ;  /* 0xff80000008b87808 */ /* 0x000fe20006000000 */
[C---:B------:R-:W-:Y:S01]  /*ca10*/  FFMA.FTZ R8, R6.reuse, UR10, R136 ;  /* 0x0000000a06087c23 */ /* 0x040fe20008010088 */
[----:B------:R-:W-:Y:S01]  /*ca20*/  I2FP.F32.U32 R5, R2 ;  /* 0x0000000200057245 */ /* 0x000fe20000201000 */
[----:B------:R-:W-:Y:S01]  /*ca30*/  FFMA.FTZ R6, R6, UR10, R138 ;  /* 0x0000000a06067c23 */ /* 0x000fe2000801008a */
[----:B------:R-:W-:Y:S02]  /*ca40*/  ISETP.GE.AND P4, PT, R4, R34, PT ;  /* 0x000000220400720c */ /* 0x000fe40003f86270 */
[----:B------:R-:W-:-:S02]  /*ca50*/  FSEL R186, R7, -INF , !P1 ;  /* 0xff80000007ba7808 */ /* 0x000fc40004800000 */
[----:B------:R-:W-:Y:S01]  /*ca60*/  ISETP.GE.AND P1, PT, R4, R35, PT ;  /* 0x000000230400720c */ /* 0x000fe20003f26270 */
[C---:B------:R-:W-:Y:S01]  /*ca70*/  FFMA.FTZ R7, R5.reuse, UR10, R181 ;  /* 0x0000000a05077c23 */ /* 0x040fe200080100b5 */
[C---:B------:R-:W-:Y:S01]  /*ca80*/  FFMA.FTZ R9, R5.reuse, UR10, R183 ;  /* 0x0000000a05097c23 */ /* 0x040fe200080100b7 */
[----:B------:R-:W-:Y:S01]  /*ca90*/  FSEL R181, R8, -INF , !P4 ;  /* 0xff80000008b57808 */ /* 0x000fe20006000000 */
[----:B------:R-:W-:Y:S01]  /*caa0*/  VIADD R4, R0, 0xffffffa8 ;  /* 0xffffffa800047836 */ /* 0x000fe20000000000 */
[----:B------:R-:W-:Y:S02]  /*cab0*/  ISETP.GE.AND P4, PT, R2, R33, PT ;  /* 0x000000210200720c */ /* 0x000fe40003f86270 */
[----:B------:R-:W-:Y:S02]  /*cac0*/  FSEL R183, R6, -INF , !P1 ;  /* 0xff80000006b77808 */ /* 0x000fe40004800000 */
[----:B------:R-:W-:Y:S01]  /*cad0*/  ISETP.GE.AND P1, PT, R2, R32, PT ;  /* 0x000000200200720c */ /* 0x000fe20003f26270 */
[----:B------:R-:W-:Y:S01]  /*cae0*/  FFMA.FTZ R8, R5, UR10, R29 ;  /* 0x0000000a05087c23 */ /* 0x000fe2000801001d */
[----:B------:R-:W-:Y:S01]  /*caf0*/  FSEL R12, R7, -INF , !P4 ;  /* 0xff800000070c7808 */ /* 0x000fe20006000000 */
[----:B------:R-:W-:Y:S01]  /*cb00*/  FFMA.FTZ R5, R5, UR10, R31 ;  /* 0x0000000a05057c23 */ /* 0x000fe2000801001f */
[----:B------:R-:W-:-:S02]  /*cb10*/  I2FP.F32.U32 R6, R4 ;  /* 0x0000000400067245 */ /* 0x000fc40000201000 */
[C---:B------:R-:W-:Y:S02]  /*cb20*/  ISETP.GE.AND P4, PT, R2.reuse, R34, PT ;  /* 0x000000220200720c */ /* 0x040fe40003f86270 */
[----:B------:R-:W-:Y:S02]  /*cb30*/  FSEL R24, R9, -INF , !P1 ;  /* 0xff80000009187808 */ /* 0x000fe40004800000 */
[----:B------:R-:W-:Y:S01]  /*cb40*/  ISETP.GE.AND P1, PT, R2, R35, PT ;  /* 0x000000230200720c */ /* 0x000fe20003f26270 */
[----:B------:R-:W-:Y:S02]  /*cb50*/  VIADD R2, R0, 0xffffffa9 ;  /* 0xffffffa900027836 */ /* 0x000fe40000000000 */
[----:B------:R-:W-:Y:S01]  /*cb60*/  FFMA.FTZ R7, R6, UR10, R196 ;  /* 0x0000000a06077c23 */ /* 0x000fe200080100c4 */
[----:B------:R-:W-:Y:S01]  /*cb70*/  FSEL R26, R8, -INF , !P4 ;  /* 0xff800000081a7808 */ /* 0x000fe20006000000 */
[----:B------:R-:W-:Y:S01]  /*cb80*/  FFMA.FTZ R8, R6, UR10, R198 ;  /* 0x0000000a06087c23 */ /* 0x000fe200080100c6 */
[----:B------:R-:W-:-:S02]  /*cb90*/  ISETP.GE.AND P4, PT, R4, R33, PT ;  /* 0x000000210400720c */ /* 0x000fc40003f86270 */
[----:B------:R-:W-:Y:S02]  /*cba0*/  FSEL R179, R5, -INF , !P1 ;  /* 0xff80000005b37808 */ /* 0x000fe40004800000 */
[----:B------:R-:W-:Y:S01]  /*cbb0*/  ISETP.GE.AND P1, PT, R4, R32, PT ;  /* 0x000000200400720c */ /* 0x000fe20003f26270 */
[C---:B------:R-:W-:Y:S01]  /*cbc0*/  FFMA.FTZ R9, R6.reuse, UR10, R188 ;  /* 0x0000000a06097c23 */ /* 0x040fe200080100bc */
[----:B------:R-:W-:Y:S01]  /*cbd0*/  FSEL R177, R7, -INF , !P4 ;  /* 0xff80000007b17808 */ /* 0x000fe20006000000 */
[----:B------:R-:W-:Y:S01]  /*cbe0*/  FFMA.FTZ R6, R6, UR10, R190 ;  /* 0x0000000a06067c23 */ /* 0x000fe200080100be */
[----:B------:R-:W-:Y:S02]  /*cbf0*/  I2FP.F32.U32 R5, R2 ;  /* 0x0000000200057245 */ /* 0x000fe40000201000 */
[----:B------:R-:W-:Y:S02]  /*cc00*/  ISETP.GE.AND P4, PT, R4, R34, PT ;  /* 0x000000220400720c */ /* 0x000fe40003f86270 */
[----:B------:R-:W-:-:S02]  /*cc10*/  FSEL R178, R8, -INF , !P1 ;  /* 0xff80000008b27808 */ /* 0x000fc40004800000 */
[----:B------:R-:W-:Y:S01]  /*cc20*/  ISETP.GE.AND P1, PT, R4, R35, PT ;  /* 0x000000230400720c */ /* 0x000fe20003f26270 */
[----:B------:R-:W-:Y:S01]  /*cc30*/  FFMA.FTZ R7, R5, UR10, R197 ;  /* 0x0000000a05077c23 */ /* 0x000fe200080100c5 */
[----:B------:R-:W-:Y:S01]  /*cc40*/  FSEL R175, R9, -INF , !P4 ;  /* 0xff80000009af7808 */ /* 0x000fe20006000000 */
[----:B------:R-:W-:Y:S02]  /*cc50*/  VIADD R4, R0, 0xffffffb0 ;  /* 0xffffffb000047836 */ /* 0x000fe40000000000 */
[C---:B------:R-:W-:Y:S01]  /*cc60*/  FFMA.FTZ R8, R5.reuse, UR10, R199 ;  /* 0x0000000a05087c23 */ /* 0x040fe200080100c7 */
[----:B------:R-:W-:Y:S02]  /*cc70*/  ISETP.GE.AND P4, PT, R2, R33, PT ;  /* 0x000000210200720c */ /* 0x000fe40003f86270 */
[----:B------:R-:W-:Y:S02]  /*cc80*/  FSEL R180, R6, -INF , !P1 ;  /* 0xff80000006b47808 */ /* 0x000fe40004800000 */
[----:B------:R-:W-:Y:S01]  /*cc90*/  ISETP.GE.AND P1, PT, R2, R32, PT ;  /* 0x000000200200720c */ /* 0x000fe20003f26270 */
[----:B------:R-:W-:Y:S01]  /*cca0*/  FFMA.FTZ R9, R5, UR10, R189 ;  /* 0x0000000a05097c23 */ /* 0x000fe200080100bd */
[----:B------:R-:W-:Y:S01]  /*ccb0*/  FSEL R174, R7, -INF , !P4 ;  /* 0xff80000007ae7808 */ /* 0x000fe20006000000 */
[----:B------:R-:W-:Y:S01]  /*ccc0*/  FFMA.FTZ R5, R5, UR10, R191 ;  /* 0x0000000a05057c23 */ /* 0x000fe200080100bf */
[----:B------:R-:W-:-:S02]  /*ccd0*/  I2FP.F32.U32 R6, R4 ;  /* 0x0000000400067245 */ /* 0x000fc40000201000 */
[----:B------:R-:W-:Y:S02]  /*cce0*/  ISETP.GE.AND P4, PT, R2, R34, PT ;  /* 0x000000220200720c */ /* 0x000fe40003f86270 */
[----:B------:R-:W-:Y:S02]  /*ccf0*/  FSEL R176, R8, -INF , !P1 ;  /* 0xff80000008b07808 */ /* 0x000fe40004800000 */
[----:B------:R-:W-:Y:S01]  /*cd00*/  ISETP.GE.AND P1, PT, R2, R35, PT ;  /* 0x000000230200720c */ /* 0x000fe20003f26270 */
[----:B------:R-:W-:Y:S02]  /*cd10*/  VIADD R2, R0, 0xffffffb1 ;  /* 0xffffffb100027836 */ /* 0x000fe40000000000 */
[C---:B------:R-:W-:Y:S01]  /*cd20*/  FFMA.FTZ R7, R6.reuse, UR10, R220 ;  /* 0x0000000a06077c23 */ /* 0x040fe200080100dc */
        /* <DEDUP_REMOVED lines=8> */
[----:B------:R-:W-:Y:S01]  /*cdb0*/  I2FP.F32.U32 R5, R2 ;  /* 0x0000000200057245 */ /* 0x000fe20000201000 */
[----:B------:R-:W-:Y:S01]  /*cdc0*/  VIADD R0, R0, 0xffffffb9 ;  /* 0xffffffb900007836 */ /* 0x000fe20000000000 */
[----:B------:R-:W-:Y:S02]  /*cdd0*/  ISETP.GE.AND P4, PT, R4, R34, PT ;  /* 0x000000220400720c */ /* 0x000fe40003f86270 */
[----:B------:R-:W-:-:S02]  /*cde0*/  FSEL R173, R8, -INF , !P1 ;  /* 0xff80000008ad7808 */ /* 0x000fc40004800000 */
[----:B------:R-:W-:Y:S01]  /*cdf0*/  ISETP.GE.AND P1, PT, R4, R35, PT ;  /* 0x000000230400720c */ /* 0x000fe20003f26270 */
[----:B------:R-:W-:Y:S01]  /*ce00*/  FFMA.FTZ R17, R5, UR10, R221 ;  /* 0x0000000a05117c23 */ /* 0x000fe200080100dd */
[----:B------:R-:W-:Y:S01]  /*ce10*/  FSEL R21, R21, -INF , !P4 ;  /* 0xff80000015157808 */ /* 0x000fe20006000000 */
[C---:B------:R-:W-:Y:S01]  /*ce20*/  FFMA.FTZ R23, R5.reuse, UR10, R223 ;  /* 0x0000000a05177c23 */ /* 0x040fe200080100df */
[----:B------:R-:W-:Y:S02]  /*ce30*/  ISETP.GE.AND P4, PT, R2, R33, PT ;  /* 0x000000210200720c */ /* 0x000fe40003f86270 */
[----:B------:R-:W-:Y:S02]  /*ce40*/  I2FP.F32.U32 R4, R0 ;  /* 0x0000000000047245 */ /* 0x000fe40000201000 */
[----:B------:R-:W-:Y:S02]  /*ce50*/  FSEL R20, R20, -INF , !P1 ;  /* 0xff80000014147808 */ /* 0x000fe40004800000 */
[C---:B------:R-:W-:Y:S01]  /*ce60*/  ISETP.GE.AND P1, PT, R2.reuse, R32, PT ;  /* 0x000000200200720c */ /* 0x040fe20003f26270 */
[----:B------:R-:W-:Y:S01]  /*ce70*/  FFMA.FTZ R19, R5, UR10, R203 ;  /* 0x0000000a05137c23 */ /* 0x000fe200080100cb */
[----:B------:R-:W-:Y:S01]  /*ce80*/  FSEL R17, R17, -INF , !P4 ;  /* 0xff80000011117808 */ /* 0x000fe20006000000 */
[----:B------:R-:W-:Y:S01]  /*ce90*/  UISETP.NE.AND UP1, UPT, UR25, 0x3, UPT ;  /* 0x000000031900788c */ /* 0x000fe2000bf25270 */
[----:B------:R-:W-:Y:S01]  /*cea0*/  ISETP.GE.AND P4, PT, R2, R35, PT ;  /* 0x000000230200720c */ /* 0x000fe20003f86270 */
[----:B------:R-:W-:Y:S01]  /*ceb0*/  FFMA.FTZ R16, R4, UR10, R193 ;  /* 0x0000000a04107c23 */ /* 0x000fe200080100c1 */
[----:B------:R-:W-:-:S02]  /*cec0*/  FSEL R23, R23, -INF , !P1 ;  /* 0xff80000017177808 */ /* 0x000fc40004800000 */
[----:B------:R-:W-:Y:S01]  /*ced0*/  ISETP.GE.AND P1, PT, R0, R33, PT ;  /* 0x000000210000720c */ /* 0x000fe20003f26270 */
[C---:B------:R-:W-:Y:S01]  /*cee0*/  FFMA.FTZ R22, R4.reuse, UR10, R195 ;  /* 0x0000000a04167c23 */ /* 0x040fe200080100c3 */
[----:B------:R-:W-:Y:S01]  /*cef0*/  FSEL R19, R19, -INF , !P4 ;  /* 0xff80000013137808 */ /* 0x000fe20006000000 */
[----:B------:R-:W-:Y:S01]  /*cf00*/  FFMA.FTZ R13, R4, UR10, R139 ;  /* 0x0000000a040d7c23 */ /* 0x000fe2000801008b */
[----:B------:R-:W-:Y:S02]  /*cf10*/  ISETP.GE.AND P4, PT, R0, R32, PT ;  /* 0x000000200000720c */ /* 0x000fe40003f86270 */
[----:B------:R-:W-:Y:S02]  /*cf20*/  FSEL R16, R16, -INF , !P1 ;  /* 0xff80000010107808 */ /* 0x000fe40004800000 */
[----:B------:R-:W-:Y:S02]  /*cf30*/  ISETP.GE.AND P1, PT, R0, R35, PT ;  /* 0x000000230000720c */ /* 0x000fe40003f26270 */
[----:B------:R-:W-:-:S02]  /*cf40*/  FSEL R22, R22, -INF , !P4 ;  /* 0xff80000016167808 */ /* 0x000fc40006000000 */
[-C--:B------:R-:W-:Y:S02]  /*cf50*/  ISETP.GE.AND P5, PT, R2, R34.reuse, PT ;  /* 0x000000220200720c */ /* 0x080fe40003fa6270 */
[----:B------:R-:W-:Y:S02]  /*cf60*/  FSEL R13, R13, -INF , !P1 ;  /* 0xff8000000d0d7808 */ /* 0x000fe40004800000 */
[----:B------:R-:W-:Y:S01]  /*cf70*/  ISETP.GE.AND P4, PT, R0, R34, PT ;  /* 0x000000220000720c */ /* 0x000fe20003f86270 */
[----:B------:R-:W-:-:S12]  /*cf80*/  BRA.U !UP1, `(.L_x_1539) ;  /* 0x0000000109ac7547 */ /* 0x000fd8000b800000 */
[----:B------:R-:W2:Y:S04]  /*cf90*/  LDL R252, [R1+0x48] ;  /* 0x0000480001fc7983 */ /* 0x000ea80000100800 */
[----:B------:R-:W3:Y:S01]  /*cfa0*/  LDL R235, [R1+0x44] ;  /* 0x0000440001eb7983 */ /* 0x000ee20000100800 */
[----:B------:R-:W-:-:S04]  /*cfb0*/  UIADD3 UR14, UPT, UPT, UR25, -0x4, URZ ;  /* 0xfffffffc190e7890 */ /* 0x000fc8000fffe0ff */
[----:B------:R-:W-:-:S04]  /*cfc0*/  UIMAD.WIDE.U32 UR16, UR14, UR12, URZ ;  /* 0x0000000c0e1072a5 */ /* 0x000fc8000f8e00ff */
[----:B------:R-:W-:Y:S02]  /*cfd0*/  UIMAD UR14, UR14, UR13, UR17 ;  /* 0x0000000d0e0e72a4 */ /* 0x000fe4000f8e0211 */
[----:B------:R-:W-:Y:S02]  /*cfe0*/  USHF.L.U32 UR9, UR16, 0x5, URZ ;  /* 0x0000000510097899 */ /* 0x000fe400080006ff */
[----:B------:R-:W-:-:S04]  /*cff0*/  USHF.L.U64.HI UR14, UR16, 0x5, UR14 ;  /* 0x00000005100e7899 */ /* 0x000fc8000801020e */
[----:B------:R-:W-:Y:S01]  /*d000*/  IMAD.U32 R10, RZ, RZ, UR9 ;  /* 0x00000009ff0a7e24 */ /* 0x000fe2000f8e00ff */
[----:B------:R-:W-:Y:S01]  /*d010*/  MOV R8, UR9 ;  /* 0x0000000900087c02 */ /* 0x000fe20008000f00 */
[----:B------:R-:W-:Y:S01]  /*d020*/  IMAD.U32 R2, RZ, RZ, UR9 ;  /* 0x00000009ff027e24 */ /* 0x000fe2000f8e00ff */
[----:B------:R-:W-:Y:S01]  /*d030*/  ULEA UR9, UP0, UR12, UR9, 0x4 ;  /* 0x000000090c097291 */ /* 0x000fe2000f8020ff */
[----:B------:R-:W-:-:S03]  /*d040*/  IMAD.U32 R0, RZ, RZ, UR14 ;  /* 0x0000000eff007e24 */ /* 0x000fc6000f8e00ff */
[----:B------:R-:W-:Y:S02]  /*d050*/  ULEA.HI.X UR14, UR12, UR14, UR13, 0x4, UP0 ;  /* 0x0000000e0c0e7291 */ /* 0x000fe400080f240d */
[----:B------:R-:W-:Y:S01]  /*d060*/  IMAD.U32 R6, RZ, RZ, UR9 ;  /* 0x00000009ff067e24 */ /* 0x000fe2000f8e00ff */
[----:B--2---:R-:W-:-:S04]  /*d070*/  @!P3 LEA R10, P1, R10, R252, 0x1 ;  /* 0x000000fc0a0ab211 */ /* 0x004fc800078208ff */
[----:B---3--:R-:W-:Y:S02]  /*d080*/  @!P3 LEA.HI.X R11, R2, R235, R0, 0x1, P1 ;  /* 0x000000eb020bb211 */ /* 0x008fe400008f0c00 */
[----:B------:R-:W-:-:S03]  /*d090*/  @!P2 LEA R8, P1, R8, R252, 0x1 ;  /* 0x000000fc0808a211 */ /* 0x000fc600078208ff */
[----:B------:R-:W-:Y:S01]  /*d0a0*/  @!PT LDS RZ, [RZ] ;  /* 0x00000000fffff984 */ /* 0x000fe20000000800 */
[----:B------:R-:W-:Y:S01]  /*d0b0*/  @!PT LDS RZ, [RZ] ;  /* 0x00000000fffff984 */ /* 0x000fe20000000800 */
[----:B------:R-:W-:Y:S01]  /*d0c0*/  @!PT LDS RZ, [RZ] ;  /* 0x00000000fffff984 */ /* 0x000fe20000000800 */
[----:B------:R1:W-:Y:S01]  /*d0d0*/  @!P3 LDGSTS.E.BYPASS.LTC128B.128 [R215+0x8000], desc[UR30][R10.64] ;  /* 0x080000000ad7bfae */ /* 0x0003e2000b981a1e */
[----:B------:R-:W-:Y:S01]  /*d0e0*/  @!P2 LEA.HI.X R9, R2, R235, R0, 0x1, P1 ;  /* 0x000000eb0209a211 */ /* 0x000fe200008f0c00 */
[----:B------:R-:W-:Y:S01]  /*d0f0*/  IMAD.U32 R2, RZ, RZ, UR9 ;  /* 0x00000009ff027e24 */ /* 0x000fe2000f8e00ff */
[----:B------:R-:W-:Y:S01]  /*d100*/  MOV R0, UR14 ;  /* 0x0000000e00007c02 */ /* 0x000fe20008000f00 */
[----:B------:R1:W-:Y:S01]  /*d110*/  @P3 STS.128 [R215+0x8000], RZ ;  /* 0x008000ffd7003388 */ /* 0x0003e20000000c00 */
[----:B------:R-:W-:-:S03]  /*d120*/  LEA R6, P1, R6, R252, 0x1 ;  /* 0x000000fc06067211 */ /* 0x000fc600078208ff */
        /* <DEDUP_REMOVED lines=17> */
.L_x_1539:
[----:B-1----:R-:W2:Y:S04]  /*d240*/  LDL.64 R6, [R1+0x80] ;  /* 0x0000800001067983 */ /* 0x002ea80000100a00 */
[----:B------:R-:W3:Y:S04]  /*d250*/  LDL.64 R14, [R1+0x98] ;  /* 0x00009800010e7983 */ /* 0x000ee80000100a00 */
[----:B------:R-:W4:Y:S04]  /*d260*/  LDL.64 R8, [R1+0xa0] ;  /* 0x0000a00001087983 */ /* 0x000f280000100a00 */
[----:B------:R-:W5:Y:S04]  /*d270*/  LDL.64 R196, [R1+0x78] ;  /* 0x0000780001c47983 */ /* 0x000f680000100a00 */
[----:B------:R-:W5:Y:S01]  /*d280*/  LDL.64 R30, [R1+0x90] ;  /* 0x00009000011e7983 */ /* 0x000f620000100a00 */
[----:B------:R-:W-:Y:S01]  /*d290*/  FMNMX3.FTZ R0, R218, R18, R12, !PT ;  /* 0x00000012da007276 */ /* 0x000fe2000781000c */
[----:B------:R-:W-:Y:S01]  /*d2a0*/  UIADD3 UR24, UPT, UPT, UR36, -0x61c88647, URZ ;  /* 0x9e3779b924187890 */ /* 0x000fe2000fffe0ff */
[----:B------:R-:W-:Y:S01]  /*d2b0*/  FMNMX3.FTZ R2, R216, R185, R179, !PT ;  /* 0x000000b9d8027276 */ /* 0x000fe200078100b3 */
[----:B------:R-:W-:Y:S01]  /*d2c0*/  UIADD3 UR23, UPT, UPT, UR36, 0x3c6ef372, URZ ;  /* 0x3c6ef37224177890 */ /* 0x000fe2000fffe0ff */
[----:B------:R-:W-:Y:S01]  /*d2d0*/  FFMA.FTZ R28, R5, UR10, R201 ;  /* 0x0000000a051c7c23 */ /* 0x000fe200080100c9 */
[----:B------:R-:W-:Y:S01]  /*d2e0*/  FFMA.FTZ R135, R4, UR10, R137 ;  /* 0x0000000a04877c23 */ /* 0x000fe20008010089 */
[----:B------:R-:W-:Y:S01]  /*d2f0*/  UIADD3 UR22, UPT, UPT, UR37, 0x76cf5d0a, URZ ;  /* 0x76cf5d0a25167890 */ /* 0x000fe2000fffe0ff */
[----:B------:R-:W5:Y:S01]  /*d300*/  LDL.64 R242, [R1+0xa8] ;  /* 0x0000a80001f27983 */ /* 0x000f620000100a00 */
[----:B------:R-:W-:-:S02]  /*d310*/  UIADD3 UR18, UPT, UPT, UR37, 0x32370b8f, URZ ;  /* 0x32370b8f25127890 */ /* 0x000fc4000fffe0ff */
[----:B------:R-:W-:Y:S02]  /*d320*/  UIADD3 UR19, UPT, UPT, UR36, -0x255992d5, URZ ;  /* 0xdaa66d2b24137890 */ /* 0x000fe4000fffe0ff */
[----:B------:R-:W-:Y:S02]  /*d330*/  UIADD3 UR17, UPT, UPT, UR37, -0x126145ec, URZ ;  /* 0xed9eba1425117890 */ /* 0x000fe4000fffe0ff */
[----:B------:R-:W-:Y:S02]  /*d340*/  UIADD3 UR15, UPT, UPT, UR37, -0x56f99767, URZ ;  /* 0xa9066899250f7890 */ /* 0x000fe4000fffe0ff */
[----:B------:R-:W-:Y:S02]  /*d350*/  UIADD3 UR14, UPT, UPT, UR36, -0x4ab325aa, URZ ;  /* 0xb54cda56240e7890 */ /* 0x000fe4000fffe0ff */
[----:B------:R-:W-:Y:S02]  /*d360*/  UIADD3 UR16, UPT, UPT, UR36, 0x1715609d, URZ ;  /* 0x1715609d24107890 */ /* 0x000fe4000fffe0ff */
[----:B------:R-:W-:Y:S01]  /*d370*/  UIADD3 UR9, UPT, UPT, UR37, 0x646e171e, URZ ;  /* 0x646e171e25097890 */ /* 0x000fe2000fffe0ff */
[----:B--2---:R-:W-:-:S02]  /*d380*/  IMAD.MOV.U32 R10, RZ, RZ, R6 ;  /* 0x000000ffff0a7224 */ /* 0x004fc400078e0006 */
[----:B------:R-:W-:Y:S02]  /*d390*/  IMAD.U32 R6, RZ, RZ, UR37 ;  /* 0x00000025ff067e24 */ /* 0x000fe4000f8e00ff */
[----:B------:R-:W-:Y:S01]  /*d3a0*/  IMAD.MOV.U32 R188, RZ, RZ, R10 ;  /* 0x000000ffffbc7224 */ /* 0x000fe200078e000a */
[----:B------:R-:W-:Y:S01]  /*d3b0*/  FMNMX3.FTZ R10, R0, R177, R174, !PT ;  /* 0x000000b1000a7276 */ /* 0x000fe200078100ae */
[----:B------:R-:W-:Y:S01]  /*d3c0*/  IMAD.MOV.U32 R11, RZ, RZ, R7 ;  /* 0x000000ffff0b7224 */ /* 0x000fe200078e0007 */
[----:B---3--:R-:W-:Y:S02]  /*d3d0*/  LOP3.LUT R6, R6, UR4, R15, 0x96, !PT ;  /* 0x0000000406067c12 */ /* 0x008fe4000f8e960f */
[----:B------:R-:W-:-:S03]  /*d3e0*/  FMNMX3.FTZ R0, R219, R27, R24, !PT ;  /* 0x0000001bdb007276 */ /* 0x000fc60007810018 */
[----:B------:R-:W-:Y:S01]  /*d3f0*/  IMAD.WIDE.U32 R6, R6, -0x326172a9, RZ ;  /* 0xcd9e8d5706067825 */ /* 0x000fe200078e00ff */
[----:B------:R-:W-:Y:S02]  /*d400*/  FMNMX3.FTZ R10, R10, R25, R17, !PT ;  /* 0x000000190a0a7276 */ /* 0x000fe40007810011 */
[----:B------:R-:W-:Y:S02]  /*d410*/  FMNMX3.FTZ R5, R0, R178, R176, !PT ;  /* 0x000000b200057276 */ /* 0x000fe400078100b0 */
[----:B------:R-:W-:Y:S02]  /*d420*/  FMNMX3.FTZ R0, R2, R180, R29, !PT ;  /* 0x000000b402007276 */ /* 0x000fe4000781001d */
[----:B----4-:R-:W-:Y:S02]  /*d430*/  LOP3.LUT R8, R8, UR24, R7, 0x96, !PT ;  /* 0x0000001808087c12 */ /* 0x010fe4000f8e9607 */
[----:B------:R-:W-:Y:S02]  /*d440*/  FMNMX3.FTZ R10, R10, R184, R16, !PT ;  /* 0x000000b80a0a7276 */ /* 0x000fe40007810010 */
[----:B-----5:R-:W-:-:S02]  /*d450*/  LOP3.LUT R4, R6, UR23, R197, 0x96, !PT ;  /* 0x0000001706047c12 */ /* 0x020fc4000f8e96c5 */
[----:B------:R-:W-:Y:S01]  /*d460*/  FMNMX3.FTZ R0, R0, R20, R19, !PT ;  /* 0x0000001400007276 */ /* 0x000fe20007810013 */
[----:B------:R-:W-:Y:S01]  /*d470*/  IMAD.WIDE.U32 R8, R8, -0x2daee0ad, RZ ;  /* 0xd2511f5308087825 */ /* 0x000fe200078e00ff */
[----:B------:R-:W-:Y:S01]  /*d480*/  FMNMX3.FTZ R2, R5, R173, R23, !PT ;  /* 0x000000ad05027276 */ /* 0x000fe20007810017 */
[----:B------:R-:W1:Y:S01]  /*d490*/  SHFL.BFLY PT, R14, R10, 0x2, 0x1f ;  /* 0x0c401f000a0e7f89 */ /* 0x000e6200000e0000 */
[----:B------:R-:W-:Y:S01]  /*d4a0*/  FMNMX3.FTZ R0, R0, R183, R13, !PT ;  /* 0x000000b700007276 */ /* 0x000fe2000781000d */
[----:B------:R-:W-:Y:S01]  /*d4b0*/  IMAD.WIDE.U32 R4, R4, -0x2daee0ad, RZ ;  /* 0xd2511f5304047825 */ /* 0x000fe200078e00ff */
[----:B------:R-:W-:Y:S02]  /*d4c0*/  FMNMX3.FTZ R2, R2, R186, R22, !PT ;  /* 0x000000ba02027276 */ /* 0x000fe40007810016 */
[----:B------:R-:W-:Y:S01]  /*d4d0*/  LOP3.LUT R9, R30, UR22, R9, 0x96, !PT ;  /* 0x000000161e097c12 */ /* 0x000fe2000f8e9609 */
[----:B------:R-:W2:Y:S01]  /*d4e0*/  SHFL.BFLY PT, R15, R0, 0x2, 0x1f ;  /* 0x0c401f00000f7f89 */ /* 0x000ea200000e0000 */
[----:B------:R-:W-:Y:S01]  /*d4f0*/  LOP3.LUT R8, R8, UR18, R5, 0x96, !PT ;  /* 0x0000001208087c12 */ /* 0x000fe2000f8e9605 */
[----:B------:R-:W-:Y:S01]  /*d500*/  IMAD.MOV.U32 R189, RZ, RZ, R11 ;  /* 0x000000ffffbd7224 */ /* 0x000fe200078e000b */
[----:B------:R-:W-:Y:S01]  /*d510*/  UIADD3 UR4, UPT, UPT, UR36, 0x78dde6e4, URZ ;  /* 0x78dde6e424047890 */ /* 0x000fe2000fffe0ff */
[----:B------:R-:W3:Y:S01]  /*d520*/  SHFL.BFLY PT, R11, R2, 0x2, 0x1f ;  /* 0x0c401f00020b7f89 */ /* 0x000ee200000e0000 */
[----:B------:R-:W-:-:S04]  /*d530*/  IMAD.WIDE.U32 R30, R9, -0x326172a9, RZ ;  /* 0xcd9e8d57091e7825 */ /* 0x000fc800078e00ff */
[----:B------:R-:W-:Y:S01]  /*d540*/  IMAD.WIDE.U32 R8, R8, -0x326172a9, RZ ;  /* 0xcd9e8d5708087825 */ /* 0x000fe200078e00ff */
[----:B------:R-:W-:-:S04]  /*d550*/  LOP3.LUT R5, R196, UR19, R31, 0x96, !PT ;  /* 0x00000013c4057c12 */ /* 0x000fc8000f8e961f */
[----:B------:R-:W-:Y:S01]  /*d560*/  LOP3.LUT R30, R30, UR4, R9, 0x96, !PT ;  /* 0x000000041e1e7c12 */ /* 0x000fe2000f8e9609 */
[----:B------:R-:W-:-:S04]  /*d570*/  IMAD.WIDE.U32 R136, R5, -0x2daee0ad, RZ ;  /* 0xd2511f5305887825 */ /* 0x000fc800078e00ff */
[----:B------:R-:W-:Y:S01]  /*d580*/  IMAD.WIDE.U32 R30, R30, -0x2daee0ad, RZ ;  /* 0xd2511f531e1e7825 */ /* 0x000fe200078e00ff */
[----:B-1----:R-:W-:Y:S02]  /*d590*/  FMNMX.FTZ R10, R10, R14, !PT ;  /* 0x0000000e0a0a7209 */ /* 0x002fe40007810000 */
[----:B------:R-:W-:Y:S02]  /*d5a0*/  LOP3.LUT R4, R4, UR17, R137, 0x96, !PT ;  /* 0x0000001104047c12 */ /* 0x000fe4000f8e9689 */
[----:B------:R-:W-:Y:S02]  /*d5b0*/  LOP3.LUT R14, R136, UR15, R31, 0x96, !PT ;  /* 0x0000000f880e7c12 */ /* 0x000fe4000f8e961f */
[----:B--2---:R-:W-:Y:S01]  /*d5c0*/  FMNMX.FTZ R0, R0, R15, !PT ;  /* 0x0000000f00007209 */ /* 0x004fe20007810000 */
[----:B------:R-:W-:Y:S01]  /*d5d0*/  IMAD.WIDE.U32 R4, R4, -0x326172a9, RZ ;  /* 0xcd9e8d5704047825 */ /* 0x000fe200078e00ff */
[----:B---3--:R-:W-:-:S03]  /*d5e0*/  FMNMX.FTZ R2, R2, R11, !PT ;  /* 0x0000000b02027209 */ /* 0x008fc60007810000 */
[----:B------:R-:W-:Y:S01]  /*d5f0*/  IMAD.WIDE.U32 R14, R14, -0x326172a9, RZ ;  /* 0xcd9e8d570e0e7825 */ /* 0x000fe200078e00ff */
[----:B------:R-:W1:Y:S04]  /*d600*/  SHFL.BFLY PT, R137, R10, 0x1, 0x1f ;  /* 0x0c201f000a897f89 */ /* 0x000e6800000e0000 */
[----:B------:R-:W-:Y:S01]  /*d610*/  LOP3.LUT R15, R4, UR14, R15, 0x96, !PT ;  /* 0x0000000e040f7c12 */ /* 0x000fe2000f8e960f */
[----:B------:R-:W2:Y:S03]  /*d620*/  SHFL.BFLY PT, R136, R2, 0x1, 0x1f ;  /* 0x0c201f0002887f89 */ /* 0x000ea600000e0000 */
[----:B------:R-:W-:Y:S01]  /*d630*/  LOP3.LUT R4, R15, 0xff, RZ, 0xc0, !PT ;  /* 0x000000ff0f047812 */ /* 0x000fe200078ec0ff */
[----:B------:R-:W3:Y:S03]  /*d640*/  SHFL.BFLY PT, R134, R0, 0x1, 0x1f ;  /* 0x0c201f0000867f89 */ /* 0x000ee600000e0000 */
[----:B------:R-:W-:-:S02]  /*d650*/  ISETP.LE.U32.AND P1, PT, R4, UR11, PT ;  /* 0x0000000b04007c0c */ /* 0x000fc4000bf23070 */
[----:B------:R-:W-:Y:S02]  /*d660*/  FMNMX3.FTZ R4, R233, R182, R26, !PT ;  /* 0x000000b6e9047276 */ /* 0x000fe4000781001a */
[----:B------:R-:W-:Y:S02]  /*d670*/  FSEL R9, R28, -INF , !P5 ;  /* 0xff8000001c097808 */ /* 0x000fe40006800000 */
[----:B------:R-:W-:Y:S02]  /*d680*/  FMNMX3.FTZ R4, R4, R175, R172, !PT ;  /* 0x000000af04047276 */ /* 0x000fe400078100ac */
[----:B------:R-:W-:Y:S02]  /*d690*/  LOP3.LUT R190, R8, UR16, R5, 0x96, !PT ;  /* 0x0000001008be7c12 */ /* 0x000fe4000f8e9605 */
[----:B------:R-:W-:Y:S02]  /*d6a0*/  FSEL R8, R135, -INF , !P4 ;  /* 0xff80000087087808 */ /* 0x000fe40006000000 */
[----:B------:R-:W-:-:S02]  /*d6b0*/  FMNMX3.FTZ R5, R4, R21, R9, !PT ;  /* 0x0000001504057276 */ /* 0x000fc40007810009 */
[----:B-1----:R-:W-:Y:S02]  /*d6c0*/  FMNMX.FTZ R137, R10, R137, !PT ;  /* 0x000000890a897209 */ /* 0x002fe40007810000 */
[----:B------:R-:W-:Y:S02]  /*d6d0*/  FMNMX3.FTZ R5, R5, R181, R8, !PT ;  /* 0x000000b505057276 */ /* 0x000fe40007810008 */
[----:B--2---:R-:W-:Y:S01]  /*d6e0*/  FMNMX.FTZ R136, R2, R136, !PT ;  /* 0x0000008802887209 */ /* 0x004fe20007810000 */
[C---:B------:R-:W-:Y:S02]  /*d6f0*/  FMUL.FTZ R2, R137.reuse, UR28 ;  /* 0x0000001c89027c20 */ /* 0x040fe40008410000 */
[----:B------:R-:W1:Y:S01]  /*d700*/  SHFL.BFLY PT, R28, R5, 0x2, 0x1f ;  /* 0x0c401f00051c7f89 */ /* 0x000e6200000e0000 */
[----:B------:R-:W-:Y:S02]  /*d710*/  FSETP.NEU.FTZ.AND P4, PT, R137, -INF , PT ;  /* 0xff8000008900780b */ /* 0x000fe40003f9d000 */
[----:B---3--:R-:W-:-:S02]  /*d720*/  FMNMX.FTZ R134, R0, R134, !PT ;  /* 0x0000008600867209 */ /* 0x008fc40007810000 */
[----:B------:R-:W-:-:S05]  /*d730*/  FSEL R0, R2, RZ, P4 ;  /* 0x000000ff02007208 */ /* 0x000fca0002000000 */
[--C-:B------:R-:W-:Y:S01]  /*d740*/  FFMA.FTZ R2, R18, UR28, -R0.reuse ;  /* 0x0000001c12027c23 */ /* 0x100fe20008010800 */
[----:B------:R-:W-:Y:S01]  /*d750*/  FFMA.FTZ R12, R12, UR28, -R0 ;  /* 0x0000001c0c0c7c23 */ /* 0x000fe20008010800 */
[----:B------:R-:W-:Y:S02]  /*d760*/  IMAD.MOV.U32 R220, RZ, RZ, R188 ;  /* 0x000000ffffdc7224 */ /* 0x000fe400078e00bc */
[----:B------:R2:W-:Y:S01]  /*d770*/  MUFU.EX2 R205, R2 ;  /* 0x0000000200cd7308 */ /* 0x0005e20000000800 */
[----:B------:R-:W-:Y:S01]  /*d780*/  FSEL R188, R137, RZ, P4 ;  /* 0x000000ff89bc7208 */ /* 0x000fe20002000000 */
[C---:B------:R-:W-:Y:S01]  /*d790*/  FMUL.FTZ R4, R136.reuse, UR28 ;  /* 0x0000001c88047c20 */ /* 0x040fe20008410000 */
[----:B------:R-:W-:Y:S01]  /*d7a0*/  FSETP.NEU.FTZ.AND P4, PT, R136, -INF , PT ;  /* 0xff8000008800780b */ /* 0x000fe20003f9d000 */
[----:B------:R-:W3:Y:S01]  /*d7b0*/  MUFU.EX2 R210, R12 ;  /* 0x0000000c00d27308 */ /* 0x000ee20000000800 */
[----:B------:R-:W-:Y:S01]  /*d7c0*/  MOV R221, R189 ;  /* 0x000000bd00dd7202 */ /* 0x000fe20000000f00 */
[----:B------:R-:W-:Y:S01]  /*d7d0*/  FMUL.FTZ R11, R134, UR28 ;  /* 0x0000001c860b7c20 */ /* 0x000fe20008410000 */
[----:B------:R-:W-:-:S02]  /*d7e0*/  FSEL R189, R136, RZ, P4 ;  /* 0x000000ff88bd7208 */ /* 0x000fc40002000000 */
[----:B--2---:R-:W-:Y:S02]  /*d7f0*/  LOP3.LUT R2, R15, 0xffff, RZ, 0xc0, !PT ;  /* 0x0000ffff0f027812 */ /* 0x004fe400078ec0ff */
[----:B------:R-:W-:Y:S02]  /*d800*/  FSEL R4, R4, RZ, P4 ;  /* 0x000000ff04047208 */ /* 0x000fe40002000000 */
[----:B------:R-:W-:Y:S02]  /*d810*/  SHF.R.U32.HI R2, RZ, 0x8, R2 ;  /* 0x00000008ff027819 */ /* 0x000fe40000011602 */
[----:B------:R-:W-:Y:S02]  /*d820*/  FSETP.NEU.FTZ.AND P4, PT, R134, -INF , PT ;  /* 0xff8000008600780b */ /* 0x000fe40003f9d000 */
[----:B------:R-:W-:Y:S02]  /*d830*/  LOP3.LUT R10, R2, 0xffff, RZ, 0xc0, !PT ;  /* 0x0000ffff020a7812 */ /* 0x000fe400078ec0ff */
[----:B-1----:R-:W-:-:S02]  /*d840*/  FMNMX.FTZ R5, R5, R28, !PT ;  /* 0x0000001c05057209 */ /* 0x002fc40007810000 */
[----:B------:R-:W-:Y:S02]  /*d850*/  FSEL R196, R134, RZ, P4 ;  /* 0x000000ff86c47208 */ /* 0x000fe40002000000 */
[----:B------:R-:W-:Y:S01]  /*d860*/  FSEL R2, R11, RZ, P4 ;  /* 0x000000ff0b027208 */ /* 0x000fe20002000000 */
[----:B------:R-:W1:Y:S01]  /*d870*/  SHFL.BFLY PT, R135, R5, 0x1, 0x1f ;  /* 0x0c201f0005877f89 */ /* 0x000e6200000e0000 */
[----:B------:R-:W-:Y:S01]  /*d880*/  ISETP.LE.U32.AND P4, PT, R10, UR11, PT ;  /* 0x0000000b0a007c0c */ /* 0x000fe2000bf83070 */
[--C-:B------:R-:W-:Y:S01]  /*d890*/  FFMA.FTZ R10, R24, UR28, -R4.reuse ;  /* 0x0000001c180a7c23 */ /* 0x100fe20008010804 */
[----:B---3--:R-:W-:Y:S01]  /*d8a0*/  F2FP.BF16.F32.PACK_AB R28, R210, R205 ;  /* 0x000000cdd21c723e */ /* 0x008fe200000010ff */
[----:B------:R-:W-:Y:S02]  /*d8b0*/  FFMA.FTZ R11, R27, UR28, -R4 ;  /* 0x0000001c1b0b7c23 */ /* 0x000fe40008010804 */
[----:B------:R2:W-:Y:S01]  /*d8c0*/  MUFU.EX2 R238, R10 ;  /* 0x0000000a00ee7308 */ /* 0x0005e20000000800 */
[----:B------:R-:W-:Y:S01]  /*d8d0*/  PRMT R27, R28, 0x7632, R27 ;  /* 0x000076321c1b7816 */ /* 0x000fe2000000001b */
[----:B------:R-:W-:-:S02]  /*d8e0*/  @!P1 HFMA2.BF16_V2 R139, -RZ.H0_H0, RZ.H0_H0, -R28.H0_H0 ;  /* 0x200000ffff8b9231 */ /* 0x000fc4000034091c */
[----:B------:R-:W3:Y:S01]  /*d8f0*/  MUFU.EX2 R206, R11 ;  /* 0x0000000b00ce7308 */ /* 0x000ee20000000800 */
[----:B------:R-:W-:Y:S02]  /*d900*/  PRMT R227, R28, 0x5410, R27 ;  /* 0x000054101ce37816 */ /* 0x000fe4000000001b */
[----:B------:R-:W-:Y:S02]  /*d910*/  @!P1 PRMT R28, R139, 0x5410, RZ ;  /* 0x000054108b1c9816 */ /* 0x000fe400000000ff */
[----:B--2---:R-:W-:Y:S01]  /*d920*/  PRMT R10, R15, 0x7632, R10 ;  /* 0x000076320f0a7816 */ /* 0x004fe2000000000a */
[----:B------:R-:W-:-:S03]  /*d930*/  @!P4 HFMA2.BF16_V2 R138, -RZ.H0_H0, RZ.H0_H0, -R27.H0_H0 ;  /* 0x200000ffff8ac231 */ /* 0x000fc6000034091b */
[----:B------:R-:W-:-:S04]  /*d940*/  LOP3.LUT R10, R10, 0xff, RZ, 0xc0, !PT ;  /* 0x000000ff0a0a7812 */ /* 0x000fc800078ec0ff */
[----:B------:R-:W-:Y:S02]  /*d950*/  ISETP.LE.U32.AND P1, PT, R10, UR11, PT ;  /* 0x0000000b0a007c0c */ /* 0x000fe4000bf23070 */
[----:B------:R-:W-:Y:S02]  /*d960*/  SHF.R.U32.HI R10, RZ, 0x18, R15 ;  /* 0x00000018ff0a7819 */ /* 0x000fe4000001160f */
[----:B------:R-:W-:Y:S02]  /*d970*/  @!P4 PRMT R27, R138, 0x5410, RZ ;  /* 0x000054108a1bc816 */ /* 0x000fe400000000ff */
[----:B------:R-:W-:Y:S02]  /*d980*/  ISETP.LE.U32.AND P4, PT, R10, UR11, PT ;  /* 0x0000000b0a007c0c */ /* 0x000fe4000bf83070 */
[----:B---3--:R-:W-:Y:S02]  /*d990*/  F2FP.BF16.F32.PACK_AB R139, R238, R206 ;  /* 0x000000ceee8b723e */ /* 0x008fe400000010ff */
[----:B-1----:R-:W-:Y:S01]  /*d9a0*/  FMNMX.FTZ R135, R5, R135, !PT ;  /* 0x0000008705877209 */ /* 0x002fe20007810000 */
[----:B------:R-:W-:Y:S01]  /*d9b0*/  IMAD.MOV.U32 R5, RZ, RZ, R14 ;  /* 0x000000ffff057224 */ /* 0x000fe200078e000e */
[----:B------:R-:W-:Y:S01]  /*d9c0*/  PRMT R138, R139, 0x7632, R138 ;  /* 0x000076328b8a7816 */ /* 0x000fe2000000008a */
[----:B------:R-:W-:-:S02]  /*d9d0*/  @!P1 HFMA2.BF16_V2 R187, -RZ.H0_H0, RZ.H0_H0, -R139.H0_H0 ;  /* 0x200000ffffbb9231 */ /* 0x000fc4000034098b */
[--C-:B------:R-:W-:Y:S01]  /*d9e0*/  FFMA.FTZ R177, R177, UR28, -R0.reuse ;  /* 0x0000001cb1b17c23 */ /* 0x100fe20008010800 */
[----:B------:R-:W-:Y:S01]  /*d9f0*/  FFMA.FTZ R174, R174, UR28, -R0 ;  /* 0x0000001caeae7c23 */ /* 0x000fe20008010800 */
[----:B------:R-:W-:Y:S02]  /*da00*/  LOP3.LUT R5, R5, 0xff, RZ, 0xc0, !PT ;  /* 0x000000ff05057812 */ /* 0x000fe400078ec0ff */
[----:B------:R-:W-:Y:S01]  /*da10*/  PRMT R235, R139, 0x5410, R138 ;  /* 0x000054108beb7816 */ /* 0x000fe2000000008a */
[----:B------:R-:W-:Y:S01]  /*da20*/  @!P4 HFMA2.BF16_V2 R191, -RZ.H0_H0, RZ.H0_H0, -R138.H0_H0 ;  /* 0x200000ffffbfc231 */ /* 0x000fe2000034098a */
[----:B------:R-:W-:Y:S01]  /*da30*/  @!P1 PRMT R139, R187, 0x5410, RZ ;  /* 0x00005410bb8b9816 */ /* 0x000fe200000000ff */
[----:B------:R-:W-:Y:S01]  /*da40*/  MUFU.EX2 R211, R177 ;  /* 0x000000b100d37308 */ /* 0x000fe20000000800 */
[----:B------:R-:W-:Y:S01]  /*da50*/  ISETP.LE.U32.AND P1, PT, R5, UR11, PT ;  /* 0x0000000b05007c0c */ /* 0x000fe2000bf23070 */
[--C-:B------:R-:W-:Y:S02]  /*da60*/  FFMA.FTZ R187, R184, UR28, -R0.reuse ;  /* 0x0000001cb8bb7c23 */ /* 0x100fe40008010800 */
[----:B------:R-:W1:Y:S01]  /*da70*/  MUFU.EX2 R252, R174 ;  /* 0x000000ae00fc7308 */ /* 0x000e620000000800 */
[--C-:B------:R-:W-:Y:S01]  /*da80*/  FFMA.FTZ R5, R25, UR28, -R0.reuse ;  /* 0x0000001c19057c23 */ /* 0x100fe20008010800 */
[--C-:B------:R-:W-:Y:S01]  /*da90*/  FFMA.FTZ R12, R17, UR28, -R0.reuse ;  /* 0x0000001c110c7c23 */ /* 0x100fe20008010800 */
[----:B------:R-:W-:Y:S01]  /*daa0*/  FFMA.FTZ R184, R16, UR28, -R0 ;  /* 0x0000001c10b87c23 */ /* 0x000fe20008010800 */
[----:B------:R-:W-:Y:S01]  /*dab0*/  @!P4 PRMT R138, R191, 0x5410, RZ ;  /* 0x00005410bf8ac816 */ /* 0x000fe200000000ff */
[C---:B------:R-:W-:Y:S01]  /*dac0*/  FMUL.FTZ R0, R135.reuse, UR28 ;  /* 0x0000001c87007c20 */ /* 0x040fe20008410000 */
[----:B------:R-:W-:-:S04]  /*dad0*/  FSETP.NEU.FTZ.AND P4, PT, R135, -INF , PT ;  /* 0xff8000008700780b */ /* 0x000fc80003f9d000 */
        /* <DEDUP_REMOVED lines=9> */
[----:B-1----:R-:W-:-:S04]  /*db70*/  F2FP.BF16.F32.PACK_AB R0, R252, R211 ;  /* 0x000000d3fc00723e */ /* 0x002fc800000010ff */
[C---:B------:R-:W-:Y:S02]  /*db80*/  PRMT R195, R0.reuse, 0x7610, R195 ;  /* 0x0000761000c37816 */ /* 0x040fe400000000c3 */
[----:B------:R-:W-:-:S03]  /*db90*/  PRMT R194, R0, 0x7632, R194 ;  /* 0x0000763200c27816 */ /* 0x000fc600000000c2 */
[----:B------:R-:W-:Y:S01]  /*dba0*/  @!P1 HFMA2.BF16_V2 R21, -RZ.H0_H0, RZ.H0_H0, -R195.H0_H0 ;  /* 0x200000ffff159231 */ /* 0x000fe200003409c3 */
[----:B------:R-:W-:Y:S02]  /*dbb0*/  PRMT R0, R14, 0x7771, RZ ;  /* 0x000077710e007816 */ /* 0x000fe400000000ff */
[----:B------:R-:W-:Y:S02]  /*dbc0*/  PRMT R234, R195, 0x5410, R194 ;  /* 0x00005410c3ea7816 */ /* 0x000fe400000000c2 */
[----:B------:R-:W-:Y:S02]  /*dbd0*/  @!P1 PRMT R195, R21, 0x5410, RZ ;  /* 0x0000541015c39816 */ /* 0x000fe400000000ff */
[----:B------:R-:W-:Y:S01]  /*dbe0*/  ISETP.GT.U32.AND P1, PT, R0, UR11, PT ;  /* 0x0000000b00007c0c */ /* 0x000fe2000bf24070 */
[--C-:B------:R-:W-:Y:S01]  /*dbf0*/  FFMA.FTZ R178, R178, UR28, -R4.reuse ;  /* 0x0000001cb2b27c23 */ /* 0x100fe20008010804 */
[----:B------:R-:W-:-:S04]  /*dc00*/  FFMA.FTZ R176, R176, UR28, -R4 ;  /* 0x0000001cb0b07c23 */ /* 0x000fc80008010804 */
[----:B------:R-:W-:Y:S04]  /*dc10*/  MUFU.EX2 R222, R176 ;  /* 0x000000b000de7308 */ /* 0x000fe80000000800 */
[----:B------:R-:W1:Y:S01]  /*dc20*/  MUFU.EX2 R178, R178 ;  /* 0x000000b200b27308 */ /* 0x000e620000000800 */
[----:B------:R-:W-:Y:S02]  /*dc30*/  PRMT R0, R14, 0x7772, RZ ;  /* 0x000077720e007816 */ /* 0x000fe400000000ff */
[----:B------:R-:W-:-:S05]  /*dc40*/  @P1 HFMA2.BF16_V2 R17, -RZ.H0_H0, RZ.H0_H0, -R194.H0_H0 ;  /* 0x200000ffff111231 */ /* 0x000fca00003409c2 */
        /* <DEDUP_REMOVED lines=10> */
[----:B------:R-:W-:-:S04]  /*dcf0*/  IMAD.WIDE.U32 R16, R190, -0x2daee0ad, RZ ;  /* 0xd2511f53be107825 */ /* 0x000fc800078e00ff */
        /* <DEDUP_REMOVED lines=8> */
[----:B------:R-:W-:Y:S01]  /*dd80*/  MUFU.EX2 R231, R5 ;  /* 0x0000000500e77308 */ /* 0x000fe20000000800 */
[----:B------:R-:W-:Y:S01]  /*dd90*/  FADD.FTZ R2, R218, -R188 ;  /* 0x800000bcda027221 */ /* 0x000fe20000010000 */
[----:B------:R-:W-:-:S02]  /*dda0*/  LOP3.LUT R30, R30, UR9, R17, 0x96, !PT ;  /* 0x000000091e1e7c12 */ /* 0x000fc4000f8e9611 */
[----:B------:R-:W1:Y:S01]  /*ddb0*/  MUFU.EX2 R230, R12 ;  /* 0x0000000c00e67308 */ /* 0x000e620000000800 */
[----:B------:R-:W-:Y:S02]  /*ddc0*/  @P1 HFMA2.BF16_V2 R172, -RZ.H0_H0, RZ.H0_H0, -R192.H0_H0 ;  /* 0x200000ffffac1231 */ /* 0x000fe400003409c0 */
[----:B------:R-:W-:Y:S01]  /*ddd0*/  FMUL.FTZ R0, R2, UR28 ;  /* 0x0000001c02007c20 */ /* 0x000fe20008410000 */
[----:B------:R-:W-:Y:S02]  /*dde0*/  LOP3.LUT R2, R30, 0xff, RZ, 0xc0, !PT ;  /* 0x000000ff1e027812 */ /* 0x000fe400078ec0ff */
[----:B------:R-:W-:Y:S02]  /*ddf0*/  @P1 PRMT R192, R172, 0x5410, RZ ;  /* 0x00005410acc01816 */ /* 0x000fe400000000ff */
[----:B------:R-:W-:Y:S01]  /*de00*/  ISETP.LE.U32.AND P1, PT, R2, UR11, PT ;  /* 0x0000000b02007c0c */ /* 0x000fe2000bf23070 */
[--C-:B------:R-:W-:Y:S01]  /*de10*/  FFMA.FTZ R173, R173, UR28, -R4.reuse ;  /* 0x0000001cadad7c23 */ /* 0x100fe20008010804 */
[--C-:B------:R-:W-:Y:S01]  /*de20*/  FFMA.FTZ R31, R23, UR28, -R4.reuse ;  /* 0x0000001c171f7c23 */ /* 0x100fe20008010804 */
[--C-:B------:R-:W-:Y:S01]  /*de30*/  FFMA.FTZ R177, R186, UR28, -R4.reuse ;  /* 0x0000001cbab17c23 */ /* 0x100fe20008010804 */
[----:B------:R-:W-:Y:S01]  /*de40*/  FFMA.FTZ R174, R22, UR28, -R4 ;  /* 0x0000001c16ae7c23 */ /* 0x000fe20008010804 */
[----:B-1----:R-:W-:-:S02]  /*de50*/  F2FP.BF16.F32.PACK_AB R4, R230, R231 ;  /* 0x000000e7e604723e */ /* 0x002fc400000010ff */
[----:B------:R-:W-:Y:S02]  /*de60*/  LOP3.LUT R2, R30, 0xffff, RZ, 0xc0, !PT ;  /* 0x0000ffff1e027812 */ /* 0x000fe400078ec0ff */
[C---:B------:R-:W-:Y:S02]  /*de70*/  PRMT R191, R4.reuse, 0x7610, R191 ;  /* 0x0000761004bf7816 */ /* 0x040fe400000000bf */
[----:B------:R-:W-:Y:S02]  /*de80*/  SHF.R.U32.HI R2, RZ, 0x8, R2 ;  /* 0x00000008ff027819 */ /* 0x000fe40000011602 */
[----:B------:R-:W-:Y:S01]  /*de90*/  PRMT R190, R4, 0x7632, R190 ;  /* 0x0000763204be7816 */ /* 0x000fe200000000be */
[----:B------:R-:W-:Y:S01]  /*dea0*/  @!P1 HFMA2.BF16_V2 R179, -RZ.H0_H0, RZ.H0_H0, -R191.H0_H0 ;  /* 0x200000ffffb39231 */ /* 0x000fe200003409bf */
[----:B------:R-:W-:Y:S02]  /*deb0*/  LOP3.LUT R2, R2, 0xffff, RZ, 0xc0, !PT ;  /* 0x0000ffff02027812 */ /* 0x000fe400078ec0ff */
[----:B------:R-:W-:-:S02]  /*dec0*/  PRMT R226, R191, 0x5410, R190 ;  /* 0x00005410bfe27816 */ /* 0x000fc400000000be */
[----:B------:R-:W-:Y:S02]  /*ded0*/  @!P1 PRMT R191, R179, 0x5410, RZ ;  /* 0x00005410b3bf9816 */ /* 0x000fe400000000ff */
[----:B------:R-:W-:Y:S01]  /*dee0*/  ISETP.LE.U32.AND P1, PT, R2, UR11, PT ;  /* 0x0000000b02007c0c */ /* 0x000fe2000bf23070 */
[----:B------:R-:W-:Y:S01]  /*def0*/  FADD.FTZ R4, R219, -R189 ;  /* 0x800000bddb047221 */ /* 0x000fe20000010000 */
[----:B------:R-:W-:Y:S01]  /*df00*/  MUFU.EX2 R214, R173 ;  /* 0x000000ad00d67308 */ /* 0x000fe20000000800 */
[----:B------:R-:W-:-:S03]  /*df10*/  PRMT R2, R30, 0x7632, R2 ;  /* 0x000076321e027816 */ /* 0x000fc60000000002 */
[----:B------:R-:W1:Y:S01]  /*df20*/  MUFU.EX2 R219, R31 ;  /* 0x0000001f00db7308 */ /* 0x000e620000000800 */
[----:B------:R-:W-:-:S06]  /*df30*/  LOP3.LUT R2, R2, 0xff, RZ, 0xc0, !PT ;  /* 0x000000ff02027812 */ /* 0x000fcc00078ec0ff */
[----:B------:R-:W-:-:S05]  /*df40*/  @!P1 HFMA2.BF16_V2 R180, -RZ.H0_H0, RZ.H0_H0, -R190.H0_H0 ;  /* 0x200000ffffb49231 */ /* 0x000fca00003409be */
[----:B------:R-:W-:Y:S02]  /*df50*/  @!P1 PRMT R190, R180, 0x5410, RZ ;  /* 0x00005410b4be9816 */ /* 0x000fe400000000ff */
[----:B------:R-:W-:Y:S02]  /*df60*/  ISETP.LE.U32.AND P1, PT, R2, UR11, PT ;  /* 0x0000000b02007c0c */ /* 0x000fe4000bf23070 */
[----:B-1----:R-:W-:-:S04]  /*df70*/  F2FP.BF16.F32.PACK_AB R2, R219, R214 ;  /* 0x000000d6db02723e */ /* 0x002fc800000010ff */
[C---:B------:R-:W-:Y:S02]  /*df80*/  PRMT R189, R2.reuse, 0x7610, R189 ;  /* 0x0000761002bd7816 */ /* 0x040fe400000000bd */
[----:B------:R-:W-:Y:S01]  /*df90*/  PRMT R188, R2, 0x7632, R188 ;  /* 0x0000763202bc7816 */ /* 0x000fe200000000bc */
[----:B------:R-:W-:Y:S01]  /*dfa0*/  FADD.FTZ R5, R216, -R196 ;  /* 0x800000c4d8057221 */ /* 0x000fe20000010000 */
[----:B------:R-:W-:-:S03]  /*dfb0*/  SHF.R.U32.HI R2, RZ, 0x18, R30 ;  /* 0x00000018ff027819 */ /* 0x000fc6000001161e */
[----:B------:R-:W-:Y:S01]  /*dfc0*/  @!P1 HFMA2.BF16_V2 R181, -RZ.H0_H0, RZ.H0_H0, -R189.H0_H0 ;  /* 0x200000ffffb59231 */ /* 0x000fe200003409bd */
[----:B------:R-:W-:-:S04]  /*dfd0*/  PRMT R223, R189, 0x5410, R188 ;  /* 0x00005410bddf7816 */ /* 0x000fc800000000bc */
[----:B------:R-:W-:Y:S02]  /*dfe0*/  @!P1 PRMT R189, R181, 0x5410, RZ ;  /* 0x00005410b5bd9816 */ /* 0x000fe400000000ff */
[----:B------:R-:W-:Y:S01]  /*dff0*/  ISETP.LE.U32.AND P1, PT, R2, UR11, PT ;  /* 0x0000000b02007c0c */ /* 0x000fe2000bf23070 */
[----:B------:R-:W-:Y:S01]  /*e000*/  FMUL.FTZ R2, R5, UR28 ;  /* 0x0000001c05027c20 */ /* 0x000fe20008410000 */
[----:B------:R-:W-:Y:S05]  /*e010*/  MUFU.EX2 R9, R9 ;  /* 0x0000000900097308 */ /* 0x000fea0000000800 */
[----:B------:R-:W1:Y:S04]  /*e020*/  MUFU.EX2 R2, R2 ;  /* 0x0000000200027308 */ /* 0x000e680000000800 */
[----:B------:R-:W2:Y:S04]  /*e030*/  MUFU.EX2 R11, R11 ;  /* 0x0000000b000b7308 */ /* 0x000ea80000000800 */
[----:B------:R-:W3:Y:S01]  /*e040*/  MUFU.EX2 R10, R10 ;  /* 0x0000000a000a7308 */ /* 0x000ee20000000800 */
[----:B------:R-:W-:-:S03]  /*e050*/  IMAD.MOV.U32 R5, RZ, RZ, R16 ;  /* 0x000000ffff057224 */ /* 0x000fc600078e0010 */
[----:B------:R-:W4:Y:S01]  /*e060*/  MUFU.EX2 R8, R8 ;  /* 0x0000000800087308 */ /* 0x000f220000000800 */
[----:B------:R-:W-:Y:S02]  /*e070*/  @!P1 HFMA2.BF16_V2 R183, -RZ.H0_H0, RZ.H0_H0, -R188.H0_H0 ;  /* 0x200000ffffb79231 */ /* 0x000fe400003409bc */
[----:B-1----:R-:W-:Y:S01]  /*e080*/  FFMA.FTZ R232, R232, R2, R9 ;  /* 0x00000002e8e87223 */ /* 0x002fe20000010009 */
[----:B------:R-:W-:Y:S04]  /*e090*/  MUFU.EX2 R218, R187 ;  /* 0x000000bb00da7308 */ /* 0x000fe80000000800 */
[----:B------:R-:W1:Y:S01]  /*e0a0*/  MUFU.EX2 R216, R184 ;  /* 0x000000b800d87308 */ /* 0x000e620000000800 */
[----:B------:R-:W-:Y:S01]  /*e0b0*/  LOP3.LUT R5, R5, 0xff, RZ, 0xc0, !PT ;  /* 0x000000ff05057812 */ /* 0x000fe200078ec0ff */
[----:B--2---:R-:W-:Y:S01]  /*e0c0*/  FADD.FTZ R232, R11, R232 ;  /* 0x000000e80be87221 */ /* 0x004fe20000010000 */
[----:B------:R-:W-:-:S02]  /*e0d0*/  @!P1 PRMT R188, R183, 0x5410, RZ ;  /* 0x00005410b7bc9816 */ /* 0x000fc400000000ff */
[----:B------:R-:W-:Y:S01]  /*e0e0*/  ISETP.LE.U32.AND P1, PT, R5, UR11, PT ;  /* 0x0000000b05007c0c */ /* 0x000fe2000bf23070 */
[----:B---3--:R-:W-:Y:S01]  /*e0f0*/  FADD.FTZ R5, R10, R232 ;  /* 0x000000e80a057221 */ /* 0x008fe20000010000 */
[----:B------:R-:W-:-:S03]  /*e100*/  FMUL.FTZ R4, R4, UR28 ;  /* 0x0000001c04047c20 */ /* 0x000fc60008410000 */
[----:B----4-:R-:W-:Y:S01]  /*e110*/  FADD.FTZ R173, R8, R5 ;  /* 0x0000000508ad7221 */ /* 0x010fe20000010000 */
[----:B-1----:R-:W-:Y:S01]  /*e120*/  F2FP.BF16.F32.PACK_AB R5, R216, R218 ;  /* 0x000000dad805723e */ /* 0x002fe200000010ff */
[----:B------:R-:W1:Y:S03]  /*e130*/  MUFU.EX2 R0, R0 ;  /* 0x0000000000007308 */ /* 0x000e660000000800 */
[C---:B------:R-:W-:Y:S01]  /*e140*/  PRMT R187, R5.reuse, 0x7610, R187 ;  /* 0x0000761005bb7816 */ /* 0x040fe200000000bb */
[----:B------:R-:W2:Y:S01]  /*e150*/  MUFU.EX2 R4, R4 ;  /* 0x0000000400047308 */ /* 0x000ea20000000800 */
[----:B------:R-:W-:-:S03]  /*e160*/  PRMT R186, R5, 0x7632, R186 ;  /* 0x0000763205ba7816 */ /* 0x000fc600000000ba */
[----:B------:R-:W-:Y:S01]  /*e170*/  @!P1 HFMA2.BF16_V2 R200, -RZ.H0_H0, RZ.H0_H0, -R187.H0_H0 ;  /* 0x200000ffffc89231 */ /* 0x000fe200003409bb */
[----:B------:R-:W-:Y:S02]  /*e180*/  PRMT R5, R16, 0x7771, RZ ;  /* 0x0000777110057816 */ /* 0x000fe400000000ff */
[----:B------:R-:W-:Y:S02]  /*e190*/  PRMT R31, R187, 0x5410, R186 ;  /* 0x00005410bb1f7816 */ /* 0x000fe400000000ba */
[----:B------:R-:W-:Y:S02]  /*e1a0*/  @!P1 PRMT R187, R200, 0x5410, RZ ;  /* 0x00005410c8bb9816 */ /* 0x000fe400000000ff */
[----:B------:R-:W-:Y:S01]  /*e1b0*/  ISETP.GT.U32.AND P1, PT, R5, UR11, PT ;  /* 0x0000000b05007c0c */ /* 0x000fe2000bf24070 */
[----:B-1----:R-:W-:Y:S01]  /*e1c0*/  FFMA.FTZ R12, R225, R0, R205 ;  /* 0x00000000e10c7223 */ /* 0x002fe200000100cd */
[----:B------:R-:W-:Y:S01]  /*e1d0*/  F2FP.BF16.F32.PACK_AB R21, R11, R9 ;  /* 0x000000090b15723e */ /* 0x000fe200000010ff */
[----:B------:R-:W-:Y:S01]  /*e1e0*/  MUFU.EX2 R183, R177 ;  /* 0x000000b100b77308 */ /* 0x000fe20000000800 */
[----:B--2---:R-:W-:Y:S01]  /*e1f0*/  FFMA.FTZ R17, R224, R4, R206 ;  /* 0x00000004e0117223 */ /* 0x004fe200000100ce */
[----:B------:R-:W-:Y:S01]  /*e200*/  F2FP.BF16.F32.PACK_AB R172, R8, R10 ;  /* 0x0000000a08ac723e */ /* 0x000fe200000010ff */
[----:B------:R-:W-:Y:S01]  /*e210*/  IMAD.MOV.U32 R9, RZ, RZ, R221 ;  /* 0x000000ffff097224 */ /* 0x000fe200078e00dd */
[----:B------:R-:W1:Y:S01]  /*e220*/  MUFU.EX2 R174, R174 ;  /* 0x000000ae00ae7308 */ /* 0x000e620000000800 */
        /* <DEDUP_REMOVED lines=34> */
[----:B------:R-:W-:Y:S01]  /*e450*/  @P1 HFMA2.BF16_V2 R185, -RZ.H0_H0, RZ.H0_H0, -R186.H0_H0 ;  /* 0x200000ffffb91231 */ /* 0x000fe200003409ba */
[----:B------:R-:W-:-:S02]  /*e460*/  FSEL R5, R135, RZ, P4 ;  /* 0x000000ff87057208 */ /* 0x000fc40002000000 */
[----:B------:R-:W-:Y:S02]  /*e470*/  ISETP.GT.U32.AND P4, PT, R0, UR11, PT ;  /* 0x0000000b00007c0c */ /* 0x000fe4000bf84070 */
[----:B------:R-:W-:Y:S02]  /*e480*/  PRMT R0, R16, 0x7773, RZ ;  /* 0x0000777310007816 */ /* 0x000fe400000000ff */
[----:B------:R-:W-:Y:S02]  /*e490*/  @P1 PRMT R186, R185, 0x5410, RZ ;  /* 0x00005410b9ba1816 */ /* 0x000fe400000000ff */
[----:B------:R-:W-:Y:S01]  /*e4a0*/  ISETP.GT.U32.AND P1, PT, R0, UR11, PT ;  /* 0x0000000b00007c0c */ /* 0x000fe2000bf24070 */
[----:B------:R-:W-:Y:S01]  /*e4b0*/  FADD.FTZ R5, R233, -R5 ;  /* 0x80000005e9057221 */ /* 0x000fe20000010000 */
[----:B-1----:R-:W-:-:S04]  /*e4c0*/  F2FP.BF16.F32.PACK_AB R0, R174, R183 ;  /* 0x000000b7ae00723e */ /* 0x002fc800000010ff */
[C---:B------:R-:W-:Y:S02]  /*e4d0*/  PRMT R185, R0.reuse, 0x7610, R185 ;  /* 0x0000761000b97816 */ /* 0x040fe400000000b9 */
[----:B------:R-:W-:Y:S01]  /*e4e0*/  PRMT R184, R0, 0x7632, R184 ;  /* 0x0000763200b87816 */ /* 0x000fe200000000b8 */
[----:B------:R-:W-:Y:S01]  /*e4f0*/  FMUL.FTZ R0, R5, UR28 ;  /* 0x0000001c05007c20 */ /* 0x000fe20008410000 */
[----:B------:R-:W-:-:S05]  /*e500*/  IMAD.MOV.U32 R5, RZ, RZ, R31 ;  /* 0x000000ffff057224 */ /* 0x000fca00078e001f */
[----:B------:R-:W1:Y:S04]  /*e510*/  MUFU.EX2 R0, R0 ;  /* 0x0000000000007308 */ /* 0x000e680000000800 */
[----:B------:R2:W3:Y:S01]  /*e520*/  MUFU.EX2 R31, R182 ;  /* 0x000000b6001f7308 */ /* 0x0004e20000000800 */
[----:B------:R-:W-:Y:S01]  /*e530*/  IMAD.MOV.U32 R100, RZ, RZ, R230 ;  /* 0x000000ffff647224 */ /* 0x000fe200078e00e6 */
[----:B------:R-:W-:Y:S01]  /*e540*/  MOV R101, R231 ;  /* 0x000000e700657202 */ /* 0x000fe20000000f00 */
[-C--:B------:R-:W-:Y:S01]  /*e550*/  FMUL.FTZ R68, R119, R4.reuse ;  /* 0x0000000477447220 */ /* 0x080fe20000410000 */
[----:B------:R-:W-:Y:S01]  /*e560*/  IMAD.MOV.U32 R116, RZ, RZ, R238 ;  /* 0x000000ffff747224 */ /* 0x000fe200078e00ee */
[----:B------:R-:W-:Y:S01]  /*e570*/  MOV R233, R11 ;  /* 0x0000000b00e97202 */ /* 0x000fe20000000f00 */
[----:B------:R-:W-:Y:S01]  /*e580*/  FMUL.FTZ R117, R118, R4 ;  /* 0x0000000476757220 */ /* 0x000fe20000410000 */
[----:B-1----:R-:W-:Y:S01]  /*e590*/  FMUL.FTZ R65, R41, R0 ;  /* 0x0000000029417220 */ /* 0x002fe20000410000 */
[----:B--2---:R-:W-:-:S04]  /*e5a0*/  IMAD.MOV.U32 R182, RZ, RZ, R222 ;  /* 0x000000ffffb67224 */ /* 0x004fc800078e00de */
[----:B------:R-:W-:Y:S02]  /*e5b0*/  IMAD.MOV.U32 R41, RZ, RZ, R182 ;  /* 0x000000ffff297224 */ /* 0x000fe400078e00b6 */
[----:B------:R-:W-:Y:S02]  /*e5c0*/  IMAD.MOV.U32 R182, RZ, RZ, R69 ;  /* 0x000000ffffb67224 */ /* 0x000fe400078e0045 */
[-C--:B------:R-:W-:Y:S01]  /*e5d0*/  FMUL.FTZ R69, R57, R0.reuse ;  /* 0x0000000039457220 */ /* 0x080fe20000410000 */
[----:B------:R-:W-:Y:S02]  /*e5e0*/  IMAD.MOV.U32 R57, RZ, RZ, R100 ;  /* 0x000000ffff397224 */ /* 0x000fe400078e0064 */
[-C--:B---3--:R-:W-:Y:S01]  /*e5f0*/  FFMA.FTZ R11, R217, R0.reuse, R31 ;  /* 0x00000000d90b7223 */ /* 0x088fe2000001001f */
[-C--:B------:R-:W-:Y:S01]  /*e600*/  FMUL.FTZ R100, R60, R0.reuse ;  /* 0x000000003c647220 */ /* 0x080fe20000410000 */
[----:B------:R-:W-:Y:S02]  /*e610*/  IMAD.MOV.U32 R217, RZ, RZ, R68 ;  /* 0x000000ffffd97224 */ /* 0x000fe400078e0044 */
[----:B------:R-:W-:Y:S01]  /*e620*/  FMUL.FTZ R68, R56, R0 ;  /* 0x0000000038447220 */ /* 0x000fe20000410000 */
[----:B------:R-:W-:-:S02]  /*e630*/  IMAD.MOV.U32 R60, RZ, RZ, R101 ;  /* 0x000000ffff3c7224 */ /* 0x000fc400078e0065 */
[----:B------:R-:W-:Y:S01]  /*e640*/  FMUL.FTZ R101, R61, R0 ;  /* 0x000000003d657220 */ /* 0x000fe20000410000 */
[----:B------:R-:W-:Y:S01]  /*e650*/  IMAD.MOV.U32 R56, RZ, RZ, R117 ;  /* 0x000000ffff387224 */ /* 0x000fe200078e0075 */
[----:B------:R-:W-:Y:S01]  /*e660*/  MOV R61, R116 ;  /* 0x00000074003d7202 */ /* 0x000fe20000000f00 */
[-C--:B------:R-:W-:Y:S01]  /*e670*/  FMUL.FTZ R116, R124, R0.reuse ;  /* 0x000000007c747220 */ /* 0x080fe20000410000 */
[----:B------:R-:W-:Y:S01]  /*e680*/  FMUL.FTZ R117, R125, R0 ;  /* 0x000000007d757220 */ /* 0x000fe20000410000 */
[--C-:B------:R-:W-:Y:S01]  /*e690*/  LOP3.LUT R10, R6, UR23, R9.reuse, 0x96, !PT ;  /* 0x00000017060a7c12 */ /* 0x100fe2000f8e9609 */
[----:B------:R-:W-:Y:S02]  /*e6a0*/  IMAD.MOV.U32 R124, RZ, RZ, R8 ;  /* 0x000000ffff7c7224 */ /* 0x000fe400078e0008 */
[----:B------:R-:W-:Y:S02]  /*e6b0*/  IMAD.MOV.U32 R125, RZ, RZ, R9 ;  /* 0x000000ffff7d7224 */ /* 0x000fe400078e0009 */
[----:B------:R-:W2:Y:S01]  /*e6c0*/  LDL.64 R8, [R1+0x88] ;  /* 0x0000880001087983 */ /* 0x000ea20000100a00 */
[----:B------:R-:W-:Y:S01]  /*e6d0*/  LOP3.LUT R7, R242, UR24, R7, 0x96, !PT ;  /* 0x00000018f2077c12 */ /* 0x000fe2000f8e9607 */
[----:B------:R-:W-:-:S02]  /*e6e0*/  IMAD.MOV.U32 R6, RZ, RZ, R223 ;  /* 0x000000ffff067224 */ /* 0x000fc400078e00df */
[----:B------:R-:W-:Y:S02]  /*e6f0*/  IMAD.MOV.U32 R52, RZ, RZ, R227 ;  /* 0x000000ffff347224 */ /* 0x000fe400078e00e3 */
[-C--:B------:R-:W-:Y:S01]  /*e700*/  FMUL.FTZ R227, R143, R4.reuse ;  /* 0x000000048fe37220 */ /* 0x080fe20000410000 */
[----:B------:R-:W-:Y:S01]  /*e710*/  FMUL.FTZ R143, R51, R4 ;  /* 0x00000004338f7220 */ /* 0x000fe20000410000 */
[----:B------:R-:W-:Y:S02]  /*e720*/  IMAD.MOV.U32 R85, RZ, RZ, R226 ;  /* 0x000000ffff557224 */ /* 0x000fe400078e00e2 */
[----:B------:R-:W-:Y:S02]  /*e730*/  IMAD.MOV.U32 R51, RZ, RZ, R6 ;  /* 0x000000ffff337224 */ /* 0x000fe400078e0006 */
[----:B------:R-:W-:-:S04]  /*e740*/  IMAD.WIDE.U32 R6, R7, -0x2daee0ad, RZ ;  /* 0xd2511f5307067825 */ /* 0x000fc800078e00ff */
[-C--:B------:R-:W-:Y:S01]  /*e750*/  FMUL.FTZ R246, R54, R4.reuse ;  /* 0x0000000436f67220 */ /* 0x080fe20000410000 */
[----:B------:R-:W-:Y:S01]  /*e760*/  FMUL.FTZ R247, R55, R4 ;  /* 0x0000000437f77220 */ /* 0x000fe20000410000 */
[----:B------:R-:W-:Y:S01]  /*e770*/  MOV R55, R84 ;  /* 0x0000005400377202 */ /* 0x000fe20000000f00 */
[----:B------:R-:W-:Y:S02]  /*e780*/  IMAD.MOV.U32 R54, RZ, RZ, R85 ;  /* 0x000000ffff367224 */ /* 0x000fe400078e0055 */
        /* <DEDUP_REMOVED lines=84> */
[----:B------:R-:W-:-:S04]  /*ecd0*/  IMAD.WIDE.U32 R4, R10, -0x2daee0ad, RZ ;  /* 0xd2511f530a047825 */ /* 0x000fc800078e00ff */
[----:B------:R-:W-:Y:S01]  /*ece0*/  @P4 HFMA2.BF16_V2 R36, -RZ.H0_H0, RZ.H0_H0, -R185.H0_H0 ;  /* 0x200000ffff244231 */ /* 0x000fe200003409b9 */
[----:B------:R-:W-:-:S04]  /*ecf0*/  PRMT R53, R185, 0x5410, R184 ;  /* 0x00005410b9357816 */ /* 0x000fc800000000b8 */
[----:B------:R-:W-:Y:S01]  /*ed00*/  @P4 PRMT R185, R36, 0x5410, RZ ;  /* 0x0000541024b94816 */ /* 0x000fe200000000ff */
[----:B------:R-:W-:-:S05]  /*ed10*/  @P1 HFMA2.BF16_V2 R20, -RZ.H0_H0, RZ.H0_H0, -R184.H0_H0 ;  /* 0x200000ffff141231 */ /* 0x000fca00003409b8 */
[----:B------:R-:W-:Y:S01]  /*ed20*/  @P1 PRMT R184, R20, 0x5410, RZ ;  /* 0x0000541014b81816 */ /* 0x000fe200000000ff */
[----:B------:R-:W-:Y:S01]  /*ed30*/  FADD.FTZ R20, R210, R12 ;  /* 0x0000000cd2147221 */ /* 0x000fe20000010000 */
[C---:B------:R-:W-:Y:S02]  /*ed40*/  PRMT R181, R21.reuse, 0x7610, R181 ;  /* 0x0000761015b57816 */ /* 0x040fe400000000b5 */
[----:B------:R-:W-:-:S04]  /*ed50*/  PRMT R180, R21, 0x7632, R180 ;  /* 0x0000763215b47816 */ /* 0x000fc800000000b4 */
[----:B------:R-:W-:Y:S02]  /*ed60*/  PRMT R43, R181, 0x5410, R180 ;  /* 0x00005410b52b7816 */ /* 0x000fe400000000b4 */
[----:B--2---:R-:W-:-:S05]  /*ed70*/  LOP3.LUT R0, R8, UR22, R7, 0x96, !PT ;  /* 0x0000001608007c12 */ /* 0x004fca000f8e9607 */
[----:B------:R-:W-:Y:S01]  /*ed80*/  IMAD.WIDE.U32 R8, R0, -0x326172a9, RZ ;  /* 0xcd9e8d5700087825 */ /* 0x000fe200078e00ff */
[----:B------:R-:W-:-:S04]  /*ed90*/  LOP3.LUT R0, R6, UR18, R5, 0x96, !PT ;  /* 0x0000001206007c12 */ /* 0x000fc8000f8e9605 */
[----:B------:R-:W-:-:S05]  /*eda0*/  LOP3.LUT R2, R124, UR19, R9, 0x96, !PT ;  /* 0x000000137c027c12 */ /* 0x000fca000f8e9609 */
[----:B------:R-:W-:-:S05]  /*edb0*/  IMAD.WIDE.U32 R6, R2, -0x2daee0ad, RZ ;  /* 0xd2511f5302067825 */ /* 0x000fca00078e00ff */
[----:B------:R-:W-:Y:S01]  /*edc0*/  LOP3.LUT R2, R4, UR17, R7, 0x96, !PT ;  /* 0x0000001104027c12 */ /* 0x000fe2000f8e9607 */
[----:B------:R-:W-:-:S05]  /*edd0*/  IMAD.WIDE.U32 R4, R0, -0x326172a9, RZ ;  /* 0xcd9e8d5700047825 */ /* 0x000fca00078e00ff */
[----:B------:R-:W-:-:S05]  /*ede0*/  LOP3.LUT R0, R8, UR4, R5, 0x96, !PT ;  /* 0x0000000408007c12 */ /* 0x000fca000f8e9605 */
[----:B------:R-:W-:-:S05]  /*edf0*/  IMAD.WIDE.U32 R8, R0, -0x2daee0ad, RZ ;  /* 0xd2511f5300087825 */ /* 0x000fca00078e00ff */
[----:B------:R-:W-:Y:S01]  /*ee00*/  LOP3.LUT R0, R6, UR15, R9, 0x96, !PT ;  /* 0x0000000f06007c12 */ /* 0x000fe2000f8e9609 */
[----:B------:R-:W-:-:S05]  /*ee10*/  IMAD.WIDE.U32 R6, R2, -0x326172a9, RZ ;  /* 0xcd9e8d5702067825 */ /* 0x000fca00078e00ff */
[----:B------:R-:W-:Y:S01]  /*ee20*/  LOP3.LUT R7, R4, UR16, R7, 0x96, !PT ;  /* 0x0000001004077c12 */ /* 0x000fe2000f8e9607 */
[----:B------:R-:W-:-:S05]  /*ee30*/  IMAD.WIDE.U32 R4, R0, -0x326172a9, RZ ;  /* 0xcd9e8d5700047825 */ /* 0x000fca00078e00ff */
[----:B------:R-:W-:Y:S01]  /*ee40*/  LOP3.LUT R10, R6, UR14, R5, 0x96, !PT ;  /* 0x0000000e060a7c12 */ /* 0x000fe2000f8e9605 */
[----:B------:R-:W1:Y:S01]  /*ee50*/  MUFU.EX2 R2, R26 ;  /* 0x0000001a00027308 */ /* 0x000e620000000800 */
[----:B------:R-:W-:-:S03]  /*ee60*/  FADD.FTZ R6, R61, R17 ;  /* 0x000000113d067221 */ /* 0x000fc60000010000 */
[----:B------:R-:W-:Y:S01]  /*ee70*/  MUFU.EX2 R207, R207 ;  /* 0x000000cf00cf7308 */ /* 0x000fe20000000800 */
[----:B------:R-:W-:Y:S01]  /*ee80*/  LOP3.LUT R0, R10, 0xff, RZ, 0xc0, !PT ;  /* 0x000000ff0a007812 */ /* 0x000fe200078ec0ff */
[----:B------:R-:W2:Y:S03]  /*ee90*/  LDCU UR14, c[0x0][0x448] ;  /* 0x00008900ff0e77ac */ /* 0x000ea60008000800 */
[----:B------:R-:W-:Y:S02]  /*eea0*/  ISETP.LE.U32.AND P4, PT, R0, UR11, PT ;  /* 0x0000000b00007c0c */ /* 0x000fe4000bf83070 */
[----:B------:R-:W-:-:S04]  /*eeb0*/  LOP3.LUT R0, R10, 0xffff, RZ, 0xc0, !PT ;  /* 0x0000ffff0a007812 */ /* 0x000fc800078ec0ff */
[----:B------:R-:W-:-:S04]  /*eec0*/  SHF.R.U32.HI R0, RZ, 0x8, R0 ;  /* 0x00000008ff007819 */ /* 0x000fc80000011600 */
[----:B------:R-:W-:-:S04]  /*eed0*/  LOP3.LUT R0, R0, 0xffff, RZ, 0xc0, !PT ;  /* 0x0000ffff00007812 */ /* 0x000fc800078ec0ff */
[----:B------:R-:W-:Y:S02]  /*eee0*/  ISETP.LE.U32.AND P1, PT, R0, UR11, PT ;  /* 0x0000000b00007c0c */ /* 0x000fe4000bf23070 */
[C---:B-1----:R-:W-:Y:S01]  /*eef0*/  F2FP.BF16.F32.PACK_AB R0, R2.reuse, R31 ;  /* 0x0000001f0200723e */ /* 0x042fe200000010ff */
[----:B------:R-:W-:-:S03]  /*ef00*/  FADD.FTZ R17, R2, R11 ;  /* 0x0000000b02117221 */ /* 0x000fc60000010000 */
[C---:B------:R-:W-:Y:S02]  /*ef10*/  PRMT R11, R0.reuse, 0x7610, R11 ;  /* 0x00007610000b7816 */ /* 0x040fe4000000000b */
[----:B------:R-:W-:Y:S02]  /*ef20*/  PRMT R12, R0, 0x7632, R12 ;  /* 0x00007632000c7816 */ /* 0x000fe4000000000c */
[----:B------:R-:W-:Y:S01]  /*ef30*/  PRMT R0, R10, 0x7632, R0 ;  /* 0x000076320a007816 */ /* 0x000fe20000000000 */
[----:B------:R-:W-:Y:S01]  /*ef40*/  @!P4 HFMA2.BF16_V2 R13, -RZ.H0_H0, RZ.H0_H0, -R11.H0_H0 ;  /* 0x200000ffff0dc231 */ /* 0x000fe2000034090b */
[----:B------:R-:W-:Y:S02]  /*ef50*/  PRMT R42, R11, 0x5410, R12 ;  /* 0x000054100b2a7816 */ /* 0x000fe4000000000c */
[----:B------:R-:W-:Y:S02]  /*ef60*/  LOP3.LUT R0, R0, 0xff, RZ, 0xc0, !PT ;  /* 0x000000ff00007812 */ /* 0x000fe400078ec0ff */
[----:B------:R-:W-:-:S02]  /*ef70*/  @!P4 PRMT R11, R13, 0x5410, RZ ;  /* 0x000054100d0bc816 */ /* 0x000fc400000000ff */
[----:B------:R-:W-:Y:S01]  /*ef80*/  ISETP.LE.U32.AND P4, PT, R0, UR11, PT ;  /* 0x0000000b00007c0c */ /* 0x000fe2000bf83070 */
[----:B------:R-:W-:Y:S01]  /*ef90*/  @!P1 HFMA2.BF16_V2 R18, -RZ.H0_H0, RZ.H0_H0, -R12.H0_H0 ;  /* 0x200000ffff129231 */ /* 0x000fe2000034090c */
[----:B------:R-:W-:Y:S01]  /*efa0*/  SHF.R.U32.HI R0, RZ, 0x18, R10 ;  /* 0x00000018ff007819 */ /* 0x000fe2000001160a */
[----:B------:R-:W-:Y:S03]  /*efb0*/  MUFU.EX2 R5, R175 ;  /* 0x000000af00057308 */ /* 0x000fe60000000800 */
[----:B------:R-:W-:Y:S01]  /*efc0*/  @!P1 PRMT R12, R18, 0x5410, RZ ;  /* 0x00005410120c9816 */ /* 0x000fe200000000ff */
[----:B------:R-:W1:Y:S01]  /*efd0*/  MUFU.EX2 R26, R197 ;  /* 0x000000c5001a7308 */ /* 0x000e620000000800 */
[----:B------:R-:W-:Y:S01]  /*efe0*/  ISETP.LE.U32.AND P1, PT, R0, UR11, PT ;  /* 0x0000000b00007c0c */ /* 0x000fe2000bf23070 */
[----:B------:R-:W-:-:S04]  /*eff0*/  IMAD.MOV.U32 R0, RZ, RZ, R4 ;  /* 0x000000ffff007224 */ /* 0x000fc800078e0004 */
[----:B------:R-:W-:Y:S01]  /*f000*/  @!P4 HFMA2.BF16_V2 R19, -RZ.H0_H0, RZ.H0_H0, -R181.H0_H0 ;  /* 0x200000ffff13c231 */ /* 0x000fe200003409b5 */
[----:B------:R-:W-:Y:S01]  /*f010*/  LOP3.LUT R0, R0, 0xff, RZ, 0xc0, !PT ;  /* 0x000000ff00007812 */ /* 0x000fe200078ec0ff */
[----:B------:R-:W-:Y:S01]  /*f020*/  FADD.FTZ R2, R211, R20 ;  /* 0x00000014d3027221 */ /* 0x000fe20000010000 */
[----:B------:R-:W-:Y:S02]  /*f030*/  IMAD.WIDE.U32 R20, R7, -0x2daee0ad, RZ ;  /* 0xd2511f5307147825 */ /* 0x000fe400078e00ff */
[----:B------:R-:W-:Y:S02]  /*f040*/  @!P4 PRMT R181, R19, 0x5410, RZ ;  /* 0x0000541013b5c816 */ /* 0x000fe400000000ff */
[----:B------:R-:W-:Y:S01]  /*f050*/  ISETP.LE.U32.AND P4, PT, R0, UR11, PT ;  /* 0x0000000b00007c0c */ /* 0x000fe2000bf83070 */
[----:B------:R-:W-:Y:S01]  /*f060*/  FADD.FTZ R9, R252, R2 ;  /* 0x00000002fc097221 */ /* 0x000fe20000010000 */
[----:B-1----:R-:W-:Y:S02]  /*f070*/  F2FP.BF16.F32.PACK_AB R2, R26, R5 ;  /* 0x000000051a02723e */ /* 0x002fe400000010ff */
[----:B------:R-:W-:Y:S01]  /*f080*/  LOP3.LUT R21, R8, UR9, R21, 0x96, !PT ;  /* 0x0000000908157c12 */ /* 0x000fe2000f8e9615 */
[----:B------:R-:W-:Y:S01]  /*f090*/  MUFU.EX2 R19, R198 ;  /* 0x000000c600137308 */ /* 0x000fe20000000800 */
[----:B------:R-:W-:Y:S01]  /*f0a0*/  @!P1 HFMA2.BF16_V2 R23, -RZ.H0_H0, RZ.H0_H0, -R180.H0_H0 ;  /* 0x200000ffff179231 */ /* 0x000fe200003409b4 */
[----:B------:R-:W-:-:S02]  /*f0b0*/  PRMT R179, R2, 0x7610, R179 ;  /* 0x0000761002b37816 */ /* 0x000fc400000000b3 */
[----:B------:R-:W1:Y:S01]  /*f0c0*/  MUFU.EX2 R7, R201 ;  /* 0x000000c900077308 */ /* 0x000e620000000800 */
[----:B------:R-:W-:Y:S01]  /*f0d0*/  LOP3.LUT R0, R21, 0xff, RZ, 0xc0, !PT ;  /* 0x000000ff15007812 */ /* 0x000fe200078ec0ff */
[----:B------:R-:W-:Y:S01]  /*f0e0*/  FADD.FTZ R13, R178, R6 ;  /* 0x00000006b20d7221 */ /* 0x000fe20000010000 */
[----:B------:R-:W-:Y:S01]  /*f0f0*/  @!P1 PRMT R180, R23, 0x5410, RZ ;  /* 0x0000541017b49816 */ /* 0x000fe200000000ff */
[----:B------:R-:W-:Y:S01]  /*f100*/  @!P4 HFMA2.BF16_V2 R24, -RZ.H0_H0, RZ.H0_H0, -R179.H0_H0 ;  /* 0x200000ffff18c231 */ /* 0x000fe200003409b3 */
[----:B------:R-:W-:Y:S02]  /*f110*/  ISETP.LE.U32.AND P1, PT, R0, UR11, PT ;  /* 0x0000000b00007c0c */ /* 0x000fe4000bf23070 */
[----:B------:R-:W-:Y:S01]  /*f120*/  PRMT R178, R2, 0x7632, R178 ;  /* 0x0000763202b27816 */ /* 0x000fe200000000b2 */
[----:B------:R-:W-:Y:S01]  /*f130*/  IMAD.MOV.U32 R61, RZ, RZ, R41 ;  /* 0x000000ffff3d7224 */ /* 0x000fe200078e0029 */
[----:B------:R-:W-:Y:S02]  /*f140*/  PRMT R0, R4, 0x7771, RZ ;  /* 0x0000777104007816 */ /* 0x000fe400000000ff */
[----:B------:R-:W-:-:S02]  /*f150*/  PRMT R41, R179, 0x5410, R178 ;  /* 0x00005410b3297816 */ /* 0x000fc400000000b2 */
[----:B------:R-:W-:Y:S02]  /*f160*/  @!P4 PRMT R179, R24, 0x5410, RZ ;  /* 0x0000541018b3c816 */ /* 0x000fe400000000ff */
[----:B------:R-:W-:Y:S02]  /*f170*/  ISETP.GT.U32.AND P4, PT, R0, UR11, PT ;  /* 0x0000000b00007c0c */ /* 0x000fe4000bf84070 */
[----:B------:R-:W-:Y:S02]  /*f180*/  LOP3.LUT R0, R21, 0xffff, RZ, 0xc0, !PT ;  /* 0x0000ffff15007812 */ /* 0x000fe400078ec0ff */
[----:B-1----:R-:W-:Y:S02]  /*f190*/  F2FP.BF16.F32.PACK_AB R37, R7, R19 ;  /* 0x000000130725723e */ /* 0x002fe400000010ff */
[----:B------:R-:W-:-:S03]  /*f1a0*/  SHF.R.U32.HI R0, RZ, 0x8, R0 ;  /* 0x00000008ff007819 */ /* 0x000fc60000011600 */
[----:B------:R-:W-:Y:S01]  /*f1b0*/  @!P1 HFMA2.BF16_V2 R22, -RZ.H0_H0, RZ.H0_H0, -R37.H0_H0 ;  /* 0x200000ffff169231 */ /* 0x000fe20000340925 */
[----:B------:R-:W-:Y:S02]  /*f1c0*/  LOP3.LUT R0, R0, 0xffff, RZ, 0xc0, !PT ;  /* 0x0000ffff00007812 */ /* 0x000fe400078ec0ff */
[----:B------:R-:W-:Y:S02]  /*f1d0*/  PRMT R211, R37, 0x7610, R211 ;  /* 0x0000761025d37816 */ /* 0x000fe400000000d3 */
[----:B------:R-:W-:Y:S02]  /*f1e0*/  @!P1 PRMT R211, R22, 0x5410, RZ ;  /* 0x0000541016d39816 */ /* 0x000fe400000000ff */
[----:B------:R-:W-:Y:S02]  /*f1f0*/  ISETP.LE.U32.AND P1, PT, R0, UR11, PT ;  /* 0x0000000b00007c0c */ /* 0x000fe4000bf23070 */
[----:B------:R-:W-:Y:S01]  /*f200*/  PRMT R0, R21, 0x7632, R0 ;  /* 0x0000763215007816 */ /* 0x000fe20000000000 */
[----:B------:R-:W-:Y:S04]  /*f210*/  MUFU.EX2 R8, R176 ;  /* 0x000000b000087308 */ /* 0x000fe80000000800 */
[----:B------:R-:W1:Y:S01]  /*f220*/  MUFU.EX2 R18, R199 ;  /* 0x000000c700127308 */ /* 0x000e620000000800 */
[----:B------:R-:W-:-:S05]  /*f230*/  LOP3.LUT R0, R0, 0xff, RZ, 0xc0, !PT ;  /* 0x000000ff00007812 */ /* 0x000fca00078ec0ff */
[----:B------:R-:W-:Y:S01]  /*f240*/  @!P1 HFMA2.BF16_V2 R25, -RZ.H0_H0, RZ.H0_H0, -R37.H1_H1 ;  /* 0x200000ffff199231 */ /* 0x000fe20000360925 */
[----:B------:R-:W-:-:S04]  /*f250*/  PRMT R210, R37, 0x7632, R210 ;  /* 0x0000763225d27816 */ /* 0x000fc800000000d2 */
[----:B------:R-:W-:Y:S02]  /*f260*/  @!P1 PRMT R210, R25, 0x5410, RZ ;  /* 0x0000541019d29816 */ /* 0x000fe400000000ff */
[----:B------:R-:W-:Y:S01]  /*f270*/  ISETP.LE.U32.AND P1, PT, R0, UR11, PT ;  /* 0x0000000b00007c0c */ /* 0x000fe2000bf23070 */
[----:B------:R-:W-:Y:S01]  /*f280*/  @P4 HFMA2.BF16_V2 R29, -RZ.H0_H0, RZ.H0_H0, -R178.H0_H0 ;  /* 0x200000ffff1d4231 */ /* 0x000fe200003409b2 */
[----:B-1----:R-:W-:Y:S02]  /*f290*/  F2FP.BF16.F32.PACK_AB R36, R18, R8 ;  /* 0x000000081224723e */ /* 0x002fe400000010ff */
[----:B------:R-:W-:Y:S02]  /*f2a0*/  PRMT R0, R4, 0x7772, RZ ;  /* 0x0000777204007816 */ /* 0x000fe400000000ff */
[----:B------:R-:W-:Y:S02]  /*f2b0*/  @P4 PRMT R178, R29, 0x5410, RZ ;  /* 0x000054101db24816 */ /* 0x000fe400000000ff */
[----:B------:R-:W-:-:S02]  /*f2c0*/  ISETP.GT.U32.AND P4, PT, R0, UR11, PT ;  /* 0x0000000b00007c0c */ /* 0x000fc4000bf84070 */
[----:B------:R-:W-:-:S03]  /*f2d0*/  SHF.R.U32.HI R0, RZ, 0x18, R21 ;  /* 0x00000018ff007819 */ /* 0x000fc60000011615 */
[----:B------:R-:W-:Y:S01]  /*f2e0*/  @!P1 HFMA2.BF16_V2 R39, -RZ.H0_H0, RZ.H0_H0, -R36.H0_H0 ;  /* 0x200000ffff279231 */ /* 0x000fe20000340924 */
[----:B------:R-:W-:-:S04]  /*f2f0*/  PRMT R206, R36, 0x7610, R206 ;  /* 0x0000761024ce7816 */ /* 0x000fc800000000ce */
[----:B------:R-:W-:Y:S02]  /*f300*/  @!P1 PRMT R206, R39, 0x5410, RZ ;  /* 0x0000541027ce9816 */ /* 0x000fe400000000ff */
[----:B------:R-:W-:Y:S01]  /*f310*/  ISETP.LE.U32.AND P1, PT, R0, UR11, PT ;  /* 0x0000000b00007c0c */ /* 0x000fe2000bf23070 */
[----:B------:R-:W-:Y:S02]  /*f320*/  IMAD.MOV.U32 R0, RZ, RZ, R20 ;  /* 0x000000ffff007224 */ /* 0x000fe400078e0014 */
[----:B------:R-:W-:Y:S02]  /*f330*/  FADD.FTZ R6, R5, R17 ;  /* 0x0000001105067221 */ /* 0x000fe40000010000 */
[----:B------:R-:W1:Y:S01]  /*f340*/  MUFU.EX2 R17, R212 ;  /* 0x000000d400117308 */ /* 0x000e620000000800 */
[----:B------:R-:W-:Y:S02]  /*f350*/  LOP3.LUT R0, R0, 0xff, RZ, 0xc0, !PT ;  /* 0x000000ff00007812 */ /* 0x000fe400078ec0ff */
[----:B------:R-:W-:-:S05]  /*f360*/  PRMT R205, R36, 0x7632, R205 ;  /* 0x0000763224cd7816 */ /* 0x000fca00000000cd */
[----:B------:R-:W-:Y:S01]  /*f370*/  @!P1 HFMA2.BF16_V2 R38, -RZ.H0_H0, RZ.H0_H0, -R36.H1_H1 ;  /* 0x200000ffff269231 */ /* 0x000fe20000360924 */
[----:B------:R-:W-:-:S04]  /*f380*/  PRMT R177, R172, 0x7610, R177 ;  /* 0x00007610acb17816 */ /* 0x000fc800000000b1 */
[----:B------:R-:W-:Y:S02]  /*f390*/  @!P1 PRMT R205, R38, 0x5410, RZ ;  /* 0x0000541026cd9816 */ /* 0x000fe400000000ff */
[----:B------:R-:W-:Y:S01]  /*f3a0*/  ISETP.LE.U32.AND P1, PT, R0, UR11, PT ;  /* 0x0000000b00007c0c */ /* 0x000fe2000bf23070 */
[----:B------:R-:W-:Y:S01]  /*f3b0*/  FADD.FTZ R6, R26, R6 ;  /* 0x000000061a067221 */ /* 0x000fe20000010000 */
[----:B-1----:R-:W-:Y:S01]  /*f3c0*/  F2FP.BF16.F32.PACK_AB R31, R207, R17 ;  /* 0x00000011cf1f723e */ /* 0x002fe200000010ff */
[----:B------:R-:W-:Y:S01]  /*f3d0*/  @P4 HFMA2.BF16_V2 R44, -RZ.H0_H0, RZ.H0_H0, -R177.H0_H0 ;  /* 0x200000ffff2c4231 */ /* 0x000fe200003409b1 */
[----:B------:R-:W-:Y:S01]  /*f3e0*/  PRMT R176, R172, 0x7632, R176 ;  /* 0x00007632acb07816 */ /* 0x000fe200000000b0 */
[----:B------:R-:W-:Y:S01]  /*f3f0*/  FADD.FTZ R2, R60, R9 ;  /* 0x000000093c027221 */ /* 0x000fe20000010000 */
[----:B------:R-:W-:Y:S01]  /*f400*/  PRMT R0, R20, 0x7771, RZ ;  /* 0x0000777114007816 */ /* 0x000fe200000000ff */
[----:B------:R-:W-:Y:S01]  /*f410*/  FADD.FTZ R9, R19, R6 ;  /* 0x0000000613097221 */ /* 0x000fe20000010000 */
[----:B------:R-:W-:Y:S01]  /*f420*/  FADD.FTZ R5, R61, R13 ;  /* 0x0000000d3d057221 */ /* 0x000fe20000010000 */
[----:B------:R-:W-:Y:S01]  /*f430*/  PRMT R19, R177, 0x5410, R176 ;  /* 0x00005410b1137816 */ /* 0x000fe200000000b0 */
[----:B------:R-:W-:Y:S01]  /*f440*/  IMAD.MOV.U32 R60, RZ, RZ, R55 ;  /* 0x000000ffff3c7224 */ /* 0x000fe200078e0037 */
[----:B------:R-:W-:Y:S01]  /*f450*/  @P4 PRMT R177, R44, 0x5410, RZ ;  /* 0x000054102cb14816 */ /* 0x000fe200000000ff */
[----:B------:R-:W-:Y:S01]  /*f460*/  MUFU.EX2 R13, R203 ;  /* 0x000000cb000d7308 */ /* 0x000fe20000000800 */
[----:B------:R-:W-:Y:S01]  /*f470*/  @!P1 HFMA2.BF16_V2 R40, -RZ.H0_H0, RZ.H0_H0, -R31.H0_H0 ;  /* 0x200000ffff289231 */ /* 0x000fe2000034091f */
[----:B------:R-:W-:-:S02]  /*f480*/  ISETP.GT.U32.AND P4, PT, R0, UR11, PT ;  /* 0x0000000b00007c0c */ /* 0x000fc4000bf84070 */
[----:B------:R-:W1:Y:S01]  /*f490*/  MUFU.EX2 R55, R202 ;  /* 0x000000ca00377308 */ /* 0x000e620000000800 */
[----:B------:R-:W-:Y:S02]  /*f4a0*/  PRMT R0, R20, 0x7772, RZ ;  /* 0x0000777214007816 */ /* 0x000fe400000000ff */
[----:B------:R-:W-:Y:S02]  /*f4b0*/  PRMT R199, R31, 0x7610, R199 ;  /* 0x000076101fc77816 */ /* 0x000fe400000000c7 */
[----:B------:R-:W-:Y:S02]  /*f4c0*/  @!P1 PRMT R199, R40, 0x5410, RZ ;  /* 0x0000541028c79816 */ /* 0x000fe400000000ff */
[----:B------:R-:W-:Y:S02]  /*f4d0*/  ISETP.GT.U32.AND P1, PT, R0, UR11, PT ;  /* 0x0000000b00007c0c */ /* 0x000fe4000bf24070 */
[----:B------:R-:W-:Y:S02]  /*f4e0*/  PRMT R0, R4, 0x7773, RZ ;  /* 0x0000777304007816 */ /* 0x000fe400000000ff */
[----:B------:R-:W-:Y:S01]  /*f4f0*/  @P4 HFMA2.BF16_V2 R45, -RZ.H0_H0, RZ.H0_H0, -R31.H1_H1 ;  /* 0x200000ffff2d4231 */ /* 0x000fe2000036091f */
[----:B-1----:R-:W-:-:S02]  /*f500*/  F2FP.BF16.F32.PACK_AB R38, R55, R13 ;  /* 0x0000000d3726723e */ /* 0x002fc400000010ff */
[----:B------:R-:W-:Y:S02]  /*f510*/  PRMT R198, R31, 0x7632, R198 ;  /* 0x000076321fc67816 */ /* 0x000fe400000000c6 */
[----:B------:R-:W-:-:S04]  /*f520*/  @P4 PRMT R198, R45, 0x5410, RZ ;  /* 0x000054102dc64816 */ /* 0x000fc800000000ff */
[----:B------:R-:W-:Y:S01]  /*f530*/  @P1 HFMA2.BF16_V2 R46, -RZ.H0_H0, RZ.H0_H0, -R38.H0_H0 ;  /* 0x200000ffff2e1231 */ /* 0x000fe20000340926 */
[----:B------:R-:W-:Y:S01]  /*f540*/  ISETP.GT.U32.AND P4, PT, R0, UR11, PT ;  /* 0x0000000b00007c0c */ /* 0x000fe2000bf84070 */
[----:B------:R-:W-:Y:S01]  /*f550*/  FADD.FTZ R5, R214, R5 ;  /* 0x00000005d6057221 */ /* 0x000fe20000010000 */
[----:B------:R-:W-:Y:S01]  /*f560*/  PRMT R0, R20, 0x7773, RZ ;  /* 0x0000777314007816 */ /* 0x000fe200000000ff */
[----:B------:R-:W-:Y:S01]  /*f570*/  FADD.FTZ R8, R8, R173 ;  /* 0x000000ad08087221 */ /* 0x000fe20000010000 */
[----:B------:R-:W-:Y:S01]  /*f580*/  PRMT R197, R38, 0x7610, R197 ;  /* 0x0000761026c57816 */ /* 0x000fe200000000c5 */
[----:B------:R-:W-:Y:S01]  /*f590*/  FADD.FTZ R6, R57, R2 ;  /* 0x0000000239067221 */ /* 0x000fe20000010000 */
[----:B------:R-:W-:Y:S02]  /*f5a0*/  @P1 PRMT R197, R46, 0x5410, RZ ;  /* 0x000054102ec51816 */ /* 0x000fe400000000ff */
[----:B------:R-:W-:Y:S01]  /*f5b0*/  ISETP.GT.U32.AND P1, PT, R0, UR11, PT ;  /* 0x0000000b00007c0c */ /* 0x000fe2000bf24070 */
[----:B------:R-:W-:Y:S01]  /*f5c0*/  FADD.FTZ R0, R219, R5 ;  /* 0x00000005db007221 */ /* 0x000fe20000010000 */
[----:B------:R-:W-:Y:S01]  /*f5d0*/  FADD.FTZ R2, R18, R8 ;  /* 0x0000000812027221 */ /* 0x000fe20000010000 */
[----:B------:R-:W-:-:S02]  /*f5e0*/  FADD.FTZ R6, R218, R6 ;  /* 0x00000006da067221 */ /* 0x000fc40000010000 */
[----:B------:R-:W-:Y:S01]  /*f5f0*/  FADD.FTZ R0, R183, R0 ;  /* 0x00000000b7007221 */ /* 0x000fe20000010000 */
[----:B------:R-:W-:Y:S01]  /*f600*/  FADD.FTZ R252, R13, R2 ;  /* 0x000000020dfc7221 */ /* 0x000fe20000010000 */
[----:B------:R-:W-:Y:S02]  /*f610*/  FADD.FTZ R2, R216, R6 ;  /* 0x00000006d8027221 */ /* 0x000fe40000010000 */
[----:B------:R-:W-:-:S03]  /*f620*/  FADD.FTZ R0, R174, R0 ;  /* 0x00000000ae007221 */ /* 0x000fc60000010000 */
[----:B------:R-:W-:Y:S04]  /*f630*/  STL [R1+0x38], R2 ;  /* 0x0000380201007387 */ /* 0x000fe80000100800 */
[----:B------:R1:W-:Y:S04]  /*f640*/  STL [R1+0x3c], R0 ;  /* 0x00003c0001007387 */ /* 0x0003e80000100800 */
[----:B------:R-:W3:Y:S01]  /*f650*/  LDL R124, [R1+0x74] ;  /* 0x00007400017c7983 */ /* 0x000ee20000100800 */
[----:B--2---:R-:W-:Y:S01]  /*f660*/  USHF.L.U32 UR9, UR14, 0x3, URZ ;  /* 0x000000030e097899 */ /* 0x004fe200080006ff */
[----:B------:R-:W-:-:S05]  /*f670*/  FADD.FTZ R5, R7, R9 ;  /* 0x0000000907057221 */ /* 0x000fca0000010000 */
[----:B-1----:R-:W-:-:S05]  /*f680*/  MOV R0, UR9 ;  /* 0x0000000900007c02 */ /* 0x002fca0008000f00 */
[----:B------:R-:W-:-:S04]  /*f690*/  IMAD.WIDE R6, R0, 0x2, R132 ;  /* 0x0000000200067825 */ /* 0x000fc800078e0284 */
[----:B------:R-:W-:-:S04]  /*f6a0*/  IMAD.U32 R0, RZ, RZ, UR14 ;  /* 0x0000000eff007e24 */ /* 0x000fc8000f8e00ff */
[----:B------:R-:W-:-:S04]  /*f6b0*/  IMAD.WIDE R6, R0, 0x70, R6 ;  /* 0x0000007000067825 */ /* 0x000fc800078e0206 */
[----:B------:R-:W-:-:S04]  /*f6c0*/  IMAD.WIDE R8, R0, -0x70, R6 ;  /* 0xffffff9000087825 */ /* 0x000fc800078e0206 */
[----:B------:R-:W-:-:S04]  /*f6d0*/  IMAD.WIDE R8, R0, 0x70, R8 ;  /* 0x0000007000087825 */ /* 0x000fc800078e0208 */
[----:B------:R-:W-:-:S04]  /*f6e0*/  IMAD.WIDE R8, R0, -0x70, R8 ;  /* 0xffffff9000087825 */ /* 0x000fc800078e0208 */
[----:B------:R-:W-:-:S04]  /*f6f0*/  IMAD.WIDE R174, R0, 0x70, R8 ;  /* 0x0000007000ae7825 */ /* 0x000fc800078e0208 */
[----:B------:R-:W-:Y:S02]  /*f700*/  IMAD.MOV.U32 R61, RZ, RZ, R182 ;  /* 0x000000ffff3d7224 */ /* 0x000fe400078e00b6 */
[----:B------:R-:W-:-:S04]  /*f710*/  IMAD.WIDE R182, R0, -0x70, R174 ;  /* 0xffffff9000b67825 */ /* 0x000fc800078e02ae */
[----:B------:R-:W-:Y:S02]  /*f720*/  IMAD.U32 R2, RZ, RZ, UR14 ;  /* 0x0000000eff027e24 */ /* 0x000fe4000f8e00ff */
[----:B------:R-:W-:Y:S02]  /*f730*/  IMAD.U32 R0, RZ, RZ, UR9 ;  /* 0x00000009ff007e24 */ /* 0x000fe4000f8e00ff */
[----:B------:R-:W-:Y:S01]  /*f740*/  IMAD.WIDE R172, R2, 0x70, R182 ;  /* 0x0000007002ac7825 */ /* 0x000fe200078e02b6 */
[----:B------:R1:W-:Y:S04]  /*f750*/  STG.E.U16 desc[UR30][R132.64+-0x80], R28 ;  /* 0xffff801c84007986 */ /* 0x0003e8000c10151e */
[----:B------:R2:W-:Y:S01]  /*f760*/  STG.E.U16 desc[UR30][R132.64+-0x7e], R27 ;  /* 0xffff821b84007986 */ /* 0x0005e2000c10151e */
[----:B------:R-:W-:Y:S01]  /*f770*/  MOV R57, R56 ;  /* 0x0000003800397202 */ /* 0x000fe20000000f00 */
[----:B------:R-:W-:-:S02]  /*f780*/  IMAD.MOV.U32 R125, RZ, RZ, R52 ;  /* 0x000000ffff7d7224 */ /* 0x000fc400078e0034 */
[----:B------:R-:W-:Y:S02]  /*f790*/  IMAD.MOV.U32 R56, RZ, RZ, R217 ;  /* 0x000000ffff387224 */ /* 0x000fe400078e00d9 */
[----:B------:R-:W-:Y:S02]  /*f7a0*/  IMAD.MOV.U32 R217, RZ, RZ, R54 ;  /* 0x000000ffffd97224 */ /* 0x000fe400078e0036 */
[----:B------:R-:W-:Y:S01]  /*f7b0*/  FADD.FTZ R54, R17, R5 ;  /* 0x0000000511367221 */ /* 0x000fe20000010000 */
[----:B------:R-:W-:Y:S02]  /*f7c0*/  IMAD.MOV.U32 R5, RZ, RZ, R14 ;  /* 0x000000ffff057224 */ /* 0x000fe400078e000e */
[----:B-1----:R-:W-:Y:S01]  /*f7d0*/  IMAD.WIDE R28, R2, -0x70, R172 ;  /* 0xffffff90021c7825 */ /* 0x002fe200078e02ac */
[----:B------:R-:W-:-:S03]  /*f7e0*/  PRMT R2, R14, 0x7773, RZ ;  /* 0x000077730e027816 */ /* 0x000fc600000000ff */
[----:B--2---:R-:W-:Y:S01]  /*f7f0*/  IMAD.WIDE R26, R0, 0x2, R6 ;  /* 0x00000002001a7825 */ /* 0x004fe200078e0206 */
[----:B------:R-:W-:-:S04]  /*f800*/  PRMT R0, R14, 0x7772, RZ ;  /* 0x000077720e007816 */ /* 0x000fc800000000ff */
[----:B------:R-:W-:Y:S02]  /*f810*/  PRMT R13, R0, 0x5410, R2 ;  /* 0x00005410000d7816 */ /* 0x000fe40000000002 */
[C---:B------:R-:W-:Y:S02]  /*f820*/  PRMT R2, R16.reuse, 0x7773, RZ ;  /* 0x0000777310027816 */ /* 0x040fe400000000ff */
[----:B------:R-:W-:-:S04]  /*f830*/  PRMT R0, R16, 0x7772, RZ ;  /* 0x0000777210007816 */ /* 0x000fc800000000ff */
[----:B------:R-:W-:Y:S02]  /*f840*/  PRMT R52, R0, 0x5410, R2 ;  /* 0x0000541000347816 */ /* 0x000fe40000000002 */
[C---:B------:R-:W-:Y:S02]  /*f850*/  LOP3.LUT R0, R15.reuse, 0xffff, RZ, 0xc0, !PT ;  /* 0x0000ffff0f007812 */ /* 0x040fe400078ec0ff */
[----:B------:R-:W-:Y:S02]  /*f860*/  LOP3.LUT R2, R15, 0xff, RZ, 0xc0, !PT ;  /* 0x000000ff0f027812 */ /* 0x000fe400078ec0ff */
[----:B------:R-:W-:Y:S01]  /*f870*/  SHF.R.U32.HI R0, RZ, 0x8, R0 ;  /* 0x00000008ff007819 */ /* 0x000fe20000011600 */
[----:B------:R-:W-:Y:S01]  /*f880*/  STG.E.U16 desc[UR30][R28.64+-0x80], R139 ;  /* 0xffff808b1c007986 */ /* 0x000fe2000c10151e */
[----:B------:R-:W-:Y:S02]  /*f890*/  PRMT R6, R14, 0x7771, RZ ;  /* 0x000077710e067816 */ /* 0x000fe400000000ff */
[----:B------:R-:W-:Y:S01]  /*f8a0*/  LOP3.LUT R5, R5, 0xff, RZ, 0xc0, !PT ;  /* 0x000000ff05057812 */ /* 0x000fe200078ec0ff */
[----:B------:R-:W-:Y:S01]  /*f8b0*/  STG.E.U16 desc[UR30][R28.64+-0x7e], R138 ;  /* 0xffff828a1c007986 */ /* 0x000fe2000c10151e */
[----:B------:R-:W-:-:S02]  /*f8c0*/  PRMT R9, R2, 0x5410, R0 ;  /* 0x0000541002097816 */ /* 0x000fc40000000000 */
[----:B------:R-:W-:Y:S01]  /*f8d0*/  PRMT R0, R15, 0x7632, R0 ;  /* 0x000076320f007816 */ /* 0x000fe20000000000 */
[----:B------:R1:W-:Y:S01]  /*f8e0*/  STG.E.U16 desc[UR30][R172.64+-0x80], R11 ;  /* 0xffff800bac007986 */ /* 0x0003e2000c10151e */
[----:B------:R-:W-:-:S03]  /*f8f0*/  MOV R8, R4 ;  /* 0x0000000400087202 */ /* 0x000fc60000000f00 */
[----:B------:R2:W-:Y:S01]  /*f900*/  STG.E.U16 desc[UR30][R174.64+-0x7e], R12 ;  /* 0xffff820cae007986 */ /* 0x0005e2000c10151e */
[----:B------:R-:W-:Y:S02]  /*f910*/  PRMT R2, R4, 0x7772, RZ ;  /* 0x0000777204027816 */ /* 0x000fe400000000ff */
[----:B------:R-:W-:Y:S01]  /*f920*/  LOP3.LUT R0, R0, 0xff, RZ, 0xc0, !PT ;  /* 0x000000ff00007812 */ /* 0x000fe200078ec0ff */
[----:B------:R-:W-:-:S04]  /*f930*/  USHF.L.U32 UR4, UR11, 0x10, URZ ;  /* 0x000000100b047899 */ /* 0x000fc800080006ff */
[----:B------:R-:W-:Y:S01]  /*f940*/  ULOP3.LUT UR4, UR11, 0xff0000, UR4, 0xf8, !UPT ;  /* 0x00ff00000b047892 */ /* 0x000fe2000f8ef804 */
[C---:B-1----:R-:W-:Y:S02]  /*f950*/  PRMT R11, R4.reuse, 0x7771, RZ ;  /* 0x00007771040b7816 */ /* 0x042fe400000000ff */
[----:B--2---:R-:W-:Y:S02]  /*f960*/  PRMT R12, R5, 0x5410, R6 ;  /* 0x00005410050c7816 */ /* 0x004fe40000000006 */
[----:B------:R-:W-:Y:S02]  /*f970*/  PRMT R5, R4, 0x7773, RZ ;  /* 0x0000777304057816 */ /* 0x000fe400000000ff */
[----:B------:R-:W-:-:S04]  /*f980*/  SHF.R.U32.HI R4, RZ, 0x18, R15 ;  /* 0x00000018ff047819 */ /* 0x000fc8000001160f */
[----:B------:R-:W-:Y:S02]  /*f990*/  PRMT R6, R0, 0x5410, R4 ;  /* 0x0000541000067816 */ /* 0x000fe40000000004 */
[----:B------:R-:W-:Y:S02]  /*f9a0*/  LOP3.LUT R0, R10, 0xffff, RZ, 0xc0, !PT ;  /* 0x0000ffff0a007812 */ /* 0x000fe400078ec0ff */
[----:B------:R-:W-:Y:S02]  /*f9b0*/  PRMT R17, R2, 0x5410, R5 ;  /* 0x0000541002117816 */ /* 0x000fe40000000005 */
[----:B------:R-:W-:Y:S02]  /*f9c0*/  SHF.R.U32.HI R0, RZ, 0x8, R0 ;  /* 0x00000008ff007819 */ /* 0x000fe40000011600 */
[----:B------:R-:W-:Y:S01]  /*f9d0*/  LOP3.LUT R2, R10, 0xff, RZ, 0xc0, !PT ;  /* 0x000000ff0a027812 */ /* 0x000fe200078ec0ff */
[----:B------:R-:W-:-:S03]  /*f9e0*/  IMAD.U32 R214, RZ, RZ, UR4 ;  /* 0x00000004ffd67e24 */ /* 0x000fc6000f8e00ff */
[--C-:B------:R-:W-:Y:S02]  /*f9f0*/  PRMT R7, R2, 0x5410, R0.reuse ;  /* 0x0000541002077816 */ /* 0x100fe40000000000 */
[----:B------:R-:W-:-:S04]  /*fa00*/  PRMT R0, R10, 0x7632, R0 ;  /* 0x000076320a007816 */ /* 0x000fc80000000000 */
[----:B------:R-:W-:Y:S02]  /*fa10*/  LOP3.LUT R4, R0, 0xff, RZ, 0xc0, !PT ;  /* 0x000000ff00047812 */ /* 0x000fe400078ec0ff */
[--C-:B------:R-:W-:Y:S02]  /*fa20*/  HSET2.LE.AND R0, R9, R214.reuse, PT ;  /* 0x000000d609007233 */ /* 0x100fe40003803000 */
[----:B------:R-:W-:Y:S02]  /*fa30*/  LOP3.LUT R2, R8, 0xff, RZ, 0xc0, !PT ;  /* 0x000000ff08027812 */ /* 0x000fe400078ec0ff */
[----:B------:R-:W-:Y:S02]  /*fa40*/  SHF.R.U32.HI R5, RZ, 0x18, R10 ;  /* 0x00000018ff057819 */ /* 0x000fe4000001160a */
[----:B------:R-:W-:Y:S02]  /*fa50*/  LOP3.LUT R8, R125, R0, RZ, 0xc0, !PT ;  /* 0x000000007d087212 */ /* 0x000fe400078ec0ff */
[----:B------:R-:W-:Y:S01]  /*fa60*/  HSET2.LE.AND R0, R6, R214, PT ;  /* 0x000000d606007233 */ /* 0x000fe20003803000 */
[----:B------:R-:W-:Y:S01]  /*fa70*/  IMAD.MOV.U32 R39, RZ, RZ, R16 ;  /* 0x000000ffff277224 */ /* 0x000fe200078e0010 */
[----:B------:R-:W-:-:S02]  /*fa80*/  PRMT R40, R16, 0x7771, RZ ;  /* 0x0000777110287816 */ /* 0x000fc400000000ff */
[----:B------:R-:W-:Y:S02]  /*fa90*/  PRMT R16, R4, 0x5410, R5 ;  /* 0x0000541004107816 */ /* 0x000fe40000000005 */
[----:B------:R-:W-:Y:S02]  /*faa0*/  PRMT R5, R2, 0x5410, R11 ;  /* 0x0000541002057816 */ /* 0x000fe4000000000b */
[----:B------:R-:W-:Y:S02]  /*fab0*/  LOP3.LUT R9, R235, R0, RZ, 0xc0, !PT ;  /* 0x00000000eb097212 */ /* 0x000fe400078ec0ff */
[----:B------:R-:W-:Y:S02]  /*fac0*/  LOP3.LUT R2, R13, 0xff00ff, RZ, 0xc0, !PT ;  /* 0x00ff00ff0d027812 */ /* 0x000fe400078ec0ff */
[----:B------:R-:W-:-:S03]  /*fad0*/  HSET2.LE.AND R0, R12, R214, PT ;  /* 0x000000d60c007233 */ /* 0x000fc60003803000 */
[----:B------:R-:W-:Y:S02]  /*fae0*/  HSET2.LE.AND R2, R2, R214, PT ;  /* 0x000000d602027233 */ /* 0x000fe40003803000 */
[----:B------:R-:W-:Y:S01]  /*faf0*/  LOP3.LUT R10, R234, R0, RZ, 0xc0, !PT ;  /* 0x00000000ea0a7212 */ /* 0x000fe200078ec0ff */
[----:B------:R-:W-:Y:S01]  /*fb00*/  @P1 HFMA2.BF16_V2 R47, -RZ.H0_H0, RZ.H0_H0, -R38.H1_H1 ;  /* 0x200000ffff2f1231 */ /* 0x000fe20000360926 */
[--C-:B------:R-:W-:Y:S02]  /*fb10*/  HSET2.LE.AND R0, R16, R214.reuse, PT ;  /* 0x000000d610007233 */ /* 0x100fe40003803000 */
[----:B------:R-:W-:Y:S02]  /*fb20*/  HSET2.LE.AND R4, R7, R214, PT ;  /* 0x000000d607047233 */ /* 0x000fe40003803000 */
[----:B------:R-:W-:Y:S02]  /*fb30*/  LOP3.LUT R11, R213, R2, RZ, 0xc0, !PT ;  /* 0x00000002d50b7212 */ /* 0x000fe400078ec0ff */
[----:B------:R-:W-:-:S02]  /*fb40*/  LOP3.LUT R7, R17, 0xff00ff, RZ, 0xc0, !PT ;  /* 0x00ff00ff11077812 */ /* 0x000fc400078ec0ff */
[--C-:B------:R-:W-:Y:S02]  /*fb50*/  HSET2.LE.AND R2, R5, R214.reuse, PT ;  /* 0x000000d605027233 */ /* 0x100fe40003803000 */
[----:B------:R-:W-:Y:S02]  /*fb60*/  PRMT R196, R38, 0x7632, R196 ;  /* 0x0000763226c47816 */ /* 0x000fe400000000c4 */
[----:B------:R-:W-:Y:S01]  /*fb70*/  LOP3.LUT R5, R43, R0, RZ, 0xc0, !PT ;  /* 0x000000002b057212 */ /* 0x000fe200078ec0ff */
[----:B------:R-:W-:Y:S01]  /*fb80*/  IMAD.MOV.U32 R0, RZ, RZ, 0x20 ;  /* 0x00000020ff007424 */ /* 0x000fe200078e00ff */
[----:B------:R-:W-:Y:S02]  /*fb90*/  @P1 PRMT R196, R47, 0x5410, RZ ;  /* 0x000054102fc41816 */ /* 0x000fe400000000ff */
[----:B------:R-:W-:Y:S02]  /*fba0*/  LOP3.LUT P1, RZ, R204, 0x2, RZ, 0xc0, !PT ;  /* 0x00000002ccff7812 */ /* 0x000fe4000782c0ff */
[----:B------:R-:W-:-:S02]  /*fbb0*/  HSET2.LE.AND R7, R7, R214, PT ;  /* 0x000000d607077233 */ /* 0x000fc40003803000 */
[----:B------:R-:W-:Y:S01]  /*fbc0*/  SEL R0, R0, 0xffffffe0, !P1 ;  /* 0xffffffe000007807 */ /* 0x000fe20004800000 */
[----:B------:R-:W-:Y:S01]  /*fbd0*/  @P4 HFMA2.BF16_V2 R48, -RZ.H0_H0, RZ.H0_H0, -R176.H0_H0 ;  /* 0x200000ffff304231 */ /* 0x000fe200003409b0 */
[----:B------:R-:W-:Y:S02]  /*fbe0*/  LOP3.LUT R4, R42, R4, RZ, 0xc0, !PT ;  /* 0x000000042a047212 */ /* 0x000fe400078ec0ff */
[----:B------:R-:W-:Y:S02]  /*fbf0*/  LOP3.LUT R6, R41, R2, RZ, 0xc0, !PT ;  /* 0x0000000229067212 */ /* 0x000fe400078ec0ff */
[----:B------:R-:W-:Y:S01]  /*fc00*/  LOP3.LUT R7, R19, R7, RZ, 0xc0, !PT ;  /* 0x0000000713077212 */ /* 0x000fe200078ec0ff */
[----:B------:R-:W-:Y:S01]  /*fc10*/  IMAD.MOV.U32 R125, RZ, RZ, R51 ;  /* 0x000000ffff7d7224 */ /* 0x000fe200078e0033 */
[----:B------:R-:W-:Y:S01]  /*fc20*/  @P4 PRMT R176, R48, 0x5410, RZ ;  /* 0x0000541030b04816 */ /* 0x000fe200000000ff */
[----:B------:R-:W-:Y:S01]  /*fc30*/  IMAD.MOV.U32 R126, RZ, RZ, R50 ;  /* 0x000000ffff7e7224 */ /* 0x000fe200078e0032 */
[----:B---3--:R-:W-:-:S05]  /*fc40*/  LEA R23, R124, UR5, 0x1 ;  /* 0x000000057c177c11 */ /* 0x008fca000f8e08ff */
[----:B------:R-:W1:Y:S01]  /*fc50*/  LDSM.16.MT88.4 R12, [R23+0xa000] ;  /* 0x00a00000170c783b */ /* 0x000e620000004200 */
[C---:B------:R-:W-:Y:S02]  /*fc60*/  IMAD.IADD R25, R23.reuse, 0x1, R0 ;  /* 0x0000000117197824 */ /* 0x040fe400078e0200 */
[----:B------:R-:W-:Y:S02]  /*fc70*/  IMAD.MOV.U32 R124, RZ, RZ, R217 ;  /* 0x000000ffff7c7224 */ /* 0x000fe400078e00d9 */
[----:B------:R-:W-:Y:S01]  /*fc80*/  IMAD.MOV.U32 R217, RZ, RZ, R49 ;  /* 0x000000ffffd97224 */ /* 0x000fe200078e0031 */
[C---:B------:R-:W-:Y:S01]  /*fc90*/  IADD3 R2, PT, PT, R23.reuse, 0xa000, RZ ;  /* 0x0000a00017027810 */ /* 0x040fe20007ffe0ff */
[-C--:B-1----:R-:W-:Y:S08]  /*fca0*/  HMMA.16816.F32.BF16 R152, R8, R12.reuse, R152 ;  /* 0x0000000c0898723c */ /* 0x082ff00000041898 */
[C---:B------:R-:W-:Y:S08]  /*fcb0*/  HMMA.16816.F32.BF16 R168, R4.reuse, R12, R168 ;  /* 0x0000000c04a8723c */ /* 0x040ff000000418a8 */
[-C--:B------:R-:W-:Y:S08]  /*fcc0*/  HMMA.16816.F32.BF16 R164, R4, R14.reuse, R164 ;  /* 0x0000000e04a4723c */ /* 0x080ff000000418a4 */
[----:B------:R-:W-:Y:S01]  /*fcd0*/  HMMA.16816.F32.BF16 R48, R8, R14, R148 ;  /* 0x0000000e0830723c */ /* 0x000fe20000041894 */
[----:B------:R-:W1:Y:S01]  /*fce0*/  LDSM.16.MT88.4 R12, [R25+0xa000] ;  /* 0x00a00000190c783b */ /* 0x000e620000004200 */
[----:B------:R-:W-:-:S02]  /*fcf0*/  VIADD R22, R23, 0xa040 ;  /* 0x0000a04017167836 */ /* 0x000fc40000000000 */
[----:B------:R-:W-:-:S04]  /*fd00*/  @P6 VIADD R22, R2, 0xffffffc0 ;  /* 0xffffffc002166836 */ /* 0x000fc80000000000 */
[-C--:B-1----:R-:W-:Y:S08]  /*fd10*/  HMMA.16816.F32.BF16 R144, R8, R12.reuse, R144 ;  /* 0x0000000c0890723c */ /* 0x082ff00000041890 */
[C---:B------:R-:W-:Y:S08]  /*fd20*/  HMMA.16816.F32.BF16 R160, R4.reuse, R12, R160 ;  /* 0x0000000c04a0723c */ /* 0x040ff000000418a0 */
[-C--:B------:R-:W-:Y:S08]  /*fd30*/  HMMA.16816.F32.BF16 R156, R4, R14.reuse, R156 ;  /* 0x0000000e049c723c */ /* 0x080ff0000004189c */
[----:B------:R-:W-:Y:S01]  /*fd40*/  HMMA.16816.F32.BF16 R224, R8, R14, R224 ;  /* 0x0000000e08e0723c */ /* 0x000fe200000418e0 */
[----:B------:R-:W1:Y:S01]  /*fd50*/  LDSM.16.MT88.4 R12, [R22] ;  /* 0x00000000160c783b */ /* 0x000e620000004200 */
[----:B------:R-:W-:-:S02]  /*fd60*/  IMAD.IADD R24, R0, 0x1, R22 ;  /* 0x0000000100187824 */ /* 0x000fc400078e0216 */
[----:B------:R-:W-:Y:S01]  /*fd70*/  IMAD.MOV.U32 R150, RZ, RZ, R57 ;  /* 0x000000ffff967224 */ /* 0x000fe200078e0039 */
[----:B------:R-:W-:Y:S01]  /*fd80*/  MOV R148, R61 ;  /* 0x0000003d00947202 */ /* 0x000fe20000000f00 */
[----:B------:R-:W-:Y:S01]  /*fd90*/  IMAD.MOV.U32 R151, RZ, RZ, R56 ;  /* 0x000000ffff977224 */ /* 0x000fe200078e0038 */
[----:B------:R-:W2:Y:S01]  /*fda0*/  LDSM.16.MT88.4 R16, [R22+0x1000] ;  /* 0x001000001610783b */ /* 0x000ea20000004200 */
[----:B-1----:R-:W-:Y:S01]  /*fdb0*/  HMMA.16816.F32.BF16 R56, R4, R12, R64 ;  /* 0x0000000c0438723c */ /* 0x002fe20000041840 */
[----:B------:R-:W-:Y:S01]  /*fdc0*/  IMAD.MOV.U32 R65, RZ, RZ, R233 ;  /* 0x000000ffff417224 */ /* 0x000fe200078e00e9 */
[----:B------:R-:W-:-:S06]  /*fdd0*/  MOV R66, R232 ;  /* 0x000000e800427202 */ /* 0x000fcc0000000f00 */
[----:B------:R-:W-:Y:S08]  /*fde0*/  HMMA.16816.F32.BF16 R240, R8, R12, R240 ;  /* 0x0000000c08f0723c */ /* 0x000ff000000418f0 */
[-C--:B------:R-:W-:Y:S08]  /*fdf0*/  HMMA.16816.F32.BF16 R84, R4, R14.reuse, R84 ;  /* 0x0000000e0454723c */ /* 0x080ff00000041854 */
[----:B------:R-:W-:Y:S01]  /*fe00*/  HMMA.16816.F32.BF16 R232, R8, R14, R140 ;  /* 0x0000000e08e8723c */ /* 0x000fe2000004188c */
[----:B------:R-:W1:Y:S01]  /*fe10*/  LDSM.16.MT88.4 R12, [R24] ;  /* 0x00000000180c783b */ /* 0x000e620000004200 */
[----:B------:R-:W-:-:S02]  /*fe20*/  IMAD.MOV.U32 R149, RZ, RZ, R60 ;  /* 0x000000ffff957224 */ /* 0x000fc400078e003c */
[----:B------:R-:W-:Y:S01]  /*fe30*/  IMAD.MOV.U32 R64, RZ, RZ, R217 ;  /* 0x000000ffff407224 */ /* 0x000fe200078e00d9 */
[C---:B------:R-:W-:Y:S01]  /*fe40*/  PRMT R2, R20.reuse, 0x7773, RZ ;  /* 0x0000777314027816 */ /* 0x040fe200000000ff */
[----:B------:R-:W-:Y:S01]  /*fe50*/  IMAD.MOV.U32 R67, RZ, RZ, R200 ;  /* 0x000000ffff437224 */ /* 0x000fe200078e00c8 */
[----:B------:R-:W-:Y:S01]  /*fe60*/  PRMT R0, R20, 0x7772, RZ ;  /* 0x0000777214007816 */ /* 0x000fe200000000ff */
[----:B--2---:R-:W-:Y:S01]  /*fe70*/  HMMA.16816.F32.BF16 R104, R4, R16, R104 ;  /* 0x000000100468723c */ /* 0x004fe20000041868 */
[----:B------:R-:W-:Y:S01]  /*fe80*/  MOV R139, R124 ;  /* 0x0000007c008b7202 */ /* 0x000fe20000000f00 */
[----:B------:R-:W-:Y:S01]  /*fe90*/  IMAD.MOV.U32 R212, RZ, RZ, R125 ;  /* 0x000000ffffd47224 */ /* 0x000fe200078e007d */
[----:B------:R-:W-:Y:S05]  /*fea0*/  LDSM.16.MT88.4 R140, [R25+0xa800] ;  /* 0x00a80000198c783b */ /* 0x000fea0000004200 */
        /* <DEDUP_REMOVED lines=9> */
[----:B------:R-:W1:Y:S01]  /*ff40*/  LDSM.16.MT88.4 R12, [R25+0xb000] ;  /* 0x00b00000190c783b */ /* 0x000e620000004200 */
[----:B------:R-:W-:-:S03]  /*ff50*/  IMAD.MOV.U32 R127, RZ, RZ, R126 ;  /* 0x000000ffff7f7224 */ /* 0x000fc600078e007e */
[----:B------:R-:W-:Y:S03]  /*ff60*/  LDSM.16.MT88.4 R80, [R23+0xb800] ;  /* 0x00b800001750783b */ /* 0x000fe60000004200 */
[-C--:B-1----:R-:W-:Y:S08]  /*ff70*/  HMMA.16816.F32.BF16 R216, R8, R12.reuse, R228 ;  /* 0x0000000c08d8723c */ /* 0x082ff000000418e4 */
[C---:B------:R-:W-:Y:S08]  /*ff80*/  HMMA.16816.F32.BF16 R88, R4.reuse, R12, R88 ;  /* 0x0000000c0458723c */ /* 0x040ff00000041858 */
[-C--:B------:R-:W-:Y:S08]  /*ff90*/  HMMA.16816.F32.BF16 R92, R4, R14.reuse, R92 ;  /* 0x0000000e045c723c */ /* 0x080ff0000004185c */
[----:B------:R-:W-:Y:S01]  /*ffa0*/  HMMA.16816.F32.BF16 R200, R8, R14, R96 ;  /* 0x0000000e08c8723c */ /* 0x000fe20000041860 */
[----:B------:R-:W1:Y:S04]  /*ffb0*/  LDSM.16.MT88.4 R12, [R24+0x1000] ;  /* 0x00100000180c783b */ /* 0x000e680000004200 */
[----:B------:R-:W-:Y:S03]  /*ffc0*/  LDSM.16.MT88.4 R96, [R25+0xb800] ;  /* 0x00b800001960783b */ /* 0x000fe60000004200 */
[----:B------:R-:W-:Y:S08]  /*ffd0*/  HMMA.16816.F32.BF16 R108, R4, R18, R108 ;  /* 0x00000012046c723c */ /* 0x000ff0000004186c */
[C---:B------:R-:W-:Y:S01]  /*ffe0*/  HMMA.16816.F32.BF16 R220, R8.reuse, R16, R64 ;  /* 0x0000001008dc723c */ /* 0x040fe20000041840 */
[----:B------:R-:W-:Y:S07]  /*fff0*/  LDSM.16.MT88.4 R64, [R24+0x800] ;  /* 0x000800001840783b */ /* 0x000fee0000004200 */
[----:B------:R-:W-:Y:S01]  /*10000*/  HMMA.16816.F32.BF16 R16, R8, R18, R112 ;  /* 0x000000120810723c */ /* 0x000fe20000041870 */
[----:B------:R-:W-:Y:S07]  /*10010*/  LDSM.16.MT88.4 R112, [R22+0x1800] ;  /* 0x001800001670783b */ /* 0x000fee0000004200 */
[C---:B-1----:R-:W-:Y:S08]  /*10020*/  HMMA.16816.F32.BF16 R120, R4.reuse, R12, R120 ;  /* 0x0000000c0478723c */ /* 0x042ff00000041878 */
[----:B------:R-:W-:Y:S01]  /*10030*/  HMMA.16816.F32.BF16 R116, R4, R14, R116 ;  /* 0x0000000e0474723c */ /* 0x000fe20000041874 */
[----:B------:R-:W-:-:S07]  /*10040*/  SHF.R.U32.HI R6, RZ, 0x18, R30 ;  /* 0x00000018ff067819 */ /* 0x000fce000001161e */
[C---:B------:R-:W-:Y:S01]  /*10050*/  HMMA.16816.F32.BF16 R228, R8.reuse, R12, R148 ;  /* 0x0000000c08e4723c */ /* 0x040fe20000041894 */
[----:B------:R-:W-:Y:S01]  /*10060*/  LOP3.LUT R4, R39, 0xff, RZ, 0xc0, !PT ;  /* 0x000000ff27047812 */ /* 0x000fe200078ec0ff */
[----:B------:R-:W-:Y:S01]  /*10070*/  IMAD.MOV.U32 R5, RZ, RZ, R20 ;  /* 0x000000ffff057224 */ /* 0x000fe200078e0014 */
[----:B------:R-:W-:Y:S01]  /*10080*/  LOP3.LUT R7, R30, 0xff, RZ, 0xc0, !PT ;  /* 0x000000ff1e077812 */ /* 0x000fe200078ec0ff */
[----:B------:R-:W1:Y:S04]  /*10090*/  LDSM.16.MT88.4 R148, [R23+0xa800] ;  /* 0x00a800001794783b */ /* 0x000e680000004200 */
[----:B------:R-:W-:Y:S01]  /*100a0*/  HMMA.16816.F32.BF16 R12, R8, R14, R128 ;  /* 0x0000000e080c723c */ /* 0x000fe20000041880 */
[----:B------:R-:W-:Y:S02]  /*100b0*/  PRMT R10, R0, 0x5410, R2 ;  /* 0x00005410000a7816 */ /* 0x000fe40000000002 */
[----:B------:R-:W-:-:S02]  /*100c0*/  PRMT R0, R30, 0x7632, R0 ;  /* 0x000076321e007816 */ /* 0x000fc40000000000 */
[----:B------:R-:W-:Y:S02]  /*100d0*/  LOP3.LUT R2, R30, 0xffff, RZ, 0xc0, !PT ;  /* 0x0000ffff1e027812 */ /* 0x000fe400078ec0ff */
[----:B------:R-:W-:Y:S02]  /*100e0*/  LOP3.LUT R0, R0, 0xff, RZ, 0xc0, !PT ;  /* 0x000000ff00007812 */ /* 0x000fe400078ec0ff */
[----:B------:R-:W-:Y:S02]  /*100f0*/  SHF.R.U32.HI R2, RZ, 0x8, R2 ;  /* 0x00000008ff027819 */ /* 0x000fe40000011602 */
[----:B------:R-:W-:Y:S02]  /*10100*/  PRMT R6, R0, 0x5410, R6 ;  /* 0x0000541000067816 */ /* 0x000fe40000000006 */
[----:B------:R-:W-:Y:S02]  /*10110*/  LOP3.LUT R0, R21, 0xffff, RZ, 0xc0, !PT ;  /* 0x0000ffff15007812 */ /* 0x000fe400078ec0ff */
[----:B------:R-:W-:-:S02]  /*10120*/  PRMT R9, R4, 0x5410, R40 ;  /* 0x0000541004097816 */ /* 0x000fc40000000028 */
[----:B------:R-:W-:Y:S02]  /*10130*/  PRMT R8, R20, 0x7771, RZ ;  /* 0x0000777114087816 */ /* 0x000fe400000000ff */
[----:B------:R-:W-:Y:S02]  /*10140*/  LOP3.LUT R4, R5, 0xff, RZ, 0xc0, !PT ;  /* 0x000000ff05047812 */ /* 0x000fe400078ec0ff */
[----:B------:R-:W-:Y:S02]  /*10150*/  PRMT R7, R7, 0x5410, R2 ;  /* 0x0000541007077816 */ /* 0x000fe40000000002 */
[----:B------:R-:W-:Y:S02]  /*10160*/  SHF.R.U32.HI R0, RZ, 0x8, R0 ;  /* 0x00000008ff007819 */ /* 0x000fe40000011600 */
[----:B------:R-:W-:Y:S02]  /*10170*/  LOP3.LUT R2, R21, 0xff, RZ, 0xc0, !PT ;  /* 0x000000ff15027812 */ /* 0x000fe400078ec0ff */
[----:B------:R-:W-:-:S02]  /*10180*/  PRMT R8, R4, 0x5410, R8 ;  /* 0x0000541004087816 */ /* 0x000fc40000000008 */
[--C-:B------:R-:W-:Y:S02]  /*10190*/  PRMT R4, R2, 0x5410, R0.reuse ;  /* 0x0000541002047816 */ /* 0x100fe40000000000 */
[----:B------:R-:W-:Y:S02]  /*101a0*/  PRMT R0, R21, 0x7632, R0 ;  /* 0x0000763215007816 */ /* 0x000fe40000000000 */
[----:B------:R-:W-:Y:S02]  /*101b0*/  SHF.R.U32.HI R5, RZ, 0x18, R21 ;  /* 0x00000018ff057819 */ /* 0x000fe40000011615 */
[----:B------:R-:W-:Y:S02]  /*101c0*/  LOP3.LUT R2, R0, 0xff, RZ, 0xc0, !PT ;  /* 0x000000ff00027812 */ /* 0x000fe400078ec0ff */
[----:B------:R-:W-:Y:S01]  /*101d0*/  HSET2.LE.AND R0, R4, R214, PT ;  /* 0x000000d604007233 */ /* 0x000fe20003803000 */
[----:B------:R-:W-:Y:S01]  /*101e0*/  IMAD.MOV.U32 R4, RZ, RZ, R37 ;  /* 0x000000ffff047224 */ /* 0x000fe200078e0025 */
[----:B------:R-:W-:-:S04]  /*101f0*/  PRMT R2, R2, 0x5410, R5 ;  /* 0x0000541002027816 */ /* 0x000fc80000000005 */
[----:B------:R-:W-:Y:S01]  /*10200*/  LOP3.LUT R124, R4, R0, RZ, 0xc0, !PT ;  /* 0x00000000047c7212 */ /* 0x000fe200078ec0ff */
[----:B------:R-:W-:Y:S01]  /*10210*/  IMAD.MOV.U32 R4, RZ, RZ, R36 ;  /* 0x000000ffff047224 */ /* 0x000fe200078e0024 */
[--C-:B------:R-:W-:Y:S02]  /*10220*/  HSET2.LE.AND R2, R2, R214.reuse, PT ;  /* 0x000000d602027233 */ /* 0x100fe40003803000 */
[----:B------:R-:W-:-:S03]  /*10230*/  HSET2.LE.AND R0, R8, R214, PT ;  /* 0x000000d608007233 */ /* 0x000fc60003803000 */
[----:B------:R-:W-:Y:S01]  /*10240*/  LOP3.LUT R125, R4, R2, RZ, 0xc0, !PT ;  /* 0x00000002047d7212 */ /* 0x000fe200078ec0ff */
[----:B------:R-:W-:-:S05]  /*10250*/  IMAD.MOV.U32 R2, RZ, RZ, R31 ;  /* 0x000000ffff027224 */ /* 0x000fca00078e001f */
[----:B------:R-:W-:Y:S02]  /*10260*/  LOP3.LUT R126, R2, R0, RZ, 0xc0, !PT ;  /* 0x00000000027e7212 */ /* 0x000fe400078ec0ff */
[--C-:B------:R-:W-:Y:S02]  /*10270*/  HSET2.LE.AND R2, R6, R214.reuse, PT ;  /* 0x000000d606027233 */ /* 0x100fe40003803000 */
[----:B------:R-:W-:-:S03]  /*10280*/  HSET2.LE.AND R0, R9, R214, PT ;  /* 0x000000d609007233 */ /* 0x000fc60003803000 */
[----:B------:R-:W-:Y:S02]  /*10290*/  LOP3.LUT R129, R212, R2, RZ, 0xc0, !PT ;  /* 0x00000002d4817212 */ /* 0x000fe400078ec0ff */
[----:B------:R-:W-:Y:S02]  /*102a0*/  LOP3.LUT R2, R52, 0xff00ff, RZ, 0xc0, !PT ;  /* 0x00ff00ff34027812 */ /* 0x000fe400078ec0ff */
[----:B------:R-:W-:Y:S02]  /*102b0*/  LOP3.LUT R130, R127, R0, RZ, 0xc0, !PT ;  /* 0x000000007f827212 */ /* 0x000fe400078ec0ff */
[----:B------:R-:W-:Y:S02]  /*102c0*/  LOP3.LUT R0, R10, 0xff00ff, RZ, 0xc0, !PT ;  /* 0x00ff00ff0a007812 */ /* 0x000fe400078ec0ff */
[--C-:B------:R-:W-:Y:S02]  /*102d0*/  HSET2.LE.AND R2, R2, R214.reuse, PT ;  /* 0x000000d602027233 */ /* 0x100fe40003803000 */
[----:B------:R-:W-:-:S02]  /*102e0*/  HSET2.LE.AND R4, R7, R214, PT ;  /* 0x000000d607047233 */ /* 0x000fc40003803000 */
[----:B------:R-:W-:Y:S02]  /*102f0*/  HSET2.LE.AND R0, R0, R214, PT ;  /* 0x000000d600007233 */ /* 0x000fe40003803000 */
[----:B------:R-:W-:Y:S01]  /*10300*/  LOP3.LUT R131, R53, R2, RZ, 0xc0, !PT ;  /* 0x0000000235837212 */ /* 0x000fe200078ec0ff */
[----:B------:R-:W-:Y:S01]  /*10310*/  IMAD.MOV.U32 R2, RZ, RZ, R38 ;  /* 0x000000ffff027224 */ /* 0x000fe200078e0026 */
[----:B------:R-:W-:Y:S02]  /*10320*/  LOP3.LUT R128, R139, R4, RZ, 0xc0, !PT ;  /* 0x000000048b807212 */ /* 0x000fe400078ec0ff */
[----:B------:R-:W-:Y:S02]  /*10330*/  LDSM.16.MT88.4 R4, [R24+0x1800] ;  /* 0x001800001804783b */ /* 0x000fe40000004200 */
[----:B------:R-:W-:-:S03]  /*10340*/  LOP3.LUT R127, R2, R0, RZ, 0xc0, !PT ;  /* 0x00000000027f7212 */ /* 0x000fc600078ec0ff */
[-C--:B-1----:R-:W-:Y:S08]  /*10350*/  HMMA.16816.F32.BF16 R152, R128, R148.reuse, R152 ;  /* 0x000000948098723c */ /* 0x082ff00000041898 */
[C---:B------:R-:W-:Y:S08]  /*10360*/  HMMA.16816.F32.BF16 R168, R124.reuse, R148, R168 ;  /* 0x000000947ca8723c */ /* 0x040ff000000418a8 */
[-C--:B------:R-:W-:Y:S08]  /*10370*/  HMMA.16816.F32.BF16 R164, R124, R150.reuse, R164 ;  /* 0x000000967ca4723c */ /* 0x080ff000000418a4 */
[----:B------:R-:W-:Y:S01]  /*10380*/  HMMA.16816.F32.BF16 R148, R128, R150, R48 ;  /* 0x000000968094723c */ /* 0x000fe20000041830 */
[----:B------:R-:W1:Y:S01]  /*10390*/  LDSM.16.MT88.4 R48, [R22+0x800] ;  /* 0x000800001630783b */ /* 0x000e620000004200 */
[----:B------:R-:W-:-:S03]  /*103a0*/  IMAD.U32 R0, RZ, RZ, UR14 ;  /* 0x0000000eff007e24 */ /* 0x000fc6000f8e00ff */
[----:B------:R2:W-:Y:S03]  /*103b0*/  STG.E.U16 desc[UR30][R26.64+-0x80], R181 ;  /* 0xffff80b51a007986 */ /* 0x0005e6000c10151e */
[-C--:B------:R-:W-:Y:S01]  /*103c0*/  HMMA.16816.F32.BF16 R68, R128, R80.reuse, R68 ;  /* 0x000000508044723c */ /* 0x080fe20000041844 */
[----:B------:R2:W-:Y:S04]  /*103d0*/  STG.E.U16 desc[UR30][R26.64+-0x7e], R180 ;  /* 0xffff82b41a007986 */ /* 0x0005e8000c10151e */
[----:B------:R2:W-:Y:S03]  /*103e0*/  STG.E.U16 desc[UR30][R132.64+-0x70], R195 ;  /* 0xffff90c384007986 */ /* 0x0005e6000c10151e */
[C---:B------:R-:W-:Y:S01]  /*103f0*/  HMMA.16816.F32.BF16 R72, R124.reuse, R80, R72 ;  /* 0x000000507c48723c */ /* 0x040fe20000041848 */
[----:B------:R2:W-:Y:S04]  /*10400*/  STG.E.U16 desc[UR30][R132.64+-0x6e], R194 ;  /* 0xffff92c284007986 */ /* 0x0005e8000c10151e */
[----:B------:R2:W-:Y:S03]  /*10410*/  STG.E.U16 desc[UR30][R28.64+-0x70], R193 ;  /* 0xffff90c11c007986 */ /* 0x0005e6000c10151e */
[-C--:B------:R-:W-:Y:S01]  /*10420*/  HMMA.16816.F32.BF16 R76, R124, R82.reuse, R76 ;  /* 0x000000527c4c723c */ /* 0x080fe2000004184c */
[----:B------:R2:W-:Y:S04]  /*10430*/  STG.E.U16 desc[UR30][R28.64+-0x6e], R192 ;  /* 0xffff92c01c007986 */ /* 0x0005e8000c10151e */
[----:B------:R2:W-:Y:S03]  /*10440*/  STG.E.U16 desc[UR30][R174.64+-0x70], R179 ;  /* 0xffff90b3ae007986 */ /* 0x0005e6000c10151e */
[----:B------:R-:W-:Y:S01]  /*10450*/  HMMA.16816.F32.BF16 R80, R128, R82, R44 ;  /* 0x000000528050723c */ /* 0x000fe2000004182c */
[----:B------:R2:W-:Y:S04]  /*10460*/  STG.E.U16 desc[UR30][R174.64+-0x6e], R178 ;  /* 0xffff92b2ae007986 */ /* 0x0005e8000c10151e */
[----:B------:R2:W-:Y:S03]  /*10470*/  STG.E.U16 desc[UR30][R26.64+-0x70], R177 ;  /* 0xffff90b11a007986 */ /* 0x0005e6000c10151e */
[C---:B-1----:R-:W-:Y:S01]  /*10480*/  HMMA.16816.F32.BF16 R40, R124.reuse, R48, R56 ;  /* 0x000000307c28723c */ /* 0x042fe20000041838 */
[----:B------:R2:W-:Y:S04]  /*10490*/  STG.E.U16 desc[UR30][R26.64+-0x6e], R176 ;  /* 0xffff92b01a007986 */ /* 0x0005e8000c10151e */
[----:B------:R2:W-:Y:S03]  /*104a0*/  STG.E.U16 desc[UR30][R132.64+-0x60], R191 ;  /* 0xffffa0bf84007986 */ /* 0x0005e6000c10151e */
[C---:B------:R-:W-:Y:S01]  /*104b0*/  HMMA.16816.F32.BF16 R56, R124.reuse, R64, R60 ;  /* 0x000000407c38723c */ /* 0x040fe2000004183c */
[----:B------:R2:W-:Y:S04]  /*104c0*/  STG.E.U16 desc[UR30][R132.64+-0x5e], R190 ;  /* 0xffffa2be84007986 */ /* 0x0005e8000c10151e */
[----:B------:R2:W-:Y:S03]  /*104d0*/  STG.E.U16 desc[UR30][R182.64+-0x60], R189 ;  /* 0xffffa0bdb6007986 */ /* 0x0005e6000c10151e */
[C---:B------:R-:W-:Y:S01]  /*104e0*/  HMMA.16816.F32.BF16 R160, R124.reuse, R140, R160 ;  /* 0x0000008c7ca0723c */ /* 0x040fe200000418a0 */
[----:B------:R2:W-:Y:S07]  /*104f0*/  STG.E.U16 desc[UR30][R182.64+-0x5e], R188 ;  /* 0xffffa2bcb6007986 */ /* 0x0005ee000c10151e */
        /* <DEDUP_REMOVED lines=16> */
[----:B------:R-:W-:Y:S01]  /*10600*/  HMMA.16816.F32.BF16 R124, R124, R6, R116 ;  /* 0x000000067c7c723c */ /* 0x000fe20000041874 */
[----:B------:R-:W-:Y:S01]  /*10610*/  MOV R139, R55 ;  /* 0x00000037008b7202 */ /* 0x000fe20000000f00 */
[----:B------:R-:W-:-:S06]  /*10620*/  IMAD.MOV.U32 R138, RZ, RZ, R54 ;  /* 0x000000ffff8a7224 */ /* 0x000fcc00078e0036 */
[----:B------:R-:W-:Y:S01]  /*10630*/  HMMA.16816.F32.BF16 R116, R128, R4, R228 ;  /* 0x000000048074723c */ /* 0x000fe200000418e4 */
[----:B------:R-:W-:-:S05]  /*10640*/  IMAD.WIDE R4, R0, 0x70, R28 ;  /* 0x0000007000047825 */ /* 0x000fca00078e021c */
[----:B------:R2:W-:Y:S02]  /*10650*/  STG.E.U16 desc[UR30][R4.64+-0x50], R199 ;  /* 0xffffb0c704007986 */ /* 0x0005e4000c10151e */
[C---:B------:R-:W-:Y:S02]  /*10660*/  HMMA.16816.F32.BF16 R144, R128.reuse, R140, R144 ;  /* 0x0000008c8090723c */ /* 0x040fe40000041890 */
[----:B------:R2:W-:Y:S04]  /*10670*/  STG.E.U16 desc[UR30][R4.64+-0x4e], R198 ;  /* 0xffffb2c604007986 */ /* 0x0005e8000c10151e */
[----:B------:R2:W-:Y:S02]  /*10680*/  STG.E.U16 desc[UR30][R26.64+-0x50], R197 ;  /* 0xffffb0c51a007986 */ /* 0x0005e4000c10151e */
[C---:B------:R-:W-:Y:S02]  /*10690*/  HMMA.16816.F32.BF16 R84, R128.reuse, R96, R216 ;  /* 0x000000608054723c */ /* 0x040fe400000418d8 */
[----:B------:R2:W-:Y:S06]  /*106a0*/  STG.E.U16 desc[UR30][R26.64+-0x4e], R196 ;  /* 0xffffb2c41a007986 */ /* 0x0005ec000c10151e */
        /* <DEDUP_REMOVED lines=11> */
[----:B------:R-:W-:-:S02]  /*10760*/  FADD.FTZ R232, R139, R252 ;  /* 0x000000fc8be87221 */ /* 0x000fc40000010000 */
[----:B------:R-:W-:Y:S01]  /*10770*/  IADD3.X R213, PT, PT, R133, -0x1, RZ, P1, !PT ;  /* 0xffffffff85d57810 */ /* 0x000fe20000ffe4ff */
[----:B--2---:R-:W-:-:S14]  /*10780*/  BRA.U !UP1, `(.L_x_1537) ;  /* 0x0000008d09247547 */ /* 0x004fdc000b800000 */
[----:B------:R-:W2:Y:S04]  /*10790*/  LDL R30, [R1+0x70] ;  /* 0x00007000011e7983 */ /* 0x000ea80000100800 */
[----:B------:R-:W3:Y:S04]  /*107a0*/  LDL R20, [R1+0x6c] ;  /* 0x00006c0001147983 */ /* 0x000ee80000100800 */
[----:B------:R-:W4:Y:S01]  /*107b0*/  LDL R11, [R1+0x5c] ;  /* 0x00005c00010b7983 */ /* 0x000f220000100800 */
[----:B------:R-:W-:Y:S01]  /*107c0*/  UIADD3 UR4, UPT, UPT, UR25, -0x4, URZ ;  /* 0xfffffffc19047890 */ /* 0x000fe2000fffe0ff */
[----:B------:R-:W-:-:S04]  /*107d0*/  DEPBAR.LE SB0, 0x0 ;  /* 0x000080000000791a */ /* 0x000fc80000000000 */
[----:B------:R-:W5:Y:S04]  /*107e0*/  LDL.LU R139, [R1+0x54] ;  /* 0x00005400018b7983 */ /* 0x000f680000300800 */
[----:B------:R-:W5:Y:S01]  /*107f0*/  LDL R138, [R1+0x58] ;  /* 0x00005800018a7983 */ /* 0x000f620000100800 */
[----:B------:R-:W-:Y:S02]  /*10800*/  UIMAD.WIDE.U32 UR16, UR4, UR6, URZ ;  /* 0x00000006041072a5 */ /* 0x000fe4000f8e00ff */
[----:B------:R-:W-:Y:S02]  /*10810*/  UISETP.GE.U32.AND UP1, UPT, UR25, 0x5, UPT ;  /* 0x000000051900788c */ /* 0x000fe4000bf26070 */
[----:B------:R-:W-:Y:S02]  /*10820*/  UIMAD UR15, UR4, UR7, UR17 ;  /* 0x00000007040f72a4 */ /* 0x000fe4000f8e0211 */
[----:B------:R-:W-:Y:S01]  /*10830*/  USHF.L.U32 UR9, UR16, 0x5, URZ ;  /* 0x0000000510097899 */ /* 0x000fe200080006ff */
[----:B------:R-:W-:Y:S01]  /*10840*/  IMAD.U32 R6, RZ, RZ, UR16 ;  /* 0x00000010ff067e24 */ /* 0x000fe2000f8e00ff */
[----:B------:R-:W-:Y:S01]  /*10850*/  USHF.L.U64.HI UR14, UR16, 0x5, UR15 ;  /* 0x00000005100e7899 */ /* 0x000fe2000801020f */
[----:B------:R-:W-:Y:S01]  /*10860*/  IMAD.U32 R2, RZ, RZ, UR16 ;  /* 0x00000010ff027e24 */ /* 0x000fe2000f8e00ff */
[----:B------:R-:W-:Y:S01]  /*10870*/  ULEA UR9, UP0, UR6, UR9, 0x4 ;  /* 0x0000000906097291 */ /* 0x000fe2000f8020ff */
[----:B------:R-:W-:-:S03]  /*10880*/  IMAD.U32 R0, RZ, RZ, UR15 ;  /* 0x0000000fff007e24 */ /* 0x000fc6000f8e00ff */
[----:B------:R-:W-:Y:S02]  /*10890*/  ULEA.HI.X UR14, UR6, UR14, UR7, 0x4, UP0 ;  /* 0x0000000e060e7291 */ /* 0x000fe400080f2407 */
[----:B------:R-:W-:Y:S01]  /*108a0*/  IMAD.U32 R5, RZ, RZ, UR9 ;  /* 0x00000009ff057e24 */ /* 0x000fe2000f8e00ff */
[----:B------:R-:W-:Y:S01]  /*108b0*/  BAR.SYNC.DEFER_BLOCKING 0x0 ;  /* 0x0000000000007b1d */ /* 0x000fe20000010000 */
[----:B--2---:R-:W-:-:S04]  /*108c0*/  LEA R6, P1, R6, R30, 0x6 ;  /* 0x0000001e06067211 */ /* 0x004fc800078230ff */
[----:B---3--:R-:W-:Y:S01]  /*108d0*/  LEA.HI.X R7, R2, R20, R0, 0x6, P1 ;  /* 0x0000001402077211 */ /* 0x008fe200008f3400 */
[----:B------:R-:W-:Y:S01]  /*108e0*/  IMAD.U32 R0, RZ, RZ, UR14 ;  /* 0x0000000eff007e24 */ /* 0x000fe2000f8e00ff */
[----:B------:R-:W-:Y:S02]  /*108f0*/  LEA R4, P1, R5, R30, 0x1 ;  /* 0x0000001e05047211 */ /* 0x000fe400078208ff */
[----:B----4-:R-:W-:Y:S01]  /*10900*/  LEA R17, R11, UR5, 0x1 ;  /* 0x000000050b117c11 */ /* 0x010fe2000f8e08ff */
[----:B------:R-:W-:Y:S01]  /*10910*/  @!PT LDS RZ, [RZ] ;  /* 0x00000000fffff984 */ /* 0x000fe20000000800 */
[----:B------:R-:W-:Y:S01]  /*10920*/  @!PT LDS RZ, [RZ] ;  /* 0x00000000fffff984 */ /* 0x000fe20000000800 */
[----:B------:R-:W-:Y:S01]  /*10930*/  @!PT LDS RZ, [RZ] ;  /* 0x00000000fffff984 */ /* 0x000fe20000000800 */
[----:B------:R-:W-:Y:S01]  /*10940*/  @!P3 LDGSTS.E.BYPASS.LTC128B.128 [R215+0xa000], desc[UR30][R6.64] ;  /* 0x0a00000006d7bfae */ /* 0x000fe2000b981a1e */
[----:B------:R-:W-:-:S03]  /*10950*/  LEA.HI.X R5, R5, R20, R0, 0x1, P1 ;  /* 0x0000001405057211 */ /* 0x000fc600008f0c00 */
[----:B------:R-:W-:Y:S01]  /*10960*/  @P3 STS.128 [R215+0xa000], RZ ;  /* 0x00a000ffd7003388 */ /* 0x000fe20000000c00 */
[--C-:B------:R-:W-:Y:S02]  /*10970*/  IMAD.IADD R0, R251, 0x1, R17.reuse ;  /* 0x00000001fb007824 */ /* 0x100fe400078e0211 */
[----:B-----5:R-:W-:Y:S01]  /*10980*/  IMAD.IADD R139, R139, 0x1, R17 ;  /* 0x000000018b8b7824 */ /* 0x020fe200078e0211 */
[----:B------:R-:W-:Y:S01]  /*10990*/  @!PT LDS RZ, [RZ] ;  /* 0x00000000fffff984 */ /* 0x000fe20000000800 */
[----:B------:R-:W-:Y:S01]  /*109a0*/  @!PT LDS RZ, [RZ] ;  /* 0x00000000fffff984 */ /* 0x000fe20000000800 */
[----:B------:R-:W-:Y:S01]  /*109b0*/  @!PT LDS RZ, [RZ] ;  /* 0x00000000fffff984 */ /* 0x000fe20000000800 */
[----:B------:R-:W-:Y:S01]  /*109c0*/  @!P2 LDGSTS.E.BYPASS.LTC128B.128 [R215+0xb000], desc[UR30][R6.64+0x80] ;  /* 0x0b00008006d7afae */ /* 0x000fe2000b981a1e */
[----:B------:R-:W-:Y:S02]  /*109d0*/  IMAD.IADD R16, R138, 0x1, R251 ;  /* 0x000000018a107824 */ /* 0x000fe400078e02fb */
[----:B------:R-:W-:Y:S01]  /*109e0*/  IMAD.IADD R2, R251, 0x1, R139 ;  /* 0x00000001fb027824 */ /* 0x000fe200078e028b */
[----:B------:R-:W-:Y:S01]  /*109f0*/  @P2 STS.128 [R215+0xb000], RZ ;  /* 0x00b000ffd7002388 */ /* 0x000fe20000000c00 */
[----:B------:R-:W-:-:S03]  /*10a00*/  IMAD.SHL.U32 R138, R204, 0x2, RZ ;  /* 0x00000002cc8a7824 */ /* 0x000fc600078e00ff */
        /* <DEDUP_REMOVED lines=13> */
[----:B------:R-:W-:Y:S04]  /*10ae0*/  LDSM.16.M88.4 R28, [R16+0x8000] ;  /* 0x00800000101c783b */ /* 0x000fe80000000200 */
[----:B------:R-:W-:Y:S04]  /*10af0*/  LDSM.16.M88.4 R172, [R16+0x8800] ;  /* 0x0088000010ac783b */ /* 0x000fe80000000200 */
[----:B-1----:R-:W1:Y:S04]  /*10b00*/  LDSM.16.M88.4 R4, [R0] ;  /* 0x000000000004783b */ /* 0x002e680000000200 */
[----:B------:R-:W4:Y:S04]  /*10b10*/  LDSM.16.M88.4 R8, [R17+0x2000] ;  /* 0x002000001108783b */ /* 0x000f280000000200 */
[----:B------:R-:W-:Y:S04]  /*10b20*/  STL [R1+0x64], R138 ;  /* 0x0000648a01007387 */ /* 0x000fe80000100800 */
[----:B------:R-:W0:Y:S01]  /*10b30*/  LDGDEPBAR ;  /* 0x00000000000079af */ /* 0x000e220000000000 */
[C---:B--2---:R-:W-:Y:S08]  /*10b40*/  HMMA.16816.F32.BF16 R188, R12.reuse, R24, RZ ;  /* 0x000000180cbc723c */ /* 0x044ff000000418ff */
[C---:B---3--:R-:W-:Y:S08]  /*10b50*/  HMMA.16816.F32.BF16 R180, R12.reuse, R20, RZ ;  /* 0x000000140cb4723c */ /* 0x048ff000000418ff */
[C---:B------:R-:W-:Y:S08]  /*10b60*/  HMMA.16816.F32.BF16 R184, R12.reuse, R26, RZ ;  /* 0x0000001a0cb8723c */ /* 0x040ff000000418ff */
[----:B------:R-:W-:Y:S01]  /*10b70*/  HMMA.16816.F32.BF16 R176, R12, R22, RZ ;  /* 0x000000160cb0723c */ /* 0x000fe200000418ff */
[----:B------:R-:W2:Y:S07]  /*10b80*/  LDSM.16.M88.4 R12, [R0+0x2000] ;  /* 0x00200000000c783b */ /* 0x000eae0000000200 */
[C---:B-1----:R-:W-:Y:S08]  /*10b90*/  HMMA.16816.F32.BF16 R196, R4.reuse, R28, R188 ;  /* 0x0000001c04c4723c */ /* 0x042ff000000418bc */
[C---:B------:R-:W-:Y:S08]  /*10ba0*/  HMMA.16816.F32.BF16 R220, R4.reuse, R172, R180 ;  /* 0x000000ac04dc723c */ /* 0x040ff000000418b4 */
[C---:B------:R-:W-:Y:S08]  /*10bb0*/  HMMA.16816.F32.BF16 R188, R4.reuse, R174, R176 ;  /* 0x000000ae04bc723c */ /* 0x040ff000000418b0 */
[----:B------:R-:W-:Y:S08]  /*10bc0*/  HMMA.16816.F32.BF16 R200, R4, R30, R184 ;  /* 0x0000001e04c8723c */ /* 0x000ff000000418b8 */
[C---:B----4-:R-:W-:Y:S08]  /*10bd0*/  HMMA.16816.F32.BF16 R176, R8.reuse, R24, RZ ;  /* 0x0000001808b0723c */ /* 0x050ff000000418ff */
[C---:B------:R-:W-:Y:S08]  /*10be0*/  HMMA.16816.F32.BF16 R4, R8.reuse, R20, RZ ;  /* 0x000000140804723c */ /* 0x040ff000000418ff */
[----:B------:R-:W-:Y:S08]  /*10bf0*/  HMMA.16816.F32.BF16 R24, R8, R26, RZ ;  /* 0x0000001a0818723c */ /* 0x000ff000000418ff */
[----:B--2---:R-:W-:Y:S08]  /*10c00*/  HMMA.16816.F32.BF16 R176, R12, R28, R176 ;  /* 0x0000001c0cb0723c */ /* 0x004ff000000418b0 */
[----:B------:R-:W-:Y:S01]  /*10c10*/  HMMA.16816.F32.BF16 R180, R8, R22, RZ ;  /* 0x0000001608b4723c */ /* 0x000fe200000418ff */
[----:B------:R-:W-:Y:S04]  /*10c20*/  LDSM.16.M88.4 R20, [R248+0x8000] ;  /* 0x00800000f814783b */ /* 0x000fe80000000200 */
[----:B------:R-:W1:Y:S03]  /*10c30*/  LDSM.16.M88.4 R8, [R139+0x2000] ;  /* 0x002000008b08783b */ /* 0x000e660000000200 */
[C---:B------:R-:W-:Y:S01]  /*10c40*/  HMMA.16816.F32.BF16 R184, R12.reuse, R172, R4 ;  /* 0x000000ac0cb8723c */ /* 0x040fe20000041804 */
[----:B------:R-:W2:Y:S07]  /*10c50*/  LDSM.16.M88.4 R4, [R139] ;  /* 0x000000008b04783b */ /* 0x000eae0000000200 */
[C---:B------:R-:W-:Y:S01]  /*10c60*/  HMMA.16816.F32.BF16 R28, R12.reuse, R30, R24 ;  /* 0x0000001e0c1c723c */ /* 0x040fe20000041818 */
[----:B------:R-:W3:Y:S07]  /*10c70*/  LDSM.16.M88.4 R24, [R248+0x8800] ;  /* 0x00880000f818783b */ /* 0x000eee0000000200 */
[----:B------:R-:W-:Y:S01]  /*10c80*/  HMMA.16816.F32.BF16 R192, R12, R174, R180 ;  /* 0x000000ae0cc0723c */ /* 0x000fe200000418b4 */
[----:B------:R-:W-:Y:S07]  /*10c90*/  LDSM.16.M88.4 R12, [R2+0x2000] ;  /* 0x00200000020c783b */ /* 0x000fee0000000200 */
[-C--:B-1----:R-:W-:Y:S08]  /*10ca0*/  HMMA.16816.F32.BF16 R180, R8, R20.reuse, R176 ;  /* 0x0000001408b4723c */ /* 0x082ff000000418b0 */
[C---:B--2---:R-:W-:Y:S08]  /*10cb0*/  HMMA.16816.F32.BF16 R196, R4.reuse, R20, R196 ;  /* 0x0000001404c4723c */ /* 0x044ff000000418c4 */
[C---:B---3--:R-:W-:Y:S08]  /*10cc0*/  HMMA.16816.F32.BF16 R220, R4.reuse, R24, R220 ;  /* 0x0000001804dc723c */ /* 0x048ff000000418dc */
[C---:B------:R-:W-:Y:S08]  /*10cd0*/  HMMA.16816.F32.BF16 R200, R4.reuse, R22, R200 ;  /* 0x0000001604c8723c */ /* 0x040ff000000418c8 */
[----:B------:R-:W-:Y:S01]  /*10ce0*/  HMMA.16816.F32.BF16 R188, R4, R26, R188 ;  /* 0x0000001a04bc723c */ /* 0x000fe200000418bc */
[----:B------:R-:W-:Y:S07]  /*10cf0*/  LDSM.16.M88.4 R4, [R2] ;  /* 0x000000000204783b */ /* 0x000fee0000000200 */
[C---:B------:R-:W-:Y:S01]  /*10d00*/  HMMA.16816.F32.BF16 R172, R8.reuse, R22, R28 ;  /* 0x0000001608ac723c */ /* 0x040fe2000004181c */
[----:B------:R-:W1:Y:S04]  /*10d10*/  LDSM.16.M88.4 R20, [R250+0x8000] ;  /* 0x00800000fa14783b */ /* 0x000e680000000200 */
[----:B------:R-:W2:Y:S03]  /*10d20*/  LDSM.16.M88.4 R28, [R250+0x8800] ;  /* 0x00880000fa1c783b */ /* 0x000ea60000000200 */
[C---:B------:R-:W-:Y:S08]  /*10d30*/  HMMA.16816.F32.BF16 R176, R8.reuse, R24, R184 ;  /* 0x0000001808b0723c */ /* 0x040ff000000418b8 */
[----:B------:R-:W-:Y:S01]  /*10d40*/  HMMA.16816.F32.BF16 R192, R8, R26, R192 ;  /* 0x0000001a08c0723c */ /* 0x000fe200000418c0 */
[----:B------:R-:W-:Y:S04]  /*10d50*/  LDSM.16.M88.4 R24, [R249+UR5+0x9800] ;  /* 0x00980005f918783b */ /* 0x000fe80008000200 */
[----:B------:R-:W-:Y:S03]  /*10d60*/  LDSM.16.M88.4 R8, [R17+0x6000] ;  /* 0x006000001108783b */ /* 0x000fe60000000200 */
[C---:B-1----:R-:W-:Y:S08]  /*10d70*/  HMMA.16816.F32.BF16 R196, R4.reuse, R20, R196 ;  /* 0x0000001404c4723c */ /* 0x042ff000000418c4 */
[C---:B------:R-:W-:Y:S08]  /*10d80*/  HMMA.16816.F32.BF16 R200, R4.reuse, R22, R200 ;  /* 0x0000001604c8723c */ /* 0x040ff000000418c8 */
[C---:B--2---:R-:W-:Y:S08]  /*10d90*/  HMMA.16816.F32.BF16 R220, R4.reuse, R28, R220 ;  /* 0x0000001c04dc723c */ /* 0x044ff000000418dc */
[----:B------:R-:W-:Y:S01]  /*10da0*/  HMMA.16816.F32.BF16 R184, R4, R30, R188 ;  /* 0x0000001e04b8723c */ /* 0x000fe200000418bc */
[----:B------:R-:W1:Y:S07]  /*10db0*/  LDSM.16.M88.4 R4, [R17+0x4000] ;  /* 0x004000001104783b */ /* 0x000e6e0000000200 */
[C---:B------:R-:W-:Y:S08]  /*10dc0*/  HMMA.16816.F32.BF16 R180, R12.reuse, R20, R180 ;  /* 0x000000140cb4723c */ /* 0x040ff000000418b4 */
[C---:B------:R-:W-:Y:S01]  /*10dd0*/  HMMA.16816.F32.BF16 R172, R12.reuse, R22, R172 ;  /* 0x000000160cac723c */ /* 0x040fe200000418ac */
[----:B------:R-:W2:Y:S07]  /*10de0*/  LDSM.16.M88.4 R20, [R249+UR5+0x9000] ;  /* 0x00900005f914783b */ /* 0x000eae0008000200 */
[C---:B------:R-:W-:Y:S08]  /*10df0*/  HMMA.16816.F32.BF16 R224, R12.reuse, R28, R176 ;  /* 0x0000001c0ce0723c */ /* 0x040ff000000418b0 */
[----:B------:R-:W-:Y:S01]  /*10e00*/  HMMA.16816.F32.BF16 R28, R12, R30, R192 ;  /* 0x0000001e0c1c723c */ /* 0x000fe200000418c0 */
[----:B------:R-:W-:Y:S07]  /*10e10*/  LDSM.16.M88.4 R12, [R0+0x6000] ;  /* 0x00600000000c783b */ /* 0x000fee0000000200 */
[C---:B-1----:R-:W-:Y:S08]  /*10e20*/  HMMA.16816.F32.BF16 R220, R4.reuse, R24, R220 ;  /* 0x0000001804dc723c */ /* 0x042ff000000418dc */
[C---:B------:R-:W-:Y:S08]  /*10e30*/  HMMA.16816.F32.BF16 R176, R4.reuse, R26, R184 ;  /* 0x0000001a04b0723c */ /* 0x040ff000000418b8 */
[C---:B--2---:R-:W-:Y:S08]  /*10e40*/  HMMA.16816.F32.BF16 R196, R4.reuse, R20, R196 ;  /* 0x0000001404c4723c */ /* 0x044ff000000418c4 */
[----:B------:R-:W-:Y:S01]  /*10e50*/  HMMA.16816.F32.BF16 R200, R4, R22, R200 ;  /* 0x0000001604c8723c */ /* 0x000fe200000418c8 */
[----:B------:R1:W-:Y:S07]  /*10e60*/  LDSM.16.M88.4 R4, [R0+0x4000] ;  /* 0x004000000004783b */ /* 0x0003ee0000000200 */
[C---:B------:R-:W-:Y:S08]  /*10e70*/  HMMA.16816.F32.BF16 R192, R8.reuse, R20, R180 ;  /* 0x0000001408c0723c */ /* 0x040ff000000418b4 */
[C---:B------:R-:W-:Y:S01]  /*10e80*/  HMMA.16816.F32.BF16 R172, R8.reuse, R22, R172 ;  /* 0x0000001608ac723c */ /* 0x040fe200000418ac */
[----:B------:R-:W2:Y:S04]  /*10e90*/  LDSM.16.M88.4 R20, [R16+0x9000] ;  /* 0x009000001014783b */ /* 0x000ea80000000200 */
[----:B------:R-:W3:Y:S03]  /*10ea0*/  LDSM.16.M88.4 R16, [R16+0x9800] ;  /* 0x009800001010783b */ /* 0x000ee60000000200 */
[----:B------:R-:W-:Y:S01]  /*10eb0*/  HMMA.16816.F32.BF16 R224, R8, R24, R224 ;  /* 0x0000001808e0723c */ /* 0x000fe200000418e0 */
[----:B-1----:R-:W-:-:S07]  /*10ec0*/  IMAD.U32 R0, RZ, RZ, UR25 ;  /* 0x00000019ff007e24 */ /* 0x002fce000f8e00ff */
[----:B------:R-:W-:Y:S01]  /*10ed0*/  HMMA.16816.F32.BF16 R188, R8, R26, R28 ;  /* 0x0000001a08bc723c */ /* 0x000fe2000004181c */
[----:B------:R-:W-:Y:S04]  /*10ee0*/  LDSM.16.M88.4 R28, [R248+0x9800] ;  /* 0x00980000f81c783b */ /* 0x000fe80000000200 */
[----:B------:R-:W-:Y:S03]  /*10ef0*/  LDSM.16.M88.4 R8, [R139+0x6000] ;  /* 0x006000008b08783b */ /* 0x000fe60000000200 */
[C---:B--2---:R-:W-:Y:S08]  /*10f00*/  HMMA.16816.F32.BF16 R184, R4.reuse, R20, R196 ;  /* 0x0000001404b8723c */ /* 0x044ff000000418c4 */
[C---:B---3--:R-:W-:Y:S08]  /*10f10*/  HMMA.16816.F32.BF16 R196, R4.reuse, R16, R220 ;  /* 0x0000001004c4723c */ /* 0x048ff000000418dc */
[C---:B------:R-:W-:Y:S08]  /*10f20*/  HMMA.16816.F32.BF16 R180, R4.reuse, R22, R200 ;  /* 0x0000001604b4723c */ /* 0x040ff000000418c8 */
[----:B------:R-:W-:Y:S01]  /*10f30*/  HMMA.16816.F32.BF16 R176, R4, R18, R176 ;  /* 0x0000001204b0723c */ /* 0x000fe200000418b0 */
[----:B------:R-:W1:Y:S07]  /*10f40*/  LDSM.16.M88.4 R4, [R139+0x4000] ;  /* 0x004000008b04783b */ /* 0x000e6e0000000200 */
[C---:B------:R-:W-:Y:S08]  /*10f50*/  HMMA.16816.F32.BF16 R24, R12.reuse, R20, R192 ;  /* 0x000000140c18723c */ /* 0x040ff000000418c0 */
[C---:B------:R-:W-:Y:S01]  /*10f60*/  HMMA.16816.F32.BF16 R220, R12.reuse, R22, R172 ;  /* 0x000000160cdc723c */ /* 0x040fe200000418ac */
[----:B------:R-:W2:Y:S07]  /*10f70*/  LDSM.16.M88.4 R20, [R248+0x9000] ;  /* 0x00900000f814783b */ /* 0x000eae0000000200 */
[C---:B------:R-:W-:Y:S08]  /*10f80*/  HMMA.16816.F32.BF16 R192, R12.reuse, R18, R188 ;  /* 0x000000120cc0723c */ /* 0x040ff000000418bc */
[----:B------:R-:W-:Y:S01]  /*10f90*/  HMMA.16816.F32.BF16 R200, R12, R16, R224 ;  /* 0x000000100cc8723c */ /* 0x000fe200000418e0 */
[----:B------:R-:W-:Y:S04]  /*10fa0*/  LDSM.16.M88.4 R16, [R250+0x9000] ;  /* 0x00900000fa10783b */ /* 0x000fe80000000200 */
[----:B------:R-:W3:Y:S03]  /*10fb0*/  LDSM.16.M88.4 R12, [R2+0x6000] ;  /* 0x00600000020c783b */ /* 0x000ee60000000200 */
[----:B-1----:R-:W-:-:S12]  /*10fc0*/  HMMA.16816.F32.BF16 R176, R4, R30, R176 ;  /* 0x0000001e04b0723c */ /* 0x002fd800000418b0 */
[----:B------:R-:W-:Y:S08]  /*10fd0*/  HMMA.16816.F32.BF16 R224, R8, R28, R200 ;  /* 0x0000001c08e0723c */ /* 0x000ff000000418c8 */
[C---:B--2---:R-:W-:Y:S08]  /*10fe0*/  HMMA.16816.F32.BF16 R188, R4.reuse, R20, R184 ;  /* 0x0000001404bc723c */ /* 0x044ff000000418b8 */
[C---:B------:R-:W-:Y:S08]  /*10ff0*/  HMMA.16816.F32.BF16 R184, R4.reuse, R22, R180 ;  /* 0x0000001604b8723c */ /* 0x040ff000000418b4 */
[----:B------:R-:W-:Y:S01]  /*11000*/  HMMA.16816.F32.BF16 R180, R4, R28, R196 ;  /* 0x0000001c04b4723c */ /* 0x000fe200000418c4 */
[----:B------:R1:W2:Y:S07]  /*11010*/  LDSM.16.M88.4 R4, [R2+0x4000] ;  /* 0x004000000204783b */ /* 0x0002ae0000000200 */
[----:B------:R-:W-:Y:S01]  /*11020*/  HMMA.16816.F32.BF16 R172, R8, R20, R24 ;  /* 0x0000001408ac723c */ /* 0x000fe20000041818 */
[----:B------:R-:W4:Y:S01]  /*11030*/  LDSM.16.M88.4 R24, [R250+0x9800] ;  /* 0x00980000fa18783b */ /* 0x000f220000000200 */
[----:B------:R-:W-:-:S06]  /*11040*/  DEPBAR.LE SB0, 0x0 ;  /* 0x000080000000791a */ /* 0x000fcc0000000000 */
[C---:B------:R-:W-:Y:S08]  /*11050*/  HMMA.16816.F32.BF16 R20, R8.reuse, R22, R220 ;  /* 0x000000160814723c */ /* 0x040ff000000418dc */
[----:B------:R-:W-:Y:S01]  /*11060*/  HMMA.16816.F32.BF16 R8, R8, R30, R192 ;  /* 0x0000001e0808723c */ /* 0x000fe200000418c0 */
[----:B-1----:R-:W-:-:S05]  /*11070*/  LOP3.LUT R2, R138, 0x6, RZ, 0xc0, !PT ;  /* 0x000000068a027812 */ /* 0x002fca00078ec0ff */
[----:B------:R-:W-:Y:S01]  /*11080*/  IMAD R0, R0, 0x20, R2 ;  /* 0x0000002000007824 */ /* 0x000fe200078e0202 */
[----:B------:R1:W-:Y:S01]  /*11090*/  STL [R1+0x40], R2 ;  /* 0x0000400201007387 */ /* 0x0003e20000100800 */
[-C--:B---3--:R-:W-:Y:S08]  /*110a0*/  HMMA.16816.F32.BF16 R172, R12, R16.reuse, R172 ;  /* 0x000000100cac723c */ /* 0x088ff000000418ac */
[C---:B--2---:R-:W-:Y:S08]  /*110b0*/  HMMA.16816.F32.BF16 R28, R4.reuse, R16, R188 ;  /* 0x00000010041c723c */ /* 0x044ff000000418bc */
[----:B------:R-:W-:Y:S01]  /*110c0*/  HMMA.16816.F32.BF16 R192, R4, R18, R184 ;  /* 0x0000001204c0723c */ /* 0x000fe200000418b8 */
[----:B-1----:R-:W-:-:S07]  /*110d0*/  VIADD R2, R0, 0xffffff80 ;  /* 0xffffff8000027836 */ /* 0x002fce0000000000 */
[----:B----4-:R-:W-:Y:S01]  /*110e0*/  HMMA.16816.F32.BF16 R220, R4, R24, R180 ;  /* 0x0000001804dc723c */ /* 0x010fe200000418b4 */
[----:B------:R-:W-:Y:S01]  /*110f0*/  BAR.SYNC.DEFER_BLOCKING 0x0 ;  /* 0x0000000000007b1d */ /* 0x000fe20000010000 */
[C---:B------:R-:W-:Y:S02]  /*11100*/  ISETP.GE.AND P4, PT, R2.reuse, R33, PT ;  /* 0x000000210200720c */ /* 0x040fe40003f86270 */
[----:B------:R-:W-:-:S04]  /*11110*/  ISETP.GE.AND P1, PT, R2, R32, PT ;  /* 0x000000200200720c */ /* 0x000fc80003f26270 */
[----:B------:R-:W-:Y:S01]  /*11120*/  HMMA.16816.F32.BF16 R188, R4, R26, R176 ;  /* 0x0000001a04bc723c */ /* 0x000fe200000418b0 */
[----:B------:R-:W-:-:S05]  /*11130*/  I2FP.F32.U32 R4, R2 ;  /* 0x0000000200047245 */ /* 0x000fca0000201000 */
[C---:B------:R-:W-:Y:S01]  /*11140*/  FFMA.FTZ R5, R4.reuse, UR10, R28 ;  /* 0x0000000a04057c23 */ /* 0x040fe2000801001c */
[C---:B------:R-:W-:Y:S01]  /*11150*/  FFMA.FTZ R6, R4.reuse, UR10, R30 ;  /* 0x0000000a04067c23 */ /* 0x040fe2000801001e */
[C---:B------:R-:W-:Y:S01]  /*11160*/  HMMA.16816.F32.BF16 R176, R12.reuse, R18, R20 ;  /* 0x000000120cb0723c */ /* 0x040fe20000041814 */
[----:B------:R-:W-:Y:S02]  /*11170*/  FFMA.FTZ R7, R4, UR10, R174 ;  /* 0x0000000a04077c23 */ /* 0x000fe400080100ae */
[----:B------:R-:W-:Y:S02]  /*11180*/  FSEL R20, R5, -INF , !P4 ;  /* 0xff80000005147808 */ /* 0x000fe40006000000 */
[----:B------:R-:W-:Y:S01]  /*11190*/  FSEL R28, R6, -INF , !P1 ;  /* 0xff800000061c7808 */ /* 0x000fe20004800000 */
[----:B------:R-:W-:Y:S01]  /*111a0*/  FFMA.FTZ R6, R4, UR10, R172 ;  /* 0x0000000a04067c23 */ /* 0x000fe200080100ac */
[C---:B------:R-:W-:Y:S01]  /*111b0*/  ISETP.GE.AND P4, PT, R2.reuse, R34, PT ;  /* 0x000000220200720c */ /* 0x040fe20003f86270 */
[----:B------:R-:W-:Y:S01]  /*111c0*/  HMMA.16816.F32.BF16 R184, R12, R26, R8 ;  /* 0x0000001a0cb8723c */ /* 0x000fe20000041808 */
[----:B------:R-:W-:Y:S01]  /*111d0*/  ISETP.GE.AND P1, PT, R2, R35, PT ;  /* 0x000000230200720c */ /* 0x000fe20003f26270 */
[----:B------:R-:W-:Y:S01]  /*111e0*/  VIADD R2, R0, 0xffffff98 ;  /* 0xffffff9800027836 */ /* 0x000fe20000000000 */
[----:B------:R-:W-:-:S02]  /*111f0*/  FSEL R199, R6, -INF , !P4 ;  /* 0xff80000006c77808 */ /* 0x000fc40006000000 */
[----:B------:R-:W-:Y:S02]  /*11200*/  FSEL R200, R7, -INF , !P1 ;  /* 0xff80000007c87808 */ /* 0x000fe40004800000 */
[----:B------:R-:W-:Y:S02]  /*11210*/  I2FP.F32.U32 R5, R2 ;  /* 0x0000000200057245 */ /* 0x000fe40000201000 */
[C---:B------:R-:W-:Y:S02]  /*11220*/  ISETP.GE.AND P4, PT, R2.reuse, R33, PT ;  /* 0x000000210200720c */ /* 0x040fe40003f86270 */
[----:B------:R-:W-:Y:S01]  /*11230*/  ISETP.GE.AND P1, PT, R2, R32, PT ;  /* 0x000000200200720c */ /* 0x000fe20003f26270 */
[C---:B------:R-:W-:Y:S01]  /*11240*/  FFMA.FTZ R6, R5.reuse, UR10, R188 ;  /* 0x0000000a05067c23 */ /* 0x040fe200080100bc */
[----:B------:R-:W-:-:S04]  /*11250*/  FFMA.FTZ R4, R5, UR10, R190 ;  /* 0x0000000a05047c23 */ /* 0x000fc800080100be */
[----:B------:R-:W-:Y:S02]  /*11260*/  FSEL R180, R6, -INF , !P4 ;  /* 0xff80000006b47808 */ /* 0x000fe40006000000 */
[----:B------:R-:W-:Y:S01]  /*11270*/  FSEL R181, R4, -INF , !P1 ;  /* 0xff80000004b57808 */ /* 0x000fe20004800000 */
[C---:B------:R-:W-:Y:S01]  /*11280*/  FFMA.FTZ R7, R5.reuse, UR10, R184 ;  /* 0x0000000a05077c23 */ /* 0x040fe200080100b8 */
[C---:B------:R-:W-:Y:S01]  /*11290*/  ISETP.GE.AND P4, PT, R2.reuse, R34, PT ;  /* 0x000000220200720c */ /* 0x040fe20003f86270 */
[----:B------:R-:W-:Y:S01]  /*112a0*/  FFMA.FTZ R5, R5, UR10, R186 ;  /* 0x0000000a05057c23 */ /* 0x000fe200080100ba */
[----:B------:R-:W-:Y:S01]  /*112b0*/  ISETP.GE.AND P1, PT, R2, R35, PT ;  /* 0x000000230200720c */ /* 0x000fe20003f26270 */
[----:B------:R-:W-:Y:S01]  /*112c0*/  VIADD R2, R0, 0xffffff81 ;  /* 0xffffff8100027836 */ /* 0x000fe20000000000 */
[----:B------:R-:W-:Y:S02]  /*112d0*/  FSEL R186, R7, -INF , !P4 ;  /* 0xff80000007ba7808 */ /* 0x000fe40006000000 */
[----:B------:R-:W-:-:S02]  /*112e0*/  FSEL R201, R5, -INF , !P1 ;  /* 0xff80000005c97808 */ /* 0x000fc40004800000 */
[----:B------:R-:W-:Y:S02]  /*112f0*/  I2FP.F32.U32 R4, R2 ;  /* 0x0000000200047245 */ /* 0x000fe40000201000 */
[C---:B------:R-:W-:Y:S02]  /*11300*/  ISETP.GE.AND P4, PT, R2.reuse, R33, PT ;  /* 0x000000210200720c */ /* 0x040fe40003f86270 */
[----:B------:R-:W-:Y:S01]  /*11310*/  ISETP.GE.AND P1, PT, R2, R32, PT ;  /* 0x000000200200720c */ /* 0x000fe20003f26270 */
[C---:B------:R-:W-:Y:S01]  /*11320*/  FFMA.FTZ R6, R4.reuse, UR10, R29 ;  /* 0x0000000a04067c23 */ /* 0x040fe2000801001d */
[C---:B------:R-:W-:Y:S01]  /*11330*/  FFMA.FTZ R8, R4.reuse, UR10, R31 ;  /* 0x0000000a04087c23 */ /* 0x040fe2000801001f */
[C---:B------:R-:W-:Y:S01]  /*11340*/  FFMA.FTZ R5, R4.reuse, UR10, R173 ;  /* 0x0000000a04057c23 */ /* 0x040fe200080100ad */
[----:B------:R-:W-:Y:S02]  /*11350*/  FFMA.FTZ R7, R4, UR10, R175 ;  /* 0x0000000a04077c23 */ /* 0x000fe400080100af */
[----:B------:R-:W-:Y:S01]  /*11360*/  FSEL R19, R6, -INF , !P4 ;  /* 0xff80000006137808 */ /* 0x000fe20006000000 */
[----:B------:R-:W-:Y:S01]  /*11370*/  HMMA.16816.F32.BF16 R172, R12, R24, R224 ;  /* 0x000000180cac723c */ /* 0x000fe200000418e0 */
[----:B------:R-:W-:-:S02]  /*11380*/  FSEL R21, R8, -INF , !P1 ;  /* 0xff80000008157808 */ /* 0x000fc40004800000 */
[C---:B------:R-:W-:Y:S02]  /*11390*/  ISETP.GE.AND P4, PT, R2.reuse, R34, PT ;  /* 0x000000220200720c */ /* 0x040fe40003f86270 */
[----:B------:R-:W-:Y:S01]  /*113a0*/  ISETP.GE.AND P1, PT, R2, R35, PT ;  /* 0x000000230200720c */ /* 0x000fe20003f26270 */
[----:B------:R-:W-:Y:S01]  /*113b0*/  VIADD R2, R0, 0xffffff88 ;  /* 0xffffff8800027836 */ /* 0x000fe20000000000 */
[----:B------:R-:W-:Y:S02]  /*113c0*/  FSEL R182, R5, -INF , !P4 ;  /* 0xff80000005b67808 */ /* 0x000fe40006000000 */
[----:B------:R-:W-:Y:S02]  /*113d0*/  FSEL R184, R7, -INF , !P1 ;  /* 0xff80000007b87808 */ /* 0x000fe40004800000 */
[----:B------:R-:W-:Y:S02]  /*113e0*/  I2FP.F32.U32 R4, R2 ;  /* 0x0000000200047245 */ /* 0x000fe40000201000 */
[----:B------:R-:W-:-:S02]  /*113f0*/  ISETP.GE.AND P4, PT, R2, R33, PT ;  /* 0x000000210200720c */ /* 0x000fc40003f86270 */
[----:B------:R-:W-:Y:S01]  /*11400*/  ISETP.GE.AND P1, PT, R2, R32, PT ;  /* 0x000000200200720c */ /* 0x000fe20003f26270 */
[C---:B------:R-:W-:Y:S01]  /*11410*/  FFMA.FTZ R6, R4.reuse, UR10, R192 ;  /* 0x0000000a04067c23 */ /* 0x040fe200080100c0 */
[C---:B------:R-:W-:Y:S01]  /*11420*/  FFMA.FTZ R5, R4.reuse, UR10, R194 ;  /* 0x0000000a04057c23 */ /* 0x040fe200080100c2 */
[C---:B------:R-:W-:Y:S01]  /*11430*/  FFMA.FTZ R7, R4.reuse, UR10, R176 ;  /* 0x0000000a04077c23 */ /* 0x040fe200080100b0 */
[----:B------:R-:W-:Y:S02]  /*11440*/  FFMA.FTZ R4, R4, UR10, R178 ;  /* 0x0000000a04047c23 */ /* 0x000fe400080100b2 */
[----:B------:R-:W-:Y:S02]  /*11450*/  FSEL R27, R6, -INF , !P4 ;  /* 0xff800000061b7808 */ /* 0x000fe40006000000 */
[----:B------:R-:W-:Y:S02]  /*11460*/  FSEL R30, R5, -INF , !P1 ;  /* 0xff800000051e7808 */ /* 0x000fe40004800000 */
[----:B------:R-:W-:-:S02]  /*11470*/  ISETP.GE.AND P4, PT, R2, R34, PT ;  /* 0x000000220200720c */ /* 0x000fc40003f86270 */
[----:B------:R-:W-:Y:S01]  /*11480*/  ISETP.GE.AND P1, PT, R2, R35, PT ;  /* 0x000000230200720c */ /* 0x000fe20003f26270 */
[----:B------:R-:W-:Y:S01]  /*11490*/  VIADD R2, R0, 0xffffff89 ;  /* 0xffffff8900027836 */ /* 0x000fe20000000000 */
[----:B------:R-:W-:Y:S02]  /*114a0*/  FSEL R178, R7, -INF , !P4 ;  /* 0xff80000007b27808 */ /* 0x000fe40006000000 */
[----:B------:R-:W-:Y:S01]  /*114b0*/  FSEL R183, R4, -INF , !P1 ;  /* 0xff80000004b77808 */ /* 0x000fe20004800000 */
[----:B------:R-:W-:Y:S01]  /*114c0*/  VIADD R4, R0, 0xffffff90 ;  /* 0xffffff9000047836 */ /* 0x000fe20000000000 */
[----:B------:R-:W-:Y:S02]  /*114d0*/  I2FP.F32.U32 R5, R2 ;  /* 0x0000000200057245 */ /* 0x000fe40000201000 */
[C---:B------:R-:W-:Y:S02]  /*114e0*/  ISETP.GE.AND P4, PT, R2.reuse, R33, PT ;  /* 0x000000210200720c */ /* 0x040fe40003f86270 */
[----:B------:R-:W-:Y:S01]  /*114f0*/  ISETP.GE.AND P1, PT, R2, R32, PT ;  /* 0x000000200200720c */ /* 0x000fe20003f26270 */
[C---:B------:R-:W-:Y:S01]  /*11500*/  FFMA.FTZ R6, R5.reuse, UR10, R193 ;  /* 0x0000000a05067c23 */ /* 0x040fe200080100c1 */
[----:B------:R-:W-:Y:S01]  /*11510*/  FFMA.FTZ R8, R5, UR10, R195 ;  /* 0x0000000a05087c23 */ /* 0x000fe200080100c3 */
[----:B------:R-:W-:-:S03]  /*11520*/  I2FP.F32.U32 R7, R4 ;  /* 0x0000000400077245 */ /* 0x000fc60000201000 */
[----:B------:R-:W-:Y:S01]  /*11530*/  FSEL R26, R6, -INF , !P4 ;  /* 0xff800000061a7808 */ /* 0x000fe20006000000 */
[C---:B------:R-:W-:Y:S01]  /*11540*/  FFMA.FTZ R6, R5.reuse, UR10, R177 ;  /* 0x0000000a05067c23 */ /* 0x040fe200080100b1 */
[----:B------:R-:W-:Y:S01]  /*11550*/  FSEL R29, R8, -INF , !P1 ;  /* 0xff800000081d7808 */ /* 0x000fe20004800000 */
[----:B------:R-:W-:Y:S01]  /*11560*/  FFMA.FTZ R5, R5, UR10, R179 ;  /* 0x0000000a05057c23 */ /* 0x000fe200080100b3 */
[C---:B------:R-:W-:Y:S01]  /*11570*/  ISETP.GE.AND P4, PT, R2.reuse, R34, PT ;  /* 0x000000220200720c */ /* 0x040fe20003f86270 */
[C---:B------:R-:W-:Y:S01]  /*11580*/  FFMA.FTZ R9, R7.reuse, UR10, R220 ;  /* 0x0000000a07097c23 */ /* 0x040fe200080100dc */
[----:B------:R-:W-:Y:S01]  /*11590*/  ISETP.GE.AND P1, PT, R2, R35, PT ;  /* 0x000000230200720c */ /* 0x000fe20003f26270 */
[----:B------:R-:W-:Y:S01]  /*115a0*/  VIADD R2, R0, 0xffffff91 ;  /* 0xffffff9100027836 */ /* 0x000fe20000000000 */
[----:B------:R-:W-:Y:S01]  /*115b0*/  FSEL R176, R6, -INF , !P4 ;  /* 0xff80000006b07808 */ /* 0x000fe20006000000 */
[----:B------:R-:W-:Y:S01]  /*115c0*/  VIADD R0, R0, 0xffffff99 ;  /* 0xffffff9900007836 */ /* 0x000fe20000000000 */
[----:B------:R-:W-:Y:S01]  /*115d0*/  ISETP.GE.AND P4, PT, R4, R33, PT ;  /* 0x000000210400720c */ /* 0x000fe20003f86270 */
[----:B------:R-:W-:Y:S01]  /*115e0*/  FFMA.FTZ R8, R7, UR10, R222 ;  /* 0x0000000a07087c23 */ /* 0x000fe200080100de */
[----:B------:R-:W-:Y:S01]  /*115f0*/  FSEL R177, R5, -INF , !P1 ;  /* 0xff80000005b17808 */ /* 0x000fe20004800000 */
[----:B------:R-:W-:Y:S01]  /*11600*/  FFMA.FTZ R13, R7, UR10, R172 ;  /* 0x0000000a070d7c23 */ /* 0x000fe200080100ac */
[----:B------:R-:W-:-:S02]  /*11610*/  I2FP.F32.U32 R6, R2 ;  /* 0x0000000200067245 */ /* 0x000fc40000201000 */
[----:B------:R-:W-:Y:S02]  /*11620*/  ISETP.GE.AND P1, PT, R4, R32, PT ;  /* 0x000000200400720c */ /* 0x000fe40003f26270 */
[----:B------:R-:W-:Y:S01]  /*11630*/  FSEL R24, R9, -INF , !P4 ;  /* 0xff80000009187808 */ /* 0x000fe20006000000 */
[----:B------:R-:W-:Y:S01]  /*11640*/  FFMA.FTZ R9, R6, UR10, R221 ;  /* 0x0000000a06097c23 */ /* 0x000fe200080100dd */
[----:B------:R-:W-:Y:S02]  /*11650*/  I2FP.F32.U32 R5, R0 ;  /* 0x0000000000057245 */ /* 0x000fe40000201000 */
[----:B------:R-:W-:Y:S02]  /*11660*/  FSEL R25, R8, -INF , !P1 ;  /* 0xff80000008197808 */ /* 0x000fe40004800000 */
[----:B------:R-:W-:Y:S01]  /*11670*/  ISETP.GE.AND P4, PT, R2, R33, PT ;  /* 0x000000210200720c */ /* 0x000fe20003f86270 */
[----:B------:R-:W-:Y:S01]  /*11680*/  FFMA.FTZ R10, R5, UR10, R189 ;  /* 0x0000000a050a7c23 */ /* 0x000fe200080100bd */
[----:B------:R-:W-:-:S02]  /*11690*/  FMNMX3.FTZ R8, R137, R20, R19, !PT ;  /* 0x0000001489087276 */ /* 0x000fc40007810013 */
[----:B------:R-:W-:Y:S02]  /*116a0*/  ISETP.GE.AND P1, PT, R0, R33, PT ;  /* 0x000000210000720c */ /* 0x000fe40003f26270 */
[----:B------:R-:W-:Y:S02]  /*116b0*/  FSEL R23, R9, -INF , !P4 ;  /* 0xff80000009177808 */ /* 0x000fe40006000000 */
[----:B------:R-:W-:Y:S02]  /*116c0*/  FMNMX3.FTZ R8, R8, R27, R26, !PT ;  /* 0x0000001b08087276 */ /* 0x000fe4000781001a */
[----:B------:R-:W-:Y:S02]  /*116d0*/  FSEL R22, R10, -INF , !P1 ;  /* 0xff8000000a167808 */ /* 0x000fe40004800000 */
[----:B------:R-:W-:Y:S02]  /*116e0*/  FMNMX3.FTZ R8, R8, R24, R23, !PT ;  /* 0x0000001808087276 */ /* 0x000fe40007810017 */
[----:B------:R-:W-:-:S02]  /*116f0*/  ISETP.GE.AND P4, PT, R4, R34, PT ;  /* 0x000000220400720c */ /* 0x000fc40003f86270 */
[----:B------:R-:W-:Y:S01]  /*11700*/  FMNMX3.FTZ R12, R8, R180, R22, !PT ;  /* 0x000000b4080c7276 */ /* 0x000fe20007810016 */
[----:B------:R-:W-:Y:S10]  /*11710*/  BRA.U !UP1, `(.L_x_1540) ;  /* 0x0000000109b07547 */ /* 0x000ff4000b800000 */
[----:B------:R-:W2:Y:S04]  /*11720*/  LDL R219, [R1+0x48] ;  /* 0x0000480001db7983 */ /* 0x000ea80000100800 */
[----:B------:R-:W3:Y:S01]  /*11730*/  LDL R138, [R1+0x44] ;  /* 0x00004400018a7983 */ /* 0x000ee20000100800 */
[----:B------:R-:W-:-:S04]  /*11740*/  UIADD3 UR14, UPT, UPT, UR25, -0x5, URZ ;  /* 0xfffffffb190e7890 */ /* 0x000fc8000fffe0ff */
[----:B------:R-:W-:-:S04]  /*11750*/  UIMAD.WIDE.U32 UR16, UR14, UR12, URZ ;  /* 0x0000000c0e1072a5 */ /* 0x000fc8000f8e00ff */
[----:B------:R-:W-:Y:S02]  /*11760*/  USHF.L.U32 UR9, UR16, 0x5, URZ ;  /* 0x0000000510097899 */ /* 0x000fe400080006ff */
[----:B------:R-:W-:Y:S02]  /*11770*/  UIMAD UR14, UR14, UR13, UR17 ;  /* 0x0000000d0e0e72a4 */ /* 0x000fe4000f8e0211 */
[----:B------:R-:W-:Y:S02]  /*11780*/  ULEA UR15, UP0, UR12, UR9, 0x4 ;  /* 0x000000090c0f7291 */ /* 0x000fe4000f8020ff */
[----:B------:R-:W-:Y:S01]  /*11790*/  USHF.L.U64.HI UR14, UR16, 0x5, UR14 ;  /* 0x00000005100e7899 */ /* 0x000fe2000801020e */
[----:B------:R-:W-:Y:S02]  /*117a0*/  IMAD.U32 R8, RZ, RZ, UR9 ;  /* 0x00000009ff087e24 */ /* 0x000fe4000f8e00ff */
[----:B------:R-:W-:Y:S02]  /*117b0*/  IMAD.U32 R10, RZ, RZ, UR9 ;  /* 0x00000009ff0a7e24 */ /* 0x000fe4000f8e00ff */
[----:B------:R-:W-:-:S02]  /*117c0*/  IMAD.U32 R14, RZ, RZ, UR15 ;  /* 0x0000000fff0e7e24 */ /* 0x000fc4000f8e00ff */
        /* <DEDUP_REMOVED lines=33> */
.L_x_1540:
[----:B--2---:R-:W2:Y:S04]  /*119e0*/  LDL.64 R10, [R1+0x98] ;  /* 0x00009800010a7983 */ /* 0x004ea80000100a00 */
[----:B------:R-:W3:Y:S04]  /*119f0*/  LDL.64 R14, [R1+0xa0] ;  /* 0x0000a000010e7983 */ /* 0x000ee80000100a00 */
[----:B------:R-:W4:Y:S04]  /*11a00*/  LDL.64 R218, [R1+0x78] ;  /* 0x0000780001da7983 */ /* 0x000f280000100a00 */
[----:B------:R-:W5:Y:S04]  /*11a10*/  LDL.64 R16, [R1+0x90] ;  /* 0x0000900001107983 */ /* 0x000f680000100a00 */
[----:B------:R-:W5:Y:S04]  /*11a20*/  LDL.LU R224, [R1+0x38] ;  /* 0x0000380001e07983 */ /* 0x000f680000300800 */
[----:B------:R-:W5:Y:S04]  /*11a30*/  LDL.LU R222, [R1+0x3c] ;  /* 0x00003c0001de7983 */ /* 0x000f680000300800 */
[----:B------:R-:W5:Y:S04]  /*11a40*/  LDL.64 R226, [R1+0xa8] ;  /* 0x0000a80001e27983 */ /* 0x000f680000100a00 */
[----:B------:R-:W1:Y:S01]  /*11a50*/  SHFL.BFLY PT, R9, R12, 0x2, 0x1f ;  /* 0x0c401f000c097f89 */ /* 0x000e6200000e0000 */
[----:B------:R-:W-:Y:S01]  /*11a60*/  FFMA.FTZ R7, R7, UR10, R174 ;  /* 0x0000000a07077c23 */ /* 0x000fe200080100ae */
[----:B------:R-:W-:Y:S01]  /*11a70*/  FFMA.FTZ R18, R6, UR10, R223 ;  /* 0x0000000a06127c23 */ /* 0x000fe200080100df */
[----:B------:R-:W-:-:S02]  /*11a80*/  FSEL R31, R13, -INF , !P4 ;  /* 0xff8000000d1f7808 */ /* 0x000fc40006000000 */
[-C--:B------:R-:W-:Y:S02]  /*11a90*/  ISETP.GE.AND P1, PT, R4, R35.reuse, PT ;  /* 0x000000230400720c */ /* 0x080fe40003f26270 */
[----:B------:R-:W-:Y:S02]  /*11aa0*/  ISETP.GE.AND P4, PT, R2, R32, PT ;  /* 0x000000200200720c */ /* 0x000fe40003f86270 */
[----:B------:R-:W-:Y:S02]  /*11ab0*/  FSEL R212, R7, -INF , !P1 ;  /* 0xff80000007d47808 */ /* 0x000fe40004800000 */
[----:B------:R-:W-:Y:S02]  /*11ac0*/  FSEL R18, R18, -INF , !P4 ;  /* 0xff80000012127808 */ /* 0x000fe40006000000 */
[C---:B------:R-:W-:Y:S02]  /*11ad0*/  ISETP.GE.AND P1, PT, R2.reuse, R34, PT ;  /* 0x000000220200720c */ /* 0x040fe40003f26270 */
[----:B------:R-:W-:Y:S01]  /*11ae0*/  ISETP.GE.AND P4, PT, R2, R35, PT ;  /* 0x000000230200720c */ /* 0x000fe20003f86270 */
[----:B------:R-:W-:-:S02]  /*11af0*/  IMAD.U32 R2, RZ, RZ, UR37 ;  /* 0x00000025ff027e24 */ /* 0x000fc4000f8e00ff */
[C---:B------:R-:W-:Y:S01]  /*11b00*/  FFMA.FTZ R4, R6.reuse, UR10, R173 ;  /* 0x0000000a06047c23 */ /* 0x040fe200080100ad */
[----:B------:R-:W-:-:S04]  /*11b10*/  FFMA.FTZ R8, R6, UR10, R175 ;  /* 0x0000000a06087c23 */ /* 0x000fc800080100af */
[----:B------:R-:W-:Y:S02]  /*11b20*/  FSEL R210, R4, -INF , !P1 ;  /* 0xff80000004d27808 */ /* 0x000fe40004800000 */
[----:B------:R-:W-:Y:S01]  /*11b30*/  ISETP.GE.AND P1, PT, R0, R32, PT ;  /* 0x000000200000720c */ /* 0x000fe20003f26270 */
[----:B------:R-:W-:Y:S01]  /*11b40*/  UIADD3 UR18, UPT, UPT, UR36, -0x61c88647, URZ ;  /* 0x9e3779b924127890 */ /* 0x000fe2000fffe0ff */
[----:B------:R-:W-:Y:S01]  /*11b50*/  FSEL R211, R8, -INF , !P4 ;  /* 0xff80000008d37808 */ /* 0x000fe20006000000 */
[----:B------:R-:W-:Y:S01]  /*11b60*/  UIADD3 UR14, UPT, UPT, UR36, 0x3c6ef372, URZ ;  /* 0x3c6ef372240e7890 */ /* 0x000fe2000fffe0ff */
[----:B------:R-:W-:Y:S01]  /*11b70*/  ISETP.GE.AND P4, PT, R0, R34, PT ;  /* 0x000000220000720c */ /* 0x000fe20003f86270 */
[----:B------:R-:W-:Y:S01]  /*11b80*/  FFMA.FTZ R138, R5, UR10, R187 ;  /* 0x0000000a058a7c23 */ /* 0x000fe200080100bb */
[----:B------:R-:W-:Y:S02]  /*11b90*/  UIADD3 UR24, UPT, UPT, UR37, 0x76cf5d0a, URZ ;  /* 0x76cf5d0a25187890 */ /* 0x000fe4000fffe0ff */
[----:B------:R-:W-:-:S02]  /*11ba0*/  UIADD3 UR22, UPT, UPT, UR37, 0x32370b8f, URZ ;  /* 0x32370b8f25167890 */ /* 0x000fc4000fffe0ff */
[----:B------:R-:W-:Y:S02]  /*11bb0*/  UIADD3 UR23, UPT, UPT, UR36, -0x255992d5, URZ ;  /* 0xdaa66d2b24177890 */ /* 0x000fe4000fffe0ff */
[----:B------:R-:W-:Y:S02]  /*11bc0*/  UIADD3 UR19, UPT, UPT, UR36, 0x78dde6e4, URZ ;  /* 0x78dde6e424137890 */ /* 0x000fe4000fffe0ff */
[----:B------:R-:W-:Y:S02]  /*11bd0*/  UIADD3 UR17, UPT, UPT, UR37, -0x126145ec, URZ ;  /* 0xed9eba1425117890 */ /* 0x000fe4000fffe0ff */
[----:B------:R-:W-:Y:S02]  /*11be0*/  UIADD3 UR16, UPT, UPT, UR37, -0x56f99767, URZ ;  /* 0xa906689925107890 */ /* 0x000fe4000fffe0ff */
[----:B------:R-:W-:Y:S02]  /*11bf0*/  UIADD3 UR15, UPT, UPT, UR36, -0x4ab325aa, URZ ;  /* 0xb54cda56240f7890 */ /* 0x000fe4000fffe0ff */
[----:B------:R-:W-:Y:S01]  /*11c00*/  UIADD3 UR9, UPT, UPT, UR37, 0x646e171e, URZ ;  /* 0x646e171e25097890 */ /* 0x000fe2000fffe0ff */
[----:B--2---:R-:W-:Y:S01]  /*11c10*/  LOP3.LUT R6, R2, UR4, R11, 0x96, !PT ;  /* 0x0000000402067c12 */ /* 0x004fe2000f8e960b */
[----:B------:R-:W-:Y:S01]  /*11c20*/  FFMA.FTZ R11, R5, UR10, R191 ;  /* 0x0000000a050b7c23 */ /* 0x000fe200080100bf */
[----:B------:R-:W-:-:S04]  /*11c30*/  FMNMX3.FTZ R2, R136, R28, R21, !PT ;  /* 0x0000001c88027276 */ /* 0x000fc80007810015 */
[----:B------:R-:W-:Y:S01]  /*11c40*/  FSEL R11, R11, -INF , !P1 ;  /* 0xff8000000b0b7808 */ /* 0x000fe20004800000 */
[----:B------:R-:W-:Y:S01]  /*11c50*/  IMAD.WIDE.U32 R6, R6, -0x326172a9, RZ ;  /* 0xcd9e8d5706067825 */ /* 0x000fe200078e00ff */
[----:B------:R-:W-:Y:S02]  /*11c60*/  ISETP.GE.AND P1, PT, R0, R35, PT ;  /* 0x000000230000720c */ /* 0x000fe40003f26270 */
[----:B-1----:R-:W-:Y:S02]  /*11c70*/  FMNMX.FTZ R0, R12, R9, !PT ;  /* 0x000000090c007209 */ /* 0x002fe40007810000 */
[----:B------:R-:W-:Y:S02]  /*11c80*/  FMNMX3.FTZ R2, R2, R30, R29, !PT ;  /* 0x0000001e02027276 */ /* 0x000fe4000781001d */
[----:B---3--:R-:W-:Y:S01]  /*11c90*/  LOP3.LUT R4, R14, UR18, R7, 0x96, !PT ;  /* 0x000000120e047c12 */ /* 0x008fe2000f8e9607 */
[----:B------:R-:W1:Y:S01]  /*11ca0*/  SHFL.BFLY PT, R15, R0, 0x1, 0x1f ;  /* 0x0c201f00000f7f89 */ /* 0x000e6200000e0000 */
[----:B----4-:R-:W-:-:S02]  /*11cb0*/  LOP3.LUT R8, R6, UR14, R219, 0x96, !PT ;  /* 0x0000000e06087c12 */ /* 0x010fc4000f8e96db */
[----:B------:R-:W-:Y:S01]  /*11cc0*/  FMNMX3.FTZ R2, R2, R25, R18, !PT ;  /* 0x0000001902027276 */ /* 0x000fe20007810012 */
[----:B------:R-:W-:Y:S01]  /*11cd0*/  FFMA.FTZ R14, R5, UR10, R185 ;  /* 0x0000000a050e7c23 */ /* 0x000fe200080100b9 */
[----:B------:R-:W-:Y:S02]  /*11ce0*/  IMAD.WIDE.U32 R4, R4, -0x2daee0ad, RZ ;  /* 0xd2511f5304047825 */ /* 0x000fe400078e00ff */
[----:B------:R-:W-:Y:S02]  /*11cf0*/  FMNMX3.FTZ R10, R2, R181, R11, !PT ;  /* 0x000000b5020a7276 */ /* 0x000fe4000781000b */
[----:B------:R-:W-:Y:S01]  /*11d00*/  IMAD.WIDE.U32 R8, R8, -0x2daee0ad, RZ ;  /* 0xd2511f5308087825 */ /* 0x000fe200078e00ff */
[----:B-----5:R-:W-:Y:S02]  /*11d10*/  LOP3.LUT R2, R16, UR24, R5, 0x96, !PT ;  /* 0x0000001810027c12 */ /* 0x020fe4000f8e9605 */
[----:B------:R-:W2:Y:S02]  /*11d20*/  SHFL.BFLY PT, R5, R10, 0x2, 0x1f ;  /* 0x0c401f000a057f89 */ /* 0x000ea400000e0000 */
[----:B------:R-:W-:Y:S01]  /*11d30*/  LOP3.LUT R12, R4, UR22, R9, 0x96, !PT ;  /* 0x00000016040c7c12 */ /* 0x000fe2000f8e9609 */
[----:B------:R-:W-:-:S04]  /*11d40*/  IMAD.WIDE.U32 R16, R2, -0x326172a9, RZ ;  /* 0xcd9e8d5702107825 */ /* 0x000fc800078e00ff */
[----:B------:R-:W-:Y:S01]  /*11d50*/  IMAD.WIDE.U32 R12, R12, -0x326172a9, RZ ;  /* 0xcd9e8d570c0c7825 */ /* 0x000fe200078e00ff */
[----:B------:R-:W-:-:S04]  /*11d60*/  LOP3.LUT R2, R218, UR23, R17, 0x96, !PT ;  /* 0x00000017da027c12 */ /* 0x000fc8000f8e9611 */
[----:B------:R-:W-:Y:S02]  /*11d70*/  LOP3.LUT R16, R16, UR19, R13, 0x96, !PT ;  /* 0x0000001310107c12 */ /* 0x000fe4000f8e960d */
[----:B-1----:R-:W-:Y:S02]  /*11d80*/  FMNMX.FTZ R219, R0, R15, !PT ;  /* 0x0000000f00db7209 */ /* 0x002fe40007810000 */
[----:B------:R-:W-:Y:S01]  /*11d90*/  FSEL R205, R14, -INF , !P4 ;  /* 0xff8000000ecd7808 */ /* 0x000fe20006000000 */
[----:B------:R-:W-:-:S04]  /*11da0*/  IMAD.WIDE.U32 R14, R2, -0x2daee0ad, RZ ;  /* 0xd2511f53020e7825 */ /* 0x000fc800078e00ff */
[----:B------:R-:W-:Y:S01]  /*11db0*/  IMAD.WIDE.U32 R16, R16, -0x2daee0ad, RZ ;  /* 0xd2511f5310107825 */ /* 0x000fe200078e00ff */
[----:B------:R-:W-:-:S03]  /*11dc0*/  LOP3.LUT R4, R8, UR17, R15, 0x96, !PT ;  /* 0x0000001108047c12 */ /* 0x000fc6000f8e960f */
[C---:B------:R-:W-:Y:S01]  /*11dd0*/  FMUL.FTZ R0, R219.reuse, UR28 ;  /* 0x0000001cdb007c20 */ /* 0x040fe20008410000 */
[----:B------:R-:W-:Y:S02]  /*11de0*/  LOP3.LUT R8, R14, UR16, R17, 0x96, !PT ;  /* 0x000000100e087c12 */ /* 0x000fe4000f8e9611 */
[----:B------:R-:W-:Y:S02]  /*11df0*/  FSETP.NEU.FTZ.AND P4, PT, R219, -INF , PT ;  /* 0xff800000db00780b */ /* 0x000fe40003f9d000 */
[----:B--2---:R-:W-:Y:S01]  /*11e00*/  FMNMX.FTZ R10, R10, R5, !PT ;  /* 0x000000050a0a7209 */ /* 0x004fe20007810000 */
[----:B------:R-:W-:Y:S01]  /*11e10*/  IMAD.WIDE.U32 R4, R4, -0x326172a9, RZ ;  /* 0xcd9e8d5704047825 */ /* 0x000fe200078e00ff */
[----:B------:R-:W-:-:S03]  /*11e20*/  FSEL R2, R0, RZ, P4 ;  /* 0x000000ff00027208 */ /* 0x000fc60002000000 */
[----:B------:R-:W-:-:S04]  /*11e30*/  IMAD.WIDE.U32 R8, R8, -0x326172a9, RZ ;  /* 0xcd9e8d5708087825 */ /* 0x000fc800078e00ff */
[--C-:B------:R-:W-:Y:S01]  /*11e40*/  FFMA.FTZ R20, R20, UR28, -R2.reuse ;  /* 0x0000001c14147c23 */ /* 0x100fe20008010802 */
[----:B------:R-:W-:Y:S01]  /*11e50*/  FFMA.FTZ R19, R19, UR28, -R2 ;  /* 0x0000001c13137c23 */ /* 0x000fe20008010802 */
[----:B------:R-:W-:Y:S02]  /*11e60*/  LOP3.LUT R14, R4, UR15, R9, 0x96, !PT ;  /* 0x0000000f040e7c12 */ /* 0x000fe4000f8e9609 */
[----:B------:R-:W1:Y:S01]  /*11e70*/  SHFL.BFLY PT, R4, R10, 0x1, 0x1f ;  /* 0x0c201f000a047f89 */ /* 0x000e6200000e0000 */
[----:B------:R-:W-:Y:S01]  /*11e80*/  MUFU.EX2 R188, R20 ;  /* 0x0000001400bc7308 */ /* 0x000fe20000000800 */
[----:B------:R-:W-:-:S03]  /*11e90*/  LOP3.LUT R0, R14, 0xff, RZ, 0xc0, !PT ;  /* 0x000000ff0e007812 */ /* 0x000fc600078ec0ff */
[----:B------:R-:W2:Y:S01]  /*11ea0*/  MUFU.EX2 R191, R19 ;  /* 0x0000001300bf7308 */ /* 0x000ea20000000800 */
[----:B------:R-:W-:Y:S02]  /*11eb0*/  FSEL R207, R138, -INF , !P1 ;  /* 0xff8000008acf7808 */ /* 0x000fe40004800000 */
[----:B------:R-:W-:Y:S02]  /*11ec0*/  ISETP.LE.U32.AND P1, PT, R0, UR11, PT ;  /* 0x0000000b00007c0c */ /* 0x000fe4000bf23070 */
[----:B------:R-:W-:-:S04]  /*11ed0*/  LOP3.LUT R0, R14, 0xffff, RZ, 0xc0, !PT ;  /* 0x0000ffff0e007812 */ /* 0x000fc800078ec0ff */
[----:B------:R-:W-:Y:S02]  /*11ee0*/  SHF.R.U32.HI R0, RZ, 0x8, R0 ;  /* 0x00000008ff007819 */ /* 0x000fe40000011600 */
[----:B--2---:R-:W-:Y:S02]  /*11ef0*/  F2FP.BF16.F32.PACK_AB R15, R191, R188 ;  /* 0x000000bcbf0f723e */ /* 0x004fe400000010ff */
[----:B------:R-:W-:Y:S02]  /*11f00*/  LOP3.LUT R0, R0, 0xffff, RZ, 0xc0, !PT ;  /* 0x0000ffff00007812 */ /* 0x000fe400078ec0ff */
[----:B------:R-:W-:Y:S01]  /*11f10*/  PRMT R9, R15, 0x7632, R9 ;  /* 0x000076320f097816 */ /* 0x000fe20000000009 */
[----:B------:R-:W-:Y:S01]  /*11f20*/  @!P1 HFMA2.BF16_V2 R172, -RZ.H0_H0, RZ.H0_H0, -R15.H0_H0 ;  /* 0x200000ffffac9231 */ /* 0x000fe2000034090f */
[----:B-1----:R-:W-:Y:S02]  /*11f30*/  FMNMX.FTZ R218, R10, R4, !PT ;  /* 0x000000040ada7209 */ /* 0x002fe40007810000 */
[----:B------:R-:W-:-:S02]  /*11f40*/  FSEL R13, R219, RZ, P4 ;  /* 0x000000ffdb0d7208 */ /* 0x000fc40002000000 */
[----:B------:R-:W-:Y:S01]  /*11f50*/  ISETP.LE.U32.AND P4, PT, R0, UR11, PT ;  /* 0x0000000b00007c0c */ /* 0x000fe2000bf83070 */
[----:B------:R-:W-:Y:S01]  /*11f60*/  FMUL.FTZ R0, R218, UR28 ;  /* 0x0000001cda007c20 */ /* 0x000fe20008410000 */
[----:B------:R-:W-:Y:S02]  /*11f70*/  PRMT R239, R15, 0x5410, R9 ;  /* 0x000054100fef7816 */ /* 0x000fe40000000009 */
[----:B------:R-:W-:Y:S02]  /*11f80*/  @!P1 PRMT R15, R172, 0x5410, RZ ;  /* 0x00005410ac0f9816 */ /* 0x000fe400000000ff */
[----:B------:R-:W-:-:S04]  /*11f90*/  FSETP.NEU.FTZ.AND P1, PT, R218, -INF , PT ;  /* 0xff800000da00780b */ /* 0x000fc80003f3d000 */
[----:B------:R-:W-:-:S05]  /*11fa0*/  FSEL R0, R0, RZ, P1 ;  /* 0x000000ff00007208 */ /* 0x000fca0000800000 */
[--C-:B------:R-:W-:Y:S01]  /*11fb0*/  FFMA.FTZ R4, R28, UR28, -R0.reuse ;  /* 0x0000001c1c047c23 */ /* 0x100fe20008010800 */
[----:B------:R-:W-:-:S03]  /*11fc0*/  FFMA.FTZ R21, R21, UR28, -R0 ;  /* 0x0000001c15157c23 */ /* 0x000fc60008010800 */
[----:B------:R1:W-:Y:S01]  /*11fd0*/  MUFU.EX2 R172, R4 ;  /* 0x0000000400ac7308 */ /* 0x0003e20000000800 */
[----:B------:R-:W-:-:S03]  /*11fe0*/  @!P4 HFMA2.BF16_V2 R28, -RZ.H0_H0, RZ.H0_H0, -R9.H0_H0 ;  /* 0x200000ffff1cc231 */ /* 0x000fc60000340909 */
[----:B------:R-:W2:Y:S02]  /*11ff0*/  MUFU.EX2 R190, R21 ;  /* 0x0000001500be7308 */ /* 0x000ea40000000800 */
[----:B------:R-:W-:Y:S02]  /*12000*/  @!P4 PRMT R9, R28, 0x5410, RZ ;  /* 0x000054101c09c816 */ /* 0x000fe400000000ff */
[----:B-1----:R-:W-:-:S04]  /*12010*/  PRMT R4, R14, 0x7632, R4 ;  /* 0x000076320e047816 */ /* 0x002fc80000000004 */
[----:B------:R-:W-:-:S04]  /*12020*/  LOP3.LUT R4, R4, 0xff, RZ, 0xc0, !PT ;  /* 0x000000ff04047812 */ /* 0x000fc800078ec0ff */
[----:B------:R-:W-:Y:S02]  /*12030*/  ISETP.LE.U32.AND P4, PT, R4, UR11, PT ;  /* 0x0000000b04007c0c */ /* 0x000fe4000bf83070 */
[----:B--2---:R-:W-:Y:S02]  /*12040*/  F2FP.BF16.F32.PACK_AB R20, R190, R172 ;  /* 0x000000acbe14723e */ /* 0x004fe400000010ff */
[----:B------:R-:W-:Y:S02]  /*12050*/  SHF.R.U32.HI R4, RZ, 0x18, R14 ;  /* 0x00000018ff047819 */ /* 0x000fe4000001160e */
[----:B------:R-:W-:-:S07]  /*12060*/  PRMT R19, R20, 0x7632, R19 ;  /* 0x0000763214137816 */ /* 0x000fce0000000013 */
[----:B------:R-:W-:Y:S01]  /*12070*/  @!P4 HFMA2.BF16_V2 R173, -RZ.H0_H0, RZ.H0_H0, -R20.H0_H0 ;  /* 0x200000ffffadc231 */ /* 0x000fe20000340914 */
[----:B------:R-:W-:-:S04]  /*12080*/  PRMT R238, R20, 0x5410, R19 ;  /* 0x0000541014ee7816 */ /* 0x000fc80000000013 */
[----:B------:R-:W-:Y:S02]  /*12090*/  @!P4 PRMT R20, R173, 0x5410, RZ ;  /* 0x00005410ad14c816 */ /* 0x000fe400000000ff */
[----:B------:R-:W-:Y:S01]  /*120a0*/  ISETP.LE.U32.AND P4, PT, R4, UR11, PT ;  /* 0x0000000b04007c0c */ /* 0x000fe2000bf83070 */
[--C-:B------:R-:W-:Y:S01]  /*120b0*/  FFMA.FTZ R4, R27, UR28, -R2.reuse ;  /* 0x0000001c1b047c23 */ /* 0x100fe20008010802 */
[----:B------:R-:W-:-:S03]  /*120c0*/  FFMA.FTZ R26, R26, UR28, -R2 ;  /* 0x0000001c1a1a7c23 */ /* 0x000fc60008010802 */
[----:B------:R1:W-:Y:S04]  /*120d0*/  MUFU.EX2 R173, R4 ;  /* 0x0000000400ad7308 */ /* 0x0003e80000000800 */
[----:B------:R-:W2:Y:S04]  /*120e0*/  MUFU.EX2 R193, R26 ;  /* 0x0000001a00c17308 */ /* 0x000ea80000000800 */
[----:B------:R-:W-:Y:S02]  /*120f0*/  @!P4 HFMA2.BF16_V2 R27, -RZ.H0_H0, RZ.H0_H0, -R19.H0_H0 ;  /* 0x200000ffff1bc231 */ /* 0x000fe40000340913 */
[----:B-1----:R-:W-:-:S03]  /*12100*/  IMAD.MOV.U32 R4, RZ, RZ, R8 ;  /* 0x000000ffff047224 */ /* 0x002fc600078e0008 */
[----:B------:R-:W-:Y:S02]  /*12110*/  @!P4 PRMT R19, R27, 0x5410, RZ ;  /* 0x000054101b13c816 */ /* 0x000fe400000000ff */
[----:B------:R-:W-:-:S04]  /*12120*/  LOP3.LUT R4, R4, 0xff, RZ, 0xc0, !PT ;  /* 0x000000ff04047812 */ /* 0x000fc800078ec0ff */
[----:B------:R-:W-:Y:S02]  /*12130*/  ISETP.LE.U32.AND P4, PT, R4, UR11, PT ;  /* 0x0000000b04007c0c */ /* 0x000fe4000bf83070 */
[----:B--2---:R-:W-:Y:S02]  /*12140*/  F2FP.BF16.F32.PACK_AB R21, R193, R173 ;  /* 0x000000adc115723e */ /* 0x004fe400000010ff */
[----:B------:R-:W-:Y:S02]  /*12150*/  PRMT R4, R8, 0x7771, RZ ;  /* 0x0000777108047816 */ /* 0x000fe400000000ff */
[----:B------:R-:W-:-:S07]  /*12160*/  PRMT R198, R21, 0x7632, R198 ;  /* 0x0000763215c67816 */ /* 0x000fce00000000c6 */
[----:B------:R-:W-:Y:S01]  /*12170*/  @!P4 HFMA2.BF16_V2 R175, -RZ.H0_H0, RZ.H0_H0, -R21.H0_H0 ;  /* 0x200000ffffafc231 */ /* 0x000fe20000340915 */
[----:B------:R-:W-:-:S04]  /*12180*/  PRMT R237, R21, 0x5410, R198 ;  /* 0x0000541015ed7816 */ /* 0x000fc800000000c6 */
[----:B------:R-:W-:Y:S02]  /*12190*/  @!P4 PRMT R21, R175, 0x5410, RZ ;  /* 0x00005410af15c816 */ /* 0x000fe400000000ff */
[----:B------:R-:W-:Y:S02]  /*121a0*/  ISETP.GT.U32.AND P4, PT, R4, UR11, PT ;  /* 0x0000000b04007c0c */ /* 0x000fe4000bf84070 */
[----:B------:R-:W-:Y:S01]  /*121b0*/  FMNMX3.FTZ R4, R135, R199, R182, !PT ;  /* 0x000000c787047276 */ /* 0x000fe200078100b6 */
[----:B------:R-:W-:-:S03]  /*121c0*/  UIADD3 UR4, UPT, UPT, UR36, 0x1715609d, URZ ;  /* 0x1715609d24047890 */ /* 0x000fc6000fffe0ff */
[----:B------:R-:W-:Y:S01]  /*121d0*/  FMNMX3.FTZ R4, R4, R178, R176, !PT ;  /* 0x000000b204047276 */ /* 0x000fe200078100b0 */
[----:B------:R-:W-:-:S03]  /*121e0*/  FFMA.FTZ R10, R30, UR28, -R0 ;  /* 0x0000001c1e0a7c23 */ /* 0x000fc60008010800 */
[----:B------:R-:W-:Y:S02]  /*121f0*/  FMNMX3.FTZ R4, R4, R31, R210, !PT ;  /* 0x0000001f04047276 */ /* 0x000fe400078100d2 */
[----:B------:R-:W-:Y:S01]  /*12200*/  LOP3.LUT R12, R12, UR4, R5, 0x96, !PT ;  /* 0x000000040c0c7c12 */ /* 0x000fe2000f8e9605 */
[----:B------:R-:W-:Y:S01]  /*12210*/  FFMA.FTZ R5, R29, UR28, -R0 ;  /* 0x0000001c1d057c23 */ /* 0x000fe20008010800 */
[----:B------:R-:W-:Y:S01]  /*12220*/  FMNMX3.FTZ R4, R4, R186, R205, !PT ;  /* 0x000000ba04047276 */ /* 0x000fe200078100cd */
[----:B------:R1:W-:Y:S04]  /*12230*/  MUFU.EX2 R138, R10 ;  /* 0x0000000a008a7308 */ /* 0x0003e80000000800 */
[----:B------:R2:W3:Y:S01]  /*12240*/  MUFU.EX2 R175, R5 ;  /* 0x0000000500af7308 */ /* 0x0004e20000000800 */
[----:B------:R-:W-:Y:S01]  /*12250*/  @P4 HFMA2.BF16_V2 R174, -RZ.H0_H0, RZ.H0_H0, -R198.H0_H0 ;  /* 0x200000ffffae4231 */ /* 0x000fe200003409c6 */
[----:B-1----:R-:W1:Y:S04]  /*12260*/  SHFL.BFLY PT, R10, R4, 0x2, 0x1f ;  /* 0x0c401f00040a7f89 */ /* 0x002e6800000e0000 */
[----:B------:R-:W-:-:S02]  /*12270*/  @P4 PRMT R198, R174, 0x5410, RZ ;  /* 0x00005410aec64816 */ /* 0x000fc400000000ff */
[----:B--2---:R-:W-:-:S04]  /*12280*/  PRMT R5, R8, 0x7772, RZ ;  /* 0x0000777208057816 */ /* 0x004fc800000000ff */
[----:B------:R-:W-:Y:S02]  /*12290*/  ISETP.GT.U32.AND P4, PT, R5, UR11, PT ;  /* 0x0000000b05007c0c */ /* 0x000fe4000bf84070 */
[----:B---3--:R-:W-:-:S04]  /*122a0*/  F2FP.BF16.F32.PACK_AB R5, R175, R138 ;  /* 0x0000008aaf05723e */ /* 0x008fc800000010ff */
[C---:B------:R-:W-:Y:S02]  /*122b0*/  PRMT R197, R5.reuse, 0x7610, R197 ;  /* 0x0000761005c57816 */ /* 0x040fe400000000c5 */
[----:B------:R-:W-:Y:S02]  /*122c0*/  PRMT R196, R5, 0x7632, R196 ;  /* 0x0000763205c47816 */ /* 0x000fe400000000c4 */
[----:B------:R-:W-:-:S03]  /*122d0*/  PRMT R5, R8, 0x7773, RZ ;  /* 0x0000777308057816 */ /* 0x000fc600000000ff */
[----:B------:R-:W-:Y:S01]  /*122e0*/  @P4 HFMA2.BF16_V2 R29, -RZ.H0_H0, RZ.H0_H0, -R197.H0_H0 ;  /* 0x200000ffff1d4231 */ /* 0x000fe200003409c5 */
[----:B------:R-:W-:Y:S02]  /*122f0*/  PRMT R236, R197, 0x5410, R196 ;  /* 0x00005410c5ec7816 */ /* 0x000fe400000000c4 */
[----:B-1----:R-:W-:Y:S02]  /*12300*/  FMNMX.FTZ R4, R4, R10, !PT ;  /* 0x0000000a04047209 */ /* 0x002fe40007810000 */
[----:B------:R-:W-:Y:S01]  /*12310*/  @P4 PRMT R197, R29, 0x5410, RZ ;  /* 0x000054101dc54816 */ /* 0x000fe200000000ff */
[--C-:B------:R-:W-:Y:S01]  /*12320*/  FFMA.FTZ R23, R23, UR28, -R2.reuse ;  /* 0x0000001c17177c23 */ /* 0x100fe20008010802 */
[----:B------:R-:W-:Y:S01]  /*12330*/  ISETP.GT.U32.AND P4, PT, R5, UR11, PT ;  /* 0x0000000b05007c0c */ /* 0x000fe2000bf84070 */
[--C-:B------:R-:W-:Y:S01]  /*12340*/  FFMA.FTZ R5, R24, UR28, -R2.reuse ;  /* 0x0000001c18057c23 */ /* 0x100fe20008010802 */
[--C-:B------:R-:W-:Y:S01]  /*12350*/  FFMA.FTZ R17, R180, UR28, -R2.reuse ;  /* 0x0000001cb4117c23 */ /* 0x100fe20008010802 */
[----:B------:R-:W-:-:S02]  /*12360*/  FFMA.FTZ R22, R22, UR28, -R2 ;  /* 0x0000001c16167c23 */ /* 0x000fc40008010802 */
[----:B------:R-:W1:Y:S01]  /*12370*/  SHFL.BFLY PT, R2, R4, 0x1, 0x1f ;  /* 0x0c201f0004027f89 */ /* 0x000e6200000e0000 */
[--C-:B------:R-:W-:Y:S01]  /*12380*/  FFMA.FTZ R25, R25, UR28, -R0.reuse ;  /* 0x0000001c19197c23 */ /* 0x100fe20008010800 */
[--C-:B------:R-:W-:Y:S01]  /*12390*/  FFMA.FTZ R18, R18, UR28, -R0.reuse ;  /* 0x0000001c12127c23 */ /* 0x100fe20008010800 */
[--C-:B------:R-:W-:Y:S01]  /*123a0*/  FFMA.FTZ R181, R181, UR28, -R0.reuse ;  /* 0x0000001cb5b57c23 */ /* 0x100fe20008010800 */
[----:B------:R-:W-:Y:S01]  /*123b0*/  FFMA.FTZ R28, R11, UR28, -R0 ;  /* 0x0000001c0b1c7c23 */ /* 0x000fe20008010800 */
[----:B------:R-:W-:Y:S01]  /*123c0*/  FADD.FTZ R0, R137, -R13 ;  /* 0x8000000d89007221 */ /* 0x000fe20000010000 */
[----:B------:R-:W-:-:S04]  /*123d0*/  IMAD.WIDE.U32 R10, R12, -0x2daee0ad, RZ ;  /* 0xd2511f530c0a7825 */ /* 0x000fc800078e00ff */
[----:B------:R-:W-:Y:S01]  /*123e0*/  FMUL.FTZ R0, R0, UR28 ;  /* 0x0000001c00007c20 */ /* 0x000fe20008410000 */
[----:B------:R-:W-:Y:S01]  /*123f0*/  MUFU.EX2 R185, R5 ;  /* 0x0000000500b97308 */ /* 0x000fe20000000800 */
[----:B------:R-:W-:-:S03]  /*12400*/  LOP3.LUT R29, R16, UR9, R11, 0x96, !PT ;  /* 0x00000009101d7c12 */ /* 0x000fc6000f8e960b */
[----:B------:R2:W3:Y:S01]  /*12410*/  MUFU.EX2 R5, R0 ;  /* 0x0000000000057308 */ /* 0x0004e20000000800 */
[----:B------:R-:W-:Y:S02]  /*12420*/  LOP3.LUT R7, R226, UR18, R7, 0x96, !PT ;  /* 0x00000012e2077c12 */ /* 0x000fe4000f8e9607 */
[----:B------:R-:W4:Y:S01]  /*12430*/  LDL.64 R226, [R1+0x88] ;  /* 0x0000880001e27983 */ /* 0x000f220000100a00 */
[----:B------:R-:W-:Y:S02]  /*12440*/  FSEL R12, R218, RZ, P1 ;  /* 0x000000ffda0c7208 */ /* 0x000fe40000800000 */
[----:B-1----:R-:W-:Y:S02]  /*12450*/  FMNMX.FTZ R216, R4, R2, !PT ;  /* 0x0000000204d87209 */ /* 0x002fe40007810000 */
[----:B--2---:R-:W-:-:S03]  /*12460*/  LOP3.LUT R0, R29, 0xffff, RZ, 0xc0, !PT ;  /* 0x0000ffff1d007812 */ /* 0x004fc600078ec0ff */
[C---:B------:R-:W-:Y:S01]  /*12470*/  FMUL.FTZ R11, R216.reuse, UR28 ;  /* 0x0000001cd80b7c20 */ /* 0x040fe20008410000 */
[----:B------:R-:W-:Y:S02]  /*12480*/  FSETP.NEU.FTZ.AND P1, PT, R216, -INF , PT ;  /* 0xff800000d800780b */ /* 0x000fe40003f3d000 */
[----:B------:R-:W-:-:S04]  /*12490*/  SHF.R.U32.HI R0, RZ, 0x8, R0 ;  /* 0x00000008ff007819 */ /* 0x000fc80000011600 */
[----:B------:R-:W-:Y:S02]  /*124a0*/  LOP3.LUT R2, R0, 0xffff, RZ, 0xc0, !PT ;  /* 0x0000ffff00027812 */ /* 0x000fe400078ec0ff */
[----:B------:R-:W-:Y:S01]  /*124b0*/  FSEL R0, R11, RZ, P1 ;  /* 0x000000ff0b007208 */ /* 0x000fe20000800000 */
[----:B---3--:R-:W-:Y:S02]  /*124c0*/  FFMA.FTZ R11, R224, R5, R188 ;  /* 0x00000005e00b7223 */ /* 0x008fe400000100bc */
[----:B------:R-:W2:Y:S01]  /*124d0*/  LDL.64 R224, [R1+0x80] ;  /* 0x0000800001e07983 */ /* 0x000ea20000100a00 */
[----:B------:R-:W1:Y:S01]  /*124e0*/  MUFU.EX2 R240, R23 ;  /* 0x0000001700f07308 */ /* 0x000e620000000800 */
[----:B------:R-:W-:Y:S01]  /*124f0*/  LOP3.LUT R4, R29, 0xff, RZ, 0xc0, !PT ;  /* 0x000000ff1d047812 */ /* 0x000fe200078ec0ff */
[----:B------:R-:W-:Y:S01]  /*12500*/  @P4 HFMA2.BF16_V2 R24, -RZ.H0_H0, RZ.H0_H0, -R196.H0_H0 ;  /* 0x200000ffff184231 */ /* 0x000fe200003409c4 */
[----:B------:R-:W-:Y:S01]  /*12510*/  FSEL R27, R216, RZ, P1 ;  /* 0x000000ffd81b7208 */ /* 0x000fe20000800000 */
[----:B------:R-:W-:Y:S01]  /*12520*/  MUFU.EX2 R174, R25 ;  /* 0x0000001900ae7308 */ /* 0x000fe20000000800 */
[----:B------:R-:W-:-:S03]  /*12530*/  ISETP.LE.U32.AND P1, PT, R4, UR11, PT ;  /* 0x0000000b04007c0c */ /* 0x000fc6000bf23070 */
[----:B------:R-:W3:Y:S01]  /*12540*/  MUFU.EX2 R18, R18 ;  /* 0x0000001200127308 */ /* 0x000ee20000000800 */
[----:B------:R-:W-:Y:S01]  /*12550*/  @P4 PRMT R196, R24, 0x5410, RZ ;  /* 0x0000541018c44816 */ /* 0x000fe200000000ff */
[----:B------:R-:W-:Y:S01]  /*12560*/  FADD.FTZ R26, R191, R11 ;  /* 0x0000000bbf1a7221 */ /* 0x000fe20000010000 */
[----:B------:R-:W-:Y:S01]  /*12570*/  ISETP.LE.U32.AND P4, PT, R2, UR11, PT ;  /* 0x0000000b02007c0c */ /* 0x000fe2000bf83070 */
[----:B------:R-:W-:Y:S04]  /*12580*/  MUFU.EX2 R241, R17 ;  /* 0x0000001100f17308 */ /* 0x000fe80000000800 */
[----:B------:R-:W-:Y:S01]  /*12590*/  MUFU.EX2 R242, R22 ;  /* 0x0000001600f27308 */ /* 0x000fe20000000800 */
[----:B-1----:R-:W-:Y:S01]  /*125a0*/  F2FP.BF16.F32.PACK_AB R2, R240, R185 ;  /* 0x000000b9f002723e */ /* 0x002fe200000010ff */
[--C-:B------:R-:W-:Y:S01]  /*125b0*/  FFMA.FTZ R31, R31, UR28, -R0.reuse ;  /* 0x0000001c1f1f7c23 */ /* 0x100fe20008010800 */
[----:B------:R-:W-:Y:S01]  /*125c0*/  FFMA.FTZ R180, R205, UR28, -R0 ;  /* 0x0000001ccdb47c23 */ /* 0x000fe20008010800 */
[----:B------:R-:W5:Y:S01]  /*125d0*/  LDL.LU R246, [R1+0x74] ;  /* 0x0000740001f67983 */ /* 0x000f620000300800 */
[----:B------:R-:W-:-:S02]  /*125e0*/  PRMT R195, R2, 0x7610, R195 ;  /* 0x0000761002c37816 */ /* 0x000fc400000000c3 */
[----:B------:R-:W-:Y:S02]  /*125f0*/  PRMT R194, R2, 0x7632, R194 ;  /* 0x0000763202c27816 */ /* 0x000fe400000000c2 */
[----:B------:R-:W-:Y:S01]  /*12600*/  PRMT R2, R29, 0x7632, R2 ;  /* 0x000076321d027816 */ /* 0x000fe20000000002 */
[----:B------:R-:W-:Y:S01]  /*12610*/  @!P1 HFMA2.BF16_V2 R30, -RZ.H0_H0, RZ.H0_H0, -R195.H0_H0 ;  /* 0x200000ffff1e9231 */ /* 0x000fe200003409c3 */
[----:B------:R-:W-:Y:S02]  /*12620*/  PRMT R243, R195, 0x5410, R194 ;  /* 0x00005410c3f37816 */ /* 0x000fe400000000c2 */
[----:B------:R-:W-:Y:S02]  /*12630*/  LOP3.LUT R2, R2, 0xff, RZ, 0xc0, !PT ;  /* 0x000000ff02027812 */ /* 0x000fe400078ec0ff */
[----:B------:R-:W-:Y:S02]  /*12640*/  @!P1 PRMT R195, R30, 0x5410, RZ ;  /* 0x000054101ec39816 */ /* 0x000fe400000000ff */
[----:B------:R-:W-:-:S02]  /*12650*/  ISETP.LE.U32.AND P1, PT, R2, UR11, PT ;  /* 0x0000000b02007c0c */ /* 0x000fc4000bf23070 */
[----:B------:R-:W-:-:S04]  /*12660*/  FMNMX3.FTZ R2, R134, R200, R184, !PT ;  /* 0x000000c886027276 */ /* 0x000fc800078100b8 */
[----:B------:R-:W-:Y:S01]  /*12670*/  FMNMX3.FTZ R2, R2, R183, R177, !PT ;  /* 0x000000b702027276 */ /* 0x000fe200078100b1 */
[----:B------:R-:W-:-:S03]  /*12680*/  FADD.FTZ R4, R136, -R12 ;  /* 0x8000000c88047221 */ /* 0x000fc60000010000 */
[----:B------:R-:W-:Y:S01]  /*12690*/  FMNMX3.FTZ R2, R2, R212, R211, !PT ;  /* 0x000000d402027276 */ /* 0x000fe200078100d3 */
[----:B------:R-:W-:-:S03]  /*126a0*/  FMUL.FTZ R4, R4, UR28 ;  /* 0x0000001c04047c20 */ /* 0x000fc60008410000 */
[----:B------:R-:W-:Y:S01]  /*126b0*/  FMNMX3.FTZ R2, R2, R201, R207, !PT ;  /* 0x000000c902027276 */ /* 0x000fe200078100cf */
[----:B------:R-:W-:-:S04]  /*126c0*/  IMAD.MOV.U32 R11, RZ, RZ, R10 ;  /* 0x000000ffff0b7224 */ /* 0x000fc800078e000a */
[----:B------:R-:W1:Y:S01]  /*126d0*/  SHFL.BFLY PT, R12, R2, 0x2, 0x1f ;  /* 0x0c401f00020c7f89 */ /* 0x000e6200000e0000 */
[----:B------:R-:W3:Y:S01]  /*126e0*/  MUFU.EX2 R4, R4 ;  /* 0x0000000400047308 */ /* 0x000ee20000000800 */
[----:B------:R-:W-:Y:S01]  /*126f0*/  @!P4 HFMA2.BF16_V2 R136, -RZ.H0_H0, RZ.H0_H0, -R194.H0_H0 ;  /* 0x200000ffff88c231 */ /* 0x000fe200003409c2 */
[----:B------:R-:W-:-:S04]  /*12700*/  LOP3.LUT R11, R11, 0xff, RZ, 0xc0, !PT ;  /* 0x000000ff0b0b7812 */ /* 0x000fc800078ec0ff */
[----:B------:R-:W-:Y:S02]  /*12710*/  @!P4 PRMT R194, R136, 0x5410, RZ ;  /* 0x0000541088c2c816 */ /* 0x000fe400000000ff */
[----:B------:R-:W-:Y:S02]  /*12720*/  ISETP.LE.U32.AND P4, PT, R11, UR11, PT ;  /* 0x0000000b0b007c0c */ /* 0x000fe4000bf83070 */
[----:B---3--:R-:W-:Y:S01]  /*12730*/  F2FP.BF16.F32.PACK_AB R11, R18, R174 ;  /* 0x000000ae120b723e */ /* 0x008fe200000010ff */
[----:B------:R-:W-:-:S03]  /*12740*/  FFMA.FTZ R13, R222, R4, R172 ;  /* 0x00000004de0d7223 */ /* 0x000fc600000100ac */
[C---:B------:R-:W-:Y:S01]  /*12750*/  PRMT R191, R11.reuse, 0x7610, R191 ;  /* 0x000076100bbf7816 */ /* 0x040fe200000000bf */
[----:B------:R-:W-:Y:S01]  /*12760*/  FADD.FTZ R16, R190, R13 ;  /* 0x0000000dbe107221 */ /* 0x000fe20000010000 */
[----:B------:R-:W-:-:S03]  /*12770*/  PRMT R190, R11, 0x7632, R190 ;  /* 0x000076320bbe7816 */ /* 0x000fc600000000be */
[----:B------:R-:W-:Y:S01]  /*12780*/  @!P1 HFMA2.BF16_V2 R137, -RZ.H0_H0, RZ.H0_H0, -R191.H0_H0 ;  /* 0x200000ffff899231 */ /* 0x000fe200003409bf */
[----:B------:R-:W-:Y:S02]  /*12790*/  SHF.R.U32.HI R11, RZ, 0x18, R29 ;  /* 0x00000018ff0b7819 */ /* 0x000fe4000001161d */
[----:B-1----:R-:W-:Y:S02]  /*127a0*/  FMNMX.FTZ R2, R2, R12, !PT ;  /* 0x0000000c02027209 */ /* 0x002fe40007810000 */
[----:B------:R-:W-:Y:S02]  /*127b0*/  PRMT R245, R191, 0x5410, R190 ;  /* 0x00005410bff57816 */ /* 0x000fe400000000be */
[----:B------:R-:W-:Y:S02]  /*127c0*/  @!P1 PRMT R191, R137, 0x5410, RZ ;  /* 0x0000541089bf9816 */ /* 0x000fe400000000ff */
[----:B------:R-:W-:Y:S02]  /*127d0*/  ISETP.LE.U32.AND P1, PT, R11, UR11, PT ;  /* 0x0000000b0b007c0c */ /* 0x000fe4000bf23070 */
[----:B------:R-:W1:Y:S01]  /*127e0*/  SHFL.BFLY PT, R11, R2, 0x1, 0x1f ;  /* 0x0c201f00020b7f89 */ /* 0x000e6200000e0000 */
[--C-:B------:R-:W-:Y:S01]  /*127f0*/  FFMA.FTZ R23, R182, UR28, -R0.reuse ;  /* 0x0000001cb6177c23 */ /* 0x100fe20008010800 */
[--C-:B------:R-:W-:Y:S01]  /*12800*/  FFMA.FTZ R13, R199, UR28, -R0.reuse ;  /* 0x0000001cc70d7c23 */ /* 0x100fe20008010800 */
[--C-:B------:R-:W-:Y:S01]  /*12810*/  FFMA.FTZ R24, R178, UR28, -R0.reuse ;  /* 0x0000001cb2187c23 */ /* 0x100fe20008010800 */
[--C-:B------:R-:W-:Y:S01]  /*12820*/  FFMA.FTZ R25, R176, UR28, -R0.reuse ;  /* 0x0000001cb0197c23 */ /* 0x100fe20008010800 */
[--C-:B------:R-:W-:Y:S01]  /*12830*/  FFMA.FTZ R30, R210, UR28, -R0.reuse ;  /* 0x0000001cd21e7c23 */ /* 0x100fe20008010800 */
[----:B------:R-:W-:Y:S01]  /*12840*/  FFMA.FTZ R182, R186, UR28, -R0 ;  /* 0x0000001cbab67c23 */ /* 0x000fe20008010800 */
[----:B------:R-:W-:-:S04]  /*12850*/  F2FP.BF16.F32.PACK_AB R0, R242, R241 ;  /* 0x000000f1f200723e */ /* 0x000fc800000010ff */
[C---:B------:R-:W-:Y:S01]  /*12860*/  PRMT R188, R0.reuse, 0x7610, R188 ;  /* 0x0000761000bc7816 */ /* 0x040fe200000000bc */
[----:B------:R-:W-:Y:S01]  /*12870*/  @!P1 HFMA2.BF16_V2 R178, -RZ.H0_H0, RZ.H0_H0, -R190.H0_H0 ;  /* 0x200000ffffb29231 */ /* 0x000fe200003409be */
[----:B------:R-:W-:Y:S02]  /*12880*/  PRMT R186, R0, 0x7632, R186 ;  /* 0x0000763200ba7816 */ /* 0x000fe400000000ba */
[----:B------:R-:W-:Y:S01]  /*12890*/  PRMT R0, R10, 0x7771, RZ ;  /* 0x000077710a007816 */ /* 0x000fe200000000ff */
[----:B------:R-:W-:Y:S01]  /*128a0*/  @!P4 HFMA2.BF16_V2 R176, -RZ.H0_H0, RZ.H0_H0, -R188.H0_H0 ;  /* 0x200000ffffb0c231 */ /* 0x000fe200003409bc */
[----:B------:R-:W-:Y:S02]  /*128b0*/  @!P1 PRMT R190, R178, 0x5410, RZ ;  /* 0x00005410b2be9816 */ /* 0x000fe400000000ff */
[----:B------:R-:W-:Y:S02]  /*128c0*/  ISETP.GT.U32.AND P1, PT, R0, UR11, PT ;  /* 0x0000000b00007c0c */ /* 0x000fe4000bf24070 */
[----:B-1----:R-:W-:-:S02]  /*128d0*/  FMNMX.FTZ R205, R2, R11, !PT ;  /* 0x0000000b02cd7209 */ /* 0x002fc40007810000 */
[----:B------:R-:W-:Y:S01]  /*128e0*/  PRMT R244, R188, 0x5410, R186 ;  /* 0x00005410bcf47816 */ /* 0x000fe200000000ba */
[----:B------:R-:W-:Y:S01]  /*128f0*/  FADD.FTZ R16, R138, R16 ;  /* 0x000000108a107221 */ /* 0x000fe20000010000 */
[----:B------:R-:W-:Y:S01]  /*12900*/  @!P4 PRMT R188, R176, 0x5410, RZ ;  /* 0x00005410b0bcc816 */ /* 0x000fe200000000ff */
[C---:B------:R-:W-:Y:S01]  /*12910*/  FMUL.FTZ R0, R205.reuse, UR28 ;  /* 0x0000001ccd007c20 */ /* 0x040fe20008410000 */
[----:B------:R-:W-:Y:S01]  /*12920*/  FSETP.NEU.FTZ.AND P4, PT, R205, -INF , PT ;  /* 0xff800000cd00780b */ /* 0x000fe20003f9d000 */
[----:B------:R-:W-:Y:S01]  /*12930*/  FADD.FTZ R2, R175, R16 ;  /* 0x00000010af027221 */ /* 0x000fe20000010000 */
[----:B------:R-:W-:Y:S02]  /*12940*/  IMAD.WIDE.U32 R16, R7, -0x2daee0ad, RZ ;  /* 0xd2511f5307107825 */ /* 0x000fe400078e00ff */
[----:B------:R-:W-:Y:S02]  /*12950*/  FSEL R0, R0, RZ, P4 ;  /* 0x000000ff00007208 */ /* 0x000fe40002000000 */
[----:B------:R-:W-:Y:S01]  /*12960*/  FADD.FTZ R26, R173, R26 ;  /* 0x0000001aad1a7221 */ /* 0x000fe20000010000 */
[----:B------:R-:W-:-:S02]  /*12970*/  @P1 HFMA2.BF16_V2 R179, -RZ.H0_H0, RZ.H0_H0, -R186.H0_H0 ;  /* 0x200000ffffb31231 */ /* 0x000fc400003409ba */
        /* <DEDUP_REMOVED lines=8> */
[----:B------:R-:W-:Y:S01]  /*12a00*/  @P1 PRMT R186, R179, 0x5410, RZ ;  /* 0x00005410b3ba1816 */ /* 0x000fe200000000ff */
[----:B------:R-:W-:-:S04]  /*12a10*/  FADD.FTZ R12, R193, R26 ;  /* 0x0000001ac10c7221 */ /* 0x000fc80000010000 */
[----:B------:R-:W-:Y:S01]  /*12a20*/  FADD.FTZ R183, R185, R12 ;  /* 0x0000000cb9b77221 */ /* 0x000fe20000010000 */
[----:B------:R-:W-:Y:S01]  /*12a30*/  FADD.FTZ R174, R174, R2 ;  /* 0x00000002aeae7221 */ /* 0x000fe20000010000 */
[----:B------:R1:W-:Y:S04]  /*12a40*/  MUFU.EX2 R22, R28 ;  /* 0x0000001c00167308 */ /* 0x0003e80000000800 */
[----:B------:R-:W-:Y:S04]  /*12a50*/  MUFU.EX2 R23, R23 ;  /* 0x0000001700177308 */ /* 0x000fe80000000800 */
[----:B------:R-:W-:Y:S01]  /*12a60*/  MUFU.EX2 R136, R136 ;  /* 0x0000008800887308 */ /* 0x000fe20000000800 */
[----:B----4-:R-:W-:-:S05]  /*12a70*/  LOP3.LUT R0, R226, UR24, R17, 0x96, !PT ;  /* 0x00000018e2007c12 */ /* 0x010fca000f8e9611 */
[----:B------:R-:W-:Y:S01]  /*12a80*/  IMAD.WIDE.U32 R178, R0, -0x326172a9, RZ ;  /* 0xcd9e8d5700b27825 */ /* 0x000fe200078e00ff */
[----:B--2---:R-:W-:Y:S01]  /*12a90*/  LOP3.LUT R6, R6, UR14, R225, 0x96, !PT ;  /* 0x0000000e06067c12 */ /* 0x004fe2000f8e96e1 */
[----:B------:R-:W-:Y:S03]  /*12aa0*/  MUFU.EX2 R137, R137 ;  /* 0x0000008900897308 */ /* 0x000fe60000000800 */
[----:B------:R-:W-:Y:S01]  /*12ab0*/  LOP3.LUT R0, R224, UR23, R179, 0x96, !PT ;  /* 0x00000017e0007c12 */ /* 0x000fe2000f8e96b3 */
[----:B------:R-:W2:Y:S01]  /*12ac0*/  LDCU UR14, c[0x0][0x448] ;  /* 0x00008900ff0e77ac */ /* 0x000ea20008000800 */
[----:B------:R-:W-:-:S04]  /*12ad0*/  IMAD.WIDE.U32 R6, R6, -0x2daee0ad, RZ ;  /* 0xd2511f5306067825 */ /* 0x000fc800078e00ff */
[----:B------:R-:W-:Y:S01]  /*12ae0*/  IMAD.WIDE.U32 R184, R0, -0x2daee0ad, RZ ;  /* 0xd2511f5300b87825 */ /* 0x000fe200078e00ff */
[----:B------:R-:W-:-:S04]  /*12af0*/  LOP3.LUT R7, R16, UR22, R7, 0x96, !PT ;  /* 0x0000001610077c12 */ /* 0x000fc8000f8e9607 */
[----:B------:R-:W-:Y:S01]  /*12b00*/  LOP3.LUT R16, R6, UR17, R185, 0x96, !PT ;  /* 0x0000001106107c12 */ /* 0x000fe2000f8e96b9 */
[----:B------:R-:W-:-:S04]  /*12b10*/  IMAD.WIDE.U32 R6, R7, -0x326172a9, RZ ;  /* 0xcd9e8d5707067825 */ /* 0x000fc800078e00ff */
[----:B------:R-:W-:Y:S01]  /*12b20*/  IMAD.WIDE.U32 R16, R16, -0x326172a9, RZ ;  /* 0xcd9e8d5710107825 */ /* 0x000fe200078e00ff */
[----:B------:R-:W-:-:S03]  /*12b30*/  LOP3.LUT R7, R178, UR19, R7, 0x96, !PT ;  /* 0x00000013b2077c12 */ /* 0x000fc6000f8e9607 */
[----:B------:R-:W-:Y:S01]  /*12b40*/  FADD.FTZ R0, R135, -R27 ;  /* 0x8000001b87007221 */ /* 0x000fe20000010000 */
[----:B------:R-:W-:Y:S01]  /*12b50*/  LOP3.LUT R26, R6, UR4, R17, 0x96, !PT ;  /* 0x00000004061a7c12 */ /* 0x000fe2000f8e9611 */
[----:B------:R-:W-:-:S04]  /*12b60*/  IMAD.WIDE.U32 R6, R7, -0x2daee0ad, RZ ;  /* 0xd2511f5307067825 */ /* 0x000fc800078e00ff */
[----:B------:R-:W-:Y:S01]  /*12b70*/  FMUL.FTZ R2, R0, UR28 ;  /* 0x0000001c00027c20 */ /* 0x000fe20008410000 */
[----:B------:R-:W3:Y:S01]  /*12b80*/  MUFU.EX2 R185, R181 ;  /* 0x000000b500b97308 */ /* 0x000ee20000000800 */
[----:B------:R-:W-:Y:S01]  /*12b90*/  IMAD.WIDE.U32 R26, R26, -0x2daee0ad, RZ ;  /* 0xd2511f531a1a7825 */ /* 0x000fe200078e00ff */
[----:B------:R-:W-:-:S03]  /*12ba0*/  PRMT R0, R10, 0x7772, RZ ;  /* 0x000077720a007816 */ /* 0x000fc600000000ff */
[----:B------:R-:W-:Y:S01]  /*12bb0*/  MUFU.EX2 R2, R2 ;  /* 0x0000000200027308 */ /* 0x000fe20000000800 */
[----:B-1----:R-:W-:-:S03]  /*12bc0*/  LOP3.LUT R28, R6, UR9, R27, 0x96, !PT ;  /* 0x00000009061c7c12 */ /* 0x002fc6000f8e961b */
[----:B------:R-:W1:Y:S01]  /*12bd0*/  MUFU.EX2 R27, R13 ;  /* 0x0000000d001b7308 */ /* 0x000e620000000800 */
[----:B------:R-:W-:Y:S02]  /*12be0*/  FSEL R6, R205, RZ, P4 ;  /* 0x000000ffcd067208 */ /* 0x000fe40002000000 */
[----:B------:R-:W-:Y:S02]  /*12bf0*/  ISETP.GT.U32.AND P1, PT, R0, UR11, PT ;  /* 0x0000000b00007c0c */ /* 0x000fe4000bf24070 */
[----:B------:R-:W-:Y:S01]  /*12c00*/  LOP3.LUT R12, R184, UR16, R7, 0x96, !PT ;  /* 0x00000010b80c7c12 */ /* 0x000fe2000f8e9607 */
[----:B------:R-:W-:Y:S01]  /*12c10*/  FADD.FTZ R7, R134, -R6 ;  /* 0x8000000686077221 */ /* 0x000fe20000010000 */
[----:B------:R4:W2:Y:S01]  /*12c20*/  MUFU.EX2 R184, R24 ;  /* 0x0000001800b87308 */ /* 0x0008a20000000800 */
[----:B---3--:R-:W-:Y:S02]  /*12c30*/  F2FP.BF16.F32.PACK_AB R6, R22, R185 ;  /* 0x000000b91606723e */ /* 0x008fe400000010ff */
[----:B------:R-:W-:Y:S01]  /*12c40*/  PRMT R0, R10, 0x7773, RZ ;  /* 0x000077730a007816 */ /* 0x000fe200000000ff */
[----:B------:R-:W3:Y:S01]  /*12c50*/  MUFU.EX2 R181, R25 ;  /* 0x0000001900b57308 */ /* 0x000ee20000000800 */
[----:B------:R-:W-:Y:S01]  /*12c60*/  PRMT R179, R6, 0x7610, R179 ;  /* 0x0000761006b37816 */ /* 0x000fe200000000b3 */
[----:B-1----:R-:W-:Y:S01]  /*12c70*/  FFMA.FTZ R217, R217, R2, R27 ;  /* 0x00000002d9d97223 */ /* 0x002fe2000001001b */
[----:B------:R-:W-:Y:S01]  /*12c80*/  ISETP.GT.U32.AND P4, PT, R0, UR11, PT ;  /* 0x0000000b00007c0c */ /* 0x000fe2000bf84070 */
[----:B------:R-:W-:Y:S02]  /*12c90*/  MUFU.EX2 R17, R30 ;  /* 0x0000001e00117308 */ /* 0x000fe40000000800 */
[----:B------:R-:W-:Y:S01]  /*12ca0*/  @P1 HFMA2.BF16_V2 R134, -RZ.H0_H0, RZ.H0_H0, -R179.H0_H0 ;  /* 0x200000ffff861231 */ /* 0x000fe200003409b3 */
[----:B------:R-:W-:Y:S01]  /*12cb0*/  PRMT R178, R6, 0x7632, R178 ;  /* 0x0000763206b27816 */ /* 0x000fe200000000b2 */
[----:B------:R-:W1:Y:S01]  /*12cc0*/  MUFU.EX2 R0, R31 ;  /* 0x0000001f00007308 */ /* 0x000e620000000800 */
[----:B----4-:R-:W-:Y:S01]  /*12cd0*/  FADD.FTZ R24, R23, R217 ;  /* 0x000000d917187221 */ /* 0x010fe20000010000 */
[----:B------:R-:W-:-:S02]  /*12ce0*/  LOP3.LUT R6, R28, 0xff, RZ, 0xc0, !PT ;  /* 0x000000ff1c067812 */ /* 0x000fc400078ec0ff */
[----:B------:R-:W-:Y:S01]  /*12cf0*/  PRMT R252, R179, 0x5410, R178 ;  /* 0x00005410b3fc7816 */ /* 0x000fe200000000b2 */
[----:B--2---:R-:W-:Y:S01]  /*12d00*/  FADD.FTZ R24, R184, R24 ;  /* 0x00000018b8187221 */ /* 0x004fe20000010000 */
[----:B------:R-:W-:Y:S02]  /*12d10*/  @P1 PRMT R179, R134, 0x5410, RZ ;  /* 0x0000541086b31816 */ /* 0x000fe400000000ff */
[----:B------:R-:W-:Y:S01]  /*12d20*/  ISETP.LE.U32.AND P1, PT, R6, UR11, PT ;  /* 0x0000000b06007c0c */ /* 0x000fe2000bf23070 */
[----:B---3--:R-:W-:-:S04]  /*12d30*/  FADD.FTZ R24, R181, R24 ;  /* 0x00000018b5187221 */ /* 0x008fc80000010000 */
[----:B-1----:R-:W-:Y:S01]  /*12d40*/  FADD.FTZ R24, R0, R24 ;  /* 0x0000001800187221 */ /* 0x002fe20000010000 */
[----:B------:R-:W-:Y:S02]  /*12d50*/  F2FP.BF16.F32.PACK_AB R193, R17, R0 ;  /* 0x0000000011c1723e */ /* 0x000fe400000010ff */
[----:B------:R-:W-:-:S04]  /*12d60*/  LOP3.LUT R0, R28, 0xffff, RZ, 0xc0, !PT ;  /* 0x0000ffff1c007812 */ /* 0x000fc800078ec0ff */
[----:B------:R-:W-:Y:S01]  /*12d70*/  SHF.R.U32.HI R0, RZ, 0x8, R0 ;  /* 0x00000008ff007819 */ /* 0x000fe20000011600 */
[----:B------:R-:W-:Y:S01]  /*12d80*/  @!P1 HFMA2.BF16_V2 R135, -RZ.H0_H0, RZ.H0_H0, -R193.H0_H0 ;  /* 0x200000ffff879231 */ /* 0x000fe200003409c1 */
[----:B------:R-:W-:Y:S02]  /*12d90*/  PRMT R235, R193, 0x7610, R235 ;  /* 0x00007610c1eb7816 */ /* 0x000fe400000000eb */
[----:B------:R-:W-:Y:S02]  /*12da0*/  LOP3.LUT R0, R0, 0xffff, RZ, 0xc0, !PT ;  /* 0x0000ffff00007812 */ /* 0x000fe400078ec0ff */
[----:B------:R-:W-:Y:S02]  /*12db0*/  @!P1 PRMT R235, R135, 0x5410, RZ ;  /* 0x0000541087eb9816 */ /* 0x000fe400000000ff */
[----:B------:R-:W-:Y:S01]  /*12dc0*/  ISETP.LE.U32.AND P1, PT, R0, UR11, PT ;  /* 0x0000000b00007c0c */ /* 0x000fe2000bf23070 */
[----:B------:R-:W-:-:S05]  /*12dd0*/  IMAD.WIDE.U32 R12, R12, -0x326172a9, RZ ;  /* 0xcd9e8d570c0c7825 */ /* 0x000fca00078e00ff */
[----:B------:R-:W-:Y:S02]  /*12de0*/  LOP3.LUT R11, R16, UR15, R13, 0x96, !PT ;  /* 0x0000000f100b7c12 */ /* 0x000fe4000f8e960d */
[----:B------:R-:W-:Y:S02]  /*12df0*/  PRMT R234, R193, 0x7632, R234 ;  /* 0x00007632c1ea7816 */ /* 0x000fe400000000ea */
[----:B------:R-:W-:-:S03]  /*12e00*/  LOP3.LUT R0, R11, 0xff, RZ, 0xc0, !PT ;  /* 0x000000ff0b007812 */ /* 0x000fc600078ec0ff */
[----:B------:R-:W-:-:S05]  /*12e10*/  @!P1 HFMA2.BF16_V2 R187, -RZ.H0_H0, RZ.H0_H0, -R193.H1_H1 ;  /* 0x200000ffffbb9231 */ /* 0x000fca00003609c1 */
[----:B------:R-:W-:Y:S02]  /*12e20*/  @!P1 PRMT R234, R187, 0x5410, RZ ;  /* 0x00005410bbea9816 */ /* 0x000fe400000000ff */
[----:B------:R-:W-:Y:S02]  /*12e30*/  ISETP.LE.U32.AND P1, PT, R0, UR11, PT ;  /* 0x0000000b00007c0c */ /* 0x000fe4000bf23070 */
[----:B------:R-:W-:Y:S01]  /*12e40*/  LOP3.LUT R0, R11, 0xffff, RZ, 0xc0, !PT ;  /* 0x0000ffff0b007812 */ /* 0x000fe200078ec0ff */
[----:B------:R-:W-:-:S03]  /*12e50*/  @P4 HFMA2.BF16_V2 R189, -RZ.H0_H0, RZ.H0_H0, -R178.H0_H0 ;  /* 0x200000ffffbd4231 */ /* 0x000fc600003409b2 */
[----:B------:R-:W-:-:S04]  /*12e60*/  SHF.R.U32.HI R0, RZ, 0x8, R0 ;  /* 0x00000008ff007819 */ /* 0x000fc80000011600 */
[----:B------:R-:W-:Y:S02]  /*12e70*/  LOP3.LUT R0, R0, 0xffff, RZ, 0xc0, !PT ;  /* 0x0000ffff00007812 */ /* 0x000fe400078ec0ff */
[----:B------:R-:W-:Y:S02]  /*12e80*/  @P4 PRMT R178, R189, 0x5410, RZ ;  /* 0x00005410bdb24816 */ /* 0x000fe400000000ff */
[----:B------:R-:W-:Y:S01]  /*12e90*/  ISETP.LE.U32.AND P4, PT, R0, UR11, PT ;  /* 0x0000000b00007c0c */ /* 0x000fe2000bf83070 */
[----:B------:R-:W-:Y:S01]  /*12ea0*/  FMUL.FTZ R0, R7, UR28 ;  /* 0x0000001c07007c20 */ /* 0x000fe20008410000 */
[----:B------:R-:W-:Y:S02]  /*12eb0*/  F2FP.BF16.F32.PACK_AB R16, R23, R27 ;  /* 0x0000001b1710723e */ /* 0x000fe400000010ff */
[----:B------:R-:W-:-:S03]  /*12ec0*/  PRMT R6, R28, 0x7632, R6 ;  /* 0x000076321c067816 */ /* 0x000fc60000000006 */
[----:B------:R-:W1:Y:S01]  /*12ed0*/  MUFU.EX2 R0, R0 ;  /* 0x0000000000007308 */ /* 0x000e620000000800 */
[----:B------:R-:W-:Y:S01]  /*12ee0*/  @!P1 HFMA2.BF16_V2 R192, -RZ.H0_H0, RZ.H0_H0, -R16.H0_H0 ;  /* 0x200000ffffc09231 */ /* 0x000fe20000340910 */
[----:B------:R-:W-:Y:S02]  /*12ef0*/  PRMT R13, R16, 0x7632, R13 ;  /* 0x00007632100d7816 */ /* 0x000fe4000000000d */
[----:B------:R-:W-:Y:S01]  /*12f00*/  LOP3.LUT R6, R6, 0xff, RZ, 0xc0, !PT ;  /* 0x000000ff06067812 */ /* 0x000fe200078ec0ff */
[----:B------:R-:W2:Y:S01]  /*12f10*/  MUFU.EX2 R172, R172 ;  /* 0x000000ac00ac7308 */ /* 0x000ea20000000800 */
[----:B------:R-:W-:Y:S02]  /*12f20*/  PRMT R233, R16, 0x5410, R13 ;  /* 0x0000541010e97816 */ /* 0x000fe4000000000d */
[----:B------:R-:W-:Y:S01]  /*12f30*/  @!P1 PRMT R16, R192, 0x5410, RZ ;  /* 0x00005410c0109816 */ /* 0x000fe200000000ff */
[----:B------:R-:W-:Y:S01]  /*12f40*/  MUFU.EX2 R7, R138 ;  /* 0x0000008a00077308 */ /* 0x000fe20000000800 */
[----:B------:R-:W-:-:S03]  /*12f50*/  ISETP.LE.U32.AND P1, PT, R6, UR11, PT ;  /* 0x0000000b06007c0c */ /* 0x000fc6000bf23070 */
[----:B------:R-:W3:Y:S01]  /*12f60*/  MUFU.EX2 R6, R173 ;  /* 0x000000ad00067308 */ /* 0x000ee20000000800 */
[----:B-1----:R-:W-:-:S03]  /*12f70*/  FFMA.FTZ R232, R232, R0, R136 ;  /* 0x00000000e8e87223 */ /* 0x002fc60000010088 */
[----:B------:R-:W1:Y:S01]  /*12f80*/  MUFU.EX2 R177, R177 ;  /* 0x000000b100b17308 */ /* 0x000e620000000800 */
[----:B------:R-:W-:-:S04]  /*12f90*/  FADD.FTZ R232, R137, R232 ;  /* 0x000000e889e87221 */ /* 0x000fc80000010000 */
[----:B--2---:R-:W-:Y:S01]  /*12fa0*/  FADD.FTZ R232, R172, R232 ;  /* 0x000000e8ace87221 */ /* 0x004fe20000010000 */
[----:B---3--:R-:W-:-:S03]  /*12fb0*/  F2FP.BF16.F32.PACK_AB R187, R6, R7 ;  /* 0x0000000706bb723e */ /* 0x008fc600000010ff */
[----:B-1----:R-:W-:Y:S02]  /*12fc0*/  FADD.FTZ R232, R177, R232 ;  /* 0x000000e8b1e87221 */ /* 0x002fe40000010000 */
[----:B------:R-:W-:Y:S02]  /*12fd0*/  @!P1 HFMA2.BF16_V2 R200, -RZ.H0_H0, RZ.H0_H0, -R187.H0_H0 ;  /* 0x200000ffffc89231 */ /* 0x000fe400003409bb */
[----:B------:R-:W-:Y:S01]  /*12fe0*/  FADD.FTZ R232, R7, R232 ;  /* 0x000000e807e87221 */ /* 0x000fe20000010000 */
[----:B------:R-:W-:Y:S02]  /*12ff0*/  SHF.R.U32.HI R7, RZ, 0x18, R28 ;  /* 0x00000018ff077819 */ /* 0x000fe4000001161c */
[----:B------:R-:W-:Y:S01]  /*13000*/  PRMT R213, R187, 0x7610, R213 ;  /* 0x00007610bbd57816 */ /* 0x000fe200000000d5 */
[----:B------:R-:W-:Y:S01]  /*13010*/  FADD.FTZ R25, R18, R174 ;  /* 0x000000ae12197221 */ /* 0x000fe20000010000 */
[----:B------:R-:W-:Y:S02]  /*13020*/  @!P1 PRMT R213, R200, 0x5410, RZ ;  /* 0x00005410c8d59816 */ /* 0x000fe400000000ff */
[----:B------:R-:W-:-:S02]  /*13030*/  ISETP.LE.U32.AND P1, PT, R7, UR11, PT ;  /* 0x0000000b07007c0c */ /* 0x000fc4000bf23070 */
[----:B------:R-:W-:Y:S01]  /*13040*/  PRMT R18, R11, 0x7632, R18 ;  /* 0x000076320b127816 */ /* 0x000fe20000000012 */
[----:B------:R-:W-:-:S03]  /*13050*/  @!P4 HFMA2.BF16_V2 R199, -RZ.H0_H0, RZ.H0_H0, -R13.H0_H0 ;  /* 0x200000ffffc7c231 */ /* 0x000fc6000034090d */
[----:B------:R-:W-:Y:S02]  /*13060*/  LOP3.LUT R18, R18, 0xff, RZ, 0xc0, !PT ;  /* 0x000000ff12127812 */ /* 0x000fe400078ec0ff */
[----:B------:R-:W-:Y:S02]  /*13070*/  @!P4 PRMT R13, R199, 0x5410, RZ ;  /* 0x00005410c70dc816 */ /* 0x000fe400000000ff */
[----:B------:R-:W-:Y:S01]  /*13080*/  ISETP.LE.U32.AND P4, PT, R18, UR11, PT ;  /* 0x0000000b12007c0c */ /* 0x000fe2000bf83070 */
[----:B------:R-:W-:Y:S01]  /*13090*/  IMAD.MOV.U32 R18, RZ, RZ, R26 ;  /* 0x000000ffff127224 */ /* 0x000fe200078e001a */
[----:B------:R-:W-:Y:S01]  /*130a0*/  MUFU.EX2 R182, R182 ;  /* 0x000000b600b67308 */ /* 0x000fe20000000800 */
[----:B------:R-:W-:-:S03]  /*130b0*/  @!P1 HFMA2.BF16_V2 R201, -RZ.H0_H0, RZ.H0_H0, -R187.H1_H1 ;  /* 0x200000ffffc99231 */ /* 0x000fc600003609bb */
[----:B------:R-:W1:Y:S01]  /*130c0*/  MUFU.EX2 R7, R180 ;  /* 0x000000b400077308 */ /* 0x000e620000000800 */
[----:B------:R-:W-:Y:S02]  /*130d0*/  LOP3.LUT R18, R18, 0xff, RZ, 0xc0, !PT ;  /* 0x000000ff12127812 */ /* 0x000fe400078ec0ff */
[----:B------:R-:W-:Y:S02]  /*130e0*/  PRMT R212, R187, 0x7632, R212 ;  /* 0x00007632bbd47816 */ /* 0x000fe400000000d4 */
[----:B------:R-:W-:Y:S02]  /*130f0*/  @!P1 PRMT R212, R201, 0x5410, RZ ;  /* 0x00005410c9d49816 */ /* 0x000fe400000000ff */
[----:B------:R-:W-:Y:S01]  /*13100*/  ISETP.LE.U32.AND P1, PT, R18, UR11, PT ;  /* 0x0000000b12007c0c */ /* 0x000fe2000bf23070 */
[----:B------:R-:W2:Y:S01]  /*13110*/  MUFU.EX2 R176, R176 ;  /* 0x000000b000b07308 */ /* 0x000ea20000000800 */
[----:B------:R-:W-:Y:S01]  /*13120*/  FADD.FTZ R232, R6, R232 ;  /* 0x000000e806e87221 */ /* 0x000fe20000010000 */
[----:B-1----:R-:W-:-:S02]  /*13130*/  F2FP.BF16.F32.PACK_AB R189, R7, R182 ;  /* 0x000000b607bd723e */ /* 0x002fc400000010ff */
[----:B------:R-:W1:Y:S01]  /*13140*/  MUFU.EX2 R6, R175 ;  /* 0x000000af00067308 */ /* 0x000e620000000800 */
[----:B------:R-:W-:-:S07]  /*13150*/  PRMT R23, R26, 0x7771, RZ ;  /* 0x000077711a177816 */ /* 0x000fce00000000ff */
[----:B------:R-:W-:Y:S01]  /*13160*/  @!P1 HFMA2.BF16_V2 R202, -RZ.H0_H0, RZ.H0_H0, -R189.H0_H0 ;  /* 0x200000ffffca9231 */ /* 0x000fe200003409bd */
[----:B------:R-:W-:-:S04]  /*13170*/  PRMT R211, R189, 0x7610, R211 ;  /* 0x00007610bdd37816 */ /* 0x000fc800000000d3 */
[----:B------:R-:W-:Y:S02]  /*13180*/  @!P1 PRMT R211, R202, 0x5410, RZ ;  /* 0x00005410cad39816 */ /* 0x000fe400000000ff */
[----:B------:R-:W-:Y:S02]  /*13190*/  ISETP.GT.U32.AND P1, PT, R23, UR11, PT ;  /* 0x0000000b17007c0c */ /* 0x000fe4000bf24070 */
[----:B------:R-:W-:Y:S01]  /*131a0*/  F2FP.BF16.F32.PACK_AB R18, R137, R136 ;  /* 0x000000888912723e */ /* 0x000fe200000010ff */
[----:B--2---:R-:W-:Y:S01]  /*131b0*/  FADD.FTZ R232, R176, R232 ;  /* 0x000000e8b0e87221 */ /* 0x004fe20000010000 */
[----:B------:R-:W-:Y:S01]  /*131c0*/  FADD.FTZ R24, R17, R24 ;  /* 0x0000001811187221 */ /* 0x000fe20000010000 */
[----:B-1----:R-:W-:Y:S02]  /*131d0*/  F2FP.BF16.F32.PACK_AB R192, R6, R176 ;  /* 0x000000b006c0723e */ /* 0x002fe400000010ff */
[----:B------:R-:W-:Y:S01]  /*131e0*/  @!P4 HFMA2.BF16_V2 R203, -RZ.H0_H0, RZ.H0_H0, -R18.H0_H0 ;  /* 0x200000ffffcbc231 */ /* 0x000fe20000340912 */
[----:B------:R-:W-:Y:S01]  /*131f0*/  PRMT R17, R18, 0x7632, R17 ;  /* 0x0000763212117816 */ /* 0x000fe20000000011 */
[----:B------:R-:W-:Y:S01]  /*13200*/  FADD.FTZ R232, R6, R232 ;  /* 0x000000e806e87221 */ /* 0x000fe20000010000 */
[----:B------:R-:W-:-:S02]  /*13210*/  SHF.R.U32.HI R6, RZ, 0x18, R11 ;  /* 0x00000018ff067819 */ /* 0x000fc4000001160b */
[----:B------:R-:W-:Y:S01]  /*13220*/  PRMT R199, R18, 0x5410, R17 ;  /* 0x0000541012c77816 */ /* 0x000fe20000000011 */
[----:B------:R-:W-:Y:S01]  /*13230*/  @P1 HFMA2.BF16_V2 R206, -RZ.H0_H0, RZ.H0_H0, -R189.H1_H1 ;  /* 0x200000ffffce1231 */ /* 0x000fe200003609bd */
[----:B------:R-:W-:Y:S02]  /*13240*/  @!P4 PRMT R18, R203, 0x5410, RZ ;  /* 0x00005410cb12c816 */ /* 0x000fe400000000ff */
[----:B------:R-:W-:Y:S02]  /*13250*/  ISETP.LE.U32.AND P4, PT, R6, UR11, PT ;  /* 0x0000000b06007c0c */ /* 0x000fe4000bf83070 */
[----:B------:R-:W-:Y:S02]  /*13260*/  PRMT R6, R26, 0x7772, RZ ;  /* 0x000077721a067816 */ /* 0x000fe400000000ff */
[----:B------:R-:W-:Y:S02]  /*13270*/  PRMT R210, R189, 0x7632, R210 ;  /* 0x00007632bdd27816 */ /* 0x000fe400000000d2 */
[----:B------:R-:W-:-:S02]  /*13280*/  @P1 PRMT R210, R206, 0x5410, RZ ;  /* 0x00005410ced21816 */ /* 0x000fc400000000ff */
[----:B------:R-:W-:Y:S02]  /*13290*/  ISETP.GT.U32.AND P1, PT, R6, UR11, PT ;  /* 0x0000000b06007c0c */ /* 0x000fe4000bf24070 */
[----:B------:R-:W-:Y:S02]  /*132a0*/  PRMT R6, R26, 0x7773, RZ ;  /* 0x000077731a067816 */ /* 0x000fe400000000ff */
[----:B------:R-:W-:-:S09]  /*132b0*/  PRMT R207, R192, 0x7610, R207 ;  /* 0x00007610c0cf7816 */ /* 0x000fd200000000cf */
[----:B------:R-:W-:-:S05]  /*132c0*/  @P1 HFMA2.BF16_V2 R214, -RZ.H0_H0, RZ.H0_H0, -R192.H0_H0 ;  /* 0x200000ffffd61231 */ /* 0x000fca00003409c0 */
[----:B------:R-:W-:Y:S02]  /*132d0*/  @P1 PRMT R207, R214, 0x5410, RZ ;  /* 0x00005410d6cf1816 */ /* 0x000fe400000000ff */
        /* <DEDUP_REMOVED lines=67> */
[----:B------:R-:W-:Y:S01]  /*13710*/  USHF.L.U32 UR9, UR14, 0x3, URZ ;  /* 0x000000030e097899 */ /* 0x000fe200080006ff */
[----:B------:R-:W-:Y:S01]  /*13720*/  FADD.FTZ R0, R182, R24 ;  /* 0x00000018b6007221 */ /* 0x000fe20000010000 */
[----:B------:R-:W-:-:S02]  /*13730*/  @P1 HFMA2.BF16_V2 R220, -RZ.H0_H0, RZ.H0_H0, -R192.H1_H1 ;  /* 0x200000ffffdc1231 */ /* 0x000fc400003609c0 */
[----:B------:R-:W-:Y:S01]  /*13740*/  FADD.FTZ R4, R242, R4 ;  /* 0x00000004f2047221 */ /* 0x000fe20000010000 */
[----:B------:R-:W-:Y:S02]  /*13750*/  @!P4 HFMA2.BF16_V2 R221, -RZ.H0_H0, RZ.H0_H0, -R17.H0_H0 ;  /* 0x200000ffffddc231 */ /* 0x000fe40000340911 */
[----:B------:R-:W-:Y:S01]  /*13760*/  FADD.FTZ R217, R7, R0 ;  /* 0x0000000007d97221 */ /* 0x000fe20000010000 */
[----:B------:R-:W-:Y:S01]  /*13770*/  IMAD.U32 R0, RZ, RZ, UR9 ;  /* 0x00000009ff007e24 */ /* 0x000fe2000f8e00ff */
[----:B------:R-:W-:Y:S01]  /*13780*/  PRMT R206, R192, 0x7632, R206 ;  /* 0x00007632c0ce7816 */ /* 0x000fe200000000ce */
[-C--:B------:R-:W-:Y:S01]  /*13790*/  FMUL.FTZ R152, R152, R5.reuse ;  /* 0x0000000598987220 */ /* 0x080fe20000410000 */
[----:B------:R-:W-:Y:S01]  /*137a0*/  @P1 PRMT R206, R220, 0x5410, RZ ;  /* 0x00005410dcce1816 */ /* 0x000fe200000000ff */
[-C--:B------:R-:W-:Y:S01]  /*137b0*/  FMUL.FTZ R153, R153, R5.reuse ;  /* 0x0000000599997220 */ /* 0x080fe20000410000 */
[----:B------:R-:W-:Y:S01]  /*137c0*/  @!P4 PRMT R17, R221, 0x5410, RZ ;  /* 0x00005410dd11c816 */ /* 0x000fe200000000ff */
        /* <DEDUP_REMOVED lines=30> */
[----:B------:R1:W-:Y:S01]  /*139b0*/  STL [R1+0x38], R4 ;  /* 0x0000380401007387 */ /* 0x0003e20000100800 */
        /* <DEDUP_REMOVED lines=16> */
[----:B-1----:R-:W-:-:S04]  /*13ac0*/  IMAD.WIDE R4, R0, 0x2, R132 ;  /* 0x0000000200047825 */ /* 0x002fc800078e0284 */
[----:B------:R-:W-:Y:S02]  /*13ad0*/  IMAD.U32 R0, RZ, RZ, UR14 ;  /* 0x0000000eff007e24 */ /* 0x000fe4000f8e00ff */
[----:B------:R-:W-:Y:S02]  /*13ae0*/  FMUL.FTZ R72, R72, R2 ;  /* 0x0000000248487220 */ /* 0x000fe40000410000 */
[----:B------:R-:W-:-:S04]  /*13af0*/  IMAD.WIDE R4, R0, 0x70, R4 ;  /* 0x0000007000047825 */ /* 0x000fc800078e0204 */
        /* <DEDUP_REMOVED lines=16> */
[----:B------:R-:W-:Y:S01]  /*13c00*/  IMAD.WIDE R6, R0, -0x70, R4 ;  /* 0xffffff9000067825 */ /* 0x000fe200078e0204 */
[----:B------:R1:W-:Y:S03]  /*13c10*/  STG.E.U16 desc[UR30][R132.64+-0xbe], R9 ;  /* 0xffff420984007986 */ /* 0x0003e6000c10151e */
[----:B------:R-:W-:Y:S01]  /*13c20*/  FADD.FTZ R2, R22, R2 ;  /* 0x0000000216027221 */ /* 0x000fe20000010000 */
[----:B------:R-:W-:-:S04]  /*13c30*/  F2FP.BF16.F32.PACK_AB R23, R181, R184 ;  /* 0x000000b8b517723e */ /* 0x000fc800000010ff */
[----:B------:R2:W-:Y:S01]  /*13c40*/  STL [R1+0x3c], R2 ;  /* 0x00003c0201007387 */ /* 0x0005e20000100800 */
[----:B-----5:R-:W-:Y:S02]  /*13c50*/  LEA R138, R246, UR5, 0x1 ;  /* 0x00000005f68a7c11 */ /* 0x020fe4000f8e08ff */
[----:B-1----:R-:W-:Y:S01]  /*13c60*/  F2FP.BF16.F32.PACK_AB R9, R177, R172 ;  /* 0x000000acb109723e */ /* 0x002fe200000010ff */
[----:B------:R-:W-:-:S04]  /*13c70*/  IMAD.WIDE R176, R0, 0x70, R6 ;  /* 0x0000007000b07825 */ /* 0x000fc800078e0206 */
[----:B--2---:R-:W-:-:S04]  /*13c80*/  IMAD.U32 R2, RZ, RZ, UR14 ;  /* 0x0000000eff027e24 */ /* 0x004fc8000f8e00ff */
[----:B------:R-:W-:-:S04]  /*13c90*/  IMAD.WIDE R184, R2, -0x70, R176 ;  /* 0xffffff9002b87825 */ /* 0x000fc800078e02b0 */
[----:B------:R-:W-:-:S04]  /*13ca0*/  IMAD.WIDE R182, R2, 0x70, R184 ;  /* 0x0000007002b67825 */ /* 0x000fc800078e02b8 */
[----:B------:R-:W-:Y:S02]  /*13cb0*/  VIADD R0, R138, 0xa000 ;  /* 0x0000a0008a007836 */ /* 0x000fe40000000000 */
[----:B------:R-:W-:-:S04]  /*13cc0*/  IMAD.WIDE R180, R2, -0x70, R182 ;  /* 0xffffff9002b47825 */ /* 0x000fc800078e02b6 */
[----:B------:R-:W-:Y:S02]  /*13cd0*/  VIADD R27, R138, 0xa040 ;  /* 0x0000a0408a1b7836 */ /* 0x000fe40000000000 */
[----:B------:R-:W-:Y:S02]  /*13ce0*/  @P6 VIADD R27, R0, 0xffffffc0 ;  /* 0xffffffc0001b6836 */ /* 0x000fe40000000000 */
[----:B------:R-:W-:Y:S02]  /*13cf0*/  IMAD.U32 R0, RZ, RZ, UR9 ;  /* 0x00000009ff007e24 */ /* 0x000fe4000f8e00ff */
[----:B------:R-:W-:-:S04]  /*13d00*/  IMAD.WIDE R172, R2, 0x70, R180 ;  /* 0x0000007002ac7825 */ /* 0x000fc800078e02b4 */
[----:B------:R-:W-:-:S04]  /*13d10*/  IMAD.WIDE R30, R0, 0x2, R4 ;  /* 0x00000002001e7825 */ /* 0x000fc800078e0204 */
[----:B------:R-:W-:-:S04]  /*13d20*/  IMAD.U32 R0, RZ, RZ, UR14 ;  /* 0x0000000eff007e24 */ /* 0x000fc8000f8e00ff */
[----:B------:R-:W-:-:S04]  /*13d30*/  IMAD.WIDE R136, R0, -0x70, R172 ;  /* 0xffffff9000887825 */ /* 0x000fc800078e02ac */
[----:B------:R-:W-:-:S05]  /*13d40*/  IMAD.MOV.U32 R0, RZ, RZ, R12 ;  /* 0x000000ffff007224 */ /* 0x000fca00078e000c */
[----:B------:R-:W-:-:S04]  /*13d50*/  LOP3.LUT R0, R0, 0xff, RZ, 0xc0, !PT ;  /* 0x000000ff00007812 */ /* 0x000fc800078ec0ff */
[----:B------:R-:W-:Y:S02]  /*13d60*/  ISETP.LE.U32.AND P1, PT, R0, UR11, PT ;  /* 0x0000000b00007c0c */ /* 0x000fe4000bf23070 */
[----:B------:R-:W-:Y:S02]  /*13d70*/  PRMT R0, R12, 0x7771, RZ ;  /* 0x000077710c007816 */ /* 0x000fe400000000ff */
[C---:B------:R-:W-:Y:S02]  /*13d80*/  PRMT R175, R23.reuse, 0x7610, R175 ;  /* 0x0000761017af7816 */ /* 0x040fe400000000af */
[----:B------:R-:W-:Y:S02]  /*13d90*/  ISETP.GT.U32.AND P5, PT, R0, UR11, PT ;  /* 0x0000000b00007c0c */ /* 0x000fe4000bfa4070 */
[----:B------:R-:W-:Y:S02]  /*13da0*/  PRMT R0, R12, 0x7772, RZ ;  /* 0x000077720c007816 */ /* 0x000fe400000000ff */
[----:B------:R-:W-:-:S02]  /*13db0*/  PRMT R174, R23, 0x7632, R174 ;  /* 0x0000763217ae7816 */ /* 0x000fc400000000ae */
[----:B------:R-:W-:Y:S01]  /*13dc0*/  ISETP.GT.U32.AND P4, PT, R0, UR11, PT ;  /* 0x0000000b00007c0c */ /* 0x000fe2000bf84070 */
[----:B------:R-:W-:Y:S01]  /*13dd0*/  @!P1 HFMA2.BF16_V2 R36, -RZ.H0_H0, RZ.H0_H0, -R175.H0_H0 ;  /* 0x200000ffff249231 */ /* 0x000fe200003409af */
[----:B------:R-:W-:Y:S02]  /*13de0*/  PRMT R0, R12, 0x7773, RZ ;  /* 0x000077730c007816 */ /* 0x000fe400000000ff */
[----:B------:R-:W-:Y:S02]  /*13df0*/  PRMT R22, R175, 0x5410, R174 ;  /* 0x00005410af167816 */ /* 0x000fe400000000ae */
[----:B------:R-:W-:Y:S02]  /*13e00*/  @!P1 PRMT R175, R36, 0x5410, RZ ;  /* 0x0000541024af9816 */ /* 0x000fe400000000ff */
[----:B------:R-:W-:Y:S02]  /*13e10*/  ISETP.GT.U32.AND P1, PT, R0, UR11, PT ;  /* 0x0000000b00007c0c */ /* 0x000fe4000bf24070 */
[----:B------:R-:W-:-:S02]  /*13e20*/  PRMT R134, R9, 0x7632, R134 ;  /* 0x0000763209867816 */ /* 0x000fc40000000086 */
[C---:B------:R-:W-:Y:S02]  /*13e30*/  PRMT R2, R8.reuse, 0x7773, RZ ;  /* 0x0000777308027816 */ /* 0x040fe400000000ff */
[----:B------:R-:W-:Y:S01]  /*13e40*/  PRMT R0, R8, 0x7772, RZ ;  /* 0x0000777208007816 */ /* 0x000fe200000000ff */
[----:B------:R1:W-:Y:S01]  /*13e50*/  STG.E.U16 desc[UR30][R132.64+-0xc0], R15 ;  /* 0xffff400f84007986 */ /* 0x0003e2000c10151e */
[----:B------:R-:W-:-:S05]  /*13e60*/  PRMT R135, R9, 0x7610, R135 ;  /* 0x0000761009877816 */ /* 0x000fca0000000087 */
[----:B------:R-:W-:Y:S01]  /*13e70*/  @P1 HFMA2.BF16_V2 R38, -RZ.H0_H0, RZ.H0_H0, -R134.H0_H0 ;  /* 0x200000ffff261231 */ /* 0x000fe20000340986 */
[----:B------:R2:W-:Y:S01]  /*13e80*/  STG.E.U16 desc[UR30][R136.64+-0xc0], R20 ;  /* 0xffff401488007986 */ /* 0x0005e2000c10151e */
[----:B------:R-:W-:Y:S02]  /*13e90*/  IMAD.MOV.U32 R4, RZ, RZ, R8 ;  /* 0x000000ffff047224 */ /* 0x000fe400078e0008 */
[----:B------:R-:W-:Y:S01]  /*13ea0*/  @P5 HFMA2.BF16_V2 R37, -RZ.H0_H0, RZ.H0_H0, -R174.H0_H0 ;  /* 0x200000ffff255231 */ /* 0x000fe200003409ae */
[----:B------:R-:W-:Y:S02]  /*13eb0*/  PRMT R5, R8, 0x7771, RZ ;  /* 0x0000777108057816 */ /* 0x000fe400000000ff */
[----:B------:R-:W-:Y:S02]  /*13ec0*/  LOP3.LUT R4, R4, 0xff, RZ, 0xc0, !PT ;  /* 0x000000ff04047812 */ /* 0x000fe400078ec0ff */
[----:B-1----:R-:W-:Y:S02]  /*13ed0*/  PRMT R15, R0, 0x5410, R2 ;  /* 0x00005410000f7816 */ /* 0x002fe40000000002 */
[----:B------:R-:W-:-:S02]  /*13ee0*/  PRMT R2, R10, 0x7773, RZ ;  /* 0x000077730a027816 */ /* 0x000fc400000000ff */
[----:B------:R-:W-:Y:S02]  /*13ef0*/  PRMT R0, R10, 0x7772, RZ ;  /* 0x000077720a007816 */ /* 0x000fe400000000ff */
[----:B--2---:R-:W-:Y:S02]  /*13f00*/  PRMT R20, R135, 0x5410, R134 ;  /* 0x0000541087147816 */ /* 0x004fe40000000086 */
[----:B------:R-:W-:Y:S02]  /*13f10*/  @P1 PRMT R134, R38, 0x5410, RZ ;  /* 0x0000541026861816 */ /* 0x000fe400000000ff */
[----:B------:R-:W-:Y:S02]  /*13f20*/  PRMT R38, R0, 0x5410, R2 ;  /* 0x0000541000267816 */ /* 0x000fe40000000002 */
[C---:B------:R-:W-:Y:S02]  /*13f30*/  LOP3.LUT R0, R14.reuse, 0xffff, RZ, 0xc0, !PT ;  /* 0x0000ffff0e007812 */ /* 0x040fe400078ec0ff */
[----:B------:R-:W-:-:S02]  /*13f40*/  LOP3.LUT R2, R14, 0xff, RZ, 0xc0, !PT ;  /* 0x000000ff0e027812 */ /* 0x000fc400078ec0ff */
[----:B------:R-:W-:Y:S01]  /*13f50*/  SHF.R.U32.HI R0, RZ, 0x8, R0 ;  /* 0x00000008ff007819 */ /* 0x000fe20000011600 */
[----:B------:R-:W-:Y:S01]  /*13f60*/  IMAD.MOV.U32 R36, RZ, RZ, R10 ;  /* 0x000000ffff247224 */ /* 0x000fe200078e000a */
[----:B------:R-:W-:Y:S02]  /*13f70*/  @P5 PRMT R174, R37, 0x5410, RZ ;  /* 0x0000541025ae5816 */ /* 0x000fe400000000ff */
[--C-:B------:R-:W-:Y:S02]  /*13f80*/  PRMT R8, R2, 0x5410, R0.reuse ;  /* 0x0000541002087816 */ /* 0x100fe40000000000 */
[----:B------:R-:W-:Y:S02]  /*13f90*/  PRMT R0, R14, 0x7632, R0 ;  /* 0x000076320e007816 */ /* 0x000fe40000000000 */
[----:B------:R-:W-:Y:S02]  /*13fa0*/  PRMT R37, R10, 0x7771, RZ ;  /* 0x000077710a257816 */ /* 0x000fe400000000ff */
[----:B------:R-:W-:-:S02]  /*13fb0*/  PRMT R10, R4, 0x5410, R5 ;  /* 0x00005410040a7816 */ /* 0x000fc40000000005 */
[----:B------:R-:W-:Y:S02]  /*13fc0*/  SHF.R.U32.HI R5, RZ, 0x18, R14 ;  /* 0x00000018ff057819 */ /* 0x000fe4000001160e */
[----:B------:R-:W-:Y:S01]  /*13fd0*/  LOP3.LUT R0, R0, 0xff, RZ, 0xc0, !PT ;  /* 0x000000ff00007812 */ /* 0x000fe200078ec0ff */
[----:B------:R-:W-:Y:S01]  /*13fe0*/  USHF.L.U32 UR14, UR11, 0x10, URZ ;  /* 0x000000100b0e7899 */ /* 0x000fe200080006ff */
[C---:B------:R-:W-:Y:S02]  /*13ff0*/  PRMT R4, R12.reuse, 0x7773, RZ ;  /* 0x000077730c047816 */ /* 0x040fe400000000ff */
[----:B------:R-:W-:Y:S02]  /*14000*/  PRMT R2, R12, 0x7772, RZ ;  /* 0x000077720c027816 */ /* 0x000fe400000000ff */
[----:B------:R-:W-:Y:S02]  /*14010*/  PRMT R6, R0, 0x5410, R5 ;  /* 0x0000541000067816 */ /* 0x000fe40000000005 */
[----:B------:R-:W-:Y:S01]  /*14020*/  LOP3.LUT R0, R11, 0xffff, RZ, 0xc0, !PT ;  /* 0x0000ffff0b007812 */ /* 0x000fe200078ec0ff */
[----:B------:R-:W-:Y:S01]  /*14030*/  ULOP3.LUT UR14, UR11, 0xff0000, UR14, 0xf8, !UPT ;  /* 0x00ff00000b0e7892 */ /* 0x000fe2000f8ef80e */
[----:B------:R-:W-:Y:S01]  /*14040*/  PRMT R14, R2, 0x5410, R4 ;  /* 0x00005410020e7816 */ /* 0x000fe20000000004 */
[----:B------:R-:W-:Y:S01]  /*14050*/  STG.E.U16 desc[UR30][R136.64+-0xbe], R19 ;  /* 0xffff421388007986 */ /* 0x000fe2000c10151e */
[----:B------:R-:W-:-:S02]  /*14060*/  SHF.R.U32.HI R0, RZ, 0x8, R0 ;  /* 0x00000008ff007819 */ /* 0x000fc40000011600 */
[----:B------:R-:W-:Y:S01]  /*14070*/  LOP3.LUT R2, R11, 0xff, RZ, 0xc0, !PT ;  /* 0x000000ff0b027812 */ /* 0x000fe200078ec0ff */
[----:B------:R-:W-:Y:S01]  /*14080*/  STG.E.U16 desc[UR30][R172.64+-0xc0], R16 ;  /* 0xffff4010ac007986 */ /* 0x000fe2000c10151e */
[----:B------:R-:W-:-:S03]  /*14090*/  IMAD.U32 R214, RZ, RZ, UR14 ;  /* 0x0000000effd67e24 */ /* 0x000fc6000f8e00ff */
[----:B------:R1:W-:Y:S01]  /*140a0*/  STG.E.U16 desc[UR30][R176.64+-0xbe], R13 ;  /* 0xffff420db0007986 */ /* 0x0003e2000c10151e */
[----:B------:R-:W-:Y:S01]  /*140b0*/  IMAD.MOV.U32 R7, RZ, RZ, R12 ;  /* 0x000000ffff077224 */ /* 0x000fe200078e000c */
[----:B------:R-:W-:Y:S02]  /*140c0*/  SHF.R.U32.HI R5, RZ, 0x18, R11 ;  /* 0x00000018ff057819 */ /* 0x000fe4000001160b */
[----:B------:R-:W-:Y:S02]  /*140d0*/  PRMT R9, R12, 0x7771, RZ ;  /* 0x000077710c097816 */ /* 0x000fe400000000ff */
[--C-:B-1----:R-:W-:Y:S02]  /*140e0*/  PRMT R13, R2, 0x5410, R0.reuse ;  /* 0x00005410020d7816 */ /* 0x102fe40000000000 */
[----:B------:R-:W-:-:S04]  /*140f0*/  PRMT R0, R11, 0x7632, R0 ;  /* 0x000076320b007816 */ /* 0x000fc80000000000 */
[----:B------:R-:W-:Y:S02]  /*14100*/  LOP3.LUT R4, R0, 0xff, RZ, 0xc0, !PT ;  /* 0x000000ff00047812 */ /* 0x000fe400078ec0ff */
[----:B------:R-:W-:Y:S02]  /*14110*/  HSET2.LE.AND R0, R8, R214, PT ;  /* 0x000000d608007233 */ /* 0x000fe40003803000 */
[----:B------:R-:W-:Y:S02]  /*14120*/  PRMT R12, R4, 0x5410, R5 ;  /* 0x00005410040c7816 */ /* 0x000fe40000000005 */
[----:B------:R-:W-:Y:S02]  /*14130*/  LOP3.LUT R2, R7, 0xff, RZ, 0xc0, !PT ;  /* 0x000000ff07027812 */ /* 0x000fe400078ec0ff */
[----:B------:R-:W-:Y:S02]  /*14140*/  LOP3.LUT R8, R239, R0, RZ, 0xc0, !PT ;  /* 0x00000000ef087212 */ /* 0x000fe400078ec0ff */
[----:B------:R-:W-:-:S02]  /*14150*/  LOP3.LUT R4, R15, 0xff00ff, RZ, 0xc0, !PT ;  /* 0x00ff00ff0f047812 */ /* 0x000fc400078ec0ff */
[--C-:B------:R-:W-:Y:S02]  /*14160*/  HSET2.LE.AND R0, R6, R214.reuse, PT ;  /* 0x000000d606007233 */ /* 0x100fe40003803000 */
[----:B------:R-:W-:Y:S02]  /*14170*/  PRMT R5, R2, 0x5410, R9 ;  /* 0x0000541002057816 */ /* 0x000fe40000000009 */
[--C-:B------:R-:W-:Y:S02]  /*14180*/  HSET2.LE.AND R4, R4, R214.reuse, PT ;  /* 0x000000d604047233 */ /* 0x100fe40003803000 */
[----:B------:R-:W-:Y:S02]  /*14190*/  LOP3.LUT R9, R238, R0, RZ, 0xc0, !PT ;  /* 0x00000000ee097212 */ /* 0x000fe400078ec0ff */
[--C-:B------:R-:W-:Y:S02]  /*141a0*/  HSET2.LE.AND R0, R13, R214.reuse, PT ;  /* 0x000000d60d007233 */ /* 0x100fe40003803000 */
[----:B------:R-:W-:-:S02]  /*141b0*/  HSET2.LE.AND R2, R10, R214, PT ;  /* 0x000000d60a027233 */ /* 0x000fc40003803000 */
[----:B------:R-:W-:Y:S01]  /*141c0*/  LOP3.LUT R11, R236, R4, RZ, 0xc0, !PT ;  /* 0x00000004ec0b7212 */ /* 0x000fe200078ec0ff */
[----:B------:R-:W-:Y:S01]  /*141d0*/  STG.E.U16 desc[UR30][R30.64+-0xc0], R18 ;  /* 0xffff40121e007986 */ /* 0x000fe2000c10151e */
[----:B------:R-:W-:Y:S02]  /*141e0*/  LOP3.LUT R4, R233, R0, RZ, 0xc0, !PT ;  /* 0x00000000e9047212 */ /* 0x000fe400078ec0ff */
[----:B------:R-:W-:Y:S01]  /*141f0*/  HSET2.LE.AND R0, R12, R214, PT ;  /* 0x000000d60c007233 */ /* 0x000fe20003803000 */
[----:B------:R-:W-:Y:S01]  /*14200*/  STG.E.U16 desc[UR30][R30.64+-0xbe], R17 ;  /* 0xffff42111e007986 */ /* 0x000fe2000c10151e */
[----:B------:R-:W-:-:S03]  /*14210*/  LOP3.LUT R10, R237, R2, RZ, 0xc0, !PT ;  /* 0x00000002ed0a7212 */ /* 0x000fc600078ec0ff */
[----:B------:R-:W1:Y:S01]  /*14220*/  LDSM.16.MT88.4 R16, [R138+0xa000] ;  /* 0x00a000008a10783b */ /* 0x000e620000004200 */
[----:B------:R-:W-:Y:S02]  /*14230*/  HSET2.LE.AND R2, R5, R214, PT ;  /* 0x000000d605027233 */ /* 0x000fe40003803000 */
[----:B------:R-:W-:Y:S01]  /*14240*/  LOP3.LUT R5, R199, R0, RZ, 0xc0, !PT ;  /* 0x00000000c7057212 */ /* 0x000fe200078ec0ff */
[----:B------:R-:W-:Y:S01]  /*14250*/  IMAD.MOV.U32 R0, RZ, RZ, 0x20 ;  /* 0x00000020ff007424 */ /* 0x000fe200078e00ff */
[----:B------:R-:W-:-:S04]  /*14260*/  LOP3.LUT P1, RZ, R204, 0x2, RZ, 0xc0, !PT ;  /* 0x00000002ccff7812 */ /* 0x000fc8000782c0ff */
[----:B------:R-:W-:-:S05]  /*14270*/  SEL R0, R0, 0xffffffe0, !P1 ;  /* 0xffffffe000007807 */ /* 0x000fca0004800000 */
[----:B------:R-:W-:Y:S01]  /*14280*/  IMAD.IADD R24, R138, 0x1, R0 ;  /* 0x000000018a187824 */ /* 0x000fe200078e0200 */
[----:B------:R-:W-:-:S04]  /*14290*/  LOP3.LUT R7, R14, 0xff00ff, RZ, 0xc0, !PT ;  /* 0x00ff00ff0e077812 */ /* 0x000fc800078ec0ff */
[----:B------:R-:W2:Y:S01]  /*142a0*/  LDSM.16.MT88.4 R12, [R24+0xa000] ;  /* 0x00a00000180c783b */ /* 0x000ea20000004200 */
[----:B------:R-:W-:Y:S01]  /*142b0*/  HSET2.LE.AND R7, R7, R214, PT ;  /* 0x000000d607077233 */ /* 0x000fe20003803000 */
[----:B------:R-:W-:Y:S01]  /*142c0*/  @P4 HFMA2.BF16_V2 R39, -RZ.H0_H0, RZ.H0_H0, -R135.H0_H0 ;  /* 0x200000ffff274231 */ /* 0x000fe20000340987 */
[----:B------:R-:W-:-:S03]  /*142d0*/  LOP3.LUT R6, R22, R2, RZ, 0xc0, !PT ;  /* 0x0000000216067212 */ /* 0x000fc600078ec0ff */
[----:B------:R-:W-:Y:S01]  /*142e0*/  LOP3.LUT R7, R20, R7, RZ, 0xc0, !PT ;  /* 0x0000000714077212 */ /* 0x000fe200078ec0ff */
[----:B-1----:R-:W-:Y:S01]  /*142f0*/  HMMA.16816.F32.BF16 R40, R8, R16, R152 ;  /* 0x000000100828723c */ /* 0x002fe20000041898 */
[----:B------:R-:W-:Y:S01]  /*14300*/  IMAD.IADD R25, R0, 0x1, R27 ;  /* 0x0000000100197824 */ /* 0x000fe200078e021b */
[----:B------:R-:W-:Y:S01]  /*14310*/  @P4 PRMT R135, R39, 0x5410, RZ ;  /* 0x0000541027874816 */ /* 0x000fe200000000ff */
[----:B------:R-:W-:Y:S01]  /*14320*/  IMAD.MOV.U32 R68, RZ, RZ, R245 ;  /* 0x000000ffff447224 */ /* 0x000fe200078e00f5 */
[----:B------:R-:W-:Y:S01]  /*14330*/  STG.E.U16 desc[UR30][R132.64+-0xb0], R21 ;  /* 0xffff501584007986 */ /* 0x000fe2000c10151e */
[----:B------:R-:W-:-:S03]  /*14340*/  IMAD.MOV.U32 R69, RZ, RZ, R244 ;  /* 0x000000ffff457224 */ /* 0x000fc600078e00f4 */
[C---:B------:R-:W-:Y:S01]  /*14350*/  HMMA.16816.F32.BF16 R168, R4.reuse, R16, R168 ;  /* 0x0000001004a8723c */ /* 0x040fe200000418a8 */
[----:B------:R-:W1:Y:S07]  /*14360*/  LDSM.16.MT88.4 R20, [R27] ;  /* 0x000000001b14783b */ /* 0x000e6e0000004200 */
[----:B------:R-:W-:Y:S03]  /*14370*/  HMMA.16816.F32.BF16 R164, R4, R18, R164 ;  /* 0x0000001204a4723c */ /* 0x000fe600000418a4 */
[----:B------:R-:W-:-:S02]  /*14380*/  IMAD.MOV.U32 R233, RZ, RZ, R40 ;  /* 0x000000ffffe97224 */ /* 0x000fc400078e0028 */
[----:B------:R-:W-:Y:S02]  /*14390*/  IMAD.MOV.U32 R199, RZ, RZ, R41 ;  /* 0x000000ffffc77224 */ /* 0x000fe400078e0029 */
[----:B------:R-:W-:Y:S01]  /*143a0*/  IMAD.MOV.U32 R127, RZ, RZ, R42 ;  /* 0x000000ffff7f7224 */ /* 0x000fe200078e002a */
[C---:B------:R-:W-:Y:S01]  /*143b0*/  HMMA.16816.F32.BF16 R244, R8.reuse, R18, R148 ;  /* 0x0000001208f4723c */ /* 0x040fe20000041894 */
[----:B------:R-:W-:Y:S01]  /*143c0*/  IMAD.MOV.U32 R39, RZ, RZ, R43 ;  /* 0x000000ffff277224 */ /* 0x000fe200078e002b */
[----:B------:R-:W3:Y:S06]  /*143d0*/  LDSM.16.MT88.4 R16, [R25] ;  /* 0x000000001910783b */ /* 0x000eec0000004200 */
[-C--:B--2---:R-:W-:Y:S08]  /*143e0*/  HMMA.16816.F32.BF16 R144, R8, R12.reuse, R144 ;  /* 0x0000000c0890723c */ /* 0x084ff00000041890 */
[C---:B------:R-:W-:Y:S08]  /*143f0*/  HMMA.16816.F32.BF16 R160, R4.reuse, R12, R160 ;  /* 0x0000000c04a0723c */ /* 0x040ff000000418a0 */
[-C--:B------:R-:W-:Y:S08]  /*14400*/  HMMA.16816.F32.BF16 R156, R4, R14.reuse, R156 ;  /* 0x0000000e049c723c */ /* 0x080ff0000004189c */
[----:B------:R-:W-:Y:S01]  /*14410*/  HMMA.16816.F32.BF16 R40, R8, R14, R140 ;  /* 0x0000000e0828723c */ /* 0x000fe2000004188c */
[----:B------:R-:W2:Y:S01]  /*14420*/  LDSM.16.MT88.4 R12, [R138+0xb000] ;  /* 0x00b000008a0c783b */ /* 0x000ea20000004200 */
[----:B------:R-:W-:-:S02]  /*14430*/  IMAD.MOV.U32 R149, RZ, RZ, R243 ;  /* 0x000000ffff957224 */ /* 0x000fc400078e00f3 */
[----:B------:R-:W-:Y:S01]  /*14440*/  IMAD.MOV.U32 R151, RZ, RZ, R69 ;  /* 0x000000ffff977224 */ /* 0x000fe200078e0045 */
[----:B------:R-:W-:Y:S01]  /*14450*/  PRMT R2, R26, 0x7772, RZ ;  /* 0x000077721a027816 */ /* 0x000fe200000000ff */
[----:B------:R-:W-:Y:S01]  /*14460*/  IMAD.MOV.U32 R150, RZ, RZ, R68 ;  /* 0x000000ffff967224 */ /* 0x000fe200078e0044 */
[----:B------:R-:W-:Y:S01]  /*14470*/  LDSM.16.MT88.4 R140, [R24+0xa800] ;  /* 0x00a80000188c783b */ /* 0x000fe20000004200 */
[C---:B-1----:R-:W-:Y:S08]  /*14480*/  HMMA.16816.F32.BF16 R152, R8.reuse, R22, R220 ;  /* 0x000000160898723c */ /* 0x042ff000000418dc */
[C---:B---3--:R-:W-:Y:S08]  /*14490*/  HMMA.16816.F32.BF16 R240, R8.reuse, R16, R224 ;  /* 0x0000001008f0723c */ /* 0x048ff000000418e0 */
[-C--:B------:R-:W-:Y:S08]  /*144a0*/  HMMA.16816.F32.BF16 R236, R8, R20.reuse, R200 ;  /* 0x0000001408ec723c */ /* 0x080ff000000418c8 */
[C---:B------:R-:W-:Y:S01]  /*144b0*/  HMMA.16816.F32.BF16 R68, R4.reuse, R20, R48 ;  /* 0x000000140444723c */ /* 0x040fe20000041830 */
[----:B------:R-:W-:Y:S01]  /*144c0*/  IMAD.MOV.U32 R0, RZ, RZ, R26 ;  /* 0x000000ffff007224 */ /* 0x000fe200078e001a */
[----:B------:R-:W-:Y:S06]  /*144d0*/  LDSM.16.MT88.4 R48, [R27+0x800] ;  /* 0x000800001b30783b */ /* 0x000fec0000004200 */
[C---:B------:R-:W-:Y:S01]  /*144e0*/  HMMA.16816.F32.BF16 R44, R4.reuse, R22, R44 ;  /* 0x00000016042c723c */ /* 0x040fe2000004182c */
[----:B------:R-:W1:Y:S07]  /*144f0*/  LDSM.16.MT88.4 R20, [R24+0xb000] ;  /* 0x00b000001814783b */ /* 0x000e6e0000004200 */
[C---:B------:R-:W-:Y:S08]  /*14500*/  HMMA.16816.F32.BF16 R56, R4.reuse, R16, R56 ;  /* 0x000000100438723c */ /* 0x040ff00000041838 */
[-C--:B------:R-:W-:Y:S08]  /*14510*/  HMMA.16816.F32.BF16 R60, R4, R18.reuse, R60 ;  /* 0x00000012043c723c */ /* 0x080ff0000004183c */
[C---:B------:R-:W-:Y:S01]  /*14520*/  HMMA.16816.F32.BF16 R224, R8.reuse, R18, R64 ;  /* 0x0000001208e0723c */ /* 0x040fe20000041840 */
[----:B------:R-:W3:Y:S07]  /*14530*/  LDSM.16.MT88.4 R16, [R27+0x1000] ;  /* 0x001000001b10783b */ /* 0x000eee0000004200 */
[-C--:B--2---:R-:W-:Y:S08]  /*14540*/  HMMA.16816.F32.BF16 R228, R8, R12.reuse, R228 ;  /* 0x0000000c08e4723c */ /* 0x084ff000000418e4 */
[C---:B------:R-:W-:Y:S08]  /*14550*/  HMMA.16816.F32.BF16 R72, R4.reuse, R12, R72 ;  /* 0x0000000c0448723c */ /* 0x040ff00000041848 */
[-C--:B------:R-:W-:Y:S08]  /*14560*/  HMMA.16816.F32.BF16 R76, R4, R14.reuse, R76 ;  /* 0x0000000e044c723c */ /* 0x080ff0000004184c */
[----:B------:R-:W-:Y:S01]  /*14570*/  HMMA.16816.F32.BF16 R220, R8, R14, R80 ;  /* 0x0000000e08dc723c */ /* 0x000fe20000041850 */
[----:B------:R-:W2:Y:S01]  /*14580*/  LDSM.16.MT88.4 R12, [R25+0x1000] ;  /* 0x00100000190c783b */ /* 0x000ea20000004200 */
[----:B------:R-:W-:-:S03]  /*14590*/  LOP3.LUT R0, R0, 0xff, RZ, 0xc0, !PT ;  /* 0x000000ff00007812 */ /* 0x000fc600078ec0ff */
[----:B------:R-:W-:Y:S03]  /*145a0*/  LDSM.16.MT88.4 R64, [R25+0x800] ;  /* 0x000800001940783b */ /* 0x000fe60000004200 */
[C---:B-1----:R-:W-:Y:S01]  /*145b0*/  HMMA.16816.F32.BF16 R88, R4.reuse, R20, R88 ;  /* 0x000000140458723c */ /* 0x042fe20000041858 */
[----:B------:R-:W-:Y:S07]  /*145c0*/  LDSM.16.MT88.4 R80, [R138+0xb800] ;  /* 0x00b800008a50783b */ /* 0x000fee0000004200 */
[C---:B------:R-:W-:Y:S08]  /*145d0*/  HMMA.16816.F32.BF16 R92, R4.reuse, R22, R92 ;  /* 0x00000016045c723c */ /* 0x040ff0000004185c */
[C---:B---3--:R-:W-:Y:S08]  /*145e0*/  HMMA.16816.F32.BF16 R104, R4.reuse, R16, R104 ;  /* 0x000000100468723c */ /* 0x048ff00000041868 */
[C---:B------:R-:W-:Y:S08]  /*145f0*/  HMMA.16816.F32.BF16 R108, R4.reuse, R18, R108 ;  /* 0x00000012046c723c */ /* 0x040ff0000004186c */
[C---:B--2---:R-:W-:Y:S08]  /*14600*/  HMMA.16816.F32.BF16 R120, R4.reuse, R12, R120 ;  /* 0x0000000c0478723c */ /* 0x044ff00000041878 */
[----:B------:R-:W-:Y:S01]  /*14610*/  HMMA.16816.F32.BF16 R52, R4, R14, R52 ;  /* 0x0000000e0434723c */ /* 0x000fe20000041834 */
[----:B------:R-:W-:-:S02]  /*14620*/  PRMT R5, R26, 0x7771, RZ ;  /* 0x000077711a057816 */ /* 0x000fc400000000ff */
[----:B------:R-:W-:-:S05]  /*14630*/  PRMT R4, R26, 0x7773, RZ ;  /* 0x000077731a047816 */ /* 0x000fca00000000ff */
[C---:B------:R-:W-:Y:S08]  /*14640*/  HMMA.16816.F32.BF16 R84, R8.reuse, R20, R84 ;  /* 0x000000140854723c */ /* 0x040ff00000041854 */
[C---:B------:R-:W-:Y:S08]  /*14650*/  HMMA.16816.F32.BF16 R100, R8.reuse, R16, R100 ;  /* 0x000000100864723c */ /* 0x040ff00000041864 */
[C---:B------:R-:W-:Y:S08]  /*14660*/  HMMA.16816.F32.BF16 R20, R8.reuse, R22, R96 ;  /* 0x000000160814723c */ /* 0x040ff00000041860 */
[C---:B------:R-:W-:Y:S01]  /*14670*/  HMMA.16816.F32.BF16 R116, R8.reuse, R12, R116 ;  /* 0x0000000c0874723c */ /* 0x040fe20000041874 */
[----:B------:R-:W-:Y:S01]  /*14680*/  PRMT R12, R2, 0x5410, R4 ;  /* 0x00005410020c7816 */ /* 0x000fe20000000004 */
[----:B------:R-:W1:Y:S06]  /*14690*/  LDSM.16.MT88.4 R96, [R24+0xb800] ;  /* 0x00b800001860783b */ /* 0x000e6c0000004200 */
[C---:B------:R-:W-:Y:S01]  /*146a0*/  HMMA.16816.F32.BF16 R16, R8.reuse, R18, R112 ;  /* 0x000000120810723c */ /* 0x040fe20000041870 */
[C---:B------:R-:W-:Y:S01]  /*146b0*/  LOP3.LUT R2, R29.reuse, 0xff, RZ, 0xc0, !PT ;  /* 0x000000ff1d027812 */ /* 0x040fe200078ec0ff */
[----:B------:R-:W-:Y:S06]  /*146c0*/  LDSM.16.MT88.4 R112, [R27+0x1800] ;  /* 0x001800001b70783b */ /* 0x000fec0000004200 */
[----:B------:R-:W-:Y:S01]  /*146d0*/  HMMA.16816.F32.BF16 R200, R8, R14, R128 ;  /* 0x0000000e08c8723c */ /* 0x000fe20000041880 */
[----:B------:R-:W-:Y:S01]  /*146e0*/  PRMT R9, R0, 0x5410, R5 ;  /* 0x0000541000097816 */ /* 0x000fe20000000005 */
[----:B------:R-:W-:Y:S01]  /*146f0*/  LDSM.16.MT88.4 R24, [R25+0x1800] ;  /* 0x001800001918783b */ /* 0x000fe20000004200 */
[----:B------:R-:W-:-:S04]  /*14700*/  LOP3.LUT R0, R29, 0xffff, RZ, 0xc0, !PT ;  /* 0x0000ffff1d007812 */ /* 0x000fc800078ec0ff */
[----:B------:R-:W-:Y:S02]  /*14710*/  SHF.R.U32.HI R0, RZ, 0x8, R0 ;  /* 0x00000008ff007819 */ /* 0x000fe40000011600 */
[----:B------:R-:W-:Y:S02]  /*14720*/  LOP3.LUT R6, R36, 0xff, RZ, 0xc0, !PT ;  /* 0x000000ff24067812 */ /* 0x000fe400078ec0ff */
[----:B------:R-:W-:Y:S02]  /*14730*/  PRMT R10, R2, 0x5410, R0 ;  /* 0x00005410020a7816 */ /* 0x000fe40000000000 */
[----:B------:R-:W-:Y:S02]  /*14740*/  PRMT R2, R29, 0x7632, R2 ;  /* 0x000076321d027816 */ /* 0x000fe40000000002 */
[----:B------:R-:W-:Y:S02]  /*14750*/  LOP3.LUT R0, R28, 0xffff, RZ, 0xc0, !PT ;  /* 0x0000ffff1c007812 */ /* 0x000fe400078ec0ff */
[----:B------:R-:W-:-:S02]  /*14760*/  PRMT R11, R6, 0x5410, R37 ;  /* 0x00005410060b7816 */ /* 0x000fc40000000025 */
[----:B------:R-:W-:Y:S02]  /*14770*/  LOP3.LUT R5, R2, 0xff, RZ, 0xc0, !PT ;  /* 0x000000ff02057812 */ /* 0x000fe400078ec0ff */
[C---:B------:R-:W-:Y:S02]  /*14780*/  LOP3.LUT R6, R28.reuse, 0xff, RZ, 0xc0, !PT ;  /* 0x000000ff1c067812 */ /* 0x040fe400078ec0ff */
[----:B------:R-:W-:Y:S02]  /*14790*/  SHF.R.U32.HI R2, RZ, 0x8, R0 ;  /* 0x00000008ff027819 */ /* 0x000fe40000011600 */
[----:B------:R-:W-:Y:S02]  /*147a0*/  PRMT R4, R28, 0x7632, R4 ;  /* 0x000076321c047816 */ /* 0x000fe40000000004 */
[----:B------:R-:W-:Y:S02]  /*147b0*/  PRMT R2, R6, 0x5410, R2 ;  /* 0x0000541006027816 */ /* 0x000fe40000000002 */
[----:B------:R-:W-:-:S02]  /*147c0*/  SHF.R.U32.HI R8, RZ, 0x18, R28 ;  /* 0x00000018ff087819 */ /* 0x000fc4000001161c */
[----:B------:R-:W-:Y:S01]  /*147d0*/  LOP3.LUT R0, R4, 0xff, RZ, 0xc0, !PT ;  /* 0x000000ff04007812 */ /* 0x000fe200078ec0ff */
[----:B------:R-:W-:Y:S01]  /*147e0*/  IMAD.MOV.U32 R4, RZ, RZ, R193 ;  /* 0x000000ffff047224 */ /* 0x000fe200078e00c1 */
[----:B------:R-:W-:Y:S02]  /*147f0*/  HSET2.LE.AND R2, R2, R214, PT ;  /* 0x000000d602027233 */ /* 0x000fe40003803000 */
[----:B------:R-:W-:-:S03]  /*14800*/  PRMT R0, R0, 0x5410, R8 ;  /* 0x0000541000007816 */ /* 0x000fc60000000008 */
[----:B------:R-:W-:Y:S01]  /*14810*/  LOP3.LUT R124, R4, R2, RZ, 0xc0, !PT ;  /* 0x00000002047c7212 */ /* 0x000fe200078ec0ff */
[----:B------:R-:W-:Y:S01]  /*14820*/  IMAD.MOV.U32 R2, RZ, RZ, R187 ;  /* 0x000000ffff027224 */ /* 0x000fe200078e00bb */
[----:B------:R-:W-:Y:S02]  /*14830*/  HSET2.LE.AND R0, R0, R214, PT ;  /* 0x000000d600007233 */ /* 0x000fe40003803000 */
[----:B------:R-:W-:-:S03]  /*14840*/  SHF.R.U32.HI R7, RZ, 0x18, R29 ;  /* 0x00000018ff077819 */ /* 0x000fc6000001161d */
[----:B------:R-:W-:Y:S01]  /*14850*/  LOP3.LUT R125, R2, R0, RZ, 0xc0, !PT ;  /* 0x00000000027d7212 */ /* 0x000fe200078ec0ff */
[----:B------:R-:W-:Y:S01]  /*14860*/  IMAD.MOV.U32 R2, RZ, RZ, R189 ;  /* 0x000000ffff027224 */ /* 0x000fe200078e00bd */
[--C-:B------:R-:W-:Y:S02]  /*14870*/  HSET2.LE.AND R0, R9, R214.reuse, PT ;  /* 0x000000d609007233 */ /* 0x100fe40003803000 */
[----:B------:R-:W-:Y:S02]  /*14880*/  PRMT R5, R5, 0x5410, R7 ;  /* 0x0000541005057816 */ /* 0x000fe40000000007 */
[--C-:B------:R-:W-:Y:S02]  /*14890*/  HSET2.LE.AND R4, R10, R214.reuse, PT ;  /* 0x000000d60a047233 */ /* 0x100fe40003803000 */
[----:B------:R-:W-:Y:S02]  /*148a0*/  LOP3.LUT R126, R2, R0, RZ, 0xc0, !PT ;  /* 0x00000000027e7212 */ /* 0x000fe400078ec0ff */
[----:B------:R-:W-:-:S02]  /*148b0*/  HSET2.LE.AND R2, R5, R214, PT ;  /* 0x000000d605027233 */ /* 0x000fc40003803000 */
[----:B------:R-:W-:Y:S02]  /*148c0*/  HSET2.LE.AND R0, R11, R214, PT ;  /* 0x000000d60b007233 */ /* 0x000fe40003803000 */
[----:B------:R-:W-:Y:S02]  /*148d0*/  LOP3.LUT R128, R149, R4, RZ, 0xc0, !PT ;  /* 0x0000000495807212 */ /* 0x000fe400078ec0ff */
[----:B------:R-:W-:Y:S02]  /*148e0*/  LOP3.LUT R129, R150, R2, RZ, 0xc0, !PT ;  /* 0x0000000296817212 */ /* 0x000fe400078ec0ff */
[----:B------:R-:W-:Y:S02]  /*148f0*/  LOP3.LUT R130, R151, R0, RZ, 0xc0, !PT ;  /* 0x0000000097827212 */ /* 0x000fe400078ec0ff */
[----:B------:R-:W2:Y:S01]  /*14900*/  LDSM.16.MT88.4 R148, [R138+0xa800] ;  /* 0x00a800008a94783b */ /* 0x000ea20000004200 */
[----:B------:R-:W-:Y:S02]  /*14910*/  LOP3.LUT R2, R38, 0xff00ff, RZ, 0xc0, !PT ;  /* 0x00ff00ff26027812 */ /* 0x000fe400078ec0ff */
[----:B------:R-:W-:-:S03]  /*14920*/  LOP3.LUT R0, R12, 0xff00ff, RZ, 0xc0, !PT ;  /* 0x00ff00ff0c007812 */ /* 0x000fc600078ec0ff */
[--C-:B------:R-:W-:Y:S02]  /*14930*/  HSET2.LE.AND R2, R2, R214.reuse, PT ;  /* 0x000000d602027233 */ /* 0x100fe40003803000 */
[----:B------:R-:W-:-:S03]  /*14940*/  HSET2.LE.AND R0, R0, R214, PT ;  /* 0x000000d600007233 */ /* 0x000fc60003803000 */
[----:B------:R-:W-:Y:S01]  /*14950*/  LOP3.LUT R131, R252, R2, RZ, 0xc0, !PT ;  /* 0x00000002fc837212 */ /* 0x000fe200078ec0ff */
[----:B------:R-:W-:Y:S01]  /*14960*/  IMAD.MOV.U32 R2, RZ, RZ, R192 ;  /* 0x000000ffff027224 */ /* 0x000fe200078e00c0 */
[----:B------:R-:W-:Y:S01]  /*14970*/  STG.E.U16 desc[UR30][R132.64+-0xae], R198 ;  /* 0xffff52c684007986 */ /* 0x000fe2000c10151e */
[----:B------:R-:W-:-:S03]  /*14980*/  IMAD.MOV.U32 R10, RZ, RZ, R127 ;  /* 0x000000ffff0a7224 */ /* 0x000fc600078e007f */
[----:B------:R-:W-:Y:S01]  /*14990*/  LOP3.LUT R127, R2, R0, RZ, 0xc0, !PT ;  /* 0x00000000027f7212 */ /* 0x000fe200078ec0ff */
[----:B------:R-:W-:Y:S01]  /*149a0*/  STG.E.U16 desc[UR30][R136.64+-0xb0], R197 ;  /* 0xffff50c588007986 */ /* 0x000fe2000c10151e */
[----:B------:R-:W-:-:S03]  /*149b0*/  IMAD.MOV.U32 R8, RZ, RZ, R233 ;  /* 0x000000ffff087224 */ /* 0x000fc600078e00e9 */
[----:B------:R-:W-:Y:S01]  /*149c0*/  STG.E.U16 desc[UR30][R136.64+-0xae], R196 ;  /* 0xffff52c488007986 */ /* 0x000fe2000c10151e */
[----:B------:R-:W-:-:S03]  /*149d0*/  IMAD.MOV.U32 R9, RZ, RZ, R199 ;  /* 0x000000ffff097224 */ /* 0x000fc600078e00c7 */
[----:B------:R-:W-:Y:S01]  /*149e0*/  STG.E.U16 desc[UR30][R176.64+-0xb0], R175 ;  /* 0xffff50afb0007986 */ /* 0x000fe2000c10151e */
[----:B------:R-:W-:-:S03]  /*149f0*/  IMAD.MOV.U32 R11, RZ, RZ, R39 ;  /* 0x000000ffff0b7224 */ /* 0x000fc600078e0027 */
[----:B------:R-:W-:Y:S04]  /*14a00*/  STG.E.U16 desc[UR30][R176.64+-0xae], R174 ;  /* 0xffff52aeb0007986 */ /* 0x000fe8000c10151e */
        /* <DEDUP_REMOVED lines=8> */
[-C--:B------:R-:W-:Y:S03]  /*14a90*/  HMMA.16816.F32.BF16 R156, R124, R142.reuse, R156 ;  /* 0x0000008e7c9c723c */ /* 0x080fe6000004189c */
[----:B------:R-:W-:Y:S04]  /*14aa0*/  STG.E.U16 desc[UR30][R182.64+-0xa0], R235 ;  /* 0xffff60ebb6007986 */ /* 0x000fe8000c10151e */
[----:B------:R-:W-:Y:S01]  /*14ab0*/  STG.E.U16 desc[UR30][R182.64+-0x9e], R234 ;  /* 0xffff62eab6007986 */ /* 0x000fe2000c10151e */
[----:B------:R-:W-:Y:S03]  /*14ac0*/  HMMA.16816.F32.BF16 R140, R128, R142, R40 ;  /* 0x0000008e808c723c */ /* 0x000fe60000041828 */
[----:B------:R-:W-:Y:S04]  /*14ad0*/  STG.E.U16 desc[UR30][R30.64+-0xa0], R213 ;  /* 0xffff60d51e007986 */ /* 0x000fe8000c10151e */
[----:B------:R3:W-:Y:S01]  /*14ae0*/  STG.E.U16 desc[UR30][R30.64+-0x9e], R212 ;  /* 0xffff62d41e007986 */ /* 0x0007e2000c10151e */
[C---:B-1----:R-:W-:Y:S03]  /*14af0*/  HMMA.16816.F32.BF16 R88, R124.reuse, R96, R88 ;  /* 0x000000607c58723c */ /* 0x042fe60000041858 */
[----:B------:R4:W-:Y:S04]  /*14b00*/  STG.E.U16 desc[UR30][R132.64+-0x90], R188 ;  /* 0xffff70bc84007986 */ /* 0x0009e8000c10151e */
[----:B------:R4:W-:Y:S01]  /*14b10*/  STG.E.U16 desc[UR30][R132.64+-0x8e], R186 ;  /* 0xffff72ba84007986 */ /* 0x0009e2000c10151e */
[C---:B------:R-:W-:Y:S03]  /*14b20*/  HMMA.16816.F32.BF16 R92, R124.reuse, R98, R92 ;  /* 0x000000627c5c723c */ /* 0x040fe6000004185c */
[----:B------:R4:W-:Y:S04]  /*14b30*/  STG.E.U16 desc[UR30][R180.64+-0x90], R179 ;  /* 0xffff70b3b4007986 */ /* 0x0009e8000c10151e */
[----:B------:R4:W-:Y:S01]  /*14b40*/  STG.E.U16 desc[UR30][R180.64+-0x8e], R178 ;  /* 0xffff72b2b4007986 */ /* 0x0009e2000c10151e */
[C---:B--2---:R-:W-:Y:S03]  /*14b50*/  HMMA.16816.F32.BF16 R168, R124.reuse, R148, R168 ;  /* 0x000000947ca8723c */ /* 0x044fe600000418a8 */
[----:B------:R4:W-:Y:S04]  /*14b60*/  STG.E.U16 desc[UR30][R172.64+-0x90], R211 ;  /* 0xffff70d3ac007986 */ /* 0x0009e8000c10151e */
[----:B------:R4:W-:Y:S01]  /*14b70*/  STG.E.U16 desc[UR30][R172.64+-0x8e], R210 ;  /* 0xffff72d2ac007986 */ /* 0x0009e2000c10151e */
[C---:B------:R-:W-:Y:S03]  /*14b80*/  HMMA.16816.F32.BF16 R164, R124.reuse, R150, R164 ;  /* 0x000000967ca4723c */ /* 0x040fe600000418a4 */
[----:B------:R4:W-:Y:S05]  /*14b90*/  STG.E.U16 desc[UR30][R30.64+-0x90], R207 ;  /* 0xffff70cf1e007986 */ /* 0x0009ea000c10151e */
[C---:B------:R-:W-:Y:S01]  /*14ba0*/  HMMA.16816.F32.BF16 R40, R124.reuse, R48, R68 ;  /* 0x000000307c28723c */ /* 0x040fe20000041844 */
        /* <DEDUP_REMOVED lines=24> */
[----:B---3--:R-:W-:Y:S01]  /*14d30*/  IADD3 R212, P1, PT, R132, -0x100, RZ ;  /* 0xffffff0084d47810 */ /* 0x008fe20007f3e0ff */
[----:B------:R-:W-:-:S02]  /*14d40*/  IMAD.MOV.U32 R134, RZ, RZ, R205 ;  /* 0x000000ffff867224 */ /* 0x000fc400078e00cd */
[----:B------:R-:W-:Y:S01]  /*14d50*/  IMAD.MOV.U32 R135, RZ, RZ, R216 ;  /* 0x000000ffff877224 */ /* 0x000fe200078e00d8 */
[----:B------:R-:W-:Y:S01]  /*14d60*/  IADD3.X R213, PT, PT, R133, -0x1, RZ, P1, !PT ;  /* 0xffffffff85d57810 */ /* 0x000fe20000ffe4ff */
[----:B------:R-:W-:Y:S02]  /*14d70*/  IMAD.MOV.U32 R136, RZ, RZ, R218 ;  /* 0x000000ffff887224 */ /* 0x000fe400078e00da */
[----:B------:R-:W-:Y:S01]  /*14d80*/  IMAD.MOV.U32 R137, RZ, RZ, R219 ;  /* 0x000000ffff897224 */ /* 0x000fe200078e00db */
[----:B----4-:R-:W-:Y:S11]  /*14d90*/  BRA.U !UP1, `(.L_x_1537) ;  /* 0x0000004509a07547 */ /* 0x010ff6000b800000 */
[----:B------:R-:W2:Y:S04]  /*14da0*/  LDL R15, [R1+0x70] ;  /* 0x00007000010f7983 */ /* 0x000ea80000100800 */
[----:B------:R-:W3:Y:S01]  /*14db0*/  LDL R13, [R1+0x6c] ;  /* 0x00006c00010d7983 */ /* 0x000ee20000100800 */
[----:B------:R-:W-:Y:S01]  /*14dc0*/  UIADD3 UR8, UPT, UPT, UR25, -0x5, URZ ;  /* 0xfffffffb19087890 */ /* 0x000fe2000fffe0ff */
[----:B------:R-:W-:-:S04]  /*14dd0*/  DEPBAR.LE SB0, 0x0 ;  /* 0x000080000000791a */ /* 0x000fc80000000000 */
[----:B------:R-:W4:Y:S04]  /*14de0*/  LDL.LU R199, [R1+0x5c] ;  /* 0x00005c0001c77983 */ /* 0x000f280000300800 */
[----:B------:R-:W5:Y:S01]  /*14df0*/  LDL.LU R233, [R1+0x58] ;  /* 0x0000580001e97983 */ /* 0x000f620000300800 */
[----:B------:R-:W-:Y:S01]  /*14e00*/  UIMAD.WIDE.U32 UR16, UR8, UR6, URZ ;  /* 0x00000006081072a5 */ /* 0x000fe2000f8e00ff */
[----:B------:R-:W-:-:S03]  /*14e10*/  IMAD.SHL.U32 R134, R204, 0x2, RZ ;  /* 0x00000002cc867824 */ /* 0x000fc600078e00ff */
[----:B------:R-:W-:Y:S02]  /*14e20*/  UIMAD UR15, UR8, UR7, UR17 ;  /* 0x00000007080f72a4 */ /* 0x000fe4000f8e0211 */
[----:B------:R-:W-:Y:S01]  /*14e30*/  USHF.L.U32 UR9, UR16, 0x5, URZ ;  /* 0x0000000510097899 */ /* 0x000fe200080006ff */
[----:B------:R-:W-:Y:S01]  /*14e40*/  IMAD.U32 R6, RZ, RZ, UR16 ;  /* 0x00000010ff067e24 */ /* 0x000fe2000f8e00ff */
[----:B------:R-:W-:Y:S01]  /*14e50*/  USHF.L.U64.HI UR14, UR16, 0x5, UR15 ;  /* 0x00000005100e7899 */ /* 0x000fe2000801020f */
[----:B------:R-:W-:Y:S01]  /*14e60*/  IMAD.U32 R2, RZ, RZ, UR16 ;  /* 0x00000010ff027e24 */ /* 0x000fe2000f8e00ff */
[----:B------:R-:W-:Y:S01]  /*14e70*/  ULEA UR9, UP0, UR6, UR9, 0x4 ;  /* 0x0000000906097291 */ /* 0x000fe2000f8020ff */
[----:B------:R-:W-:Y:S01]  /*14e80*/  IMAD.U32 R0, RZ, RZ, UR15 ;  /* 0x0000000fff007e24 */ /* 0x000fe2000f8e00ff */
[----:B------:R-:W-:Y:S02]  /*14e90*/  STL [R1+0x64], R134 ;  /* 0x0000648601007387 */ /* 0x000fe40000100800 */
[----:B------:R-:W-:-:S02]  /*14ea0*/  ULEA.HI.X UR14, UR6, UR14, UR7, 0x4, UP0 ;  /* 0x0000000e060e7291 */ /* 0x000fc400080f2407 */
[----:B------:R-:W-:Y:S01]  /*14eb0*/  MOV R5, UR9 ;  /* 0x0000000900057c02 */ /* 0x000fe20008000f00 */
[----:B------:R-:W-:Y:S01]  /*14ec0*/  UISETP.NE.AND UP0, UPT, UR25, 0x5, UPT ;  /* 0x000000051900788c */ /* 0x000fe2000bf05270 */
[----:B------:R-:W-:Y:S01]  /*14ed0*/  BAR.SYNC.DEFER_BLOCKING 0x0 ;  /* 0x0000000000007b1d */ /* 0x000fe20000010000 */
[----:B--2---:R-:W-:-:S04]  /*14ee0*/  LEA R6, P1, R6, R15, 0x6 ;  /* 0x0000000f06067211 */ /* 0x004fc800078230ff */
[----:B---3--:R-:W-:Y:S01]  /*14ef0*/  LEA.HI.X R7, R2, R13, R0, 0x6, P1 ;  /* 0x0000000d02077211 */ /* 0x008fe200008f3400 */
[----:B------:R-:W-:Y:S01]  /*14f00*/  IMAD.U32 R0, RZ, RZ, UR14 ;  /* 0x0000000eff007e24 */ /* 0x000fe2000f8e00ff */
[----:B------:R-:W-:Y:S02]  /*14f10*/  LEA R4, P1, R5, R15, 0x1 ;  /* 0x0000000f05047211 */ /* 0x000fe400078208ff */
[----:B------:R-:W-:Y:S01]  /*14f20*/  IADD3 R2, PT, PT, R251, R139, RZ ;  /* 0x0000008bfb027210 */ /* 0x000fe20007ffe0ff */
[----:B------:R-:W-:Y:S01]  /*14f30*/  @!PT LDS RZ, [RZ] ;  /* 0x00000000fffff984 */ /* 0x000fe20000000800 */
[----:B------:R-:W-:Y:S01]  /*14f40*/  @!PT LDS RZ, [RZ] ;  /* 0x00000000fffff984 */ /* 0x000fe20000000800 */
[----:B------:R-:W-:Y:S01]  /*14f50*/  @!PT LDS RZ, [RZ] ;  /* 0x00000000fffff984 */ /* 0x000fe20000000800 */
[----:B------:R-:W-:Y:S01]  /*14f60*/  @!P3 LDGSTS.E.BYPASS.LTC128B.128 [R215+0xa000], desc[UR30][R6.64] ;  /* 0x0a00000006d7bfae */ /* 0x000fe2000b981a1e */
[----:B------:R-:W-:Y:S02]  /*14f70*/  LEA.HI.X R5, R5, R13, R0, 0x1, P1 ;  /* 0x0000000d05057211 */ /* 0x000fe400008f0c00 */
[----:B----4-:R-:W-:Y:S01]  /*14f80*/  LEA R21, R199, UR5, 0x1 ;  /* 0x00000005c7157c11 */ /* 0x010fe2000f8e08ff */
[----:B------:R-:W-:Y:S01]  /*14f90*/  @P3 STS.128 [R215+0xa000], RZ ;  /* 0x00a000ffd7003388 */ /* 0x000fe20000000c00 */
[----:B-----5:R-:W-:-:S03]  /*14fa0*/  IMAD.IADD R20, R233, 0x1, R251 ;  /* 0x00000001e9147824 */ /* 0x020fc600078e02fb */
[----:B------:R-:W-:Y:S01]  /*14fb0*/  @!PT LDS RZ, [RZ] ;  /* 0x00000000fffff984 */ /* 0x000fe20000000800 */
[----:B------:R-:W-:Y:S01]  /*14fc0*/  @!PT LDS RZ, [RZ] ;  /* 0x00000000fffff984 */ /* 0x000fe20000000800 */
[----:B------:R-:W-:Y:S01]  /*14fd0*/  @!PT LDS RZ, [RZ] ;  /* 0x00000000fffff984 */ /* 0x000fe20000000800 */
[----:B------:R-:W-:Y:S01]  /*14fe0*/  @!P2 LDGSTS.E.BYPASS.LTC128B.128 [R215+0xb000], desc[UR30][R6.64+0x80] ;  /* 0x0b00008006d7afae */ /* 0x000fe2000b981a1e */
        /* <DEDUP_REMOVED lines=15> */
[----:B------:R-:W-:Y:S04]  /*150e0*/  LDSM.16.M88.4 R24, [R20+0x8000] ;  /* 0x008000001418783b */ /* 0x000fe80000000200 */
[----:B------:R-:W-:Y:S04]  /*150f0*/  LDSM.16.M88.4 R176, [R20+0x8800] ;  /* 0x0088000014b0783b */ /* 0x000fe80000000200 */
[----:B-1----:R-:W1:Y:S04]  /*15100*/  LDSM.16.M88.4 R4, [R0+0x2000] ;  /* 0x002000000004783b */ /* 0x002e680000000200 */
[----:B------:R-:W4:Y:S04]  /*15110*/  LDSM.16.M88.4 R12, [R21] ;  /* 0x00000000150c783b */ /* 0x000f280000000200 */
[----:B------:R-:W5:Y:S04]  /*15120*/  LDSM.16.M88.4 R16, [R0] ;  /* 0x000000000010783b */ /* 0x000f680000000200 */
[----:B------:R-:W0:Y:S01]  /*15130*/  LDGDEPBAR ;  /* 0x00000000000079af */ /* 0x000e220000000000 */
[C---:B--2---:R-:W-:Y:S08]  /*15140*/  HMMA.16816.F32.BF16 R188, R8.reuse, R172, RZ ;  /* 0x000000ac08bc723c */ /* 0x044ff000000418ff */
[C---:B---3--:R-:W-:Y:S08]  /*15150*/  HMMA.16816.F32.BF16 R180, R8.reuse, R28, RZ ;  /* 0x0000001c08b4723c */ /* 0x048ff000000418ff */
[C---:B------:R-:W-:Y:S08]  /*15160*/  HMMA.16816.F32.BF16 R184, R8.reuse, R174, RZ ;  /* 0x000000ae08b8723c */ /* 0x040ff000000418ff */
[----:B------:R-:W-:Y:S08]  /*15170*/  HMMA.16816.F32.BF16 R8, R8, R30, RZ ;  /* 0x0000001e0808723c */ /* 0x000ff000000418ff */
[C---:B-1----:R-:W-:Y:S08]  /*15180*/  HMMA.16816.F32.BF16 R188, R4.reuse, R24, R188 ;  /* 0x0000001804bc723c */ /* 0x042ff000000418bc */
[C---:B------:R-:W-:Y:S08]  /*15190*/  HMMA.16816.F32.BF16 R224, R4.reuse, R176, R180 ;  /* 0x000000b004e0723c */ /* 0x040ff000000418b4 */
[C---:B------:R-:W-:Y:S08]  /*151a0*/  HMMA.16816.F32.BF16 R184, R4.reuse, R26, R184 ;  /* 0x0000001a04b8723c */ /* 0x040ff000000418b8 */
[----:B------:R-:W-:Y:S01]  /*151b0*/  HMMA.16816.F32.BF16 R220, R4, R178, R8 ;  /* 0x000000b204dc723c */ /* 0x000fe20000041808 */
[----:B------:R-:W-:Y:S07]  /*151c0*/  LDSM.16.M88.4 R8, [R139] ;  /* 0x000000008b08783b */ /* 0x000fee0000000200 */
[C---:B----4-:R-:W-:Y:S08]  /*151d0*/  HMMA.16816.F32.BF16 R4, R12.reuse, R172, RZ ;  /* 0x000000ac0c04723c */ /* 0x050ff000000418ff */
[C---:B------:R-:W-:Y:S08]  /*151e0*/  HMMA.16816.F32.BF16 R172, R12.reuse, R174, RZ ;  /* 0x000000ae0cac723c */ /* 0x040ff000000418ff */
[C---:B------:R-:W-:Y:S08]  /*151f0*/  HMMA.16816.F32.BF16 R180, R12.reuse, R28, RZ ;  /* 0x0000001c0cb4723c */ /* 0x040ff000000418ff */
[----:B------:R-:W-:Y:S01]  /*15200*/  HMMA.16816.F32.BF16 R28, R12, R30, RZ ;  /* 0x0000001e0c1c723c */ /* 0x000fe200000418ff */
[----:B------:R-:W1:Y:S07]  /*15210*/  LDSM.16.M88.4 R12, [R248+0x8000] ;  /* 0x00800000f80c783b */ /* 0x000e6e0000000200 */
[C---:B-----5:R-:W-:Y:S01]  /*15220*/  HMMA.16816.F32.BF16 R196, R16.reuse, R24, R4 ;  /* 0x0000001810c4723c */ /* 0x060fe20000041804 */
[----:B------:R-:W2:Y:S07]  /*15230*/  LDSM.16.M88.4 R4, [R139+0x2000] ;  /* 0x002000008b04783b */ /* 0x000eae0000000200 */
[C---:B------:R-:W-:Y:S01]  /*15240*/  HMMA.16816.F32.BF16 R172, R16.reuse, R26, R172 ;  /* 0x0000001a10ac723c */ /* 0x040fe200000418ac */
[----:B------:R-:W3:Y:S07]  /*15250*/  LDSM.16.M88.4 R24, [R248+0x8800] ;  /* 0x00880000f818783b */ /* 0x000eee0000000200 */
[C---:B------:R-:W-:Y:S08]  /*15260*/  HMMA.16816.F32.BF16 R200, R16.reuse, R176, R180 ;  /* 0x000000b010c8723c */ /* 0x040ff000000418b4 */
[----:B------:R-:W-:Y:S01]  /*15270*/  HMMA.16816.F32.BF16 R192, R16, R178, R28 ;  /* 0x000000b210c0723c */ /* 0x000fe2000004181c */
[----:B------:R-:W-:Y:S07]  /*15280*/  LDSM.16.M88.4 R28, [R250+0x8000] ;  /* 0x00800000fa1c783b */ /* 0x000fee0000000200 */
[-C--:B-1----:R-:W-:Y:S08]  /*15290*/  HMMA.16816.F32.BF16 R16, R8, R12.reuse, R196 ;  /* 0x0000000c0810723c */ /* 0x082ff000000418c4 */
[C---:B--2---:R-:W-:Y:S08]  /*152a0*/  HMMA.16816.F32.BF16 R188, R4.reuse, R12, R188 ;  /* 0x0000000c04bc723c */ /* 0x044ff000000418bc */
[C---:B---3--:R-:W-:Y:S08]  /*152b0*/  HMMA.16816.F32.BF16 R180, R4.reuse, R24, R224 ;  /* 0x0000001804b4723c */ /* 0x048ff000000418e0 */
[C---:B------:R-:W-:Y:S08]  /*152c0*/  HMMA.16816.F32.BF16 R184, R4.reuse, R14, R184 ;  /* 0x0000000e04b8723c */ /* 0x040ff000000418b8 */
[----:B------:R-:W-:Y:S01]  /*152d0*/  HMMA.16816.F32.BF16 R176, R4, R26, R220 ;  /* 0x0000001a04b0723c */ /* 0x000fe200000418dc */
[----:B------:R-:W1:Y:S07]  /*152e0*/  LDSM.16.M88.4 R4, [R2+0x2000] ;  /* 0x002000000204783b */ /* 0x000e6e0000000200 */
[C---:B------:R-:W-:Y:S01]  /*152f0*/  HMMA.16816.F32.BF16 R224, R8.reuse, R14, R172 ;  /* 0x0000000e08e0723c */ /* 0x040fe200000418ac */
[----:B------:R-:W2:Y:S04]  /*15300*/  LDSM.16.M88.4 R172, [R250+0x8800] ;  /* 0x00880000faac783b */ /* 0x000ea80000000200 */
[----:B------:R-:W3:Y:S03]  /*15310*/  LDSM.16.M88.4 R12, [R2] ;  /* 0x00000000020c783b */ /* 0x000ee60000000200 */
        /* <DEDUP_REMOVED lines=9> */
[C---:B---3--:R-:W-:Y:S01]  /*153b0*/  HMMA.16816.F32.BF16 R180, R12.reuse, R28, R16 ;  /* 0x0000001c0cb4723c */ /* 0x048fe20000041810 */
[----:B------:R-:W2:Y:S07]  /*153c0*/  LDSM.16.M88.4 R16, [R249+UR5+0x9800] ;  /* 0x00980005f910783b */ /* 0x000eae0008000200 */
[C---:B------:R-:W-:Y:S08]  /*153d0*/  HMMA.16816.F32.BF16 R176, R12.reuse, R30, R224 ;  /* 0x0000001e0cb0723c */ /* 0x040ff000000418e0 */
[C---:B------:R-:W-:Y:S08]  /*153e0*/  HMMA.16816.F32.BF16 R28, R12.reuse, R172, R220 ;  /* 0x000000ac0c1c723c */ /* 0x040ff000000418dc */
[----:B------:R-:W-:Y:S08]  /*153f0*/  HMMA.16816.F32.BF16 R12, R12, R174, R200 ;  /* 0x000000ae0c0c723c */ /* 0x000ff000000418c8 */
[C---:B-1----:R-:W-:Y:S08]  /*15400*/  HMMA.16816.F32.BF16 R228, R4.reuse, R24, R196 ;  /* 0x0000001804e4723c */ /* 0x042ff000000418c4 */
[C---:B--2---:R-:W-:Y:S08]  /*15410*/  HMMA.16816.F32.BF16 R220, R4.reuse, R16, R188 ;  /* 0x0000001004dc723c */ /* 0x044ff000000418bc */
[C---:B------:R-:W-:Y:S08]  /*15420*/  HMMA.16816.F32.BF16 R224, R4.reuse, R26, R192 ;  /* 0x0000001a04e0723c */ /* 0x040ff000000418c0 */
[----:B------:R-:W-:Y:S01]  /*15430*/  HMMA.16816.F32.BF16 R200, R4, R18, R184 ;  /* 0x0000001204c8723c */ /* 0x000fe200000418b8 */
[----:B------:R-:W-:Y:S07]  /*15440*/  LDSM.16.M88.4 R4, [R139+0x6000] ;  /* 0x006000008b04783b */ /* 0x000fee0000000200 */
[C---:B------:R-:W-:Y:S01]  /*15450*/  HMMA.16816.F32.BF16 R188, R8.reuse, R16, R28 ;  /* 0x0000001008bc723c */ /* 0x040fe2000004181c */
[----:B------:R-:W-:Y:S07]  /*15460*/  LDSM.16.M88.4 R28, [R248+0x9000] ;  /* 0x00900000f81c783b */ /* 0x000fee0000000200 */
[C---:B------:R-:W-:Y:S01]  /*15470*/  HMMA.16816.F32.BF16 R172, R8.reuse, R18, R12 ;  /* 0x0000001208ac723c */ /* 0x040fe2000004180c */
[----:B------:R-:W-:Y:S04]  /*15480*/  LDSM.16.M88.4 R16, [R20+0x9000] ;  /* 0x009000001410783b */ /* 0x000fe80000000200 */
[----:B------:R-:W-:Y:S03]  /*15490*/  LDSM.16.M88.4 R20, [R20+0x9800] ;  /* 0x009800001414783b */ /* 0x000fe60000000200 */
[C---:B------:R-:W-:Y:S01]  /*154a0*/  HMMA.16816.F32.BF16 R196, R8.reuse, R24, R180 ;  /* 0x0000001808c4723c */ /* 0x040fe200000418b4 */
[----:B------:R-:W-:Y:S07]  /*154b0*/  LDSM.16.M88.4 R12, [R0+0x4000] ;  /* 0x00400000000c783b */ /* 0x000fee0000000200 */
[----:B------:R-:W-:Y:S01]  /*154c0*/  HMMA.16816.F32.BF16 R192, R8, R26, R176 ;  /* 0x0000001a08c0723c */ /* 0x000fe200000418b0 */
[----:B------:R1:W2:Y:S04]  /*154d0*/  LDSM.16.M88.4 R8, [R0+0x6000] ;  /* 0x006000000008783b */ /* 0x0002a80000000200 */
[----:B------:R-:W3:Y:S01]  /*154e0*/  LDSM.16.M88.4 R24, [R248+0x9800] ;  /* 0x00980000f818783b */ /* 0x000ee20000000200 */
[----:B-1----:R-:W-:-:S02]  /*154f0*/  IMAD.U32 R0, RZ, RZ, UR25 ;  /* 0x00000019ff007e24 */ /* 0x002fc4000f8e00ff */
[C---:B--2---:R-:W-:Y:S08]  /*15500*/  HMMA.16816.F32.BF16 R184, R8.reuse, R16, R228 ;  /* 0x0000001008b8723c */ /* 0x044ff000000418e4 */
[C---:B------:R-:W-:Y:S08]  /*15510*/  HMMA.16816.F32.BF16 R180, R8.reuse, R18, R224 ;  /* 0x0000001208b4723c */ /* 0x040ff000000418e0 */
[C---:B------:R-:W-:Y:S08]  /*15520*/  HMMA.16816.F32.BF16 R176, R8.reuse, R20, R220 ;  /* 0x0000001408b0723c */ /* 0x040ff000000418dc */
[----:B------:R-:W-:Y:S08]  /*15530*/  HMMA.16816.F32.BF16 R8, R8, R22, R200 ;  /* 0x000000160808723c */ /* 0x000ff000000418c8 */
[C---:B------:R-:W-:Y:S08]  /*15540*/  HMMA.16816.F32.BF16 R224, R12.reuse, R16, R196 ;  /* 0x000000100ce0723c */ /* 0x040ff000000418c4 */
[C---:B------:R-:W-:Y:S01]  /*15550*/  HMMA.16816.F32.BF16 R220, R12.reuse, R18, R192 ;  /* 0x000000120cdc723c */ /* 0x040fe200000418c0 */
[----:B------:R-:W-:Y:S07]  /*15560*/  LDSM.16.M88.4 R16, [R250+0x9000] ;  /* 0x00900000fa10783b */ /* 0x000fee0000000200 */
[C---:B------:R-:W-:Y:S08]  /*15570*/  HMMA.16816.F32.BF16 R200, R12.reuse, R20, R188 ;  /* 0x000000140cc8723c */ /* 0x040ff000000418bc */
[----:B------:R-:W-:Y:S01]  /*15580*/  HMMA.16816.F32.BF16 R196, R12, R22, R172 ;  /* 0x000000160cc4723c */ /* 0x000fe200000418ac */
[----:B------:R-:W1:Y:S04]  /*15590*/  LDSM.16.M88.4 R12, [R139+0x4000] ;  /* 0x004000008b0c783b */ /* 0x000e680000000200 */
[----:B------:R-:W-:Y:S03]  /*155a0*/  LDSM.16.M88.4 R20, [R250+0x9800] ;  /* 0x00980000fa14783b */ /* 0x000fe60000000200 */
[C---:B------:R-:W-:Y:S08]  /*155b0*/  HMMA.16816.F32.BF16 R188, R4.reuse, R30, R180 ;  /* 0x0000001e04bc723c */ /* 0x040ff000000418b4 */
[C---:B---3--:R-:W-:Y:S01]  /*155c0*/  HMMA.16816.F32.BF16 R180, R4.reuse, R26, R8 ;  /* 0x0000001a04b4723c */ /* 0x048fe20000041808 */
[----:B------:R-:W2:Y:S07]  /*155d0*/  LDSM.16.M88.4 R8, [R2+0x4000] ;  /* 0x004000000208783b */ /* 0x000eae0000000200 */
[C---:B------:R-:W-:Y:S08]  /*155e0*/  HMMA.16816.F32.BF16 R192, R4.reuse, R28, R184 ;  /* 0x0000001c04c0723c */ /* 0x040ff000000418b8 */
[----:B------:R-:W-:Y:S01]  /*155f0*/  HMMA.16816.F32.BF16 R184, R4, R24, R176 ;  /* 0x0000001804b8723c */ /* 0x000fe200000418b0 */
[----:B------:R3:W4:Y:S01]  /*15600*/  LDSM.16.M88.4 R4, [R2+0x6000] ;  /* 0x006000000204783b */ /* 0x0007220000000200 */
[----:B------:R-:W-:-:S06]  /*15610*/  DEPBAR.LE SB0, 0x0 ;  /* 0x000080000000791a */ /* 0x000fcc0000000000 */
[C---:B-1----:R-:W-:Y:S08]  /*15620*/  HMMA.16816.F32.BF16 R176, R12.reuse, R28, R224 ;  /* 0x0000001c0cb0723c */ /* 0x042ff000000418e0 */
[----:B------:R-:W-:Y:S01]  /*15630*/  HMMA.16816.F32.BF16 R172, R12, R30, R220 ;  /* 0x0000001e0cac723c */ /* 0x000fe200000418dc */
[----:B---3--:R-:W-:-:S07]  /*15640*/  LOP3.LUT R2, R134, 0x6, RZ, 0xc0, !PT ;  /* 0x0000000686027812 */ /* 0x008fce00078ec0ff */
[C---:B------:R-:W-:Y:S01]  /*15650*/  HMMA.16816.F32.BF16 R28, R12.reuse, R24, R200 ;  /* 0x000000180c1c723c */ /* 0x040fe200000418c8 */
[----:B------:R-:W-:Y:S01]  /*15660*/  IMAD R0, R0, 0x20, R2 ;  /* 0x0000002000007824 */ /* 0x000fe200078e0202 */
[----:B------:R1:W-:Y:S06]  /*15670*/  STL [R1+0x40], R2 ;  /* 0x0000400201007387 */ /* 0x0003ec0000100800 */
[----:B------:R-:W-:Y:S08]  /*15680*/  HMMA.16816.F32.BF16 R12, R12, R26, R196 ;  /* 0x0000001a0c0c723c */ /* 0x000ff000000418c4 */
[-C--:B--2---:R-:W-:Y:S08]  /*15690*/  HMMA.16816.F32.BF16 R176, R8, R16.reuse, R176 ;  /* 0x0000001008b0723c */ /* 0x084ff000000418b0 */
[----:B----4-:R-:W-:Y:S01]  /*156a0*/  HMMA.16816.F32.BF16 R192, R4, R16, R192 ;  /* 0x0000001004c0723c */ /* 0x010fe200000418c0 */
[----:B-1----:R-:W-:-:S07]  /*156b0*/  IADD3 R2, PT, PT, R0, -0x98, RZ ;  /* 0xffffff6800027810 */ /* 0x002fce0007ffe0ff */
[----:B------:R-:W-:Y:S01]  /*156c0*/  HMMA.16816.F32.BF16 R188, R4, R18, R188 ;  /* 0x0000001204bc723c */ /* 0x000fe200000418bc */
[----:B------:R-:W-:Y:S01]  /*156d0*/  BAR.SYNC.DEFER_BLOCKING 0x0 ;  /* 0x0000000000007b1d */ /* 0x000fe20000010000 */
[----:B------:R-:W-:-:S06]  /*156e0*/  ISETP.GE.AND P4, PT, R2, R33, PT ;  /* 0x000000210200720c */ /* 0x000fcc0003f86270 */
[C---:B------:R-:W-:Y:S08]  /*156f0*/  HMMA.16816.F32.BF16 R184, R4.reuse, R20, R184 ;  /* 0x0000001404b8723c */ /* 0x040ff000000418b8 */
[----:B------:R-:W-:Y:S01]  /*15700*/  HMMA.16816.F32.BF16 R200, R4, R22, R180 ;  /* 0x0000001604c8723c */ /* 0x000fe200000418b4 */
[C---:B------:R-:W-:Y:S01]  /*15710*/  VIADD R5, R0.reuse, 0xffffff60 ;  /* 0xffffff6000057836 */ /* 0x040fe20000000000 */
[C---:B------:R-:W-:Y:S01]  /*15720*/  IADD3 R6, PT, PT, R0.reuse, -0x8f, RZ ;  /* 0xffffff7100067810 */ /* 0x040fe20007ffe0ff */
[----:B------:R-:W-:-:S02]  /*15730*/  VIADD R4, R0, 0xffffff61 ;  /* 0xffffff6100047836 */ /* 0x000fc40000000000 */
[----:B------:R-:W-:Y:S01]  /*15740*/  VIADD R7, R0, 0xffffff70 ;  /* 0xffffff7000077836 */ /* 0x000fe20000000000 */
[-C--:B------:R-:W-:Y:S02]  /*15750*/  ISETP.GE.AND P6, PT, R5, R33.reuse, PT ;  /* 0x000000210500720c */ /* 0x080fe40003fc6270 */
[----:B------:R-:W-:Y:S01]  /*15760*/  HMMA.16816.F32.BF16 R180, R8, R20, R28 ;  /* 0x0000001408b4723c */ /* 0x000fe2000004181c */
[----:B------:R-:W-:-:S07]  /*15770*/  ISETP.GE.AND P5, PT, R4, R33, PT ;  /* 0x000000210400720c */ /* 0x000fce0003fa6270 */
[C---:B------:R-:W-:Y:S08]  /*15780*/  HMMA.16816.F32.BF16 R172, R8.reuse, R18, R172 ;  /* 0x0000001208ac723c */ /* 0x040ff000000418ac */
[----:B------:R-:W-:Y:S01]  /*15790*/  HMMA.16816.F32.BF16 R28, R8, R22, R12 ;  /* 0x00000016081c723c */ /* 0x000fe2000004180c */
[----:B------:R-:W-:Y:S01]  /*157a0*/  I2FP.F32.U32 R11, R5 ;  /* 0x00000005000b7245 */ /* 0x000fe20000201000 */
[C---:B------:R-:W-:Y:S01]  /*157b0*/  VIADD R8, R0.reuse, 0xffffff69 ;  /* 0xffffff6900087836 */ /* 0x040fe20000000000 */
[C---:B------:R-:W-:Y:S01]  /*157c0*/  IADD3 R9, PT, PT, R0.reuse, -0x88, RZ ;  /* 0xffffff7800097810 */ /* 0x040fe20007ffe0ff */
[----:B------:R-:W-:Y:S01]  /*157d0*/  VIADD R10, R0, 0xffffff79 ;  /* 0xffffff79000a7836 */ /* 0x000fe20000000000 */
[----:B------:R-:W-:Y:S01]  /*157e0*/  I2FP.F32.U32 R0, R4 ;  /* 0x0000000400007245 */ /* 0x000fe20000201000 */
[----:B------:R-:W-:Y:S01]  /*157f0*/  FFMA.FTZ R20, R11, UR10, R176 ;  /* 0x0000000a0b147c23 */ /* 0x000fe200080100b0 */
[----:B------:R-:W-:Y:S01]  /*15800*/  I2FP.F32.U32 R12, R2 ;  /* 0x00000002000c7245 */ /* 0x000fe20000201000 */
        /* <DEDUP_REMOVED lines=8> */
[----:B------:R-:W-:Y:S02]  /*15890*/  IMAD.U32 R13, RZ, RZ, UR6 ;  /* 0x00000006ff0d7e24 */ /* 0x000fe4000f8e00ff */
[----:B------:R-:W-:Y:S01]  /*158a0*/  IMAD.U32 R15, RZ, RZ, UR6 ;  /* 0x00000006ff0f7e24 */ /* 0x000fe2000f8e00ff */
[----:B------:R-:W-:Y:S01]  /*158b0*/  ULEA UR6, UP0, UR12, UR6, 0x4 ;  /* 0x000000060c067291 */ /* 0x000fe2000f8020ff */
[----:B------:R-:W-:-:S03]  /*158c0*/  IMAD.U32 R14, RZ, RZ, UR7 ;  /* 0x00000007ff0e7e24 */ /* 0x000fc6000f8e00ff */
[----:B------:R-:W-:Y:S01]  /*158d0*/  ULEA.HI.X UR7, UR12, UR7, UR13, 0x4, UP0 ;  /* 0x000000070c077291 */ /* 0x000fe200080f240d */
[----:B--2---:R-:W-:-:S04]  /*158e0*/  @!P3 LEA R18, P1, R13, R252, 0x1 ;  /* 0x000000fc0d12b211 */ /* 0x004fc800078208ff */
[-CC-:B---3--:R-:W-:Y:S02]  /*158f0*/  @!P3 LEA.HI.X R19, R15, R233.reuse, R14.reuse, 0x1, P1 ;  /* 0x000000e90f13b211 */ /* 0x188fe400008f0c0e */
[-C--:B------:R-:W-:Y:S01]  /*15900*/  @!P2 LEA R16, P1, R13, R252.reuse, 0x1 ;  /* 0x000000fc0d10a211 */ /* 0x080fe200078208ff */
[----:B------:R-:W-:Y:S02]  /*15910*/  IMAD.U32 R13, RZ, RZ, UR7 ;  /* 0x00000007ff0d7e24 */ /* 0x000fe4000f8e00ff */
[----:B------:R-:W-:Y:S01]  /*15920*/  @!PT LDS RZ, [RZ] ;  /* 0x00000000fffff984 */ /* 0x000fe20000000800 */
[----:B------:R-:W-:Y:S01]  /*15930*/  @!PT LDS RZ, [RZ] ;  /* 0x00000000fffff984 */ /* 0x000fe20000000800 */
[----:B------:R-:W-:Y:S01]  /*15940*/  @!PT LDS RZ, [RZ] ;  /* 0x00000000fffff984 */ /* 0x000fe20000000800 */
[----:B------:R1:W-:Y:S01]  /*15950*/  @!P3 LDGSTS.E.BYPASS.LTC128B.128 [R215+0x8000], desc[UR30][R18.64] ;  /* 0x0800000012d7bfae */ /* 0x0003e2000b981a1e */
[----:B------:R-:W-:Y:S01]  /*15960*/  @!P2 LEA.HI.X R17, R15, R233, R14, 0x1, P1 ;  /* 0x000000e90f11a211 */ /* 0x000fe200008f0c0e */
[----:B------:R-:W-:Y:S02]  /*15970*/  IMAD.U32 R14, RZ, RZ, UR6 ;  /* 0x00000006ff0e7e24 */ /* 0x000fe4000f8e00ff */
[----:B------:R-:W-:Y:S01]  /*15980*/  IMAD.U32 R15, RZ, RZ, UR6 ;  /* 0x00000006ff0f7e24 */ /* 0x000fe2000f8e00ff */
[----:B------:R1:W-:Y:S02]  /*15990*/  @P3 STS.128 [R215+0x8000], RZ ;  /* 0x008000ffd7003388 */ /* 0x0003e40000000c00 */
[----:B------:R-:W-:-:S02]  /*159a0*/  LEA R14, P1, R14, R252, 0x1 ;  /* 0x000000fc0e0e7211 */ /* 0x000fc400078208ff */
[----:B------:R-:W-:Y:S01]  /*159b0*/  @!PT LDS RZ, [RZ] ;  /* 0x00000000fffff984 */ /* 0x000fe20000000800 */
[----:B------:R-:W-:Y:S01]  /*159c0*/  @!PT LDS RZ, [RZ] ;  /* 0x00000000fffff984 */ /* 0x000fe20000000800 */
[----:B------:R-:W-:Y:S01]  /*159d0*/  @!PT LDS RZ, [RZ] ;  /* 0x00000000fffff984 */ /* 0x000fe20000000800 */
[----:B------:R1:W-:Y:S02]  /*159e0*/  @!P2 LDGSTS.E.BYPASS.LTC128B.128 [R215+0x9000], desc[UR30][R16.64+0x80] ;  /* 0x0900008010d7afae */ /* 0x0003e4000b981a1e */
[----:B------:R-:W-:Y:S02]  /*159f0*/  LEA.HI.X R15, R15, R233, R13, 0x1, P1 ;  /* 0x000000e90f0f7211 */ /* 0x000fe400008f0c0d */
        /* <DEDUP_REMOVED lines=12> */
.L_x_1541:
[----:B-1----:R-:W2:Y:S01]  /*15ac0*/  LDL.LU R15, [R1+0xb0] ;  /* 0x0000b000010f7983 */ /* 0x002ea20000300800 */
[----:B------:R-:W-:Y:S01]  /*15ad0*/  FFMA.FTZ R13, R0, UR10, R177 ;  /* 0x0000000a000d7c23 */ /* 0x000fe200080100b1 */
[----:B------:R-:W-:Y:S01]  /*15ae0*/  FFMA.FTZ R14, R12, UR10, R172 ;  /* 0x0000000a0c0e7c23 */ /* 0x000fe200080100ac */
[-C--:B------:R-:W-:Y:S01]  /*15af0*/  ISETP.GE.AND P2, PT, R8, R33.reuse, PT ;  /* 0x000000210800720c */ /* 0x080fe20003f46270 */
[----:B------:R-:W3:Y:S01]  /*15b00*/  LDL.64 R226, [R1+0x98] ;  /* 0x0000980001e27983 */ /* 0x000ee20000100a00 */
[----:B------:R-:W-:Y:S02]  /*15b10*/  ISETP.GE.AND P1, PT, R7, R33, PT ;  /* 0x000000210700720c */ /* 0x000fe40003f26270 */
[----:B------:R-:W-:Y:S01]  /*15b20*/  FSEL R16, R20, -INF , !P6 ;  /* 0xff80000014107808 */ /* 0x000fe20007000000 */
[----:B------:R-:W4:Y:S04]  /*15b30*/  LDL.64 R224, [R1+0xa0] ;  /* 0x0000a00001e07983 */ /* 0x000f280000100a00 */
[----:B------:R-:W5:Y:S04]  /*15b40*/  LDL.64 R222, [R1+0x90] ;  /* 0x0000900001de7983 */ /* 0x000f680000100a00 */
[----:B------:R-:W5:Y:S01]  /*15b50*/  LDL.64 R136, [R1+0x78] ;  /* 0x0000780001887983 */ /* 0x000f620000100a00 */
[----:B------:R-:W-:-:S02]  /*15b60*/  I2FP.F32.U32 R18, R8 ;  /* 0x0000000800127245 */ /* 0x000fc40000201000 */
[----:B------:R-:W-:Y:S02]  /*15b70*/  FSEL R17, R13, -INF , !P5 ;  /* 0xff8000000d117808 */ /* 0x000fe40006800000 */
[----:B------:R-:W-:Y:S01]  /*15b80*/  I2FP.F32.U32 R134, R10 ;  /* 0x0000000a00867245 */ /* 0x000fe20000201000 */
[----:B------:R-:W-:Y:S01]  /*15b90*/  FFMA.FTZ R13, R18, UR10, R173 ;  /* 0x0000000a120d7c23 */ /* 0x000fe200080100ad */
[----:B------:R-:W-:Y:S02]  /*15ba0*/  FSEL R22, R14, -INF , !P4 ;  /* 0xff8000000e167808 */ /* 0x000fe40006000000 */
[----:B------:R-:W-:Y:S02]  /*15bb0*/  ISETP.GE.AND P3, PT, R6, R33, PT ;  /* 0x000000210600720c */ /* 0x000fe40003f66270 */
[----:B------:R-:W-:Y:S02]  /*15bc0*/  I2FP.F32.U32 R19, R7 ;  /* 0x0000000700137245 */ /* 0x000fe40000201000 */
[----:B------:R-:W-:Y:S01]  /*15bd0*/  I2FP.F32.U32 R25, R6 ;  /* 0x0000000600197245 */ /* 0x000fe20000201000 */
[----:B------:R-:W-:Y:S01]  /*15be0*/  FFMA.FTZ R23, R0, UR10, R179 ;  /* 0x0000000a00177c23 */ /* 0x000fe200080100b3 */
[-C--:B------:R-:W-:Y:S01]  /*15bf0*/  ISETP.GE.AND P5, PT, R9, R33.reuse, PT ;  /* 0x000000210900720c */ /* 0x080fe20003fa6270 */
[----:B------:R-:W-:Y:S01]  /*15c00*/  FFMA.FTZ R21, R11, UR10, R178 ;  /* 0x0000000a0b157c23 */ /* 0x000fe200080100b2 */
[----:B------:R-:W-:Y:S01]  /*15c10*/  ISETP.GE.AND P4, PT, R10, R33, PT ;  /* 0x000000210a00720c */ /* 0x000fe20003f86270 */
[----:B------:R-:W-:Y:S01]  /*15c20*/  FFMA.FTZ R24, R12, UR10, R174 ;  /* 0x0000000a0c187c23 */ /* 0x000fe200080100ae */
[----:B------:R-:W-:Y:S01]  /*15c30*/  I2FP.F32.U32 R33, R9 ;  /* 0x0000000900217245 */ /* 0x000fe20000201000 */
[----:B------:R-:W-:Y:S01]  /*15c40*/  UIADD3 UR6, UPT, UPT, UR37, 0x76cf5d0a, URZ ;  /* 0x76cf5d0a25067890 */ /* 0x000fe2000fffe0ff */
[----:B------:R-:W-:Y:S01]  /*15c50*/  FSEL R135, R13, -INF , !P2 ;  /* 0xff8000000d877808 */ /* 0x000fe20005000000 */
[----:B------:R-:W-:Y:S01]  /*15c60*/  FFMA.FTZ R13, R134, UR10, R29 ;  /* 0x0000000a860d7c23 */ /* 0x000fe2000801001d */
[----:B------:R-:W5:Y:S01]  /*15c70*/  LDL.64 R228, [R1+0x88] ;  /* 0x0000880001e47983 */ /* 0x000f620000100a00 */
[----:B------:R-:W-:Y:S01]  /*15c80*/  FFMA.FTZ R14, R33, UR10, R28 ;  /* 0x0000000a210e7c23 */ /* 0x000fe2000801001c */
[----:B------:R-:W-:-:S02]  /*15c90*/  FFMA.FTZ R20, R19, UR10, R180 ;  /* 0x0000000a13147c23 */ /* 0x000fc400080100b4 */
[----:B------:R-:W-:Y:S01]  /*15ca0*/  FSEL R196, R13, -INF , !P4 ;  /* 0xff8000000dc47808 */ /* 0x000fe20006000000 */
[----:B------:R-:W-:Y:S01]  /*15cb0*/  FFMA.FTZ R13, R19, UR10, R182 ;  /* 0x0000000a130d7c23 */ /* 0x000fe200080100b6 */
[-C--:B------:R-:W-:Y:S01]  /*15cc0*/  ISETP.GE.AND P4, PT, R7, R32.reuse, PT ;  /* 0x000000200700720c */ /* 0x080fe20003f86270 */
[----:B------:R-:W-:Y:S01]  /*15cd0*/  FFMA.FTZ R26, R18, UR10, R175 ;  /* 0x0000000a121a7c23 */ /* 0x000fe200080100af */
[----:B------:R-:W-:Y:S02]  /*15ce0*/  FSEL R197, R14, -INF , !P5 ;  /* 0xff8000000ec57808 */ /* 0x000fe40006800000 */
[----:B------:R-:W-:Y:S02]  /*15cf0*/  ISETP.GE.AND P5, PT, R8, R32, PT ;  /* 0x000000200800720c */ /* 0x000fe40003fa6270 */
[----:B------:R-:W-:Y:S02]  /*15d00*/  FSEL R182, R13, -INF , !P4 ;  /* 0xff8000000db67808 */ /* 0x000fe40006000000 */
[----:B------:R-:W-:-:S02]  /*15d10*/  FMNMX3.FTZ R13, R219, R16, R17, !PT ;  /* 0x00000010db0d7276 */ /* 0x000fc40007810011 */
[----:B------:R-:W-:Y:S02]  /*15d20*/  FSEL R172, R26, -INF , !P5 ;  /* 0xff8000001aac7808 */ /* 0x000fe40006800000 */
[C---:B------:R-:W-:Y:S02]  /*15d30*/  ISETP.GE.AND P2, PT, R5.reuse, R32, PT ;  /* 0x000000200500720c */ /* 0x040fe40003f46270 */
[C---:B------:R-:W-:Y:S02]  /*15d40*/  ISETP.GE.AND P5, PT, R5.reuse, R34, PT ;  /* 0x000000220500720c */ /* 0x040fe40003fa6270 */
[----:B------:R-:W-:Y:S01]  /*15d50*/  ISETP.GE.AND P4, PT, R5, R35, PT ;  /* 0x000000230500720c */ /* 0x000fe20003f86270 */
[----:B------:R-:W-:Y:S01]  /*15d60*/  FFMA.FTZ R14, R33, UR10, R30 ;  /* 0x0000000a210e7c23 */ /* 0x000fe2000801001e */
[----:B------:R-:W-:Y:S02]  /*15d70*/  FMNMX3.FTZ R5, R13, R22, R135, !PT ;  /* 0x000000160d057276 */ /* 0x000fe40007810087 */
[----:B------:R-:W-:-:S02]  /*15d80*/  FSEL R21, R21, -INF , !P2 ;  /* 0xff80000015157808 */ /* 0x000fc40005000000 */
[----:B------:R-:W-:Y:S01]  /*15d90*/  ISETP.GE.AND P2, PT, R6, R32, PT ;  /* 0x000000200600720c */ /* 0x000fe20003f46270 */
[----:B------:R-:W-:-:S05]  /*15da0*/  FFMA.FTZ R13, R11, UR10, R194 ;  /* 0x0000000a0b0d7c23 */ /* 0x000fca00080100c2 */
[----:B------:R-:W-:Y:S02]  /*15db0*/  FSEL R220, R13, -INF , !P4 ;  /* 0xff8000000ddc7808 */ /* 0x000fe40006000000 */
[----:B------:R-:W-:Y:S02]  /*15dc0*/  ISETP.GE.AND P4, PT, R8, R34, PT ;  /* 0x000000220800720c */ /* 0x000fe40003f86270 */
[----:B--2---:R-:W-:Y:S01]  /*15dd0*/  ISETP.NE.AND P6, PT, R15, RZ, PT ;  /* 0x000000ff0f00720c */ /* 0x004fe20003fc5270 */
[----:B------:R-:W-:Y:S01]  /*15de0*/  FFMA.FTZ R15, R25, UR10, R181 ;  /* 0x0000000a190f7c23 */ /* 0x000fe200080100b5 */
[----:B------:R-:W-:Y:S02]  /*15df0*/  FSEL R181, R20, -INF , !P1 ;  /* 0xff80000014b57808 */ /* 0x000fe40004800000 */
[----:B------:R-:W-:Y:S02]  /*15e00*/  ISETP.GE.AND P1, PT, R4, R32, PT ;  /* 0x000000200400720c */ /* 0x000fe40003f26270 */
[----:B------:R-:W-:-:S02]  /*15e10*/  FSEL R179, R15, -INF , !P3 ;  /* 0xff8000000fb37808 */ /* 0x000fc40005800000 */
[----:B------:R-:W-:Y:S02]  /*15e20*/  FSEL R20, R23, -INF , !P1 ;  /* 0xff80000017147808 */ /* 0x000fe40004800000 */
[-C--:B------:R-:W-:Y:S01]  /*15e30*/  ISETP.GE.AND P1, PT, R9, R32.reuse, PT ;  /* 0x000000200900720c */ /* 0x080fe20003f26270 */
[----:B------:R-:W-:Y:S01]  /*15e40*/  FFMA.FTZ R15, R25, UR10, R183 ;  /* 0x0000000a190f7c23 */ /* 0x000fe200080100b7 */
[----:B------:R-:W-:Y:S02]  /*15e50*/  FMNMX3.FTZ R5, R5, R181, R179, !PT ;  /* 0x000000b505057276 */ /* 0x000fe400078100b3 */
[----:B------:R-:W-:Y:S01]  /*15e60*/  FSEL R183, R14, -INF , !P1 ;  /* 0xff8000000eb77808 */ /* 0x000fe20004800000 */
[----:B------:R-:W-:Y:S01]  /*15e70*/  FFMA.FTZ R14, R11, UR10, R192 ;  /* 0x0000000a0b0e7c23 */ /* 0x000fe200080100c0 */
[----:B------:R-:W-:Y:S02]  /*15e80*/  ISETP.GE.AND P3, PT, R2, R32, PT ;  /* 0x000000200200720c */ /* 0x000fe40003f66270 */
[----:B------:R-:W-:Y:S01]  /*15e90*/  FMNMX3.FTZ R11, R5, R197, R196, !PT ;  /* 0x000000c5050b7276 */ /* 0x000fe200078100c4 */
[----:B------:R-:W-:Y:S01]  /*15ea0*/  FFMA.FTZ R5, R0, UR10, R193 ;  /* 0x0000000a00057c23 */ /* 0x000fe200080100c1 */
[----:B------:R-:W-:-:S02]  /*15eb0*/  FSEL R180, R15, -INF , !P2 ;  /* 0xff8000000fb47808 */ /* 0x000fc40005000000 */
[----:B------:R-:W-:Y:S01]  /*15ec0*/  ISETP.GE.AND P2, PT, R4, R34, PT ;  /* 0x000000220400720c */ /* 0x000fe20003f46270 */
[----:B------:R-:W-:Y:S01]  /*15ed0*/  FFMA.FTZ R23, R134, UR10, R31 ;  /* 0x0000000a86177c23 */ /* 0x000fe2000801001f */
[----:B------:R-:W-:Y:S02]  /*15ee0*/  FSEL R24, R24, -INF , !P3 ;  /* 0xff80000018187808 */ /* 0x000fe40005800000 */
[----:B------:R-:W-:Y:S02]  /*15ef0*/  ISETP.GE.AND P3, PT, R10, R32, PT ;  /* 0x000000200a00720c */ /* 0x000fe40003f66270 */
[----:B------:R-:W-:Y:S02]  /*15f00*/  ISETP.GE.AND P1, PT, R4, R35, PT ;  /* 0x000000230400720c */ /* 0x000fe40003f26270 */
[----:B------:R-:W-:Y:S01]  /*15f10*/  FSEL R211, R5, -INF , !P2 ;  /* 0xff80000005d37808 */ /* 0x000fe20005000000 */
[----:B------:R-:W-:Y:S01]  /*15f20*/  FFMA.FTZ R5, R0, UR10, R195 ;  /* 0x0000000a00057c23 */ /* 0x000fe200080100c3 */
[----:B------:R-:W-:Y:S01]  /*15f30*/  FMNMX3.FTZ R4, R218, R21, R20, !PT ;  /* 0x00000015da047276 */ /* 0x000fe20007810014 */
[----:B------:R-:W-:Y:S01]  /*15f40*/  IMAD.U32 R0, RZ, RZ, UR37 ;  /* 0x00000025ff007e24 */ /* 0x000fe2000f8e00ff */
[----:B------:R-:W-:-:S02]  /*15f50*/  FSEL R174, R23, -INF , !P3 ;  /* 0xff80000017ae7808 */ /* 0x000fc40005800000 */
[----:B------:R-:W-:Y:S02]  /*15f60*/  FSEL R212, R14, -INF , !P5 ;  /* 0xff8000000ed47808 */ /* 0x000fe40006800000 */
[C---:B------:R-:W-:Y:S02]  /*15f70*/  ISETP.GE.AND P3, PT, R2.reuse, R34, PT ;  /* 0x000000220200720c */ /* 0x040fe40003f66270 */
[----:B------:R-:W-:Y:S02]  /*15f80*/  ISETP.GE.AND P5, PT, R2, R35, PT ;  /* 0x000000230200720c */ /* 0x000fe40003fa6270 */
[----:B------:R-:W-:Y:S01]  /*15f90*/  FMNMX3.FTZ R2, R4, R24, R172, !PT ;  /* 0x0000001804027276 */ /* 0x000fe200078100ac */
[----:B------:R-:W-:Y:S01]  /*15fa0*/  FFMA.FTZ R4, R12, UR10, R188 ;  /* 0x0000000a0c047c23 */ /* 0x000fe200080100bc */
[----:B---3--:R-:W-:Y:S01]  /*15fb0*/  LOP3.LUT R0, R0, UR8, R227, 0x96, !PT ;  /* 0x0000000800007c12 */ /* 0x008fe2000f8e96e3 */
[----:B------:R-:W-:Y:S01]  /*15fc0*/  UIADD3 UR8, UPT, UPT, UR36, -0x61c88647, URZ ;  /* 0x9e3779b924087890 */ /* 0x000fe2000fffe0ff */
[----:B------:R-:W-:Y:S01]  /*15fd0*/  FSEL R214, R5, -INF , !P1 ;  /* 0xff80000005d67808 */ /* 0x000fe20004800000 */
[----:B------:R-:W2:Y:S01]  /*15fe0*/  LDL.64 R226, [R1+0x80] ;  /* 0x0000800001e27983 */ /* 0x000ea20000100a00 */
[----:B------:R-:W-:Y:S01]  /*15ff0*/  FSEL R210, R4, -INF , !P3 ;  /* 0xff80000004d27808 */ /* 0x000fe20005800000 */
[----:B------:R-:W-:Y:S01]  /*16000*/  IMAD.WIDE.U32 R4, R0, -0x326172a9, RZ ;  /* 0xcd9e8d5700047825 */ /* 0x000fe200078e00ff */
[----:B------:R-:W-:-:S02]  /*16010*/  ISETP.GE.AND P1, PT, R7, R34, PT ;  /* 0x000000220700720c */ /* 0x000fc40003f26270 */
[-C--:B------:R-:W-:Y:S02]  /*16020*/  ISETP.GE.AND P3, PT, R7, R35.reuse, PT ;  /* 0x000000230700720c */ /* 0x080fe40003f66270 */
[----:B----4-:R-:W-:Y:S02]  /*16030*/  LOP3.LUT R7, R224, UR8, R5, 0x96, !PT ;  /* 0x00000008e0077c12 */ /* 0x010fe4000f8e9605 */
[----:B------:R-:W-:Y:S01]  /*16040*/  ISETP.GE.AND P2, PT, R8, R35, PT ;  /* 0x000000230800720c */ /* 0x000fe20003f46270 */
[----:B------:R-:W-:Y:S02]  /*16050*/  FFMA.FTZ R8, R12, UR10, R190 ;  /* 0x0000000a0c087c23 */ /* 0x000fe400080100be */
[----:B------:R-:W-:-:S03]  /*16060*/  IMAD.WIDE.U32 R12, R7, -0x2daee0ad, RZ ;  /* 0xd2511f53070c7825 */ /* 0x000fc600078e00ff */
[----:B------:R-:W-:Y:S02]  /*16070*/  FSEL R213, R8, -INF , !P5 ;  /* 0xff80000008d57808 */ /* 0x000fe40006800000 */
[----:B-----5:R-:W-:Y:S02]  /*16080*/  LOP3.LUT R8, R222, UR6, R13, 0x96, !PT ;  /* 0x00000006de087c12 */ /* 0x020fe4000f8e960d */
[----:B------:R-:W3:Y:S04]  /*16090*/  LDL.64 R222, [R1+0xa8] ;  /* 0x0000a80001de7983 */ /* 0x000ee80000100a00 */
[----:B------:R-:W1:Y:S01]  /*160a0*/  SHFL.BFLY PT, R15, R11, 0x2, 0x1f ;  /* 0x0c401f000b0f7f89 */ /* 0x000e6200000e0000 */
[----:B------:R-:W-:-:S04]  /*160b0*/  FMNMX3.FTZ R2, R2, R182, R180, !PT ;  /* 0x000000b602027276 */ /* 0x000fc800078100b4 */
[----:B------:R-:W-:-:S05]  /*160c0*/  FMNMX3.FTZ R2, R2, R183, R174, !PT ;  /* 0x000000b702027276 */ /* 0x000fca00078100ae */
[----:B------:R-:W4:Y:S01]  /*160d0*/  SHFL.BFLY PT, R26, R2, 0x2, 0x1f ;  /* 0x0c401f00021a7f89 */ /* 0x000f2200000e0000 */
[----:B------:R-:W-:Y:S01]  /*160e0*/  UIADD3 UR13, UPT, UPT, UR36, 0x3c6ef372, URZ ;  /* 0x3c6ef372240d7890 */ /* 0x000fe2000fffe0ff */
[----:B------:R-:W-:Y:S01]  /*160f0*/  FFMA.FTZ R23, R18, UR10, R189 ;  /* 0x0000000a12177c23 */ /* 0x000fe200080100bd */
[----:B------:R-:W-:-:S04]  /*16100*/  UIADD3 UR16, UPT, UPT, UR37, 0x32370b8f, URZ ;  /* 0x32370b8f25107890 */ /* 0x000fc8000fffe0ff */
[----:B------:R-:W-:Y:S02]  /*16110*/  FSEL R177, R23, -INF , !P4 ;  /* 0xff80000017b17808 */ /* 0x000fe40006000000 */
[----:B-1----:R-:W-:Y:S02]  /*16120*/  FMNMX.FTZ R0, R11, R15, !PT ;  /* 0x0000000f0b007209 */ /* 0x002fe40007810000 */
[----:B------:R-:W-:-:S03]  /*16130*/  LOP3.LUT R11, R4, UR13, R137, 0x96, !PT ;  /* 0x0000000d040b7c12 */ /* 0x000fc6000f8e9689 */
[----:B------:R-:W1:Y:S02]  /*16140*/  SHFL.BFLY PT, R23, R0, 0x1, 0x1f ;  /* 0x0c201f0000177f89 */ /* 0x000e6400000e0000 */
[----:B------:R-:W-:Y:S01]  /*16150*/  IMAD.WIDE.U32 R14, R11, -0x2daee0ad, RZ ;  /* 0xd2511f530b0e7825 */ /* 0x000fe200078e00ff */
[----:B------:R-:W-:Y:S02]  /*16160*/  ISETP.GE.AND P5, PT, R6, R34, PT ;  /* 0x000000220600720c */ /* 0x000fe40003fa6270 */
[----:B----4-:R-:W-:Y:S02]  /*16170*/  FMNMX.FTZ R11, R2, R26, !PT ;  /* 0x0000001a020b7209 */ /* 0x010fe40007810000 */
[----:B------:R-:W-:Y:S01]  /*16180*/  LOP3.LUT R7, R12, UR16, R15, 0x96, !PT ;  /* 0x000000100c077c12 */ /* 0x000fe2000f8e960f */
[----:B------:R-:W-:Y:S01]  /*16190*/  UIADD3 UR14, UPT, UPT, UR36, -0x255992d5, URZ ;  /* 0xdaa66d2b240e7890 */ /* 0x000fe2000fffe0ff */
[----:B------:R-:W-:Y:S01]  /*161a0*/  ISETP.GE.AND P4, PT, R6, R35, PT ;  /* 0x000000230600720c */ /* 0x000fe20003f86270 */
[----:B------:R-:W-:Y:S01]  /*161b0*/  FFMA.FTZ R6, R18, UR10, R191 ;  /* 0x0000000a12067c23 */ /* 0x000fe200080100bf */
[----:B------:R-:W-:Y:S01]  /*161c0*/  UIADD3 UR7, UPT, UPT, UR36, 0x78dde6e4, URZ ;  /* 0x78dde6e424077890 */ /* 0x000fe2000fffe0ff */
[----:B------:R-:W-:Y:S01]  /*161d0*/  FFMA.FTZ R2, R19, UR10, R184 ;  /* 0x0000000a13027c23 */ /* 0x000fe200080100b8 */
[----:B------:R-:W-:Y:S01]  /*161e0*/  IMAD.WIDE.U32 R28, R8, -0x326172a9, RZ ;  /* 0xcd9e8d57081c7825 */ /* 0x000fe200078e00ff */
[----:B------:R-:W4:Y:S03]  /*161f0*/  SHFL.BFLY PT, R15, R11, 0x1, 0x1f ;  /* 0x0c201f000b0f7f89 */ /* 0x000f2600000e0000 */
[----:B------:R-:W-:Y:S01]  /*16200*/  IMAD.WIDE.U32 R12, R7, -0x326172a9, RZ ;  /* 0xcd9e8d57070c7825 */ /* 0x000fe200078e00ff */
[----:B------:R-:W-:-:S02]  /*16210*/  FSEL R194, R6, -INF , !P2 ;  /* 0xff80000006c27808 */ /* 0x000fc40005000000 */
[----:B------:R-:W-:Y:S02]  /*16220*/  FSEL R176, R2, -INF , !P1 ;  /* 0xff80000002b07808 */ /* 0x000fe40004800000 */
[----:B------:R-:W-:Y:S02]  /*16230*/  LOP3.LUT R6, R136, UR14, R29, 0x96, !PT ;  /* 0x0000000e88067c12 */ /* 0x000fe4000f8e961d */
[----:B------:R-:W-:Y:S01]  /*16240*/  LOP3.LUT R2, R28, UR7, R13, 0x96, !PT ;  /* 0x000000071c027c12 */ /* 0x000fe2000f8e960d */
[----:B------:R-:W-:Y:S01]  /*16250*/  FFMA.FTZ R7, R19, UR10, R186 ;  /* 0x0000000a13077c23 */ /* 0x000fe200080100ba */
[----:B------:R-:W-:Y:S01]  /*16260*/  UIADD3 UR9, UPT, UPT, UR37, -0x126145ec, URZ ;  /* 0xed9eba1425097890 */ /* 0x000fe2000fffe0ff */
[----:B------:R-:W-:Y:S01]  /*16270*/  IMAD.WIDE.U32 R28, R6, -0x2daee0ad, RZ ;  /* 0xd2511f53061c7825 */ /* 0x000fe200078e00ff */
[----:B------:R-:W-:Y:S01]  /*16280*/  UIADD3 UR15, UPT, UPT, UR37, -0x56f99767, URZ ;  /* 0xa9066899250f7890 */ /* 0x000fe2000fffe0ff */
[----:B-1----:R-:W-:Y:S02]  /*16290*/  FMNMX.FTZ R137, R0, R23, !PT ;  /* 0x0000001700897209 */ /* 0x002fe40007810000 */
[----:B------:R-:W-:-:S04]  /*162a0*/  IMAD.WIDE.U32 R18, R2, -0x2daee0ad, RZ ;  /* 0xd2511f5302127825 */ /* 0x000fc800078e00ff */
[----:B------:R-:W-:Y:S01]  /*162b0*/  FFMA.FTZ R0, R25, UR10, R185 ;  /* 0x0000000a19007c23 */ /* 0x000fe200080100b9 */
[----:B------:R-:W-:Y:S01]  /*162c0*/  LOP3.LUT R6, R14, UR9, R29, 0x96, !PT ;  /* 0x000000090e067c12 */ /* 0x000fe2000f8e961d */
[----:B------:R-:W-:Y:S01]  /*162d0*/  FMUL.FTZ R2, R137, UR28 ;  /* 0x0000001c89027c20 */ /* 0x000fe20008410000 */
[----:B------:R-:W-:Y:S02]  /*162e0*/  FSEL R193, R7, -INF , !P3 ;  /* 0xff80000007c17808 */ /* 0x000fe40005800000 */
[----:B------:R-:W-:Y:S02]  /*162f0*/  LOP3.LUT R8, R28, UR15, R19, 0x96, !PT ;  /* 0x0000000f1c087c12 */ /* 0x000fe4000f8e9613 */
[----:B------:R-:W-:Y:S01]  /*16300*/  FSETP.NEU.FTZ.AND P3, PT, R137, -INF , PT ;  /* 0xff8000008900780b */ /* 0x000fe20003f7d000 */
[----:B------:R-:W-:Y:S01]  /*16310*/  UIADD3 UR12, UPT, UPT, UR36, -0x4ab325aa, URZ ;  /* 0xb54cda56240c7890 */ /* 0x000fe2000fffe0ff */
[----:B------:R-:W-:Y:S01]  /*16320*/  FSEL R173, R0, -INF , !P5 ;  /* 0xff80000000ad7808 */ /* 0x000fe20006800000 */
[----:B------:R-:W-:Y:S01]  /*16330*/  IMAD.WIDE.U32 R6, R6, -0x326172a9, RZ ;  /* 0xcd9e8d5706067825 */ /* 0x000fe200078e00ff */
[----:B------:R-:W-:-:S02]  /*16340*/  ISETP.GE.AND P2, PT, R9, R34, PT ;  /* 0x000000220900720c */ /* 0x000fc40003f46270 */
[----:B------:R-:W-:Y:S01]  /*16350*/  ISETP.GE.AND P5, PT, R9, R35, PT ;  /* 0x000000230900720c */ /* 0x000fe20003fa6270 */
[----:B------:R-:W-:Y:S01]  /*16360*/  IMAD.WIDE.U32 R8, R8, -0x326172a9, RZ ;  /* 0xcd9e8d5708087825 */ /* 0x000fe200078e00ff */
[----:B------:R-:W-:-:S03]  /*16370*/  FSEL R2, R2, RZ, P3 ;  /* 0x000000ff02027208 */ /* 0x000fc60001800000 */
[----:B------:R-:W-:Y:S01]  /*16380*/  FFMA.FTZ R13, R25, UR10, R187 ;  /* 0x0000000a190d7c23 */ /* 0x000fe200080100bb */
[----:B----4-:R-:W-:Y:S02]  /*16390*/  FMNMX.FTZ R136, R11, R15, !PT ;  /* 0x0000000f0b887209 */ /* 0x010fe40007810000 */
[----:B------:R-:W-:Y:S01]  /*163a0*/  LOP3.LUT R14, R6, UR12, R9, 0x96, !PT ;  /* 0x0000000c060e7c12 */ /* 0x000fe2000f8e9609 */
[--C-:B------:R-:W-:Y:S01]  /*163b0*/  FFMA.FTZ R0, R16, UR28, -R2.reuse ;  /* 0x0000001c10007c23 */ /* 0x100fe20008010802 */
[----:B------:R-:W-:Y:S01]  /*163c0*/  FFMA.FTZ R6, R17, UR28, -R2 ;  /* 0x0000001c11067c23 */ /* 0x000fe20008010802 */
[----:B------:R-:W-:Y:S02]  /*163d0*/  FSEL R178, R13, -INF , !P4 ;  /* 0xff8000000db27808 */ /* 0x000fe40006000000 */
[----:B------:R1:W-:Y:S01]  /*163e0*/  MUFU.EX2 R15, R0 ;  /* 0x00000000000f7308 */ /* 0x0003e20000000800 */
[----:B------:R-:W-:Y:S01]  /*163f0*/  FSETP.NEU.FTZ.AND P4, PT, R136, -INF , PT ;  /* 0xff8000008800780b */ /* 0x000fe20003f9d000 */
[----:B------:R-:W-:-:S02]  /*16400*/  FFMA.FTZ R11, R33, UR10, R200 ;  /* 0x0000000a210b7c23 */ /* 0x000fc400080100c8 */
[----:B------:R4:W5:Y:S01]  /*16410*/  MUFU.EX2 R32, R6 ;  /* 0x0000000600207308 */ /* 0x0009620000000800 */
[----:B------:R-:W-:Y:S02]  /*16420*/  LOP3.LUT R12, R12, UR4, R7, 0x96, !PT ;  /* 0x000000040c0c7c12 */ /* 0x000fe4000f8e9607 */
[C---:B------:R-:W-:Y:S02]  /*16430*/  LOP3.LUT R9, R14.reuse, 0xff, RZ, 0xc0, !PT ;  /* 0x000000ff0e097812 */ /* 0x040fe400078ec0ff */
[----:B-1----:R-:W-:Y:S01]  /*16440*/  LOP3.LUT R0, R14, 0xffff, RZ, 0xc0, !PT ;  /* 0x0000ffff0e007812 */ /* 0x002fe200078ec0ff */
[----:B----4-:R-:W-:-:S03]  /*16450*/  FMUL.FTZ R6, R136, UR28 ;  /* 0x0000001c88067c20 */ /* 0x010fc60008410000 */
[----:B------:R-:W-:Y:S02]  /*16460*/  SHF.R.U32.HI R7, RZ, 0x8, R0 ;  /* 0x00000008ff077819 */ /* 0x000fe40000011600 */
[----:B------:R-:W-:Y:S02]  /*16470*/  FSEL R19, R11, -INF , !P2 ;  /* 0xff8000000b137808 */ /* 0x000fe40005000000 */
[----:B------:R-:W-:Y:S01]  /*16480*/  FSEL R0, R6, RZ, P4 ;  /* 0x000000ff06007208 */ /* 0x000fe20002000000 */
[----:B------:R-:W-:Y:S01]  /*16490*/  FFMA.FTZ R6, R134, UR10, R201 ;  /* 0x0000000a86067c23 */ /* 0x000fe200080100c9 */
[----:B------:R-:W-:Y:S02]  /*164a0*/  ISETP.GE.AND P1, PT, R10, R34, PT ;  /* 0x000000220a00720c */ /* 0x000fe40003f26270 */
[----:B------:R-:W-:Y:S02]  /*164b0*/  ISETP.LE.U32.AND P2, PT, R9, UR11, PT ;  /* 0x0000000b09007c0c */ /* 0x000fe4000bf43070 */
[----:B------:R-:W-:-:S02]  /*164c0*/  LOP3.LUT R9, R7, 0xffff, RZ, 0xc0, !PT ;  /* 0x0000ffff07097812 */ /* 0x000fc400078ec0ff */
[----:B------:R-:W-:Y:S01]  /*164d0*/  FSEL R13, R6, -INF , !P1 ;  /* 0xff800000060d7808 */ /* 0x000fe20004800000 */
[--C-:B------:R-:W-:Y:S01]  /*164e0*/  FFMA.FTZ R21, R21, UR28, -R0.reuse ;  /* 0x0000001c15157c23 */ /* 0x100fe20008010800 */
[----:B------:R-:W-:Y:S01]  /*164f0*/  ISETP.LE.U32.AND P1, PT, R9, UR11, PT ;  /* 0x0000000b09007c0c */ /* 0x000fe2000bf23070 */
[----:B------:R-:W-:Y:S01]  /*16500*/  FFMA.FTZ R20, R20, UR28, -R0 ;  /* 0x0000001c14147c23 */ /* 0x000fe20008010800 */
[----:B------:R-:W-:Y:S01]  /*16510*/  PRMT R9, R14, 0x7632, R9 ;  /* 0x000076320e097816 */ /* 0x000fe20000000009 */
[----:B------:R-:W-:Y:S01]  /*16520*/  FFMA.FTZ R11, R33, UR10, R202 ;  /* 0x0000000a210b7c23 */ /* 0x000fe200080100ca */
[----:B-----5:R-:W-:Y:S01]  /*16530*/  F2FP.BF16.F32.PACK_AB R7, R32, R15 ;  /* 0x0000000f2007723e */ /* 0x020fe200000010ff */
[----:B------:R-:W-:Y:S01]  /*16540*/  MUFU.EX2 R25, R21 ;  /* 0x0000001500197308 */ /* 0x000fe20000000800 */
[----:B------:R-:W-:-:S03]  /*16550*/  LOP3.LUT R9, R9, 0xff, RZ, 0xc0, !PT ;  /* 0x000000ff09097812 */ /* 0x000fc600078ec0ff */
[----:B------:R-:W1:Y:S01]  /*16560*/  MUFU.EX2 R28, R20 ;  /* 0x00000014001c7308 */ /* 0x000e620000000800 */
[----:B------:R-:W-:Y:S01]  /*16570*/  PRMT R6, R7, 0x7632, R6 ;  /* 0x0000763207067816 */ /* 0x000fe20000000006 */
[----:B------:R-:W-:Y:S01]  /*16580*/  @!P2 HFMA2.BF16_V2 R34, -RZ.H0_H0, RZ.H0_H0, -R7.H0_H0 ;  /* 0x200000ffff22a231 */ /* 0x000fe20000340907 */
[----:B------:R-:W-:Y:S02]  /*16590*/  FSEL R175, R11, -INF , !P5 ;  /* 0xff8000000baf7808 */ /* 0x000fe40006800000 */
[----:B------:R-:W-:Y:S02]  /*165a0*/  ISETP.LE.U32.AND P5, PT, R9, UR11, PT ;  /* 0x0000000b09007c0c */ /* 0x000fe4000bfa3070 */
[----:B------:R-:W-:Y:S01]  /*165b0*/  SHF.R.U32.HI R9, RZ, 0x18, R14 ;  /* 0x00000018ff097819 */ /* 0x000fe2000001160e */
[----:B------:R-:W-:Y:S01]  /*165c0*/  @!P1 HFMA2.BF16_V2 R139, -RZ.H0_H0, RZ.H0_H0, -R6.H0_H0 ;  /* 0x200000ffff8b9231 */ /* 0x000fe20000340906 */
[----:B------:R-:W-:Y:S02]  /*165d0*/  PRMT R244, R7, 0x5410, R6 ;  /* 0x0000541007f47816 */ /* 0x000fe40000000006 */
[----:B------:R-:W-:Y:S01]  /*165e0*/  @!P2 PRMT R7, R34, 0x5410, RZ ;  /* 0x000054102207a816 */ /* 0x000fe200000000ff */
[--C-:B------:R-:W-:Y:S01]  /*165f0*/  FFMA.FTZ R22, R22, UR28, -R2.reuse ;  /* 0x0000001c16167c23 */ /* 0x100fe20008010802 */
[----:B------:R-:W-:Y:S01]  /*16600*/  ISETP.LE.U32.AND P2, PT, R9, UR11, PT ;  /* 0x0000000b09007c0c */ /* 0x000fe2000bf43070 */
[----:B------:R-:W-:Y:S01]  /*16610*/  FFMA.FTZ R9, R135, UR28, -R2 ;  /* 0x0000001c87097c23 */ /* 0x000fe20008010802 */
[----:B------:R-:W-:Y:S01]  /*16620*/  @!P1 PRMT R6, R139, 0x5410, RZ ;  /* 0x000054108b069816 */ /* 0x000fe200000000ff */
[----:B------:R-:W-:Y:S01]  /*16630*/  MUFU.EX2 R29, R22 ;  /* 0x00000016001d7308 */ /* 0x000fe20000000800 */
[----:B-1----:R-:W-:-:S02]  /*16640*/  F2FP.BF16.F32.PACK_AB R17, R28, R25 ;  /* 0x000000191c11723e */ /* 0x002fc400000010ff */
[----:B------:R-:W-:Y:S02]  /*16650*/  ISETP.GE.AND P1, PT, R10, R35, PT ;  /* 0x000000230a00720c */ /* 0x000fe40003f26270 */
[----:B------:R1:W4:Y:S01]  /*16660*/  MUFU.EX2 R35, R9 ;  /* 0x0000000900237308 */ /* 0x0003220000000800 */
[C---:B------:R-:W-:Y:S01]  /*16670*/  PRMT R16, R17.reuse, 0x7632, R16 ;  /* 0x0000763211107816 */ /* 0x040fe20000000010 */
[----:B------:R-:W-:Y:S01]  /*16680*/  @!P5 HFMA2.BF16_V2 R10, -RZ.H0_H0, RZ.H0_H0, -R17.H0_H0 ;  /* 0x200000ffff0ad231 */ /* 0x000fe20000340911 */
[----:B------:R-:W-:Y:S02]  /*16690*/  FMNMX3.FTZ R135, R216, R212, R211, !PT ;  /* 0x000000d4d8877276 */ /* 0x000fe400078100d3 */
[----:B------:R-:W-:Y:S01]  /*166a0*/  PRMT R245, R17, 0x5410, R16 ;  /* 0x0000541011f57816 */ /* 0x000fe20000000010 */
[----:B-1----:R-:W-:Y:S01]  /*166b0*/  IMAD.MOV.U32 R9, RZ, RZ, R8 ;  /* 0x000000ffff097224 */ /* 0x002fe200078e0008 */
[----:B------:R-:W-:Y:S01]  /*166c0*/  @!P5 PRMT R17, R10, 0x5410, RZ ;  /* 0x000054100a11d816 */ /* 0x000fe200000000ff */
[----:B------:R-:W-:Y:S01]  /*166d0*/  @!P2 HFMA2.BF16_V2 R184, -RZ.H0_H0, RZ.H0_H0, -R16.H0_H0 ;  /* 0x200000ffffb8a231 */ /* 0x000fe20000340910 */
[----:B------:R-:W-:Y:S01]  /*166e0*/  FMNMX3.FTZ R135, R135, R210, R177, !PT ;  /* 0x000000d287877276 */ /* 0x000fe200078100b1 */
[----:B------:R-:W-:-:S03]  /*166f0*/  IMAD.WIDE.U32 R10, R12, -0x2daee0ad, RZ ;  /* 0xd2511f530c0a7825 */ /* 0x000fc600078e00ff */
[----:B------:R-:W-:Y:S02]  /*16700*/  @!P2 PRMT R16, R184, 0x5410, RZ ;  /* 0x00005410b810a816 */ /* 0x000fe400000000ff */
[----:B------:R-:W-:-:S04]  /*16710*/  FMNMX3.FTZ R135, R135, R176, R173, !PT ;  /* 0x000000b087877276 */ /* 0x000fc800078100ad */
[----:B------:R-:W-:Y:S01]  /*16720*/  FMNMX3.FTZ R135, R135, R19, R13, !PT ;  /* 0x0000001387877276 */ /* 0x000fe2000781000d */
[--C-:B------:R-:W-:Y:S01]  /*16730*/  FFMA.FTZ R26, R183, UR28, -R0.reuse ;  /* 0x0000001cb71a7c23 */ /* 0x100fe20008010800 */
[----:B------:R-:W-:Y:S01]  /*16740*/  FFMA.FTZ R34, R174, UR28, -R0 ;  /* 0x0000001cae227c23 */ /* 0x000fe20008010800 */
[--C-:B------:R-:W-:Y:S01]  /*16750*/  FFMA.FTZ R20, R197, UR28, -R2.reuse ;  /* 0x0000001cc5147c23 */ /* 0x100fe20008010802 */
[----:B------:R-:W-:Y:S01]  /*16760*/  FFMA.FTZ R23, R196, UR28, -R2 ;  /* 0x0000001cc4177c23 */ /* 0x000fe20008010802 */
[----:B--2---:R-:W-:Y:S02]  /*16770*/  LOP3.LUT R22, R4, UR13, R227, 0x96, !PT ;  /* 0x0000000d04167c12 */ /* 0x004fe4000f8e96e3 */
[----:B------:R-:W-:-:S04]  /*16780*/  LOP3.LUT R4, R9, 0xff, RZ, 0xc0, !PT ;  /* 0x000000ff09047812 */ /* 0x000fc800078ec0ff */
[----:B------:R-:W-:Y:S02]  /*16790*/  ISETP.LE.U32.AND P5, PT, R4, UR11, PT ;  /* 0x0000000b04007c0c */ /* 0x000fe4000bfa3070 */
[----:B------:R-:W-:-:S04]  /*167a0*/  PRMT R4, R8, 0x7771, RZ ;  /* 0x0000777108047816 */ /* 0x000fc800000000ff */
[----:B------:R-:W-:Y:S02]  /*167b0*/  ISETP.GT.U32.AND P2, PT, R4, UR11, PT ;  /* 0x0000000b04007c0c */ /* 0x000fe4000bf44070 */
[----:B---3--:R-:W-:Y:S02]  /*167c0*/  LOP3.LUT R139, R222, UR8, R5, 0x96, !PT ;  /* 0x00000008de8b7c12 */ /* 0x008fe4000f8e9605 */
[----:B----4-:R-:W-:Y:S01]  /*167d0*/  F2FP.BF16.F32.PACK_AB R5, R35, R29 ;  /* 0x0000001d2305723e */ /* 0x010fe200000010ff */
[----:B------:R-:W-:Y:S01]  /*167e0*/  UIADD3 UR8, UPT, UPT, UR37, 0x646e171e, URZ ;  /* 0x646e171e25087890 */ /* 0x000fe2000fffe0ff */
[----:B------:R-:W-:Y:S02]  /*167f0*/  IMAD.MOV.U32 R4, RZ, RZ, R10 ;  /* 0x000000ffff047224 */ /* 0x000fe400078e000a */
[C---:B------:R-:W-:Y:S02]  /*16800*/  PRMT R191, R5.reuse, 0x7610, R191 ;  /* 0x0000761005bf7816 */ /* 0x040fe400000000bf */
[----:B------:R-:W-:-:S03]  /*16810*/  PRMT R190, R5, 0x7632, R190 ;  /* 0x0000763205be7816 */ /* 0x000fc600000000be */
[----:B------:R-:W-:Y:S01]  /*16820*/  @!P5 HFMA2.BF16_V2 R185, -RZ.H0_H0, RZ.H0_H0, -R191.H0_H0 ;  /* 0x200000ffffb9d231 */ /* 0x000fe200003409bf */
[----:B------:R-:W-:Y:S02]  /*16830*/  LOP3.LUT R4, R4, 0xff, RZ, 0xc0, !PT ;  /* 0x000000ff04047812 */ /* 0x000fe400078ec0ff */
[----:B------:R-:W-:Y:S02]  /*16840*/  LOP3.LUT R21, R18, UR8, R11, 0x96, !PT ;  /* 0x0000000812157c12 */ /* 0x000fe4000f8e960b */
[----:B------:R-:W-:Y:S01]  /*16850*/  PRMT R246, R191, 0x5410, R190 ;  /* 0x00005410bff67816 */ /* 0x000fe200000000be */
[----:B------:R-:W1:Y:S01]  /*16860*/  SHFL.BFLY PT, R11, R135, 0x2, 0x1f ;  /* 0x0c401f00870b7f89 */ /* 0x000e6200000e0000 */
[----:B------:R-:W-:Y:S01]  /*16870*/  @!P5 PRMT R191, R185, 0x5410, RZ ;  /* 0x00005410b9bfd816 */ /* 0x000fe200000000ff */
[--C-:B------:R-:W-:Y:S01]  /*16880*/  FFMA.FTZ R5, R24, UR28, -R0.reuse ;  /* 0x0000001c18057c23 */ /* 0x100fe20008010800 */
[----:B------:R-:W-:Y:S01]  /*16890*/  ISETP.LE.U32.AND P5, PT, R4, UR11, PT ;  /* 0x0000000b04007c0c */ /* 0x000fe2000bfa3070 */
[----:B------:R-:W-:-:S02]  /*168a0*/  FFMA.FTZ R4, R172, UR28, -R0 ;  /* 0x0000001cac047c23 */ /* 0x000fc40008010800 */
[----:B------:R2:W-:Y:S04]  /*168b0*/  MUFU.EX2 R24, R5 ;  /* 0x0000000500187308 */ /* 0x0005e80000000800 */
[----:B------:R3:W4:Y:S01]  /*168c0*/  MUFU.EX2 R192, R4 ;  /* 0x0000000400c07308 */ /* 0x0007220000000800 */
[----:B------:R-:W-:Y:S02]  /*168d0*/  @P2 HFMA2.BF16_V2 R186, -RZ.H0_H0, RZ.H0_H0, -R190.H0_H0 ;  /* 0x200000ffffba2231 */ /* 0x000fe400003409be */
[----:B------:R-:W-:-:S03]  /*168e0*/  FFMA.FTZ R9, R134, UR10, R203 ;  /* 0x0000000a86097c23 */ /* 0x000fc600080100cb */
[----:B------:R-:W-:Y:S02]  /*168f0*/  @P2 PRMT R190, R186, 0x5410, RZ ;  /* 0x00005410babe2816 */ /* 0x000fe400000000ff */
[C---:B--2---:R-:W-:Y:S02]  /*16900*/  PRMT R5, R8.reuse, 0x7772, RZ ;  /* 0x0000777208057816 */ /* 0x044fe400000000ff */
[----:B---3--:R-:W-:Y:S02]  /*16910*/  PRMT R4, R8, 0x7773, RZ ;  /* 0x0000777308047816 */ /* 0x008fe400000000ff */
[----:B------:R-:W-:Y:S02]  /*16920*/  ISETP.GT.U32.AND P2, PT, R5, UR11, PT ;  /* 0x0000000b05007c0c */ /* 0x000fe4000bf44070 */
[----:B------:R-:W-:Y:S02]  /*16930*/  FSEL R33, R9, -INF , !P1 ;  /* 0xff80000009217808 */ /* 0x000fe40004800000 */
[----:B------:R-:W-:Y:S01]  /*16940*/  ISETP.GT.U32.AND P1, PT, R4, UR11, PT ;  /* 0x0000000b04007c0c */ /* 0x000fe2000bf24070 */
[--C-:B------:R-:W-:Y:S01]  /*16950*/  FFMA.FTZ R4, R181, UR28, -R2.reuse ;  /* 0x0000001cb5047c23 */ /* 0x100fe20008010802 */
[----:B----4-:R-:W-:Y:S01]  /*16960*/  F2FP.BF16.F32.PACK_AB R5, R192, R24 ;  /* 0x00000018c005723e */ /* 0x010fe200000010ff */
[----:B------:R-:W-:Y:S01]  /*16970*/  FFMA.FTZ R9, R179, UR28, -R2 ;  /* 0x0000001cb3097c23 */ /* 0x000fe20008010802 */
[----:B-1----:R-:W-:Y:S01]  /*16980*/  FMNMX.FTZ R135, R135, R11, !PT ;  /* 0x0000000b87877209 */ /* 0x002fe20007810000 */
[----:B------:R1:W-:Y:S01]  /*16990*/  MUFU.EX2 R223, R4 ;  /* 0x0000000400df7308 */ /* 0x0003e20000000800 */
[----:B------:R-:W-:-:S03]  /*169a0*/  PRMT R189, R5, 0x7610, R189 ;  /* 0x0000761005bd7816 */ /* 0x000fc600000000bd */
[----:B------:R2:W3:Y:S01]  /*169b0*/  MUFU.EX2 R221, R9 ;  /* 0x0000000900dd7308 */ /* 0x0004e20000000800 */
[----:B------:R-:W-:Y:S01]  /*169c0*/  PRMT R188, R5, 0x7632, R188 ;  /* 0x0000763205bc7816 */ /* 0x000fe200000000bc */
[----:B------:R-:W4:Y:S01]  /*169d0*/  SHFL.BFLY PT, R11, R135, 0x1, 0x1f ;  /* 0x0c201f00870b7f89 */ /* 0x000f2200000e0000 */
[----:B------:R-:W-:Y:S01]  /*169e0*/  @P2 HFMA2.BF16_V2 R195, -RZ.H0_H0, RZ.H0_H0, -R189.H0_H0 ;  /* 0x200000ffffc32231 */ /* 0x000fe200003409bd */
[C---:B------:R-:W-:Y:S02]  /*169f0*/  LOP3.LUT R5, R21.reuse, 0xff, RZ, 0xc0, !PT ;  /* 0x000000ff15057812 */ /* 0x040fe400078ec0ff */
[----:B-1----:R-:W-:Y:S01]  /*16a00*/  LOP3.LUT R4, R21, 0xffff, RZ, 0xc0, !PT ;  /* 0x0000ffff15047812 */ /* 0x002fe200078ec0ff */
[----:B------:R-:W-:-:S03]  /*16a10*/  @P1 HFMA2.BF16_V2 R187, -RZ.H0_H0, RZ.H0_H0, -R188.H0_H0 ;  /* 0x200000ffffbb1231 */ /* 0x000fc600003409bc */
[----:B------:R-:W-:Y:S02]  /*16a20*/  SHF.R.U32.HI R4, RZ, 0x8, R4 ;  /* 0x00000008ff047819 */ /* 0x000fe40000011604 */
[----:B------:R-:W-:Y:S02]  /*16a30*/  PRMT R247, R189, 0x5410, R188 ;  /* 0x00005410bdf77816 */ /* 0x000fe400000000bc */
[----:B------:R-:W-:Y:S02]  /*16a40*/  LOP3.LUT R4, R4, 0xffff, RZ, 0xc0, !PT ;  /* 0x0000ffff04047812 */ /* 0x000fe400078ec0ff */
[----:B------:R-:W-:Y:S02]  /*16a50*/  @P2 PRMT R189, R195, 0x5410, RZ ;  /* 0x00005410c3bd2816 */ /* 0x000fe400000000ff */
[----:B------:R-:W-:Y:S02]  /*16a60*/  ISETP.LE.U32.AND P2, PT, R5, UR11, PT ;  /* 0x0000000b05007c0c */ /* 0x000fe4000bf43070 */
[----:B------:R-:W-:-:S02]  /*16a70*/  @P1 PRMT R188, R187, 0x5410, RZ ;  /* 0x00005410bbbc1816 */ /* 0x000fc400000000ff */
[----:B------:R-:W-:Y:S01]  /*16a80*/  ISETP.LE.U32.AND P1, PT, R4, UR11, PT ;  /* 0x0000000b04007c0c */ /* 0x000fe2000bf23070 */
[--C-:B--2---:R-:W-:Y:S01]  /*16a90*/  FFMA.FTZ R9, R182, UR28, -R0.reuse ;  /* 0x0000001cb6097c23 */ /* 0x104fe20008010800 */
[----:B---3--:R-:W-:Y:S01]  /*16aa0*/  F2FP.BF16.F32.PACK_AB R4, R221, R223 ;  /* 0x000000dfdd04723e */ /* 0x008fe200000010ff */
[----:B------:R-:W-:Y:S02]  /*16ab0*/  FFMA.FTZ R5, R180, UR28, -R0 ;  /* 0x0000001cb4057c23 */ /* 0x000fe40008010800 */
[----:B------:R-:W-:Y:S01]  /*16ac0*/  MUFU.EX2 R252, R9 ;  /* 0x0000000900fc7308 */ /* 0x000fe20000000800 */
[C---:B------:R-:W-:Y:S02]  /*16ad0*/  PRMT R187, R4.reuse, 0x7610, R187 ;  /* 0x0000761004bb7816 */ /* 0x040fe400000000bb */
[----:B------:R-:W-:Y:S01]  /*16ae0*/  PRMT R186, R4, 0x7632, R186 ;  /* 0x0000763204ba7816 */ /* 0x000fe200000000ba */
[----:B------:R-:W1:Y:S01]  /*16af0*/  MUFU.EX2 R222, R5 ;  /* 0x0000000500de7308 */ /* 0x000e620000000800 */
[----:B------:R-:W-:Y:S01]  /*16b00*/  PRMT R4, R21, 0x7632, R4 ;  /* 0x0000763215047816 */ /* 0x000fe20000000004 */
[----:B------:R-:W-:Y:S01]  /*16b10*/  @!P2 HFMA2.BF16_V2 R198, -RZ.H0_H0, RZ.H0_H0, -R187.H0_H0 ;  /* 0x200000ffffc6a231 */ /* 0x000fe200003409bb */
[----:B------:R-:W-:-:S02]  /*16b20*/  PRMT R225, R187, 0x5410, R186 ;  /* 0x00005410bbe17816 */ /* 0x000fc400000000ba */
[----:B------:R-:W-:Y:S01]  /*16b30*/  LOP3.LUT R4, R4, 0xff, RZ, 0xc0, !PT ;  /* 0x000000ff04047812 */ /* 0x000fe200078ec0ff */
[----:B------:R-:W-:Y:S01]  /*16b40*/  @!P1 HFMA2.BF16_V2 R199, -RZ.H0_H0, RZ.H0_H0, -R186.H0_H0 ;  /* 0x200000ffffc79231 */ /* 0x000fe200003409ba */
[----:B----4-:R-:W-:Y:S02]  /*16b50*/  FMNMX.FTZ R135, R135, R11, !PT ;  /* 0x0000000b87877209 */ /* 0x010fe40007810000 */
[----:B------:R-:W-:Y:S02]  /*16b60*/  @!P2 PRMT R187, R198, 0x5410, RZ ;  /* 0x00005410c6bba816 */ /* 0x000fe400000000ff */
[----:B------:R-:W-:Y:S01]  /*16b70*/  ISETP.LE.U32.AND P2, PT, R4, UR11, PT ;  /* 0x0000000b04007c0c */ /* 0x000fe2000bf43070 */
[----:B------:R-:W-:Y:S01]  /*16b80*/  FMUL.FTZ R0, R135, UR28 ;  /* 0x0000001c87007c20 */ /* 0x000fe20008410000 */
[----:B------:R-:W-:Y:S02]  /*16b90*/  @!P1 PRMT R186, R199, 0x5410, RZ ;  /* 0x00005410c7ba9816 */ /* 0x000fe400000000ff */
[----:B-1----:R-:W-:-:S02]  /*16ba0*/  F2FP.BF16.F32.PACK_AB R2, R222, R252 ;  /* 0x000000fcde02723e */ /* 0x002fc400000010ff */
[----:B------:R-:W-:Y:S02]  /*16bb0*/  FSETP.NEU.FTZ.AND P1, PT, R135, -INF , PT ;  /* 0xff8000008700780b */ /* 0x000fe40003f3d000 */
[----:B------:R-:W-:Y:S02]  /*16bc0*/  PRMT R185, R2, 0x7610, R185 ;  /* 0x0000761002b97816 */ /* 0x000fe400000000b9 */
[----:B------:R-:W-:Y:S02]  /*16bd0*/  FSEL R0, R0, RZ, P1 ;  /* 0x000000ff00007208 */ /* 0x000fe40000800000 */
[----:B------:R-:W-:Y:S01]  /*16be0*/  PRMT R184, R2, 0x7632, R184 ;  /* 0x0000763202b87816 */ /* 0x000fe200000000b8 */
[----:B------:R-:W-:Y:S02]  /*16bf0*/  @!P2 HFMA2.BF16_V2 R200, -RZ.H0_H0, RZ.H0_H0, -R185.H0_H0 ;  /* 0x200000ffffc8a231 */ /* 0x000fe400003409b9 */
[--C-:B------:R-:W-:Y:S01]  /*16c00*/  FFMA.FTZ R196, R176, UR28, -R0.reuse ;  /* 0x0000001cb0c47c23 */ /* 0x100fe20008010800 */
[----:B------:R-:W-:Y:S01]  /*16c10*/  FFMA.FTZ R176, R13, UR28, -R0 ;  /* 0x0000001c0db07c23 */ /* 0x000fe20008010800 */
[----:B------:R-:W-:Y:S01]  /*16c20*/  SHF.R.U32.HI R2, RZ, 0x18, R21 ;  /* 0x00000018ff027819 */ /* 0x000fe20000011615 */
[----:B------:R-:W-:Y:S01]  /*16c30*/  IMAD.WIDE.U32 R12, R139, -0x2daee0ad, RZ ;  /* 0xd2511f538b0c7825 */ /* 0x000fe200078e00ff */
[----:B------:R-:W-:-:S02]  /*16c40*/  PRMT R224, R185, 0x5410, R184 ;  /* 0x00005410b9e07816 */ /* 0x000fc400000000b8 */
[----:B------:R-:W-:Y:S02]  /*16c50*/  @!P2 PRMT R185, R200, 0x5410, RZ ;  /* 0x00005410c8b9a816 */ /* 0x000fe400000000ff */
[----:B------:R-:W-:Y:S02]  /*16c60*/  ISETP.LE.U32.AND P2, PT, R2, UR11, PT ;  /* 0x0000000b02007c0c */ /* 0x000fe4000bf43070 */
[----:B------:R-:W-:Y:S01]  /*16c70*/  LOP3.LUT R2, R228, UR6, R13, 0x96, !PT ;  /* 0x00000006e4027c12 */ /* 0x000fe2000f8e960d */
[--C-:B------:R-:W-:Y:S01]  /*16c80*/  FFMA.FTZ R199, R177, UR28, -R0.reuse ;  /* 0x0000001cb1c77c23 */ /* 0x100fe20008010800 */
[--C-:B------:R-:W-:Y:S01]  /*16c90*/  FFMA.FTZ R177, R19, UR28, -R0.reuse ;  /* 0x0000001c13b17c23 */ /* 0x100fe20008010800 */
[--C-:B------:R-:W-:Y:S01]  /*16ca0*/  FFMA.FTZ R172, R212, UR28, -R0.reuse ;  /* 0x0000001cd4ac7c23 */ /* 0x100fe20008010800 */
[----:B------:R-:W-:Y:S01]  /*16cb0*/  FFMA.FTZ R174, R211, UR28, -R0 ;  /* 0x0000001cd3ae7c23 */ /* 0x000fe20008010800 */
[----:B------:R-:W-:-:S04]  /*16cc0*/  IMAD.WIDE.U32 R18, R2, -0x326172a9, RZ ;  /* 0xcd9e8d5702127825 */ /* 0x000fc800078e00ff */
[--C-:B------:R-:W-:Y:S01]  /*16cd0*/  FFMA.FTZ R200, R210, UR28, -R0.reuse ;  /* 0x0000001cd2c87c23 */ /* 0x100fe20008010800 */
[----:B------:R-:W-:Y:S01]  /*16ce0*/  FFMA.FTZ R195, R173, UR28, -R0 ;  /* 0x0000001cadc37c23 */ /* 0x000fe20008010800 */
[----:B------:R-:W-:Y:S01]  /*16cf0*/  MUFU.EX2 R250, R20 ;  /* 0x0000001400fa7308 */ /* 0x000fe20000000800 */
[----:B------:R-:W-:Y:S01]  /*16d00*/  IMAD.WIDE.U32 R4, R22, -0x2daee0ad, RZ ;  /* 0xd2511f5316047825 */ /* 0x000fe200078e00ff */
[----:B------:R-:W-:Y:S02]  /*16d10*/  LOP3.LUT R2, R226, UR14, R19, 0x96, !PT ;  /* 0x0000000ee2027c12 */ /* 0x000fe4000f8e9613 */
[----:B------:R-:W1:Y:S01]  /*16d20*/  MUFU.EX2 R251, R23 ;  /* 0x0000001700fb7308 */ /* 0x000e620000000800 */
[----:B------:R-:W2:Y:S01]  /*16d30*/  LDL.LU R226, [R1+0x38] ;  /* 0x0000380001e27983 */ /* 0x000ea20000300800 */
[----:B------:R-:W-:Y:S01]  /*16d40*/  FMNMX3.FTZ R0, R205, R220, R214, !PT ;  /* 0x000000dccd007276 */ /* 0x000fe200078100d6 */
[----:B------:R-:W-:Y:S01]  /*16d50*/  @!P2 HFMA2.BF16_V2 R201, -RZ.H0_H0, RZ.H0_H0, -R184.H0_H0 ;  /* 0x200000ffffc9a231 */ /* 0x000fe200003409b8 */
[----:B------:R-:W-:Y:S01]  /*16d60*/  MUFU.EX2 R249, R26 ;  /* 0x0000001a00f97308 */ /* 0x000fe20000000800 */
[----:B------:R-:W3:Y:S01]  /*16d70*/  LDCU UR6, c[0x0][0x448] ;  /* 0x00008900ff0677ac */ /* 0x000ee20008000800 */
[----:B------:R-:W-:-:S04]  /*16d80*/  FMNMX3.FTZ R0, R0, R213, R194, !PT ;  /* 0x000000d500007276 */ /* 0x000fc800078100c2 */
[----:B------:R-:W-:-:S04]  /*16d90*/  FMNMX3.FTZ R0, R0, R193, R178, !PT ;  /* 0x000000c100007276 */ /* 0x000fc800078100b2 */
[----:B------:R-:W-:-:S05]  /*16da0*/  FMNMX3.FTZ R0, R0, R175, R33, !PT ;  /* 0x000000af00007276 */ /* 0x000fca0007810021 */
[----:B------:R-:W4:Y:S01]  /*16db0*/  SHFL.BFLY PT, R9, R0, 0x2, 0x1f ;  /* 0x0c401f0000097f89 */ /* 0x000f2200000e0000 */
[----:B------:R-:W-:Y:S01]  /*16dc0*/  LOP3.LUT R12, R12, UR16, R5, 0x96, !PT ;  /* 0x000000100c0c7c12 */ /* 0x000fe2000f8e9605 */
[----:B------:R-:W-:-:S04]  /*16dd0*/  IMAD.WIDE.U32 R180, R2, -0x2daee0ad, RZ ;  /* 0xd2511f5302b47825 */ /* 0x000fc800078e00ff */
[----:B------:R-:W-:Y:S01]  /*16de0*/  IMAD.WIDE.U32 R12, R12, -0x326172a9, RZ ;  /* 0xcd9e8d570c0c7825 */ /* 0x000fe200078e00ff */
[----:B------:R-:W-:-:S04]  /*16df0*/  LOP3.LUT R4, R4, UR9, R181, 0x96, !PT ;  /* 0x0000000904047c12 */ /* 0x000fc8000f8e96b5 */
[----:B------:R-:W-:Y:S02]  /*16e00*/  LOP3.LUT R18, R18, UR7, R13, 0x96, !PT ;  /* 0x0000000712127c12 */ /* 0x000fe4000f8e960d */
[----:B----4-:R-:W-:-:S05]  /*16e10*/  FMNMX.FTZ R0, R0, R9, !PT ;  /* 0x0000000900007209 */ /* 0x010fca0007810000 */
[----:B------:R-:W4:Y:S01]  /*16e20*/  SHFL.BFLY PT, R134, R0, 0x1, 0x1f ;  /* 0x0c201f0000867f89 */ /* 0x000f2200000e0000 */
[----:B------:R-:W-:-:S04]  /*16e30*/  IMAD.WIDE.U32 R18, R18, -0x2daee0ad, RZ ;  /* 0xd2511f5312127825 */ /* 0x000fc800078e00ff */
[----:B------:R-:W-:Y:S01]  /*16e40*/  IMAD.WIDE.U32 R4, R4, -0x326172a9, RZ ;  /* 0xcd9e8d5704047825 */ /* 0x000fe200078e00ff */
[----:B------:R-:W-:-:S04]  /*16e50*/  LOP3.LUT R13, R180, UR15, R19, 0x96, !PT ;  /* 0x0000000fb40d7c12 */ /* 0x000fc8000f8e9613 */
[----:B------:R-:W-:Y:S01]  /*16e60*/  LOP3.LUT R22, R12, UR4, R5, 0x96, !PT ;  /* 0x000000040c167c12 */ /* 0x000fe2000f8e9605 */
[----:B------:R-:W-:Y:S01]  /*16e70*/  IMAD.WIDE.U32 R12, R13, -0x326172a9, RZ ;  /* 0xcd9e8d570d0c7825 */ /* 0x000fe200078e00ff */
[----:B------:R-:W-:Y:S02]  /*16e80*/  PRMT R2, R10, 0x7771, RZ ;  /* 0x000077710a027816 */ /* 0x000fe400000000ff */
[----:B------:R-:W-:Y:S02]  /*16e90*/  @!P2 PRMT R184, R201, 0x5410, RZ ;  /* 0x00005410c9b8a816 */ /* 0x000fe400000000ff */
[----:B------:R-:W-:Y:S02]  /*16ea0*/  LOP3.LUT R11, R4, UR12, R13, 0x96, !PT ;  /* 0x0000000c040b7c12 */ /* 0x000fe4000f8e960d */
[----:B------:R-:W-:Y:S02]  /*16eb0*/  ISETP.GT.U32.AND P2, PT, R2, UR11, PT ;  /* 0x0000000b02007c0c */ /* 0x000fe4000bf44070 */
[----:B------:R-:W-:-:S02]  /*16ec0*/  PRMT R2, R10, 0x7772, RZ ;  /* 0x000077720a027816 */ /* 0x000fc400000000ff */
[----:B------:R-:W-:Y:S02]  /*16ed0*/  FSEL R5, R137, RZ, P3 ;  /* 0x000000ff89057208 */ /* 0x000fe40001800000 */
[----:B----4-:R-:W-:Y:S02]  /*16ee0*/  FMNMX.FTZ R134, R0, R134, !PT ;  /* 0x0000008600867209 */ /* 0x010fe40007810000 */
[----:B------:R-:W-:Y:S02]  /*16ef0*/  LOP3.LUT R0, R11, 0xffff, RZ, 0xc0, !PT ;  /* 0x0000ffff0b007812 */ /* 0x000fe400078ec0ff */
[----:B------:R-:W-:Y:S01]  /*16f00*/  ISETP.GT.U32.AND P3, PT, R2, UR11, PT ;  /* 0x0000000b02007c0c */ /* 0x000fe2000bf64070 */
[----:B------:R-:W-:Y:S01]  /*16f10*/  FMUL.FTZ R4, R134, UR28 ;  /* 0x0000001c86047c20 */ /* 0x000fe20008410000 */
[----:B-1----:R-:W-:Y:S02]  /*16f20*/  F2FP.BF16.F32.PACK_AB R2, R251, R250 ;  /* 0x000000fafb02723e */ /* 0x002fe400000010ff */
[----:B------:R-:W-:-:S02]  /*16f30*/  FSEL R20, R136, RZ, P4 ;  /* 0x000000ff88147208 */ /* 0x000fc40002000000 */
[----:B------:R-:W-:Y:S02]  /*16f40*/  SHF.R.U32.HI R0, RZ, 0x8, R0 ;  /* 0x00000008ff007819 */ /* 0x000fe40000011600 */
[----:B------:R-:W-:Y:S02]  /*16f50*/  FSETP.NEU.FTZ.AND P4, PT, R134, -INF , PT ;  /* 0xff8000008600780b */ /* 0x000fe40003f9d000 */
[C---:B------:R-:W-:Y:S02]  /*16f60*/  PRMT R183, R2.reuse, 0x7610, R183 ;  /* 0x0000761002b77816 */ /* 0x040fe400000000b7 */
[----:B------:R-:W-:Y:S02]  /*16f70*/  PRMT R182, R2, 0x7632, R182 ;  /* 0x0000763202b67816 */ /* 0x000fe400000000b6 */
[----:B------:R-:W-:Y:S02]  /*16f80*/  LOP3.LUT R2, R0, 0xffff, RZ, 0xc0, !PT ;  /* 0x0000ffff00027812 */ /* 0x000fe400078ec0ff */
[----:B------:R-:W-:Y:S01]  /*16f90*/  FSEL R0, R4, RZ, P4 ;  /* 0x000000ff04007208 */ /* 0x000fe20002000000 */
[----:B------:R-:W-:-:S04]  /*16fa0*/  FADD.FTZ R4, R219, -R5 ;  /* 0x80000005db047221 */ /* 0x000fc80000010000 */
[----:B------:R-:W-:-:S04]  /*16fb0*/  FMUL.FTZ R4, R4, UR28 ;  /* 0x0000001c04047c20 */ /* 0x000fc80008410000 */
[----:B------:R-:W2:Y:S02]  /*16fc0*/  MUFU.EX2 R5, R4 ;  /* 0x0000000400057308 */ /* 0x000ea40000000800 */
[----:B--2---:R-:W-:Y:S02]  /*16fd0*/  FFMA.FTZ R26, R226, R5, R15 ;  /* 0x00000005e21a7223 */ /* 0x004fe4000001000f */
[----:B------:R-:W2:Y:S01]  /*16fe0*/  LDL.LU R226, [R1+0x3c] ;  /* 0x00003c0001e27983 */ /* 0x000ea20000300800 */
[----:B------:R-:W1:Y:S01]  /*16ff0*/  MUFU.EX2 R248, R34 ;  /* 0x0000002200f87308 */ /* 0x000e620000000800 */
[----:B------:R-:W-:Y:S01]  /*17000*/  @!P5 HFMA2.BF16_V2 R202, -RZ.H0_H0, RZ.H0_H0, -R183.H0_H0 ;  /* 0x200000ffffcad231 */ /* 0x000fe200003409b7 */
[----:B------:R-:W-:Y:S01]  /*17010*/  PRMT R210, R183, 0x5410, R182 ;  /* 0x00005410b7d27816 */ /* 0x000fe200000000b6 */
[----:B------:R-:W-:-:S03]  /*17020*/  @P2 HFMA2.BF16_V2 R203, -RZ.H0_H0, RZ.H0_H0, -R182.H0_H0 ;  /* 0x200000ffffcb2231 */ /* 0x000fc600003409b6 */
[----:B------:R-:W-:Y:S02]  /*17030*/  @!P5 PRMT R183, R202, 0x5410, RZ ;  /* 0x00005410cab7d816 */ /* 0x000fe400000000ff */
[----:B------:R-:W-:Y:S01]  /*17040*/  ISETP.LE.U32.AND P5, PT, R2, UR11, PT ;  /* 0x0000000b02007c0c */ /* 0x000fe2000bfa3070 */
[--C-:B------:R-:W-:Y:S01]  /*17050*/  FFMA.FTZ R13, R220, UR28, -R0.reuse ;  /* 0x0000001cdc0d7c23 */ /* 0x100fe20008010800 */
[--C-:B------:R-:W-:Y:S01]  /*17060*/  FFMA.FTZ R9, R214, UR28, -R0.reuse ;  /* 0x0000001cd6097c23 */ /* 0x100fe20008010800 */
[--C-:B------:R-:W-:Y:S01]  /*17070*/  FFMA.FTZ R197, R213, UR28, -R0.reuse ;  /* 0x0000001cd5c57c23 */ /* 0x100fe20008010800 */
[--C-:B------:R-:W-:Y:S01]  /*17080*/  FFMA.FTZ R194, R194, UR28, -R0.reuse ;  /* 0x0000001cc2c27c23 */ /* 0x100fe20008010800 */
[--C-:B------:R-:W-:Y:S01]  /*17090*/  FFMA.FTZ R173, R193, UR28, -R0.reuse ;  /* 0x0000001cc1ad7c23 */ /* 0x100fe20008010800 */
[----:B-1----:R-:W-:Y:S01]  /*170a0*/  F2FP.BF16.F32.PACK_AB R2, R248, R249 ;  /* 0x000000f9f802723e */ /* 0x002fe200000010ff */
[--C-:B------:R-:W-:Y:S01]  /*170b0*/  FFMA.FTZ R139, R178, UR28, -R0.reuse ;  /* 0x0000001cb28b7c23 */ /* 0x100fe20008010800 */
[--C-:B------:R-:W-:Y:S01]  /*170c0*/  FFMA.FTZ R34, R175, UR28, -R0.reuse ;  /* 0x0000001caf227c23 */ /* 0x100fe20008010800 */
[----:B------:R-:W-:Y:S01]  /*170d0*/  FFMA.FTZ R33, R33, UR28, -R0 ;  /* 0x0000001c21217c23 */ /* 0x000fe20008010800 */
[----:B------:R-:W-:-:S02]  /*170e0*/  PRMT R0, R10, 0x7773, RZ ;  /* 0x000077730a007816 */ /* 0x000fc400000000ff */
[----:B------:R-:W-:Y:S02]  /*170f0*/  PRMT R181, R2, 0x7610, R181 ;  /* 0x0000761002b57816 */ /* 0x000fe400000000b5 */
[----:B------:R-:W-:Y:S01]  /*17100*/  @P2 PRMT R182, R203, 0x5410, RZ ;  /* 0x00005410cbb62816 */ /* 0x000fe200000000ff */
[----:B------:R-:W-:Y:S01]  /*17110*/  IMAD.WIDE.U32 R22, R22, -0x2daee0ad, RZ ;  /* 0xd2511f5316167825 */ /* 0x000fe200078e00ff */
[----:B------:R-:W-:Y:S02]  /*17120*/  ISETP.GT.U32.AND P2, PT, R0, UR11, PT ;  /* 0x0000000b00007c0c */ /* 0x000fe4000bf44070 */
[----:B------:R-:W-:Y:S01]  /*17130*/  PRMT R0, R11, 0x7632, R0 ;  /* 0x000076320b007816 */ /* 0x000fe20000000000 */
[----:B------:R-:W-:Y:S01]  /*17140*/  @P3 HFMA2.BF16_V2 R206, -RZ.H0_H0, RZ.H0_H0, -R181.H0_H0 ;  /* 0x200000ffffce3231 */ /* 0x000fe200003409b5 */
[----:B------:R-:W-:Y:S02]  /*17150*/  PRMT R180, R2, 0x7632, R180 ;  /* 0x0000763202b47816 */ /* 0x000fe400000000b4 */
[----:B------:R-:W-:-:S02]  /*17160*/  LOP3.LUT R0, R0, 0xff, RZ, 0xc0, !PT ;  /* 0x000000ff00007812 */ /* 0x000fc400078ec0ff */
[----:B------:R-:W-:Y:S02]  /*17170*/  LOP3.LUT R23, R18, UR8, R23, 0x96, !PT ;  /* 0x0000000812177c12 */ /* 0x000fe4000f8e9617 */
[----:B------:R-:W-:Y:S02]  /*17180*/  PRMT R193, R181, 0x5410, R180 ;  /* 0x00005410b5c17816 */ /* 0x000fe400000000b4 */
[----:B------:R-:W-:Y:S02]  /*17190*/  @P3 PRMT R181, R206, 0x5410, RZ ;  /* 0x00005410ceb53816 */ /* 0x000fe400000000ff */
[----:B------:R-:W-:Y:S02]  /*171a0*/  ISETP.LE.U32.AND P3, PT, R0, UR11, PT ;  /* 0x0000000b00007c0c */ /* 0x000fe4000bf63070 */
[----:B------:R-:W-:Y:S02]  /*171b0*/  LOP3.LUT R0, R23, 0xffff, RZ, 0xc0, !PT ;  /* 0x0000ffff17007812 */ /* 0x000fe400078ec0ff */
[----:B------:R-:W-:-:S02]  /*171c0*/  LOP3.LUT R2, R11, 0xff, RZ, 0xc0, !PT ;  /* 0x000000ff0b027812 */ /* 0x000fc400078ec0ff */
[----:B------:R-:W-:Y:S02]  /*171d0*/  SHF.R.U32.HI R0, RZ, 0x8, R0 ;  /* 0x00000008ff007819 */ /* 0x000fe40000011600 */
[----:B------:R-:W-:Y:S02]  /*171e0*/  FSEL R4, R135, RZ, P1 ;  /* 0x000000ff87047208 */ /* 0x000fe40000800000 */
[----:B------:R-:W-:Y:S02]  /*171f0*/  LOP3.LUT R0, R0, 0xffff, RZ, 0xc0, !PT ;  /* 0x0000ffff00007812 */ /* 0x000fe400078ec0ff */
[----:B------:R-:W-:Y:S02]  /*17200*/  ISETP.LE.U32.AND P1, PT, R2, UR11, PT ;  /* 0x0000000b02007c0c */ /* 0x000fe4000bf23070 */
[----:B------:R-:W-:Y:S02]  /*17210*/  FSEL R2, R134, RZ, P4 ;  /* 0x000000ff86027208 */ /* 0x000fe40002000000 */
[----:B------:R-:W-:-:S02]  /*17220*/  ISETP.LE.U32.AND P4, PT, R0, UR11, PT ;  /* 0x0000000b00007c0c */ /* 0x000fc4000bf83070 */
[----:B------:R-:W-:Y:S01]  /*17230*/  PRMT R0, R23, 0x7632, R0 ;  /* 0x0000763217007816 */ /* 0x000fe20000000000 */
[----:B------:R-:W-:-:S03]  /*17240*/  @P2 HFMA2.BF16_V2 R207, -RZ.H0_H0, RZ.H0_H0, -R180.H0_H0 ;  /* 0x200000ffffcf2231 */ /* 0x000fc600003409b4 */
[----:B------:R-:W-:Y:S02]  /*17250*/  LOP3.LUT R0, R0, 0xff, RZ, 0xc0, !PT ;  /* 0x000000ff00007812 */ /* 0x000fe400078ec0ff */
[----:B------:R-:W-:Y:S02]  /*17260*/  @P2 PRMT R180, R207, 0x5410, RZ ;  /* 0x00005410cfb42816 */ /* 0x000fe400000000ff */
[----:B------:R-:W-:Y:S01]  /*17270*/  ISETP.LE.U32.AND P2, PT, R0, UR11, PT ;  /* 0x0000000b00007c0c */ /* 0x000fe2000bf43070 */
[----:B------:R-:W-:Y:S01]  /*17280*/  FADD.FTZ R0, R218, -R20 ;  /* 0x80000014da007221 */ /* 0x000fe20000010000 */
[----:B------:R1:W-:Y:S01]  /*17290*/  MUFU.EX2 R18, R172 ;  /* 0x000000ac00127308 */ /* 0x0003e20000000800 */
[----:B------:R-:W-:Y:S01]  /*172a0*/  FADD.FTZ R2, R205, -R2 ;  /* 0x80000002cd027221 */ /* 0x000fe20000010000 */
[----:B------:R-:W-:Y:S02]  /*172b0*/  FADD.FTZ R20, R216, -R4 ;  /* 0x80000004d8147221 */ /* 0x000fe40000010000 */
[----:B------:R-:W4:Y:S01]  /*172c0*/  MUFU.EX2 R19, R174 ;  /* 0x000000ae00137308 */ /* 0x000f220000000800 */
[----:B------:R-:W-:-:S03]  /*172d0*/  FMUL.FTZ R0, R0, UR28 ;  /* 0x0000001c00007c20 */ /* 0x000fc60008410000 */
[----:B------:R-:W-:Y:S01]  /*172e0*/  MUFU.EX2 R13, R13 ;  /* 0x0000000d000d7308 */ /* 0x000fe20000000800 */
[----:B-1----:R-:W-:Y:S01]  /*172f0*/  FMUL.FTZ R172, R2, UR28 ;  /* 0x0000001c02ac7c20 */ /* 0x002fe20008410000 */
[----:B------:R-:W-:Y:S02]  /*17300*/  FMUL.FTZ R2, R20, UR28 ;  /* 0x0000001c14027c20 */ /* 0x000fe40008410000 */
[----:B------:R-:W-:Y:S04]  /*17310*/  MUFU.EX2 R4, R0 ;  /* 0x0000000000047308 */ /* 0x000fe80000000800 */
[----:B------:R-:W1:Y:S01]  /*17320*/  MUFU.EX2 R0, R172 ;  /* 0x000000ac00007308 */ /* 0x000e620000000800 */
[----:B----4-:R-:W-:-:S03]  /*17330*/  F2FP.BF16.F32.PACK_AB R15, R19, R18 ;  /* 0x00000012130f723e */ /* 0x010fc600000010ff */
[----:B------:R-:W4:Y:S01]  /*17340*/  MUFU.EX2 R2, R2 ;  /* 0x0000000200027308 */ /* 0x000f220000000800 */
[----:B------:R-:W-:-:S03]  /*17350*/  IMAD.MOV.U32 R20, RZ, RZ, R22 ;  /* 0x000000ffff147224 */ /* 0x000fc600078e0016 */
[----:B------:R-:W5:Y:S01]  /*17360*/  MUFU.EX2 R9, R9 ;  /* 0x0000000900097308 */ /* 0x000f620000000800 */
[----:B------:R-:W-:Y:S01]  /*17370*/  @!P1 HFMA2.BF16_V2 R205, -RZ.H0_H0, RZ.H0_H0, -R15.H0_H0 ;  /* 0x200000ffffcd9231 */ /* 0x000fe2000034090f */
[C---:B------:R-:W-:Y:S02]  /*17380*/  PRMT R179, R15.reuse, 0x7632, R179 ;  /* 0x000076320fb37816 */ /* 0x040fe400000000b3 */
[----:B------:R-:W-:Y:S01]  /*17390*/  LOP3.LUT R20, R20, 0xff, RZ, 0xc0, !PT ;  /* 0x000000ff14147812 */ /* 0x000fe200078ec0ff */
[----:B------:R-:W-:Y:S01]  /*173a0*/  IMAD.MOV.U32 R201, RZ, RZ, R225 ;  /* 0x000000ffffc97224 */ /* 0x000fe200078e00e1 */
[----:B------:R-:W-:Y:S01]  /*173b0*/  PRMT R198, R15, 0x5410, R179 ;  /* 0x000054100fc67816 */ /* 0x000fe200000000b3 */
[----:B-1----:R-:W-:Y:S01]  /*173c0*/  FFMA.FTZ R232, R232, R0, R13 ;  /* 0x00000000e8e87223 */ /* 0x002fe2000001000d */
[----:B------:R-:W-:Y:S01]  /*173d0*/  @!P1 PRMT R15, R205, 0x5410, RZ ;  /* 0x00005410cd0f9816 */ /* 0x000fe200000000ff */
[-C--:B------:R-:W-:Y:S01]  /*173e0*/  FMUL.FTZ R225, R141, R5.reuse ;  /* 0x000000058de17220 */ /* 0x080fe20000410000 */
[----:B------:R-:W-:Y:S01]  /*173f0*/  ISETP.LE.U32.AND P1, PT, R20, UR11, PT ;  /* 0x0000000b14007c0c */ /* 0x000fe2000bf23070 */
[-C--:B------:R-:W-:Y:S01]  /*17400*/  FMUL.FTZ R141, R85, R5.reuse ;  /* 0x00000005558d7220 */ /* 0x080fe20000410000 */
[----:B------:R-:W-:Y:S01]  /*17410*/  FMUL.FTZ R216, R100, R5 ;  /* 0x0000000564d87220 */ /* 0x000fe20000410000 */
[-C--:B----4-:R-:W-:Y:S01]  /*17420*/  FMUL.FTZ R85, R61, R2.reuse ;  /* 0x000000023d557220 */ /* 0x090fe20000410000 */
[----:B------:R-:W-:Y:S01]  /*17430*/  FMUL.FTZ R100, R124, R2 ;  /* 0x000000027c647220 */ /* 0x000fe20000410000 */
[----:B------:R-:W-:-:S02]  /*17440*/  IMAD.MOV.U32 R61, RZ, RZ, R247 ;  /* 0x000000ffff3d7224 */ /* 0x000fc400078e00f7 */
[----:B------:R-:W-:Y:S01]  /*17450*/  IMAD.MOV.U32 R124, RZ, RZ, R246 ;  /* 0x000000ffff7c7224 */ /* 0x000fe200078e00f6 */
[----:B------:R-:W-:Y:S01]  /*17460*/  MUFU.EX2 R247, R176 ;  /* 0x000000b000f77308 */ /* 0x000fe20000000800 */
[----:B------:R-:W-:-:S03]  /*17470*/  FMUL.FTZ R227, R143, R4 ;  /* 0x000000048fe37220 */ /* 0x000fc60000410000 */
[----:B------:R1:W4:Y:S01]  /*17480*/  MUFU.EX2 R246, R177 ;  /* 0x000000b100f67308 */ /* 0x0003220000000800 */
[-C--:B------:R-:W-:Y:S01]  /*17490*/  FMUL.FTZ R230, R50, R4.reuse ;  /* 0x0000000432e67220 */ /* 0x080fe20000410000 */
[-C--:B------:R-:W-:Y:S01]  /*174a0*/  FMUL.FTZ R231, R51, R4.reuse ;  /* 0x0000000433e77220 */ /* 0x080fe20000410000 */
[-C--:B------:R-:W-:Y:S01]  /*174b0*/  FMUL.FTZ R242, R54, R4.reuse ;  /* 0x0000000436f27220 */ /* 0x080fe20000410000 */
[-C--:B------:R-:W-:Y:S01]  /*174c0*/  FMUL.FTZ R243, R55, R4.reuse ;  /* 0x0000000437f37220 */ /* 0x080fe20000410000 */
[-C--:B------:R-:W-:Y:S01]  /*174d0*/  FMUL.FTZ R143, R87, R4.reuse ;  /* 0x00000004578f7220 */ /* 0x080fe20000410000 */
[-C--:B------:R-:W-:Y:S01]  /*174e0*/  FMUL.FTZ R218, R102, R4.reuse ;  /* 0x0000000466da7220 */ /* 0x080fe20000410000 */
[----:B------:R-:W-:Y:S01]  /*174f0*/  FMUL.FTZ R219, R103, R4 ;  /* 0x0000000467db7220 */ /* 0x000fe20000410000 */
[----:B------:R-:W-:Y:S02]  /*17500*/  @!P5 HFMA2.BF16_V2 R27, -RZ.H0_H0, RZ.H0_H0, -R179.H0_H0 ;  /* 0x200000ffff1bd231 */ /* 0x000fe400003409b3 */
        /* <DEDUP_REMOVED lines=32> */
[----:B------:R-:W-:-:S02]  /*17710*/  IMAD.MOV.U32 R202, RZ, RZ, R224 ;  /* 0x000000ffffca7224 */ /* 0x000fc400078e00e0 */
[-C--:B------:R-:W-:Y:S01]  /*17720*/  FFMA.FTZ R18, R217, R2.reuse, R18 ;  /* 0x00000002d9127223 */ /* 0x080fe20000010012 */
        /* <DEDUP_REMOVED lines=30> */
[----:B------:R-:W-:-:S02]  /*17910*/  IMAD.MOV.U32 R125, RZ, RZ, R245 ;  /* 0x000000ffff7d7224 */ /* 0x000fc400078e00f5 */
        /* <DEDUP_REMOVED lines=31> */
[----:B------:R-:W-:-:S02]  /*17b10*/  IMAD.MOV.U32 R203, RZ, RZ, R210 ;  /* 0x000000ffffcb7224 */ /* 0x000fc400078e00d2 */
[-C--:B------:R-:W-:Y:S01]  /*17b20*/  FMUL.FTZ R154, R154, R4.reuse ;  /* 0x000000049a9a7220 */ /* 0x080fe20000410000 */
[----:B------:R-:W-:Y:S02]  /*17b30*/  IMAD.MOV.U32 R212, RZ, RZ, R223 ;  /* 0x000000ffffd47224 */ /* 0x000fe400078e00df */
[-C--:B------:R-:W-:Y:S01]  /*17b40*/  FMUL.FTZ R155, R155, R4.reuse ;  /* 0x000000049b9b7220 */ /* 0x080fe20000410000 */
        /* <DEDUP_REMOVED lines=21> */
[----:B------:R-:W-:Y:S04]  /*17ca0*/  MUFU.EX2 R206, R173 ;  /* 0x000000ad00ce7308 */ /* 0x000fe80000000800 */
[----:B------:R-:W-:Y:S01]  /*17cb0*/  MUFU.EX2 R207, R139 ;  /* 0x0000008b00cf7308 */ /* 0x000fe20000000800 */
[----:B---3--:R-:W-:Y:S01]  /*17cc0*/  USHF.L.U32 UR9, UR6, 0x3, URZ ;  /* 0x0000000306097899 */ /* 0x008fe200080006ff */
[-C--:B--2---:R-:W-:Y:S01]  /*17cd0*/  FFMA.FTZ R20, R226, R4.reuse, R25 ;  /* 0x00000004e2147223 */ /* 0x084fe20000010019 */
[C---:B-----5:R-:W-:Y:S01]  /*17ce0*/  FADD.FTZ R25, R9.reuse, R232 ;  /* 0x000000e809197221 */ /* 0x060fe20000010000 */
[----:B------:R-:W-:Y:S01]  /*17cf0*/  F2FP.BF16.F32.PACK_AB R9, R9, R13 ;  /* 0x0000000d0909723e */ /* 0x000fe200000010ff */
[-C--:B------:R-:W-:Y:S01]  /*17d00*/  FMUL.FTZ R226, R142, R4.reuse ;  /* 0x000000048ee27220 */ /* 0x080fe20000410000 */
[----:B------:R-:W-:Y:S01]  /*17d10*/  FMUL.FTZ R142, R86, R4 ;  /* 0x00000004568e7220 */ /* 0x000fe20000410000 */
[----:B------:R-:W-:Y:S01]  /*17d20*/  FMUL.FTZ R86, R62, R0 ;  /* 0x000000003e567220 */ /* 0x000fe20000410000 */
[----:B------:R-:W-:-:S02]  /*17d30*/  PRMT R178, R9, 0x7610, R178 ;  /* 0x0000761009b27816 */ /* 0x000fc400000000b2 */
[----:B------:R-:W-:Y:S02]  /*17d40*/  SHF.R.U32.HI R0, RZ, 0x18, R11 ;  /* 0x00000018ff007819 */ /* 0x000fe4000001160b */
[----:B-1----:R-:W-:Y:S01]  /*17d50*/  PRMT R177, R9, 0x7632, R177 ;  /* 0x0000763209b17816 */ /* 0x002fe200000000b1 */
[----:B------:R-:W-:Y:S01]  /*17d60*/  @!P3 HFMA2.BF16_V2 R30, -RZ.H0_H0, RZ.H0_H0, -R178.H0_H0 ;  /* 0x200000ffff1eb231 */ /* 0x000fe200003409b2 */
[----:B------:R-:W-:Y:S01]  /*17d70*/  ISETP.LE.U32.AND P5, PT, R0, UR11, PT ;  /* 0x0000000b00007c0c */ /* 0x000fe2000bfa3070 */
[----:B------:R-:W-:Y:S01]  /*17d80*/  FMUL.FTZ R232, R64, R5 ;  /* 0x0000000540e87220 */ /* 0x000fe20000410000 */
[----:B------:R-:W-:Y:S01]  /*17d90*/  PRMT R0, R22, 0x7771, RZ ;  /* 0x0000777116007816 */ /* 0x000fe200000000ff */
[----:B------:R-:W-:Y:S01]  /*17da0*/  FADD.FTZ R5, R28, R20 ;  /* 0x000000141c057221 */ /* 0x000fe20000010000 */
[----:B------:R-:W-:Y:S02]  /*17db0*/  PRMT R27, R178, 0x5410, R177 ;  /* 0x00005410b21b7816 */ /* 0x000fe400000000b1 */
[----:B----4-:R-:W-:-:S02]  /*17dc0*/  F2FP.BF16.F32.PACK_AB R28, R247, R246 ;  /* 0x000000f6f71c723e */ /* 0x010fc400000010ff */
[----:B------:R-:W-:Y:S02]  /*17dd0*/  @!P3 PRMT R178, R30, 0x5410, RZ ;  /* 0x000054101eb2b816 */ /* 0x000fe400000000ff */
[----:B------:R-:W-:Y:S01]  /*17de0*/  ISETP.GT.U32.AND P3, PT, R0, UR11, PT ;  /* 0x0000000b00007c0c */ /* 0x000fe2000bf64070 */
[----:B------:R-:W-:Y:S02]  /*17df0*/  IMAD.MOV.U32 R62, RZ, RZ, R244 ;  /* 0x000000ffff3e7224 */ /* 0x000fe400078e00f4 */
[----:B------:R-:W-:Y:S01]  /*17e00*/  @!P1 HFMA2.BF16_V2 R31, -RZ.H0_H0, RZ.H0_H0, -R28.H0_H0 ;  /* 0x200000ffff1f9231 */ /* 0x000fe2000034091c */
[----:B------:R-:W1:Y:S01]  /*17e10*/  MUFU.EX2 R244, R34 ;  /* 0x0000002200f47308 */ /* 0x000e620000000800 */
[----:B------:R-:W-:Y:S02]  /*17e20*/  PRMT R0, R22, 0x7772, RZ ;  /* 0x0000777216007816 */ /* 0x000fe400000000ff */
[----:B------:R-:W-:Y:S02]  /*17e30*/  PRMT R213, R28, 0x7610, R213 ;  /* 0x000076101cd57816 */ /* 0x000fe400000000d5 */
[----:B------:R-:W-:-:S02]  /*17e40*/  @!P1 PRMT R213, R31, 0x5410, RZ ;  /* 0x000054101fd59816 */ /* 0x000fc400000000ff */
[----:B------:R-:W-:Y:S02]  /*17e50*/  ISETP.GT.U32.AND P1, PT, R0, UR11, PT ;  /* 0x0000000b00007c0c */ /* 0x000fe4000bf24070 */
[----:B------:R-:W-:Y:S01]  /*17e60*/  @P3 HFMA2.BF16_V2 R36, -RZ.H0_H0, RZ.H0_H0, -R28.H1_H1 ;  /* 0x200000ffff243231 */ /* 0x000fe2000036091c */
[----:B------:R-:W-:Y:S01]  /*17e70*/  PRMT R0, R22, 0x7773, RZ ;  /* 0x0000777316007816 */ /* 0x000fe200000000ff */
[----:B------:R-:W-:Y:S01]  /*17e80*/  FADD.FTZ R4, R29, R2 ;  /* 0x000000021d047221 */ /* 0x000fe20000010000 */
[----:B------:R-:W-:Y:S01]  /*17e90*/  PRMT R211, R28, 0x7632, R211 ;  /* 0x000076321cd37816 */ /* 0x000fe200000000d3 */
[----:B------:R-:W-:Y:S01]  /*17ea0*/  @!P5 HFMA2.BF16_V2 R37, -RZ.H0_H0, RZ.H0_H0, -R177.H0_H0 ;  /* 0x200000ffff25d231 */ /* 0x000fe200003409b1 */
[----:B------:R-:W-:Y:S02]  /*17eb0*/  @P3 PRMT R211, R36, 0x5410, RZ ;  /* 0x0000541024d33816 */ /* 0x000fe400000000ff */
[----:B-1----:R-:W-:Y:S02]  /*17ec0*/  F2FP.BF16.F32.PACK_AB R29, R245, R244 ;  /* 0x000000f4f51d723e */ /* 0x002fe400000010ff */
[----:B------:R-:W-:-:S02]  /*17ed0*/  ISETP.GT.U32.AND P3, PT, R0, UR11, PT ;  /* 0x0000000b00007c0c */ /* 0x000fc4000bf64070 */
[----:B------:R-:W-:Y:S01]  /*17ee0*/  LOP3.LUT R0, R23, 0xff, RZ, 0xc0, !PT ;  /* 0x000000ff17007812 */ /* 0x000fe200078ec0ff */
[----:B------:R-:W-:Y:S01]  /*17ef0*/  @P1 HFMA2.BF16_V2 R38, -RZ.H0_H0, RZ.H0_H0, -R29.H0_H0 ;  /* 0x200000ffff261231 */ /* 0x000fe2000034091d */
[----:B------:R-:W-:Y:S02]  /*17f00*/  @!P5 PRMT R177, R37, 0x5410, RZ ;  /* 0x0000541025b1d816 */ /* 0x000fe400000000ff */
[----:B------:R-:W-:Y:S02]  /*17f10*/  ISETP.LE.U32.AND P5, PT, R0, UR11, PT ;  /* 0x0000000b00007c0c */ /* 0x000fe4000bfa3070 */
[----:B------:R-:W-:Y:S02]  /*17f20*/  SHF.R.U32.HI R0, RZ, 0x18, R23 ;  /* 0x00000018ff007819 */ /* 0x000fe40000011617 */
[----:B------:R-:W-:Y:S02]  /*17f30*/  PRMT R205, R29, 0x7610, R205 ;  /* 0x000076101dcd7816 */ /* 0x000fe400000000cd */
[----:B------:R-:W-:-:S02]  /*17f40*/  @P1 PRMT R205, R38, 0x5410, RZ ;  /* 0x0000541026cd1816 */ /* 0x000fc400000000ff */
[----:B------:R-:W-:Y:S02]  /*17f50*/  ISETP.LE.U32.AND P1, PT, R0, UR11, PT ;  /* 0x0000000b00007c0c */ /* 0x000fe4000bf23070 */
[----:B------:R-:W-:-:S04]  /*17f60*/  F2FP.BF16.F32.PACK_AB R0, R207, R206 ;  /* 0x000000cecf00723e */ /* 0x000fc800000010ff */
[C---:B------:R-:W-:Y:S02]  /*17f70*/  PRMT R174, R0.reuse, 0x7610, R174 ;  /* 0x0000761000ae7816 */ /* 0x040fe400000000ae */
[----:B------:R-:W-:Y:S01]  /*17f80*/  PRMT R173, R0, 0x7632, R173 ;  /* 0x0000763200ad7816 */ /* 0x000fe200000000ad */
[----:B------:R-:W-:Y:S02]  /*17f90*/  IMAD.U32 R0, RZ, RZ, UR9 ;  /* 0x00000009ff007e24 */ /* 0x000fe4000f8e00ff */
[----:B------:R-:W-:Y:S01]  /*17fa0*/  FADD.FTZ R9, R24, R5 ;  /* 0x0000000518097221 */ /* 0x000fe20000010000 */
[----:B------:R-:W-:Y:S01]  /*17fb0*/  FADD.FTZ R66, R35, R4 ;  /* 0x0000000423427221 */ /* 0x000fe20000010000 */
[----:B------:R-:W-:Y:S01]  /*17fc0*/  IMAD.WIDE R4, R0, 0x2, R132 ;  /* 0x0000000200047825 */ /* 0x000fe200078e0284 */
[----:B------:R-:W-:Y:S03]  /*17fd0*/  STG.E.U16 desc[UR30][R132.64+-0x100], R7 ;  /* 0xffff000784007986 */ /* 0x000fe6000c10151e */
[----:B------:R-:W-:Y:S01]  /*17fe0*/  IMAD.U32 R0, RZ, RZ, UR6 ;  /* 0x00000006ff007e24 */ /* 0x000fe2000f8e00ff */
[----:B------:R1:W-:Y:S01]  /*17ff0*/  STG.E.U16 desc[UR30][R132.64+-0xfe], R6 ;  /* 0xffff020684007986 */ /* 0x0003e2000c10151e */
[----:B------:R-:W-:-:S02]  /*18000*/  IMAD.MOV.U32 R118, RZ, RZ, R210 ;  /* 0x000000ffff767224 */ /* 0x000fc400078e00d2 */
[----:B------:R-:W-:Y:S01]  /*18010*/  IMAD.MOV.U32 R67, RZ, RZ, R212 ;  /* 0x000000ffff437224 */ /* 0x000fe200078e00d4 */
[----:B------:R-:W-:Y:S01]  /*18020*/  MUFU.EX2 R210, R196 ;  /* 0x000000c400d27308 */ /* 0x000fe20000000800 */
[----:B-1----:R-:W-:-:S04]  /*18030*/  IMAD.WIDE R6, R0, 0x70, R4 ;  /* 0x0000007000067825 */ /* 0x002fc800078e0204 */
[----:B------:R-:W-:-:S04]  /*18040*/  IMAD.WIDE R4, R0, -0x70, R6 ;  /* 0xffffff9000047825 */ /* 0x000fc800078e0206 */
[C---:B------:R-:W-:Y:S01]  /*18050*/  IMAD.WIDE R4, R0.reuse, 0x70, R4 ;  /* 0x0000007000047825 */ /* 0x040fe200078e0204 */
[----:B------:R-:W1:Y:S03]  /*18060*/  MUFU.EX2 R212, R195 ;  /* 0x000000c300d47308 */ /* 0x000e660000000800 */
[----:B------:R-:W-:-:S04]  /*18070*/  IMAD.WIDE R4, R0, -0x70, R4 ;  /* 0xffffff9000047825 */ /* 0x000fc800078e0204 */
[----:B------:R-:W-:-:S04]  /*18080*/  IMAD.WIDE R4, R0, 0x70, R4 ;  /* 0x0000007000047825 */ /* 0x000fc800078e0204 */
[----:B------:R-:W-:Y:S01]  /*18090*/  IMAD.WIDE R4, R0, -0x70, R4 ;  /* 0xffffff9000047825 */ /* 0x000fe200078e0204 */
[----:B-1----:R-:W-:-:S03]  /*180a0*/  F2FP.BF16.F32.PACK_AB R2, R212, R210 ;  /* 0x000000d2d402723e */ /* 0x002fc600000010ff */
[----:B------:R-:W-:Y:S01]  /*180b0*/  IMAD.WIDE R4, R0, 0x70, R4 ;  /* 0x0000007000047825 */ /* 0x000fe200078e0204 */
[----:B------:R-:W-:-:S03]  /*180c0*/  PRMT R175, R2, 0x7632, R175 ;  /* 0x0000763202af7816 */ /* 0x000fc600000000af */
[----:B------:R-:W-:Y:S01]  /*180d0*/  IMAD.WIDE R30, R0, -0x70, R4 ;  /* 0xffffff90001e7825 */ /* 0x000fe200078e0204 */
[----:B------:R-:W-:-:S03]  /*180e0*/  PRMT R176, R2, 0x7610, R176 ;  /* 0x0000761002b07816 */ /* 0x000fc600000000b0 */
[----:B------:R-:W-:Y:S02]  /*180f0*/  IMAD.MOV.U32 R0, RZ, RZ, R12 ;  /* 0x000000ffff007224 */ /* 0x000fe400078e000c */
[----:B------:R-:W-:Y:S01]  /*18100*/  @!P4 HFMA2.BF16_V2 R43, -RZ.H0_H0, RZ.H0_H0, -R175.H0_H0 ;  /* 0x200000ffff2bc231 */ /* 0x000fe200003409af */
[----:B------:R-:W-:Y:S02]  /*18110*/  PRMT R65, R176, 0x5410, R175 ;  /* 0x00005410b0417816 */ /* 0x000fe400000000af */
[----:B------:R-:W-:Y:S01]  /*18120*/  LOP3.LUT R0, R0, 0xff, RZ, 0xc0, !PT ;  /* 0x000000ff00007812 */ /* 0x000fe200078ec0ff */
[----:B------:R-:W-:Y:S01]  /*18130*/  @P3 HFMA2.BF16_V2 R39, -RZ.H0_H0, RZ.H0_H0, -R29.H1_H1 ;  /* 0x200000ffff273231 */ /* 0x000fe2000036091d */
[----:B------:R-:W-:Y:S02]  /*18140*/  @!P4 PRMT R175, R43, 0x5410, RZ ;  /* 0x000054102bafc816 */ /* 0x000fe400000000ff */
[----:B------:R-:W-:Y:S02]  /*18150*/  ISETP.LE.U32.AND P4, PT, R0, UR11, PT ;  /* 0x0000000b00007c0c */ /* 0x000fe4000bf83070 */
[----:B------:R-:W-:-:S02]  /*18160*/  PRMT R0, R12, 0x7771, RZ ;  /* 0x000077710c007816 */ /* 0x000fc400000000ff */
[----:B------:R-:W-:Y:S02]  /*18170*/  PRMT R195, R29, 0x7632, R195 ;  /* 0x000076321dc37816 */ /* 0x000fe400000000c3 */
[----:B------:R-:W-:Y:S01]  /*18180*/  @P3 PRMT R195, R39, 0x5410, RZ ;  /* 0x0000541027c33816 */ /* 0x000fe200000000ff */
[----:B------:R-:W-:Y:S01]  /*18190*/  IMAD.MOV.U32 R60, RZ, RZ, R193 ;  /* 0x000000ffff3c7224 */ /* 0x000fe200078e00c1 */
[----:B------:R-:W-:Y:S01]  /*181a0*/  ISETP.GT.U32.AND P3, PT, R0, UR11, PT ;  /* 0x0000000b00007c0c */ /* 0x000fe2000bf64070 */
[----:B------:R-:W1:Y:S04]  /*181b0*/  MUFU.EX2 R2, R200 ;  /* 0x000000c800027308 */ /* 0x000e680000000800 */
[----:B------:R-:W-:Y:S04]  /*181c0*/  MUFU.EX2 R116, R199 ;  /* 0x000000c700747308 */ /* 0x000fe80000000800 */
[----:B------:R-:W2:Y:S04]  /*181d0*/  MUFU.EX2 R0, R197 ;  /* 0x000000c500007308 */ /* 0x000ea80000000800 */
[----:B------:R2:W3:Y:S01]  /*181e0*/  MUFU.EX2 R193, R194 ;  /* 0x000000c200c17308 */ /* 0x0004e20000000800 */
[----:B------:R-:W-:Y:S01]  /*181f0*/  @!P2 HFMA2.BF16_V2 R42, -RZ.H0_H0, RZ.H0_H0, -R174.H0_H0 ;  /* 0x200000ffff2aa231 */ /* 0x000fe200003409ae */
[----:B------:R-:W-:Y:S01]  /*18200*/  STG.E.U16 desc[UR30][R30.64+-0x100], R17 ;  /* 0xffff00111e007986 */ /* 0x000fe2000c10151e */
[----:B------:R-:W-:-:S03]  /*18210*/  FADD.FTZ R13, R19, R18 ;  /* 0x00000012130d7221 */ /* 0x000fc60000010000 */
[----:B------:R-:W-:Y:S01]  /*18220*/  STG.E.U16 desc[UR30][R30.64+-0xfe], R16 ;  /* 0xffff02101e007986 */ /* 0x000fe2000c10151e */
[----:B------:R-:W-:-:S03]  /*18230*/  PRMT R64, R174, 0x5410, R173 ;  /* 0x00005410ae407816 */ /* 0x000fc600000000ad */
[----:B------:R4:W-:Y:S01]  /*18240*/  STG.E.U16 desc[UR30][R4.64+-0x100], R15 ;  /* 0xffff000f04007986 */ /* 0x0009e2000c10151e */
[----:B------:R-:W-:Y:S01]  /*18250*/  @!P2 PRMT R174, R42, 0x5410, RZ ;  /* 0x000054102aaea816 */ /* 0x000fe200000000ff */
[----:B------:R-:W-:Y:S02]  /*18260*/  @!P1 HFMA2.BF16_V2 R41, -RZ.H0_H0, RZ.H0_H0, -R173.H0_H0 ;  /* 0x200000ffff299231 */ /* 0x000fe400003409ad */
[----:B-1----:R-:W-:Y:S01]  /*18270*/  FADD.FTZ R117, R2, R13 ;  /* 0x0000000d02757221 */ /* 0x002fe20000010000 */
[----:B--2---:R-:W-:Y:S01]  /*18280*/  FADD.FTZ R194, R0, R25 ;  /* 0x0000001900c27221 */ /* 0x004fe20000010000 */
[----:B---3--:R-:W-:Y:S01]  /*18290*/  F2FP.BF16.F32.PACK_AB R0, R193, R0 ;  /* 0x00000000c100723e */ /* 0x008fe200000010ff */
[----:B------:R-:W-:Y:S01]  /*182a0*/  IMAD.MOV.U32 R32, RZ, RZ, R10 ;  /* 0x000000ffff207224 */ /* 0x000fe200078e000a */
[----:B------:R-:W-:Y:S02]  /*182b0*/  @!P1 PRMT R173, R41, 0x5410, RZ ;  /* 0x0000541029ad9816 */ /* 0x000fe400000000ff */
[----:B------:R-:W-:Y:S01]  /*182c0*/  PRMT R33, R10, 0x7771, RZ ;  /* 0x000077710a217816 */ /* 0x000fe200000000ff */
[----:B------:R-:W-:Y:S01]  /*182d0*/  USHF.L.U32 UR4, UR11, 0x10, URZ ;  /* 0x000000100b047899 */ /* 0x000fe200080006ff */
[C---:B------:R-:W-:Y:S01]  /*182e0*/  PRMT R35, R0.reuse, 0x7610, R35 ;  /* 0x0000761000237816 */ /* 0x040fe20000000023 */
[----:B------:R-:W-:Y:S01]  /*182f0*/  IMAD.MOV.U32 R119, RZ, RZ, R214 ;  /* 0x000000ffff777224 */ /* 0x000fe200078e00d6 */
[----:B------:R-:W-:Y:S01]  /*18300*/  PRMT R34, R0, 0x7632, R34 ;  /* 0x0000763200227816 */ /* 0x000fe20000000022 */
[----:B------:R-:W-:Y:S01]  /*18310*/  FADD.FTZ R192, R192, R9 ;  /* 0x00000009c0c07221 */ /* 0x000fe20000010000 */
[----:B------:R-:W-:Y:S01]  /*18320*/  PRMT R0, R8, 0x7772, RZ ;  /* 0x0000777208007816 */ /* 0x000fe200000000ff */
[----:B------:R-:W-:Y:S01]  /*18330*/  LDSM.16.MT88.4 R16, [R138+0xa000] ;  /* 0x00a000008a10783b */ /* 0x000fe20000004200 */
[----:B----4-:R-:W-:-:S04]  /*18340*/  PRMT R4, R12, 0x7772, RZ ;  /* 0x000077720c047816 */ /* 0x010fc800000000ff */
[----:B------:R-:W-:Y:S02]  /*18350*/  ISETP.GT.U32.AND P2, PT, R4, UR11, PT ;  /* 0x0000000b04007c0c */ /* 0x000fe4000bf44070 */
[----:B------:R-:W-:Y:S02]  /*18360*/  F2FP.BF16.F32.PACK_AB R4, R116, R2 ;  /* 0x000000027404723e */ /* 0x000fe400000010ff */
[----:B------:R-:W-:-:S04]  /*18370*/  PRMT R2, R12, 0x7773, RZ ;  /* 0x000077730c027816 */ /* 0x000fc800000000ff */
[----:B------:R-:W-:Y:S02]  /*18380*/  ISETP.GT.U32.AND P1, PT, R2, UR11, PT ;  /* 0x0000000b02007c0c */ /* 0x000fe4000bf24070 */
[----:B------:R-:W-:Y:S02]  /*18390*/  PRMT R2, R8, 0x7773, RZ ;  /* 0x0000777308027816 */ /* 0x000fe400000000ff */
[----:B------:R-:W-:Y:S02]  /*183a0*/  PRMT R139, R4, 0x7632, R139 ;  /* 0x00007632048b7816 */ /* 0x000fe4000000008b */
[----:B------:R-:W-:Y:S01]  /*183b0*/  PRMT R15, R0, 0x5410, R2 ;  /* 0x00005410000f7816 */ /* 0x000fe20000000002 */
[----:B------:R-:W-:Y:S01]  /*183c0*/  IMAD.U32 R0, RZ, RZ, UR9 ;  /* 0x00000009ff007e24 */ /* 0x000fe2000f8e00ff */
[----:B------:R-:W-:Y:S01]  /*183d0*/  PRMT R172, R4, 0x7610, R172 ;  /* 0x0000761004ac7816 */ /* 0x000fe200000000ac */
[----:B------:R-:W-:Y:S01]  /*183e0*/  @P3 HFMA2.BF16_V2 R44, -RZ.H0_H0, RZ.H0_H0, -R139.H0_H0 ;  /* 0x200000ffff2c3231 */ /* 0x000fe2000034098b */
[----:B------:R-:W-:Y:S01]  /*183f0*/  PRMT R2, R10, 0x7773, RZ ;  /* 0x000077730a027816 */ /* 0x000fe200000000ff */
[----:B------:R-:W-:Y:S01]  /*18400*/  IMAD.WIDE R24, R0, 0x2, R6 ;  /* 0x0000000200187825 */ /* 0x000fe200078e0206 */
[----:B------:R-:W-:-:S02]  /*18410*/  PRMT R0, R10, 0x7772, RZ ;  /* 0x000077720a007816 */ /* 0x000fc400000000ff */
[----:B------:R-:W-:Y:S02]  /*18420*/  PRMT R20, R172, 0x5410, R139 ;  /* 0x00005410ac147816 */ /* 0x000fe4000000008b */
[----:B------:R-:W-:Y:S02]  /*18430*/  @P3 PRMT R139, R44, 0x5410, RZ ;  /* 0x000054102c8b3816 */ /* 0x000fe400000000ff */
[----:B------:R-:W-:Y:S02]  /*18440*/  PRMT R44, R0, 0x5410, R2 ;  /* 0x00005410002c7816 */ /* 0x000fe40000000002 */
[C---:B------:R-:W-:Y:S01]  /*18450*/  LOP3.LUT R0, R14.reuse, 0xffff, RZ, 0xc0, !PT ;  /* 0x0000ffff0e007812 */ /* 0x040fe200078ec0ff */
[----:B------:R-:W-:Y:S01]  /*18460*/  IMAD.MOV.U32 R4, RZ, RZ, R8 ;  /* 0x000000ffff047224 */ /* 0x000fe200078e0008 */
[----:B------:R-:W-:Y:S02]  /*18470*/  LOP3.LUT R2, R14, 0xff, RZ, 0xc0, !PT ;  /* 0x000000ff0e027812 */ /* 0x000fe400078ec0ff */
[----:B------:R-:W-:-:S02]  /*18480*/  SHF.R.U32.HI R0, RZ, 0x8, R0 ;  /* 0x00000008ff007819 */ /* 0x000fc40000011600 */
[----:B------:R-:W-:Y:S02]  /*18490*/  PRMT R5, R8, 0x7771, RZ ;  /* 0x0000777108057816 */ /* 0x000fe400000000ff */
[----:B------:R-:W-:Y:S02]  /*184a0*/  LOP3.LUT R4, R4, 0xff, RZ, 0xc0, !PT ;  /* 0x000000ff04047812 */ /* 0x000fe400078ec0ff */
[--C-:B------:R-:W-:Y:S02]  /*184b0*/  PRMT R8, R2, 0x5410, R0.reuse ;  /* 0x0000541002087816 */ /* 0x100fe40000000000 */
[----:B------:R-:W-:Y:S02]  /*184c0*/  PRMT R0, R14, 0x7632, R0 ;  /* 0x000076320e007816 */ /* 0x000fe40000000000 */
[----:B------:R-:W-:Y:S02]  /*184d0*/  PRMT R10, R4, 0x5410, R5 ;  /* 0x00005410040a7816 */ /* 0x000fe40000000005 */
[----:B------:R-:W-:-:S02]  /*184e0*/  SHF.R.U32.HI R5, RZ, 0x18, R14 ;  /* 0x00000018ff057819 */ /* 0x000fc4000001160e */
[----:B------:R-:W-:Y:S02]  /*184f0*/  LOP3.LUT R0, R0, 0xff, RZ, 0xc0, !PT ;  /* 0x000000ff00007812 */ /* 0x000fe400078ec0ff */
[C---:B------:R-:W-:Y:S02]  /*18500*/  PRMT R4, R12.reuse, 0x7773, RZ ;  /* 0x000077730c047816 */ /* 0x040fe400000000ff */
[----:B------:R-:W-:Y:S02]  /*18510*/  PRMT R2, R12, 0x7772, RZ ;  /* 0x000077720c027816 */ /* 0x000fe400000000ff */
[----:B------:R-:W-:Y:S02]  /*18520*/  PRMT R6, R0, 0x5410, R5 ;  /* 0x0000541000067816 */ /* 0x000fe40000000005 */
[----:B------:R-:W-:Y:S02]  /*18530*/  LOP3.LUT R0, R11, 0xffff, RZ, 0xc0, !PT ;  /* 0x0000ffff0b007812 */ /* 0x000fe400078ec0ff */
[----:B------:R-:W-:-:S02]  /*18540*/  PRMT R14, R2, 0x5410, R4 ;  /* 0x00005410020e7816 */ /* 0x000fc40000000004 */
[----:B------:R-:W-:Y:S02]  /*18550*/  SHF.R.U32.HI R0, RZ, 0x8, R0 ;  /* 0x00000008ff007819 */ /* 0x000fe40000011600 */
[C---:B------:R-:W-:Y:S01]  /*18560*/  LOP3.LUT R2, R11.reuse, 0xff, RZ, 0xc0, !PT ;  /* 0x000000ff0b027812 */ /* 0x040fe200078ec0ff */
[----:B------:R-:W-:Y:S01]  /*18570*/  ULOP3.LUT UR4, UR11, 0xff0000, UR4, 0xf8, !UPT ;  /* 0x00ff00000b047892 */ /* 0x000fe2000f8ef804 */
[----:B------:R-:W-:Y:S02]  /*18580*/  IMAD.MOV.U32 R7, RZ, RZ, R12 ;  /* 0x000000ffff077224 */ /* 0x000fe400078e000c */
[--C-:B------:R-:W-:Y:S02]  /*18590*/  PRMT R13, R2, 0x5410, R0.reuse ;  /* 0x00005410020d7816 */ /* 0x100fe40000000000 */
[----:B------:R-:W-:Y:S01]  /*185a0*/  PRMT R0, R11, 0x7632, R0 ;  /* 0x000076320b007816 */ /* 0x000fe20000000000 */
[----:B------:R-:W-:Y:S01]  /*185b0*/  IMAD.U32 R214, RZ, RZ, UR4 ;  /* 0x00000004ffd67e24 */ /* 0x000fe2000f8e00ff */
[----:B------:R-:W-:-:S02]  /*185c0*/  SHF.R.U32.HI R5, RZ, 0x18, R11 ;  /* 0x00000018ff057819 */ /* 0x000fc4000001160b */
[----:B------:R-:W-:Y:S02]  /*185d0*/  LOP3.LUT R4, R0, 0xff, RZ, 0xc0, !PT ;  /* 0x000000ff00047812 */ /* 0x000fe400078ec0ff */
[----:B------:R-:W-:Y:S02]  /*185e0*/  PRMT R9, R12, 0x7771, RZ ;  /* 0x000077710c097816 */ /* 0x000fe400000000ff */
[----:B------:R-:W-:Y:S02]  /*185f0*/  LOP3.LUT R2, R7, 0xff, RZ, 0xc0, !PT ;  /* 0x000000ff07027812 */ /* 0x000fe400078ec0ff */
[----:B------:R-:W-:Y:S02]  /*18600*/  HSET2.LE.AND R0, R8, R214, PT ;  /* 0x000000d608007233 */ /* 0x000fe40003803000 */
[----:B------:R-:W-:Y:S02]  /*18610*/  PRMT R12, R4, 0x5410, R5 ;  /* 0x00005410040c7816 */ /* 0x000fe40000000005 */
[----:B------:R-:W-:-:S02]  /*18620*/  PRMT R5, R2, 0x5410, R9 ;  /* 0x0000541002057816 */ /* 0x000fc40000000009 */
[--C-:B------:R-:W-:Y:S02]  /*18630*/  HSET2.LE.AND R2, R10, R214.reuse, PT ;  /* 0x000000d60a027233 */ /* 0x100fe40003803000 */
[----:B------:R-:W-:Y:S02]  /*18640*/  LOP3.LUT R8, R62, R0, RZ, 0xc0, !PT ;  /* 0x000000003e087212 */ /* 0x000fe400078ec0ff */
[----:B------:R-:W-:Y:S02]  /*18650*/  LOP3.LUT R4, R15, 0xff00ff, RZ, 0xc0, !PT ;  /* 0x00ff00ff0f047812 */ /* 0x000fe400078ec0ff */
[--C-:B------:R-:W-:Y:S02]  /*18660*/  HSET2.LE.AND R0, R6, R214.reuse, PT ;  /* 0x000000d606007233 */ /* 0x100fe40003803000 */
[----:B------:R-:W-:Y:S02]  /*18670*/  LOP3.LUT R10, R124, R2, RZ, 0xc0, !PT ;  /* 0x000000027c0a7212 */ /* 0x000fe400078ec0ff */
[----:B------:R-:W-:-:S02]  /*18680*/  HSET2.LE.AND R2, R5, R214, PT ;  /* 0x000000d605027233 */ /* 0x000fc40003803000 */
[--C-:B------:R-:W-:Y:S02]  /*18690*/  HSET2.LE.AND R4, R4, R214.reuse, PT ;  /* 0x000000d604047233 */ /* 0x100fe40003803000 */
[----:B------:R-:W-:Y:S02]  /*186a0*/  LOP3.LUT R9, R125, R0, RZ, 0xc0, !PT ;  /* 0x000000007d097212 */ /* 0x000fe400078ec0ff */
[----:B------:R-:W-:Y:S02]  /*186b0*/  HSET2.LE.AND R0, R13, R214, PT ;  /* 0x000000d60d007233 */ /* 0x000fe40003803000 */
[----:B------:R-:W-:Y:S01]  /*186c0*/  LOP3.LUT R6, R20, R2, RZ, 0xc0, !PT ;  /* 0x0000000214067212 */ /* 0x000fe200078ec0ff */
[----:B------:R-:W-:Y:S01]  /*186d0*/  IMAD.MOV.U32 R2, RZ, RZ, 0x20 ;  /* 0x00000020ff027424 */ /* 0x000fe200078e00ff */
[----:B------:R-:W-:Y:S02]  /*186e0*/  LOP3.LUT R11, R61, R4, RZ, 0xc0, !PT ;  /* 0x000000043d0b7212 */ /* 0x000fe400078ec0ff */
[----:B------:R-:W-:-:S02]  /*186f0*/  LOP3.LUT R4, R198, R0, RZ, 0xc0, !PT ;  /* 0x00000000c6047212 */ /* 0x000fc400078ec0ff */
[----:B------:R-:W-:Y:S02]  /*18700*/  HSET2.LE.AND R0, R12, R214, PT ;  /* 0x000000d60c007233 */ /* 0x000fe40003803000 */
[----:B------:R-:W-:-:S03]  /*18710*/  SEL R2, R2, 0xffffffe0, !P6 ;  /* 0xffffffe002027807 */ /* 0x000fc60007000000 */
[----:B------:R-:W-:Y:S02]  /*18720*/  LOP3.LUT R5, R27, R0, RZ, 0xc0, !PT ;  /* 0x000000001b057212 */ /* 0x000fe400078ec0ff */
[----:B------:R-:W-:Y:S01]  /*18730*/  IMAD.IADD R27, R138, 0x1, R2 ;  /* 0x000000018a1b7824 */ /* 0x000fe200078e0202 */
[----:B------:R-:W-:-:S04]  /*18740*/  LOP3.LUT R7, R14, 0xff00ff, RZ, 0xc0, !PT ;  /* 0x00ff00ff0e077812 */ /* 0x000fc800078ec0ff */
[----:B------:R-:W1:Y:S01]  /*18750*/  LDSM.16.MT88.4 R12, [R27+0xa000] ;  /* 0x00a000001b0c783b */ /* 0x000e620000004200 */
[----:B------:R-:W-:Y:S02]  /*18760*/  HSET2.LE.AND R7, R7, R214, PT ;  /* 0x000000d607077233 */ /* 0x000fe40003803000 */
[----:B------:R-:W-:Y:S01]  /*18770*/  PRMT R26, R35, 0x5410, R34 ;  /* 0x00005410231a7816 */ /* 0x000fe20000000022 */
[----:B------:R-:W-:-:S03]  /*18780*/  VIADD R0, R138, 0xa000 ;  /* 0x0000a0008a007836 */ /* 0x000fc60000000000 */
        /* <DEDUP_REMOVED lines=8> */
[----:B------:R-:W-:-:S02]  /*18810*/  IMAD.IADD R26, R2, 0x1, R20 ;  /* 0x00000001021a7824 */ /* 0x000fc400078e0214 */
[----:B------:R-:W-:-:S04]  /*18820*/  IMAD.MOV.U32 R124, RZ, RZ, R60 ;  /* 0x000000ffff7c7224 */ /* 0x000fc800078e003c */
[-C--:B-1----:R-:W-:Y:S08]  /*18830*/  HMMA.16816.F32.BF16 R236, R8, R12.reuse, R236 ;  /* 0x0000000c08ec723c */ /* 0x082ff000000418ec */
[C---:B------:R-:W-:Y:S08]  /*18840*/  HMMA.16816.F32.BF16 R52, R4.reuse, R12, R52 ;  /* 0x0000000c0434723c */ /* 0x040ff00000041834 */
[-C--:B------:R-:W-:Y:S08]  /*18850*/  HMMA.16816.F32.BF16 R60, R4, R14.reuse, R48 ;  /* 0x0000000e043c723c */ /* 0x080ff00000041830 */
[----:B------:R-:W-:Y:S01]  /*18860*/  HMMA.16816.F32.BF16 R228, R8, R14, R228 ;  /* 0x0000000e08e4723c */ /* 0x000fe200000418e4 */
[----:B------:R-:W1:Y:S01]  /*18870*/  LDSM.16.MT88.4 R12, [R26] ;  /* 0x000000001a0c783b */ /* 0x000e620000004200 */
[----:B------:R-:W-:-:S02]  /*18880*/  @!P4 HFMA2.BF16_V2 R45, -RZ.H0_H0, RZ.H0_H0, -R172.H0_H0 ;  /* 0x200000ffff2dc231 */ /* 0x000fc400003409ac */
[----:B------:R-:W-:Y:S02]  /*18890*/  @P2 HFMA2.BF16_V2 R47, -RZ.H0_H0, RZ.H0_H0, -R35.H0_H0 ;  /* 0x200000ffff2f2231 */ /* 0x000fe40000340923 */
[----:B------:R-:W-:Y:S02]  /*188a0*/  @!P5 HFMA2.BF16_V2 R40, -RZ.H0_H0, RZ.H0_H0, -R176.H0_H0 ;  /* 0x200000ffff28d231 */ /* 0x000fe400003409b0 */
[----:B------:R-:W-:Y:S01]  /*188b0*/  IMAD.MOV.U32 R125, RZ, RZ, R203 ;  /* 0x000000ffff7d7224 */ /* 0x000fe200078e00cb */
[-C--:B------:R-:W-:Y:S08]  /*188c0*/  HMMA.16816.F32.BF16 R152, R8, R16.reuse, R152 ;  /* 0x000000100898723c */ /* 0x080ff00000041898 */
[C---:B------:R-:W-:Y:S08]  /*188d0*/  HMMA.16816.F32.BF16 R168, R4.reuse, R16, R168 ;  /* 0x0000001004a8723c */ /* 0x040ff000000418a8 */
[----:B------:R-:W-:Y:S01]  /*188e0*/  HMMA.16816.F32.BF16 R164, R4, R18, R164 ;  /* 0x0000001204a4723c */ /* 0x000fe200000418a4 */
[----:B------:R-:W-:Y:S01]  /*188f0*/  PRMT R2, R22, 0x7773, RZ ;  /* 0x0000777316027816 */ /* 0x000fe200000000ff */
[----:B------:R-:W-:Y:S06]  /*18900*/  LDSM.16.MT88.4 R48, [R20+0x800] ;  /* 0x000800001430783b */ /* 0x000fec0000004200 */
[-C--:B-1----:R-:W-:Y:S08]  /*18910*/  HMMA.16816.F32.BF16 R240, R8, R12.reuse, R240 ;  /* 0x0000000c08f0723c */ /* 0x082ff000000418f0 */
[C---:B------:R-:W-:Y:S08]  /*18920*/  HMMA.16816.F32.BF16 R56, R4.reuse, R12, R56 ;  /* 0x0000000c0438723c */ /* 0x040ff00000041838 */
[-C--:B------:R-:W-:Y:S08]  /*18930*/  HMMA.16816.F32.BF16 R84, R4, R14.reuse, R84 ;  /* 0x0000000e0454723c */ /* 0x080ff00000041854 */
[----:B------:R-:W-:Y:S01]  /*18940*/  HMMA.16816.F32.BF16 R232, R8, R14, R232 ;  /* 0x0000000e08e8723c */ /* 0x000fe200000418e8 */
[----:B------:R-:W1:Y:S01]  /*18950*/  LDSM.16.MT88.4 R12, [R138+0xb000] ;  /* 0x00b000008a0c783b */ /* 0x000e620000004200 */
[----:B------:R-:W-:-:S06]  /*18960*/  @!P4 PRMT R172, R45, 0x5410, RZ ;  /* 0x000054102dacc816 */ /* 0x000fcc00000000ff */
[-C--:B-1----:R-:W-:Y:S08]  /*18970*/  HMMA.16816.F32.BF16 R68, R8, R12.reuse, R68 ;  /* 0x0000000c0844723c */ /* 0x082ff00000041844 */
[C---:B------:R-:W-:Y:S08]  /*18980*/  HMMA.16816.F32.BF16 R72, R4.reuse, R12, R72 ;  /* 0x0000000c0448723c */ /* 0x040ff00000041848 */
[-C--:B------:R-:W-:Y:S08]  /*18990*/  HMMA.16816.F32.BF16 R76, R4, R14.reuse, R76 ;  /* 0x0000000e044c723c */ /* 0x080ff0000004184c */
[C---:B------:R-:W-:Y:S01]  /*189a0*/  HMMA.16816.F32.BF16 R36, R8.reuse, R14, R80 ;  /* 0x0000000e0824723c */ /* 0x040fe20000041850 */
[----:B------:R-:W1:Y:S01]  /*189b0*/  LDSM.16.MT88.4 R12, [R27+0xb000] ;  /* 0x00b000001b0c783b */ /* 0x000e620000004200 */
[----:B------:R-:W-:Y:S01]  /*189c0*/  @P2 PRMT R35, R47, 0x5410, RZ ;  /* 0x000054102f232816 */ /* 0x000fe200000000ff */
[----:B------:R-:W-:Y:S01]  /*189d0*/  IMAD.MOV.U32 R45, RZ, RZ, R202 ;  /* 0x000000ffff2d7224 */ /* 0x000fe200078e00ca */
[----:B------:R-:W-:Y:S01]  /*189e0*/  @!P5 PRMT R176, R40, 0x5410, RZ ;  /* 0x0000541028b0d816 */ /* 0x000fe200000000ff */
[----:B------:R-:W-:Y:S01]  /*189f0*/  IMAD.MOV.U32 R47, RZ, RZ, R201 ;  /* 0x000000ffff2f7224 */ /* 0x000fe200078e00c9 */
[----:B------:R-:W-:Y:S01]  /*18a00*/  PRMT R0, R22, 0x7772, RZ ;  /* 0x0000777216007816 */ /* 0x000fe200000000ff */
[----:B------:R-:W-:Y:S01]  /*18a10*/  LDSM.16.MT88.4 R80, [R138+0xb800] ;  /* 0x00b800008a50783b */ /* 0x000fe20000004200 */
[C---:B------:R-:W-:Y:S03]  /*18a20*/  HMMA.16816.F32.BF16 R40, R8.reuse, R18, R148 ;  /* 0x000000120828723c */ /* 0x040fe60000041894 */
[----:B------:R-:W2:Y:S04]  /*18a30*/  LDSM.16.MT88.4 R16, [R20+0x1000] ;  /* 0x001000001410783b */ /* 0x000ea80000004200 */
[----:B------:R-:W-:Y:S01]  /*18a40*/  LDSM.16.MT88.4 R148, [R138+0xa800] ;  /* 0x00a800008a94783b */ /* 0x000fe20000004200 */
[-C--:B-1----:R-:W-:Y:S03]  /*18a50*/  HMMA.16816.F32.BF16 R200, R8, R12.reuse, R140 ;  /* 0x0000000c08c8723c */ /* 0x082fe6000004188c */
[----:B------:R-:W-:Y:S05]  /*18a60*/  LDSM.16.MT88.4 R140, [R27+0xa800] ;  /* 0x00a800001b8c783b */ /* 0x000fea0000004200 */
[C---:B------:R-:W-:Y:S08]  /*18a70*/  HMMA.16816.F32.BF16 R88, R4.reuse, R12, R88 ;  /* 0x0000000c0458723c */ /* 0x040ff00000041858 */
[-C--:B------:R-:W-:Y:S08]  /*18a80*/  HMMA.16816.F32.BF16 R92, R4, R14.reuse, R92 ;  /* 0x0000000e045c723c */ /* 0x080ff0000004185c */
[----:B------:R-:W-:Y:S01]  /*18a90*/  HMMA.16816.F32.BF16 R196, R8, R14, R96 ;  /* 0x0000000e08c4723c */ /* 0x000fe20000041860 */
[----:B------:R-:W1:Y:S04]  /*18aa0*/  LDSM.16.MT88.4 R12, [R26+0x1000] ;  /* 0x001000001a0c783b */ /* 0x000e680000004200 */
[----:B------:R-:W-:Y:S03]  /*18ab0*/  LDSM.16.MT88.4 R96, [R27+0xb800] ;  /* 0x00b800001b60783b */ /* 0x000fe60000004200 */
[C---:B--2---:R-:W-:Y:S08]  /*18ac0*/  HMMA.16816.F32.BF16 R104, R4.reuse, R16, R104 ;  /* 0x000000100468723c */ /* 0x044ff00000041868 */
[----:B------:R-:W-:Y:S08]  /*18ad0*/  HMMA.16816.F32.BF16 R108, R4, R18, R108 ;  /* 0x00000012046c723c */ /* 0x000ff0000004186c */
[C---:B------:R-:W-:Y:S08]  /*18ae0*/  HMMA.16816.F32.BF16 R216, R8.reuse, R16, R216 ;  /* 0x0000001008d8723c */ /* 0x040ff000000418d8 */
[----:B------:R-:W-:Y:S01]  /*18af0*/  HMMA.16816.F32.BF16 R16, R8, R18, R112 ;  /* 0x000000120810723c */ /* 0x000fe20000041870 */
[----:B------:R-:W-:Y:S07]  /*18b00*/  LDSM.16.MT88.4 R112, [R20+0x1800] ;  /* 0x001800001470783b */ /* 0x000fee0000004200 */
[C---:B-1----:R-:W-:Y:S08]  /*18b10*/  HMMA.16816.F32.BF16 R120, R4.reuse, R12, R120 ;  /* 0x0000000c0478723c */ /* 0x042ff00000041878 */
[----:B------:R-:W-:Y:S01]  /*18b20*/  HMMA.16816.F32.BF16 R100, R4, R14, R100 ;  /* 0x0000000e0464723c */ /* 0x000fe20000041864 */
[----:B------:R-:W-:-:S07]  /*18b30*/  SHF.R.U32.HI R6, RZ, 0x18, R21 ;  /* 0x00000018ff067819 */ /* 0x000fce0000011615 */
[C---:B------:R-:W-:Y:S08]  /*18b40*/  HMMA.16816.F32.BF16 R220, R8.reuse, R12, R220 ;  /* 0x0000000c08dc723c */ /* 0x040ff000000418dc */
[----:B------:R-:W-:Y:S01]  /*18b50*/  HMMA.16816.F32.BF16 R12, R8, R14, R128 ;  /* 0x0000000e080c723c */ /* 0x000fe20000041880 */
[----:B------:R-:W-:Y:S02]  /*18b60*/  PRMT R9, R0, 0x5410, R2 ;  /* 0x0000541000097816 */ /* 0x000fe40000000002 */
[----:B------:R-:W-:-:S02]  /*18b70*/  PRMT R0, R21, 0x7632, R0 ;  /* 0x0000763215007816 */ /* 0x000fc40000000000 */
[C---:B------:R-:W-:Y:S02]  /*18b80*/  LOP3.LUT R2, R21.reuse, 0xffff, RZ, 0xc0, !PT ;  /* 0x0000ffff15027812 */ /* 0x040fe400078ec0ff */
[----:B------:R-:W-:Y:S01]  /*18b90*/  LOP3.LUT R0, R0, 0xff, RZ, 0xc0, !PT ;  /* 0x000000ff00007812 */ /* 0x000fe200078ec0ff */
[----:B------:R-:W-:Y:S01]  /*18ba0*/  IMAD.MOV.U32 R5, RZ, RZ, R22 ;  /* 0x000000ffff057224 */ /* 0x000fe200078e0016 */
[----:B------:R-:W-:Y:S02]  /*18bb0*/  LOP3.LUT R4, R32, 0xff, RZ, 0xc0, !PT ;  /* 0x000000ff20047812 */ /* 0x000fe400078ec0ff */
[----:B------:R-:W-:Y:S02]  /*18bc0*/  LOP3.LUT R7, R21, 0xff, RZ, 0xc0, !PT ;  /* 0x000000ff15077812 */ /* 0x000fe400078ec0ff */
[----:B------:R-:W-:Y:S02]  /*18bd0*/  SHF.R.U32.HI R2, RZ, 0x8, R2 ;  /* 0x00000008ff027819 */ /* 0x000fe40000011602 */
[----:B------:R-:W-:-:S02]  /*18be0*/  PRMT R6, R0, 0x5410, R6 ;  /* 0x0000541000067816 */ /* 0x000fc40000000006 */
[----:B------:R-:W-:Y:S02]  /*18bf0*/  LOP3.LUT R0, R23, 0xffff, RZ, 0xc0, !PT ;  /* 0x0000ffff17007812 */ /* 0x000fe400078ec0ff */
[----:B------:R-:W-:Y:S02]  /*18c00*/  PRMT R10, R4, 0x5410, R33 ;  /* 0x00005410040a7816 */ /* 0x000fe40000000021 */
[----:B------:R-:W-:Y:S02]  /*18c10*/  PRMT R8, R22, 0x7771, RZ ;  /* 0x0000777116087816 */ /* 0x000fe400000000ff */
[----:B------:R-:W-:Y:S02]  /*18c20*/  LOP3.LUT R4, R5, 0xff, RZ, 0xc0, !PT ;  /* 0x000000ff05047812 */ /* 0x000fe400078ec0ff */
[----:B------:R-:W-:Y:S02]  /*18c30*/  PRMT R7, R7, 0x5410, R2 ;  /* 0x0000541007077816 */ /* 0x000fe40000000002 */
[----:B------:R-:W-:-:S02]  /*18c40*/  SHF.R.U32.HI R0, RZ, 0x8, R0 ;  /* 0x00000008ff007819 */ /* 0x000fc40000011600 */
[C---:B------:R-:W-:Y:S02]  /*18c50*/  LOP3.LUT R2, R23.reuse, 0xff, RZ, 0xc0, !PT ;  /* 0x000000ff17027812 */ /* 0x040fe400078ec0ff */
[----:B------:R-:W-:Y:S02]  /*18c60*/  PRMT R5, R4, 0x5410, R8 ;  /* 0x0000541004057816 */ /* 0x000fe40000000008 */
[--C-:B------:R-:W-:Y:S02]  /*18c70*/  PRMT R8, R2, 0x5410, R0.reuse ;  /* 0x0000541002087816 */ /* 0x100fe40000000000 */
[----:B------:R-:W-:Y:S02]  /*18c80*/  PRMT R0, R23, 0x7632, R0 ;  /* 0x0000763217007816 */ /* 0x000fe40000000000 */
[----:B------:R-:W-:Y:S02]  /*18c90*/  SHF.R.U32.HI R4, RZ, 0x18, R23 ;  /* 0x00000018ff047819 */ /* 0x000fe40000011617 */
[----:B------:R-:W-:-:S02]  /*18ca0*/  LOP3.LUT R2, R0, 0xff, RZ, 0xc0, !PT ;  /* 0x000000ff00027812 */ /* 0x000fc400078ec0ff */
[----:B------:R-:W-:Y:S02]  /*18cb0*/  HSET2.LE.AND R0, R5, R214, PT ;  /* 0x000000d605007233 */ /* 0x000fe40003803000 */
[----:B------:R-:W-:Y:S01]  /*18cc0*/  PRMT R5, R2, 0x5410, R4 ;  /* 0x0000541002057816 */ /* 0x000fe20000000004 */
[----:B------:R-:W-:-:S05]  /*18cd0*/  IMAD.MOV.U32 R2, RZ, RZ, R28 ;  /* 0x000000ffff027224 */ /* 0x000fca00078e001c */
[----:B------:R-:W-:Y:S02]  /*18ce0*/  LOP3.LUT R126, R2, R0, RZ, 0xc0, !PT ;  /* 0x00000000027e7212 */ /* 0x000fe400078ec0ff */
[----:B------:R-:W-:Y:S01]  /*18cf0*/  LOP3.LUT R0, R9, 0xff00ff, RZ, 0xc0, !PT ;  /* 0x00ff00ff09007812 */ /* 0x000fe200078ec0ff */
[----:B------:R-:W-:Y:S01]  /*18d00*/  IMAD.MOV.U32 R4, RZ, RZ, R29 ;  /* 0x000000ffff047224 */ /* 0x000fe200078e001d */
[----:B------:R-:W-:-:S03]  /*18d10*/  HSET2.LE.AND R2, R7, R214, PT ;  /* 0x000000d607027233 */ /* 0x000fc60003803000 */
[----:B------:R-:W-:Y:S02]  /*18d20*/  HSET2.LE.AND R0, R0, R214, PT ;  /* 0x000000d600007233 */ /* 0x000fe40003803000 */
[----:B------:R-:W-:-:S03]  /*18d30*/  LOP3.LUT R128, R47, R2, RZ, 0xc0, !PT ;  /* 0x000000022f807212 */ /* 0x000fc600078ec0ff */
[----:B------:R-:W-:Y:S02]  /*18d40*/  LOP3.LUT R127, R4, R0, RZ, 0xc0, !PT ;  /* 0x00000000047f7212 */ /* 0x000fe400078ec0ff */
[----:B------:R-:W-:Y:S02]  /*18d50*/  LOP3.LUT R4, R44, 0xff00ff, RZ, 0xc0, !PT ;  /* 0x00ff00ff2c047812 */ /* 0x000fe400078ec0ff */
[--C-:B------:R-:W-:Y:S02]  /*18d60*/  HSET2.LE.AND R2, R6, R214.reuse, PT ;  /* 0x000000d606027233 */ /* 0x100fe40003803000 */
[--C-:B------:R-:W-:Y:S02]  /*18d70*/  HSET2.LE.AND R0, R10, R214.reuse, PT ;  /* 0x000000d60a007233 */ /* 0x100fe40003803000 */
[----:B------:R-:W-:Y:S02]  /*18d80*/  HSET2.LE.AND R4, R4, R214, PT ;  /* 0x000000d604047233 */ /* 0x000fe40003803000 */
[----:B------:R-:W-:-:S02]  /*18d90*/  LOP3.LUT R129, R45, R2, RZ, 0xc0, !PT ;  /* 0x000000022d817212 */ /* 0x000fc400078ec0ff */
[----:B------:R-:W-:Y:S02]  /*18da0*/  LOP3.LUT R130, R125, R0, RZ, 0xc0, !PT ;  /* 0x000000007d827212 */ /* 0x000fe400078ec0ff */
[--C-:B------:R-:W-:Y:S02]  /*18db0*/  HSET2.LE.AND R2, R8, R214.reuse, PT ;  /* 0x000000d608027233 */ /* 0x100fe40003803000 */
[----:B------:R-:W-:Y:S02]  /*18dc0*/  HSET2.LE.AND R0, R5, R214, PT ;  /* 0x000000d605007233 */ /* 0x000fe40003803000 */
[----:B------:R-:W-:Y:S01]  /*18dd0*/  LOP3.LUT R131, R124, R4, RZ, 0xc0, !PT ;  /* 0x000000047c837212 */ /* 0x000fe200078ec0ff */
[----:B------:R-:W-:Y:S01]  /*18de0*/  IMAD.MOV.U32 R22, RZ, RZ, R67 ;  /* 0x000000ffff167224 */ /* 0x000fe200078e0043 */
[----:B------:R-:W1:Y:S01]  /*18df0*/  LDSM.16.MT88.4 R4, [R26+0x1800] ;  /* 0x001800001a04783b */ /* 0x000e620000004200 */
[----:B------:R-:W-:Y:S01]  /*18e00*/  IMAD.MOV.U32 R33, RZ, RZ, R66 ;  /* 0x000000ffff217224 */ /* 0x000fe200078e0042 */
[----:B------:R-:W-:-:S02]  /*18e10*/  LOP3.LUT R124, R65, R2, RZ, 0xc0, !PT ;  /* 0x00000002417c7212 */ /* 0x000fc400078ec0ff */
[----:B------:R-:W-:Y:S02]  /*18e20*/  LOP3.LUT R125, R64, R0, RZ, 0xc0, !PT ;  /* 0x00000000407d7212 */ /* 0x000fe400078ec0ff */
[----:B------:R-:W2:Y:S01]  /*18e30*/  LDSM.16.MT88.4 R64, [R26+0x800] ;  /* 0x000800001a40783b */ /* 0x000ea20000004200 */
[----:B------:R-:W-:Y:S02]  /*18e40*/  @P1 HFMA2.BF16_V2 R46, -RZ.H0_H0, RZ.H0_H0, -R34.H0_H0 ;  /* 0x200000ffff2e1231 */ /* 0x000fe40000340922 */
[----:B------:R-:W-:Y:S02]  /*18e50*/  IMAD.MOV.U32 R32, RZ, RZ, R119 ;  /* 0x000000ffff207224 */ /* 0x000fe400078e0077 */
[----:B------:R-:W-:Y:S01]  /*18e60*/  FADD.FTZ R2, R116, R117 ;  /* 0x0000007574027221 */ /* 0x000fe20000010000 */
[----:B------:R-:W-:Y:S01]  /*18e70*/  IMAD.MOV.U32 R11, RZ, RZ, R118 ;  /* 0x000000ffff0b7224 */ /* 0x000fe200078e0076 */
[----:B------:R-:W-:Y:S01]  /*18e80*/  HMMA.16816.F32.BF16 R152, R128, R148, R152 ;  /* 0x000000948098723c */ /* 0x000fe20000041898 */
[----:B------:R-:W-:-:S07]  /*18e90*/  @P1 PRMT R34, R46, 0x5410, RZ ;  /* 0x000054102e221816 */ /* 0x000fce00000000ff */
[C---:B------:R-:W-:Y:S08]  /*18ea0*/  HMMA.16816.F32.BF16 R168, R124.reuse, R148, R168 ;  /* 0x000000947ca8723c */ /* 0x040ff000000418a8 */
[-C--:B------:R-:W-:Y:S08]  /*18eb0*/  HMMA.16816.F32.BF16 R164, R124, R150.reuse, R164 ;  /* 0x000000967ca4723c */ /* 0x080ff000000418a4 */
[----:B------:R-:W-:Y:S08]  /*18ec0*/  HMMA.16816.F32.BF16 R148, R128, R150, R40 ;  /* 0x000000968094723c */ /* 0x000ff00000041828 */
[-C--:B-1----:R-:W-:Y:S08]  /*18ed0*/  HMMA.16816.F32.BF16 R120, R124, R4.reuse, R120 ;  /* 0x000000047c78723c */ /* 0x082ff00000041878 */
[----:B------:R-:W-:Y:S01]  /*18ee0*/  HMMA.16816.F32.BF16 R116, R128, R4, R220 ;  /* 0x000000048074723c */ /* 0x000fe200000418dc */
[----:B------:R-:W-:-:S07]  /*18ef0*/  IMAD.U32 R4, RZ, RZ, UR6 ;  /* 0x00000006ff047e24 */ /* 0x000fce000f8e00ff */
[----:B------:R-:W-:Y:S01]  /*18f00*/  HMMA.16816.F32.BF16 R44, R124, R50, R60 ;  /* 0x000000327c2c723c */ /* 0x000fe2000004183c */
[----:B------:R-:W-:-:S07]  /*18f10*/  IMAD.WIDE R4, R4, 0x70, R30 ;  /* 0x0000007004047825 */ /* 0x000fce00078e021e */
[-C--:B------:R-:W-:Y:S08]  /*18f20*/  HMMA.16816.F32.BF16 R68, R128, R80.reuse, R68 ;  /* 0x000000508044723c */ /* 0x080ff00000041844 */
        /* <DEDUP_REMOVED lines=17> */
[C---:B------:R-:W-:Y:S01]  /*19040*/  HMMA.16816.F32.BF16 R52, R128.reuse, R64, R240 ;  /* 0x000000408034723c */ /* 0x040fe200000418f0 */
[----:B------:R-:W-:Y:S07]  /*19050*/  STG.E.U16 desc[UR30][R4.64+-0xfe], R179 ;  /* 0xffff02b304007986 */ /* 0x000fee000c10151e */
[C---:B------:R-:W-:Y:S08]  /*19060*/  HMMA.16816.F32.BF16 R140, R128.reuse, R142, R224 ;  /* 0x0000008e808c723c */ /* 0x040ff000000418e0 */
[C---:B------:R-:W-:Y:S08]  /*19070*/  HMMA.16816.F32.BF16 R96, R128.reuse, R98, R196 ;  /* 0x000000628060723c */ /* 0x040ff000000418c4 */
[C---:B------:R-:W-:Y:S08]  /*19080*/  HMMA.16816.F32.BF16 R48, R128.reuse, R50, R228 ;  /* 0x000000328030723c */ /* 0x040ff000000418e4 */
[C---:B------:R-:W-:Y:S08]  /*19090*/  HMMA.16816.F32.BF16 R112, R128.reuse, R114, R16 ;  /* 0x000000728070723c */ /* 0x040ff00000041810 */
[C---:B------:R-:W-:Y:S01]  /*190a0*/  HMMA.16816.F32.BF16 R64, R128.reuse, R66, R232 ;  /* 0x000000428040723c */ /* 0x040fe200000418e8 */
[----:B------:R-:W-:Y:S07]  /*190b0*/  STG.E.U16 desc[UR30][R24.64+-0x100], R178 ;  /* 0xffff00b218007986 */ /* 0x000fee000c10151e */
[----:B------:R-:W-:Y:S01]  /*190c0*/  HMMA.16816.F32.BF16 R128, R128, R6, R12 ;  /* 0x000000068080723c */ /* 0x000fe2000004180c */
[----:B------:R-:W-:Y:S01]  /*190d0*/  IMAD.U32 R6, RZ, RZ, UR6 ;  /* 0x00000006ff067e24 */ /* 0x000fe2000f8e00ff */
[----:B------:R-:W-:Y:S01]  /*190e0*/  STG.E.U16 desc[UR30][R24.64+-0xfe], R177 ;  /* 0xffff02b118007986 */ /* 0x000fe2000c10151e */
[----:B------:R-:W-:-:S02]  /*190f0*/  IMAD.U32 R10, RZ, RZ, UR6 ;  /* 0x00000006ff0a7e24 */ /* 0x000fc4000f8e00ff */
[----:B------:R-:W-:Y:S01]  /*19100*/  IMAD.WIDE R6, R6, -0x70, R4 ;  /* 0xffffff9006067825 */ /* 0x000fe200078e0204 */
        /* <DEDUP_REMOVED lines=12> */
[----:B------:R1:W-:Y:S01]  /*191d0*/  STG.E.U16 desc[UR30][R6.64+-0xde], R184 ;  /* 0xffff22b806007986 */ /* 0x0003e2000c10151e */
[----:B------:R-:W-:-:S03]  /*191e0*/  FADD.FTZ R8, R22, R33 ;  /* 0x0000002116087221 */ /* 0x000fc60000010000 */
[----:B------:R-:W-:Y:S04]  /*191f0*/  STG.E.U16 desc[UR30][R4.64+-0xe0], R176 ;  /* 0xffff20b004007986 */ /* 0x000fe8000c10151e */
[----:B------:R2:W-:Y:S01]  /*19200*/  STG.E.U16 desc[UR30][R4.64+-0xde], R175 ;  /* 0xffff22af04007986 */ /* 0x0005e2000c10151e */
[----:B------:R-:W-:-:S03]  /*19210*/  FADD.FTZ R9, R252, R192 ;  /* 0x000000c0fc097221 */ /* 0x000fc60000010000 */
[----:B------:R-:W-:Y:S04]  /*19220*/  STG.E.U16 desc[UR30][R24.64+-0xe0], R174 ;  /* 0xffff20ae18007986 */ /* 0x000fe8000c10151e */
[----:B------:R-:W-:Y:S01]  /*19230*/  STG.E.U16 desc[UR30][R24.64+-0xde], R173 ;  /* 0xffff22ad18007986 */ /* 0x000fe2000c10151e */
[----:B-1----:R-:W-:-:S03]  /*19240*/  IMAD.WIDE R6, R10, -0x70, R4 ;  /* 0xffffff900a067825 */ /* 0x002fc600078e0204 */
[----:B------:R-:W-:Y:S04]  /*19250*/  STG.E.U16 desc[UR30][R132.64+-0xd0], R183 ;  /* 0xffff30b784007986 */ /* 0x000fe8000c10151e */
[----:B------:R-:W-:Y:S01]  /*19260*/  STG.E.U16 desc[UR30][R132.64+-0xce], R182 ;  /* 0xffff32b684007986 */ /* 0x000fe2000c10151e */
[----:B--2---:R-:W-:-:S03]  /*19270*/  IMAD.WIDE R4, R10, 0x70, R6 ;  /* 0x000000700a047825 */ /* 0x004fc600078e0206 */
[----:B------:R-:W-:Y:S04]  /*19280*/  STG.E.U16 desc[UR30][R6.64+-0xd0], R181 ;  /* 0xffff30b506007986 */ /* 0x000fe8000c10151e */
[----:B------:R-:W-:Y:S04]  /*19290*/  STG.E.U16 desc[UR30][R6.64+-0xce], R180 ;  /* 0xffff32b406007986 */ /* 0x000fe8000c10151e */
[----:B------:R-:W-:Y:S04]  /*192a0*/  STG.E.U16 desc[UR30][R4.64+-0xd0], R213 ;  /* 0xffff30d504007986 */ /* 0x000fe8000c10151e */
[----:B------:R1:W-:Y:S04]  /*192b0*/  STG.E.U16 desc[UR30][R4.64+-0xce], R211 ;  /* 0xffff32d304007986 */ /* 0x0003e8000c10151e */
[----:B------:R2:W-:Y:S04]  /*192c0*/  STG.E.U16 desc[UR30][R24.64+-0xd0], R205 ;  /* 0xffff30cd18007986 */ /* 0x0005e8000c10151e */
[----:B------:R2:W-:Y:S01]  /*192d0*/  STG.E.U16 desc[UR30][R24.64+-0xce], R195 ;  /* 0xffff32c318007986 */ /* 0x0005e2000c10151e */
[----:B------:R-:W-:Y:S01]  /*192e0*/  FADD.FTZ R0, R193, R194 ;  /* 0x000000c2c1007221 */ /* 0x000fe20000010000 */
[----:B-1----:R-:W-:Y:S01]  /*192f0*/  FADD.FTZ R5, R32, R8 ;  /* 0x0000000820057221 */ /* 0x002fe20000010000 */
[----:B------:R-:W-:-:S03]  /*19300*/  FADD.FTZ R4, R11, R9 ;  /* 0x000000090b047221 */ /* 0x000fc60000010000 */
[----:B------:R-:W-:Y:S01]  /*19310*/  FADD.FTZ R5, R250, R5 ;  /* 0x00000005fa057221 */ /* 0x000fe20000010000 */
[----:B------:R-:W-:-:S03]  /*19320*/  FADD.FTZ R4, R249, R4 ;  /* 0x00000004f9047221 */ /* 0x000fc60000010000 */
[----:B------:R-:W-:Y:S01]  /*19330*/  FADD.FTZ R5, R251, R5 ;  /* 0x00000005fb057221 */ /* 0x000fe20000010000 */
[----:B------:R-:W-:-:S04]  /*19340*/  FADD.FTZ R4, R248, R4 ;  /* 0x00000004f8047221 */ /* 0x000fc80000010000 */
[----:B------:R2:W-:Y:S04]  /*19350*/  STL [R1+0x38], R5 ;  /* 0x0000380501007387 */ /* 0x0005e80000100800 */
[----:B------:R2:W-:Y:S01]  /*19360*/  STL [R1+0x3c], R4 ;  /* 0x00003c0401007387 */ /* 0x0005e20000100800 */
[----:B------:R-:W-:Y:S01]  /*19370*/  FADD.FTZ R2, R210, R2 ;  /* 0x00000002d2027221 */ /* 0x000fe20000010000 */
[----:B------:R-:W-:-:S03]  /*19380*/  FADD.FTZ R0, R206, R0 ;  /* 0x00000000ce007221 */ /* 0x000fc60000010000 */
[----:B------:R-:W-:Y:S01]  /*19390*/  FADD.FTZ R2, R212, R2 ;  /* 0x00000002d4027221 */ /* 0x000fe20000010000 */
[----:B------:R-:W-:Y:S01]  /*193a0*/  FADD.FTZ R0, R207, R0 ;  /* 0x00000000cf007221 */ /* 0x000fe20000010000 */
[----:B------:R-:W-:Y:S02]  /*193b0*/  IADD3 R212, P1, PT, R132, -0x140, RZ ;  /* 0xfffffec084d47810 */ /* 0x000fe40007f3e0ff */
[----:B------:R-:W-:Y:S01]  /*193c0*/  FADD.FTZ R2, R246, R2 ;  /* 0x00000002f6027221 */ /* 0x000fe20000010000 */
[----:B------:R-:W-:Y:S01]  /*193d0*/  FADD.FTZ R0, R244, R0 ;  /* 0x00000000f4007221 */ /* 0x000fe20000010000 */
[----:B------:R-:W-:Y:S02]  /*193e0*/  IADD3.X R213, PT, PT, R133, -0x1, RZ, P1, !PT ;  /* 0xffffffff85d57810 */ /* 0x000fe40000ffe4ff */
[----:B------:R-:W-:Y:S01]  /*193f0*/  FADD.FTZ R217, R247, R2 ;  /* 0x00000002f7d97221 */ /* 0x000fe20000010000 */
[----:B------:R-:W-:Y:S01]  /*19400*/  FADD.FTZ R232, R245, R0 ;  /* 0x00000000f5e87221 */ /* 0x000fe20000010000 */
[----:B------:R-:W-:-:S12]  /*19410*/  UIADD3 UR8, UPT, UPT, UR25, -0x6, URZ ;  /* 0xfffffffa19087890 */ /* 0x000fd8000fffe0ff */
.L_x_1537:
[----:B------:R-:W-:-:S09]  /*19420*/  UISETP.GE.AND UP0, UPT, UR8, URZ, UPT ;  /* 0x000000ff0800728c */ /* 0x000fd2000bf06270 */
[----:B------:R-:W-:Y:S05]  /*19430*/  BRA.U !UP0, `(.L_x_1542) ;  /* 0x0000004108a07547 */ /* 0x000fea000b800000 */
[----:B------:R-:W3:Y:S01]  /*19440*/  LDL.LU.64 R8, [R1+0x98] ;  /* 0x0000980001087983 */ /* 0x000ee20000300a00 */
[----:B------:R-:W-:Y:S01]  /*19450*/  UIADD3 UR6, UPT, UPT, UR36, -0x61c88647, URZ ;  /* 0x9e3779b924067890 */ /* 0x000fe2000fffe0ff */
[----:B------:R-:W4:Y:S01]  /*19460*/  LDC.64 R234, c[0x0][0x3c0] ;  /* 0x0000f000ffea7b82 */ /* 0x000f220000000a00 */
[----:B------:R-:W5:Y:S01]  /*19470*/  LDCU UR7, c[0x0][0x440] ;  /* 0x00008800ff0777ac */ /* 0x000f620008000800 */
[----:B------:R-:W4:Y:S01]  /*19480*/  LDL.LU.64 R6, [R1+0xa0] ;  /* 0x0000a00001067983 */ /* 0x000f220000300a00 */
[----:B------:R-:W1:Y:S03]  /*19490*/  LDCU UR14, c[0x0][0x440] ;  /* 0x00008800ff0e77ac */ /* 0x000e660008000800 */
[----:B--2---:R-:W2:Y:S01]  /*194a0*/  LDL.LU.64 R4, [R1+0xa8] ;  /* 0x0000a80001047983 */ /* 0x004ea20000300a00 */
[----:B------:R-:W-:Y:S02]  /*194b0*/  IMAD.MOV.U32 R138, RZ, RZ, R134 ;  /* 0x000000ffff8a7224 */ /* 0x000fe400078e0086 */
[----:B------:R-:W-:Y:S01]  /*194c0*/  IMAD.MOV.U32 R133, RZ, RZ, R135 ;  /* 0x000000ffff857224 */ /* 0x000fe200078e0087 */
[----:B------:R-:W1:Y:S01]  /*194d0*/  LDCU UR4, c[0x0][0x45c] ;  /* 0x00008b80ff0477ac */ /* 0x000e620008000800 */
[----:B------:R-:W-:-:S02]  /*194e0*/  IMAD.MOV.U32 R210, RZ, RZ, 0x20 ;  /* 0x00000020ffd27424 */ /* 0x000fc400078e00ff */
[----:B------:R-:W-:Y:S01]  /*194f0*/  IMAD.MOV.U32 R211, RZ, RZ, 0x40 ;  /* 0x00000040ffd37424 */ /* 0x000fe200078e00ff */
[----:B-----5:R-:W-:Y:S02]  /*19500*/  ISETP.GE.AND P1, PT, R3, UR7, PT ;  /* 0x0000000703007c0c */ /* 0x020fe4000bf26270 */
[----:B---3--:R-:W-:Y:S02]  /*19510*/  LOP3.LUT R0, R9, UR37, RZ, 0x3c, !PT ;  /* 0x0000002509007c12 */ /* 0x008fe4000f8e3cff */
[----:B----4-:R-:W-:-:S03]  /*19520*/  LOP3.LUT R2, R6, UR6, RZ, 0x3c, !PT ;  /* 0x0000000606027c12 */ /* 0x010fc6000f8e3cff */
[----:B------:R2:W-:Y:S04]  /*19530*/  STL [R1+0x5c], R0 ;  /* 0x00005c0001007387 */ /* 0x0005e80000100800 */
[----:B------:R3:W-:Y:S01]  /*19540*/  STL [R1+0x58], R2 ;  /* 0x0000580201007387 */ /* 0x0007e20000100800 */
[----:B--2---:R-:W-:Y:S01]  /*19550*/  LOP3.LUT R0, R4, UR6, RZ, 0x3c, !PT ;  /* 0x0000000604007c12 */ /* 0x004fe2000f8e3cff */
[----:B------:R-:W-:Y:S01]  /*19560*/  UIADD3 UR6, UPT, UPT, UR36, 0x3c6ef372, URZ ;  /* 0x3c6ef37224067890 */ /* 0x000fe2000fffe0ff */
[----:B---3--:R-:W-:-:S03]  /*19570*/  IMAD.MOV.U32 R2, RZ, RZ, R136 ;  /* 0x000000ffff027224 */ /* 0x008fc600078e0088 */
[----:B------:R2:W-:Y:S04]  /*19580*/  STL [R1+0x50], R0 ;  /* 0x0000500001007387 */ /* 0x0005e80000100800 */
[----:B------:R-:W3:Y:S04]  /*19590*/  LDL.64 R4, [R1+0x80] ;  /* 0x0000800001047983 */ /* 0x000ee80000100a00 */
[----:B------:R-:W4:Y:S01]  /*195a0*/  LDL.64 R6, [R1+0x78] ;  /* 0x0000780001067983 */ /* 0x000f220000100a00 */
[----:B--2---:R-:W-:Y:S01]  /*195b0*/  IMAD.MOV.U32 R0, RZ, RZ, R137 ;  /* 0x000000ffff007224 */ /* 0x004fe200078e0089 */
[----:B---3--:R-:W-:-:S02]  /*195c0*/  LOP3.LUT R4, R5, UR6, RZ, 0x3c, !PT ;  /* 0x0000000605047c12 */ /* 0x008fc4000f8e3cff */
[----:B----4-:R-:W-:-:S03]  /*195d0*/  LOP3.LUT R6, R7, UR6, RZ, 0x3c, !PT ;  /* 0x0000000607067c12 */ /* 0x010fc6000f8e3cff */
[----:B------:R2:W-:Y:S04]  /*195e0*/  STL [R1+0x4c], R4 ;  /* 0x00004c0401007387 */ /* 0x0005e80000100800 */
[----:B------:R2:W-:Y:S01]  /*195f0*/  STL [R1+0x54], R6 ;  /* 0x0000540601007387 */ /* 0x0005e20000100800 */
[----:B-1----:R-:W-:Y:S05]  /*19600*/  BRA `(.L_x_1543) ;  /* 0x00000000009c7947 */ /* 0x002fea0003800000 */
.L_x_1545:
        /* <DEDUP_REMOVED lines=39> */
.L_x_1543:
[----:B---3--:R-:W3:Y:S01]  /*19880*/  LDL R12, [R1+0x70] ;  /* 0x00007000010c7983 */ /* 0x008ee20000100800 */
[----:B------:R-:W-:Y:S05]  /*19890*/  DEPBAR.LE SB0, 0x0 ;  /* 0x000080000000791a */ /* 0x000fea0000000000 */
[----:B------:R-:W4:Y:S01]  /*198a0*/  LDL R11, [R1+0x6c] ;  /* 0x00006c00010b7983 */ /* 0x000f220000100800 */
[----:B--2---:R-:W-:Y:S01]  /*198b0*/  IMAD.WIDE.U32 R6, R234, UR8, RZ ;  /* 0x00000008ea067c25 */ /* 0x004fe2000f8e00ff */
[----:B------:R-:W-:Y:S01]  /*198c0*/  LOP3.LUT R5, R3, 0x40, RZ, 0xfc, !PT ;  /* 0x0000004003057812 */ /* 0x000fe200078efcff */
[----:B------:R-:W-:Y:S01]  /*198d0*/  UIADD3 UR7, UPT, UPT, UR37, 0x76cf5d0a, URZ ;  /* 0x76cf5d0a25077890 */ /* 0x000fe2000fffe0ff */
[----:B------:R-:W-:Y:S01]  /*198e0*/  BAR.SYNC.DEFER_BLOCKING 0x0 ;  /* 0x0000000000007b1d */ /* 0x000fe20000010000 */
[----:B------:R-:W-:Y:S01]  /*198f0*/  IMAD R4, R235, UR8, R7 ;  /* 0x00000008eb047c24 */ /* 0x000fe2000f8e0207 */
[----:B------:R-:W-:Y:S01]  /*19900*/  ISETP.GE.AND P2, PT, R5, UR14, PT ;  /* 0x0000000e05007c0c */ /* 0x000fe2000bf46270 */
[----:B------:R-:W-:Y:S01]  /*19910*/  IMAD.SHL.U32 R7, R6, 0x20, RZ ;  /* 0x0000002006077824 */ /* 0x000fe200078e00ff */
[----:B------:R-:W-:Y:S01]  /*19920*/  SHF.R.U32.HI R208, RZ, 0x1, R204 ;  /* 0x00000001ffd07819 */ /* 0x000fe200000116cc */
[C---:B------:R-:W-:Y:S01]  /*19930*/  IMAD.SHL.U32 R205, R204.reuse, 0x40, RZ ;  /* 0x00000040cccd7824 */ /* 0x040fe200078e00ff */
[----:B------:R-:W-:Y:S01]  /*19940*/  UIADD3 UR13, UPT, UPT, UR37, 0x32370b8f, URZ ;  /* 0x32370b8f250d7890 */ /* 0x000fe2000fffe0ff */
[----:B------:R-:W-:Y:S01]  /*19950*/  IMAD.SHL.U32 R209, R204, 0x20, RZ ;  /* 0x00000020ccd17824 */ /* 0x000fe200078e00ff */
[----:B------:R1:W-:Y:S01]  /*19960*/  STL [R1+0x60], R5 ;  /* 0x0000600501007387 */ /* 0x0003e20000100800 */
[----:B------:R-:W-:Y:S02]  /*19970*/  UISETP.NE.AND UP0, UPT, UR8, URZ, UPT ;  /* 0x000000ff0800728c */ /* 0x000fe4000bf05270 */
[----:B------:R-:W-:Y:S01]  /*19980*/  UIADD3 UR6, UPT, UPT, UR36, -0x255992d5, URZ ;  /* 0xdaa66d2b24067890 */ /* 0x000fe2000fffe0ff */
[----:B------:R-:W-:Y:S02]  /*19990*/  LOP3.LUT R209, R209, 0x7c00, RZ, 0xc0, !PT ;  /* 0x00007c00d1d17812 */ /* 0x000fe400078ec0ff */
[----:B------:R-:W2:Y:S01]  /*199a0*/  LDL R223, [R1+0x5c] ;  /* 0x00005c0001df7983 */ /* 0x000ea20000100800 */
[----:B------:R-:W-:Y:S05]  /*199b0*/  UIADD3 UR12, UPT, UPT, UR36, 0x78dde6e4, URZ ;  /* 0x78dde6e4240c7890 */ /* 0x000fea000fffe0ff */
[----:B------:R-:W5:Y:S06]  /*199c0*/  LDL R225, [R1+0x58] ;  /* 0x0000580001e17983 */ /* 0x000f6c0000100800 */
[----:B------:R-:W5:Y:S06]  /*199d0*/  LDL R224, [R1+0x54] ;  /* 0x0000540001e07983 */ /* 0x000f6c0000100800 */
[----:B------:R-:W5:Y:S06]  /*199e0*/  LDL R222, [R1+0x50] ;  /* 0x0000500001de7983 */ /* 0x000f6c0000100800 */
[----:B------:R-:W5:Y:S01]  /*199f0*/  LDL R216, [R1+0x4c] ;  /* 0x00004c0001d87983 */ /* 0x000f620000100800 */
[----:B-1----:R-:W-:Y:S05]  /*19a00*/  LOP3.LUT R5, R208, 0x8, RZ, 0xc0, !PT ;  /* 0x00000008d0057812 */ /* 0x002fea00078ec0ff */
[----:B------:R-:W5:Y:S06]  /*19a10*/  LDL.64 R220, [R1+0x90] ;  /* 0x0000900001dc7983 */ /* 0x000f6c0000100a00 */
[----:B------:R-:W5:Y:S01]  /*19a20*/  LDL.64 R218, [R1+0x88] ;  /* 0x0000880001da7983 */ /* 0x000f620000100a00 */
[C---:B---3--:R-:W-:Y:S04]  /*19a30*/  LEA R8, P0, R6.reuse, R12, 0x6 ;  /* 0x0000000c06087211 */ /* 0x048fe800078030ff */
[C-C-:B----4-:R-:W-:Y:S02]  /*19a40*/  LEA.HI.X R9, R6.reuse, R11, R4.reuse, 0x6, P0 ;  /* 0x0000000b06097211 */ /* 0x150fe400000f3404 */
[----:B------:R-:W-:Y:S02]  /*19a50*/  SHF.L.U64.HI R6, R6, 0x5, R4 ;  /* 0x0000000506067819 */ /* 0x000fe40000010204 */
[C---:B------:R-:W-:Y:S01]  /*19a60*/  LEA R7, P0, R234.reuse, R7, 0x4 ;  /* 0x00000007ea077211 */ /* 0x040fe200078020ff */
[----:B------:R-:W-:Y:S01]  /*19a70*/  @!PT LDS RZ, [RZ] ;  /* 0x00000000fffff984 */ /* 0x000fe20000000800 */
[----:B------:R-:W-:Y:S01]  /*19a80*/  @!PT LDS RZ, [RZ] ;  /* 0x00000000fffff984 */ /* 0x000fe20000000800 */
[----:B------:R-:W-:Y:S01]  /*19a90*/  @!PT LDS RZ, [RZ] ;  /* 0x00000000fffff984 */ /* 0x000fe20000000800 */
[----:B------:R-:W-:Y:S01]  /*19aa0*/  @!P1 LDGSTS.E.BYPASS.LTC128B.128 [R215+0xa000], desc[UR30][R8.64] ;  /* 0x0a00000008d79fae */ /* 0x000fe2000b981a1e */
[C---:B------:R-:W-:Y:S02]  /*19ab0*/  LOP3.LUT R4, R3.reuse, 0x1c0, R205, 0xf8, !PT ;  /* 0x000001c003047812 */ /* 0x040fe400078ef8cd */
[----:B------:R-:W-:Y:S03]  /*19ac0*/  LEA.HI.X R10, R234, R6, R235, 0x4, P0 ;  /* 0x00000006ea0a7211 */ /* 0x000fe600000f24eb */
[----:B------:R-:W-:Y:S01]  /*19ad0*/  @P1 STS.128 [R215+0xa000], RZ ;  /* 0x00a000ffd7001388 */ /* 0x000fe20000000c00 */
[----:B------:R-:W-:Y:S02]  /*19ae0*/  ISETP.GE.AND P1, PT, R3, UR14, PT ;  /* 0x0000000e03007c0c */ /* 0x000fe4000bf26270 */
[C---:B------:R-:W-:Y:S03]  /*19af0*/  LEA R6, P0, R7.reuse, R12, 0x1 ;  /* 0x0000000c07067211 */ /* 0x040fe600078008ff */
[----:B------:R-:W-:Y:S01]  /*19b00*/  @!PT LDS RZ, [RZ] ;  /* 0x00000000fffff984 */ /* 0x000fe20000000800 */
[----:B------:R-:W-:Y:S01]  /*19b10*/  @!PT LDS RZ, [RZ] ;  /* 0x00000000fffff984 */ /* 0x000fe20000000800 */
[----:B------:R-:W-:Y:S01]  /*19b20*/  @!PT LDS RZ, [RZ] ;  /* 0x00000000fffff984 */ /* 0x000fe20000000800 */
[----:B------:R-:W-:Y:S01]  /*19b30*/  @!P2 LDGSTS.E.BYPASS.LTC128B.128 [R215+0xb000], desc[UR30][R8.64+0x80] ;  /* 0x0b00008008d7afae */ /* 0x000fe2000b981a1e */
[C---:B------:R-:W-:Y:S02]  /*19b40*/  LOP3.LUT R207, R4.reuse, R5, RZ, 0x3c, !PT ;  /* 0x0000000504cf7212 */ /* 0x040fe400078e3cff */
[----:B------:R-:W-:Y:S03]  /*19b50*/  LEA.HI.X R7, R7, R11, R10, 0x1, P0 ;  /* 0x0000000b07077211 */ /* 0x000fe600000f0c0a */
[----:B------:R-:W-:Y:S01]  /*19b60*/  @P2 STS.128 [R215+0xb000], RZ ;  /* 0x00b000ffd7002388 */ /* 0x000fe20000000c00 */
[----:B------:R-:W-:Y:S02]  /*19b70*/  LOP3.LUT R3, R209, 0x200, R205, 0xf8, !PT ;  /* 0x00000200d1037812 */ /* 0x000fe400078ef8cd */
[----:B------:R-:W-:Y:S02]  /*19b80*/  LOP3.LUT R5, R205, 0x400, RZ, 0xc0, !PT ;  /* 0x00000400cd057812 */ /* 0x000fe400078ec0ff */
[----:B------:R-:W-:Y:S01]  /*19b90*/  LOP3.LUT R132, R4, 0x8, R204, 0x78, !PT ;  /* 0x0000000804847812 */ /* 0x000fe200078e78cc */
[----:B------:R-:W-:Y:S01]  /*19ba0*/  @!PT LDS RZ, [RZ] ;  /* 0x00000000fffff984 */ /* 0x000fe20000000800 */
[----:B------:R-:W-:Y:S01]  /*19bb0*/  @!PT LDS RZ, [RZ] ;  /* 0x00000000fffff984 */ /* 0x000fe20000000800 */
[----:B------:R-:W-:Y:S01]  /*19bc0*/  @!PT LDS RZ, [RZ] ;  /* 0x00000000fffff984 */ /* 0x000fe20000000800 */
[----:B------:R-:W-:Y:S01]  /*19bd0*/  @!P1 LDGSTS.E.BYPASS.LTC128B.128 [R215+0xa800], desc[UR30][R6.64] ;  /* 0x0a80000006d79fae */ /* 0x000fe2000b981a1e */
[----:B------:R-:W-:Y:S02]  /*19be0*/  LOP3.LUT R3, R3, R207, RZ, 0xfc, !PT ;  /* 0x000000cf03037212 */ /* 0x000fe400078efcff */
[----:B------:R-:W-:Y:S03]  /*19bf0*/  LOP3.LUT P0, RZ, R204, 0x2, RZ, 0xc0, !PT ;  /* 0x00000002ccff7812 */ /* 0x000fe6000780c0ff */
[----:B------:R-:W-:Y:S01]  /*19c00*/  @P1 STS.128 [R215+0xa800], RZ ;  /* 0x00a800ffd7001388 */ /* 0x000fe20000000c00 */
[----:B------:R-:W-:Y:S01]  /*19c10*/  IMAD R132, R132, 0x2, R5 ;  /* 0x0000000284847824 */ /* 0x000fe200078e0205 */
[----:B------:R-:W-:Y:S04]  /*19c20*/  LEA R3, R3, UR5, 0x1 ;  /* 0x0000000503037c11 */ /* 0x000fe8000f8e08ff */
[----:B------:R-:W-:Y:S01]  /*19c30*/  @!PT LDS RZ, [RZ] ;  /* 0x00000000fffff984 */ /* 0x000fe20000000800 */
[----:B------:R-:W-:Y:S01]  /*19c40*/  @!PT LDS RZ, [RZ] ;  /* 0x00000000fffff984 */ /* 0x000fe20000000800 */
[----:B------:R-:W-:Y:S01]  /*19c50*/  @!PT LDS RZ, [RZ] ;  /* 0x00000000fffff984 */ /* 0x000fe20000000800 */
[----:B------:R1:W-:Y:S01]  /*19c60*/  @!P2 LDGSTS.E.BYPASS.LTC128B.128 [R215+0xb800], desc[UR30][R6.64+0x80] ;  /* 0x0b80008006d7afae */ /* 0x0003e2000b981a1e */
[----:B------:R-:W-:Y:S01]  /*19c70*/  SEL R206, R210, 0xffffffe0, !P0 ;  /* 0xffffffe0d2ce7807 */ /* 0x000fe20004000000 */
[----:B------:R-:W-:Y:S01]  /*19c80*/  VIADD R136, R132, UR5 ;  /* 0x0000000584887c36 */ /* 0x000fe20008000000 */
[----:B------:R-:W-:Y:S03]  /*19c90*/  LOP3.LUT P0, RZ, R204, 0x4, RZ, 0xc0, !PT ;  /* 0x00000004ccff7812 */ /* 0x000fe6000780c0ff */
[----:B------:R-:W-:Y:S01]  /*19ca0*/  @P2 STS.128 [R215+0xb800], RZ ;  /* 0x00b800ffd7002388 */ /* 0x000fe20000000c00 */
[--C-:B------:R-:W-:Y:S01]  /*19cb0*/  IMAD.IADD R137, R3, 0x1, R206.reuse ;  /* 0x0000000103897824 */ /* 0x100fe200078e02ce */
[----:B------:R-:W-:Y:S04]  /*19cc0*/  SEL R134, R211, 0xffffffc0, !P0 ;  /* 0xffffffc0d3867807 */ /* 0x000fe80004000000 */
[----:B------:R-:W-:Y:S01]  /*19cd0*/  LDSM.16.M88.4 R32, [R3] ;  /* 0x000000000320783b */ /* 0x000fe20000000200 */
[C---:B------:R-:W-:Y:S01]  /*19ce0*/  IMAD.IADD R139, R136.reuse, 0x1, R206 ;  /* 0x00000001888b7824 */ /* 0x040fe200078e02ce */
[----:B------:R-:W-:Y:S01]  /*19cf0*/  IADD3 R135, PT, PT, R3, R134, RZ ;  /* 0x0000008603877210 */ /* 0x000fe20007ffe0ff */
[----:B------:R-:W-:Y:S03]  /*19d00*/  IMAD.IADD R134, R136, 0x1, R134 ;  /* 0x0000000188867824 */ /* 0x000fe600078e0286 */
[----:B------:R-:W1:Y:S01]  /*19d10*/  LDSM.16.M88.4 R16, [R132+UR5+0x8000] ;  /* 0x008000058410783b */ /* 0x000e620008000200 */
[C---:B------:R-:W-:Y:S02]  /*19d20*/  IMAD.IADD R136, R206.reuse, 0x1, R135 ;  /* 0x00000001ce887824 */ /* 0x040fe400078e0287 */
[----:B------:R-:W-:Y:S03]  /*19d30*/  IMAD.IADD R204, R206, 0x1, R134 ;  /* 0x00000001cecc7824 */ /* 0x000fe600078e0286 */
[----:B------:R-:W3:Y:S06]  /*19d40*/  LDSM.16.M88.4 R28, [R3+0x2000] ;  /* 0x00200000031c783b */ /* 0x000eec0000000200 */
[----:B------:R-:W4:Y:S06]  /*19d50*/  LDSM.16.M88.4 R172, [R132+UR5+0x8800] ;  /* 0x0088000584ac783b */ /* 0x000f2c0008000200 */
[----:B------:R-:W0:Y:S06]  /*19d60*/  LDGDEPBAR ;  /* 0x00000000000079af */ /* 0x000e2c0000000000 */
[----:B------:R-:W-:Y:S06]  /*19d70*/  LDSM.16.M88.4 R176, [R137] ;  /* 0x0000000089b0783b */ /* 0x000fec0000000200 */
[----:B------:R-:W2:Y:S06]  /*19d80*/  LDSM.16.M88.4 R180, [R139+0x8000] ;  /* 0x008000008bb4783b */ /* 0x000eac0000000200 */
[----:B------:R-:W5:Y:S01]  /*19d90*/  LDSM.16.M88.4 R184, [R137+0x2000] ;  /* 0x0020000089b8783b */ /* 0x000f620000000200 */
[-C--:B-1----:R-:W-:Y:S05]  /*19da0*/  HMMA.16816.F32.BF16 R4, R32, R16.reuse, RZ ;  /* 0x000000102004723c */ /* 0x082fea00000418ff */
[----:B------:R-:W-:Y:S06]  /*19db0*/  LDSM.16.M88.4 R188, [R135] ;  /* 0x0000000087bc783b */ /* 0x000fec0000000200 */
[----:B------:R-:W-:Y:S01]  /*19dc0*/  LDSM.16.M88.4 R192, [R134+0x8000] ;  /* 0x0080000086c0783b */ /* 0x000fe20000000200 */
[C---:B---3--:R-:W-:Y:S05]  /*19dd0*/  HMMA.16816.F32.BF16 R8, R28.reuse, R16, RZ ;  /* 0x000000101c08723c */ /* 0x048fea00000418ff */
[----:B------:R-:W-:Y:S03]  /*19de0*/  LDSM.16.M88.4 R196, [R135+0x2000] ;  /* 0x0020000087c4783b */ /* 0x000fe60000000200 */
[-C--:B------:R-:W-:Y:S03]  /*19df0*/  HMMA.16816.F32.BF16 R12, R28, R18.reuse, RZ ;  /* 0x000000121c0c723c */ /* 0x080fe600000418ff */
[----:B------:R-:W-:Y:S05]  /*19e00*/  LDSM.16.M88.4 R200, [R204+0x9000] ;  /* 0x00900000ccc8783b */ /* 0x000fea0000000200 */
[C---:B------:R-:W-:Y:S08]  /*19e10*/  HMMA.16816.F32.BF16 R16, R32.reuse, R18, RZ ;  /* 0x000000122010723c */ /* 0x040ff000000418ff */
[-C--:B----4-:R-:W-:Y:S08]  /*19e20*/  HMMA.16816.F32.BF16 R20, R32, R172.reuse, RZ ;  /* 0x000000ac2014723c */ /* 0x090ff000000418ff */
[C---:B------:R-:W-:Y:S08]  /*19e30*/  HMMA.16816.F32.BF16 R24, R28.reuse, R172, RZ ;  /* 0x000000ac1c18723c */ /* 0x040ff000000418ff */
[-C--:B------:R-:W-:Y:S08]  /*19e40*/  HMMA.16816.F32.BF16 R28, R28, R174.reuse, RZ ;  /* 0x000000ae1c1c723c */ /* 0x080ff000000418ff */
[----:B------:R-:W-:Y:S01]  /*19e50*/  HMMA.16816.F32.BF16 R32, R32, R174, RZ ;  /* 0x000000ae2020723c */ /* 0x000fe200000418ff */
[----:B------:R-:W1:Y:S07]  /*19e60*/  LDSM.16.M88.4 R172, [R139+0x8800] ;  /* 0x008800008bac783b */ /* 0x000e6e0000000200 */
[-C--:B--2---:R-:W-:Y:S08]  /*19e70*/  HMMA.16816.F32.BF16 R4, R176, R180.reuse, R4 ;  /* 0x000000b4b004723c */ /* 0x084ff00000041804 */
[C---:B-----5:R-:W-:Y:S08]  /*19e80*/  HMMA.16816.F32.BF16 R8, R184.reuse, R180, R8 ;  /* 0x000000b4b808723c */ /* 0x060ff00000041808 */
        /* <DEDUP_REMOVED lines=8> */
[----:B------:R-:W-:Y:S06]  /*19f10*/  LDSM.16.M88.4 R172, [R136] ;  /* 0x0000000088ac783b */ /* 0x000fec0000000200 */
[----:B------:R-:W1:Y:S01]  /*19f20*/  LDSM.16.M88.4 R176, [R204+0x8000] ;  /* 0x00800000ccb0783b */ /* 0x000e620000000200 */
[-C--:B------:R-:W-:Y:S08]  /*19f30*/  HMMA.16816.F32.BF16 R4, R188, R192.reuse, R4 ;  /* 0x000000c0bc04723c */ /* 0x080ff00000041804 */
[C---:B------:R-:W-:Y:S08]  /*19f40*/  HMMA.16816.F32.BF16 R8, R196.reuse, R192, R8 ;  /* 0x000000c0c408723c */ /* 0x040ff00000041808 */
        /* <DEDUP_REMOVED lines=8> */
[----:B------:R2:W-:Y:S06]  /*19fd0*/  LDSM.16.M88.4 R180, [R3+0x4000] ;  /* 0x0040000003b4783b */ /* 0x0005ec0000000200 */
[----:B------:R-:W4:Y:S01]  /*19fe0*/  LDSM.16.M88.4 R188, [R132+UR5+0x9000] ;  /* 0x0090000584bc783b */ /* 0x000f220008000200 */
[-C--:B-1----:R-:W-:Y:S08]  /*19ff0*/  HMMA.16816.F32.BF16 R4, R172, R176.reuse, R4 ;  /* 0x000000b0ac04723c */ /* 0x082ff00000041804 */
[C---:B------:R-:W-:Y:S08]  /*1a000*/  HMMA.16816.F32.BF16 R8, R184.reuse, R176, R8 ;  /* 0x000000b0b808723c */ /* 0x040ff00000041808 */
[-C--:B------:R-:W-:Y:S03]  /*1a010*/  HMMA.16816.F32.BF16 R12, R184, R178.reuse, R12 ;  /* 0x000000b2b80c723c */ /* 0x080fe6000004180c */
[----:B--2---:R-:W-:Y:S02]  /*1a020*/  LOP3.LUT R3, R223, UR8, RZ, 0x3c, !PT ;  /* 0x00000008df037c12 */ /* 0x004fe4000f8e3cff */
[----:B------:R-:W1:Y:S03]  /*1a030*/  S2R R223, SR_TID.X ;  /* 0x0000000000df7919 */ /* 0x000e660000002100 */
[C---:B------:R-:W-:Y:S01]  /*1a040*/  HMMA.16816.F32.BF16 R16, R172.reuse, R178, R16 ;  /* 0x000000b2ac10723c */ /* 0x040fe20000041810 */
[----:B------:R-:W2:Y:S07]  /*1a050*/  LDSM.16.M88.4 R176, [R132+UR5+0x9800] ;  /* 0x0098000584b0783b */ /* 0x000eae0008000200 */
[-C--:B---3--:R-:W-:Y:S08]  /*1a060*/  HMMA.16816.F32.BF16 R20, R172, R192.reuse, R20 ;  /* 0x000000c0ac14723c */ /* 0x088ff00000041814 */
[C---:B------:R-:W-:Y:S08]  /*1a070*/  HMMA.16816.F32.BF16 R24, R184.reuse, R192, R24 ;  /* 0x000000c0b818723c */ /* 0x040ff00000041818 */
[-C--:B------:R-:W-:Y:S01]  /*1a080*/  HMMA.16816.F32.BF16 R28, R184, R194.reuse, R28 ;  /* 0x000000c2b81c723c */ /* 0x080fe2000004181c */
[----:B------:R-:W-:Y:S07]  /*1a090*/  LDSM.16.M88.4 R184, [R139+0x9000] ;  /* 0x009000008bb8783b */ /* 0x000fee0000000200 */
[----:B------:R-:W-:Y:S01]  /*1a0a0*/  HMMA.16816.F32.BF16 R32, R172, R194, R32 ;  /* 0x000000c2ac20723c */ /* 0x000fe20000041820 */
[----:B------:R-:W3:Y:S06]  /*1a0b0*/  LDSM.16.M88.4 R172, [R137+0x4000] ;  /* 0x0040000089ac783b */ /* 0x000eec0000000200 */
[----:B------:R-:W5:Y:S01]  /*1a0c0*/  LDSM.16.M88.4 R192, [R137+0x6000] ;  /* 0x0060000089c0783b */ /* 0x000f620000000200 */
[-C--:B----4-:R-:W-:Y:S08]  /*1a0d0*/  HMMA.16816.F32.BF16 R4, R180, R188.reuse, R4 ;  /* 0x000000bcb404723c */ /* 0x090ff00000041804 */
[C---:B------:R-:W-:Y:S08]  /*1a0e0*/  HMMA.16816.F32.BF16 R8, R196.reuse, R188, R8 ;  /* 0x000000bcc408723c */ /* 0x040ff00000041808 */
[-C--:B------:R-:W-:Y:S08]  /*1a0f0*/  HMMA.16816.F32.BF16 R12, R196, R190.reuse, R12 ;  /* 0x000000bec40c723c */ /* 0x080ff0000004180c */
[C---:B------:R-:W-:Y:S01]  /*1a100*/  HMMA.16816.F32.BF16 R16, R180.reuse, R190, R16 ;  /* 0x000000beb410723c */ /* 0x040fe20000041810 */
[----:B------:R-:W4:Y:S07]  /*1a110*/  LDSM.16.M88.4 R188, [R139+0x9800] ;  /* 0x009800008bbc783b */ /* 0x000f2e0000000200 */
[-C--:B--2---:R-:W-:Y:S08]  /*1a120*/  HMMA.16816.F32.BF16 R20, R180, R176.reuse, R20 ;  /* 0x000000b0b414723c */ /* 0x084ff00000041814 */
[C---:B------:R-:W-:Y:S08]  /*1a130*/  HMMA.16816.F32.BF16 R24, R196.reuse, R176, R24 ;  /* 0x000000b0c418723c */ /* 0x040ff00000041818 */
[-C--:B------:R-:W-:Y:S01]  /*1a140*/  HMMA.16816.F32.BF16 R28, R196, R178.reuse, R28 ;  /* 0x000000b2c41c723c */ /* 0x080fe2000004181c */
[----:B------:R-:W-:Y:S07]  /*1a150*/  LDSM.16.M88.4 R196, [R135+0x6000] ;  /* 0x0060000087c4783b */ /* 0x000fee0000000200 */
[----:B------:R-:W-:Y:S01]  /*1a160*/  HMMA.16816.F32.BF16 R32, R180, R178, R32 ;  /* 0x000000b2b420723c */ /* 0x000fe20000041820 */
[----:B------:R-:W-:Y:S06]  /*1a170*/  LDSM.16.M88.4 R176, [R135+0x4000] ;  /* 0x0040000087b0783b */ /* 0x000fec0000000200 */
[----:B------:R-:W2:Y:S01]  /*1a180*/  LDSM.16.M88.4 R180, [R134+0x9000] ;  /* 0x0090000086b4783b */ /* 0x000ea20000000200 */
[-C--:B---3--:R-:W-:Y:S08]  /*1a190*/  HMMA.16816.F32.BF16 R4, R172, R184.reuse, R4 ;  /* 0x000000b8ac04723c */ /* 0x088ff00000041804 */
[C---:B-----5:R-:W-:Y:S08]  /*1a1a0*/  HMMA.16816.F32.BF16 R8, R192.reuse, R184, R8 ;  /* 0x000000b8c008723c */ /* 0x060ff00000041808 */
[-C--:B------:R-:W-:Y:S08]  /*1a1b0*/  HMMA.16816.F32.BF16 R12, R192, R186.reuse, R12 ;  /* 0x000000bac00c723c */ /* 0x080ff0000004180c */
[C---:B------:R-:W-:Y:S01]  /*1a1c0*/  HMMA.16816.F32.BF16 R16, R172.reuse, R186, R16 ;  /* 0x000000baac10723c */ /* 0x040fe20000041810 */
[----:B------:R-:W3:Y:S07]  /*1a1d0*/  LDSM.16.M88.4 R184, [R134+0x9800] ;  /* 0x0098000086b8783b */ /* 0x000eee0000000200 */
[-C--:B----4-:R-:W-:Y:S08]  /*1a1e0*/  HMMA.16816.F32.BF16 R20, R172, R188.reuse, R20 ;  /* 0x000000bcac14723c */ /* 0x090ff00000041814 */
[C---:B------:R-:W-:Y:S01]  /*1a1f0*/  HMMA.16816.F32.BF16 R24, R192.reuse, R188, R24 ;  /* 0x000000bcc018723c */ /* 0x040fe20000041818 */
[----:B------:R-:W4:Y:S07]  /*1a200*/  LDL.64 R188, [R1+0x78] ;  /* 0x0000780001bc7983 */ /* 0x000f2e0000100a00 */
[-C--:B------:R-:W-:Y:S01]  /*1a210*/  HMMA.16816.F32.BF16 R28, R192, R190.reuse, R28 ;  /* 0x000000bec01c723c */ /* 0x080fe2000004181c */
[----:B------:R-:W5:Y:S07]  /*1a220*/  LDSM.16.M88.4 R192, [R136+0x4000] ;  /* 0x0040000088c0783b */ /* 0x000f6e0000000200 */
[----:B------:R-:W-:Y:S01]  /*1a230*/  HMMA.16816.F32.BF16 R32, R172, R190, R32 ;  /* 0x000000beac20723c */ /* 0x000fe20000041820 */
[----:B------:R1:W5:Y:S07]  /*1a240*/  LDSM.16.M88.4 R172, [R136+0x6000] ;  /* 0x0060000088ac783b */ /* 0x00036e0000000200 */
[-C--:B--2---:R-:W-:Y:S08]  /*1a250*/  HMMA.16816.F32.BF16 R4, R176, R180.reuse, R4 ;  /* 0x000000b4b004723c */ /* 0x084ff00000041804 */
[C---:B------:R-:W-:Y:S04]  /*1a260*/  HMMA.16816.F32.BF16 R8, R196.reuse, R180, R8 ;  /* 0x000000b4c408723c */ /* 0x040fe80000041808 */
[----:B------:R-:W-:Y:S04]  /*1a270*/  IMAD.WIDE.U32 R180, R3, -0x326172a9, RZ ;  /* 0xcd9e8d5703b47825 */ /* 0x000fe800078e00ff */
[-C--:B------:R-:W-:Y:S03]  /*1a280*/  HMMA.16816.F32.BF16 R12, R196, R182.reuse, R12 ;  /* 0x000000b6c40c723c */ /* 0x080fe6000004180c */
[C---:B------:R-:W-:Y:S02]  /*1a290*/  LOP3.LUT R3, R181.reuse, R225, RZ, 0x3c, !PT ;  /* 0x000000e1b5037212 */ /* 0x040fe400078e3cff */
[----:B------:R-:W-:Y:S03]  /*1a2a0*/  LOP3.LUT R132, R181, R222, RZ, 0x3c, !PT ;  /* 0x000000deb5847212 */ /* 0x000fe600078e3cff */
[C---:B------:R-:W-:Y:S04]  /*1a2b0*/  HMMA.16816.F32.BF16 R16, R176.reuse, R182, R16 ;  /* 0x000000b6b010723c */ /* 0x040fe80000041810 */
[----:B------:R-:W-:Y:S01]  /*1a2c0*/  IMAD.WIDE.U32 R182, R3, -0x2daee0ad, RZ ;  /* 0xd2511f5303b67825 */ /* 0x000fe200078e00ff */
[----:B------:R-:W-:Y:S03]  /*1a2d0*/  MOV R3, UR8 ;  /* 0x0000000800037c02 */ /* 0x000fe60008000f00 */
[-C--:B---3--:R-:W-:Y:S03]  /*1a2e0*/  HMMA.16816.F32.BF16 R20, R176, R184.reuse, R20 ;  /* 0x000000b8b014723c */ /* 0x088fe60000041814 */
[----:B------:R-:W-:Y:S01]  /*1a2f0*/  LOP3.LUT R134, R220, UR7, R183, 0x96, !PT ;  /* 0x00000007dc867c12 */ /* 0x000fe2000f8e96b7 */
[----:B-1----:R-:W-:Y:S04]  /*1a300*/  IMAD.WIDE.U32 R136, R132, -0x2daee0ad, RZ ;  /* 0xd2511f5384887825 */ /* 0x002fe800078e00ff */
[C---:B------:R-:W-:Y:S04]  /*1a310*/  HMMA.16816.F32.BF16 R24, R196.reuse, R184, R24 ;  /* 0x000000b8c418723c */ /* 0x040fe80000041818 */
[----:B------:R-:W-:Y:S01]  /*1a320*/  LOP3.LUT R184, R180, R224, RZ, 0x3c, !PT ;  /* 0x000000e0b4b87212 */ /* 0x000fe200078e3cff */
[----:B------:R-:W-:Y:S01]  /*1a330*/  IMAD.WIDE.U32 R190, R134, -0x326172a9, RZ ;  /* 0xcd9e8d5786be7825 */ /* 0x000fe200078e00ff */
[----:B------:R-:W-:Y:S02]  /*1a340*/  LOP3.LUT R180, R180, R216, RZ, 0x3c, !PT ;  /* 0x000000d8b4b47212 */ /* 0x000fe400078e3cff */
[-C--:B------:R-:W-:Y:S03]  /*1a350*/  HMMA.16816.F32.BF16 R28, R196, R186.reuse, R28 ;  /* 0x000000bac41c723c */ /* 0x080fe6000004181c */
[----:B------:R-:W-:Y:S04]  /*1a360*/  IMAD.WIDE.U32 R180, R180, -0x2daee0ad, RZ ;  /* 0xd2511f53b4b47825 */ /* 0x000fe800078e00ff */
[----:B------:R-:W-:Y:S01]  /*1a370*/  IMAD.WIDE.U32 R184, R184, -0x2daee0ad, RZ ;  /* 0xd2511f53b8b87825 */ /* 0x000fe200078e00ff */
[----:B------:R-:W-:Y:S01]  /*1a380*/  HMMA.16816.F32.BF16 R32, R176, R186, R32 ;  /* 0x000000bab020723c */ /* 0x000fe20000041820 */
[----:B------:R1:W2:Y:S01]  /*1a390*/  LDSM.16.M88.4 R176, [R204+0x9800] ;  /* 0x00980000ccb0783b */ /* 0x0002a20000000200 */
[----:B------:R-:W-:Y:S04]  /*1a3a0*/  DEPBAR.LE SB0, 0x0 ;  /* 0x000080000000791a */ /* 0x000fe80000000000 */
[----:B------:R-:W-:Y:S01]  /*1a3b0*/  LOP3.LUT R187, R136, UR13, R181, 0x96, !PT ;  /* 0x0000000d88bb7c12 */ /* 0x000fe2000f8e96b5 */
[----:B------:R-:W-:Y:S01]  /*1a3c0*/  BAR.SYNC.DEFER_BLOCKING 0x0 ;  /* 0x0000000000007b1d */ /* 0x000fe20000010000 */
[-C--:B-----5:R-:W-:Y:S05]  /*1a3d0*/  HMMA.16816.F32.BF16 R4, R192, R200.reuse, R4 ;  /* 0x000000c8c004723c */ /* 0x0a0fea0000041804 */
[----:B------:R-:W-:Y:S01]  /*1a3e0*/  LOP3.LUT R182, R182, UR13, R185, 0x96, !PT ;  /* 0x0000000db6b67c12 */ /* 0x000fe2000f8e96b9 */
[----:B------:R-:W-:Y:S01]  /*1a3f0*/  UIADD3 UR13, UPT, UPT, UR37, -0x126145ec, URZ ;  /* 0xed9eba14250d7890 */ /* 0x000fe2000fffe0ff */
[----:B------:R-:W-:Y:S01]  /*1a400*/  LOP3.LUT R186, R218, UR7, R137, 0x96, !PT ;  /* 0x00000007daba7c12 */ /* 0x000fe2000f8e9689 */
[C---:B------:R-:W-:Y:S04]  /*1a410*/  HMMA.16816.F32.BF16 R8, R172.reuse, R200, R8 ;  /* 0x000000c8ac08723c */ /* 0x040fe80000041808 */
[----:B------:R-:W-:Y:S04]  /*1a420*/  IMAD.WIDE.U32 R182, R182, -0x326172a9, RZ ;  /* 0xcd9e8d57b6b67825 */ /* 0x000fe800078e00ff */
[----:B-1----:R-:W-:Y:S01]  /*1a430*/  IMAD.MOV.U32 R204, RZ, RZ, R223 ;  /* 0x000000ffffcc7224 */ /* 0x002fe200078e00df */
[-C--:B------:R-:W-:Y:S03]  /*1a440*/  HMMA.16816.F32.BF16 R12, R172, R202.reuse, R12 ;  /* 0x000000caac0c723c */ /* 0x080fe6000004180c */
[----:B------:R-:W-:Y:S05]  /*1a450*/  IMAD.SHL.U32 R135, R204, 0x2, RZ ;  /* 0x00000002cc877824 */ /* 0x000fea00078e00ff */
[----:B------:R1:W-:Y:S01]  /*1a460*/  STL [R1+0x64], R135 ;  /* 0x0000648701007387 */ /* 0x0003e20000100800 */
[C---:B------:R-:W-:Y:S08]  /*1a470*/  HMMA.16816.F32.BF16 R16, R192.reuse, R202, R16 ;  /* 0x000000cac010723c */ /* 0x040ff00000041810 */
[-C--:B--2---:R-:W-:Y:S08]  /*1a480*/  HMMA.16816.F32.BF16 R20, R192, R176.reuse, R20 ;  /* 0x000000b0c014723c */ /* 0x084ff00000041814 */
[C---:B------:R-:W-:Y:S04]  /*1a490*/  HMMA.16816.F32.BF16 R24, R172.reuse, R176, R24 ;  /* 0x000000b0ac18723c */ /* 0x040fe80000041818 */
[----:B-1----:R-:W-:Y:S04]  /*1a4a0*/  LOP3.LUT R135, R135, 0x6, RZ, 0xc0, !PT ;  /* 0x0000000687877812 */ /* 0x002fe800078ec0ff */
[-C--:B------:R-:W-:Y:S01]  /*1a4b0*/  HMMA.16816.F32.BF16 R28, R172, R178.reuse, R28 ;  /* 0x000000b2ac1c723c */ /* 0x080fe2000004181c */
[----:B------:R1:W-:Y:S02]  /*1a4c0*/  STL [R1+0x40], R135 ;  /* 0x0000408701007387 */ /* 0x0003e40000100800 */
[----:B------:R-:W-:Y:S05]  /*1a4d0*/  IMAD R3, R3, 0x20, R135 ;  /* 0x0000002003037824 */ /* 0x000fea00078e0287 */
[----:B------:R-:W-:Y:S04]  /*1a4e0*/  HMMA.16816.F32.BF16 R32, R192, R178, R32 ;  /* 0x000000b2c020723c */ /* 0x000fe80000041820 */
[----:B------:R-:W-:Y:S01]  /*1a4f0*/  I2FP.F32.U32 R132, R3 ;  /* 0x0000000300847245 */ /* 0x000fe20000201000 */
[C---:B------:R-:W-:Y:S02]  /*1a500*/  VIADD R134, R3.reuse, 0x8 ;  /* 0x0000000803867836 */ /* 0x040fe40000000000 */
[C---:B------:R-:W-:Y:S02]  /*1a510*/  VIADD R136, R3.reuse, 0x9 ;  /* 0x0000000903887836 */ /* 0x040fe40000000000 */
[C---:B------:R-:W-:Y:S01]  /*1a520*/  FFMA.FTZ R4, R132.reuse, UR10, R4 ;  /* 0x0000000a84047c23 */ /* 0x040fe20008010004 */
[----:B------:R-:W-:Y:S01]  /*1a530*/  I2FP.F32.U32 R134, R134 ;  /* 0x0000008600867245 */ /* 0x000fe20000201000 */
[C---:B------:R-:W-:Y:S01]  /*1a540*/  FFMA.FTZ R6, R132.reuse, UR10, R6 ;  /* 0x0000000a84067c23 */ /* 0x040fe20008010006 */
[C---:B------:R-:W-:Y:S01]  /*1a550*/  FFMA.FTZ R8, R132.reuse, UR10, R8 ;  /* 0x0000000a84087c23 */ /* 0x040fe20008010008 */
[----:B------:R-:W-:Y:S01]  /*1a560*/  FFMA.FTZ R10, R132, UR10, R10 ;  /* 0x0000000a840a7c23 */ /* 0x000fe2000801000a */
[----:B------:R-:W-:Y:S01]  /*1a570*/  I2FP.F32.U32 R132, R136 ;  /* 0x0000008800847245 */ /* 0x000fe20000201000 */
[C---:B------:R-:W-:Y:S01]  /*1a580*/  FFMA.FTZ R12, R134.reuse, UR10, R12 ;  /* 0x0000000a860c7c23 */ /* 0x040fe2000801000c */
[C---:B------:R-:W-:Y:S01]  /*1a590*/  FFMA.FTZ R14, R134.reuse, UR10, R14 ;  /* 0x0000000a860e7c23 */ /* 0x040fe2000801000e */
[C---:B------:R-:W-:Y:S01]  /*1a5a0*/  FFMA.FTZ R16, R134.reuse, UR10, R16 ;  /* 0x0000000a86107c23 */ /* 0x040fe20008010010 */
[----:B------:R-:W-:Y:S01]  /*1a5b0*/  FFMA.FTZ R18, R134, UR10, R18 ;  /* 0x0000000a86127c23 */ /* 0x000fe20008010012 */
[C---:B------:R-:W-:Y:S01]  /*1a5c0*/  FFMA.FTZ R13, R132.reuse, UR10, R13 ;  /* 0x0000000a840d7c23 */ /* 0x040fe2000801000d */
[C---:B------:R-:W-:Y:S01]  /*1a5d0*/  FFMA.FTZ R15, R132.reuse, UR10, R15 ;  /* 0x0000000a840f7c23 */ /* 0x040fe2000801000f */
[C---:B-1----:R-:W-:Y:S02]  /*1a5e0*/  VIADD R135, R3.reuse, 0x1 ;  /* 0x0000000103877836 */ /* 0x042fe40000000000 */
[C---:B------:R-:W-:Y:S01]  /*1a5f0*/  FFMA.FTZ R17, R132.reuse, UR10, R17 ;  /* 0x0000000a84117c23 */ /* 0x040fe20008010011 */
[----:B------:R-:W-:Y:S01]  /*1a600*/  FFMA.FTZ R19, R132, UR10, R19 ;  /* 0x0000000a84137c23 */ /* 0x000fe20008010013 */
[C---:B------:R-:W-:Y:S01]  /*1a610*/  VIADD R134, R3.reuse, 0x11 ;  /* 0x0000001103867836 */ /* 0x040fe20000000000 */
[----:B------:R-:W-:Y:S01]  /*1a620*/  I2FP.F32.U32 R135, R135 ;  /* 0x0000008700877245 */ /* 0x000fe20000201000 */
[----:B------:R-:W-:Y:S03]  /*1a630*/  VIADD R132, R3, 0x18 ;  /* 0x0000001803847836 */ /* 0x000fe60000000000 */
[----:B------:R-:W-:Y:S01]  /*1a640*/  I2FP.F32.U32 R134, R134 ;  /* 0x0000008600867245 */ /* 0x000fe20000201000 */
[C---:B------:R-:W-:Y:S01]  /*1a650*/  FFMA.FTZ R5, R135.reuse, UR10, R5 ;  /* 0x0000000a87057c23 */ /* 0x040fe20008010005 */
[----:B------:R-:W-:Y:S01]  /*1a660*/  I2FP.F32.U32 R132, R132 ;  /* 0x0000008400847245 */ /* 0x000fe20000201000 */
[C---:B------:R-:W-:Y:S01]  /*1a670*/  FFMA.FTZ R7, R135.reuse, UR10, R7 ;  /* 0x0000000a87077c23 */ /* 0x040fe20008010007 */
[C---:B------:R-:W-:Y:S01]  /*1a680*/  FFMA.FTZ R9, R135.reuse, UR10, R9 ;  /* 0x0000000a87097c23 */ /* 0x040fe20008010009 */
[----:B------:R-:W-:Y:S01]  /*1a690*/  FFMA.FTZ R11, R135, UR10, R11 ;  /* 0x0000000a870b7c23 */ /* 0x000fe2000801000b */
[C---:B------:R-:W-:Y:S01]  /*1a6a0*/  IADD3 R135, PT, PT, R3.reuse, 0x10, RZ ;  /* 0x0000001003877810 */ /* 0x040fe20007ffe0ff */
[----:B------:R-:W-:Y:S02]  /*1a6b0*/  VIADD R3, R3, 0x19 ;  /* 0x0000001903037836 */ /* 0x000fe40000000000 */
[C---:B------:R-:W-:Y:S01]  /*1a6c0*/  FFMA.FTZ R21, R134.reuse, UR10, R21 ;  /* 0x0000000a86157c23 */ /* 0x040fe20008010015 */
[C---:B------:R-:W-:Y:S01]  /*1a6d0*/  FFMA.FTZ R23, R134.reuse, UR10, R23 ;  /* 0x0000000a86177c23 */ /* 0x040fe20008010017 */
[----:B------:R-:W-:Y:S01]  /*1a6e0*/  I2FP.F32.U32 R135, R135 ;  /* 0x0000008700877245 */ /* 0x000fe20000201000 */
[C---:B------:R-:W-:Y:S01]  /*1a6f0*/  FFMA.FTZ R25, R134.reuse, UR10, R25 ;  /* 0x0000000a86197c23 */ /* 0x040fe20008010019 */
[----:B------:R-:W-:Y:S01]  /*1a700*/  I2FP.F32.U32 R3, R3 ;  /* 0x0000000300037245 */ /* 0x000fe20000201000 */
        /* <DEDUP_REMOVED lines=10> */
[----:B------:R-:W-:Y:S01]  /*1a7b0*/  FFMA.FTZ R29, R3, UR10, R29 ;  /* 0x0000000a031d7c23 */ /* 0x000fe2000801001d */
[----:B------:R-:W-:Y:S01]  /*1a7c0*/  FMNMX3.FTZ R135, R135, R16, R17, !PT ;  /* 0x0000001087877276 */ /* 0x000fe20007810011 */
[C---:B------:R-:W-:Y:S01]  /*1a7d0*/  FFMA.FTZ R30, R132.reuse, UR10, R30 ;  /* 0x0000000a841e7c23 */ /* 0x040fe2000801001e */
[----:B------:R-:W-:Y:S01]  /*1a7e0*/  FFMA.FTZ R31, R3, UR10, R31 ;  /* 0x0000000a031f7c23 */ /* 0x000fe2000801001f */
[C---:B------:R-:W-:Y:S01]  /*1a7f0*/  FFMA.FTZ R32, R132.reuse, UR10, R32 ;  /* 0x0000000a84207c23 */ /* 0x040fe20008010020 */
[----:B------:R-:W-:Y:S01]  /*1a800*/  FMNMX3.FTZ R139, R135, R20, R21, !PT ;  /* 0x00000014878b7276 */ /* 0x000fe20007810015 */
[----:B------:R-:W-:Y:S01]  /*1a810*/  FFMA.FTZ R34, R132, UR10, R34 ;  /* 0x0000000a84227c23 */ /* 0x000fe20008010022 */
[----:B------:R-:W-:Y:S01]  /*1a820*/  FMNMX3.FTZ R132, R133, R8, R9, !PT ;  /* 0x0000000885847276 */ /* 0x000fe20007810009 */
[C---:B------:R-:W-:Y:S01]  /*1a830*/  FFMA.FTZ R33, R3.reuse, UR10, R33 ;  /* 0x0000000a03217c23 */ /* 0x040fe20008010021 */
        /* <DEDUP_REMOVED lines=10> */
[----:B----4-:R-:W-:Y:S02]  /*1a8e0*/  LOP3.LUT R188, R188, UR6, R191, 0x96, !PT ;  /* 0x00000006bcbc7c12 */ /* 0x010fe4000f8e96bf */
[----:B------:R-:W-:Y:S01]  /*1a8f0*/  LOP3.LUT R189, R190, UR12, R183, 0x96, !PT ;  /* 0x0000000cbebd7c12 */ /* 0x000fe2000f8e96b7 */
[----:B------:R-:W-:Y:S06]  /*1a900*/  BRA.U.ANY UP0, `(.L_x_1545) ;  /* 0xffffffed00407547 */ /* 0x000fec000b93ffff */
.L_x_1544:
[----:B------:R-:W-:Y:S01]  /*1a910*/  LOP3.LUT R192, R207, 0x200, R205, 0xf8, !PT ;  /* 0x00000200cfc07812 */ /* 0x000fe200078ef8cd */
[----:B------:R-:W2:Y:S01]  /*1a920*/  LDL.64 R190, [R1+0x80] ;  /* 0x0000800001be7983 */ /* 0x000ea20000100a00 */
[----:B-1----:R-:W-:Y:S01]  /*1a930*/  IMAD.WIDE.U32 R134, R186, -0x326172a9, RZ ;  /* 0xcd9e8d57ba867825 */ /* 0x002fe200078e00ff */
[----:B------:R-:W-:Y:S02]  /*1a940*/  UIADD3 UR7, UPT, UPT, UR37, -0x56f99767, URZ ;  /* 0xa906689925077890 */ /* 0x000fe4000fffe0ff */
[----:B------:R-:W-:Y:S01]  /*1a950*/  LEA R192, R192, UR5, 0x1 ;  /* 0x00000005c0c07c11 */ /* 0x000fe2000f8e08ff */
[----:B------:R-:W-:Y:S01]  /*1a960*/  IMAD.WIDE.U32 R174, R189, -0x2daee0ad, RZ ;  /* 0xd2511f53bdae7825 */ /* 0x000fe200078e00ff */
[----:B------:R-:W3:Y:S01]  /*1a970*/  LDL.LU R207, [R1+0x38] ;  /* 0x0000380001cf7983 */ /* 0x000ee20000300800 */
[----:B------:R-:W-:Y:S02]  /*1a980*/  UISETP.NE.AND UP0, UPT, UR8, URZ, UPT ;  /* 0x000000ff0800728c */ /* 0x000fe4000bf05270 */
[----:B------:R-:W-:Y:S01]  /*1a990*/  IMAD.WIDE.U32 R136, R188, -0x2daee0ad, RZ ;  /* 0xd2511f53bc887825 */ /* 0x000fe200078e00ff */
[----:B------:R-:W-:Y:S01]  /*1a9a0*/  SHFL.BFLY PT, R181, R139, 0x2, 0x1f ;  /* 0x0c401f008bb57f89 */ /* 0x000fe200000e0000 */
[----:B------:R-:W-:Y:S02]  /*1a9b0*/  UIADD3 UR8, UPT, UPT, UR8, -0x1, URZ ;  /* 0xffffffff08087890 */ /* 0x000fe4000fffe0ff */
[----:B------:R-:W-:Y:S01]  /*1a9c0*/  IMAD.WIDE.U32 R172, R187, -0x326172a9, RZ ;  /* 0xcd9e8d57bbac7825 */ /* 0x000fe200078e00ff */
[----:B------:R-:W-:Y:S04]  /*1a9d0*/  LOP3.LUT R3, R184, UR13, R137, 0x96, !PT ;  /* 0x0000000db8037c12 */ /* 0x000fe8000f8e9689 */
[----:B------:R-:W1:Y:S01]  /*1a9e0*/  SHFL.BFLY PT, R183, R176, 0x2, 0x1f ;  /* 0x0c401f00b0b77f89 */ /* 0x000e6200000e0000 */
[----:B------:R-:W-:Y:S02]  /*1a9f0*/  LOP3.LUT R136, R136, UR7, R175, 0x96, !PT ;  /* 0x0000000788887c12 */ /* 0x000fe4000f8e96af */
[----:B------:R-:W-:Y:S05]  /*1aa00*/  LOP3.LUT R134, R134, UR12, R173, 0x96, !PT ;  /* 0x0000000c86867c12 */ /* 0x000fea000f8e96ad */
[----:B------:R-:W-:Y:S01]  /*1aa10*/  SHFL.BFLY PT, R185, R177, 0x2, 0x1f ;  /* 0x0c401f00b1b97f89 */ /* 0x000fe200000e0000 */
[----:B------:R-:W-:Y:S01]  /*1aa20*/  UIADD3 UR12, UPT, UPT, UR36, -0x4ab325aa, URZ ;  /* 0xb54cda56240c7890 */ /* 0x000fe2000fffe0ff */
[----:B------:R-:W-:Y:S06]  /*1aa30*/  IMAD.WIDE.U32 R136, R136, -0x326172a9, RZ ;  /* 0xcd9e8d5788887825 */ /* 0x000fec00078e00ff */
[----:B------:R-:W4:Y:S01]  /*1aa40*/  SHFL.BFLY PT, R186, R178, 0x2, 0x1f ;  /* 0x0c401f00b2ba7f89 */ /* 0x000f2200000e0000 */
[----:B------:R-:W-:Y:S02]  /*1aa50*/  IMAD.MOV.U32 R187, RZ, RZ, R136 ;  /* 0x000000ffffbb7224 */ /* 0x000fe400078e0088 */
[----:B------:R-:W-:Y:S01]  /*1aa60*/  IMAD.WIDE.U32 R230, R134, -0x2daee0ad, RZ ;  /* 0xd2511f5386e67825 */ /* 0x000fe200078e00ff */
[----:B--2---:R-:W-:Y:S03]  /*1aa70*/  LOP3.LUT R132, R190, UR6, R135, 0x96, !PT ;  /* 0x00000006be847c12 */ /* 0x004fe6000f8e9687 */
[----:B------:R-:W-:Y:S01]  /*1aa80*/  IMAD.WIDE.U32 R190, R3, -0x326172a9, RZ ;  /* 0xcd9e8d5703be7825 */ /* 0x000fe200078e00ff */
[----:B-1----:R-:W-:Y:S01]  /*1aa90*/  FMNMX.FTZ R3, R176, R183, !PT ;  /* 0x000000b7b0037209 */ /* 0x002fe20007810000 */
[----:B------:R-:W-:Y:S01]  /*1aaa0*/  UIADD3 UR6, UPT, UPT, UR36, 0x1715609d, URZ ;  /* 0x1715609d24067890 */ /* 0x000fe2000fffe0ff */
[----:B------:R-:W-:Y:S01]  /*1aab0*/  PRMT R183, R136, 0x7773, RZ ;  /* 0x0000777388b77816 */ /* 0x000fe200000000ff */
[----:B------:R-:W-:Y:S01]  /*1aac0*/  IMAD.WIDE.U32 R188, R132, -0x2daee0ad, RZ ;  /* 0xd2511f5384bc7825 */ /* 0x000fe200078e00ff */
[----:B------:R-:W-:Y:S02]  /*1aad0*/  LOP3.LUT R173, R190, UR12, R137, 0x96, !PT ;  /* 0x0000000cbead7c12 */ /* 0x000fe4000f8e9689 */
[----:B------:R-:W-:Y:S02]  /*1aae0*/  FMNMX.FTZ R137, R139, R181, !PT ;  /* 0x000000b58b897209 */ /* 0x000fe40007810000 */
[----:B------:R-:W-:Y:S02]  /*1aaf0*/  LOP3.LUT R132, R180, UR13, R189, 0x96, !PT ;  /* 0x0000000db4847c12 */ /* 0x000fe4000f8e96bd */
[----:B------:R-:W-:Y:S02]  /*1ab00*/  LOP3.LUT R134, R188, UR7, R231, 0x96, !PT ;  /* 0x00000007bc867c12 */ /* 0x000fe4000f8e96e7 */
[----:B----4-:R-:W-:Y:S01]  /*1ab10*/  FMNMX.FTZ R139, R178, R186, !PT ;  /* 0x000000bab28b7209 */ /* 0x010fe20007810000 */
[----:B------:R-:W-:Y:S01]  /*1ab20*/  IMAD.WIDE.U32 R180, R132, -0x326172a9, RZ ;  /* 0xcd9e8d5784b47825 */ /* 0x000fe200078e00ff */
[----:B------:R-:W-:Y:S02]  /*1ab30*/  FMNMX.FTZ R132, R177, R185, !PT ;  /* 0x000000b9b1847209 */ /* 0x000fe40007810000 */
[----:B------:R-:W1:Y:S01]  /*1ab40*/  SHFL.BFLY PT, R177, R137, 0x1, 0x1f ;  /* 0x0c201f0089b17f89 */ /* 0x000e6200000e0000 */
[----:B------:R-:W-:Y:S01]  /*1ab50*/  IMAD.WIDE.U32 R134, R134, -0x326172a9, RZ ;  /* 0xcd9e8d5786867825 */ /* 0x000fe200078e00ff */
[----:B------:R-:W-:Y:S06]  /*1ab60*/  LOP3.LUT R216, R172, UR6, R181, 0x96, !PT ;  /* 0x00000006acd87c12 */ /* 0x000fec000f8e96b5 */
[----:B------:R-:W2:Y:S01]  /*1ab70*/  SHFL.BFLY PT, R172, R3, 0x1, 0x1f ;  /* 0x0c201f0003ac7f89 */ /* 0x000ea200000e0000 */
[----:B------:R-:W-:Y:S01]  /*1ab80*/  LOP3.LUT R179, R182, UR6, R191, 0x96, !PT ;  /* 0x00000006b6b37c12 */ /* 0x000fe2000f8e96bf */
[----:B------:R-:W-:Y:S01]  /*1ab90*/  IMAD.MOV.U32 R188, RZ, RZ, R134 ;  /* 0x000000ffffbc7224 */ /* 0x000fe200078e0086 */
[C---:B------:R-:W-:Y:S05]  /*1aba0*/  PRMT R182, R136.reuse, 0x7772, RZ ;  /* 0x0000777288b67816 */ /* 0x040fea00000000ff */
[----:B------:R-:W4:Y:S01]  /*1abb0*/  SHFL.BFLY PT, R176, R132, 0x1, 0x1f ;  /* 0x0c201f0084b07f89 */ /* 0x000f2200000e0000 */
[----:B------:R-:W-:Y:S01]  /*1abc0*/  PRMT R181, R136, 0x7771, RZ ;  /* 0x0000777188b57816 */ /* 0x000fe200000000ff */
[----:B------:R-:W-:Y:S01]  /*1abd0*/  IMAD.WIDE.U32 R220, R179, -0x2daee0ad, RZ ;  /* 0xd2511f53b3dc7825 */ /* 0x000fe200078e00ff */
[----:B------:R-:W-:Y:S05]  /*1abe0*/  LOP3.LUT R175, R180, UR12, R135, 0x96, !PT ;  /* 0x0000000cb4af7c12 */ /* 0x000fea000f8e9687 */
[----:B------:R-:W5:Y:S01]  /*1abf0*/  SHFL.BFLY PT, R178, R139, 0x1, 0x1f ;  /* 0x0c201f008bb27f89 */ /* 0x000f6200000e0000 */
[----:B------:R-:W-:Y:S01]  /*1ac00*/  LOP3.LUT R136, R173, 0xffff, RZ, 0xc0, !PT ;  /* 0x0000ffffad887812 */ /* 0x000fe200078ec0ff */
[----:B------:R-:W-:Y:S01]  /*1ac10*/  UIADD3 UR6, UPT, UPT, UR37, 0x646e171e, URZ ;  /* 0x646e171e25067890 */ /* 0x000fe2000fffe0ff */
[----:B------:R-:W-:Y:S02]  /*1ac20*/  LOP3.LUT R135, R175, 0xffff, RZ, 0xc0, !PT ;  /* 0x0000ffffaf877812 */ /* 0x000fe400078ec0ff */
[----:B------:R-:W-:Y:S02]  /*1ac30*/  SHF.R.U32.HI R180, RZ, 0x8, R136 ;  /* 0x00000008ffb47819 */ /* 0x000fe40000011688 */
[----:B------:R-:W-:Y:S02]  /*1ac40*/  SHF.R.U32.HI R179, RZ, 0x8, R135 ;  /* 0x00000008ffb37819 */ /* 0x000fe40000011687 */
[----:B------:R-:W-:Y:S02]  /*1ac50*/  LOP3.LUT R135, R180, 0xffff, RZ, 0xc0, !PT ;  /* 0x0000ffffb4877812 */ /* 0x000fe400078ec0ff */
[C---:B------:R-:W-:Y:S02]  /*1ac60*/  PRMT R186, R134.reuse, 0x7772, RZ ;  /* 0x0000777286ba7816 */ /* 0x040fe400000000ff */
[----:B-1----:R-:W-:Y:S02]  /*1ac70*/  FMNMX.FTZ R137, R137, R177, !PT ;  /* 0x000000b189897209 */ /* 0x002fe40007810000 */
[----:B------:R-:W-:Y:S02]  /*1ac80*/  ISETP.LE.U32.AND P4, PT, R135, UR11, PT ;  /* 0x0000000b87007c0c */ /* 0x000fe4000bf83070 */
[----:B--2---:R-:W-:Y:S01]  /*1ac90*/  FMNMX.FTZ R136, R3, R172, !PT ;  /* 0x000000ac03887209 */ /* 0x004fe20007810000 */
[C---:B------:R-:W-:Y:S01]  /*1aca0*/  FMUL.FTZ R172, R137.reuse, UR4 ;  /* 0x0000000489ac7c20 */ /* 0x040fe20008410000 */
[----:B------:R-:W-:Y:S02]  /*1acb0*/  PRMT R185, R134, 0x7773, RZ ;  /* 0x0000777386b97816 */ /* 0x000fe400000000ff */
[----:B----4-:R-:W-:Y:S01]  /*1acc0*/  FMNMX.FTZ R135, R132, R176, !PT ;  /* 0x000000b084877209 */ /* 0x010fe20007810000 */
[----:B------:R-:W-:Y:S01]  /*1acd0*/  FADD.FTZ R132, -R137, R0 ;  /* 0x0000000089847221 */ /* 0x000fe20000010100 */
[----:B------:R-:W-:Y:S01]  /*1ace0*/  FADD.FTZ R3, -R136, R2 ;  /* 0x0000000288037221 */ /* 0x000fe20000010100 */
[----:B------:R-:W-:Y:S02]  /*1acf0*/  PRMT R184, R134, 0x7771, RZ ;  /* 0x0000777186b87816 */ /* 0x000fe400000000ff */
[----:B------:R-:W-:Y:S01]  /*1ad00*/  FMUL.FTZ R132, R132, UR4 ;  /* 0x0000000484847c20 */ /* 0x000fe20008410000 */
[----:B------:R-:W-:Y:S01]  /*1ad10*/  FADD.FTZ R2, -R135, R133 ;  /* 0x0000008587027221 */ /* 0x000fe20000010100 */
[----:B------:R-:W-:Y:S01]  /*1ad20*/  LOP3.LUT R134, R179, 0xffff, RZ, 0xc0, !PT ;  /* 0x0000ffffb3867812 */ /* 0x000fe200078ec0ff */
[----:B------:R-:W-:Y:S01]  /*1ad30*/  FMUL.FTZ R133, R3, UR4 ;  /* 0x0000000403857c20 */ /* 0x000fe20008410000 */
[----:B------:R-:W-:Y:S01]  /*1ad40*/  FSETP.NEU.FTZ.AND P3, PT, R135, -INF , PT ;  /* 0xff8000008700780b */ /* 0x000fe20003f7d000 */
[----:B------:R1:W-:Y:S01]  /*1ad50*/  MUFU.EX2 R3, R132 ;  /* 0x0000008400037308 */ /* 0x0003e20000000800 */
[----:B------:R-:W-:Y:S01]  /*1ad60*/  ISETP.LE.U32.AND P5, PT, R134, UR11, PT ;  /* 0x0000000b86007c0c */ /* 0x000fe2000bfa3070 */
[----:B------:R-:W-:Y:S01]  /*1ad70*/  FMUL.FTZ R2, R2, UR4 ;  /* 0x0000000402027c20 */ /* 0x000fe20008410000 */
[----:B-----5:R-:W-:Y:S01]  /*1ad80*/  FMNMX.FTZ R134, R139, R178, !PT ;  /* 0x000000b28b867209 */ /* 0x020fe20007810000 */
[C---:B------:R-:W-:Y:S01]  /*1ad90*/  FMUL.FTZ R139, R136.reuse, UR4 ;  /* 0x00000004888b7c20 */ /* 0x040fe20008410000 */
[----:B------:R-:W-:Y:S05]  /*1ada0*/  FSETP.NEU.FTZ.AND P2, PT, R137, -INF , PT ;  /* 0xff8000008900780b */ /* 0x000fea0003f5d000 */
[----:B------:R-:W-:Y:S01]  /*1adb0*/  MUFU.EX2 R133, R133 ;  /* 0x0000008500857308 */ /* 0x000fe20000000800 */
[----:B------:R-:W-:Y:S01]  /*1adc0*/  FSETP.NEU.FTZ.AND P6, PT, R136, -INF , PT ;  /* 0xff8000008800780b */ /* 0x000fe20003fdd000 */
[----:B------:R-:W-:Y:S01]  /*1add0*/  FADD.FTZ R0, -R134, R138 ;  /* 0x0000008a86007221 */ /* 0x000fe20000010100 */
[----:B------:R-:W-:Y:S01]  /*1ade0*/  FMUL.FTZ R138, R135, UR4 ;  /* 0x00000004878a7c20 */ /* 0x000fe20008410000 */
[----:B------:R-:W-:Y:S06]  /*1adf0*/  FSEL R172, R172, RZ, P2 ;  /* 0x000000ffacac7208 */ /* 0x000fec0001000000 */
[----:B------:R-:W-:Y:S01]  /*1ae00*/  MUFU.EX2 R2, R2 ;  /* 0x0000000200027308 */ /* 0x000fe20000000800 */
[----:B------:R-:W-:Y:S01]  /*1ae10*/  FSETP.NEU.FTZ.AND P2, PT, R134, -INF , PT ;  /* 0xff8000008600780b */ /* 0x000fe20003f5d000 */
[----:B------:R-:W-:Y:S01]  /*1ae20*/  FMUL.FTZ R0, R0, UR4 ;  /* 0x0000000400007c20 */ /* 0x000fe20008410000 */
[----:B------:R-:W-:Y:S01]  /*1ae30*/  FSEL R138, R138, RZ, P3 ;  /* 0x000000ff8a8a7208 */ /* 0x000fe20001800000 */
[----:B-1----:R-:W-:Y:S01]  /*1ae40*/  FMUL.FTZ R132, R134, UR4 ;  /* 0x0000000486847c20 */ /* 0x002fe20008410000 */
[--C-:B------:R-:W-:Y:S01]  /*1ae50*/  FFMA.FTZ R4, R4, UR4, -R172.reuse ;  /* 0x0000000404047c23 */ /* 0x100fe200080108ac */
[----:B------:R-:W-:Y:S01]  /*1ae60*/  FSEL R139, R139, RZ, P6 ;  /* 0x000000ff8b8b7208 */ /* 0x000fe20003000000 */
[----:B------:R-:W-:Y:S01]  /*1ae70*/  FFMA.FTZ R190, R21, UR4, -R172 ;  /* 0x0000000415be7c23 */ /* 0x000fe200080108ac */
[--C-:B------:R-:W-:Y:S01]  /*1ae80*/  FFMA.FTZ R9, R9, UR4, -R138.reuse ;  /* 0x0000000409097c23 */ /* 0x100fe2000801088a */
[----:B------:R-:W-:Y:S01]  /*1ae90*/  FSEL R132, R132, RZ, P2 ;  /* 0x000000ff84847208 */ /* 0x000fe20001000000 */
[----:B------:R-:W-:Y:S01]  /*1aea0*/  FFMA.FTZ R8, R8, UR4, -R138 ;  /* 0x0000000408087c23 */ /* 0x000fe2000801088a */
[----:B------:R-:W1:Y:S01]  /*1aeb0*/  MUFU.EX2 R0, R0 ;  /* 0x0000000000007308 */ /* 0x000e620000000800 */
[--C-:B------:R-:W-:Y:S01]  /*1aec0*/  FFMA.FTZ R199, R22, UR4, -R139.reuse ;  /* 0x0000000416c77c23 */ /* 0x100fe2000801088b */
[--C-:B------:R-:W-:Y:S01]  /*1aed0*/  FFMA.FTZ R201, R23, UR4, -R139.reuse ;  /* 0x0000000417c97c23 */ /* 0x100fe2000801088b */
[--C-:B------:R-:W-:Y:S07]  /*1aee0*/  FFMA.FTZ R11, R11, UR4, -R132.reuse ;  /* 0x000000040b0b7c23 */ /* 0x100fee0008010884 */
[----:B------:R2:W-:Y:S01]  /*1aef0*/  MUFU.EX2 R193, R9 ;  /* 0x0000000900c17308 */ /* 0x0005e20000000800 */
[----:B------:R-:W-:Y:S01]  /*1af00*/  FFMA.FTZ R10, R10, UR4, -R132 ;  /* 0x000000040a0a7c23 */ /* 0x000fe20008010884 */
[--C-:B------:R-:W-:Y:S01]  /*1af10*/  FFMA.FTZ R6, R6, UR4, -R139.reuse ;  /* 0x0000000406067c23 */ /* 0x100fe2000801088b */
[--C-:B------:R-:W-:Y:S07]  /*1af20*/  FFMA.FTZ R7, R7, UR4, -R139.reuse ;  /* 0x0000000407077c23 */ /* 0x100fee000801088b */
[----:B------:R1:W-:Y:S01]  /*1af30*/  MUFU.EX2 R191, R11 ;  /* 0x0000000b00bf7308 */ /* 0x0003e20000000800 */
[--C-:B------:R-:W-:Y:S01]  /*1af40*/  FFMA.FTZ R18, R18, UR4, -R139.reuse ;  /* 0x0000000412127c23 */ /* 0x100fe2000801088b */
[--C-:B------:R-:W-:Y:S01]  /*1af50*/  FFMA.FTZ R225, R34, UR4, -R139.reuse ;  /* 0x0000000422e17c23 */ /* 0x100fe2000801088b */
[--C-:B------:R-:W-:Y:S07]  /*1af60*/  FFMA.FTZ R224, R35, UR4, -R139.reuse ;  /* 0x0000000423e07c23 */ /* 0x100fee000801088b */
[----:B------:R4:W5:Y:S01]  /*1af70*/  MUFU.EX2 R197, R8 ;  /* 0x0000000800c57308 */ /* 0x0009620000000800 */
[--C-:B------:R-:W-:Y:S01]  /*1af80*/  FFMA.FTZ R203, R24, UR4, -R138.reuse ;  /* 0x0000000418cb7c23 */ /* 0x100fe2000801088a */
[--C-:B------:R-:W-:Y:S01]  /*1af90*/  FFMA.FTZ R218, R25, UR4, -R138.reuse ;  /* 0x0000000419da7c23 */ /* 0x100fe2000801088a */
[--C-:B------:R-:W-:Y:S07]  /*1afa0*/  FFMA.FTZ R226, R28, UR4, -R138.reuse ;  /* 0x000000041ce27c23 */ /* 0x100fee000801088a */
[----:B------:R3:W-:Y:S01]  /*1afb0*/  MUFU.EX2 R196, R10 ;  /* 0x0000000a00c47308 */ /* 0x0007e20000000800 */
[----:B------:R-:W-:Y:S01]  /*1afc0*/  FFMA.FTZ R227, R29, UR4, -R138 ;  /* 0x000000041de37c23 */ /* 0x000fe2000801088a */
[----:B--2---:R-:W2:Y:S01]  /*1afd0*/  LDL.LU R9, [R1+0x3c] ;  /* 0x00003c0001097983 */ /* 0x004ea20000300800 */
[--C-:B------:R-:W-:Y:S07]  /*1afe0*/  FFMA.FTZ R176, R15, UR4, -R132.reuse ;  /* 0x000000040fb07c23 */ /* 0x100fee0008010884 */
[----:B------:R-:W5:Y:S01]  /*1aff0*/  MUFU.EX2 R200, R4 ;  /* 0x0000000400c87308 */ /* 0x000f620000000800 */
[--C-:B------:R-:W-:Y:S01]  /*1b000*/  FFMA.FTZ R219, R26, UR4, -R132.reuse ;  /* 0x000000041adb7c23 */ /* 0x100fe20008010884 */
[----:B-1----:R-:W-:Y:S01]  /*1b010*/  FMUL.FTZ R11, R0, R171 ;  /* 0x000000ab000b7220 */ /* 0x002fe20000410000 */
[--C-:B------:R-:W-:Y:S01]  /*1b020*/  FFMA.FTZ R222, R27, UR4, -R132.reuse ;  /* 0x000000041bde7c23 */ /* 0x100fe20008010884 */
[----:B------:R1:W2:Y:S01]  /*1b030*/  LDL.S16 R171, [R1+0x2c] ;  /* 0x00002c0001ab7983 */ /* 0x0002a20000100600 */
[----:B------:R-:W-:Y:S01]  /*1b040*/  FFMA.FTZ R228, R30, UR4, -R132 ;  /* 0x000000041ee47c23 */ /* 0x000fe20008010884 */
[----:B----4-:R-:W-:Y:S01]  /*1b050*/  FFMA.FTZ R8, R19, UR4, -R139 ;  /* 0x0000000413087c23 */ /* 0x010fe2000801088b */
[----:B------:R-:W-:Y:S01]  /*1b060*/  FFMA.FTZ R139, R13, UR4, -R138 ;  /* 0x000000040d8b7c23 */ /* 0x000fe2000801088a */
[----:B------:R-:W-:Y:S01]  /*1b070*/  FFMA.FTZ R229, R31, UR4, -R132 ;  /* 0x000000041fe57c23 */ /* 0x000fe20008010884 */
[----:B------:R-:W-:Y:S01]  /*1b080*/  LOP3.LUT R174, R174, UR6, R221, 0x96, !PT ;  /* 0x00000006aeae7c12 */ /* 0x000fe2000f8e96dd */
[----:B---3--:R-:W-:Y:S01]  /*1b090*/  FFMA.FTZ R10, R12, UR4, -R138 ;  /* 0x000000040c0a7c23 */ /* 0x008fe2000801088a */
[----:B------:R-:W-:Y:S01]  /*1b0a0*/  FFMA.FTZ R138, R14, UR4, -R132 ;  /* 0x000000040e8a7c23 */ /* 0x000fe20008010884 */
[----:B-----5:R-:W-:Y:S01]  /*1b0b0*/  FFMA.FTZ R132, R2, R217, R197 ;  /* 0x000000d902847223 */ /* 0x020fe200000100c5 */
[----:B------:R1:W3:Y:S01]  /*1b0c0*/  LDL.S16 R221, [R1+0x24] ;  /* 0x0000240001dd7983 */ /* 0x0002e20000100600 */
[C---:B------:R-:W-:Y:S01]  /*1b0d0*/  FMUL.FTZ R21, R3.reuse, R145 ;  /* 0x0000009103157220 */ /* 0x040fe20000410000 */
[----:B------:R-:W-:Y:S01]  /*1b0e0*/  FFMA.FTZ R145, R3, R207, R200 ;  /* 0x000000cf03917223 */ /* 0x000fe200000100c8 */
[--C-:B------:R-:W-:Y:S01]  /*1b0f0*/  FFMA.FTZ R5, R5, UR4, -R172.reuse ;  /* 0x0000000405057c23 */ /* 0x100fe200080108ac */
[----:B------:R1:W4:Y:S01]  /*1b100*/  LDL.S16 R217, [R1+0x28] ;  /* 0x0000280001d97983 */ /* 0x0003220000100600 */
[--C-:B------:R-:W-:Y:S01]  /*1b110*/  FFMA.FTZ R189, R20, UR4, -R172.reuse ;  /* 0x0000000414bd7c23 */ /* 0x100fe200080108ac */
[--C-:B------:R-:W-:Y:S01]  /*1b120*/  FFMA.FTZ R16, R16, UR4, -R172.reuse ;  /* 0x0000000410107c23 */ /* 0x100fe200080108ac */
[----:B------:R5:W1:Y:S01]  /*1b130*/  MUFU.EX2 R195, R5 ;  /* 0x0000000500c37308 */ /* 0x000a620000000800 */
[----:B------:R1:W4:Y:S01]  /*1b140*/  LDL.S16 R207, [R1+0x20] ;  /* 0x0000200001cf7983 */ /* 0x0003220000100600 */
[----:B------:R-:W-:Y:S01]  /*1b150*/  FMUL.FTZ R20, R3, R144 ;  /* 0x0000009003147220 */ /* 0x000fe20000410000 */
[--C-:B------:R-:W-:Y:S07]  /*1b160*/  FFMA.FTZ R17, R17, UR4, -R172.reuse ;  /* 0x0000000411117c23 */ /* 0x100fee00080108ac */
[----:B------:R1:W-:Y:S01]  /*1b170*/  MUFU.EX2 R198, R6 ;  /* 0x0000000600c67308 */ /* 0x0003e20000000800 */
[--C-:B------:R-:W-:Y:S01]  /*1b180*/  FFMA.FTZ R223, R32, UR4, -R172.reuse ;  /* 0x0000000420df7c23 */ /* 0x100fe200080108ac */
[----:B------:R-:W-:Y:S01]  /*1b190*/  FFMA.FTZ R172, R33, UR4, -R172 ;  /* 0x0000000421ac7c23 */ /* 0x000fe200080108ac */
[C---:B------:R-:W-:Y:S07]  /*1b1a0*/  FMUL.FTZ R4, R3.reuse, R152 ;  /* 0x0000009803047220 */ /* 0x040fee0000410000 */
[----:B------:R1:W-:Y:S01]  /*1b1b0*/  MUFU.EX2 R194, R7 ;  /* 0x0000000700c27308 */ /* 0x0003e20000000800 */
[----:B------:R-:W-:Y:S01]  /*1b1c0*/  FMUL.FTZ R33, R3, R141 ;  /* 0x0000008d03217220 */ /* 0x000fe20000410000 */
[----:B------:R-:W-:Y:S01]  /*1b1d0*/  PRMT R152, R173, 0x7632, R152 ;  /* 0x00007632ad987816 */ /* 0x000fe20000000098 */
[C---:B------:R-:W-:Y:S07]  /*1b1e0*/  FMUL.FTZ R19, R133.reuse, R151 ;  /* 0x0000009785137220 */ /* 0x040fee0000410000 */
[----:B------:R1:W-:Y:S01]  /*1b1f0*/  MUFU.EX2 R144, R18 ;  /* 0x0000001200907308 */ /* 0x0003e20000000800 */
[----:B------:R-:W-:Y:S01]  /*1b200*/  FMUL.FTZ R22, R133, R146 ;  /* 0x0000009285167220 */ /* 0x000fe20000410000 */
[----:B-----5:R-:W-:Y:S01]  /*1b210*/  FMUL.FTZ R5, R3, R153 ;  /* 0x0000009903057220 */ /* 0x020fe20000410000 */
[----:B------:R-:W-:Y:S07]  /*1b220*/  LOP3.LUT R153, R173, 0xff, RZ, 0xc0, !PT ;  /* 0x000000ffad997812 */ /* 0x000fee00078ec0ff */
[----:B------:R5:W-:Y:S01]  /*1b230*/  MUFU.EX2 R202, R16 ;  /* 0x0000001000ca7308 */ /* 0x000be20000000800 */
[C---:B------:R-:W-:Y:S01]  /*1b240*/  FMUL.FTZ R23, R133.reuse, R147 ;  /* 0x0000009385177220 */ /* 0x040fe20000410000 */
[----:B-1----:R-:W-:Y:S01]  /*1b250*/  FMUL.FTZ R6, R133, R154 ;  /* 0x0000009a85067220 */ /* 0x002fe20000410000 */
[----:B------:R-:W-:Y:S07]  /*1b260*/  ISETP.LE.U32.AND P6, PT, R153, UR11, PT ;  /* 0x0000000b99007c0c */ /* 0x000fee000bfc3070 */
[----:B------:R1:W-:Y:S01]  /*1b270*/  MUFU.EX2 R205, R17 ;  /* 0x0000001100cd7308 */ /* 0x0003e20000000800 */
[C---:B------:R-:W-:Y:S01]  /*1b280*/  FMUL.FTZ R34, R133.reuse, R142 ;  /* 0x0000008e85227220 */ /* 0x040fe20000410000 */
[C---:B------:R-:W-:Y:S01]  /*1b290*/  FMUL.FTZ R7, R133.reuse, R155 ;  /* 0x0000009b85077220 */ /* 0x040fe20000410000 */
[C---:B------:R-:W-:Y:S07]  /*1b2a0*/  FMUL.FTZ R35, R133.reuse, R143 ;  /* 0x0000008f85237220 */ /* 0x040fee0000410000 */
[----:B------:R1:W-:Y:S01]  /*1b2b0*/  MUFU.EX2 R177, R8 ;  /* 0x0000000800b17308 */ /* 0x0003e20000000800 */
[C---:B------:R-:W-:Y:S01]  /*1b2c0*/  FMUL.FTZ R38, R133.reuse, R38 ;  /* 0x0000002685267220 */ /* 0x040fe20000410000 */
[C---:B------:R-:W-:Y:S01]  /*1b2d0*/  FMUL.FTZ R18, R133.reuse, R150 ;  /* 0x0000009685127220 */ /* 0x040fe20000410000 */
[C---:B------:R-:W-:Y:S07]  /*1b2e0*/  FMUL.FTZ R39, R133.reuse, R39 ;  /* 0x0000002785277220 */ /* 0x040fee0000410000 */
[----:B------:R1:W1:Y:S01]  /*1b2f0*/  MUFU.EX2 R141, R10 ;  /* 0x0000000a008d7308 */ /* 0x0002620000000800 */
        /* <DEDUP_REMOVED lines=22> */
[----:B------:R-:W-:Y:S01]  /*1b460*/  LOP3.LUT R152, R152, 0xff, RZ, 0xc0, !PT ;  /* 0x000000ff98987812 */ /* 0x000fe200078ec0ff */
[C---:B-----5:R-:W-:Y:S01]  /*1b470*/  FMUL.FTZ R16, R3.reuse, R148 ;  /* 0x0000009403107220 */ /* 0x060fe20000410000 */
[C---:B-1----:R-:W-:Y:S01]  /*1b480*/  FMUL.FTZ R17, R3.reuse, R149 ;  /* 0x0000009503117220 */ /* 0x042fe20000410000 */
        /* <DEDUP_REMOVED lines=58> */
[----:B------:R-:W-:Y:S01]  /*1b830*/  ISETP.LE.U32.AND P3, PT, R152, UR11, PT ;  /* 0x0000000b98007c0c */ /* 0x000fe2000bf63070 */
[C---:B------:R-:W-:Y:S01]  /*1b840*/  FMUL.FTZ R10, R0.reuse, R170 ;  /* 0x000000aa000a7220 */ /* 0x040fe20000410000 */
[----:B------:R-:W-:Y:S01]  /*1b850*/  SHF.R.U32.HI R173, RZ, 0x18, R173 ;  /* 0x00000018ffad7819 */ /* 0x000fe200000116ad */
[C---:B------:R-:W-:Y:S01]  /*1b860*/  FMUL.FTZ R15, R0.reuse, R167 ;  /* 0x000000a7000f7220 */ /* 0x040fe20000410000 */
[C---:B------:R-:W-:Y:S01]  /*1b870*/  FMUL.FTZ R26, R0.reuse, R162 ;  /* 0x000000a2001a7220 */ /* 0x040fe20000410000 */
[C---:B------:R-:W-:Y:S01]  /*1b880*/  FMUL.FTZ R27, R0.reuse, R163 ;  /* 0x000000a3001b7220 */ /* 0x040fe20000410000 */
[----:B------:R-:W-:Y:S01]  /*1b890*/  ISETP.LE.U32.AND P2, PT, R173, UR11, PT ;  /* 0x0000000bad007c0c */ /* 0x000fe2000bf43070 */
        /* <DEDUP_REMOVED lines=26> */
[----:B------:R-:W-:Y:S01]  /*1ba40*/  FADD.FTZ R147, R193, R132 ;  /* 0x00000084c1937221 */ /* 0x000fe20000010000 */
[----:B------:R-:W-:Y:S01]  /*1ba50*/  F2FP.BF16.F32.PACK_AB R156, R191, R196 ;  /* 0x000000c4bf9c723e */ /* 0x000fe200000010ff */
[----:B------:R-:W-:Y:S01]  /*1ba60*/  MUFU.EX2 R176, R176 ;  /* 0x000000b000b07308 */ /* 0x000fe20000000800 */
[----:B------:R-:W-:Y:S01]  /*1ba70*/  LOP3.LUT R168, R187, 0xff, RZ, 0xc0, !PT ;  /* 0x000000ffbba87812 */ /* 0x000fe200078ec0ff */
[----:B------:R-:W-:Y:S01]  /*1ba80*/  FADD.FTZ R147, R141, R147 ;  /* 0x000000938d937221 */ /* 0x000fe20000010000 */
[----:B------:R-:W-:Y:S07]  /*1ba90*/  F2FP.BF16.F32.PACK_AB R158, R205, R202 ;  /* 0x000000cacd9e723e */ /* 0x000fee00000010ff */
[----:B------:R-:W1:Y:S01]  /*1baa0*/  MUFU.EX2 R140, R138 ;  /* 0x0000008a008c7308 */ /* 0x000e620000000800 */
[----:B------:R-:W-:Y:S01]  /*1bab0*/  PRMT R143, R182, 0x5410, R183 ;  /* 0x00005410b68f7816 */ /* 0x000fe200000000b7 */
[----:B------:R-:W-:Y:S01]  /*1bac0*/  FADD.FTZ R145, R195, R145 ;  /* 0x00000091c3917221 */ /* 0x000fe20000010000 */
[----:B------:R-:W-:Y:S07]  /*1bad0*/  PRMT R157, R158, 0x7632, R157 ;  /* 0x000076329e9d7816 */ /* 0x000fee000000009d */
[----:B------:R-:W5:Y:S01]  /*1bae0*/  MUFU.EX2 R178, R139 ;  /* 0x0000008b00b27308 */ /* 0x000f620000000800 */
[----:B------:R-:W-:Y:S01]  /*1baf0*/  F2FP.BF16.F32.PACK_AB R160, R177, R144 ;  /* 0x00000090b1a0723e */ /* 0x000fe200000010ff */
[----:B------:R-:W-:Y:S01]  /*1bb00*/  FADD.FTZ R145, R202, R145 ;  /* 0x00000091ca917221 */ /* 0x000fe20000010000 */
[----:B------:R-:W-:Y:S01]  /*1bb10*/  LOP3.LUT R155, R175, 0xff, RZ, 0xc0, !PT ;  /* 0x000000ffaf9b7812 */ /* 0x000fe200078ec0ff */
[----:B------:R-:W-:Y:S01]  /*1bb20*/  VIADD R200, R192, 0xa040 ;  /* 0x0000a040c0c87836 */ /* 0x000fe20000000000 */
[----:B------:R-:W-:Y:S01]  /*1bb30*/  PRMT R159, R160, 0x7632, R159 ;  /* 0x00007632a09f7816 */ /* 0x000fe2000000009f */
[----:B------:R-:W-:Y:S01]  /*1bb40*/  FADD.FTZ R167, R205, R145 ;  /* 0x00000091cda77221 */ /* 0x000fe20000010000 */
[----:B------:R-:W-:Y:S01]  /*1bb50*/  PRMT R154, R175, 0x7632, R154 ;  /* 0x00007632af9a7816 */ /* 0x000fe2000000009a */
[----:B------:R-:W4:Y:S01]  /*1bb60*/  LDC R187, c[0x0][0x448] ;  /* 0x00011200ffbb7b82 */ /* 0x000f220000000800 */
[----:B------:R-:W-:Y:S01]  /*1bb70*/  PRMT R148, R155, 0x5410, R179 ;  /* 0x000054109b947816 */ /* 0x000fe200000000b3 */
[----:B------:R-:W-:Y:S01]  /*1bb80*/  MUFU.EX2 R224, R224 ;  /* 0x000000e000e07308 */ /* 0x000fe20000000800 */
[----:B-1----:R-:W-:Y:S02]  /*1bb90*/  F2FP.BF16.F32.PACK_AB R163, R176, R140 ;  /* 0x0000008cb0a3723e */ /* 0x002fe400000010ff */
[----:B------:R-:W-:Y:S07]  /*1bba0*/  LOP3.LUT R154, R154, 0xff, RZ, 0xc0, !PT ;  /* 0x000000ff9a9a7812 */ /* 0x000fee00078ec0ff */
[----:B------:R-:W-:Y:S01]  /*1bbb0*/  MUFU.EX2 R231, R223 ;  /* 0x000000df00e77308 */ /* 0x000fe20000000800 */
[C---:B-----5:R-:W-:Y:S01]  /*1bbc0*/  F2FP.BF16.F32.PACK_AB R161, R178.reuse, R141 ;  /* 0x0000008db2a1723e */ /* 0x060fe200000010ff */
[----:B------:R-:W-:Y:S01]  /*1bbd0*/  FADD.FTZ R178, R178, R147 ;  /* 0x00000093b2b27221 */ /* 0x000fe20000010000 */
[----:B------:R-:W-:Y:S07]  /*1bbe0*/  PRMT R141, R152, 0x5410, R173 ;  /* 0x00005410988d7816 */ /* 0x000fee00000000ad */
[----:B------:R-:W-:Y:S01]  /*1bbf0*/  MUFU.EX2 R225, R225 ;  /* 0x000000e100e17308 */ /* 0x000fe20000000800 */
[----:B------:R-:W-:Y:S02]  /*1bc00*/  SHF.R.U32.HI R175, RZ, 0x18, R175 ;  /* 0x00000018ffaf7819 */ /* 0x000fe400000116af */
[--C-:B------:R-:W-:Y:S07]  /*1bc10*/  HSET2.LE.AND R148, R148, R214.reuse, PT ;  /* 0x000000d694947233 */ /* 0x100fee0003803000 */
[----:B------:R-:W-:Y:S01]  /*1bc20*/  MUFU.EX2 R223, R228 ;  /* 0x000000e400df7308 */ /* 0x000fe20000000800 */
[--C-:B------:R-:W-:Y:S02]  /*1bc30*/  HSET2.LE.AND R141, R141, R214.reuse, PT ;  /* 0x000000d68d8d7233 */ /* 0x100fe40003803000 */
[----:B------:R-:W-:Y:S07]  /*1bc40*/  PRMT R149, R154, 0x5410, R175 ;  /* 0x000054109a957816 */ /* 0x000fee00000000af */
[----:B------:R-:W-:Y:S01]  /*1bc50*/  MUFU.EX2 R226, R226 ;  /* 0x000000e200e27308 */ /* 0x000fe20000000800 */
[----:B------:R-:W-:Y:S02]  /*1bc60*/  LOP3.LUT R165, R188, 0xff, RZ, 0xc0, !PT ;  /* 0x000000ffbca57812 */ /* 0x000fe400078ec0ff */
[----:B------:R-:W-:Y:S07]  /*1bc70*/  PRMT R139, R156, 0x7632, R139 ;  /* 0x000076329c8b7816 */ /* 0x000fee000000008b */
[----:B------:R-:W-:Y:S01]  /*1bc80*/  MUFU.EX2 R227, R227 ;  /* 0x000000e300e37308 */ /* 0x000fe20000000800 */
[----:B------:R-:W-:Y:S02]  /*1bc90*/  PRMT R150, R165, 0x5410, R184 ;  /* 0x00005410a5967816 */ /* 0x000fe400000000b8 */
[--C-:B------:R-:W-:Y:S02]  /*1bca0*/  HSET2.LE.AND R149, R149, R214.reuse, PT ;  /* 0x000000d695957233 */ /* 0x100fe40003803000 */
[----:B------:R-:W-:Y:S02]  /*1bcb0*/  PRMT R145, R186, 0x5410, R185 ;  /* 0x00005410ba917816 */ /* 0x000fe400000000b9 */
[----:B------:R-:W-:Y:S02]  /*1bcc0*/  PRMT R164, R161, 0x7632, R164 ;  /* 0x00007632a1a47816 */ /* 0x000fe400000000a4 */
[----:B------:R-:W-:Y:S02]  /*1bcd0*/  LOP3.LUT R145, R145, 0xff00ff, RZ, 0xc0, !PT ;  /* 0x00ff00ff91917812 */ /* 0x000fe400078ec0ff */
[--C-:B------:R-:W-:Y:S02]  /*1bce0*/  HSET2.LE.AND R150, R150, R214.reuse, PT ;  /* 0x000000d696967233 */ /* 0x100fe40003803000 */
[----:B------:R-:W-:Y:S02]  /*1bcf0*/  PRMT R162, R163, 0x7632, R162 ;  /* 0x00007632a3a27816 */ /* 0x000fe400000000a2 */
[----:B------:R-:W-:Y:S01]  /*1bd00*/  HSET2.LE.AND R151, R145, R214, PT ;  /* 0x000000d691977233 */ /* 0x000fe20003803000 */
[----:B--2---:R-:W-:Y:S01]  /*1bd10*/  FFMA.FTZ R133, R133, R9, R198 ;  /* 0x0000000985857223 */ /* 0x004fe200000100c6 */
[----:B------:R-:W-:Y:S01]  /*1bd20*/  FMUL.FTZ R9, R2, R169 ;  /* 0x000000a902097220 */ /* 0x000fe20000410000 */
[----:B------:R-:W-:Y:S01]  /*1bd30*/  FFMA.FTZ R2, R0, R232, R196 ;  /* 0x000000e800027223 */ /* 0x000fe200000100c4 */
[C---:B------:R-:W-:Y:S01]  /*1bd40*/  F2FP.BF16.F32.PACK_AB R0, R194.reuse, R198 ;  /* 0x000000c6c200723e */ /* 0x040fe200000010ff */
[----:B------:R-:W-:Y:S01]  /*1bd50*/  FADD.FTZ R146, R194, R133 ;  /* 0x00000085c2927221 */ /* 0x000fe20000010000 */
[----:B------:R-:W-:Y:S01]  /*1bd60*/  F2FP.BF16.F32.PACK_AB R133, R193, R197 ;  /* 0x000000c5c185723e */ /* 0x000fe200000010ff */
[--C-:B------:R-:W-:Y:S01]  /*1bd70*/  FADD.FTZ R166, R191, R2.reuse ;  /* 0x00000002bfa67221 */ /* 0x100fe20000010000 */
[----:B------:R-:W-:Y:S01]  /*1bd80*/  @!P6 HFMA2.BF16_V2 R171, -RZ.H0_H0, RZ.H0_H0, -R3.H0_H0 ;  /* 0x200000ffffabe231 */ /* 0x000fe20000340903 */
[----:B------:R-:W-:Y:S01]  /*1bd90*/  PRMT R2, R3, 0x7632, R2 ;  /* 0x0000763203027816 */ /* 0x000fe20000000002 */
[----:B------:R-:W-:Y:S01]  /*1bda0*/  FADD.FTZ R146, R144, R146 ;  /* 0x0000009290927221 */ /* 0x000fe20000010000 */
[----:B------:R-:W-:Y:S01]  /*1bdb0*/  PRMT R132, R0, 0x7632, R132 ;  /* 0x0000763200847816 */ /* 0x000fe20000000084 */
[----:B------:R-:W-:Y:S01]  /*1bdc0*/  FADD.FTZ R166, R140, R166 ;  /* 0x000000a68ca67221 */ /* 0x000fe20000010000 */
[----:B------:R1:W-:Y:S01]  /*1bdd0*/  @!P6 STL.S16 [R1+0x2c], R171 ;  /* 0x00002cab0100e387 */ /* 0x0003e20000100600 */
[----:B------:R-:W-:Y:S01]  /*1bde0*/  PRMT R169, R171, 0x7610, R169 ;  /* 0x00007610aba97816 */ /* 0x000fe200000000a9 */
[----:B------:R-:W-:Y:S01]  /*1bdf0*/  FADD.FTZ R177, R177, R146 ;  /* 0x00000092b1b17221 */ /* 0x000fe20000010000 */
[----:B---3--:R-:W-:Y:S01]  /*1be00*/  @!P3 HFMA2.BF16_V2 R221, -RZ.H0_H0, RZ.H0_H0, -R0.H0_H0 ;  /* 0x200000ffffddb231 */ /* 0x008fe20000340900 */
[----:B------:R-:W-:Y:S01]  /*1be10*/  PRMT R140, R153, 0x5410, R180 ;  /* 0x00005410998c7816 */ /* 0x000fe200000000b4 */
[----:B------:R-:W-:Y:S01]  /*1be20*/  FADD.FTZ R179, R176, R166 ;  /* 0x000000a6b0b37221 */ /* 0x000fe20000010000 */
[----:B------:R-:W-:Y:S01]  /*1be30*/  PRMT R142, R3, 0x5410, R2 ;  /* 0x00005410038e7816 */ /* 0x000fe20000000002 */
[----:B----4-:R-:W-:Y:S01]  /*1be40*/  @!P4 HFMA2.BF16_V2 R217, -RZ.H0_H0, RZ.H0_H0, -R2.H0_H0 ;  /* 0x200000ffffd9c231 */ /* 0x010fe20000340902 */
[----:B------:R-:W-:Y:S01]  /*1be50*/  LOP3.LUT R144, R143, 0xff00ff, RZ, 0xc0, !PT ;  /* 0x00ff00ff8f907812 */ /* 0x000fe200078ec0ff */
[----:B------:R-:W-:Y:S01]  /*1be60*/  MUFU.EX2 R232, R172 ;  /* 0x000000ac00e87308 */ /* 0x000fe20000000800 */
[----:B------:R-:W-:Y:S01]  /*1be70*/  HSET2.LE.AND R140, R140, R214, PT ;  /* 0x000000d68c8c7233 */ /* 0x000fe20003803000 */
[----:B------:R-:W-:Y:S01]  /*1be80*/  @!P2 HFMA2.BF16_V2 R207, -RZ.H0_H0, RZ.H0_H0, -R132.H0_H0 ;  /* 0x200000ffffcfa231 */ /* 0x000fe20000340984 */
[----:B------:R-:W-:Y:S01]  /*1be90*/  @!P4 STL.S16 [R1+0x28], R217 ;  /* 0x000028d90100c387 */ /* 0x000fe20000100600 */
[----:B------:R-:W-:Y:S02]  /*1bea0*/  PRMT R143, R158, 0x5410, R157 ;  /* 0x000054109e8f7816 */ /* 0x000fe4000000009d */
[----:B------:R-:W-:Y:S01]  /*1beb0*/  LOP3.LUT R140, R142, R140, RZ, 0xc0, !PT ;  /* 0x0000008c8e8c7212 */ /* 0x000fe200078ec0ff */
[----:B------:R-:W-:Y:S01]  /*1bec0*/  @!P3 STL.S16 [R1+0x24], R221 ;  /* 0x000024dd0100b387 */ /* 0x000fe20000100600 */
[----:B------:R-:W-:Y:S02]  /*1bed0*/  PRMT R142, R0, 0x5410, R132 ;  /* 0x00005410008e7816 */ /* 0x000fe40000000084 */
[----:B------:R-:W-:Y:S01]  /*1bee0*/  PRMT R138, R133, 0x7632, R138 ;  /* 0x00007632858a7816 */ /* 0x000fe2000000008a */
[----:B------:R-:W-:Y:S01]  /*1bef0*/  @!P2 STL.S16 [R1+0x20], R207 ;  /* 0x000020cf0100a387 */ /* 0x000fe20000100600 */
[----:B------:R-:W-:Y:S02]  /*1bf00*/  LOP3.LUT R141, R142, R141, RZ, 0xc0, !PT ;  /* 0x0000008d8e8d7212 */ /* 0x000fe400078ec0ff */
[----:B------:R-:W-:Y:S01]  /*1bf10*/  PRMT R142, R168, 0x5410, R181 ;  /* 0x00005410a88e7816 */ /* 0x000fe200000000b5 */
[----:B------:R3:W2:Y:S01]  /*1bf20*/  LDL.S16 R193, [R1+0x34] ;  /* 0x0000340001c17983 */ /* 0x0006a20000100600 */
[----:B------:R-:W-:Y:S02]  /*1bf30*/  IADD3 R196, PT, PT, R192, R206, RZ ;  /* 0x000000cec0c47210 */ /* 0x000fe40007ffe0ff */
[----:B------:R-:W-:Y:S01]  /*1bf40*/  @!P6 PRMT R3, R169, 0x5410, RZ ;  /* 0x00005410a903e816 */ /* 0x000fe200000000ff */
[----:B------:R3:W4:Y:S01]  /*1bf50*/  LDL.S16 R191, [R1+0x30] ;  /* 0x0000300001bf7983 */ /* 0x0007220000100600 */
[--C-:B------:R-:W-:Y:S01]  /*1bf60*/  HSET2.LE.AND R142, R142, R214.reuse, PT ;  /* 0x000000d68e8e7233 */ /* 0x100fe20003803000 */
[----:B------:R-:W-:Y:S01]  /*1bf70*/  MUFU.EX2 R169, R190 ;  /* 0x000000be00a97308 */ /* 0x000fe20000000800 */
[----:B------:R-:W-:Y:S01]  /*1bf80*/  PRMT R152, R217, 0x7610, R152 ;  /* 0x00007610d9987816 */ /* 0x000fe20000000098 */
[----:B-1----:R3:W5:Y:S01]  /*1bf90*/  LDL.S16 R171, [R1+0x1c] ;  /* 0x00001c0001ab7983 */ /* 0x0027620000100600 */
[----:B------:R-:W-:Y:S02]  /*1bfa0*/  ISETP.LE.U32.AND P6, PT, R155, UR11, PT ;  /* 0x0000000b9b007c0c */ /* 0x000fe4000bfc3070 */
[----:B------:R-:W-:Y:S01]  /*1bfb0*/  LOP3.LUT R142, R143, R142, RZ, 0xc0, !PT ;  /* 0x0000008e8f8e7212 */ /* 0x000fe200078ec0ff */
[----:B------:R1:W-:Y:S01]  /*1bfc0*/  STG.E.U16 desc[UR30][R212.64], R3 ;  /* 0x00000003d4007986 */ /* 0x0003e2000c10151e */
[----:B------:R-:W-:Y:S02]  /*1bfd0*/  HSET2.LE.AND R143, R144, R214, PT ;  /* 0x000000d6908f7233 */ /* 0x000fe40003803000 */
[----:B------:R-:W-:Y:S01]  /*1bfe0*/  PRMT R144, R160, 0x5410, R159 ;  /* 0x00005410a0907816 */ /* 0x000fe2000000009f */
[----:B------:R3:W3:Y:S01]  /*1bff0*/  LDL.S16 R188, [R1+0xc] ;  /* 0x00000c0001bc7983 */ /* 0x0006e20000100600 */
[----:B------:R-:W-:Y:S02]  /*1c000*/  @!P4 PRMT R2, R152, 0x5410, RZ ;  /* 0x000054109802c816 */ /* 0x000fe400000000ff */
[----:B------:R-:W-:Y:S01]  /*1c010*/  LOP3.LUT R143, R144, R143, RZ, 0xc0, !PT ;  /* 0x0000008f908f7212 */ /* 0x000fe200078ec0ff */
[----:B------:R2:W3:Y:S01]  /*1c020*/  LDL.S16 R180, [R1+0x18] ;  /* 0x0000180001b47983 */ /* 0x0004e20000100600 */
[----:B------:R-:W-:Y:S02]  /*1c030*/  PRMT R144, R133, 0x5410, R138 ;  /* 0x0000541085907816 */ /* 0x000fe4000000008a */
[----:B------:R-:W-:Y:S01]  /*1c040*/  MOV R152, UR9 ;  /* 0x0000000900987c02 */ /* 0x000fe20008000f00 */
[----:B------:R1:W-:Y:S01]  /*1c050*/  STG.E.U16 desc[UR30][R212.64+0x2], R2 ;  /* 0x00000202d4007986 */ /* 0x0003e2000c10151e */
[----:B------:R-:W-:Y:S02]  /*1c060*/  LOP3.LUT R148, R144, R148, RZ, 0xc0, !PT ;  /* 0x0000009490947212 */ /* 0x000fe400078ec0ff */
[----:B------:R-:W-:Y:S01]  /*1c070*/  PRMT R144, R156, 0x5410, R139 ;  /* 0x000054109c907816 */ /* 0x000fe2000000008b */
[----:B------:R2:W3:Y:S01]  /*1c080*/  LDL.S16 R176, [R1+0x10] ;  /* 0x0000100001b07983 */ /* 0x0004e20000100600 */
[----:B------:R-:W-:Y:S02]  /*1c090*/  PRMT R153, R221, 0x7610, R153 ;  /* 0x00007610dd997816 */ /* 0x000fe40000000099 */
[----:B------:R-:W-:Y:S02]  /*1c0a0*/  LOP3.LUT R149, R144, R149, RZ, 0xc0, !PT ;  /* 0x0000009590957212 */ /* 0x000fe400078ec0ff */
[----:B------:R-:W-:Y:S02]  /*1c0b0*/  PRMT R144, R161, 0x5410, R164 ;  /* 0x00005410a1907816 */ /* 0x000fe400000000a4 */
[----:B------:R-:W-:Y:S02]  /*1c0c0*/  @!P3 PRMT R0, R153, 0x5410, RZ ;  /* 0x000054109900b816 */ /* 0x000fe400000000ff */
[----:B------:R-:W-:Y:S02]  /*1c0d0*/  LOP3.LUT R150, R144, R150, RZ, 0xc0, !PT ;  /* 0x0000009690967212 */ /* 0x000fe400078ec0ff */
[----:B------:R-:W-:Y:S01]  /*1c0e0*/  PRMT R144, R163, 0x5410, R162 ;  /* 0x00005410a3907816 */ /* 0x000fe200000000a2 */
[----:B-1----:R-:W-:Y:S01]  /*1c0f0*/  IMAD.U32 R3, RZ, RZ, UR9 ;  /* 0x00000009ff037e24 */ /* 0x002fe2000f8e00ff */
[----:B------:R-:W-:Y:S02]  /*1c100*/  PRMT R166, R207, 0x7610, R166 ;  /* 0x00007610cfa67816 */ /* 0x000fe400000000a6 */
[----:B------:R-:W-:Y:S02]  /*1c110*/  LOP3.LUT R151, R144, R151, RZ, 0xc0, !PT ;  /* 0x0000009790977212 */ /* 0x000fe400078ec0ff */
[----:B------:R-:W1:Y:S01]  /*1c120*/  LDSM.16.MT88.4 R144, [R192+0xa000] ;  /* 0x00a00000c090783b */ /* 0x000e620000004200 */
[----:B------:R-:W-:Y:S02]  /*1c130*/  @!P2 PRMT R132, R166, 0x5410, RZ ;  /* 0x00005410a684a816 */ /* 0x000fe400000000ff */
[----:B------:R-:W-:Y:S02]  /*1c140*/  ISETP.LE.U32.AND P3, PT, R175, UR11, PT ;  /* 0x0000000baf007c0c */ /* 0x000fe4000bf63070 */
[----:B------:R-:W-:Y:S04]  /*1c150*/  LEA R2, P4, R3, R212, 0x1 ;  /* 0x000000d403027211 */ /* 0x000fe800078808ff */
[----:B------:R-:W-:Y:S02]  /*1c160*/  LEA.HI.X.SX32 R3, R152, R213, 0x1, P4 ;  /* 0x000000d598037211 */ /* 0x000fe400020f0eff */
[----:B------:R-:W-:Y:S03]  /*1c170*/  ISETP.LE.U32.AND P4, PT, R154, UR11, PT ;  /* 0x0000000b9a007c0c */ /* 0x000fe6000bf83070 */
[----:B------:R1:W-:Y:S04]  /*1c180*/  STG.E.U16 desc[UR30][R2.64], R0 ;  /* 0x0000000002007986 */ /* 0x0003e8000c10151e */
[----:B------:R1:W-:Y:S02]  /*1c190*/  STG.E.U16 desc[UR30][R2.64+0x2], R132 ;  /* 0x0000028402007986 */ /* 0x0003e4000c10151e */
[-C--:B-1----:R-:W-:Y:S01]  /*1c1a0*/  HMMA.16816.F32.BF16 R4, R140, R144.reuse, R4 ;  /* 0x000000908c04723c */ /* 0x082fe20000041804 */
[----:B------:R-:W1:Y:S07]  /*1c1b0*/  MUFU.EX2 R0, R189 ;  /* 0x000000bd00007308 */ /* 0x000e6e0000000800 */
[C---:B------:R-:W-:Y:S08]  /*1c1c0*/  HMMA.16816.F32.BF16 R8, R148.reuse, R144, R8 ;  /* 0x000000909408723c */ /* 0x040ff00000041808 */
[-C--:B------:R-:W-:Y:S03]  /*1c1d0*/  HMMA.16816.F32.BF16 R12, R148, R146.reuse, R12 ;  /* 0x00000092940c723c */ /* 0x080fe6000004180c */
[----:B-1----:R-:W-:Y:S01]  /*1c1e0*/  FADD.FTZ R132, R0, R167 ;  /* 0x000000a700847221 */ /* 0x002fe20000010000 */
[----:B------:R-:W-:Y:S01]  /*1c1f0*/  IMAD.WIDE R166, R187, 0x70, R2 ;  /* 0x00000070bba67825 */ /* 0x000fe200078e0202 */
[C---:B------:R-:W-:Y:S03]  /*1c200*/  F2FP.BF16.F32.PACK_AB R0, R169.reuse, R0 ;  /* 0x00000000a900723e */ /* 0x040fe600000010ff */
[----:B------:R-:W-:Y:S01]  /*1c210*/  FADD.FTZ R221, R169, R132 ;  /* 0x00000084a9dd7221 */ /* 0x000fe20000010000 */
[C---:B------:R-:W-:Y:S01]  /*1c220*/  HMMA.16816.F32.BF16 R16, R140.reuse, R146, R16 ;  /* 0x000000928c10723c */ /* 0x040fe20000041810 */
[----:B------:R-:W1:Y:S01]  /*1c230*/  LDSM.16.MT88.4 R144, [R196+0xa000] ;  /* 0x00a00000c490783b */ /* 0x000e620000004200 */
[----:B------:R-:W-:Y:S06]  /*1c240*/  IMAD.U32 R2, RZ, RZ, UR9 ;  /* 0x00000009ff027e24 */ /* 0x000fec000f8e00ff */
[-C--:B-1----:R-:W-:Y:S08]  /*1c250*/  HMMA.16816.F32.BF16 R20, R140, R144.reuse, R20 ;  /* 0x000000908c14723c */ /* 0x082ff00000041814 */
[C---:B------:R-:W-:Y:S04]  /*1c260*/  HMMA.16816.F32.BF16 R24, R148.reuse, R144, R24 ;  /* 0x000000909418723c */ /* 0x040fe80000041818 */
[----:B------:R-:W-:Y:S04]  /*1c270*/  VIADD R144, R192, 0xa000 ;  /* 0x0000a000c0907836 */ /* 0x000fe80000000000 */
[-C--:B------:R-:W-:Y:S03]  /*1c280*/  HMMA.16816.F32.BF16 R28, R148, R146.reuse, R28 ;  /* 0x00000092941c723c */ /* 0x080fe6000004181c */
[----:B------:R-:W-:Y:S05]  /*1c290*/  @P0 IADD3 R200, PT, PT, R144, -0x40, RZ ;  /* 0xffffffc090c80810 */ /* 0x000fea0007ffe0ff */
[C---:B------:R-:W-:Y:S01]  /*1c2a0*/  HMMA.16816.F32.BF16 R32, R140.reuse, R146, R32 ;  /* 0x000000928c20723c */ /* 0x040fe20000041820 */
[----:B------:R-:W1:Y:S03]  /*1c2b0*/  LDSM.16.MT88.4 R144, [R200] ;  /* 0x00000000c890783b */ /* 0x000e660000004200 */
[----:B------:R-:W-:Y:S01]  /*1c2c0*/  IMAD.IADD R205, R206, 0x1, R200 ;  /* 0x00000001cecd7824 */ /* 0x000fe200078e02c8 */
[----:B------:R-:W-:Y:S04]  /*1c2d0*/  MOV R206, UR9 ;  /* 0x0000000900ce7c02 */ /* 0x000fe80008000f00 */
[----:B------:R-:W1:Y:S01]  /*1c2e0*/  LDSM.16.MT88.4 R152, [R205] ;  /* 0x00000000cd98783b */ /* 0x000e620000004200 */
[----:B------:R-:W-:Y:S04]  /*1c2f0*/  LEA R206, P2, R206, R166, 0x1 ;  /* 0x000000a6cece7211 */ /* 0x000fe800078408ff */
[----:B------:R-:W-:Y:S02]  /*1c300*/  LEA.HI.X.SX32 R207, R2, R167, 0x1, P2 ;  /* 0x000000a702cf7211 */ /* 0x000fe400010f0eff */
[----:B------:R-:W-:Y:S02]  /*1c310*/  ISETP.LE.U32.AND P2, PT, R168, UR11, PT ;  /* 0x0000000ba8007c0c */ /* 0x000fe4000bf43070 */
[----:B------:R-:W-:Y:S01]  /*1c320*/  LOP3.LUT R2, R174, 0xffff, RZ, 0xc0, !PT ;  /* 0x0000ffffae027812 */ /* 0x000fe200078ec0ff */
[-C--:B-1----:R-:W-:Y:S08]  /*1c330*/  HMMA.16816.F32.BF16 R36, R140, R144.reuse, R36 ;  /* 0x000000908c24723c */ /* 0x082ff00000041824 */
[C---:B------:R-:W-:Y:S01]  /*1c340*/  HMMA.16816.F32.BF16 R40, R148.reuse, R144, R40 ;  /* 0x000000909428723c */ /* 0x040fe20000041828 */
[----:B------:R1:W3:Y:S07]  /*1c350*/  LDL.S16 R144, [R1+0x14] ;  /* 0x0000140001907983 */ /* 0x0002ee0000100600 */
[-C--:B------:R-:W-:Y:S08]  /*1c360*/  HMMA.16816.F32.BF16 R44, R148, R146.reuse, R44 ;  /* 0x00000092942c723c */ /* 0x080ff0000004182c */
[C---:B------:R-:W-:Y:S08]  /*1c370*/  HMMA.16816.F32.BF16 R48, R140.reuse, R146, R48 ;  /* 0x000000928c30723c */ /* 0x040ff00000041830 */
[-C--:B------:R-:W-:Y:S08]  /*1c380*/  HMMA.16816.F32.BF16 R52, R140, R152.reuse, R52 ;  /* 0x000000988c34723c */ /* 0x080ff00000041834 */
[C---:B------:R-:W-:Y:S08]  /*1c390*/  HMMA.16816.F32.BF16 R56, R148.reuse, R152, R56 ;  /* 0x000000989438723c */ /* 0x040ff00000041838 */
[-C--:B------:R-:W-:Y:S08]  /*1c3a0*/  HMMA.16816.F32.BF16 R60, R148, R154.reuse, R60 ;  /* 0x0000009a943c723c */ /* 0x080ff0000004183c */
[C---:B------:R-:W-:Y:S01]  /*1c3b0*/  HMMA.16816.F32.BF16 R64, R140.reuse, R154, R64 ;  /* 0x0000009a8c40723c */ /* 0x040fe20000041840 */
[----:B------:R-:W-:Y:S03]  /*1c3c0*/  LDSM.16.MT88.4 R152, [R196+0xb000] ;  /* 0x00b00000c498783b */ /* 0x000fe60000004200 */
[----:B--2---:R-:W-:Y:S02]  /*1c3d0*/  @!P6 HFMA2.BF16_V2 R193, -RZ.H0_H0, RZ.H0_H0, -R133.H0_H0 ;  /* 0x200000ffffc1e231 */ /* 0x004fe40000340985 */
[----:B----4-:R-:W-:Y:S03]  /*1c3e0*/  @!P5 HFMA2.BF16_V2 R191, -RZ.H0_H0, RZ.H0_H0, -R138.H0_H0 ;  /* 0x200000ffffbfd231 */ /* 0x010fe6000034098a */
[----:B------:R-:W-:Y:S01]  /*1c3f0*/  @!P6 STL.S16 [R1+0x34], R193 ;  /* 0x000034c10100e387 */ /* 0x000fe20000100600 */
[----:B------:R-:W-:Y:S01]  /*1c400*/  PRMT R170, R193, 0x7610, R170 ;  /* 0x00007610c1aa7816 */ /* 0x000fe200000000aa */
[----:B-----5:R-:W-:Y:S02]  /*1c410*/  @!P4 HFMA2.BF16_V2 R171, -RZ.H0_H0, RZ.H0_H0, -R156.H0_H0 ;  /* 0x200000ffffabc231 */ /* 0x020fe4000034099c */
[----:B------:R-:W-:Y:S01]  /*1c420*/  @!P5 STL.S16 [R1+0x30], R191 ;  /* 0x000030bf0100d387 */ /* 0x000fe20000100600 */
[----:B------:R-:W-:Y:S02]  /*1c430*/  @!P6 PRMT R133, R170, 0x5410, RZ ;  /* 0x00005410aa85e816 */ /* 0x000fe400000000ff */
[----:B------:R-:W-:Y:S01]  /*1c440*/  PRMT R169, R191, 0x7610, R169 ;  /* 0x00007610bfa97816 */ /* 0x000fe200000000a9 */
[----:B------:R2:W-:Y:S01]  /*1c450*/  @!P4 STL.S16 [R1+0x1c], R171 ;  /* 0x00001cab0100c387 */ /* 0x0005e20000100600 */
[----:B------:R-:W-:Y:S02]  /*1c460*/  PRMT R145, R171, 0x7610, R145 ;  /* 0x00007610ab917816 */ /* 0x000fe40000000091 */
[----:B------:R-:W-:Y:S01]  /*1c470*/  ISETP.GT.U32.AND P6, PT, R181, UR11, PT ;  /* 0x0000000bb5007c0c */ /* 0x000fe2000bfc4070 */
[----:B------:R1:W4:Y:S01]  /*1c480*/  LDL.S16 R170, [R1+0x4] ;  /* 0x0000040001aa7983 */ /* 0x0003220000100600 */
[----:B---3--:R-:W-:Y:S01]  /*1c490*/  @!P3 HFMA2.BF16_V2 R188, -RZ.H0_H0, RZ.H0_H0, -R139.H0_H0 ;  /* 0x200000ffffbcb231 */ /* 0x008fe2000034098b */
[----:B------:R-:W-:Y:S02]  /*1c4a0*/  @!P5 PRMT R138, R169, 0x5410, RZ ;  /* 0x00005410a98ad816 */ /* 0x000fe400000000ff */
[----:B------:R-:W-:Y:S01]  /*1c4b0*/  ISETP.GT.U32.AND P5, PT, R182, UR11, PT ;  /* 0x0000000bb6007c0c */ /* 0x000fe2000bfa4070 */
[----:B------:R-:W-:Y:S01]  /*1c4c0*/  STG.E.U16 desc[UR30][R166.64], R133 ;  /* 0x00000085a6007986 */ /* 0x000fe2000c10151e */
[----:B------:R-:W-:Y:S02]  /*1c4d0*/  @!P4 PRMT R156, R145, 0x5410, RZ ;  /* 0x00005410919cc816 */ /* 0x000fe400000000ff */
[----:B------:R-:W-:Y:S01]  /*1c4e0*/  PRMT R175, R188, 0x7610, R175 ;  /* 0x00007610bcaf7816 */ /* 0x000fe200000000af */
[----:B------:R3:W-:Y:S01]  /*1c4f0*/  STG.E.U16 desc[UR30][R166.64+0x2], R138 ;  /* 0x0000028aa6007986 */ /* 0x0007e2000c10151e */
[----:B------:R-:W-:Y:S02]  /*1c500*/  ISETP.GT.U32.AND P4, PT, R183, UR11, PT ;  /* 0x0000000bb7007c0c */ /* 0x000fe4000bf84070 */
[----:B------:R-:W-:Y:S01]  /*1c510*/  @!P3 PRMT R139, R175, 0x5410, RZ ;  /* 0x00005410af8bb816 */ /* 0x000fe200000000ff */
[----:B------:R-:W-:Y:S01]  /*1c520*/  @P6 HFMA2.BF16_V2 R180, -RZ.H0_H0, RZ.H0_H0, -R157.H0_H0 ;  /* 0x200000ffffb46231 */ /* 0x000fe2000034099d */
[----:B------:R-:W-:Y:S01]  /*1c530*/  SHF.R.U32.HI R169, RZ, 0x8, R2 ;  /* 0x00000008ffa97819 */ /* 0x000fe20000011602 */
[----:B------:R-:W-:Y:S02]  /*1c540*/  STG.E.U16 desc[UR30][R206.64], R156 ;  /* 0x0000009cce007986 */ /* 0x000fe4000c10151e */
[----:B------:R-:W-:Y:S01]  /*1c550*/  @P5 HFMA2.BF16_V2 R176, -RZ.H0_H0, RZ.H0_H0, -R160.H0_H0 ;  /* 0x200000ffffb05231 */ /* 0x000fe200003409a0 */
[----:B------:R-:W-:Y:S01]  /*1c560*/  LOP3.LUT R2, R169, 0xffff, RZ, 0xc0, !PT ;  /* 0x0000ffffa9027812 */ /* 0x000fe200078ec0ff */
[----:B------:R5:W-:Y:S01]  /*1c570*/  STG.E.U16 desc[UR30][R206.64+0x2], R139 ;  /* 0x0000028bce007986 */ /* 0x000be2000c10151e */
[----:B------:R-:W-:Y:S02]  /*1c580*/  PRMT R173, R180, 0x7610, R173 ;  /* 0x00007610b4ad7816 */ /* 0x000fe400000000ad */
[----:B------:R-:W-:Y:S01]  /*1c590*/  PRMT R168, R176, 0x7610, R168 ;  /* 0x00007610b0a87816 */ /* 0x000fe200000000a8 */
[----:B--2---:R1:W2:Y:S01]  /*1c5a0*/  LDL.S16 R171, [R1+0x8] ;  /* 0x0000080001ab7983 */ /* 0x0042a20000100600 */
[----:B------:R-:W-:Y:S02]  /*1c5b0*/  @P6 PRMT R157, R173, 0x5410, RZ ;  /* 0x00005410ad9d6816 */ /* 0x000fe400000000ff */
[----:B------:R-:W-:Y:S01]  /*1c5c0*/  @P5 PRMT R160, R168, 0x5410, RZ ;  /* 0x00005410a8a05816 */ /* 0x000fe200000000ff */
[----:B------:R-:W-:Y:S01]  /*1c5d0*/  @!P3 STL.S16 [R1+0xc], R188 ;  /* 0x00000cbc0100b387 */ /* 0x000fe20000100600 */
[----:B------:R-:W-:Y:S02]  /*1c5e0*/  ISETP.LE.U32.AND P3, PT, R165, UR11, PT ;  /* 0x0000000ba5007c0c */ /* 0x000fe4000bf63070 */
[----:B------:R-:W-:Y:S01]  /*1c5f0*/  PRMT R173, R220, 0x7771, RZ ;  /* 0x00007771dcad7816 */ /* 0x000fe200000000ff */
[----:B------:R1:W-:Y:S04]  /*1c600*/  STG.E.U16 desc[UR30][R212.64+0x12], R157 ;  /* 0x0000129dd4007986 */ /* 0x0003e8000c10151e */
[----:B------:R-:W-:Y:S01]  /*1c610*/  LDSM.16.MT88.4 R188, [R205+0x800] ;  /* 0x00080000cdbc783b */ /* 0x000fe20000004200 */
[----:B---3--:R-:W-:Y:S02]  /*1c620*/  PRMT R138, R0, 0x7632, R138 ;  /* 0x00007632008a7816 */ /* 0x008fe4000000008a */
[----:B-----5:R-:W-:Y:S02]  /*1c630*/  PRMT R139, R220, 0x7773, RZ ;  /* 0x00007773dc8b7816 */ /* 0x020fe400000000ff */
[----:B-1----:R-:W-:Y:S01]  /*1c640*/  PRMT R157, R0, 0x5410, R138 ;  /* 0x00005410009d7816 */ /* 0x002fe2000000008a */
[----:B------:R-:W-:Y:S05]  /*1c650*/  @!P2 HFMA2.BF16_V2 R144, -RZ.H0_H0, RZ.H0_H0, -R158.H0_H0 ;  /* 0x200000ffff90a231 */ /* 0x000fea000034099e */
[----:B------:R-:W-:Y:S01]  /*1c660*/  @!P2 STL.S16 [R1+0x14], R144 ;  /* 0x000014900100a387 */ /* 0x000fe20000100600 */
[----:B------:R-:W-:Y:S03]  /*1c670*/  PRMT R3, R144, 0x7610, R3 ;  /* 0x0000761090037816 */ /* 0x000fe60000000003 */
[----:B------:R-:W-:Y:S01]  /*1c680*/  @P6 STL.S16 [R1+0x18], R180 ;  /* 0x000018b401006387 */ /* 0x000fe20000100600 */
[----:B------:R-:W-:Y:S02]  /*1c690*/  @!P2 PRMT R158, R3, 0x5410, RZ ;  /* 0x00005410039ea816 */ /* 0x000fe400000000ff */
[----:B------:R-:W-:Y:S01]  /*1c6a0*/  ISETP.LE.U32.AND P2, PT, R2, UR11, PT ;  /* 0x0000000b02007c0c */ /* 0x000fe2000bf43070 */
[----:B------:R1:W-:Y:S01]  /*1c6b0*/  @P5 STL.S16 [R1+0x10], R176 ;  /* 0x000010b001005387 */ /* 0x0003e20000100600 */
[----:B------:R-:W-:Y:S01]  /*1c6c0*/  IMAD.WIDE.U32 R2, R216, -0x2daee0ad, RZ ;  /* 0xd2511f53d8027825 */ /* 0x000fe200078e00ff */
[----:B------:R-:W-:Y:S02]  /*1c6d0*/  ISETP.GT.U32.AND P6, PT, R184, UR11, PT ;  /* 0x0000000bb8007c0c */ /* 0x000fe4000bfc4070 */
[----:B------:R-:W3:Y:S01]  /*1c6e0*/  LDSM.16.MT88.4 R144, [R192+0xb000] ;  /* 0x00b00000c090783b */ /* 0x000ee20000004200 */
[----:B------:R-:W-:Y:S02]  /*1c6f0*/  ISETP.GT.U32.AND P5, PT, R186, UR11, PT ;  /* 0x0000000bba007c0c */ /* 0x000fe4000bfa4070 */
[----:B------:R-:W-:Y:S02]  /*1c700*/  LOP3.LUT R165, R230, UR6, R3, 0x96, !PT ;  /* 0x00000006e6a57c12 */ /* 0x000fe4000f8e9603 */
[C---:B------:R-:W-:Y:S01]  /*1c710*/  PRMT R168, R2.reuse, 0x7771, RZ ;  /* 0x0000777102a87816 */ /* 0x040fe200000000ff */
[----:B------:R-:W-:Y:S01]  /*1c720*/  MUFU.EX2 R230, R222 ;  /* 0x000000de00e67308 */ /* 0x000fe20000000800 */
[----:B------:R-:W-:Y:S01]  /*1c730*/  LOP3.LUT R3, R165, 0xffff, RZ, 0xc0, !PT ;  /* 0x0000ffffa5037812 */ /* 0x000fe200078ec0ff */
[----:B------:R-:W-:Y:S01]  /*1c740*/  STG.E.U16 desc[UR30][R212.64+0x10], R158 ;  /* 0x0000109ed4007986 */ /* 0x000fe2000c10151e */
[C---:B------:R-:W-:Y:S01]  /*1c750*/  PRMT R216, R2.reuse, 0x7772, RZ ;  /* 0x0000777202d87816 */ /* 0x040fe200000000ff */
[----:B------:R-:W-:Y:S01]  /*1c760*/  @!P2 HFMA2.BF16_V2 R252, -RZ.H0_H0, RZ.H0_H0, -R138.H0_H0 ;  /* 0x200000fffffca231 */ /* 0x000fe2000034098a */
[----:B------:R-:W-:Y:S01]  /*1c770*/  PRMT R217, R2, 0x7773, RZ ;  /* 0x0000777302d97816 */ /* 0x000fe200000000ff */
[----:B------:R-:W-:Y:S04]  /*1c780*/  @P6 HFMA2.BF16_V2 R245, -RZ.H0_H0, RZ.H0_H0, -R164.H0_H0 ;  /* 0x200000fffff56231 */ /* 0x000fe800003409a4 */
[----:B------:R-:W-:Y:S01]  /*1c790*/  MUFU.EX2 R222, R229 ;  /* 0x000000e500de7308 */ /* 0x000fe20000000800 */
[----:B------:R-:W-:Y:S01]  /*1c7a0*/  @P5 HFMA2.BF16_V2 R244, -RZ.H0_H0, RZ.H0_H0, -R163.H0_H0 ;  /* 0x200000fffff45231 */ /* 0x000fe200003409a3 */
[----:B------:R-:W-:Y:S02]  /*1c7b0*/  @!P2 PRMT R138, R252, 0x5410, RZ ;  /* 0x00005410fc8aa816 */ /* 0x000fe400000000ff */
[----:B------:R-:W-:Y:S02]  /*1c7c0*/  @P6 PRMT R164, R245, 0x5410, RZ ;  /* 0x00005410f5a46816 */ /* 0x000fe400000000ff */
[----:B------:R-:W-:Y:S02]  /*1c7d0*/  @P5 PRMT R163, R244, 0x5410, RZ ;  /* 0x00005410f4a35816 */ /* 0x000fe400000000ff */
[----:B-1----:R-:W-:Y:S02]  /*1c7e0*/  SHF.R.U32.HI R176, RZ, 0x8, R3 ;  /* 0x00000008ffb07819 */ /* 0x002fe40000011603 */
[----:B------:R-:W-:Y:S02]  /*1c7f0*/  MOV R180, R220 ;  /* 0x000000dc00b47202 */ /* 0x000fe40000000f00 */
[----:B------:R-:W-:Y:S01]  /*1c800*/  LOP3.LUT R3, R176, 0xffff, RZ, 0xc0, !PT ;  /* 0x0000ffffb0037812 */ /* 0x000fe200078ec0ff */
[-C--:B---3--:R-:W-:Y:S08]  /*1c810*/  HMMA.16816.F32.BF16 R68, R140, R144.reuse, R68 ;  /* 0x000000908c44723c */ /* 0x088ff00000041844 */
[C---:B------:R-:W-:Y:S08]  /*1c820*/  HMMA.16816.F32.BF16 R72, R148.reuse, R144, R72 ;  /* 0x000000909448723c */ /* 0x040ff00000041848 */
[-C--:B------:R-:W-:Y:S08]  /*1c830*/  HMMA.16816.F32.BF16 R76, R148, R146.reuse, R76 ;  /* 0x00000092944c723c */ /* 0x080ff0000004184c */
[C---:B------:R-:W-:Y:S08]  /*1c840*/  HMMA.16816.F32.BF16 R80, R140.reuse, R146, R80 ;  /* 0x000000928c50723c */ /* 0x040ff00000041850 */
[-C--:B------:R-:W-:Y:S03]  /*1c850*/  HMMA.16816.F32.BF16 R84, R140, R152.reuse, R84 ;  /* 0x000000988c54723c */ /* 0x080fe60000041854 */
[----:B----4-:R-:W-:Y:S05]  /*1c860*/  @!P3 HFMA2.BF16_V2 R170, -RZ.H0_H0, RZ.H0_H0, -R161.H0_H0 ;  /* 0x200000ffffaab231 */ /* 0x010fea00003409a1 */
[C---:B------:R-:W-:Y:S04]  /*1c870*/  HMMA.16816.F32.BF16 R88, R148.reuse, R152, R88 ;  /* 0x000000989458723c */ /* 0x040fe80000041858 */
[----:B------:R-:W-:Y:S04]  /*1c880*/  PRMT R132, R170, 0x7610, R132 ;  /* 0x00007610aa847816 */ /* 0x000fe80000000084 */
[-C--:B------:R-:W-:Y:S03]  /*1c890*/  HMMA.16816.F32.BF16 R92, R148, R154.reuse, R92 ;  /* 0x0000009a945c723c */ /* 0x080fe6000004185c */
[----:B------:R-:W-:Y:S02]  /*1c8a0*/  @!P3 PRMT R161, R132, 0x5410, RZ ;  /* 0x0000541084a1b816 */ /* 0x000fe400000000ff */
[----:B------:R-:W-:Y:S03]  /*1c8b0*/  MUFU.EX2 R132, R201 ;  /* 0x000000c900847308 */ /* 0x000fe60000000800 */
[C---:B------:R-:W-:Y:S01]  /*1c8c0*/  HMMA.16816.F32.BF16 R96, R140.reuse, R154, R96 ;  /* 0x0000009a8c60723c */ /* 0x040fe20000041860 */
[----:B------:R-:W-:Y:S03]  /*1c8d0*/  LDSM.16.MT88.4 R152, [R205+0x1000] ;  /* 0x00100000cd98783b */ /* 0x000fe60000004200 */
[----:B--2---:R-:W-:Y:S05]  /*1c8e0*/  @P4 HFMA2.BF16_V2 R171, -RZ.H0_H0, RZ.H0_H0, -R159.H0_H0 ;  /* 0x200000ffffab4231 */ /* 0x004fea000034099f */
[----:B------:R1:W-:Y:S01]  /*1c8f0*/  @P4 STL.S16 [R1+0x8], R171 ;  /* 0x000008ab01004387 */ /* 0x0003e20000100600 */
[----:B------:R-:W-:Y:S03]  /*1c900*/  PRMT R133, R171, 0x7610, R133 ;  /* 0x00007610ab857816 */ /* 0x000fe60000000085 */
[----:B------:R2:W-:Y:S01]  /*1c910*/  @!P3 STL.S16 [R1+0x4], R170 ;  /* 0x000004aa0100b387 */ /* 0x0005e20000100600 */
[----:B------:R-:W-:Y:S02]  /*1c920*/  @P4 PRMT R159, R133, 0x5410, RZ ;  /* 0x00005410859f4816 */ /* 0x000fe400000000ff */
[----:B------:R-:W-:Y:S01]  /*1c930*/  ISETP.GT.U32.AND P4, PT, R185, UR11, PT ;  /* 0x0000000bb9007c0c */ /* 0x000fe2000bf84070 */
[----:B------:R3:W4:Y:S01]  /*1c940*/  LDL.S16 R175, [R1] ;  /* 0x0000000001af7983 */ /* 0x0007220000100600 */
[----:B------:R-:W-:Y:S01]  /*1c950*/  ISETP.LE.U32.AND P3, PT, R3, UR11, PT ;  /* 0x0000000b03007c0c */ /* 0x000fe2000bf63070 */
[----:B------:R-:W5:Y:S10]  /*1c960*/  MUFU.EX2 R133, R199 ;  /* 0x000000c700857308 */ /* 0x000f740000000800 */
[----:B------:R-:W-:Y:S05]  /*1c970*/  @P4 HFMA2.BF16_V2 R247, -RZ.H0_H0, RZ.H0_H0, -R162.H0_H0 ;  /* 0x200000fffff74231 */ /* 0x000fea00003409a2 */
[----:B------:R-:W-:Y:S02]  /*1c980*/  @P4 PRMT R162, R247, 0x5410, RZ ;  /* 0x00005410f7a24816 */ /* 0x000fe400000000ff */
[----:B-1----:R-:W-:Y:S01]  /*1c990*/  PRMT R171, R220, 0x7772, RZ ;  /* 0x00007772dcab7816 */ /* 0x002fe200000000ff */
[----:B--2---:R-:W-:Y:S02]  /*1c9a0*/  IMAD.MOV.U32 R170, RZ, RZ, R2 ;  /* 0x000000ffffaa7224 */ /* 0x004fe400078e0002 */
[C---:B------:R-:W-:Y:S01]  /*1c9b0*/  IMAD.WIDE R2, R187.reuse, -0x70, R166 ;  /* 0xffffff90bb027825 */ /* 0x040fe200078e02a6 */
[C---:B------:R-:W-:Y:S02]  /*1c9c0*/  LOP3.LUT R166, R174.reuse, 0xff, RZ, 0xc0, !PT ;  /* 0x000000ffaea67812 */ /* 0x040fe400078ec0ff */
[----:B------:R-:W-:Y:S02]  /*1c9d0*/  PRMT R167, R174, 0x7632, R167 ;  /* 0x00007632aea77816 */ /* 0x000fe400000000a7 */
[----:B------:R-:W-:Y:S01]  /*1c9e0*/  STG.E.U16 desc[UR30][R2.64+0x10], R160 ;  /* 0x000010a002007986 */ /* 0x000fe2000c10151e */
[----:B------:R-:W-:Y:S01]  /*1c9f0*/  IMAD.WIDE R144, R187, 0x70, R2 ;  /* 0x00000070bb907825 */ /* 0x000fe200078e0202 */
[C---:B------:R-:W-:Y:S02]  /*1ca00*/  ISETP.LE.U32.AND P6, PT, R166.reuse, UR11, PT ;  /* 0x0000000ba6007c0c */ /* 0x040fe4000bfc3070 */
[----:B------:R5:W-:Y:S01]  /*1ca10*/  STG.E.U16 desc[UR30][R2.64+0x12], R159 ;  /* 0x0000129f02007986 */ /* 0x000be2000c10151e */
[----:B------:R-:W-:Y:S02]  /*1ca20*/  LOP3.LUT R167, R167, 0xff, RZ, 0xc0, !PT ;  /* 0x000000ffa7a77812 */ /* 0x000fe400078ec0ff */
[----:B------:R-:W-:Y:S01]  /*1ca30*/  ISETP.GT.U32.AND P2, PT, R171, UR11, PT ;  /* 0x0000000bab007c0c */ /* 0x000fe2000bf44070 */
[----:B------:R-:W-:Y:S01]  /*1ca40*/  STG.E.U16 desc[UR30][R144.64+0x10], R161 ;  /* 0x000010a190007986 */ /* 0x000fe2000c10151e */
[----:B------:R-:W-:Y:S02]  /*1ca50*/  ISETP.LE.U32.AND P5, PT, R167, UR11, PT ;  /* 0x0000000ba7007c0c */ /* 0x000fe4000bfa3070 */
[----:B------:R-:W-:Y:S01]  /*1ca60*/  PRMT R172, R166, 0x5410, R169 ;  /* 0x00005410a6ac7816 */ /* 0x000fe200000000a9 */
[----:B------:R1:W-:Y:S04]  /*1ca70*/  STG.E.U16 desc[UR30][R144.64+0x12], R164 ;  /* 0x000012a490007986 */ /* 0x0003e8000c10151e */
[----:B------:R2:W-:Y:S01]  /*1ca80*/  STG.E.U16 desc[UR30][R206.64+0x12], R162 ;  /* 0x000012a2ce007986 */ /* 0x0005e2000c10151e */
[--C-:B------:R-:W-:Y:S03]  /*1ca90*/  HSET2.LE.AND R172, R172, R214.reuse, PT ;  /* 0x000000d6acac7233 */ /* 0x100fe60003803000 */
[----:B------:R3:W-:Y:S02]  /*1caa0*/  STG.E.U16 desc[UR30][R206.64+0x10], R163 ;  /* 0x000010a3ce007986 */ /* 0x0007e4000c10151e */
[----:B------:R-:W-:Y:S02]  /*1cab0*/  LOP3.LUT R172, R157, R172, RZ, 0xc0, !PT ;  /* 0x000000ac9dac7212 */ /* 0x000fe400078ec0ff */
[----:B------:R3:W-:Y:S01]  /*1cac0*/  STG.E.U16 desc[UR30][R212.64+0x22], R138 ;  /* 0x0000228ad4007986 */ /* 0x0007e2000c10151e */
[----:B-----5:R-:W-:Y:S01]  /*1cad0*/  FADD.FTZ R2, R133, R177 ;  /* 0x000000b185027221 */ /* 0x020fe20000010000 */
[C---:B------:R-:W-:Y:S02]  /*1cae0*/  F2FP.BF16.F32.PACK_AB R3, R132.reuse, R133 ;  /* 0x000000858403723e */ /* 0x040fe400000010ff */
[----:B------:R-:W-:Y:S01]  /*1caf0*/  PRMT R159, R165, 0x7632, R159 ;  /* 0x00007632a59f7816 */ /* 0x000fe2000000009f */
[--C-:B------:R-:W-:Y:S01]  /*1cb00*/  FADD.FTZ R220, R132, R2.reuse ;  /* 0x0000000284dc7221 */ /* 0x100fe20000010000 */
[----:B------:R-:W-:Y:S01]  /*1cb10*/  PRMT R2, R3, 0x7632, R2 ;  /* 0x0000763203027816 */ /* 0x000fe20000000002 */
[----:B------:R-:W5:Y:S01]  /*1cb20*/  MUFU.EX2 R132, R203 ;  /* 0x000000cb00847308 */ /* 0x000f620000000800 */
[----:B------:R-:W-:Y:S02]  /*1cb30*/  @!P5 HFMA2.BF16_V2 R251, -RZ.H0_H0, RZ.H0_H0, -R3.H0_H0 ;  /* 0x200000fffffbd231 */ /* 0x000fe40000340903 */
[----:B-1----:R-:W-:Y:S01]  /*1cb40*/  IMAD.WIDE R144, R187, -0x70, R144 ;  /* 0xffffff90bb907825 */ /* 0x002fe200078e0290 */
[----:B------:R-:W-:Y:S06]  /*1cb50*/  LOP3.LUT R159, R159, 0xff, RZ, 0xc0, !PT ;  /* 0x000000ff9f9f7812 */ /* 0x000fec00078ec0ff */
[----:B------:R-:W1:Y:S01]  /*1cb60*/  MUFU.EX2 R164, R218 ;  /* 0x000000da00a47308 */ /* 0x000e620000000800 */
[----:B--2---:R-:W-:Y:S01]  /*1cb70*/  SHF.R.U32.HI R162, RZ, 0x18, R174 ;  /* 0x00000018ffa27819 */ /* 0x004fe200000116ae */
[----:B------:R-:W-:Y:S01]  /*1cb80*/  IMAD.WIDE R160, R187, 0x70, R144 ;  /* 0x00000070bba07825 */ /* 0x000fe200078e0290 */
[----:B---3--:R-:W-:Y:S02]  /*1cb90*/  LOP3.LUT R163, R165, 0xff, RZ, 0xc0, !PT ;  /* 0x000000ffa5a37812 */ /* 0x008fe400078ec0ff */
[----:B------:R-:W-:Y:S02]  /*1cba0*/  SHF.R.U32.HI R165, RZ, 0x18, R165 ;  /* 0x00000018ffa57819 */ /* 0x000fe400000116a5 */
[C---:B------:R-:W-:Y:S02]  /*1cbb0*/  ISETP.LE.U32.AND P4, PT, R163.reuse, UR11, PT ;  /* 0x0000000ba3007c0c */ /* 0x040fe4000bf83070 */
[----:B------:R-:W-:Y:S02]  /*1cbc0*/  LOP3.LUT R138, R180, 0xff, RZ, 0xc0, !PT ;  /* 0x000000ffb48a7812 */ /* 0x000fe400078ec0ff */
[----:B------:R-:W-:Y:S01]  /*1cbd0*/  LDSM.16.MT88.4 R180, [R196+0xa800] ;  /* 0x00a80000c4b4783b */ /* 0x000fe20000004200 */
[----:B------:R-:W-:Y:S02]  /*1cbe0*/  PRMT R176, R163, 0x5410, R176 ;  /* 0x00005410a3b07816 */ /* 0x000fe400000000b0 */
[----:B------:R-:W-:Y:S02]  /*1cbf0*/  PRMT R174, R138, 0x5410, R173 ;  /* 0x000054108aae7816 */ /* 0x000fe400000000ad */
[----:B------:R-:W-:Y:S02]  /*1cc00*/  PRMT R177, R159, 0x5410, R165 ;  /* 0x000054109fb17816 */ /* 0x000fe400000000a5 */
[--C-:B------:R-:W-:Y:S01]  /*1cc10*/  HSET2.LE.AND R176, R176, R214.reuse, PT ;  /* 0x000000d6b0b07233 */ /* 0x100fe20003803000 */
[----:B------:R-:W-:Y:S01]  /*1cc20*/  LDSM.16.MT88.4 R196, [R196+0xb800] ;  /* 0x00b80000c4c4783b */ /* 0x000fe20000004200 */
[--C-:B------:R-:W-:Y:S02]  /*1cc30*/  HSET2.LE.AND R174, R174, R214.reuse, PT ;  /* 0x000000d6aeae7233 */ /* 0x100fe40003803000 */
[----:B------:R-:W-:Y:S01]  /*1cc40*/  HSET2.LE.AND R177, R177, R214, PT ;  /* 0x000000d6b1b17233 */ /* 0x000fe20003803000 */
[----:B----4-:R-:W-:Y:S05]  /*1cc50*/  @!P6 HFMA2.BF16_V2 R175, -RZ.H0_H0, RZ.H0_H0, -R0.H0_H0 ;  /* 0x200000ffffafe231 */ /* 0x010fea0000340900 */
[----:B------:R-:W-:Y:S01]  /*1cc60*/  PRMT R156, R175, 0x7610, R156 ;  /* 0x00007610af9c7816 */ /* 0x000fe2000000009c */
[----:B------:R2:W-:Y:S03]  /*1cc70*/  @!P6 STL.S16 [R1], R175 ;  /* 0x000000af0100e387 */ /* 0x0005e60000100600 */
[----:B------:R-:W-:Y:S02]  /*1cc80*/  @!P6 PRMT R0, R156, 0x5410, RZ ;  /* 0x000054109c00e816 */ /* 0x000fe400000000ff */
[----:B------:R-:W-:Y:S02]  /*1cc90*/  ISETP.LE.U32.AND P6, PT, R162, UR11, PT ;  /* 0x0000000ba2007c0c */ /* 0x000fe4000bfc3070 */
[----:B------:R-:W-:Y:S01]  /*1cca0*/  PRMT R156, R3, 0x5410, R2 ;  /* 0x00005410039c7816 */ /* 0x000fe20000000002 */
[----:B------:R5:W-:Y:S01]  /*1ccb0*/  STG.E.U16 desc[UR30][R212.64+0x20], R0 ;  /* 0x00002000d4007986 */ /* 0x000be2000c10151e */
[----:B------:R-:W-:Y:S02]  /*1ccc0*/  @!P5 PRMT R3, R251, 0x5410, RZ ;  /* 0x00005410fb03d816 */ /* 0x000fe400000000ff */
[----:B------:R-:W-:Y:S03]  /*1ccd0*/  ISETP.GT.U32.AND P5, PT, R139, UR11, PT ;  /* 0x0000000b8b007c0c */ /* 0x000fe6000bfa4070 */
[----:B------:R3:W-:Y:S04]  /*1cce0*/  STG.E.U16 desc[UR30][R144.64+0x20], R3 ;  /* 0x0000200390007986 */ /* 0x0007e8000c10151e */
[----:B------:R-:W-:Y:S05]  /*1ccf0*/  @!P6 HFMA2.BF16_V2 R241, -RZ.H0_H0, RZ.H0_H0, -R2.H0_H0 ;  /* 0x200000fffff1e231 */ /* 0x000fea0000340902 */
[----:B------:R-:W-:Y:S02]  /*1cd00*/  @!P6 PRMT R2, R241, 0x5410, RZ ;  /* 0x00005410f102e816 */ /* 0x000fe400000000ff */
[----:B--2---:R-:W-:Y:S02]  /*1cd10*/  PRMT R175, R171, 0x5410, R139 ;  /* 0x00005410abaf7816 */ /* 0x004fe4000000008b */
[----:B------:R-:W3:Y:S01]  /*1cd20*/  MUFU.EX2 R139, R219 ;  /* 0x000000db008b7308 */ /* 0x000ee20000000800 */
[----:B------:R2:W-:Y:S01]  /*1cd30*/  STG.E.U16 desc[UR30][R144.64+0x22], R2 ;  /* 0x0000220290007986 */ /* 0x0005e2000c10151e */
[----:B------:R-:W-:Y:S02]  /*1cd40*/  ISETP.LE.U32.AND P6, PT, R159, UR11, PT ;  /* 0x0000000b9f007c0c */ /* 0x000fe4000bfc3070 */
[----:B------:R-:W-:Y:S01]  /*1cd50*/  LOP3.LUT R175, R175, 0xff00ff, RZ, 0xc0, !PT ;  /* 0x00ff00ffafaf7812 */ /* 0x000fe200078ec0ff */
[----:B------:R-:W4:Y:S01]  /*1cd60*/  LDSM.16.MT88.4 R144, [R200+0x1000] ;  /* 0x00100000c890783b */ /* 0x000f220000004200 */
[----:B-----5:R-:W-:Y:S01]  /*1cd70*/  FADD.FTZ R0, R132, R178 ;  /* 0x000000b284007221 */ /* 0x020fe20000010000 */
[----:B-1----:R-:W-:Y:S02]  /*1cd80*/  F2FP.BF16.F32.PACK_AB R132, R164, R132 ;  /* 0x00000084a484723e */ /* 0x002fe400000010ff */
[----:B------:R-:W-:Y:S02]  /*1cd90*/  HSET2.LE.AND R175, R175, R214, PT ;  /* 0x000000d6afaf7233 */ /* 0x000fe40003803000 */
[----:B------:R-:W-:Y:S01]  /*1cda0*/  PRMT R133, R132, 0x7632, R133 ;  /* 0x0000763284857816 */ /* 0x000fe20000000085 */
[----:B------:R-:W-:Y:S01]  /*1cdb0*/  @!P4 HFMA2.BF16_V2 R240, -RZ.H0_H0, RZ.H0_H0, -R132.H0_H0 ;  /* 0x200000fffff0c231 */ /* 0x000fe20000340984 */
[----:B---3--:R-:W-:Y:S01]  /*1cdc0*/  F2FP.BF16.F32.PACK_AB R3, R230, R139 ;  /* 0x0000008be603723e */ /* 0x008fe200000010ff */
[----:B------:R-:W-:Y:S01]  /*1cdd0*/  FADD.FTZ R218, R139, R179 ;  /* 0x000000b38bda7221 */ /* 0x000fe20000010000 */
[----:B------:R-:W-:Y:S01]  /*1cde0*/  PRMT R158, R132, 0x5410, R133 ;  /* 0x00005410849e7816 */ /* 0x000fe20000000085 */
[----:B------:R-:W-:Y:S01]  /*1cdf0*/  @!P3 HFMA2.BF16_V2 R239, -RZ.H0_H0, RZ.H0_H0, -R133.H0_H0 ;  /* 0x200000ffffefb231 */ /* 0x000fe20000340985 */
[----:B------:R-:W-:Y:S01]  /*1ce00*/  @!P4 PRMT R132, R240, 0x5410, RZ ;  /* 0x00005410f084c816 */ /* 0x000fe200000000ff */
[----:B------:R-:W-:Y:S01]  /*1ce10*/  @!P6 HFMA2.BF16_V2 R243, -RZ.H0_H0, RZ.H0_H0, -R3.H0_H0 ;  /* 0x200000fffff3e231 */ /* 0x000fe20000340903 */
[----:B------:R-:W-:Y:S01]  /*1ce20*/  ISETP.LE.U32.AND P4, PT, R165, UR11, PT ;  /* 0x0000000ba5007c0c */ /* 0x000fe2000bf83070 */
[----:B------:R-:W-:Y:S01]  /*1ce30*/  FADD.FTZ R219, R164, R0 ;  /* 0x00000000a4db7221 */ /* 0x000fe20000010000 */
[----:B------:R-:W-:Y:S01]  /*1ce40*/  @!P3 PRMT R133, R239, 0x5410, RZ ;  /* 0x00005410ef85b816 */ /* 0x000fe200000000ff */
[----:B------:R1:W-:Y:S01]  /*1ce50*/  STG.E.U16 desc[UR30][R160.64+0x20], R132 ;  /* 0x00002084a0007986 */ /* 0x0003e2000c10151e */
[----:B------:R-:W-:Y:S02]  /*1ce60*/  ISETP.LE.U32.AND P3, PT, R138, UR11, PT ;  /* 0x0000000b8a007c0c */ /* 0x000fe4000bf63070 */
[----:B------:R-:W-:Y:S01]  /*1ce70*/  F2FP.BF16.F32.PACK_AB R0, R232, R231 ;  /* 0x000000e7e800723e */ /* 0x000fe200000010ff */
[----:B------:R3:W-:Y:S01]  /*1ce80*/  STG.E.U16 desc[UR30][R160.64+0x22], R133 ;  /* 0x00002285a0007986 */ /* 0x0007e2000c10151e */
[C---:B--2---:R-:W-:Y:S02]  /*1ce90*/  PRMT R2, R3.reuse, 0x7632, R2 ;  /* 0x0000763203027816 */ /* 0x044fe40000000002 */
[----:B------:R-:W-:Y:S02]  /*1cea0*/  LOP3.LUT R176, R158, R176, RZ, 0xc0, !PT ;  /* 0x000000b09eb07212 */ /* 0x000fe400078ec0ff */
[----:B------:R-:W-:Y:S01]  /*1ceb0*/  PRMT R139, R3, 0x5410, R2 ;  /* 0x00005410038b7816 */ /* 0x000fe20000000002 */
[----:B------:R-:W-:Y:S01]  /*1cec0*/  @!P4 HFMA2.BF16_V2 R242, -RZ.H0_H0, RZ.H0_H0, -R2.H0_H0 ;  /* 0x200000fffff2c231 */ /* 0x000fe20000340902 */
[----:B------:R-:W-:Y:S02]  /*1ced0*/  @!P6 PRMT R3, R243, 0x5410, RZ ;  /* 0x00005410f303e816 */ /* 0x000fe400000000ff */
[----:B------:R-:W-:Y:S01]  /*1cee0*/  ISETP.GT.U32.AND P6, PT, R173, UR11, PT ;  /* 0x0000000bad007c0c */ /* 0x000fe2000bfc4070 */
[----:B------:R-:W-:Y:S01]  /*1cef0*/  @!P3 HFMA2.BF16_V2 R246, -RZ.H0_H0, RZ.H0_H0, -R0.H0_H0 ;  /* 0x200000fffff6b231 */ /* 0x000fe20000340900 */
[----:B------:R-:W-:Y:S01]  /*1cf00*/  @!P4 PRMT R2, R242, 0x5410, RZ ;  /* 0x00005410f202c816 */ /* 0x000fe200000000ff */
[----:B------:R2:W-:Y:S01]  /*1cf10*/  STG.E.U16 desc[UR30][R206.64+0x20], R3 ;  /* 0x00002003ce007986 */ /* 0x0005e2000c10151e */
[----:B------:R-:W-:Y:S02]  /*1cf20*/  ISETP.GT.U32.AND P4, PT, R216, UR11, PT ;  /* 0x0000000bd8007c0c */ /* 0x000fe4000bf84070 */
[----:B------:R-:W-:Y:S01]  /*1cf30*/  PRMT R173, R167, 0x5410, R162 ;  /* 0x00005410a7ad7816 */ /* 0x000fe200000000a2 */
[----:B------:R5:W-:Y:S01]  /*1cf40*/  STG.E.U16 desc[UR30][R206.64+0x22], R2 ;  /* 0x00002202ce007986 */ /* 0x000be2000c10151e */
[-C--:B----4-:R-:W-:Y:S03]  /*1cf50*/  HMMA.16816.F32.BF16 R100, R140, R144.reuse, R100 ;  /* 0x000000908c64723c */ /* 0x090fe60000041864 */
[----:B------:R-:W-:Y:S02]  /*1cf60*/  HSET2.LE.AND R173, R173, R214, PT ;  /* 0x000000d6adad7233 */ /* 0x000fe40003803000 */
[----:B------:R-:W-:Y:S02]  /*1cf70*/  LOP3.LUT R177, R139, R177, RZ, 0xc0, !PT ;  /* 0x000000b18bb17212 */ /* 0x000fe400078ec0ff */
[C---:B-1----:R-:W-:Y:S01]  /*1cf80*/  PRMT R132, R0.reuse, 0x7632, R132 ;  /* 0x0000763200847816 */ /* 0x042fe20000000084 */
[C---:B------:R-:W-:Y:S04]  /*1cf90*/  HMMA.16816.F32.BF16 R104, R148.reuse, R144, R104 ;  /* 0x000000909468723c */ /* 0x040fe80000041868 */
[----:B---3--:R-:W-:Y:S01]  /*1cfa0*/  PRMT R133, R0, 0x5410, R132 ;  /* 0x0000541000857816 */ /* 0x008fe20000000084 */
[----:B------:R-:W-:Y:S01]  /*1cfb0*/  @P6 HFMA2.BF16_V2 R250, -RZ.H0_H0, RZ.H0_H0, -R132.H0_H0 ;  /* 0x200000fffffa6231 */ /* 0x000fe20000340984 */
[----:B------:R-:W-:Y:S01]  /*1cfc0*/  @!P3 PRMT R0, R246, 0x5410, RZ ;  /* 0x00005410f600b816 */ /* 0x000fe200000000ff */
[C---:B------:R-:W-:Y:S01]  /*1cfd0*/  IMAD.WIDE R144, R187.reuse, -0x70, R160 ;  /* 0xffffff90bb907825 */ /* 0x040fe200078e02a0 */
[-C--:B------:R-:W-:Y:S03]  /*1cfe0*/  HMMA.16816.F32.BF16 R108, R148, R146.reuse, R108 ;  /* 0x00000092946c723c */ /* 0x080fe6000004186c */
[----:B------:R1:W-:Y:S01]  /*1cff0*/  STG.E.U16 desc[UR30][R212.64+0x30], R0 ;  /* 0x00003000d4007986 */ /* 0x0003e2000c10151e */
[----:B------:R-:W-:Y:S01]  /*1d000*/  @P6 PRMT R132, R250, 0x5410, RZ ;  /* 0x00005410fa846816 */ /* 0x000fe200000000ff */
[----:B------:R-:W-:Y:S01]  /*1d010*/  IMAD.WIDE R160, R187, 0x70, R144 ;  /* 0x00000070bba07825 */ /* 0x000fe200078e0290 */
[----:B--2---:R-:W-:Y:S01]  /*1d020*/  LOP3.LUT R3, R170, 0xff, RZ, 0xc0, !PT ;  /* 0x000000ffaa037812 */ /* 0x004fe200078ec0ff */
[----:B------:R-:W-:Y:S01]  /*1d030*/  LDSM.16.MT88.4 R184, [R200+0x800] ;  /* 0x00080000c8b8783b */ /* 0x000fe20000004200 */
[C---:B------:R-:W-:Y:S04]  /*1d040*/  HMMA.16816.F32.BF16 R112, R140.reuse, R146, R112 ;  /* 0x000000928c70723c */ /* 0x040fe80000041870 */
[----:B-----5:R-:W-:Y:S02]  /*1d050*/  F2FP.BF16.F32.PACK_AB R2, R224, R225 ;  /* 0x000000e1e002723e */ /* 0x020fe400000010ff */
[----:B------:R-:W-:Y:S01]  /*1d060*/  ISETP.LE.U32.AND P3, PT, R3, UR11, PT ;  /* 0x0000000b03007c0c */ /* 0x000fe2000bf63070 */
[----:B------:R2:W-:Y:S01]  /*1d070*/  STG.E.U16 desc[UR30][R212.64+0x32], R132 ;  /* 0x00003284d4007986 */ /* 0x0005e2000c10151e */
[-C--:B------:R-:W-:Y:S03]  /*1d080*/  HMMA.16816.F32.BF16 R116, R140, R152.reuse, R116 ;  /* 0x000000988c74723c */ /* 0x080fe60000041874 */
[----:B------:R-:W-:Y:S01]  /*1d090*/  @P2 HFMA2.BF16_V2 R249, -RZ.H0_H0, RZ.H0_H0, -R2.H0_H0 ;  /* 0x200000fffff92231 */ /* 0x000fe20000340902 */
[----:B------:R-:W-:Y:S01]  /*1d0a0*/  LDSM.16.MT88.4 R200, [R200+0x1800] ;  /* 0x00180000c8c8783b */ /* 0x000fe20000004200 */
[----:B------:R-:W-:Y:S02]  /*1d0b0*/  LOP3.LUT R173, R156, R173, RZ, 0xc0, !PT ;  /* 0x000000ad9cad7212 */ /* 0x000fe400078ec0ff */
[----:B------:R-:W-:Y:S01]  /*1d0c0*/  LOP3.LUT R174, R133, R174, RZ, 0xc0, !PT ;  /* 0x000000ae85ae7212 */ /* 0x000fe200078ec0ff */
[C---:B------:R-:W-:Y:S04]  /*1d0d0*/  HMMA.16816.F32.BF16 R120, R148.reuse, R152, R120 ;  /* 0x000000989478723c */ /* 0x040fe80000041878 */
[----:B------:R-:W-:Y:S02]  /*1d0e0*/  PRMT R178, R3, 0x5410, R168 ;  /* 0x0000541003b27816 */ /* 0x000fe400000000a8 */
[----:B-1----:R-:W-:Y:S02]  /*1d0f0*/  PRMT R0, R2, 0x7632, R0 ;  /* 0x0000763202007816 */ /* 0x002fe40000000000 */
[-C--:B------:R-:W-:Y:S03]  /*1d100*/  HMMA.16816.F32.BF16 R124, R148, R154.reuse, R124 ;  /* 0x0000009a947c723c */ /* 0x080fe6000004187c */
[----:B------:R-:W-:Y:S01]  /*1d110*/  @P5 HFMA2.BF16_V2 R248, -RZ.H0_H0, RZ.H0_H0, -R0.H0_H0 ;  /* 0x200000fffff85231 */ /* 0x000fe20000340900 */
[----:B------:R-:W-:Y:S02]  /*1d120*/  F2FP.BF16.F32.PACK_AB R3, R222, R223 ;  /* 0x000000dfde03723e */ /* 0x000fe400000010ff */
[--C-:B------:R-:W-:Y:S02]  /*1d130*/  HSET2.LE.AND R178, R178, R214.reuse, PT ;  /* 0x000000d6b2b27233 */ /* 0x100fe40003803000 */
[----:B------:R-:W-:Y:S04]  /*1d140*/  HMMA.16816.F32.BF16 R128, R140, R154, R128 ;  /* 0x0000009a8c80723c */ /* 0x000fe80000041880 */
[----:B--2---:R-:W-:Y:S01]  /*1d150*/  PRMT R132, R2, 0x5410, R0 ;  /* 0x0000541002847816 */ /* 0x004fe20000000000 */
[----:B------:R-:W-:Y:S01]  /*1d160*/  @P4 HFMA2.BF16_V2 R236, -RZ.H0_H0, RZ.H0_H0, -R3.H0_H0 ;  /* 0x200000ffffec4231 */ /* 0x000fe20000340903 */
[----:B------:R-:W-:Y:S02]  /*1d170*/  @P2 PRMT R2, R249, 0x5410, RZ ;  /* 0x00005410f9022816 */ /* 0x000fe400000000ff */
[----:B------:R-:W-:Y:S02]  /*1d180*/  @P5 PRMT R0, R248, 0x5410, RZ ;  /* 0x00005410f8005816 */ /* 0x000fe400000000ff */
[----:B------:R-:W-:Y:S01]  /*1d190*/  ISETP.GT.U32.AND P2, PT, R168, UR11, PT ;  /* 0x0000000ba8007c0c */ /* 0x000fe2000bf44070 */
[----:B------:R1:W-:Y:S01]  /*1d1a0*/  STG.E.U16 desc[UR30][R144.64+0x30], R2 ;  /* 0x0000300290007986 */ /* 0x0003e2000c10151e */
[----:B------:R-:W-:Y:S02]  /*1d1b0*/  LOP3.LUT R175, R132, R175, RZ, 0xc0, !PT ;  /* 0x000000af84af7212 */ /* 0x000fe400078ec0ff */
[----:B------:R-:W-:Y:S01]  /*1d1c0*/  PRMT R132, R216, 0x5410, R217 ;  /* 0x00005410d8847816 */ /* 0x000fe200000000d9 */
[----:B------:R2:W-:Y:S01]  /*1d1d0*/  STG.E.U16 desc[UR30][R144.64+0x32], R0 ;  /* 0x0000320090007986 */ /* 0x0005e2000c10151e */
[----:B------:R-:W-:Y:S02]  /*1d1e0*/  MOV R133, R135 ;  /* 0x0000008700857202 */ /* 0x000fe40000000f00 */
[----:B------:R-:W-:Y:S01]  /*1d1f0*/  LOP3.LUT R132, R132, 0xff00ff, RZ, 0xc0, !PT ;  /* 0x00ff00ff84847812 */ /* 0x000fe200078ec0ff */
[----:B------:R-:W3:Y:S04]  /*1d200*/  LDSM.16.MT88.4 R144, [R192+0xa800] ;  /* 0x00a80000c090783b */ /* 0x000ee80000004200 */
[----:B------:R-:W-:Y:S04]  /*1d210*/  HSET2.LE.AND R179, R132, R214, PT ;  /* 0x000000d684b37233 */ /* 0x000fe80003803000 */
[----:B------:R-:W4:Y:S01]  /*1d220*/  LDSM.16.MT88.4 R192, [R192+0xb800] ;  /* 0x00b80000c0c0783b */ /* 0x000f220000004200 */
[----:B-1----:R-:W-:Y:S04]  /*1d230*/  F2FP.BF16.F32.PACK_AB R2, R227, R226 ;  /* 0x000000e2e302723e */ /* 0x002fe800000010ff */
[C---:B--2---:R-:W-:Y:S02]  /*1d240*/  PRMT R0, R2.reuse, 0x7610, R0 ;  /* 0x0000761002007816 */ /* 0x044fe40000000000 */
[----:B------:R-:W-:Y:S03]  /*1d250*/  PRMT R2, R2, 0x7632, R2 ;  /* 0x0000763202027816 */ /* 0x000fe60000000002 */
[----:B------:R-:W-:Y:S01]  /*1d260*/  @!P3 HFMA2.BF16_V2 R237, -RZ.H0_H0, RZ.H0_H0, -R0.H0_H0 ;  /* 0x200000ffffedb231 */ /* 0x000fe20000340900 */
[----:B------:R-:W-:Y:S01]  /*1d270*/  PRMT R138, R0, 0x5410, R2 ;  /* 0x00005410008a7816 */ /* 0x000fe20000000002 */
[----:B------:R-:W-:Y:S03]  /*1d280*/  @P2 HFMA2.BF16_V2 R238, -RZ.H0_H0, RZ.H0_H0, -R2.H0_H0 ;  /* 0x200000ffffee2231 */ /* 0x000fe60000340902 */
[----:B------:R-:W-:Y:S02]  /*1d290*/  @!P3 PRMT R0, R237, 0x5410, RZ ;  /* 0x00005410ed00b816 */ /* 0x000fe400000000ff */
[----:B------:R-:W-:Y:S02]  /*1d2a0*/  @P2 PRMT R2, R238, 0x5410, RZ ;  /* 0x00005410ee022816 */ /* 0x000fe400000000ff */
[----:B------:R-:W-:Y:S01]  /*1d2b0*/  ISETP.GT.U32.AND P3, PT, R217, UR11, PT ;  /* 0x0000000bd9007c0c */ /* 0x000fe2000bf64070 */
[----:B------:R1:W-:Y:S01]  /*1d2c0*/  STG.E.U16 desc[UR30][R160.64+0x30], R0 ;  /* 0x00003000a0007986 */ /* 0x0003e2000c10151e */
[----:B------:R-:W-:Y:S01]  /*1d2d0*/  LOP3.LUT R178, R138, R178, RZ, 0xc0, !PT ;  /* 0x000000b28ab27212 */ /* 0x000fe200078ec0ff */
[-C--:B---3--:R-:W-:Y:S02]  /*1d2e0*/  HMMA.16816.F32.BF16 R152, R172, R144.reuse, R4 ;  /* 0x00000090ac98723c */ /* 0x088fe40000041804 */
[----:B------:R2:W-:Y:S03]  /*1d2f0*/  STG.E.U16 desc[UR30][R160.64+0x32], R2 ;  /* 0x00003202a0007986 */ /* 0x0005e6000c10151e */
[----:B------:R-:W-:Y:S01]  /*1d300*/  IMAD.MOV.U32 R138, RZ, RZ, R134 ;  /* 0x000000ffff8a7224 */ /* 0x000fe200078e0086 */
[----:B------:R-:W3:Y:S01]  /*1d310*/  LDSM.16.MT88.4 R4, [R205+0x1800] ;  /* 0x00180000cd04783b */ /* 0x000ee20000004200 */
[----:B------:R-:W-:Y:S04]  /*1d320*/  IADD3 R212, P2, PT, R212, -0x40, RZ ;  /* 0xffffffc0d4d47810 */ /* 0x000fe80007f5e0ff */
[----:B------:R-:W-:Y:S02]  /*1d330*/  IADD3.X R213, PT, PT, R213, -0x1, RZ, P2, !PT ;  /* 0xffffffffd5d57810 */ /* 0x000fe400017fe4ff */
[C---:B-1----:R-:W-:Y:S04]  /*1d340*/  PRMT R0, R3.reuse, 0x7632, R0 ;  /* 0x0000763203007816 */ /* 0x042fe80000000000 */
[----:B--2---:R-:W-:Y:S01]  /*1d350*/  PRMT R2, R3, 0x5410, R0 ;  /* 0x0000541003027816 */ /* 0x004fe20000000000 */
[----:B------:R-:W-:Y:S01]  /*1d360*/  @P3 HFMA2.BF16_V2 R233, -RZ.H0_H0, RZ.H0_H0, -R0.H0_H0 ;  /* 0x200000ffffe93231 */ /* 0x000fe20000340900 */
[----:B------:R-:W-:Y:S02]  /*1d370*/  @P4 PRMT R3, R236, 0x5410, RZ ;  /* 0x00005410ec034816 */ /* 0x000fe400000000ff */
[----:B------:R-:W-:Y:S01]  /*1d380*/  LOP3.LUT R179, R2, R179, RZ, 0xc0, !PT ;  /* 0x000000b302b37212 */ /* 0x000fe200078ec0ff */
[----:B------:R-:W-:Y:S01]  /*1d390*/  FADD.FTZ R2, R226, R219 ;  /* 0x000000dbe2027221 */ /* 0x000fe20000010000 */
[----:B------:R-:W-:Y:S01]  /*1d3a0*/  @P3 PRMT R0, R233, 0x5410, RZ ;  /* 0x00005410e9003816 */ /* 0x000fe200000000ff */
[----:B------:R1:W-:Y:S02]  /*1d3b0*/  STG.E.U16 desc[UR30][R206.64+0x30], R3 ;  /* 0x00003003ce007986 */ /* 0x0003e4000c10151e */
[----:B------:R-:W-:Y:S01]  /*1d3c0*/  FADD.FTZ R217, R227, R2 ;  /* 0x00000002e3d97221 */ /* 0x000fe20000010000 */
[----:B------:R-:W-:Y:S01]  /*1d3d0*/  IMAD.MOV.U32 R2, RZ, RZ, R136 ;  /* 0x000000ffff027224 */ /* 0x000fe200078e0088 */
[C---:B------:R-:W-:Y:S01]  /*1d3e0*/  HMMA.16816.F32.BF16 R168, R176.reuse, R144, R8 ;  /* 0x00000090b0a8723c */ /* 0x040fe20000041808 */
[----:B------:R2:W-:Y:S07]  /*1d3f0*/  STG.E.U16 desc[UR30][R206.64+0x32], R0 ;  /* 0x00003200ce007986 */ /* 0x0005ee000c10151e */
[-C--:B------:R-:W-:Y:S08]  /*1d400*/  HMMA.16816.F32.BF16 R164, R176, R146.reuse, R12 ;  /* 0x00000092b0a4723c */ /* 0x080ff0000004180c */
[C---:B------:R-:W-:Y:S04]  /*1d410*/  HMMA.16816.F32.BF16 R148, R172.reuse, R146, R16 ;  /* 0x00000092ac94723c */ /* 0x040fe80000041810 */
[----:B-1----:R-:W-:Y:S04]  /*1d420*/  FADD.FTZ R3, R225, R220 ;  /* 0x000000dce1037221 */ /* 0x002fe80000010000 */
[-C--:B------:R-:W-:Y:S03]  /*1d430*/  HMMA.16816.F32.BF16 R144, R172, R180.reuse, R20 ;  /* 0x000000b4ac90723c */ /* 0x080fe60000041814 */
[----:B------:R-:W-:Y:S05]  /*1d440*/  FADD.FTZ R3, R224, R3 ;  /* 0x00000003e0037221 */ /* 0x000fea0000010000 */
        /* <DEDUP_REMOVED lines=29> */
[----:B--2---:R-:W-:Y:S04]  /*1d620*/  FADD.FTZ R0, R223, R5 ;  /* 0x00000005df007221 */ /* 0x004fe80000010000 */
[----:B------:R1:W-:Y:S01]  /*1d630*/  STL [R1+0x38], R4 ;  /* 0x0000380401007387 */ /* 0x0003e20000100800 */
[----:B------:R-:W-:Y:S03]  /*1d640*/  HMMA.16816.F32.BF16 R128, R172, R6, R128 ;  /* 0x00000006ac80723c */ /* 0x000fe60000041880 */
[----:B------:R2:W-:Y:S01]  /*1d650*/  STL [R1+0x3c], R3 ;  /* 0x00003c0301007387 */ /* 0x0005e20000100800 */
[----:B------:R-:W-:Y:S01]  /*1d660*/  FADD.FTZ R232, R222, R0 ;  /* 0x00000000dee87221 */ /* 0x000fe20000010000 */
[----:B------:R-:W-:Y:S02]  /*1d670*/  MOV R0, R137 ;  /* 0x0000008900007202 */ /* 0x000fe40000000f00 */
[----:B-1----:R-:W-:Y:S04]  /*1d680*/  SHF.L.U32 R4, R204, 0x3, RZ ;  /* 0x00000003cc047819 */ /* 0x002fe800000006ff */
[----:B--2---:R-:W-:Y:S01]  /*1d690*/  LOP3.LUT R3, R4, 0x38, RZ, 0xc0, !PT ;  /* 0x0000003804037812 */ /* 0x004fe200078ec0ff */
[----:B------:R3:W-:Y:S01]  /*1d6a0*/  STL [R1+0x68], R4 ;  /* 0x0000680401007387 */ /* 0x0007e20000100800 */
[----:B------:R-:W-:Y:S07]  /*1d6b0*/  BRA.U UP0, `(.L_x_1543) ;  /* 0xffffffc100707547 */ /* 0x000fee000b83ffff */
.L_x_1542:
[----:B--2---:R-:W2:Y:S01]  /*1d6c0*/  LDL.LU R5, [R1+0x38] ;  /* 0x0000380001057983 */ /* 0x004ea20000300800 */
[----:B------:R-:W4:Y:S03]  /*1d6d0*/  LDCU UR4, c[0x0][0x4fc] ;  /* 0x00009f80ff0477ac */ /* 0x000f260008000800 */
[----:B---3--:R-:W3:Y:S01]  /*1d6e0*/  LDL.LU R4, [R1+0x3c] ;  /* 0x00003c0001047983 */ /* 0x008ee20000300800 */
[----:B------:R-:W-:Y:S01]  /*1d6f0*/  S2UR UR8, SR_CgaCtaId ;  /* 0x00000000000879c3 */ /* 0x000fe20000008800 */
[----:B------:R-:W-:Y:S02]  /*1d700*/  UISETP.NE.AND UP3, UPT, UR21, -0x1, UPT ;  /* 0xffffffff1500788c */ /* 0x000fe4000bf65270 */
[----:B------:R-:W5:Y:S01]  /*1d710*/  LDL.LU R8, [R1+0x64] ;  /* 0x0000640001087983 */ /* 0x000f620000300800 */
[----:B------:R-:W1:Y:S03]  /*1d720*/  LDCU.U8 UR10, c[0x0][0x549] ;  /* 0x0000a920ff0a77ac */ /* 0x000e660008000000 */
[----:B------:R-:W4:Y:S01]  /*1d730*/  LDL.LU R7, [R1+0x40] ;  /* 0x0000400001077983 */ /* 0x000f220000300800 */
[----:B------:R-:W1:Y:S01]  /*1d740*/  S2UR UR9, SR_CTAID.Y ;  /* 0x00000000000979c3 */ /* 0x000e620000002600 */
[----:B------:R-:W1:Y:S02]  /*1d750*/  LDCU.U8 UR11, c[0x0][0x548] ;  /* 0x0000a900ff0b77ac */ /* 0x000e640008000000 */
[----:B------:R-:W5:Y:S01]  /*1d760*/  LDL.LU R6, [R1+0x68] ;  /* 0x0000680001067983 */ /* 0x000f620000300800 */
[----:B------:R-:W1:Y:S01]  /*1d770*/  @!UP3 LDCU.64 UR6, c[0x0][0x400] ;  /* 0x00008000ff06b7ac */ /* 0x000e620008000a00 */
[----:B------:R-:W-:-:S02]  /*1d780*/  UISETP.NE.AND UP2, UPT, UR21, -0x1, UPT ;  /* 0xffffffff1500788c */ /* 0x000fc4000bf45270 */
[----:B-1----:R-:W-:Y:S01]  /*1d790*/  UISETP.NE.AND UP1, UPT, UR10, URZ, UPT ;  /* 0x000000ff0a00728c */ /* 0x002fe2000bf25270 */
[----:B------:R-:W1:Y:S03]  /*1d7a0*/  LDCU UR10, c[0x0][0x434] ;  /* 0x00008680ff0a77ac */ /* 0x000e660008000800 */
[----:B------:R-:W-:Y:S02]  /*1d7b0*/  UISETP.NE.AND UP0, UPT, UR11, URZ, !UP1 ;  /* 0x000000ff0b00728c */ /* 0x000fe4000cf05270 */
[----:B------:R-:W-:Y:S01]  /*1d7c0*/  @!UP3 UIMAD.WIDE.U32 UR12, UR9, UR6, URZ ;  /* 0x00000006090cb2a5 */ /* 0x000fe2000f8e00ff */
[----:B------:R-:W1:Y:S04]  /*1d7d0*/  S2UR UR6, SR_CTAID.Z ;  /* 0x00000000000679c3 */ /* 0x000e680000002700 */
[----:B------:R-:W1:Y:S01]  /*1d7e0*/  @UP1 LDCU UR14, c[0x0][0x430] ;  /* 0x00008600ff0e17ac */ /* 0x000e620008000800 */
[----:B------:R-:W-:-:S05]  /*1d7f0*/  @!UP3 UIMAD UR7, UR9, UR7, UR13 ;  /* 0x000000070907b2a4 */ /* 0x000fca000f8e020d */
[----:B------:R-:W1:Y:S01]  /*1d800*/  LDCU UR13, c[0x0][0x434] ;  /* 0x00008680ff0d77ac */ /* 0x000e620008000800 */
[----:B--2---:R-:W2:Y:S04]  /*1d810*/  SHFL.BFLY PT, R0, R5, 0x2, 0x1f ;  /* 0x0c401f0005007f89 */ /* 0x004ea800000e0000 */
[----:B---3--:R-:W3:Y:S01]  /*1d820*/  SHFL.BFLY PT, R2, R4, 0x2, 0x1f ;  /* 0x0c401f0004027f89 */ /* 0x008ee200000e0000 */
[----:B-----5:R-:W-:Y:S01]  /*1d830*/  MOV R172, R6 ;  /* 0x0000000600ac7202 */ /* 0x020fe20000000f00 */
[----:B--2---:R-:W-:Y:S02]  /*1d840*/  FADD.FTZ R0, R0, R5 ;  /* 0x0000000500007221 */ /* 0x004fe40000010000 */
[----:B------:R-:W2:Y:S01]  /*1d850*/  SHFL.BFLY PT, R5, R217, 0x2, 0x1f ;  /* 0x0c401f00d9057f89 */ /* 0x000ea200000e0000 */
[----:B---3--:R-:W-:-:S03]  /*1d860*/  FADD.FTZ R2, R2, R4 ;  /* 0x0000000402027221 */ /* 0x008fc60000010000 */
[----:B------:R-:W3:Y:S04]  /*1d870*/  SHFL.BFLY PT, R138, R0, 0x1, 0x1f ;  /* 0x0c201f00008a7f89 */ /* 0x000ee800000e0000 */
[----:B------:R-:W5:Y:S04]  /*1d880*/  SHFL.BFLY PT, R4, R232, 0x2, 0x1f ;  /* 0x0c401f00e8047f89 */ /* 0x000f6800000e0000 */
[----:B------:R-:W1:Y:S01]  /*1d890*/  SHFL.BFLY PT, R133, R2, 0x1, 0x1f ;  /* 0x0c201f0002857f89 */ /* 0x000e6200000e0000 */
[----:B--2---:R-:W-:Y:S01]  /*1d8a0*/  FADD.FTZ R217, R5, R217 ;  /* 0x000000d905d97221 */ /* 0x004fe20000010000 */
[----:B---3--:R-:W-:-:S04]  /*1d8b0*/  FADD.FTZ R138, R0, R138 ;  /* 0x0000008a008a7221 */ /* 0x008fc80000010000 */
[----:B------:R-:W2:Y:S01]  /*1d8c0*/  SHFL.BFLY PT, R132, R217, 0x1, 0x1f ;  /* 0x0c201f00d9847f89 */ /* 0x000ea200000e0000 */
[----:B------:R-:W-:Y:S01]  /*1d8d0*/  SHF.L.U32 R0, R204, 0x4, RZ ;  /* 0x00000004cc007819 */ /* 0x000fe200000006ff */
[----:B-----5:R-:W-:Y:S01]  /*1d8e0*/  FADD.FTZ R232, R4, R232 ;  /* 0x000000e804e87221 */ /* 0x020fe20000010000 */
[----:B------:R-:W3:Y:S02]  /*1d8f0*/  MUFU.RCP R5, R138 ;  /* 0x0000008a00057308 */ /* 0x000ee40000001000 */
[----:B------:R-:W-:Y:S01]  /*1d900*/  LOP3.LUT R0, R0, 0x1c0, RZ, 0xc0, !PT ;  /* 0x000001c000007812 */ /* 0x000fe200078ec0ff */
[----:B-1----:R-:W-:Y:S01]  /*1d910*/  FADD.FTZ R133, R2, R133 ;  /* 0x0000008502857221 */ /* 0x002fe20000010000 */
[----:B------:R-:W1:Y:S01]  /*1d920*/  SHFL.BFLY PT, R139, R232, 0x1, 0x1f ;  /* 0x0c201f00e88b7f89 */ /* 0x000e6200000e0000 */
[----:B------:R-:W-:Y:S02]  /*1d930*/  FSETP.NE.FTZ.AND P4, PT, R138, RZ, PT ;  /* 0x000000ff8a00720b */ /* 0x000fe40003f95000 */
[----:B------:R-:W-:Y:S01]  /*1d940*/  LOP3.LUT R2, R0, 0x38, R8, 0xf8, !PT ;  /* 0x0000003800027812 */ /* 0x000fe200078ef808 */
[----:B------:R-:W5:Y:S01]  /*1d950*/  MUFU.RCP R4, R133 ;  /* 0x0000008500047308 */ /* 0x000f620000001000 */
[----:B------:R-:W-:-:S02]  /*1d960*/  FSETP.NE.FTZ.AND P3, PT, R133, RZ, PT ;  /* 0x000000ff8500720b */ /* 0x000fc40003f75000 */
[----:B----4-:R-:W-:Y:S02]  /*1d970*/  LOP3.LUT R209, R2, R7, R209, 0xfe, !PT ;  /* 0x0000000702d17212 */ /* 0x010fe400078efed1 */
[----:B---3--:R-:W-:Y:S01]  /*1d980*/  FSEL R0, R5, 1, P4 ;  /* 0x3f80000005007808 */ /* 0x008fe20002000000 */
[----:B--2---:R-:W-:-:S04]  /*1d990*/  FADD.FTZ R132, R217, R132 ;  /* 0x00000084d9847221 */ /* 0x004fc80000010000 */
[----:B------:R-:W-:Y:S01]  /*1d9a0*/  FMUL.FTZ R0, R0, UR4 ;  /* 0x0000000400007c20 */ /* 0x000fe20008410000 */
[----:B------:R-:W-:Y:S02]  /*1d9b0*/  FSETP.NE.FTZ.AND P2, PT, R132, RZ, PT ;  /* 0x000000ff8400720b */ /* 0x000fe40003f55000 */
[----:B-----5:R-:W-:Y:S01]  /*1d9c0*/  FSEL R4, R4, 1, P3 ;  /* 0x3f80000004047808 */ /* 0x020fe20001800000 */
[C---:B------:R-:W-:Y:S01]  /*1d9d0*/  FMUL.FTZ R10, R0.reuse, R141 ;  /* 0x0000008d000a7220 */ /* 0x040fe20000410000 */
[----:B------:R-:W-:Y:S01]  /*1d9e0*/  FMUL.FTZ R16, R0, R37 ;  /* 0x0000002500107220 */ /* 0x000fe20000410000 */
[----:B-1----:R-:W-:Y:S01]  /*1d9f0*/  FADD.FTZ R139, R232, R139 ;  /* 0x0000008be88b7221 */ /* 0x002fe20000010000 */
[----:B------:R-:W-:Y:S01]  /*1da00*/  FMUL.FTZ R152, R0, R152 ;  /* 0x0000009800987220 */ /* 0x000fe20000410000 */
[----:B------:R-:W-:Y:S01]  /*1da10*/  FMUL.FTZ R2, R4, UR4 ;  /* 0x0000000404027c20 */ /* 0x000fe20008410000 */
        /* <DEDUP_REMOVED lines=30> */
[----:B------:R-:W-:Y:S01]  /*1dc00*/  FSETP.NE.FTZ.AND P1, PT, R139, RZ, PT ;  /* 0x000000ff8b00720b */ /* 0x000fe20003f35000 */
[C---:B------:R-:W-:Y:S01]  /*1dc10*/  FMUL.FTZ R15, R2.reuse, R39 ;  /* 0x00000027020f7220 */ /* 0x040fe20000410000 */
[C---:B------:R-:W-:Y:S01]  /*1dc20*/  FMUL.FTZ R23, R2.reuse, R51 ;  /* 0x0000003302177220 */ /* 0x040fe20000410000 */
[C---:B------:R-:W-:Y:S01]  /*1dc30*/  FMUL.FTZ R27, R2.reuse, R55 ;  /* 0x00000037021b7220 */ /* 0x040fe20000410000 */
[C---:B------:R-:W-:Y:S01]  /*1dc40*/  FMUL.FTZ R66, R2.reuse, R66 ;  /* 0x0000004202427220 */ /* 0x040fe20000410000 */
[----:B------:R-:W-:Y:S01]  /*1dc50*/  FMUL.FTZ R31, R2, R67 ;  /* 0x00000043021f7220 */ /* 0x000fe20000410000 */
[----:B------:R-:W-:Y:S01]  /*1dc60*/  F2FP.BF16.F32.PACK_AB R12, R12, R152 ;  /* 0x000000980c0c723e */ /* 0x000fe200000010ff */
[----:B------:R-:W2:Y:S01]  /*1dc70*/  MUFU.RCP R0, R132 ;  /* 0x0000008400007308 */ /* 0x000ea20000001000 */
[C---:B------:R-:W-:Y:S01]  /*1dc80*/  FMUL.FTZ R154, R2.reuse, R154 ;  /* 0x0000009a029a7220 */ /* 0x040fe20000410000 */
[C---:B------:R-:W-:Y:S01]  /*1dc90*/  FMUL.FTZ R5, R2.reuse, R155 ;  /* 0x0000009b02057220 */ /* 0x040fe20000410000 */
[C---:B------:R-:W-:Y:S01]  /*1dca0*/  FMUL.FTZ R28, R2.reuse, R54 ;  /* 0x00000036021c7220 */ /* 0x040fe20000410000 */
[C---:B------:R-:W-:Y:S01]  /*1dcb0*/  FMUL.FTZ R150, R2.reuse, R150 ;  /* 0x0000009602967220 */ /* 0x040fe20000410000 */
[C---:B------:R-:W-:Y:S01]  /*1dcc0*/  FMUL.FTZ R151, R2.reuse, R151 ;  /* 0x0000009702977220 */ /* 0x040fe20000410000 */
[C---:B------:R-:W-:Y:S01]  /*1dcd0*/  FMUL.FTZ R146, R2.reuse, R146 ;  /* 0x0000009202927220 */ /* 0x040fe20000410000 */
[----:B------:R-:W-:Y:S01]  /*1dce0*/  F2FP.BF16.F32.PACK_AB R5, R5, R154 ;  /* 0x0000009a0505723e */ /* 0x000fe200000010ff */
[C---:B------:R-:W-:Y:S01]  /*1dcf0*/  FMUL.FTZ R64, R2.reuse, R147 ;  /* 0x0000009302407220 */ /* 0x040fe20000410000 */
[C---:B------:R-:W-:Y:S01]  /*1dd00*/  FMUL.FTZ R142, R2.reuse, R142 ;  /* 0x0000008e028e7220 */ /* 0x040fe20000410000 */
[----:B-1----:R-:W-:Y:S01]  /*1dd10*/  FSEL R33, R33, 1, P1 ;  /* 0x3f80000021217808 */ /* 0x002fe20000800000 */
[C---:B------:R-:W-:Y:S01]  /*1dd20*/  FMUL.FTZ R9, R2.reuse, R143 ;  /* 0x0000008f02097220 */ /* 0x040fe20000410000 */
[C---:B------:R-:W-:Y:S01]  /*1dd30*/  FMUL.FTZ R13, R2.reuse, R38 ;  /* 0x00000026020d7220 */ /* 0x040fe20000410000 */
[C---:B------:R-:W-:Y:S01]  /*1dd40*/  FMUL.FTZ R24, R2.reuse, R50 ;  /* 0x0000003202187220 */ /* 0x040fe20000410000 */
[C---:B------:R-:W-:Y:S01]  /*1dd50*/  FMUL.FTZ R70, R2.reuse, R70 ;  /* 0x0000004602467220 */ /* 0x040fe20000410000 */
[----:B------:R-:W-:Y:S01]  /*1dd60*/  FMUL.FTZ R33, R33, UR4 ;  /* 0x0000000421217c20 */ /* 0x000fe20008410000 */
[C---:B------:R-:W-:Y:S01]  /*1dd70*/  FMUL.FTZ R52, R2.reuse, R71 ;  /* 0x0000004702347220 */ /* 0x040fe20000410000 */
[----:B------:R-:W-:Y:S01]  /*1dd80*/  FMUL.FTZ R82, R2, R82 ;  /* 0x0000005202527220 */ /* 0x000fe20000410000 */
[----:B--2---:R-:W-:Y:S01]  /*1dd90*/  FSEL R0, R0, 1, P2 ;  /* 0x3f80000000007808 */ /* 0x004fe20001000000 */
[C---:B------:R-:W-:Y:S01]  /*1dda0*/  FMUL.FTZ R8, R33.reuse, R62 ;  /* 0x0000003e21087220 */ /* 0x040fe20000410000 */
[C---:B------:R-:W-:Y:S01]  /*1ddb0*/  FMUL.FTZ R54, R33.reuse, R63 ;  /* 0x0000003f21367220 */ /* 0x040fe20000410000 */
[C---:B------:R-:W-:Y:S01]  /*1ddc0*/  FMUL.FTZ R170, R33.reuse, R170 ;  /* 0x000000aa21aa7220 */ /* 0x040fe20000410000 */
[C---:B------:R-:W-:Y:S01]  /*1ddd0*/  FMUL.FTZ R171, R33.reuse, R171 ;  /* 0x000000ab21ab7220 */ /* 0x040fe20000410000 */
[----:B------:R-:W-:Y:S01]  /*1dde0*/  FMUL.FTZ R0, R0, UR4 ;  /* 0x0000000400007c20 */ /* 0x000fe20008410000 */
[----:B------:R-:W-:Y:S01]  /*1ddf0*/  UMOV UR4, 0x400 ;  /* 0x0000040000047882 */ /* 0x000fe20000000000 */
[----:B------:R-:W-:Y:S01]  /*1de00*/  FMUL.FTZ R48, R2, R83 ;  /* 0x0000005302307220 */ /* 0x000fe20000410000 */
        /* <DEDUP_REMOVED lines=39> */
[----:B------:R-:W-:Y:S01]  /*1e080*/  MOV R66, 0x10 ;  /* 0x0000001000427802 */ /* 0x000fe20000000f00 */
[----:B------:R-:W-:Y:S01]  /*1e090*/  FMUL.FTZ R98, R2, R98 ;  /* 0x0000006202627220 */ /* 0x000fe20000410000 */
[----:B------:R-:W-:Y:S01]  /*1e0a0*/  F2FP.BF16.F32.PACK_AB R58, R58, R0 ;  /* 0x000000003a3a723e */ /* 0x000fe200000010ff */
[C---:B------:R-:W-:Y:S01]  /*1e0b0*/  FMUL.FTZ R99, R2.reuse, R99 ;  /* 0x0000006302637220 */ /* 0x040fe20000410000 */
[----:B------:R-:W-:Y:S01]  /*1e0c0*/  F2FP.BF16.F32.PACK_AB R61, R53, R37 ;  /* 0x00000025353d723e */ /* 0x000fe200000010ff */
[C---:B------:R-:W-:Y:S01]  /*1e0d0*/  FMUL.FTZ R102, R2.reuse, R102 ;  /* 0x0000006602667220 */ /* 0x040fe20000410000 */
[----:B------:R-:W-:Y:S01]  /*1e0e0*/  LEA R0, R209, UR8, 0x1 ;  /* 0x00000008d1007c11 */ /* 0x000fe2000f8e08ff */
[C---:B------:R-:W-:Y:S01]  /*1e0f0*/  FMUL.FTZ R36, R2.reuse, R103 ;  /* 0x0000006702247220 */ /* 0x040fe20000410000 */
[----:B------:R-:W-:Y:S01]  /*1e100*/  F2FP.BF16.F32.PACK_AB R53, R69, R68 ;  /* 0x000000444535723e */ /* 0x000fe200000010ff */
[----:B------:R-:W-:Y:S01]  /*1e110*/  FMUL.FTZ R114, R2, R114 ;  /* 0x0000007202727220 */ /* 0x000fe20000410000 */
[----:B------:R-:W-:Y:S01]  /*1e120*/  SEL R66, R66, 0xfffffff0, !P0 ;  /* 0xfffffff042427807 */ /* 0x000fe20004000000 */
[----:B------:R1:W-:Y:S01]  /*1e130*/  STS [R0], R12 ;  /* 0x0000000c00007388 */ /* 0x0003e20000000800 */
[----:B------:R-:W-:Y:S01]  /*1e140*/  LOP3.LUT P0, RZ, R204, 0x8, RZ, 0xc0, !PT ;  /* 0x00000008ccff7812 */ /* 0x000fe2000780c0ff */
[C---:B------:R-:W-:Y:S01]  /*1e150*/  FMUL.FTZ R115, R2.reuse, R115 ;  /* 0x0000007302737220 */ /* 0x040fe20000410000 */
[----:B------:R-:W-:Y:S01]  /*1e160*/  MOV R68, 0x20 ;  /* 0x0000002000447802 */ /* 0x000fe20000000f00 */
[C---:B------:R-:W-:Y:S01]  /*1e170*/  FMUL.FTZ R118, R2.reuse, R118 ;  /* 0x0000007602767220 */ /* 0x040fe20000410000 */
[C---:B------:R-:W-:Y:S01]  /*1e180*/  FMUL.FTZ R119, R2.reuse, R119 ;  /* 0x0000007702777220 */ /* 0x040fe20000410000 */
[C---:B------:R-:W-:Y:S01]  /*1e190*/  FMUL.FTZ R130, R2.reuse, R130 ;  /* 0x0000008202827220 */ /* 0x040fe20000410000 */
[----:B------:R-:W-:Y:S01]  /*1e1a0*/  FMUL.FTZ R131, R2, R131 ;  /* 0x0000008302837220 */ /* 0x000fe20000410000 */
[----:B------:R-:W-:Y:S01]  /*1e1b0*/  F2FP.BF16.F32.PACK_AB R54, R54, R8 ;  /* 0x000000083636723e */ /* 0x000fe200000010ff */
[C---:B------:R-:W-:Y:S01]  /*1e1c0*/  FMUL.FTZ R166, R33.reuse, R166 ;  /* 0x000000a621a67220 */ /* 0x040fe20000410000 */
[----:B------:R-:W-:Y:S01]  /*1e1d0*/  F2FP.BF16.F32.PACK_AB R4, R4, R148 ;  /* 0x000000940404723e */ /* 0x000fe200000010ff */
[----:B------:R-:W-:Y:S01]  /*1e1e0*/  FMUL.FTZ R6, R33, R167 ;  /* 0x000000a721067220 */ /* 0x000fe20000410000 */
[----:B------:R-:W-:Y:S01]  /*1e1f0*/  F2FP.BF16.F32.PACK_AB R2, R151, R150 ;  /* 0x000000969702723e */ /* 0x000fe200000010ff */
[----:B------:R2:W-:Y:S01]  /*1e200*/  STS [R0+0x400], R5 ;  /* 0x0004000500007388 */ /* 0x0005e20000000800 */
[----:B------:R-:W-:Y:S01]  /*1e210*/  IADD3 R8, PT, PT, R0, R66, RZ ;  /* 0x0000004200087210 */ /* 0x000fe20007ffe0ff */
        /* <DEDUP_REMOVED lines=8> */
[----:B------:R3:W-:Y:S01]  /*1e2a0*/  STS [R8+0x400], R2 ;  /* 0x0004000208007388 */ /* 0x0007e20000000800 */
[C---:B------:R-:W-:Y:S01]  /*1e2b0*/  FMUL.FTZ R17, R33.reuse, R159 ;  /* 0x0000009f21117220 */ /* 0x040fe20000410000 */
[----:B-1----:R-:W-:Y:S01]  /*1e2c0*/  SEL R12, R68, 0xffffffe0, !P0 ;  /* 0xffffffe0440c7807 */ /* 0x002fe20004000000 */
[----:B------:R-:W-:Y:S01]  /*1e2d0*/  FMUL.FTZ R42, R33, R42 ;  /* 0x0000002a212a7220 */ /* 0x000fe20000410000 */
[----:B------:R-:W-:Y:S01]  /*1e2e0*/  LOP3.LUT P0, RZ, R204, 0x10, RZ, 0xc0, !PT ;  /* 0x00000010ccff7812 */ /* 0x000fe2000780c0ff */
        /* <DEDUP_REMOVED lines=10> */
[----:B--2---:R-:W-:Y:S01]  /*1e390*/  IADD3 R5, PT, PT, R0, R12, RZ ;  /* 0x0000000c00057210 */ /* 0x004fe20007ffe0ff */
        /* <DEDUP_REMOVED lines=8> */
[C---:B------:R-:W-:Y:S01]  /*1e420*/  FMUL.FTZ R78, R33.reuse, R78 ;  /* 0x0000004e214e7220 */ /* 0x040fe20000410000 */
[C---:B---3--:R-:W-:Y:S01]  /*1e430*/  IADD3 R2, PT, PT, R0.reuse, 0x40, RZ ;  /* 0x0000004000027810 */ /* 0x048fe20007ffe0ff */
[----:B------:R-:W-:Y:S01]  /*1e440*/  STS [R5+0x400], R64 ;  /* 0x0004004005007388 */ /* 0x000fe20000000800 */
[----:B------:R-:W-:Y:S01]  /*1e450*/  @P0 IADD3 R2, PT, PT, R0, -0x40, RZ ;  /* 0xffffffc000020810 */ /* 0x000fe20007ffe0ff */
        /* <DEDUP_REMOVED lines=8> */
[C---:B------:R-:W-:Y:S01]  /*1e4e0*/  FMUL.FTZ R38, R33.reuse, R95 ;  /* 0x0000005f21267220 */ /* 0x040fe20000410000 */
[----:B------:R-:W-:Y:S01]  /*1e4f0*/  IADD3 R4, PT, PT, R12, R2, RZ ;  /* 0x000000020c047210 */ /* 0x000fe20007ffe0ff */
[C---:B------:R-:W-:Y:S01]  /*1e500*/  FMUL.FTZ R106, R33.reuse, R106 ;  /* 0x0000006a216a7220 */ /* 0x040fe20000410000 */
[----:B-1----:R-:W-:Y:S01]  /*1e510*/  IADD3 R7, PT, PT, R66, R5, RZ ;  /* 0x0000000542077210 */ /* 0x002fe20007ffe0ff */
[----:B------:R-:W-:Y:S01]  /*1e520*/  FMUL.FTZ R34, R33, R107 ;  /* 0x0000006b21227220 */ /* 0x000fe20000410000 */
[----:B------:R-:W-:Y:S01]  /*1e530*/  F2FP.BF16.F32.PACK_AB R21, R21, R40 ;  /* 0x000000281515723e */ /* 0x000fe200000010ff */
[----:B------:R-:W1:Y:S01]  /*1e540*/  @UP3 LDCU.64 UR4, c[0x0][0x408] ;  /* 0x00008100ff0437ac */ /* 0x000e620008000a00 */
[----:B------:R-:W-:Y:S01]  /*1e550*/  F2FP.BF16.F32.PACK_AB R20, R20, R42 ;  /* 0x0000002a1414723e */ /* 0x000fe200000010ff */
[----:B------:R3:W-:Y:S01]  /*1e560*/  STS [R7+0x400], R9 ;  /* 0x0004000907007388 */ /* 0x0007e20000000800 */
[----:B------:R-:W-:Y:S01]  /*1e570*/  F2FP.BF16.F32.PACK_AB R19, R19, R44 ;  /* 0x0000002c1313723e */ /* 0x000fe200000010ff */
[----:B------:R-:W-:Y:S01]  /*1e580*/  FMUL.FTZ R110, R33, R110 ;  /* 0x0000006e216e7220 */ /* 0x000fe20000410000 */
[----:B------:R-:W-:Y:S01]  /*1e590*/  F2FP.BF16.F32.PACK_AB R62, R47, R46 ;  /* 0x0000002e2f3e723e */ /* 0x000fe200000010ff */
[----:B------:R4:W-:Y:S01]  /*1e5a0*/  STS [R7], R10 ;  /* 0x0000000a07007388 */ /* 0x0009e20000000800 */
[----:B------:R-:W-:Y:S01]  /*1e5b0*/  F2FP.BF16.F32.PACK_AB R60, R27, R28 ;  /* 0x0000001c1b3c723e */ /* 0x000fe200000010ff */
[----:B------:R-:W-:Y:S01]  /*1e5c0*/  FMUL.FTZ R29, R33, R111 ;  /* 0x0000006f211d7220 */ /* 0x000fe20000410000 */
[----:B------:R-:W-:Y:S01]  /*1e5d0*/  F2FP.BF16.F32.PACK_AB R57, R141, R149 ;  /* 0x000000958d39723e */ /* 0x000fe200000010ff */
[----:B------:R-:W-:Y:S01]  /*1e5e0*/  STS [R5+0x2000], R63 ;  /* 0x0020003f05007388 */ /* 0x000fe20000000800 */
[----:B--2---:R-:W-:Y:S01]  /*1e5f0*/  IADD3 R6, PT, PT, R66, R4, RZ ;  /* 0x0000000442067210 */ /* 0x004fe20007ffe0ff */
        /* <DEDUP_REMOVED lines=8> */
[----:B-1----:R-:W-:Y:S01]  /*1e680*/  @UP3 UIMAD.WIDE.U32 UR16, UR21, UR4, URZ ;  /* 0x00000004151032a5 */ /* 0x002fe2000f8e00ff */
[----:B------:R-:W-:Y:S01]  /*1e690*/  F2FP.BF16.F32.PACK_AB R51, R51, R72 ;  /* 0x000000483333723e */ /* 0x000fe200000010ff */
[----:B------:R-:W-:Y:S01]  /*1e6a0*/  STS [R7+0x2400], R17 ;  /* 0x0024001107007388 */ /* 0x000fe20000000800 */
[----:B------:R-:W-:Y:S01]  /*1e6b0*/  F2FP.BF16.F32.PACK_AB R50, R50, R74 ;  /* 0x0000004a3232723e */ /* 0x000fe200000010ff */
[----:B------:R-:W1:Y:S01]  /*1e6c0*/  @UP1 LDCU UR4, c[0x0][0x430] ;  /* 0x00008600ff0417ac */ /* 0x000e620008000800 */
[----:B------:R-:W-:Y:S01]  /*1e6d0*/  F2FP.BF16.F32.PACK_AB R47, R77, R76 ;  /* 0x0000004c4d2f723e */ /* 0x000fe200000010ff */
[----:B------:R-:W-:Y:S01]  /*1e6e0*/  STS [R2], R16 ;  /* 0x0000001002007388 */ /* 0x000fe20000000800 */
[----:B---3--:R-:W-:Y:S01]  /*1e6f0*/  IADD3 R9, PT, PT, R66, R2, RZ ;  /* 0x0000000242097210 */ /* 0x008fe20007ffe0ff */
[----:B------:R-:W-:Y:S01]  /*1e700*/  FMUL.FTZ R126, R33, R126 ;  /* 0x0000007e217e7220 */ /* 0x000fe20000410000 */
[----:B------:R-:W-:Y:S01]  /*1e710*/  F2FP.BF16.F32.PACK_AB R46, R79, R78 ;  /* 0x0000004e4f2e723e */ /* 0x000fe200000010ff */
[----:B------:R-:W-:Y:S01]  /*1e720*/  STS [R2+0x400], R15 ;  /* 0x0004000f02007388 */ /* 0x000fe20000000800 */
[----:B------:R-:W-:Y:S01]  /*1e730*/  F2FP.BF16.F32.PACK_AB R45, R85, R84 ;  /* 0x00000054552d723e */ /* 0x000fe200000010ff */
[----:B----4-:R-:W2:Y:S01]  /*1e740*/  @P4 LDC R10, c[0x0][0x458] ;  /* 0x00011600ff0a4b82 */ /* 0x010ea20000000800 */
[----:B------:R-:W-:Y:S01]  /*1e750*/  F2FP.BF16.F32.PACK_AB R44, R87, R86 ;  /* 0x00000056572c723e */ /* 0x000fe200000010ff */
[----:B------:R-:W-:Y:S01]  /*1e760*/  STS [R9], R14 ;  /* 0x0000000e09007388 */ /* 0x000fe20000000800 */
[----:B------:R-:W-:Y:S01]  /*1e770*/  F2FP.BF16.F32.PACK_AB R41, R97, R96 ;  /* 0x000000606129723e */ /* 0x000fe200000010ff */
[----:B------:R-:W-:Y:S01]  /*1e780*/  FMUL.FTZ R127, R33, R127 ;  /* 0x0000007f217f7220 */ /* 0x000fe20000410000 */
[----:B------:R-:W-:Y:S01]  /*1e790*/  F2FP.BF16.F32.PACK_AB R40, R99, R98 ;  /* 0x000000626328723e */ /* 0x000fe200000010ff */
[----:B------:R-:W-:Y:S01]  /*1e7a0*/  STS [R9+0x400], R13 ;  /* 0x0004000d09007388 */ /* 0x000fe20000000800 */
[----:B------:R-:W-:Y:S01]  /*1e7b0*/  F2FP.BF16.F32.PACK_AB R43, R89, R88 ;  /* 0x00000058592b723e */ /* 0x000fe200000010ff */
[----:B------:R-:W-:Y:S01]  /*1e7c0*/  @UP3 UIMAD UR7, UR21, UR5, UR17 ;  /* 0x00000005150732a4 */ /* 0x000fe2000f8e0211 */
[----:B------:R-:W-:Y:S01]  /*1e7d0*/  F2FP.BF16.F32.PACK_AB R42, R91, R90 ;  /* 0x0000005a5b2a723e */ /* 0x000fe200000010ff */
[----:B------:R-:W-:Y:S01]  /*1e7e0*/  STS [R2+0x2000], R21 ;  /* 0x0020001502007388 */ /* 0x000fe20000000800 */
[----:B------:R-:W-:Y:S01]  /*1e7f0*/  F2FP.BF16.F32.PACK_AB R39, R39, R92 ;  /* 0x0000005c2727723e */ /* 0x000fe200000010ff */
[----:B------:R-:W-:Y:S01]  /*1e800*/  @!UP2 UIMAD UR21, UR9, UR10, URZ ;  /* 0x0000000a0915a2a4 */ /* 0x000fe2000f8e02ff */
[----:B------:R-:W-:Y:S01]  /*1e810*/  F2FP.BF16.F32.PACK_AB R38, R38, R94 ;  /* 0x0000005e2626723e */ /* 0x000fe200000010ff */
[----:B------:R-:W-:Y:S01]  /*1e820*/  STS [R2+0x2400], R20 ;  /* 0x0024001402007388 */ /* 0x000fe20000000800 */
[----:B------:R-:W-:Y:S01]  /*1e830*/  F2FP.BF16.F32.PACK_AB R37, R101, R100 ;  /* 0x000000646525723e */ /* 0x000fe200000010ff */
[----:B-1----:R-:W-:Y:S01]  /*1e840*/  @UP1 UIMAD UR13, UR4, UR10, URZ ;  /* 0x0000000a040d12a4 */ /* 0x002fe2000f8e02ff */
[----:B------:R-:W-:Y:S01]  /*1e850*/  F2FP.BF16.F32.PACK_AB R36, R36, R102 ;  /* 0x000000662424723e */ /* 0x000fe200000010ff */
[----:B------:R-:W-:Y:S01]  /*1e860*/  STS [R9+0x2000], R19 ;  /* 0x0020001309007388 */ /* 0x000fe20000000800 */
[----:B------:R-:W-:Y:S01]  /*1e870*/  F2FP.BF16.F32.PACK_AB R32, R113, R112 ;  /* 0x000000707120723e */ /* 0x000fe200000010ff */
[----:B------:R-:W-:Y:S01]  /*1e880*/  @UP1 UMOV UR5, 0x1 ;  /* 0x0000000100051882 */ /* 0x000fe20000000000 */
[----:B------:R-:W-:Y:S01]  /*1e890*/  F2FP.BF16.F32.PACK_AB R31, R115, R114 ;  /* 0x00000072731f723e */ /* 0x000fe200000010ff */
[----:B------:R-:W-:Y:S01]  /*1e8a0*/  STS [R9+0x2400], R62 ;  /* 0x0024003e09007388 */ /* 0x000fe20000000800 */
[----:B------:R-:W-:Y:S01]  /*1e8b0*/  F2FP.BF16.F32.PACK_AB R35, R35, R104 ;  /* 0x000000682323723e */ /* 0x000fe200000010ff */
[----:B------:R-:W-:Y:S01]  /*1e8c0*/  @UP3 UMOV UR12, UR16 ;  /* 0x00000010000c3c82 */ /* 0x000fe20008000000 */
[----:B------:R-:W-:Y:S01]  /*1e8d0*/  F2FP.BF16.F32.PACK_AB R34, R34, R106 ;  /* 0x0000006a2222723e */ /* 0x000fe200000010ff */
[----:B------:R-:W-:Y:S01]  /*1e8e0*/  STS [R4], R61 ;  /* 0x0000003d04007388 */ /* 0x000fe20000000800 */
[----:B------:R-:W-:Y:S01]  /*1e8f0*/  F2FP.BF16.F32.PACK_AB R30, R30, R108 ;  /* 0x0000006c1e1e723e */ /* 0x000fe200000010ff */
[----:B------:R-:W-:Y:S01]  /*1e900*/  USHF.R.S32.HI UR4, URZ, 0x1f, UR21 ;  /* 0x0000001fff047899 */ /* 0x000fe20008011415 */
        /* <DEDUP_REMOVED lines=27> */
[----:B-1----:R-:W-:-:S03]  /*1eac0*/  LOP3.LUT R0, R172, 0x1f8, RZ, 0xc0, !PT ;  /* 0x000001f8ac007812 */ /* 0x002fc600078ec0ff */
[----:B------:R-:W-:Y:S01]  /*1ead0*/  STS [R5+0x6000], R43 ;  /* 0x0060002b05007388 */ /* 0x000fe20000000800 */
[----:B------:R-:W-:-:S03]  /*1eae0*/  LOP3.LUT R0, R0, 0x38, R204, 0x78, !PT ;  /* 0x0000003800007812 */ /* 0x000fc600078e78cc */
        /* <DEDUP_REMOVED lines=11> */
[----:B------:R4:W-:Y:S04]  /*1eba0*/  STS [R4+0x4000], R28 ;  /* 0x0040001c04007388 */ /* 0x0009e80000000800 */
[----:B------:R4:W-:Y:S04]  /*1ebb0*/  STS [R4+0x4400], R27 ;  /* 0x0044001b04007388 */ /* 0x0009e80000000800 */
[----:B------:R4:W-:Y:S04]  /*1ebc0*/  STS [R6+0x4000], R24 ;  /* 0x0040001806007388 */ /* 0x0009e80000000800 */
[----:B------:R4:W-:Y:S01]  /*1ebd0*/  STS [R6+0x4400], R23 ;  /* 0x0044001706007388 */ /* 0x0009e20000000800 */
[----:B-1----:R-:W-:-:S02]  /*1ebe0*/  LOP3.LUT R2, R0, 0x1e00, R172, 0xf8, !PT ;  /* 0x00001e0000027812 */ /* 0x002fc400078ef8ac */
[----:B------:R-:W-:Y:S01]  /*1ebf0*/  F2FP.BF16.F32.PACK_AB R0, R127, R126 ;  /* 0x0000007e7f00723e */ /* 0x000fe200000010ff */
[----:B------:R4:W-:Y:S04]  /*1ec00*/  STS [R4+0x6000], R26 ;  /* 0x0060001a04007388 */ /* 0x0009e80000000800 */
[----:B------:R4:W-:Y:S01]  /*1ec10*/  STS [R4+0x6400], R25 ;  /* 0x0064001904007388 */ /* 0x0009e20000000800 */
[----:B---3--:R4:W1:Y:S03]  /*1ec20*/  @P4 MUFU.LG2 R9, R138 ;  /* 0x0000008a00094308 */ /* 0x0088660000000c00 */
[----:B------:R4:W-:Y:S01]  /*1ec30*/  STS [R6+0x6000], R22 ;  /* 0x0060001606007388 */ /* 0x0009e20000000800 */
[----:B--2---:R-:W-:Y:S05]  /*1ec40*/  BRA.U UP1, `(.L_x_1546) ;  /* 0x0000000101207547 */ /* 0x004fea000b800000 */
        /* <DEDUP_REMOVED lines=8> */
.L_x_1546:
[----:B------:R1:W-:Y:S01]  /*1ecd0*/  STS [R6+0x6400], R0 ;  /* 0x0064000006007388 */ /* 0x0003e20000000800 */
[----:B------:R-:W-:Y:S01]  /*1ece0*/  LEA R20, R2, UR8, 0x1 ;  /* 0x0000000802147c11 */ /* 0x000fe2000f8e08ff */
[----:B------:R-:W2:Y:S01]  /*1ecf0*/  S2UR UR8, SR_CTAID.X ;  /* 0x00000000000879c3 */ /* 0x000ea20000002500 */
[----:B----4-:R-:W3:Y:S07]  /*1ed00*/  @P3 MUFU.LG2 R4, R133 ;  /* 0x0000008500043308 */ /* 0x010eee0000000c00 */
[----:B------:R-:W-:Y:S01]  /*1ed10*/  BAR.SYNC.DEFER_BLOCKING 0x0 ;  /* 0x0000000000007b1d */ /* 0x000fe20000010000 */
[----:B------:R-:W-:Y:S01]  /*1ed20*/  UIMAD UR13, UR6, UR13, URZ ;  /* 0x0000000d060d72a4 */ /* 0x000fe2000f8e02ff */
[----:B------:R-:W-:Y:S01]  /*1ed30*/  LOP3.LUT P0, RZ, R204, 0x3, RZ, 0xc0, !PT ;  /* 0x00000003ccff7812 */ /* 0x000fe2000780c0ff */
[----:B------:R-:W-:Y:S01]  /*1ed40*/  USEL UR21, UR21, URZ, UP0 ;  /* 0x000000ff15157287 */ /* 0x000fe20008000000 */
[----:B------:R-:W-:Y:S01]  /*1ed50*/  MOV R19, 0x7f800000 ;  /* 0x7f80000000137802 */ /* 0x000fe20000000f00 */
[----:B------:R-:W-:-:S03]  /*1ed60*/  @!UP0 UIMAD UR13, UR9, UR5, UR13 ;  /* 0x00000005090d82a4 */ /* 0x000fc6000f8e020d */
[----:B------:R-:W4:Y:S01]  /*1ed70*/  @P3 LDC R8, c[0x0][0x458] ;  /* 0x00011600ff083b82 */ /* 0x000f220000000800 */
[----:B------:R-:W5:Y:S01]  /*1ed80*/  @P2 MUFU.LG2 R2, R132 ;  /* 0x0000008400022308 */ /* 0x000f620000000c00 */
[----:B------:R-:W-:Y:S01]  /*1ed90*/  USEL UR4, UR4, URZ, UP0 ;  /* 0x000000ff04047287 */ /* 0x000fe20008000000 */
[----:B------:R-:W-:Y:S01]  /*1eda0*/  BSSY.RECONVERGENT B0, `(.L_x_1547) ;  /* 0x000003d000007945 */ /* 0x000fe20003800200 */
[----:B------:R-:W-:Y:S01]  /*1edb0*/  USHF.R.S32.HI UR9, URZ, 0x1f, UR13 ;  /* 0x0000001fff097899 */ /* 0x000fe2000801140d */
[----:B------:R-:W-:Y:S02]  /*1edc0*/  MOV R18, 0x7f800000 ;  /* 0x7f80000000127802 */ /* 0x000fe40000000f00 */
[----:B------:R-:W-:Y:S01]  /*1edd0*/  MOV R17, 0x7f800000 ;  /* 0x7f80000000117802 */ /* 0x000fe20000000f00 */
[----:B------:R-:W4:Y:S01]  /*1ede0*/  @P2 LDC R7, c[0x0][0x458] ;  /* 0x00011600ff072b82 */ /* 0x000f220000000800 */
[----:B------:R-:W4:Y:S01]  /*1edf0*/  @P1 MUFU.LG2 R5, R139 ;  /* 0x0000008b00051308 */ /* 0x000f220000000c00 */
[----:B------:R-:W-:Y:S01]  /*1ee00*/  MOV R16, 0x7f800000 ;  /* 0x7f80000000107802 */ /* 0x000fe20000000f00 */
[----:B---3--:R-:W-:Y:S01]  /*1ee10*/  @P3 FMUL.FTZ R4, R4, 0.69314718246459960938 ;  /* 0x3f31721804043820 */ /* 0x008fe20000410000 */
[----:B-1----:R-:W-:-:S04]  /*1ee20*/  @P4 FMUL.FTZ R0, R9, 0.69314718246459960938 ;  /* 0x3f31721809004820 */ /* 0x002fc80000410000 */
[----:B------:R-:W1:Y:S01]  /*1ee30*/  @P1 LDC R6, c[0x0][0x458] ;  /* 0x00011600ff061b82 */ /* 0x000e620000000800 */
[----:B--2---:R-:W-:Y:S01]  /*1ee40*/  UIMAD UR10, UR8, UR14, URZ ;  /* 0x0000000e080a72a4 */ /* 0x004fe2000f8e02ff */
[----:B------:R2:W3:Y:S01]  /*1ee50*/  LDS.128 R24, [R20+0x3800] ;  /* 0x0038000014187984 */ /* 0x0004e20000000c00 */
[----:B------:R-:W-:Y:S01]  /*1ee60*/  @P4 FFMA.FTZ R19, R137, R10, R0 ;  /* 0x0000000a89134223 */ /* 0x000fe20000010000 */
[----:B-----5:R-:W-:Y:S01]  /*1ee70*/  @P2 FMUL.FTZ R2, R2, 0.69314718246459960938 ;  /* 0x3f31721802022820 */ /* 0x020fe20000410000 */
[----:B------:R-:W-:Y:S01]  /*1ee80*/  USHF.L.U32 UR10, UR10, 0x7, URZ ;  /* 0x000000070a0a7899 */ /* 0x000fe200080006ff */
[----:B----4-:R-:W-:-:S03]  /*1ee90*/  @P3 FFMA.FTZ R18, R136, R8, R4 ;  /* 0x0000000888123223 */ /* 0x010fc60000010004 */
[----:B------:R-:W-:Y:S02]  /*1eea0*/  USHF.R.S32.HI UR5, URZ, 0x1f, UR10 ;  /* 0x0000001fff057899 */ /* 0x000fe4000801140a */
[----:B------:R-:W-:Y:S01]  /*1eeb0*/  UIADD3 UR21, UP1, UP0, UR10, UR21, UR13 ;  /* 0x000000150a157290 */ /* 0x000fe2000f83e00d */
[----:B------:R-:W-:-:S03]  /*1eec0*/  @P1 FMUL.FTZ R0, R5, 0.69314718246459960938 ;  /* 0x3f31721805001820 */ /* 0x000fc60000410000 */
[----:B------:R-:W-:Y:S01]  /*1eed0*/  UIADD3.X UR4, UPT, UPT, UR5, UR4, UR9, UP1, UP0 ;  /* 0x0000000405047290 */ /* 0x000fe20008fe0409 */
[----:B------:R-:W-:Y:S01]  /*1eee0*/  @P2 FFMA.FTZ R17, R135, R7, R2 ;  /* 0x0000000787112223 */ /* 0x000fe20000010002 */
[----:B-1----:R-:W-:Y:S01]  /*1eef0*/  @P1 FFMA.FTZ R16, R134, R6, R0 ;  /* 0x0000000686101223 */ /* 0x002fe20000010000 */
[----:B--23--:R-:W-:Y:S09]  /*1ef00*/  @P0 BRA `(.L_x_1548) ;  /* 0x0000000000980947 */ /* 0x00cff20003800000 */
        /* <DEDUP_REMOVED lines=25> */
[----:B--2---:R-:W-:Y:S01]  /*1f0a0*/  @!P5 LEA R8, P2, R6, R12, 0x2 ;  /* 0x0000000c0608d211 */ /* 0x004fe200078410ff */
        /* <DEDUP_REMOVED lines=12> */
.L_x_1548:
[----:B------:R-:W-:Y:S05]  /*1f170*/  BSYNC.RECONVERGENT B0 ;  /* 0x0000000000007941 */ /* 0x000fea0003800200 */
.L_x_1547:
[----:B------:R2:W5:Y:S01]  /*1f180*/  LDL R23, [R1+0x60] ;  /* 0x0000600001177983 */ /* 0x0005620000100800 */
[----:B------:R-:W-:Y:S01]  /*1f190*/  SHF.R.U32.HI R0, RZ, 0x3, R204 ;  /* 0x00000003ff007819 */ /* 0x000fe200000116cc */
[----:B------:R-:W3:Y:S01]  /*1f1a0*/  LDCU.64 UR4, c[0x0][0x410] ;  /* 0x00008200ff0477ac */ /* 0x000ee20008000a00 */
[----:B------:R-:W-:Y:S01]  /*1f1b0*/  BSSY.RECONVERGENT B0, `(.L_x_1549) ;  /* 0x0000027000007945 */ /* 0x000fe20003800200 */
[----:B------:R2:W4:Y:S01]  /*1f1c0*/  LDS.128 R12, [R20] ;  /* 0x00000000140c7984 */ /* 0x0005220000000c00 */
[C---:B-1----:R-:W-:Y:S01]  /*1f1d0*/  IADD3 R6, PT, PT, R0.reuse, 0x50, RZ ;  /* 0x0000005000067810 */ /* 0x042fe20007ffe0ff */
[C---:B------:R-:W-:Y:S01]  /*1f1e0*/  VIADD R4, R0.reuse, 0x10 ;  /* 0x0000001000047836 */ /* 0x040fe20000000000 */
[----:B------:R-:W-:Y:S01]  /*1f1f0*/  UIMAD.WIDE.U32 UR8, UR8, 0x80, URZ ;  /* 0x00000080080878a5 */ /* 0x000fe2000f8e00ff */
[----:B------:R2:W1:Y:S01]  /*1f200*/  LDS.128 R8, [R20+0x4000] ;  /* 0x0040000014087984 */ /* 0x0004620000000c00 */
        /* <DEDUP_REMOVED lines=17> */
[----:B--2---:R-:W-:Y:S06]  /*1f320*/  @P1 BRA `(.L_x_1550) ;  /* 0x00000000003c1947 */ /* 0x004fec0003800000 */
[----:B------:R-:W2:Y:S01]  /*1f330*/  LDCU.64 UR6, c[0x0][0x408] ;  /* 0x00008100ff0677ac */ /* 0x000ea20008000a00 */
[----:B------:R-:W-:Y:S01]  /*1f340*/  MOV R16, R18 ;  /* 0x0000001200107202 */ /* 0x000fe20000000f00 */
[----:B------:R-:W3:Y:S01]  /*1f350*/  LDCU.64 UR4, c[0x0][0x3f0] ;  /* 0x00007e00ff0477ac */ /* 0x000ee20008000a00 */
[----:B------:R-:W4:Y:S01]  /*1f360*/  LDCU UR11, c[0x0][0x440] ;  /* 0x00008800ff0b77ac */ /* 0x000f220008000800 */
[----:B--2---:R-:W-:Y:S02]  /*1f370*/  UIMAD UR10, UR9, UR6, URZ ;  /* 0x00000006090a72a4 */ /* 0x004fe4000f8e02ff */
[----:B------:R-:W-:-:S04]  /*1f380*/  IMAD.WIDE.U32 R6, R22, UR6, R16 ;  /* 0x0000000616067c25 */ /* 0x000fc8000f8e0010 */
[----:B------:R-:W-:Y:S01]  /*1f390*/  IMAD.U32 R2, RZ, RZ, UR10 ;  /* 0x0000000aff027e24 */ /* 0x000fe2000f8e00ff */
[----:B---3--:R-:W-:Y:S02]  /*1f3a0*/  LEA R4, P1, R6, UR4, 0x1 ;  /* 0x0000000406047c11 */ /* 0x008fe4000f8208ff */
[----:B----4-:R-:W-:Y:S01]  /*1f3b0*/  ISETP.GE.AND P6, PT, R3, UR11, PT ;  /* 0x0000000b03007c0c */ /* 0x010fe2000bfc6270 */
[----:B------:R-:W-:-:S04]  /*1f3c0*/  IMAD R2, R22, UR7, R2 ;  /* 0x0000000716027c24 */ /* 0x000fc8000f8e0202 */
[----:B------:R-:W-:-:S05]  /*1f3d0*/  IMAD.IADD R2, R2, 0x1, R7 ;  /* 0x0000000102027824 */ /* 0x000fca00078e0207 */
[----:B------:R-:W-:Y:S02]  /*1f3e0*/  LEA.HI.X R5, R6, UR5, R2, 0x1, P1 ;  /* 0x0000000506057c11 */ /* 0x000fe400088f0c02 */
[----:B-----5:R-:W-:-:S03]  /*1f3f0*/  ISETP.GE.AND P1, PT, R23, UR11, PT ;  /* 0x0000000b17007c0c */ /* 0x020fc6000bf26270 */
[----:B------:R2:W-:Y:S10]  /*1f400*/  @!P6 STG.E.128 desc[UR30][R4.64], R12 ;  /* 0x0000000c0400e986 */ /* 0x0005f4000c101d1e */
[----:B-1----:R2:W-:Y:S02]  /*1f410*/  @!P1 STG.E.128 desc[UR30][R4.64+0x80], R8 ;  /* 0x0000800804009986 */ /* 0x0025e4000c101d1e */
.L_x_1550:
[----:B------:R-:W-:Y:S05]  /*1f420*/  BSYNC.RECONVERGENT B0 ;  /* 0x0000000000007941 */ /* 0x000fea0003800200 */
.L_x_1549:
[----:B--2-4-:R2:W3:Y:S01]  /*1f430*/  LDS.128 R12, [R20+0x800] ;  /* 0x00080000140c7984 */ /* 0x0144e20000000c00 */
[----:B------:R-:W-:Y:S01]  /*1f440*/  BSSY.RECONVERGENT B0, `(.L_x_1551) ;  /* 0x0000016000007945 */ /* 0x000fe20003800200 */
[----:B------:R-:W-:Y:S02]  /*1f450*/  ISETP.GE.AND P1, PT, R21, UR20, PT ;  /* 0x0000001415007c0c */ /* 0x000fe4000bf26270 */
[----:B-1----:R2:W1:Y:S01]  /*1f460*/  LDS.128 R8, [R20+0x4800] ;  /* 0x0048000014087984 */ /* 0x0024620000000c00 */
[----:B------:R-:W-:Y:S01]  /*1f470*/  IADD3 R2, PT, PT, R0, 0x70, RZ ;  /* 0x0000007000027810 */ /* 0x000fe20007ffe0ff */
[----:B------:R-:W-:Y:S09]  /*1f480*/  @P0 BRA `(.L_x_1552) ;  /* 0x0000000000440947 */ /* 0x000ff20003800000 */
[----:B------:R-:W4:Y:S01]  /*1f490*/  LDCU.64 UR6, c[0x0][0x408] ;  /* 0x00008100ff0677ac */ /* 0x000f220008000a00 */
[----:B------:R-:W-:Y:S01]  /*1f4a0*/  IADD3 R0, P0, PT, R22, 0x10, RZ ;  /* 0x0000001016007810 */ /* 0x000fe20007f1e0ff */
[----:B------:R-:W-:Y:S01]  /*1f4b0*/  IMAD.MOV.U32 R6, RZ, RZ, R18 ;  /* 0x000000ffff067224 */ /* 0x000fe200078e0012 */
[----:B------:R-:W-:Y:S01]  /*1f4c0*/  MOV R7, R17 ;  /* 0x0000001100077202 */ /* 0x000fe20000000f00 */
[----:B------:R-:W2:Y:S02]  /*1f4d0*/  LDCU.64 UR4, c[0x0][0x3f0] ;  /* 0x00007e00ff0477ac */ /* 0x000ea40008000a00 */
[----:B------:R-:W-:Y:S01]  /*1f4e0*/  IMAD.X R4, RZ, RZ, UR9, P0 ;  /* 0x00000009ff047e24 */ /* 0x000fe200080e06ff */
[----:B------:R-:W3:Y:S03]  /*1f4f0*/  LDCU UR10, c[0x0][0x440] ;  /* 0x00008800ff0a77ac */ /* 0x000ee60008000800 */
[----:B----4-:R-:W-:-:S02]  /*1f500*/  IMAD R4, R4, UR6, RZ ;  /* 0x0000000604047c24 */ /* 0x010fc4000f8e02ff */
[----:B------:R-:W-:-:S04]  /*1f510*/  IMAD.WIDE.U32 R6, R0, UR6, R6 ;  /* 0x0000000600067c25 */ /* 0x000fc8000f8e0006 */
[----:B------:R-:W-:Y:S01]  /*1f520*/  IMAD R0, R0, UR7, R4 ;  /* 0x0000000700007c24 */ /* 0x000fe2000f8e0204 */
[----:B--2---:R-:W-:Y:S02]  /*1f530*/  LEA R4, P0, R6, UR4, 0x1 ;  /* 0x0000000406047c11 */ /* 0x004fe4000f8008ff */
[----:B---3--:R-:W-:Y:S01]  /*1f540*/  ISETP.GE.AND P6, PT, R3, UR10, PT ;  /* 0x0000000a03007c0c */ /* 0x008fe2000bfc6270 */
[----:B------:R-:W-:-:S05]  /*1f550*/  IMAD.IADD R0, R0, 0x1, R7 ;  /* 0x0000000100007824 */ /* 0x000fca00078e0207 */
[----:B------:R-:W-:Y:S02]  /*1f560*/  LEA.HI.X R5, R6, UR5, R0, 0x1, P0 ;  /* 0x0000000506057c11 */ /* 0x000fe400080f0c00 */
[----:B-----5:R-:W-:-:S05]  /*1f570*/  ISETP.GE.AND P0, PT, R23, UR10, PT ;  /* 0x0000000a17007c0c */ /* 0x020fca000bf06270 */
[----:B------:R4:W-:Y:S08]  /*1f580*/  @!P6 STG.E.128 desc[UR30][R4.64], R12 ;  /* 0x0000000c0400e986 */ /* 0x0009f0000c101d1e */
[----:B-1----:R4:W-:Y:S02]  /*1f590*/  @!P0 STG.E.128 desc[UR30][R4.64+0x80], R8 ;  /* 0x0000800804008986 */ /* 0x0029e4000c101d1e */
.L_x_1552:
[----:B------:R-:W-:Y:S05]  /*1f5a0*/  BSYNC.RECONVERGENT B0 ;  /* 0x0000000000007941 */ /* 0x000fea0003800200 */
.L_x_1551:
[----:B---34-:R3:W4:Y:S01]  /*1f5b0*/  LDS.128 R12, [R20+0x1000] ;  /* 0x00100000140c7984 */ /* 0x0187220000000c00 */
[----:B------:R-:W-:Y:S01]  /*1f5c0*/  BSSY.RECONVERGENT B0, `(.L_x_1553) ;  /* 0x0000015000007945 */ /* 0x000fe20003800200 */
[----:B------:R-:W-:Y:S02]  /*1f5d0*/  ISETP.GE.AND P0, PT, R2, UR20, PT ;  /* 0x0000001402007c0c */ /* 0x000fe4000bf06270 */
[----:B-1----:R3:W1:Y:S01]  /*1f5e0*/  LDS.128 R8, [R20+0x5000] ;  /* 0x0050000014087984 */ /* 0x0026620000000c00 */
[----:B------:R-:W-:Y:S10]  /*1f5f0*/  @P5 BRA `(.L_x_1554) ;  /* 0x0000000000445947 */ /* 0x000ff40003800000 */
[----:B------:R-:W2:Y:S01]  /*1f600*/  LDCU.64 UR6, c[0x0][0x408] ;  /* 0x00008100ff0677ac */ /* 0x000ea20008000a00 */
[----:B------:R-:W-:Y:S01]  /*1f610*/  IADD3 R0, P5, PT, R22, 0x20, RZ ;  /* 0x0000002016007810 */ /* 0x000fe20007fbe0ff */
[----:B------:R-:W-:Y:S01]  /*1f620*/  IMAD.MOV.U32 R6, RZ, RZ, R18 ;  /* 0x000000ffff067224 */ /* 0x000fe200078e0012 */
[----:B------:R-:W-:Y:S01]  /*1f630*/  MOV R7, R17 ;  /* 0x0000001100077202 */ /* 0x000fe20000000f00 */
[----:B------:R-:W3:Y:S02]  /*1f640*/  LDCU.64 UR4, c[0x0][0x3f0] ;  /* 0x00007e00ff0477ac */ /* 0x000ee40008000a00 */
[----:B------:R-:W-:Y:S01]  /*1f650*/  IMAD.X R2, RZ, RZ, UR9, P5 ;  /* 0x00000009ff027e24 */ /* 0x000fe2000a8e06ff */
        /* <DEDUP_REMOVED lines=8> */
[----:B-----5:R-:W-:-:S05]  /*1f6e0*/  ISETP.GE.AND P5, PT, R23, UR10, PT ;  /* 0x0000000a17007c0c */ /* 0x020fca000bfa6270 */
[----:B------:R2:W-:Y:S08]  /*1f6f0*/  @!P6 STG.E.128 desc[UR30][R4.64], R12 ;  /* 0x0000000c0400e986 */ /* 0x0005f0000c101d1e */
[----:B-1----:R2:W-:Y:S02]  /*1f700*/  @!P5 STG.E.128 desc[UR30][R4.64+0x80], R8 ;  /* 0x000080080400d986 */ /* 0x0025e4000c101d1e */
.L_x_1554:
[----:B------:R-:W-:Y:S05]  /*1f710*/  BSYNC.RECONVERGENT B0 ;  /* 0x0000000000007941 */ /* 0x000fea0003800200 */
.L_x_1553:
[----:B--2-4-:R2:W4:Y:S01]  /*1f720*/  LDS.128 R12, [R20+0x1800] ;  /* 0x00180000140c7984 */ /* 0x0145220000000c00 */
[----:B------:R-:W-:Y:S03]  /*1f730*/  BSSY.RECONVERGENT B0, `(.L_x_1555) ;  /* 0x0000014000007945 */ /* 0x000fe60003800200 */
[----:B-1----:R2:W1:Y:S01]  /*1f740*/  LDS.128 R8, [R20+0x5800] ;  /* 0x0058000014087984 */ /* 0x0024620000000c00 */
[----:B------:R-:W-:Y:S05]  /*1f750*/  @P4 BRA `(.L_x_1556) ;  /* 0x0000000000444947 */ /* 0x000fea0003800000 */
[----:B------:R-:W3:Y:S01]  /*1f760*/  LDCU.64 UR6, c[0x0][0x408] ;  /* 0x00008100ff0677ac */ /* 0x000ee20008000a00 */
[----:B------:R-:W-:Y:S01]  /*1f770*/  IADD3 R0, P4, PT, R22, 0x30, RZ ;  /* 0x0000003016007810 */ /* 0x000fe20007f9e0ff */
        /* <DEDUP_REMOVED lines=9> */
[----:B-----5:R-:W-:Y:S02]  /*1f810*/  ISETP.GE.AND P4, PT, R23, UR10, PT ;  /* 0x0000000a17007c0c */ /* 0x020fe4000bf86270 */
[----:B----4-:R-:W-:Y:S01]  /*1f820*/  LEA R4, P6, R6, UR4, 0x1 ;  /* 0x0000000406047c11 */ /* 0x010fe2000f8c08ff */
[----:B------:R-:W-:-:S05]  /*1f830*/  IMAD.IADD R0, R0, 0x1, R7 ;  /* 0x0000000100007824 */ /* 0x000fca00078e0207 */
[----:B------:R-:W-:-:S05]  /*1f840*/  LEA.HI.X R5, R6, UR5, R0, 0x1, P6 ;  /* 0x0000000506057c11 */ /* 0x000fca000b0f0c00 */
[----:B------:R2:W-:Y:S04]  /*1f850*/  @!P5 STG.E.128 desc[UR30][R4.64], R12 ;  /* 0x0000000c0400d986 */ /* 0x0005e8000c101d1e */
[----:B-1----:R2:W-:Y:S02]  /*1f860*/  @!P4 STG.E.128 desc[UR30][R4.64+0x80], R8 ;  /* 0x000080080400c986 */ /* 0x0025e4000c101d1e */
.L_x_1556:
[----:B------:R-:W-:Y:S05]  /*1f870*/  BSYNC.RECONVERGENT B0 ;  /* 0x0000000000007941 */ /* 0x000fea0003800200 */
.L_x_1555:
        /* <DEDUP_REMOVED lines=21> */
.L_x_1558:
[----:B------:R-:W-:Y:S05]  /*1f9d0*/  BSYNC.RECONVERGENT B0 ;  /* 0x0000000000007941 */ /* 0x000fea0003800200 */
.L_x_1557:
        /* <DEDUP_REMOVED lines=21> */
.L_x_1560:
[----:B------:R-:W-:Y:S05]  /*1fb30*/  BSYNC.RECONVERGENT B0 ;  /* 0x0000000000007941 */ /* 0x000fea0003800200 */
.L_x_1559:
        /* <DEDUP_REMOVED lines=21> */
.L_x_1562:
[----:B------:R-:W-:Y:S05]  /*1fc90*/  BSYNC.RECONVERGENT B0 ;  /* 0x0000000000007941 */ /* 0x000fea0003800200 */
.L_x_1561:
[----:B------:R-:W-:Y:S05]  /*1fca0*/  @P0 EXIT ;  /* 0x000000000000094d */ /* 0x000fea0003800000 */
[----:B------:R-:W3:Y:S01]  /*1fcb0*/  LDCU.64 UR6, c[0x0][0x408] ;  /* 0x00008100ff0677ac */ /* 0x000ee20008000a00 */
[----:B-12---:R1:W2:Y:S01]  /*1fcc0*/  LDS.128 R8, [R20+0x7800] ;  /* 0x0078000014087984 */ /* 0x0062a20000000c00 */
[----:B------:R-:W-:Y:S01]  /*1fcd0*/  IADD3 R0, P0, PT, R22, 0x70, RZ ;  /* 0x0000007016007810 */ /* 0x000fe20007f1e0ff */
[----:B------:R-:W-:Y:S01]  /*1fce0*/  IMAD.MOV.U32 R4, RZ, RZ, R18 ;  /* 0x000000ffff047224 */ /* 0x000fe200078e0012 */
[----:B------:R-:W4:Y:S01]  /*1fcf0*/  LDCU UR10, c[0x0][0x440] ;  /* 0x00008800ff0a77ac */ /* 0x000f220008000800 */
[----:B------:R-:W-:Y:S02]  /*1fd00*/  MOV R5, R17 ;  /* 0x0000001100057202 */ /* 0x000fe40000000f00 */
[----:B------:R-:W-:Y:S01]  /*1fd10*/  IMAD.X R2, RZ, RZ, UR9, P0 ;  /* 0x00000009ff027e24 */ /* 0x000fe200080e06ff */
[----:B------:R-:W1:Y:S03]  /*1fd20*/  LDCU.64 UR4, c[0x0][0x3f0] ;  /* 0x00007e00ff0477ac */ /* 0x000e660008000a00 */
[----:B---3--:R-:W-:-:S02]  /*1fd30*/  IMAD R2, R2, UR6, RZ ;  /* 0x0000000602027c24 */ /* 0x008fc4000f8e02ff */
        /* <DEDUP_REMOVED lines=9> */
[----:B--2---:R-:W-:Y:S01]  /*1fdd0*/  STG.E.128 desc[UR30][R2.64+0x80], R8 ;  /* 0x0000800802007986 */ /* 0x004fe2000c101d1e */
[----:B------:R-:W-:Y:S05]  /*1fde0*/  EXIT ;  /* 0x000000000000794d */ /* 0x000fea0003800000 */
.L_x_1563:
        /* <DEDUP_REMOVED lines=9> */
.L_x_1678:


//--------------------- .text._ZN5flash16flash_fwd_kernelI23Flash_fwd_kernel_traitsILi128ELi128ELi32ELi4ELb0ELb0EN7cutlass10bfloat16_tE19Flash_kernel_traitsILi128ELi128ELi32ELi4ES3_EELb0ELb1ELb0ELb1ELb0ELb0ELb1ELb0EEEvNS_16Flash_fwd_paramsE --------------------------
	.section	.text._ZN5flash16flash_fwd_kernelI23Flash_fwd_kernel_traitsILi128ELi128ELi32ELi4ELb0ELb0EN7cutlass10bfloat16_tE19Flash_kernel_traitsILi128ELi128ELi32ELi4ES3_EELb0ELb1ELb0ELb1ELb0ELb0ELb1ELb0EEEvNS_16Flash_fwd_paramsE,"ax",@progbits
	.align	128
        .global         _ZN5flash16flash_fwd_kernelI23Flash_fwd_kernel_traitsILi128ELi128ELi32ELi4ELb0ELb0EN7cutlass10bfloat16_tE19Flash_kernel_traitsILi128ELi128ELi32ELi4ES3_EELb0ELb1ELb0ELb1ELb0ELb0ELb1ELb0EEEvNS_16Flash_fwd_paramsE
        .type           _ZN5flash16flash_fwd_kernelI23Flash_fwd_kernel_traitsILi128ELi128ELi32ELi4ELb0ELb0EN7cutlass10bfloat16_tE19Flash_kernel_traitsILi128ELi128ELi32ELi4ES3_EELb0ELb1ELb0ELb1ELb0ELb0ELb1ELb0EEEvNS_16Flash_fwd_paramsE,@function
        .size           _ZN5flash16flash_fwd_kernelI23Flash_fwd_kernel_traitsILi128ELi128ELi32ELi4ELb0ELb0EN7cutlass10bfloat16_tE19Flash_kernel_traitsILi128ELi128ELi32ELi4ES3_EELb0ELb1ELb0ELb1ELb0ELb0ELb1ELb0EEEvNS_16Flash_fwd_paramsE,(.L_x_1679 - _ZN5flash16flash_fwd_kernelI23Flash_fwd_kernel_traitsILi128ELi128ELi32ELi4ELb0ELb0EN7cutlass10bfloat16_tE19Flash_kernel_traitsILi128ELi128ELi32ELi4ES3_EELb0ELb1ELb0ELb1ELb0ELb0ELb1ELb0EEEvNS_16Flash_fwd_paramsE)
        .other          _ZN5flash16flash_fwd_kernelI23Flash_fwd_kernel_traitsILi128ELi128ELi32ELi4ELb0ELb0EN7cutlass10bfloat16_tE19Flash_kernel_traitsILi128ELi128ELi32ELi4ES3_EELb0ELb1ELb0ELb1ELb0ELb0ELb1ELb0EEEvNS_16Flash_fwd_paramsE,@"STO_CUDA_ENTRY STV_DEFAULT"
_ZN5flash16flash_fwd_kernelI23Flash_fwd_kernel_traitsILi128ELi128ELi32ELi4ELb0ELb0EN7cutlass10bfloat16_tE19Flash_kernel_traitsILi128ELi128ELi32ELi4ES3_EELb0ELb1ELb0ELb1ELb0ELb0ELb1ELb0EEEvNS_16Flash_fwd_paramsE:
.text._ZN5flash16flash_fwd_kernelI23Flash_fwd_kernel_traitsILi128ELi128ELi32ELi4ELb0ELb0EN7cutlass10bfloat16_tE19Flash_kernel_traitsILi128ELi128ELi32ELi4ES3_EELb0ELb1ELb0ELb1ELb0ELb0ELb1ELb0EEEvNS_16Flash_fwd_paramsE:
        /* <DEDUP_REMOVED lines=72> */
.L_x_1564:
[----:B-----5:R-:W-:Y:S01]  /*0480*/  @P0 R2UR UR26, R0 ;  /* 0x00000000001a02ca */ /* 0x020fe200000e0000 */
[----:B------:R-:W-:Y:S01]  /*0490*/  @!UP0 UISETP.NE.AND.EX UP2, UPT, UR5, URZ, UPT, UP2 ;  /* 0x000000ff0500828c */ /* 0x000fe2000bf45320 */
[----:B-1----:R-:W-:-:S13]  /*04a0*/  @!P1 EXIT ;  /* 0x000000000000994d */ /* 0x002fda0003800000 */
        /* <DEDUP_REMOVED lines=47> */
.L_x_1566:
        /* <DEDUP_REMOVED lines=56> */
.L_x_1568:
[----:B------:R-:W-:Y:S05]  /*0b20*/  BSYNC.RECONVERGENT B0 ;  /* 0x0000000000007941 */ /* 0x000fea0003800200 */
.L_x_1567:
        /* <DEDUP_REMOVED lines=21> */
.L_x_1570:
[----:B------:R-:W-:Y:S05]  /*0c80*/  BSYNC.RECONVERGENT B0 ;  /* 0x0000000000007941 */ /* 0x000fea0003800200 */
.L_x_1569:
        /* <DEDUP_REMOVED lines=21> */
.L_x_1572:
[----:B------:R-:W-:Y:S05]  /*0de0*/  BSYNC.RECONVERGENT B0 ;  /* 0x0000000000007941 */ /* 0x000fea0003800200 */
.L_x_1571:
        /* <DEDUP_REMOVED lines=20> */
.L_x_1574:
[----:B------:R-:W-:Y:S05]  /*0f30*/  BSYNC.RECONVERGENT B0 ;  /* 0x0000000000007941 */ /* 0x000fea0003800200 */
.L_x_1573:
        /* <DEDUP_REMOVED lines=20> */
.L_x_1576:
[----:B------:R-:W-:Y:S05]  /*1080*/  BSYNC.RECONVERGENT B0 ;  /* 0x0000000000007941 */ /* 0x000fea0003800200 */
.L_x_1575:
        /* <DEDUP_REMOVED lines=20> */
.L_x_1578:
[----:B------:R-:W-:Y:S05]  /*11d0*/  BSYNC.RECONVERGENT B0 ;  /* 0x0000000000007941 */ /* 0x000fea0003800200 */
.L_x_1577:
        /* <DEDUP_REMOVED lines=20> */
.L_x_1580:
[----:B------:R-:W-:Y:S05]  /*1320*/  BSYNC.RECONVERGENT B0 ;  /* 0x0000000000007941 */ /* 0x000fea0003800200 */
.L_x_1579:
        /* <DEDUP_REMOVED lines=19> */
.L_x_1582:
[----:B------:R-:W-:Y:S05]  /*1460*/  BSYNC.RECONVERGENT B0 ;  /* 0x0000000000007941 */ /* 0x000fea0003800200 */
.L_x_1581:
        /* <DEDUP_REMOVED lines=10> */
.L_x_1584:
[----:B------:R-:W-:Y:S05]  /*1510*/  BSYNC.RECONVERGENT B0 ;  /* 0x0000000000007941 */ /* 0x000fea0003800200 */
.L_x_1583:
        /* <DEDUP_REMOVED lines=15> */
.L_x_1586:
[----:B------:R-:W-:Y:S05]  /*1610*/  BSYNC.RECONVERGENT B0 ;  /* 0x0000000000007941 */ /* 0x000fea0003800200 */
.L_x_1585:
        /* <DEDUP_REMOVED lines=10> */
.L_x_1588:
[----:B------:R-:W-:Y:S05]  /*16c0*/  BSYNC.RECONVERGENT B0 ;  /* 0x0000000000007941 */ /* 0x000fea0003800200 */
.L_x_1587:
        /* <DEDUP_REMOVED lines=10> */
.L_x_1590:
[----:B------:R-:W-:Y:S05]  /*1770*/  BSYNC.RECONVERGENT B0 ;  /* 0x0000000000007941 */ /* 0x000fea0003800200 */
.L_x_1589:
        /* <DEDUP_REMOVED lines=10> */
.L_x_1592:
[----:B------:R-:W-:Y:S05]  /*1820*/  BSYNC.RECONVERGENT B0 ;  /* 0x0000000000007941 */ /* 0x000fea0003800200 */
.L_x_1591:
        /* <DEDUP_REMOVED lines=10> */
.L_x_1594:
[----:B------:R-:W-:Y:S05]  /*18d0*/  BSYNC.RECONVERGENT B0 ;  /* 0x0000000000007941 */ /* 0x000fea0003800200 */
.L_x_1593:
        /* <DEDUP_REMOVED lines=10> */
.L_x_1596:
[----:B------:R-:W-:Y:S05]  /*1980*/  BSYNC.RECONVERGENT B0 ;  /* 0x0000000000007941 */ /* 0x000fea0003800200 */
.L_x_1595:
        /* <DEDUP_REMOVED lines=10> */
.L_x_1565:
        /* <DEDUP_REMOVED lines=21> */
.L_x_1597:
[----:B------:R-:W1:Y:S01]  /*1b80*/  LDCU.64 UR14, c[0x0][0x3b8] ;  /* 0x00007700ff0e77ac */ /* 0x000e620008000a00 */
[----:B------:R-:W-:-:S04]  /*1b90*/  UIADD3 UR6, UPT, UPT, UR8, UR9, URZ ;  /* 0x0000000908067290 */ /* 0x000fc8000fffe0ff */
[----:B-1----:R-:W-:Y:S02]  /*1ba0*/  UIMAD.WIDE.U32 UR10, UR6, UR14, URZ ;  /* 0x0000000e060a72a5 */ /* 0x002fe4000f8e00ff */
[----:B------:R-:W-:-:S04]  /*1bb0*/  UIMAD UR6, UR6, UR15, URZ ;  /* 0x0000000f060672a4 */ /* 0x000fc8000f8e02ff */
[----:B------:R-:W-:Y:S02]  /*1bc0*/  UIADD3 UR6, UPT, UPT, UR11, UR6, URZ ;  /* 0x000000060b067290 */ /* 0x000fe4000fffe0ff */
.L_x_1598:
        /* <DEDUP_REMOVED lines=37> */
.L_x_1599:
[----:B------:R-:W1:Y:S01]  /*1e20*/  LDCU.64 UR12, c[0x0][0x3c0] ;  /* 0x00007800ff0c77ac */ /* 0x000e620008000a00 */
[----:B------:R-:W-:-:S04]  /*1e30*/  UIADD3 UR8, UPT, UPT, UR8, UR9, URZ ;  /* 0x0000000908087290 */ /* 0x000fc8000fffe0ff */
[----:B-1----:R-:W-:Y:S02]  /*1e40*/  UIMAD.WIDE.U32 UR16, UR8, UR12, URZ ;  /* 0x0000000c081072a5 */ /* 0x002fe4000f8e00ff */
[----:B------:R-:W-:-:S04]  /*1e50*/  UIMAD UR5, UR8, UR13, URZ ;  /* 0x0000000d080572a4 */ /* 0x000fc8000f8e02ff */
[----:B------:R-:W-:-:S12]  /*1e60*/  UIADD3 UR5, UPT, UPT, UR17, UR5, URZ ;  /* 0x0000000511057290 */ /* 0x000fd8000fffe0ff */
.L_x_1600:
[----:B------:R-:W-:Y:S01]  /*1e70*/  IMAD.SHL.U32 R10, R237, 0x8, RZ ;  /* 0x00000008ed0a7824 */ /* 0x000fe200078e00ff */
[----:B------:R-:W-:Y:S01]  /*1e80*/  SHF.R.U32.HI R0, RZ, 0x3, R237 ;  /* 0x00000003ff007819 */ /* 0x000fe200000116ed */
[----:B------:R-:W-:Y:S01]  /*1e90*/  UIADD3 UR7, UPT, UPT, -UR29, UR30, URZ ;  /* 0x0000001e1d077290 */ /* 0x000fe2000fffe1ff */
[----:B------:R-:W-:Y:S01]  /*1ea0*/  SHF.R.S32.HI R233, RZ, 0x1f, R2 ;  /* 0x0000001fffe97819 */ /* 0x000fe20000011402 */
[----:B------:R-:W1:Y:S01]  /*1eb0*/  LDCU.64 UR18, c[0x0][0x388] ;  /* 0x00007100ff1277ac */ /* 0x000e620008000a00 */
[----:B------:R-:W-:Y:S01]  /*1ec0*/  LOP3.LUT R232, R10, 0x38, RZ, 0xc0, !PT ;  /* 0x000000380ae87812 */ /* 0x000fe200078ec0ff */
[C---:B------:R-:W-:Y:S01]  /*1ed0*/  VIADD R3, R0.reuse, 0x20 ;  /* 0x0000002000037836 */ /* 0x040fe20000000000 */
[----:B------:R-:W-:Y:S01]  /*1ee0*/  BSSY.RECONVERGENT B0, `(.L_x_1601) ;  /* 0x000004b000007945 */ /* 0x000fe20003800200 */
[----:B------:R-:W-:Y:S01]  /*1ef0*/  VIADD R6, R0, 0x40 ;  /* 0x0000004000067836 */ /* 0x000fe20000000000 */
[C---:B------:R-:W-:Y:S01]  /*1f00*/  IADD3 R4, P1, PT, R232.reuse, UR10, RZ ;  /* 0x0000000ae8047c10 */ /* 0x040fe2000ff3e0ff */
[----:B------:R-:W2:Y:S01]  /*1f10*/  LDCU.128 UR8, c[0x0][0x3d0] ;  /* 0x00007a00ff0877ac */ /* 0x000ea20008000c00 */
[----:B------:R-:W-:-:S02]  /*1f20*/  IADD3 R12, P0, PT, R232, UR16, RZ ;  /* 0x00000010e80c7c10 */ /* 0x000fc4000ff1e0ff */
[----:B------:R-:W-:Y:S01]  /*1f30*/  ISETP.GE.AND P3, PT, R3, UR7, PT ;  /* 0x0000000703007c0c */ /* 0x000fe2000bf66270 */
[----:B------:R-:W-:Y:S01]  /*1f40*/  IMAD.X R5, RZ, RZ, UR6, P1 ;  /* 0x00000006ff057e24 */ /* 0x000fe200088e06ff */
[----:B------:R-:W3:Y:S01]  /*1f50*/  LDCU.64 UR16, c[0x0][0x390] ;  /* 0x00007200ff1077ac */ /* 0x000ee20008000a00 */
[----:B------:R-:W-:Y:S01]  /*1f60*/  IMAD.X R13, RZ, RZ, UR5, P0 ;  /* 0x00000005ff0d7e24 */ /* 0x000fe200080e06ff */
[C---:B------:R-:W-:Y:S01]  /*1f70*/  IADD3 R3, PT, PT, R0.reuse, 0x30, RZ ;  /* 0x0000003000037810 */ /* 0x040fe20007ffe0ff */
[C---:B------:R-:W-:Y:S01]  /*1f80*/  IMAD.WIDE.U32 R4, R0.reuse, UR14, R4 ;  /* 0x0000000e00047c25 */ /* 0x040fe2000f8e0004 */
[----:B------:R-:W4:Y:S01]  /*1f90*/  S2UR UR6, SR_CgaCtaId ;  /* 0x00000000000679c3 */ /* 0x000f220000008800 */
[----:B------:R-:W5:Y:S01]  /*1fa0*/  LDCU.64 UR4, c[0x0][0x3c8] ;  /* 0x00007900ff0477ac */ /* 0x000f620008000a00 */
[----:B------:R-:W-:Y:S01]  /*1fb0*/  ISETP.GE.AND P1, PT, R3, UR7, PT ;  /* 0x0000000703007c0c */ /* 0x000fe2000bf26270 */
[----:B------:R-:W-:Y:S01]  /*1fc0*/  IMAD.WIDE.U32 R12, R0, UR12, R12 ;  /* 0x0000000c000c7c25 */ /* 0x000fe2000f8e000c */
[----:B------:R-:W-:-:S02]  /*1fd0*/  IADD3 R8, P0, PT, R232, UR32, RZ ;  /* 0x00000020e8087c10 */ /* 0x000fc4000ff1e0ff */
[----:B------:R-:W-:Y:S01]  /*1fe0*/  ISETP.GE.AND P2, PT, R6, UR7, PT ;  /* 0x0000000706007c0c */ /* 0x000fe2000bf46270 */
[----:B------:R-:W-:Y:S01]  /*1ff0*/  IMAD R5, R0, UR15, R5 ;  /* 0x0000000f00057c24 */ /* 0x000fe2000f8e0205 */
[----:B------:R-:W-:Y:S01]  /*2000*/  LOP3.LUT R231, R232, 0x40, RZ, 0xfc, !PT ;  /* 0x00000040e8e77812 */ /* 0x000fe200078efcff */
[C---:B--2---:R-:W-:Y:S02]  /*2010*/  IMAD R235, R233.reuse, UR8, RZ ;  /* 0x00000008e9eb7c24 */ /* 0x044fe4000f8e02ff */
[----:B------:R-:W-:Y:S02]  /*2020*/  IMAD R233, R233, UR10, RZ ;  /* 0x0000000ae9e97c24 */ /* 0x000fe4000f8e02ff */
[----:B------:R-:W-:Y:S02]  /*2030*/  IMAD R13, R0, UR13, R13 ;  /* 0x0000000d000d7c24 */ /* 0x000fe4000f8e020d */
[C---:B------:R-:W-:Y:S02]  /*2040*/  IMAD R235, R2.reuse, UR9, R235 ;  /* 0x0000000902eb7c24 */ /* 0x040fe4000f8e02eb */
[----:B------:R-:W-:-:S02]  /*2050*/  IMAD R233, R2, UR11, R233 ;  /* 0x0000000b02e97c24 */ /* 0x000fc4000f8e02e9 */
[----:B------:R-:W-:-:S04]  /*2060*/  IMAD.WIDE.U32 R4, R2, UR8, R4 ;  /* 0x0000000802047c25 */ /* 0x000fc8000f8e0004 */
[----:B------:R-:W-:Y:S01]  /*2070*/  IMAD.WIDE.U32 R2, R2, UR10, R12 ;  /* 0x0000000a02027c25 */ /* 0x000fe2000f8e000c */
[----:B------:R-:W-:Y:S01]  /*2080*/  IADD3 R235, PT, PT, R5, R235, RZ ;  /* 0x000000eb05eb7210 */ /* 0x000fe20007ffe0ff */
[----:B------:R-:W-:Y:S01]  /*2090*/  USHF.L.U64.HI UR10, UR14, 0x5, UR15 ;  /* 0x000000050e0a7899 */ /* 0x000fe2000801020f */
[----:B-1----:R-:W-:Y:S01]  /*20a0*/  LEA R236, P4, R4, UR18, 0x1 ;  /* 0x0000001204ec7c11 */ /* 0x002fe2000f8808ff */
[----:B------:R-:W-:Y:S01]  /*20b0*/  IMAD.X R9, RZ, RZ, UR31, P0 ;  /* 0x0000001fff097e24 */ /* 0x000fe200080e06ff */
[----:B---3--:R-:W-:Y:S01]  /*20c0*/  LEA R234, P0, R2, UR16, 0x1 ;  /* 0x0000001002ea7c11 */ /* 0x008fe2000f8008ff */
[----:B------:R-:W-:Y:S01]  /*20d0*/  IMAD.IADD R233, R3, 0x1, R233 ;  /* 0x0000000103e97824 */ /* 0x000fe200078e02e9 */
[----:B------:R-:W-:Y:S01]  /*20e0*/  LEA.HI.X R235, R4, UR19, R235, 0x1, P4 ;  /* 0x0000001304eb7c11 */ /* 0x000fe2000a0f0ceb */
[----:B-----5:R-:W-:Y:S01]  /*20f0*/  IMAD.U32 R6, RZ, RZ, UR4 ;  /* 0x00000004ff067e24 */ /* 0x020fe2000f8e00ff */
[----:B------:R-:W-:Y:S01]  /*2100*/  UMOV UR4, 0x400 ;  /* 0x0000040000047882 */ /* 0x000fe20000000000 */
[----:B------:R-:W-:Y:S01]  /*2110*/  UIMAD.WIDE.U32 UR18, UR22, 0x80, URZ ;  /* 0x00000080161278a5 */ /* 0x000fe2000f8e00ff */
[----:B------:R-:W-:Y:S01]  /*2120*/  LEA.HI.X R233, R2, UR17, R233, 0x1, P0 ;  /* 0x0000001102e97c11 */ /* 0x000fe200080f0ce9 */
[----:B----4-:R-:W-:Y:S01]  /*2130*/  ULEA UR6, UR6, UR4, 0x18 ;  /* 0x0000000406067291 */ /* 0x010fe2000f8ec0ff */
[----:B------:R-:W-:Y:S01]  /*2140*/  ISETP.GE.AND P0, PT, R0, UR7, PT ;  /* 0x0000000700007c0c */ /* 0x000fe2000bf06270 */
[----:B------:R-:W-:Y:S01]  /*2150*/  IMAD.WIDE.U32 R6, R6, UR28, R8 ;  /* 0x0000001c06067c25 */ /* 0x000fe2000f8e0008 */
[----:B------:R-:W-:Y:S01]  /*2160*/  LOP3.LUT R2, R10, 0x1f8, RZ, 0xc0, !PT ;  /* 0x000001f80a027812 */ /* 0x000fe200078ec0ff */
[----:B------:R-:W-:Y:S01]  /*2170*/  USHF.L.U32 UR16, UR14, 0x5, URZ ;  /* 0x000000050e107899 */ /* 0x000fe200080006ff */
[----:B------:R-:W-:Y:S01]  /*2180*/  IADD3 R5, PT, PT, R0, 0x10, RZ ;  /* 0x0000001000057810 */ /* 0x000fe20007ffe0ff */
[----:B------:R-:W-:Y:S01]  /*2190*/  IMAD.U32 R13, RZ, RZ, UR5 ;  /* 0x00000005ff0d7e24 */ /* 0x000fe2000f8e00ff */
[----:B------:R-:W-:Y:S01]  /*21a0*/  LOP3.LUT R239, R2, 0x38, R237, 0x78, !PT ;  /* 0x0000003802ef7812 */ /* 0x000fe200078e78ed */
[----:B------:R-:W-:Y:S01]  /*21b0*/  VIADD R2, R0, 0x50 ;  /* 0x0000005000027836 */ /* 0x000fe20000000000 */
[----:B------:R-:W-:Y:S01]  /*21c0*/  ISETP.GE.AND P4, PT, R5, UR7, PT ;  /* 0x0000000705007c0c */ /* 0x000fe2000bf86270 */
[----:B------:R-:W-:Y:S01]  /*21d0*/  IMAD R13, R13, UR28, R7 ;  /* 0x0000001c0d0d7c24 */ /* 0x000fe2000f8e0207 */
[----:B------:R-:W-:-:S02]  /*21e0*/  LOP3.LUT R239, R239, 0x1e00, R10, 0xf8, !PT ;  /* 0x00001e00efef7812 */ /* 0x000fc400078ef80a */
[----:B------:R-:W-:Y:S02]  /*21f0*/  LOP3.LUT R230, R0, UR18, RZ, 0xfc, !PT ;  /* 0x0000001200e67c12 */ /* 0x000fe4000f8efcff */
[----:B------:R-:W-:Y:S01]  /*2200*/  LEA R239, R239, UR6, 0x1 ;  /* 0x00000006efef7c11 */ /* 0x000fe2000f8e08ff */
[----:B------:R-:W-:Y:S06]  /*2210*/  @P0 BRA `(.L_x_1602) ;  /* 0x00000000005c0947 */ /* 0x000fec0003800000 */
        /* <DEDUP_REMOVED lines=23> */
.L_x_1602:
[----:B------:R-:W-:Y:S05]  /*2390*/  BSYNC.RECONVERGENT B0 ;  /* 0x0000000000007941 */ /* 0x000fea0003800200 */
.L_x_1601:
[----:B------:R-:W-:Y:S01]  /*23a0*/  UIADD3 UR11, UPT, UPT, UR23, -0x1, URZ ;  /* 0xffffffff170b7890 */ /* 0x000fe2000fffe0ff */
[----:B------:R-:W-:Y:S01]  /*23b0*/  BSSY.RECONVERGENT B0, `(.L_x_1603) ;  /* 0x000001d000007945 */ /* 0x000fe20003800200 */
[----:B------:R-:W-:Y:S02]  /*23c0*/  ISETP.GE.AND P0, PT, R2, UR7, PT ;  /* 0x0000000702007c0c */ /* 0x000fe4000bf06270 */
[----:B------:R-:W-:Y:S01]  /*23d0*/  IADD3 R2, PT, PT, R0, 0x60, RZ ;  /* 0x0000006000027810 */ /* 0x000fe20007ffe0ff */
[----:B------:R-:W-:Y:S05]  /*23e0*/  @P4 BRA `(.L_x_1604) ;  /* 0x0000000000644947 */ /* 0x000fea0003800000 */
        /* <DEDUP_REMOVED lines=25> */
.L_x_1604:
[----:B------:R-:W-:Y:S05]  /*2580*/  BSYNC.RECONVERGENT B0 ;  /* 0x0000000000007941 */ /* 0x000fea0003800200 */
.L_x_1603:
        /* <DEDUP_REMOVED lines=30> */
.L_x_1606:
[----:B------:R-:W-:Y:S05]  /*2770*/  BSYNC.RECONVERGENT B0 ;  /* 0x0000000000007941 */ /* 0x000fea0003800200 */
.L_x_1605:
        /* <DEDUP_REMOVED lines=29> */
.L_x_1608:
[----:B------:R-:W-:Y:S05]  /*2950*/  BSYNC.RECONVERGENT B0 ;  /* 0x0000000000007941 */ /* 0x000fea0003800200 */
.L_x_1607:
[----:B------:R-:W-:Y:S01]  /*2960*/  USHF.L.U32 UR32, UR14, 0x4, URZ ;  /* 0x000000040e207899 */ /* 0x000fe200080006ff */
[----:B------:R-:W-:Y:S01]  /*2970*/  BSSY.RECONVERGENT B0, `(.L_x_1609) ;  /* 0x000001c000007945 */ /* 0x000fe20003800200 */
[----:B------:R-:W-:-:S03]  /*2980*/  ISETP.GE.AND P1, PT, R0, UR31, PT ;  /* 0x0000001f00007c0c */ /* 0x000fc6000bf26270 */
[----:B------:R-:W-:Y:S10]  /*2990*/  @P2 BRA `(.L_x_1610) ;  /* 0x0000000000642947 */ /* 0x000ff40003800000 */
[----:B------:R-:W5:Y:S01]  /*29a0*/  LDCU.64 UR8, c[0x0][0x3b0] ;  /* 0x00007600ff0877ac */ /* 0x000f620008000a00 */
[----:B----4-:R-:W-:Y:S01]  /*29b0*/  IADD3 R2, P2, PT, R230, 0x40, RZ ;  /* 0x00000040e6027810 */ /* 0x010fe20007f5e0ff */
[----:B------:R-:W-:Y:S01]  /*29c0*/  IMAD.MOV.U32 R8, RZ, RZ, R6 ;  /* 0x000000ffff087224 */ /* 0x000fe200078e0006 */
[----:B------:R-:W-:Y:S01]  /*29d0*/  MOV R9, R13 ;  /* 0x0000000d00097202 */ /* 0x000fe20000000f00 */
[----:B------:R-:W4:Y:S02]  /*29e0*/  LDCU UR33, c[0x0][0x440] ;  /* 0x00008800ff2177ac */ /* 0x000f240008000800 */
[----:B------:R-:W-:Y:S01]  /*29f0*/  IMAD.X R3, RZ, RZ, UR19, P2 ;  /* 0x00000013ff037e24 */ /* 0x000fe200090e06ff */
[----:B------:R-:W1:Y:S03]  /*2a00*/  LDCU.64 UR4, c[0x0][0x380] ;  /* 0x00007000ff0477ac */ /* 0x000e660008000a00 */
[----:B-----5:R-:W-:-:S02]  /*2a10*/  IMAD R3, R3, UR8, RZ ;  /* 0x0000000803037c24 */ /* 0x020fc4000f8e02ff */
[----:B------:R-:W-:Y:S01]  /*2a20*/  IMAD.WIDE.U32 R8, R2, UR8, R8 ;  /* 0x0000000802087c25 */ /* 0x000fe2000f8e0008 */
[----:B----4-:R-:W-:-:S03]  /*2a30*/  ISETP.GE.AND P3, PT, R232, UR33, PT ;  /* 0x00000021e8007c0c */ /* 0x010fc6000bf66270 */
        /* <DEDUP_REMOVED lines=15> */
.L_x_1610:
[----:B------:R-:W-:Y:S05]  /*2b30*/  BSYNC.RECONVERGENT B0 ;  /* 0x0000000000007941 */ /* 0x000fea0003800200 */
.L_x_1609:
[----:B------:R-:W-:Y:S01]  /*2b40*/  UIMAD.WIDE.U32 UR34, UR16, UR11, URZ ;  /* 0x0000000b102272a5 */ /* 0x000fe2000f8e00ff */
[----:B------:R-:W-:Y:S01]  /*2b50*/  BSSY.RECONVERGENT B0, `(.L_x_1611) ;  /* 0x000001c000007945 */ /* 0x000fe20003800200 */
[----:B------:R-:W-:-:S03]  /*2b60*/  ISETP.GE.AND P4, PT, R5, UR31, PT ;  /* 0x0000001f05007c0c */ /* 0x000fc6000bf86270 */
[----:B------:R-:W-:Y:S10]  /*2b70*/  @P0 BRA `(.L_x_1612) ;  /* 0x0000000000640947 */ /* 0x000ff40003800000 */
[----:B------:R-:W5:Y:S01]  /*2b80*/  LDCU.64 UR8, c[0x0][0x3b0] ;  /* 0x00007600ff0877ac */ /* 0x000f620008000a00 */
[----:B-1--4-:R-:W-:Y:S01]  /*2b90*/  IADD3 R2, P0, PT, R230, 0x50, RZ ;  /* 0x00000050e6027810 */ /* 0x012fe20007f1e0ff */
[----:B------:R-:W-:Y:S01]  /*2ba0*/  IMAD.MOV.U32 R8, RZ, RZ, R6 ;  /* 0x000000ffff087224 */ /* 0x000fe200078e0006 */
[----:B------:R-:W-:Y:S01]  /*2bb0*/  MOV R9, R13 ;  /* 0x0000000d00097202 */ /* 0x000fe20000000f00 */
[----:B------:R-:W1:Y:S02]  /*2bc0*/  LDCU UR33, c[0x0][0x440] ;  /* 0x00008800ff2177ac */ /* 0x000e640008000800 */
[----:B------:R-:W-:Y:S01]  /*2bd0*/  IMAD.X R3, RZ, RZ, UR19, P0 ;  /* 0x00000013ff037e24 */ /* 0x000fe200080e06ff */
[----:B------:R-:W4:Y:S03]  /*2be0*/  LDCU.64 UR4, c[0x0][0x380] ;  /* 0x00007000ff0477ac */ /* 0x000f260008000a00 */
[----:B-----5:R-:W-:-:S02]  /*2bf0*/  IMAD R3, R3, UR8, RZ ;  /* 0x0000000803037c24 */ /* 0x020fc4000f8e02ff */
        /* <DEDUP_REMOVED lines=17> */
.L_x_1612:
[----:B------:R-:W-:Y:S05]  /*2d10*/  BSYNC.RECONVERGENT B0 ;  /* 0x0000000000007941 */ /* 0x000fea0003800200 */
.L_x_1611:
[----:B------:R-:W-:Y:S04]  /*2d20*/  BSSY.RECONVERGENT B0, `(.L_x_1613) ;  /* 0x000001b000007945 */ /* 0x000fe80003800200 */
[----:B------:R-:W-:Y:S05]  /*2d30*/  @P6 BRA `(.L_x_1614) ;  /* 0x0000000000646947 */ /* 0x000fea0003800000 */
        /* <DEDUP_REMOVED lines=25> */
.L_x_1614:
[----:B------:R-:W-:Y:S05]  /*2ed0*/  BSYNC.RECONVERGENT B0 ;  /* 0x0000000000007941 */ /* 0x000fea0003800200 */
.L_x_1613:
[----:B------:R-:W-:Y:S04]  /*2ee0*/  BSSY.RECONVERGENT B0, `(.L_x_1615) ;  /* 0x000001a000007945 */ /* 0x000fe80003800200 */
[----:B------:R-:W-:Y:S05]  /*2ef0*/  @P5 BRA `(.L_x_1616) ;  /* 0x0000000000605947 */ /* 0x000fea0003800000 */
[----:B------:R-:W5:Y:S01]  /*2f00*/  LDCU.64 UR8, c[0x0][0x3b0] ;  /* 0x00007600ff0877ac */ /* 0x000f620008000a00 */
[----:B-1--4-:R-:W-:Y:S02]  /*2f10*/  IADD3 R3, P0, PT, R230, 0x70, RZ ;  /* 0x00000070e6037810 */ /* 0x012fe40007f1e0ff */
        /* <DEDUP_REMOVED lines=22> */
.L_x_1616:
[----:B------:R-:W-:Y:S05]  /*3080*/  BSYNC.RECONVERGENT B0 ;  /* 0x0000000000007941 */ /* 0x000fea0003800200 */
.L_x_1615:
[----:B------:R-:W-:Y:S01]  /*3090*/  UIMAD UR5, UR10, UR11, URZ ;  /* 0x0000000b0a0572a4 */ /* 0x000fe2000f8e02ff */
[----:B------:R-:W-:Y:S03]  /*30a0*/  BSSY.RECONVERGENT B0, `(.L_x_1617) ;  /* 0x0000015000007945 */ /* 0x000fe60003800200 */
[----:B------:R-:W-:Y:S01]  /*30b0*/  UIADD3 UR5, UPT, UPT, UR35, UR5, URZ ;  /* 0x0000000523057290 */ /* 0x000fe2000fffe0ff */
[----:B------:R-:W-:Y:S11]  /*30c0*/  @P1 BRA `(.L_x_1618) ;  /* 0x0000000000481947 */ /* 0x000ff60003800000 */
[----:B------:R-:W5:Y:S01]  /*30d0*/  LDCU UR4, c[0x0][0x440] ;  /* 0x00008800ff0477ac */ /* 0x000f620008000800 */
[----:B------:R-:W-:Y:S02]  /*30e0*/  IMAD.U32 R6, RZ, RZ, UR34 ;  /* 0x00000022ff067e24 */ /* 0x000fe4000f8e00ff */
[----:B-1--4-:R-:W-:Y:S02]  /*30f0*/  IMAD.U32 R2, RZ, RZ, UR5 ;  /* 0x00000005ff027e24 */ /* 0x012fe4000f8e00ff */
        /* <DEDUP_REMOVED lines=15> */
.L_x_1618:
[----:B------:R-:W-:Y:S05]  /*31f0*/  BSYNC.RECONVERGENT B0 ;  /* 0x0000000000007941 */ /* 0x000fea0003800200 */
.L_x_1617:
[----:B------:R-:W-:Y:S04]  /*3200*/  BSSY.RECONVERGENT B0, `(.L_x_1619) ;  /* 0x0000015000007945 */ /* 0x000fe80003800200 */
[----:B------:R-:W-:Y:S05]  /*3210*/  @P4 BRA `(.L_x_1620) ;  /* 0x00000000004c4947 */ /* 0x000fea0003800000 */
[----:B------:R-:W5:Y:S01]  /*3220*/  LDCU UR4, c[0x0][0x440] ;  /* 0x00008800ff0477ac */ /* 0x000f620008000800 */
[----:B------:R-:W-:-:S04]  /*3230*/  UIADD3 UR9, UP0, UPT, UR32, UR34, URZ ;  /* 0x0000002220097290 */ /* 0x000fc8000ff1e0ff */
[----:B------:R-:W-:Y:S02]  /*3240*/  UIADD3.X UR8, UPT, UPT, UR17, UR5, URZ, UP0, !UPT ;  /* 0x0000000511087290 */ /* 0x000fe400087fe4ff */
[----:B-1--4-:R-:W-:-:S04]  /*3250*/  IMAD.U32 R3, RZ, RZ, UR9 ;  /* 0x00000009ff037e24 */ /* 0x012fc8000f8e00ff */
        /* <DEDUP_REMOVED lines=15> */
.L_x_1620:
[----:B------:R-:W-:Y:S05]  /*3350*/  BSYNC.RECONVERGENT B0 ;  /* 0x0000000000007941 */ /* 0x000fea0003800200 */
.L_x_1619:
[----:B------:R-:W5:Y:S01]  /*3360*/  LDCU.64 UR8, c[0x0][0x538] ;  /* 0x0000a700ff0877ac */ /* 0x000f620008000a00 */
[----:B------:R-:W0:Y:S01]  /*3370*/  LDGDEPBAR ;  /* 0x00000000000079af */ /* 0x000e220000000000 */
[----:B-----5:R-:W-:-:S04]  /*3380*/  UISETP.NE.U32.AND UP1, UPT, UR8, URZ, UPT ;  /* 0x000000ff0800728c */ /* 0x020fc8000bf25070 */
[----:B------:R-:W-:Y:S01]  /*3390*/  UISETP.NE.AND.EX UP1, UPT, UR9, URZ, UPT, UP1 ;  /* 0x000000ff0900728c */ /* 0x000fe2000bf25310 */
[--C-:B-1----:R-:W-:Y:S01]  /*33a0*/  SHF.R.U32.HI R7, RZ, 0x1, R237.reuse ;  /* 0x00000001ff077819 */ /* 0x102fe200000116ed */
[----:B----4-:R-:W-:Y:S01]  /*33b0*/  IMAD.U32 R3, RZ, RZ, UR29 ;  /* 0x0000001dff037e24 */ /* 0x010fe2000f8e00ff */
[----:B------:R-:W-:Y:S01]  /*33c0*/  SHF.R.U32.HI R4, RZ, 0x2, R237 ;  /* 0x00000002ff047819 */ /* 0x000fe200000116ed */
[----:B------:R-:W-:Y:S01]  /*33d0*/  USHF.L.U32 UR18, UR12, 0x5, URZ ;  /* 0x000000050c127899 */ /* 0x000fe200080006ff */
[C---:B------:R-:W-:Y:S01]  /*33e0*/  IMAD.SHL.U32 R228, R237.reuse, 0x40, RZ ;  /* 0x00000040ede47824 */ /* 0x040fe200078e00ff */
[----:B------:R-:W-:Y:S01]  /*33f0*/  PLOP3.LUT P0, PT, PT, PT, UP1, 0x80, 0x8 ;  /* 0x000000000008781c */ /* 0x000fe20003f0f018 */
[----:B------:R-:W-:Y:S01]  /*3400*/  IMAD.MOV.U32 R188, RZ, RZ, 0x20 ;  /* 0x00000020ffbc7424 */ /* 0x000fe200078e00ff */
[C---:B------:R-:W-:Y:S01]  /*3410*/  LOP3.LUT P4, RZ, R237.reuse, 0x2, RZ, 0xc0, !PT ;  /* 0x00000002edff7812 */ /* 0x040fe2000788c0ff */
[----:B------:R-:W-:Y:S01]  /*3420*/  IMAD.SHL.U32 R238, R237, 0x2, RZ ;  /* 0x00000002edee7824 */ /* 0x000fe200078e00ff */
[----:B------:R-:W-:-:S04]  /*3430*/  DEPBAR.LE SB0, 0x0 ;  /* 0x000080000000791a */ /* 0x000fc80000000000 */
[----:B------:R-:W1:Y:S01]  /*3440*/  @UP1 LDCU.64 UR4, c[0x0][0x540] ;  /* 0x0000a800ff0417ac */ /* 0x000e620008000a00 */
[----:B------:R-:W-:Y:S01]  /*3450*/  @UP1 UMOV UR14, UR28 ;  /* 0x0000001c000e1c82 */ /* 0x000fe20008000000 */
[----:B------:R-:W-:Y:S02]  /*3460*/  @UP1 UMOV UR15, URZ ;  /* 0x000000ff000f1c82 */ /* 0x000fe40008000000 */
[----:B-1----:R-:W-:Y:S01]  /*3470*/  @UP1 UIMAD.WIDE.U32 UR14, UR21, UR4, UR14 ;  /* 0x00000004150e12a5 */ /* 0x002fe2000f8e000e */
[----:B------:R-:W1:Y:S03]  /*3480*/  @UP1 LDCU UR4, c[0x0][0x458] ;  /* 0x00008b00ff0417ac */ /* 0x000e660008000800 */
[----:B------:R-:W-:Y:S02]  /*3490*/  @UP1 UIMAD UR5, UR21, UR5, UR15 ;  /* 0x00000005150512a4 */ /* 0x000fe4000f8e020f */
[----:B------:R-:W-:-:S04]  /*34a0*/  @UP1 ULEA UR8, UP0, UR14, UR8, 0x2 ;  /* 0x000000080e081291 */ /* 0x000fc8000f8010ff */
[----:B------:R-:W-:Y:S02]  /*34b0*/  @UP1 ULEA.HI.X UR9, UR14, UR9, UR5, 0x2, UP0 ;  /* 0x000000090e091291 */ /* 0x000fe400080f1405 */
[----:B------:R-:W-:-:S04]  /*34c0*/  IMAD.U32 R8, RZ, RZ, UR8 ;  /* 0x00000008ff087e24 */ /* 0x000fc8000f8e00ff */
[----:B------:R-:W-:-:S06]  /*34d0*/  IMAD.U32 R9, RZ, RZ, UR9 ;  /* 0x00000009ff097e24 */ /* 0x000fcc000f8e00ff */
[----:B------:R4:W5:Y:S01]  /*34e0*/  @P0 LDG.E R9, desc[UR24][R8.64] ;  /* 0x0000001808090981 */ /* 0x000962000c1e1900 */
[----:B-1----:R-:W5:Y:S01]  /*34f0*/  @P0 MUFU.RCP R2, UR4 ;  /* 0x0000000400020d08 */ /* 0x002f620008001000 */
[----:B------:R-:W-:Y:S01]  /*3500*/  LOP3.LUT R6, R7, 0x1f0, RZ, 0xc0, !PT ;  /* 0x000001f007067812 */ /* 0x000fe200078ec0ff */
[----:B------:R-:W-:Y:S01]  /*3510*/  USHF.L.U64.HI UR4, UR12, 0x5, UR13 ;  /* 0x000000050c047899 */ /* 0x000fe2000801020d */
[----:B------:R-:W-:Y:S01]  /*3520*/  LOP3.LUT R4, R4, 0x7, RZ, 0xc0, !PT ;  /* 0x0000000704047812 */ /* 0x000fe200078ec0ff */
[----:B------:R-:W-:Y:S01]  /*3530*/  UIMAD.WIDE.U32 UR18, UR18, UR11, URZ ;  /* 0x0000000b121272a5 */ /* 0x000fe2000f8e00ff */
[----:B------:R-:W-:Y:S01]  /*3540*/  IADD3 R3, PT, PT, R6, 0x1, R3 ;  /* 0x0000000106037810 */ /* 0x000fe20007ffe003 */
[----:B------:R-:W-:Y:S01]  /*3550*/  UIMAD UR4, UR4, UR11, URZ ;  /* 0x0000000b040472a4 */ /* 0x000fe2000f8e02ff */
[----:B------:R-:W-:Y:S01]  /*3560*/  IMAD.U32 R6, RZ, RZ, UR26 ;  /* 0x0000001aff067e24 */ /* 0x000fe2000f8e00ff */
[----:B------:R-:W-:Y:S01]  /*3570*/  UMOV UR5, URZ ;  /* 0x000000ff00057c82 */ /* 0x000fe20008000000 */
[----:B------:R-:W-:Y:S01]  /*3580*/  IADD3 R3, PT, PT, R3, -UR30, R4 ;  /* 0x8000001e03037c10 */ /* 0x000fe2000fffe004 */
[----:B------:R-:W-:Y:S01]  /*3590*/  IMAD.MOV.U32 R4, RZ, RZ, 0x10 ;  /* 0x00000010ff047424 */ /* 0x000fe200078e00ff */
[----:B------:R-:W-:Y:S01]  /*35a0*/  UIADD3 UR4, UPT, UPT, UR19, UR4, URZ ;  /* 0x0000000413047290 */ /* 0x000fe2000fffe0ff */
[----:B------:R-:W-:Y:S01]  /*35b0*/  BSSY.RECONVERGENT B0, `(.L_x_1621) ;  /* 0x0000026000007945 */ /* 0x000fe20003800200 */
[----:B------:R-:W-:-:S02]  /*35c0*/  IADD3 R6, PT, PT, R3, UR27, R6 ;  /* 0x0000001b03067c10 */ /* 0x000fc4000fffe006 */
[C---:B------:R-:W-:Y:S02]  /*35d0*/  LOP3.LUT R3, R237.reuse, 0x8, RZ, 0xc0, !PT ;  /* 0x00000008ed037812 */ /* 0x040fe400078ec0ff */
[----:B------:R-:W-:Y:S02]  /*35e0*/  SEL R4, R4, 0xfffffff0, !P4 ;  /* 0xfffffff004047807 */ /* 0x000fe40006000000 */
[----:B------:R-:W-:Y:S02]  /*35f0*/  LOP3.LUT R238, R238, 0x6, RZ, 0xc0, !PT ;  /* 0x00000006eeee7812 */ /* 0x000fe400078ec0ff */
[----:B------:R-:W-:Y:S01]  /*3600*/  LOP3.LUT R229, R228, 0x200, RZ, 0xc0, !PT ;  /* 0x00000200e4e57812 */ /* 0x000fe200078ec0ff */
[----:B----4-:R-:W-:-:S05]  /*3610*/  IMAD.SHL.U32 R8, R237, 0x20, RZ ;  /* 0x00000020ed087824 */ /* 0x010fca00078e00ff */
[----:B------:R-:W-:Y:S01]  /*3620*/  LOP3.LUT R8, R8, 0x7c00, RZ, 0xc0, !PT ;  /* 0x00007c0008087812 */ /* 0x000fe200078ec0ff */
[----:B------:R-:W-:Y:S01]  /*3630*/  BAR.SYNC.DEFER_BLOCKING 0x0 ;  /* 0x0000000000007b1d */ /* 0x000fe20000010000 */
[----:B-----5:R-:W-:Y:S01]  /*3640*/  @P0 FMUL.FTZ R2, R9, R2 ;  /* 0x0000000209020220 */ /* 0x020fe20000410000 */
[----:B------:R-:W-:-:S04]  /*3650*/  LOP3.LUT R9, R228, 0x1c0, RZ, 0xc0, !PT ;  /* 0x000001c0e4097812 */ /* 0x000fc800078ec0ff */
[----:B------:R-:W-:Y:S02]  /*3660*/  @P0 R2UR UR8, R2 ;  /* 0x00000000020802ca */ /* 0x000fe400000e0000 */
[----:B------:R-:W-:Y:S02]  /*3670*/  LOP3.LUT P0, RZ, R237, 0x4, RZ, 0xc0, !PT ;  /* 0x00000004edff7812 */ /* 0x000fe4000780c0ff */
[----:B------:R-:W-:Y:S02]  /*3680*/  LOP3.LUT R10, R9, 0x38, R10, 0xf8, !PT ;  /* 0x00000038090a7812 */ /* 0x000fe400078ef80a */
[----:B------:R-:W-:-:S07]  /*3690*/  SEL R2, R188, 0xffffffe0, !P0 ;  /* 0xffffffe0bc027807 */ /* 0x000fce0004000000 */
[----:B------:R-:W-:Y:S01]  /*36a0*/  @UP1 UMOV UR5, UR8 ;  /* 0x0000000800051c82 */ /* 0x000fe20008000000 */
[----:B------:R-:W-:Y:S05]  /*36b0*/  @P1 BRA `(.L_x_1622) ;  /* 0x00000000004c1947 */ /* 0x000fea0003800000 */
[----:B------:R-:W1:Y:S01]  /*36c0*/  LDCU UR8, c[0x0][0x440] ;  /* 0x00008800ff0877ac */ /* 0x000e620008000800 */
[----:B--23--:R-:W-:Y:S02]  /*36d0*/  IMAD.U32 R14, RZ, RZ, UR18 ;  /* 0x00000012ff0e7e24 */ /* 0x00cfe4000f8e00ff */
        /* <DEDUP_REMOVED lines=17> */
.L_x_1622:
[----:B------:R4:W-:Y:S04]  /*37f0*/  STS.128 [R239+0xa000], RZ ;  /* 0x00a000ffef007388 */ /* 0x0009e80000000c00 */
[----:B------:R4:W-:Y:S02]  /*3800*/  STS.128 [R239+0xb000], RZ ;  /* 0x00b000ffef007388 */ /* 0x0009e40000000c00 */
.L_x_1623:
[----:B------:R-:W-:Y:S05]  /*3810*/  BSYNC.RECONVERGENT B0 ;  /* 0x0000000000007941 */ /* 0x000fea0003800200 */
.L_x_1621:
        /* <DEDUP_REMOVED lines=30> */
.L_x_1625:
[----:B------:R-:W-:Y:S05]  /*3a00*/  BSYNC.RECONVERGENT B0 ;  /* 0x0000000000007941 */ /* 0x000fea0003800200 */
.L_x_1624:
[----:B------:R-:W-:Y:S01]  /*3a10*/  LDSM.16.M88.4 R56, [R229] ;  /* 0x00000000e538783b */ /* 0x000fe20000000200 */
[----:B------:R-:W-:Y:S01]  /*3a20*/  VIADD R227, R228, UR6 ;  /* 0x00000006e4e37c36 */ /* 0x000fe20008000000 */
[----:B------:R-:W5:Y:S01]  /*3a30*/  LDCU UR4, c[0x0][0x50c] ;  /* 0x0000a180ff0477ac */ /* 0x000f620008000800 */
[----:B------:R-:W-:Y:S01]  /*3a40*/  IMAD R97, R4, 0x2, R229 ;  /* 0x0000000204617824 */ /* 0x000fe200078e02e5 */
[----:B------:R-:W4:Y:S01]  /*3a50*/  LDSM.16.M88.4 R72, [R228+UR6+0x8000] ;  /* 0x00800006e448783b */ /* 0x000f220008000200 */
[----:B------:R-:W-:Y:S01]  /*3a60*/  IMAD R3, R2, 0x2, R227 ;  /* 0x0000000202037824 */ /* 0x000fe200078e02e3 */
[----:B------:R-:W-:Y:S01]  /*3a70*/  LEA R96, R4, R227, 0x1 ;  /* 0x000000e304607211 */ /* 0x000fe200078e08ff */
[----:B------:R-:W-:Y:S01]  /*3a80*/  IMAD R5, R2, 0x2, R229 ;  /* 0x0000000202057824 */ /* 0x000fe200078e02e5 */
[----:B------:R-:W5:Y:S01]  /*3a90*/  LDSM.16.M88.4 R60, [R229+0x2000] ;  /* 0x00200000e53c783b */ /* 0x000f620000000200 */
[----:B------:R-:W-:Y:S01]  /*3aa0*/  MOV R169, UR26 ;  /* 0x0000001a00a97c02 */ /* 0x000fe20008000f00 */
[----:B------:R-:W-:Y:S01]  /*3ab0*/  IMAD.SHL.U32 R0, R0, 0x200, RZ ;  /* 0x0000020000007824 */ /* 0x000fe200078e00ff */
[C---:B------:R-:W-:Y:S01]  /*3ac0*/  LEA R224, R4.reuse, R3, 0x1 ;  /* 0x0000000304e07211 */ /* 0x040fe200078e08ff */
[----:B--23--:R-:W2:Y:S01]  /*3ad0*/  LDSM.16.M88.4 R12, [R228+UR6+0x8800] ;  /* 0x00880006e40c783b */ /* 0x00cea20008000200 */
[----:B------:R-:W-:Y:S01]  /*3ae0*/  IMAD R226, R4, 0x2, R5 ;  /* 0x0000000204e27824 */ /* 0x000fe200078e0205 */
[C-C-:B------:R-:W-:Y:S01]  /*3af0*/  VIADDMNMX R171, R6.reuse, 0x8, R169.reuse, PT ;  /* 0x0000000806ab7846 */ /* 0x140fe200038001a9 */
[----:B------:R-:W-:Y:S01]  /*3b00*/  UISETP.NE.AND UP1, UPT, UR23, 0x1, UPT ;  /* 0x000000011700788c */ /* 0x000fe2000bf25270 */
[----:B------:R-:W-:Y:S01]  /*3b10*/  LDSM.16.M88.4 R48, [R96+0x8000] ;  /* 0x008000006030783b */ /* 0x000fe20000000200 */
[----:B------:R-:W-:-:S02]  /*3b20*/  VIADDMNMX R170, R6, 0x40, R169, PT ;  /* 0x0000004006aa7846 */ /* 0x000fc400038001a9 */
[C---:B------:R-:W-:Y:S01]  /*3b30*/  VIADDMNMX R169, R6.reuse, 0x48, R169, PT ;  /* 0x0000004806a97846 */ /* 0x040fe200038001a9 */
[----:B------:R-:W3:Y:S01]  /*3b40*/  LDSM.16.M88.4 R44, [R97+0x2000] ;  /* 0x00200000612c783b */ /* 0x000ee20000000200 */
[----:B------:R-:W-:Y:S02]  /*3b50*/  VIMNMX R212, PT, PT, R6, UR26, PT ;  /* 0x0000001a06d47c48 */ /* 0x000fe4000bfe0100 */
[----:B------:R-:W-:Y:S01]  /*3b60*/  LOP3.LUT R0, R7, 0x200, R0, 0xf8, !PT ;  /* 0x0000020007007812 */ /* 0x000fe200078ef800 */
[----:B------:R-:W3:Y:S04]  /*3b70*/  LDSM.16.M88.4 R40, [R96+0x8800] ;  /* 0x008800006028783b */ /* 0x000ee80000000200 */
[----:B------:R-:W3:Y:S04]  /*3b80*/  LDSM.16.M88.4 R28, [R97] ;  /* 0x00000000611c783b */ /* 0x000ee80000000200 */
[----:B------:R-:W-:Y:S04]  /*3b90*/  LDSM.16.M88.4 R24, [R3+0x8000] ;  /* 0x008000000318783b */ /* 0x000fe80000000200 */
[----:B------:R-:W3:Y:S04]  /*3ba0*/  LDSM.16.M88.4 R20, [R5+0x2000] ;  /* 0x002000000514783b */ /* 0x000ee80000000200 */
[----:B-1----:R-:W-:Y:S01]  /*3bb0*/  LDSM.16.M88.4 R8, [R5] ;  /* 0x000000000508783b */ /* 0x002fe20000000200 */
[-C--:B----4-:R-:W-:Y:S03]  /*3bc0*/  HMMA.16816.F32.BF16 R16, R56, R72.reuse, RZ ;  /* 0x000000483810723c */ /* 0x090fe600000418ff */
[----:B------:R-:W-:Y:S04]  /*3bd0*/  LDSM.16.M88.4 R88, [R224+0x8000] ;  /* 0x00800000e058783b */ /* 0x000fe80000000200 */
[----:B------:R-:W-:Y:S01]  /*3be0*/  LDSM.16.M88.4 R80, [R226+0x2000] ;  /* 0x00200000e250783b */ /* 0x000fe20000000200 */
[C---:B-----5:R-:W-:Y:S03]  /*3bf0*/  HMMA.16816.F32.BF16 R36, R60.reuse, R72, RZ ;  /* 0x000000483c24723c */ /* 0x060fe600000418ff */
[----:B------:R-:W-:Y:S04]  /*3c00*/  LDSM.16.M88.4 R76, [R224+0x8800] ;  /* 0x00880000e04c783b */ /* 0x000fe80000000200 */
[----:B------:R-:W-:Y:S01]  /*3c10*/  LDSM.16.M88.4 R84, [R226] ;  /* 0x00000000e254783b */ /* 0x000fe20000000200 */
[-C--:B------:R-:W-:Y:S03]  /*3c20*/  HMMA.16816.F32.BF16 R32, R60, R74.reuse, RZ ;  /* 0x0000004a3c20723c */ /* 0x080fe600000418ff */
[----:B------:R-:W-:Y:S04]  /*3c30*/  LDSM.16.M88.4 R52, [R229+0x4000] ;  /* 0x00400000e534783b */ /* 0x000fe80000000200 */
[----:B------:R-:W-:Y:S01]  /*3c40*/  LDSM.16.M88.4 R92, [R5+0x6000] ;  /* 0x00600000055c783b */ /* 0x000fe20000000200 */
[----:B------:R-:W-:Y:S03]  /*3c50*/  HMMA.16816.F32.BF16 R72, R56, R74, RZ ;  /* 0x0000004a3848723c */ /* 0x000fe600000418ff */
[----:B------:R-:W0:Y:S05]  /*3c60*/  LDGDEPBAR ;  /* 0x00000000000079af */ /* 0x000e2a0000000000 */
[-C--:B--2---:R-:W-:Y:S08]  /*3c70*/  HMMA.16816.F32.BF16 R64, R60, R12.reuse, RZ ;  /* 0x0000000c3c40723c */ /* 0x084ff000000418ff */
[----:B------:R-:W-:Y:S08]  /*3c80*/  HMMA.16816.F32.BF16 R68, R56, R12, RZ ;  /* 0x0000000c3844723c */ /* 0x000ff000000418ff */
[-C--:B------:R-:W-:Y:S08]  /*3c90*/  HMMA.16816.F32.BF16 R60, R60, R14.reuse, RZ ;  /* 0x0000000e3c3c723c */ /* 0x080ff000000418ff */
[----:B------:R-:W-:Y:S01]  /*3ca0*/  HMMA.16816.F32.BF16 R56, R56, R14, RZ ;  /* 0x0000000e3838723c */ /* 0x000fe200000418ff */
[----:B------:R-:W1:Y:S07]  /*3cb0*/  LDSM.16.M88.4 R12, [R3+0x8800] ;  /* 0x00880000030c783b */ /* 0x000e6e0000000200 */
[C---:B---3--:R-:W-:Y:S08]  /*3cc0*/  HMMA.16816.F32.BF16 R36, R44.reuse, R48, R36 ;  /* 0x000000302c24723c */ /* 0x048ff00000041824 */
[C---:B------:R-:W-:Y:S08]  /*3cd0*/  HMMA.16816.F32.BF16 R64, R44.reuse, R40, R64 ;  /* 0x000000282c40723c */ /* 0x040ff00000041840 */
[C---:B------:R-:W-:Y:S08]  /*3ce0*/  HMMA.16816.F32.BF16 R32, R44.reuse, R50, R32 ;  /* 0x000000322c20723c */ /* 0x040ff00000041820 */
[----:B------:R-:W-:Y:S01]  /*3cf0*/  HMMA.16816.F32.BF16 R60, R44, R42, R60 ;  /* 0x0000002a2c3c723c */ /* 0x000fe2000004183c */
[----:B------:R-:W-:Y:S07]  /*3d00*/  LDSM.16.M88.4 R44, [R228+UR6+0x9000] ;  /* 0x00900006e42c783b */ /* 0x000fee0008000200 */
[C---:B------:R-:W-:Y:S08]  /*3d10*/  HMMA.16816.F32.BF16 R16, R28.reuse, R48, R16 ;  /* 0x000000301c10723c */ /* 0x040ff00000041810 */
[C---:B------:R-:W-:Y:S01]  /*3d20*/  HMMA.16816.F32.BF16 R72, R28.reuse, R50, R72 ;  /* 0x000000321c48723c */ /* 0x040fe20000041848 */
[----:B------:R-:W2:Y:S07]  /*3d30*/  LDSM.16.M88.4 R48, [R229+0x6000] ;  /* 0x00600000e530783b */ /* 0x000eae0000000200 */
[C---:B------:R-:W-:Y:S08]  /*3d40*/  HMMA.16816.F32.BF16 R68, R28.reuse, R40, R68 ;  /* 0x000000281c44723c */ /* 0x040ff00000041844 */
[----:B------:R-:W-:Y:S01]  /*3d50*/  HMMA.16816.F32.BF16 R56, R28, R42, R56 ;  /* 0x0000002a1c38723c */ /* 0x000fe20000041838 */
[----:B------:R-:W3:Y:S04]  /*3d60*/  LDSM.16.M88.4 R40, [R228+UR6+0x9800] ;  /* 0x00980006e428783b */ /* 0x000ee80008000200 */
[----:B------:R-:W-:Y:S03]  /*3d70*/  LDSM.16.M88.4 R28, [R97+0x4000] ;  /* 0x00400000611c783b */ /* 0x000fe60000000200 */
[C---:B------:R-:W-:Y:S08]  /*3d80*/  HMMA.16816.F32.BF16 R36, R20.reuse, R24, R36 ;  /* 0x000000181424723c */ /* 0x040ff00000041824 */
[C---:B-1----:R-:W-:Y:S08]  /*3d90*/  HMMA.16816.F32.BF16 R64, R20.reuse, R12, R64 ;  /* 0x0000000c1440723c */ /* 0x042ff00000041840 */
[C---:B------:R-:W-:Y:S08]  /*3da0*/  HMMA.16816.F32.BF16 R32, R20.reuse, R26, R32 ;  /* 0x0000001a1420723c */ /* 0x040ff00000041820 */
[----:B------:R-:W-:Y:S01]  /*3db0*/  HMMA.16816.F32.BF16 R60, R20, R14, R60 ;  /* 0x0000000e143c723c */ /* 0x000fe2000004183c */
[----:B------:R-:W1:Y:S07]  /*3dc0*/  LDSM.16.M88.4 R20, [R96+0x9000] ;  /* 0x009000006014783b */ /* 0x000e6e0000000200 */
[C---:B------:R-:W-:Y:S08]  /*3dd0*/  HMMA.16816.F32.BF16 R16, R8.reuse, R24, R16 ;  /* 0x000000180810723c */ /* 0x040ff00000041810 */
[----:B------:R-:W-:Y:S01]  /*3de0*/  HMMA.16816.F32.BF16 R72, R8, R26, R72 ;  /* 0x0000001a0848723c */ /* 0x000fe20000041848 */
[----:B------:R-:W4:Y:S07]  /*3df0*/  LDSM.16.M88.4 R24, [R97+0x6000] ;  /* 0x006000006118783b */ /* 0x000f2e0000000200 */
[C---:B------:R-:W-:Y:S08]  /*3e00*/  HMMA.16816.F32.BF16 R36, R80.reuse, R88, R36 ;  /* 0x000000585024723c */ /* 0x040ff00000041824 */
[C---:B------:R-:W-:Y:S08]  /*3e10*/  HMMA.16816.F32.BF16 R32, R80.reuse, R90, R32 ;  /* 0x0000005a5020723c */ /* 0x040ff00000041820 */
[C---:B------:R-:W-:Y:S08]  /*3e20*/  HMMA.16816.F32.BF16 R64, R80.reuse, R76, R64 ;  /* 0x0000004c5040723c */ /* 0x040ff00000041840 */
[----:B------:R-:W-:Y:S01]  /*3e30*/  HMMA.16816.F32.BF16 R60, R80, R78, R60 ;  /* 0x0000004e503c723c */ /* 0x000fe2000004183c */
[----:B------:R-:W-:Y:S07]  /*3e40*/  LDSM.16.M88.4 R80, [R224+0x9000] ;  /* 0x00900000e050783b */ /* 0x000fee0000000200 */
[C---:B------:R-:W-:Y:S08]  /*3e50*/  HMMA.16816.F32.BF16 R16, R84.reuse, R88, R16 ;  /* 0x000000585410723c */ /* 0x040ff00000041810 */
[----:B------:R-:W-:Y:S08]  /*3e60*/  HMMA.16816.F32.BF16 R72, R84, R90, R72 ;  /* 0x0000005a5448723c */ /* 0x000ff00000041848 */
[C---:B------:R-:W-:Y:S08]  /*3e70*/  HMMA.16816.F32.BF16 R68, R8.reuse, R12, R68 ;  /* 0x0000000c0844723c */ /* 0x040ff00000041844 */
[----:B------:R-:W-:Y:S01]  /*3e80*/  HMMA.16816.F32.BF16 R56, R8, R14, R56 ;  /* 0x0000000e0838723c */ /* 0x000fe20000041838 */
[----:B------:R-:W-:Y:S04]  /*3e90*/  LDSM.16.M88.4 R8, [R3+0x9000] ;  /* 0x009000000308783b */ /* 0x000fe80000000200 */
[----:B------:R-:W-:Y:S03]  /*3ea0*/  LDSM.16.M88.4 R12, [R5+0x4000] ;  /* 0x00400000050c783b */ /* 0x000fe60000000200 */
[C---:B--2---:R-:W-:Y:S08]  /*3eb0*/  HMMA.16816.F32.BF16 R36, R48.reuse, R44, R36 ;  /* 0x0000002c3024723c */ /* 0x044ff00000041824 */
[C---:B------:R-:W-:Y:S08]  /*3ec0*/  HMMA.16816.F32.BF16 R32, R48.reuse, R46, R32 ;  /* 0x0000002e3020723c */ /* 0x040ff00000041820 */
[C---:B---3--:R-:W-:Y:S08]  /*3ed0*/  HMMA.16816.F32.BF16 R64, R48.reuse, R40, R64 ;  /* 0x000000283040723c */ /* 0x048ff00000041840 */
[----:B------:R-:W-:Y:S01]  /*3ee0*/  HMMA.16816.F32.BF16 R60, R48, R42, R60 ;  /* 0x0000002a303c723c */ /* 0x000fe2000004183c */
[----:B------:R-:W2:Y:S07]  /*3ef0*/  LDSM.16.M88.4 R48, [R96+0x9800] ;  /* 0x009800006030783b */ /* 0x000eae0000000200 */
[C---:B------:R-:W-:Y:S08]  /*3f00*/  HMMA.16816.F32.BF16 R16, R52.reuse, R44, R16 ;  /* 0x0000002c3410723c */ /* 0x040ff00000041810 */
[----:B------:R-:W-:Y:S08]  /*3f10*/  HMMA.16816.F32.BF16 R72, R52, R46, R72 ;  /* 0x0000002e3448723c */ /* 0x000ff00000041848 */
[C---:B------:R-:W-:Y:S08]  /*3f20*/  HMMA.16816.F32.BF16 R68, R84.reuse, R76, R68 ;  /* 0x0000004c5444723c */ /* 0x040ff00000041844 */
[----:B------:R-:W-:Y:S08]  /*3f30*/  HMMA.16816.F32.BF16 R56, R84, R78, R56 ;  /* 0x0000004e5438723c */ /* 0x000ff00000041838 */
[-C--:B-1----:R-:W-:Y:S01]  /*3f40*/  HMMA.16816.F32.BF16 R88, R28, R20.reuse, R16 ;  /* 0x000000141c58723c */ /* 0x082fe20000041810 */
[----:B------:R-:W-:Y:S07]  /*3f50*/  LDSM.16.M88.4 R16, [R226+0x4000] ;  /* 0x00400000e210783b */ /* 0x000fee0000000200 */
[C---:B----4-:R-:W-:Y:S01]  /*3f60*/  HMMA.16816.F32.BF16 R76, R24.reuse, R20, R36 ;  /* 0x00000014184c723c */ /* 0x050fe20000041824 */
[----:B------:R-:W-:Y:S07]  /*3f70*/  LDSM.16.M88.4 R36, [R226+0x6000] ;  /* 0x00600000e224783b */ /* 0x000fee0000000200 */
[-C--:B------:R-:W-:Y:S08]  /*3f80*/  HMMA.16816.F32.BF16 R32, R24, R22.reuse, R32 ;  /* 0x000000161820723c */ /* 0x080ff00000041820 */
[----:B------:R-:W-:Y:S01]  /*3f90*/  HMMA.16816.F32.BF16 R72, R28, R22, R72 ;  /* 0x000000161c48723c */ /* 0x000fe20000041848 */
[----:B------:R-:W1:Y:S07]  /*3fa0*/  LDSM.16.M88.4 R20, [R3+0x9800] ;  /* 0x009800000314783b */ /* 0x000e6e0000000200 */
[C---:B------:R-:W-:Y:S08]  /*3fb0*/  HMMA.16816.F32.BF16 R68, R52.reuse, R40, R68 ;  /* 0x000000283444723c */ /* 0x040ff00000041844 */
[----:B------:R-:W-:Y:S08]  /*3fc0*/  HMMA.16816.F32.BF16 R56, R52, R42, R56 ;  /* 0x0000002a3438723c */ /* 0x000ff00000041838 */
[C---:B--2---:R-:W-:Y:S08]  /*3fd0*/  HMMA.16816.F32.BF16 R64, R24.reuse, R48, R64 ;  /* 0x000000301840723c */ /* 0x044ff00000041840 */
[----:B------:R-:W-:Y:S01]  /*3fe0*/  HMMA.16816.F32.BF16 R60, R24, R50, R60 ;  /* 0x00000032183c723c */ /* 0x000fe2000004183c */
[----:B------:R-:W2:Y:S01]  /*3ff0*/  LDSM.16.M88.4 R24, [R224+0x9800] ;  /* 0x00980000e018783b */ /* 0x000ea20000000200 */
[----:B------:R-:W-:-:S06]  /*4000*/  DEPBAR.LE SB0, 0x0 ;  /* 0x000080000000791a */ /* 0x000fcc0000000000 */
[C---:B------:R-:W-:Y:S08]  /*4010*/  HMMA.16816.F32.BF16 R68, R28.reuse, R48, R68 ;  /* 0x000000301c44723c */ /* 0x040ff00000041844 */
[----:B------:R-:W-:Y:S08]  /*4020*/  HMMA.16816.F32.BF16 R56, R28, R50, R56 ;  /* 0x000000321c38723c */ /* 0x000ff00000041838 */
[C---:B-1----:R-:W-:Y:S08]  /*4030*/  HMMA.16816.F32.BF16 R60, R92.reuse, R22, R60 ;  /* 0x000000165c3c723c */ /* 0x042ff0000004183c */
[C---:B------:R-:W-:Y:S08]  /*4040*/  HMMA.16816.F32.BF16 R76, R92.reuse, R8, R76 ;  /* 0x000000085c4c723c */ /* 0x040ff0000004184c */
[----:B------:R-:W-:Y:S08]  /*4050*/  HMMA.16816.F32.BF16 R32, R92, R10, R32 ;  /* 0x0000000a5c20723c */ /* 0x000ff00000041820 */
[C---:B------:R-:W-:Y:S08]  /*4060*/  HMMA.16816.F32.BF16 R88, R12.reuse, R8, R88 ;  /* 0x000000080c58723c */ /* 0x040ff00000041858 */
[C---:B------:R-:W-:Y:S08]  /*4070*/  HMMA.16816.F32.BF16 R72, R12.reuse, R10, R72 ;  /* 0x0000000a0c48723c */ /* 0x040ff00000041848 */
[C---:B------:R-:W-:Y:S08]  /*4080*/  HMMA.16816.F32.BF16 R68, R12.reuse, R20, R68 ;  /* 0x000000140c44723c */ /* 0x040ff00000041844 */
[----:B------:R-:W-:Y:S08]  /*4090*/  HMMA.16816.F32.BF16 R56, R12, R22, R56 ;  /* 0x000000160c38723c */ /* 0x000ff00000041838 */
[----:B------:R-:W-:Y:S08]  /*40a0*/  HMMA.16816.F32.BF16 R64, R92, R20, R64 ;  /* 0x000000145c40723c */ /* 0x000ff00000041840 */
[C---:B--2---:R-:W-:Y:S08]  /*40b0*/  HMMA.16816.F32.BF16 R60, R36.reuse, R26, R60 ;  /* 0x0000001a243c723c */ /* 0x044ff0000004183c */
[C---:B------:R-:W-:Y:S08]  /*40c0*/  HMMA.16816.F32.BF16 R76, R36.reuse, R80, R76 ;  /* 0x00000050244c723c */ /* 0x040ff0000004184c */
[----:B------:R-:W-:Y:S03]  /*40d0*/  HMMA.16816.F32.BF16 R32, R36, R82, R32 ;  /* 0x000000522420723c */ /* 0x000fe60000041820 */
[----:B------:R-:W-:Y:S01]  /*40e0*/  FMUL.FTZ R62, R62, UR4 ;  /* 0x000000043e3e7c20 */ /* 0x000fe20008410000 */
[----:B------:R-:W-:Y:S01]  /*40f0*/  FMUL.FTZ R46, R61, UR4 ;  /* 0x000000043d2e7c20 */ /* 0x000fe20008410000 */
[----:B------:R-:W-:-:S02]  /*4100*/  FMUL.FTZ R63, R63, UR4 ;  /* 0x000000043f3f7c20 */ /* 0x000fc40008410000 */
[----:B------:R-:W1:Y:S01]  /*4110*/  MUFU.TANH R6, R62 ;  /* 0x0000003e00067308 */ /* 0x000e620000002400 */
[C---:B------:R-:W-:Y:S03]  /*4120*/  HMMA.16816.F32.BF16 R88, R16.reuse, R80, R88 ;  /* 0x000000501058723c */ /* 0x040fe60000041858 */
        /* <DEDUP_REMOVED lines=9> */
[----:B------:R-:W2:Y:S01]  /*41c0*/  MUFU.TANH R5, R5 ;  /* 0x0000000500057308 */ /* 0x000ea20000002400 */
[C---:B------:R-:W-:Y:S03]  /*41d0*/  HMMA.16816.F32.BF16 R68, R16.reuse, R24, R68 ;  /* 0x000000181044723c */ /* 0x040fe60000041844 */
[----:B------:R-:W-:Y:S01]  /*41e0*/  FMUL.FTZ R8, R88, UR4 ;  /* 0x0000000458087c20 */ /* 0x000fe20008410000 */
[----:B------:R-:W-:Y:S01]  /*41f0*/  FMUL.FTZ R40, R89, UR4 ;  /* 0x0000000459287c20 */ /* 0x000fe20008410000 */
[----:B------:R-:W-:Y:S01]  /*4200*/  FMUL.FTZ R41, R90, UR4 ;  /* 0x000000045a297c20 */ /* 0x000fe20008410000 */
[----:B------:R-:W-:Y:S01]  /*4210*/  FMUL.FTZ R42, R91, UR4 ;  /* 0x000000045b2a7c20 */ /* 0x000fe20008410000 */
[----:B------:R-:W-:Y:S01]  /*4220*/  MUFU.TANH R12, R12 ;  /* 0x0000000c000c7308 */ /* 0x000fe20000002400 */
[----:B------:R-:W-:Y:S01]  /*4230*/  HMMA.16816.F32.BF16 R56, R16, R26, R56 ;  /* 0x0000001a1038723c */ /* 0x000fe20000041838 */
[----:B------:R-:W-:Y:S01]  /*4240*/  FMUL.FTZ R18, R60, UR4 ;  /* 0x000000043c127c20 */ /* 0x000fe20008410000 */
[----:B------:R-:W-:-:S02]  /*4250*/  IMAD.U32 R17, RZ, RZ, UR11 ;  /* 0x0000000bff117e24 */ /* 0x000fc4000f8e00ff */
[----:B------:R-:W-:Y:S01]  /*4260*/  FMUL.FTZ R16, R35, UR4 ;  /* 0x0000000423107c20 */ /* 0x000fe20008410000 */
[----:B------:R-:W-:Y:S01]  /*4270*/  FMUL.FTZ R11, R72, UR4 ;  /* 0x00000004480b7c20 */ /* 0x000fe20008410000 */
[----:B------:R-:W-:Y:S01]  /*4280*/  FMUL.FTZ R20, R73, UR4 ;  /* 0x0000000449147c20 */ /* 0x000fe20008410000 */
[----:B------:R-:W-:Y:S01]  /*4290*/  IMAD R17, R17, 0x20, R238 ;  /* 0x0000002011117824 */ /* 0x000fe200078e02ee */
[----:B------:R-:W3:Y:S01]  /*42a0*/  MUFU.TANH R18, R18 ;  /* 0x0000001200127308 */ /* 0x000ee20000002400 */
[----:B------:R-:W-:Y:S01]  /*42b0*/  HMMA.16816.F32.BF16 R64, R36, R24, R64 ;  /* 0x000000182440723c */ /* 0x000fe20000041840 */
[----:B------:R-:W-:Y:S01]  /*42c0*/  FMUL.FTZ R21, R74, UR4 ;  /* 0x000000044a157c20 */ /* 0x000fe20008410000 */
[C---:B------:R-:W-:Y:S01]  /*42d0*/  VIADD R36, R17.reuse, 0x1 ;  /* 0x0000000111247836 */ /* 0x040fe20000000000 */
[C---:B------:R-:W-:Y:S01]  /*42e0*/  IADD3 R38, PT, PT, R17.reuse, 0x18, RZ ;  /* 0x0000001811267810 */ /* 0x040fe20007ffe0ff */
[C---:B------:R-:W-:Y:S01]  /*42f0*/  VIADD R29, R17.reuse, 0x9 ;  /* 0x00000009111d7836 */ /* 0x040fe20000000000 */
[C---:B------:R-:W-:Y:S01]  /*4300*/  IADD3 R31, PT, PT, R17.reuse, 0x8, RZ ;  /* 0x00000008111f7810 */ /* 0x040fe20007ffe0ff */
[----:B------:R-:W-:Y:S01]  /*4310*/  VIADD R30, R17, 0x11 ;  /* 0x00000011111e7836 */ /* 0x000fe20000000000 */
[----:B------:R-:W-:Y:S01]  /*4320*/  I2FP.F32.U32 R37, R38 ;  /* 0x0000002600257245 */ /* 0x000fe20000201000 */
[----:B------:R-:W4:Y:S01]  /*4330*/  MUFU.TANH R9, R9 ;  /* 0x0000000900097308 */ /* 0x000f220000002400 */
[----:B------:R-:W-:Y:S01]  /*4340*/  I2FP.F32.U32 R34, R36 ;  /* 0x0000002400227245 */ /* 0x000fe20000201000 */
[----:B------:R-:W-:Y:S01]  /*4350*/  FMUL.FTZ R13, R75, UR4 ;  /* 0x000000044b0d7c20 */ /* 0x000fe20008410000 */
[-C--:B------:R-:W-:Y:S01]  /*4360*/  ISETP.GE.AND P2, PT, R38, R170.reuse, PT ;  /* 0x000000aa2600720c */ /* 0x080fe20003f46270 */
[C---:B-1----:R-:W-:Y:S01]  /*4370*/  FFMA.FTZ R6, R37.reuse, UR5, R6 ;  /* 0x0000000525067c23 */ /* 0x042fe20008010006 */
[----:B------:R-:W-:Y:S01]  /*4380*/  I2FP.F32.U32 R32, R31 ;  /* 0x0000001f00207245 */ /* 0x000fe20000201000 */
[----:B--2---:R-:W-:Y:S01]  /*4390*/  FFMA.FTZ R5, R34, UR5, R5 ;  /* 0x0000000522057c23 */ /* 0x004fe20008010005 */
[----:B------:R-:W-:Y:S01]  /*43a0*/  ISETP.GE.AND P1, PT, R38, R169, PT ;  /* 0x000000a92600720c */ /* 0x000fe20003f26270 */
[----:B------:R-:W1:Y:S01]  /*43b0*/  MUFU.TANH R14, R14 ;  /* 0x0000000e000e7308 */ /* 0x000e620000002400 */
[----:B---3--:R-:W-:Y:S01]  /*43c0*/  FFMA.FTZ R18, R37, UR5, R18 ;  /* 0x0000000525127c23 */ /* 0x008fe20008010012 */
[----:B------:R-:W-:Y:S01]  /*43d0*/  FFMA.FTZ R7, R32, UR5, R12 ;  /* 0x0000000520077c23 */ /* 0x000fe2000801000c */
[----:B------:R-:W-:Y:S01]  /*43e0*/  FMUL.FTZ R28, R64, UR4 ;  /* 0x00000004401c7c20 */ /* 0x000fe20008410000 */
[----:B------:R-:W-:Y:S01]  /*43f0*/  FMUL.FTZ R66, R66, UR4 ;  /* 0x0000000442427c20 */ /* 0x000fe20008410000 */
[----:B------:R-:W-:Y:S01]  /*4400*/  FMUL.FTZ R24, R65, UR4 ;  /* 0x0000000441187c20 */ /* 0x000fe20008410000 */
[----:B------:R-:W-:Y:S01]  /*4410*/  FSEL R200, R18, -INF , !P2 ;  /* 0xff80000012c87808 */ /* 0x000fe20005000000 */
[----:B------:R-:W-:Y:S01]  /*4420*/  FMUL.FTZ R44, R67, UR4 ;  /* 0x00000004432c7c20 */ /* 0x000fe20008410000 */
[----:B------:R-:W2:Y:S01]  /*4430*/  MUFU.TANH R15, R15 ;  /* 0x0000000f000f7308 */ /* 0x000ea20000002400 */
[-C--:B------:R-:W-:Y:S01]  /*4440*/  ISETP.GE.AND P2, PT, R36, R170.reuse, PT ;  /* 0x000000aa2400720c */ /* 0x080fe20003f46270 */
[----:B----4-:R-:W-:Y:S01]  /*4450*/  FFMA.FTZ R9, R34, UR5, R9 ;  /* 0x0000000522097c23 */ /* 0x010fe20008010009 */
[----:B------:R-:W-:Y:S01]  /*4460*/  I2FP.F32.U32 R35, R29 ;  /* 0x0000001d00237245 */ /* 0x000fe20000201000 */
[----:B------:R-:W-:Y:S01]  /*4470*/  FMUL.FTZ R26, R68, UR4 ;  /* 0x00000004441a7c20 */ /* 0x000fe20008410000 */
[----:B------:R-:W-:Y:S01]  /*4480*/  FSEL R25, R5, -INF , !P2 ;  /* 0xff80000005197808 */ /* 0x000fe20005000000 */
[----:B------:R-:W-:Y:S01]  /*4490*/  FMUL.FTZ R56, R56, UR4 ;  /* 0x0000000438387c20 */ /* 0x000fe20008410000 */
[----:B------:R-:W-:Y:S01]  /*44a0*/  IADD3 R19, PT, PT, R17, 0x10, RZ ;  /* 0x0000001011137810 */ /* 0x000fe20007ffe0ff */
[----:B------:R-:W3:Y:S01]  /*44b0*/  MUFU.TANH R28, R28 ;  /* 0x0000001c001c7308 */ /* 0x000ee20000002400 */
[-C--:B------:R-:W-:Y:S01]  /*44c0*/  ISETP.GE.AND P2, PT, R31, R170.reuse, PT ;  /* 0x000000aa1f00720c */ /* 0x080fe20003f46270 */
[----:B-1----:R-:W-:Y:S01]  /*44d0*/  FFMA.FTZ R14, R35, UR5, R14 ;  /* 0x00000005230e7c23 */ /* 0x002fe2000801000e */
[----:B------:R-:W-:Y:S01]  /*44e0*/  FSEL R6, R6, -INF , !P1 ;  /* 0xff80000006067808 */ /* 0x000fe20004800000 */
[----:B------:R-:W-:Y:S01]  /*44f0*/  FMUL.FTZ R58, R58, UR4 ;  /* 0x000000043a3a7c20 */ /* 0x000fe20008410000 */
[----:B------:R-:W-:Y:S01]  /*4500*/  ISETP.GE.AND P1, PT, R36, R169, PT ;  /* 0x000000a92400720c */ /* 0x000fe20003f26270 */
[----:B------:R-:W-:Y:S01]  /*4510*/  FMUL.FTZ R69, R69, UR4 ;  /* 0x0000000445457c20 */ /* 0x000fe20008410000 */
[----:B------:R-:W-:Y:S01]  /*4520*/  FSEL R7, R7, -INF , !P2 ;  /* 0xff80000007077808 */ /* 0x000fe20005000000 */
[----:B------:R-:W1:Y:S01]  /*4530*/  MUFU.TANH R66, R66 ;  /* 0x0000004200427308 */ /* 0x000e620000002400 */
[----:B------:R-:W-:Y:S01]  /*4540*/  I2FP.F32.U32 R33, R19 ;  /* 0x0000001300217245 */ /* 0x000fe20000201000 */
[----:B--2---:R-:W-:Y:S01]  /*4550*/  FFMA.FTZ R15, R32, UR5, R15 ;  /* 0x00000005200f7c23 */ /* 0x004fe2000801000f */
[-C--:B------:R-:W-:Y:S01]  /*4560*/  ISETP.GE.AND P2, PT, R29, R170.reuse, PT ;  /* 0x000000aa1d00720c */ /* 0x080fe20003f46270 */
[----:B------:R-:W-:Y:S01]  /*4570*/  FMUL.FTZ R70, R70, UR4 ;  /* 0x0000000446467c20 */ /* 0x000fe20008410000 */
[----:B------:R-:W-:Y:S01]  /*4580*/  FSEL R22, R9, -INF , !P1 ;  /* 0xff80000009167808 */ /* 0x000fe20004800000 */
[----:B------:R-:W-:Y:S01]  /*4590*/  FMUL.FTZ R71, R71, UR4 ;  /* 0x0000000447477c20 */ /* 0x000fe20008410000 */
[----:B------:R-:W-:Y:S01]  /*45a0*/  FSEL R23, R14, -INF , !P2 ;  /* 0xff8000000e177808 */ /* 0x000fe20005000000 */
[----:B------:R-:W2:Y:S01]  /*45b0*/  MUFU.TANH R16, R16 ;  /* 0x0000001000107308 */ /* 0x000ea20000002400 */
[----:B------:R-:W-:Y:S01]  /*45c0*/  ISETP.GE.AND P2, PT, R19, R170, PT ;  /* 0x000000aa1300720c */ /* 0x000fe20003f46270 */
[----:B---3--:R-:W-:Y:S01]  /*45d0*/  FFMA.FTZ R9, R33, UR5, R28 ;  /* 0x0000000521097c23 */ /* 0x008fe2000801001c */
[----:B------:R-:W-:Y:S01]  /*45e0*/  ISETP.GE.AND P1, PT, R31, R169, PT ;  /* 0x000000a91f00720c */ /* 0x000fe20003f26270 */
[----:B------:R-:W-:Y:S01]  /*45f0*/  FMUL.FTZ R57, R57, UR4 ;  /* 0x0000000439397c20 */ /* 0x000fe20008410000 */
[----:B------:R-:W-:Y:S01]  /*4600*/  I2FP.F32.U32 R27, R30 ;  /* 0x0000001e001b7245 */ /* 0x000fe20000201000 */
[----:B------:R-:W-:Y:S01]  /*4610*/  FMUL.FTZ R59, R59, UR4 ;  /* 0x000000043b3b7c20 */ /* 0x000fe20008410000 */
[----:B------:R-:W-:Y:S01]  /*4620*/  FSEL R9, R9, -INF , !P2 ;  /* 0xff80000009097808 */ /* 0x000fe20005000000 */
[----:B------:R-:W3:Y:S01]  /*4630*/  MUFU.TANH R3, R76 ;  /* 0x0000004c00037308 */ /* 0x000ee20000002400 */
[----:B------:R-:W-:Y:S01]  /*4640*/  I2FP.F32.U32 R28, R17 ;  /* 0x00000011001c7245 */ /* 0x000fe20000201000 */
[----:B-1----:R-:W-:Y:S01]  /*4650*/  FFMA.FTZ R66, R33, UR5, R66 ;  /* 0x0000000521427c23 */ /* 0x002fe20008010042 */
[----:B------:R-:W-:-:S02]  /*4660*/  FSEL R18, R15, -INF , !P1 ;  /* 0xff8000000f127808 */ /* 0x000fc40004800000 */
[-C--:B------:R-:W-:Y:S02]  /*4670*/  ISETP.GE.AND P2, PT, R19, R169.reuse, PT ;  /* 0x000000a91300720c */ /* 0x080fe40003f46270 */
[-C--:B------:R-:W-:Y:S01]  /*4680*/  ISETP.GE.AND P1, PT, R29, R169.reuse, PT ;  /* 0x000000a91d00720c */ /* 0x080fe20003f26270 */
[----:B------:R-:W1:Y:S01]  /*4690*/  MUFU.TANH R24, R24 ;  /* 0x0000001800187308 */ /* 0x000e620000002400 */
[----:B------:R-:W-:Y:S01]  /*46a0*/  FSEL R86, R66, -INF , !P2 ;  /* 0xff80000042567808 */ /* 0x000fe20005000000 */
[----:B--2---:R-:W-:Y:S01]  /*46b0*/  FFMA.FTZ R16, R35, UR5, R16 ;  /* 0x0000000523107c23 */ /* 0x004fe20008010010 */
[CC--:B------:R-:W-:Y:S02]  /*46c0*/  ISETP.GE.AND P3, PT, R17.reuse, R170.reuse, PT ;  /* 0x000000aa1100720c */ /* 0x0c0fe40003f66270 */
[----:B------:R-:W-:Y:S02]  /*46d0*/  ISETP.GE.AND P2, PT, R30, R170, PT ;  /* 0x000000aa1e00720c */ /* 0x000fe40003f46270 */
[----:B------:R-:W-:Y:S01]  /*46e0*/  FSEL R16, R16, -INF , !P1 ;  /* 0xff80000010107808 */ /* 0x000fe20004800000 */
[----:B------:R-:W2:Y:S01]  /*46f0*/  MUFU.TANH R10, R10 ;  /* 0x0000000a000a7308 */ /* 0x000ea20000002400 */
[C---:B------:R-:W-:Y:S01]  /*4700*/  ISETP.GE.AND P1, PT, R17.reuse, R169, PT ;  /* 0x000000a91100720c */ /* 0x040fe20003f26270 */
[----:B---3--:R-:W-:Y:S01]  /*4710*/  FFMA.FTZ R3, R28, UR5, R3 ;  /* 0x000000051c037c23 */ /* 0x008fe20008010003 */
[----:B------:R-:W-:-:S02]  /*4720*/  IADD3 R15, PT, PT, R17, 0x19, RZ ;  /* 0x00000019110f7810 */ /* 0x000fc40007ffe0ff */
[C---:B------:R-:W-:Y:S02]  /*4730*/  ISETP.GE.AND P6, PT, R17.reuse, R212, PT ;  /* 0x000000d41100720c */ /* 0x040fe40003fc6270 */
[----:B------:R-:W-:Y:S01]  /*4740*/  ISETP.GE.AND P5, PT, R17, R171, PT ;  /* 0x000000ab1100720c */ /* 0x000fe20003fa6270 */
[----:B------:R-:W3:Y:S01]  /*4750*/  MUFU.TANH R44, R44 ;  /* 0x0000002c002c7308 */ /* 0x000ee20000002400 */
[----:B------:R-:W-:Y:S01]  /*4760*/  FSEL R17, R3, -INF , !P3 ;  /* 0xff80000003117808 */ /* 0x000fe20005800000 */
[----:B-1----:R-:W-:Y:S01]  /*4770*/  FFMA.FTZ R24, R27, UR5, R24 ;  /* 0x000000051b187c23 */ /* 0x002fe20008010018 */
[----:B------:R-:W-:Y:S02]  /*4780*/  I2FP.F32.U32 R3, R15 ;  /* 0x0000000f00037245 */ /* 0x000fe40000201000 */
[----:B------:R-:W-:Y:S02]  /*4790*/  ISETP.GE.AND P3, PT, R15, R170, PT ;  /* 0x000000aa0f00720c */ /* 0x000fe40003f66270 */
[----:B------:R-:W-:Y:S01]  /*47a0*/  FSEL R195, R24, -INF , !P2 ;  /* 0xff80000018c37808 */ /* 0x000fe20005000000 */
[----:B------:R-:W1:Y:S01]  /*47b0*/  MUFU.TANH R48, R63 ;  /* 0x0000003f00307308 */ /* 0x000e620000002400 */
[----:B------:R-:W-:Y:S01]  /*47c0*/  ISETP.GE.AND P2, PT, R30, R169, PT ;  /* 0x000000a91e00720c */ /* 0x000fe20003f46270 */
[----:B--2---:R-:W-:Y:S01]  /*47d0*/  FFMA.FTZ R10, R28, UR5, R10 ;  /* 0x000000051c0a7c23 */ /* 0x004fe2000801000a */
[----:B------:R-:W-:-:S04]  /*47e0*/  FFMA.FTZ R46, R3, UR5, R46 ;  /* 0x00000005032e7c23 */ /* 0x000fc8000801002e */
[----:B------:R-:W-:Y:S01]  /*47f0*/  FSEL R24, R10, -INF , !P1 ;  /* 0xff8000000a187808 */ /* 0x000fe20004800000 */
[----:B------:R-:W2:Y:S01]  /*4800*/  MUFU.TANH R8, R8 ;  /* 0x0000000800087308 */ /* 0x000ea20000002400 */
[----:B------:R-:W-:Y:S01]  /*4810*/  FMNMX3.FTZ R10, R17, R25, R7, !PT ;  /* 0x00000019110a7276 */ /* 0x000fe20007810007 */
[----:B---3--:R-:W-:Y:S01]  /*4820*/  FFMA.FTZ R44, R27, UR5, R44 ;  /* 0x000000051b2c7c23 */ /* 0x008fe2000801002c */
[----:B------:R-:W-:Y:S02]  /*4830*/  FMNMX3.FTZ R39, R24, R22, R18, !PT ;  /* 0x0000001618277276 */ /* 0x000fe40007810012 */
[----:B------:R-:W-:Y:S02]  /*4840*/  FMNMX3.FTZ R10, R10, R23, R9, !PT ;  /* 0x000000170a0a7276 */ /* 0x000fe40007810009 */
[----:B------:R-:W-:Y:S01]  /*4850*/  ISETP.GE.AND P1, PT, R15, R169, PT ;  /* 0x000000a90f00720c */ /* 0x000fe20003f26270 */
[----:B------:R-:W3:Y:S01]  /*4860*/  MUFU.TANH R40, R40 ;  /* 0x0000002800287308 */ /* 0x000ee20000002400 */
[----:B------:R-:W-:Y:S01]  /*4870*/  FSEL R84, R44, -INF , !P2 ;  /* 0xff8000002c547808 */ /* 0x000fe20005000000 */
[----:B-1----:R-:W-:Y:S01]  /*4880*/  FFMA.FTZ R5, R3, UR5, R48 ;  /* 0x0000000503057c23 */ /* 0x002fe20008010030 */
[----:B------:R-:W-:-:S02]  /*4890*/  FMNMX3.FTZ R39, R39, R16, R86, !PT ;  /* 0x0000001027277276 */ /* 0x000fc40007810056 */
[----:B------:R-:W-:Y:S02]  /*48a0*/  FSEL R243, R46, -INF , !P3 ;  /* 0xff8000002ef37808 */ /* 0x000fe40005800000 */
[----:B------:R-:W-:Y:S01]  /*48b0*/  FMNMX3.FTZ R46, R10, R195, R200, !PT ;  /* 0x000000c30a2e7276 */ /* 0x000fe200078100c8 */
[----:B------:R-:W1:Y:S01]  /*48c0*/  MUFU.TANH R41, R41 ;  /* 0x0000002900297308 */ /* 0x000e620000002400 */
[----:B------:R-:W-:Y:S02]  /*48d0*/  FSEL R5, R5, -INF , !P1 ;  /* 0xff80000005057808 */ /* 0x000fe40004800000 */
[----:B------:R-:W-:Y:S02]  /*48e0*/  FMNMX3.FTZ R10, R39, R84, R6, !PT ;  /* 0x00000054270a7276 */ /* 0x000fe40007810006 */
[----:B------:R-:W-:Y:S02]  /*48f0*/  FMNMX.FTZ R46, R243, R46, !PT ;  /* 0x0000002ef32e7209 */ /* 0x000fe40007810000 */
[----:B------:R-:W-:Y:S01]  /*4900*/  FMNMX.FTZ R43, R5, R10, !PT ;  /* 0x0000000a052b7209 */ /* 0x000fe20007810000 */
[----:B------:R-:W4:Y:S08]  /*4910*/  MUFU.TANH R42, R42 ;  /* 0x0000002a002a7308 */ /* 0x000f300000002400 */
[----:B------:R-:W1:Y:S08]  /*4920*/  MUFU.TANH R11, R11 ;  /* 0x0000000b000b7308 */ /* 0x000e700000002400 */
[----:B------:R-:W1:Y:S08]  /*4930*/  MUFU.TANH R20, R20 ;  /* 0x0000001400147308 */ /* 0x000e700000002400 */
[----:B------:R-:W1:Y:S08]  /*4940*/  MUFU.TANH R21, R21 ;  /* 0x0000001500157308 */ /* 0x000e700000002400 */
[----:B------:R-:W1:Y:S08]  /*4950*/  MUFU.TANH R13, R13 ;  /* 0x0000000d000d7308 */ /* 0x000e700000002400 */
[----:B------:R-:W1:Y:S08]  /*4960*/  MUFU.TANH R26, R26 ;  /* 0x0000001a001a7308 */ /* 0x000e700000002400 */
[----:B------:R1:W1:Y:S08]  /*4970*/  MUFU.TANH R12, R56 ;  /* 0x00000038000c7308 */ /* 0x0002700000002400 */
[----:B------:R1:W1:Y:S01]  /*4980*/  MUFU.TANH R14, R58 ;  /* 0x0000003a000e7308 */ /* 0x0002620000002400 */
[----:B------:R-:W-:Y:S06]  /*4990*/  BAR.SYNC.DEFER_BLOCKING 0x0 ;  /* 0x0000000000007b1d */ /* 0x000fec0000010000 */
[----:B--234-:R-:W-:Y:S05]  /*49a0*/  BRA.U !UP1, `(.L_x_1626) ;  /* 0x00000001099c7547 */ /* 0x01cfea000b800000 */
[----:B------:R-:W-:Y:S01]  /*49b0*/  UIADD3 UR9, UPT, UPT, UR23, -0x2, URZ ;  /* 0xfffffffe17097890 */ /* 0x000fe2000fffe0ff */
[----:B------:R-:W2:Y:S03]  /*49c0*/  LDCU UR8, c[0x0][0x440] ;  /* 0x00008800ff0877ac */ /* 0x000ea60008000800 */
[----:B------:R-:W-:Y:S02]  /*49d0*/  UIMAD.WIDE.U32 UR14, UR16, UR9, URZ ;  /* 0x00000009100e72a5 */ /* 0x000fe4000f8e00ff */
[----:B------:R-:W-:Y:S02]  /*49e0*/  UIMAD UR9, UR10, UR9, URZ ;  /* 0x000000090a0972a4 */ /* 0x000fe4000f8e02ff */
[----:B------:R-:W-:Y:S02]  /*49f0*/  UIADD3 UR11, UP0, UPT, UR32, UR14, URZ ;  /* 0x0000000e200b7290 */ /* 0x000fe4000ff1e0ff */
[----:B------:R-:W-:Y:S01]  /*4a00*/  UIADD3 UR9, UPT, UPT, UR15, UR9, URZ ;  /* 0x000000090f097290 */ /* 0x000fe2000fffe0ff */
[----:B------:R-:W-:-:S02]  /*4a10*/  IMAD.U32 R48, RZ, RZ, UR14 ;  /* 0x0000000eff307e24 */ /* 0x000fc4000f8e00ff */
[----:B------:R-:W-:Y:S02]  /*4a20*/  IMAD.U32 R49, RZ, RZ, UR15 ;  /* 0x0000000fff317e24 */ /* 0x000fe4000f8e00ff */
[----:B------:R-:W-:Y:S01]  /*4a30*/  IMAD.U32 R39, RZ, RZ, UR11 ;  /* 0x0000000bff277e24 */ /* 0x000fe2000f8e00ff */
[----:B------:R-:W-:Y:S01]  /*4a40*/  LEA R44, P1, R48, R236, 0x1 ;  /* 0x000000ec302c7211 */ /* 0x000fe200078208ff */
[----:B------:R-:W-:Y:S01]  /*4a50*/  IMAD.U32 R10, RZ, RZ, UR9 ;  /* 0x00000009ff0a7e24 */ /* 0x000fe2000f8e00ff */
[----:B--2---:R-:W-:Y:S01]  /*4a60*/  ISETP.GE.AND P2, PT, R232, UR8, PT ;  /* 0x00000008e8007c0c */ /* 0x004fe2000bf46270 */
[----:B------:R-:W-:-:S03]  /*4a70*/  UIADD3.X UR9, UPT, UPT, UR17, UR9, URZ, UP0, !UPT ;  /* 0x0000000911097290 */ /* 0x000fc600087fe4ff */
[----:B------:R-:W-:Y:S02]  /*4a80*/  LEA.HI.X R45, R48, R235, R10, 0x1, P1 ;  /* 0x000000eb302d7211 */ /* 0x000fe400008f0c0a */
[----:B------:R-:W-:Y:S01]  /*4a90*/  ISETP.GE.AND P1, PT, R231, UR8, PT ;  /* 0x00000008e7007c0c */ /* 0x000fe2000bf26270 */
[----:B------:R-:W-:Y:S01]  /*4aa0*/  IMAD.U32 R10, RZ, RZ, UR9 ;  /* 0x00000009ff0a7e24 */ /* 0x000fe2000f8e00ff */
[----:B------:R-:W-:-:S04]  /*4ab0*/  LEA R48, P3, R39, R236, 0x1 ;  /* 0x000000ec27307211 */ /* 0x000fc800078608ff */
[----:B------:R-:W-:Y:S01]  /*4ac0*/  LEA.HI.X R49, R39, R235, R10, 0x1, P3 ;  /* 0x000000eb27317211 */ /* 0x000fe200018f0c0a */
        /* <DEDUP_REMOVED lines=21> */
.L_x_1626:
[----:B------:R-:W3:Y:S01]  /*4c20*/  SHFL.BFLY PT, R39, R46, 0x2, 0x1f ;  /* 0x0c401f002e277f89 */ /* 0x000ee200000e0000 */
[----:B--2---:R-:W2:Y:S01]  /*4c30*/  MUFU.TANH R44, R69 ;  /* 0x00000045002c7308 */ /* 0x004ea20000002400 */
[C---:B-1----:R-:W-:Y:S01]  /*4c40*/  FFMA.FTZ R14, R37.reuse, UR5, R14 ;  /* 0x00000005250e7c23 */ /* 0x042fe2000801000e */
[----:B------:R-:W-:Y:S01]  /*4c50*/  FFMA.FTZ R12, R37, UR5, R12 ;  /* 0x00000005250c7c23 */ /* 0x000fe2000801000c */
[----:B------:R-:W1:Y:S01]  /*4c60*/  SHFL.BFLY PT, R10, R43, 0x2, 0x1f ;  /* 0x0c401f002b0a7f89 */ /* 0x000e6200000e0000 */
[-C--:B------:R-:W-:Y:S01]  /*4c70*/  ISETP.GE.AND P1, PT, R38, R171.reuse, PT ;  /* 0x000000ab2600720c */ /* 0x080fe20003f26270 */
[----:B------:R-:W-:Y:S01]  /*4c80*/  FFMA.FTZ R11, R32, UR5, R11 ;  /* 0x00000005200b7c23 */ /* 0x000fe2000801000b */
[-C--:B------:R-:W-:Y:S01]  /*4c90*/  ISETP.GE.AND P3, PT, R38, R212.reuse, PT ;  /* 0x000000d42600720c */ /* 0x080fe20003f66270 */
[----:B------:R-:W-:Y:S01]  /*4ca0*/  FFMA.FTZ R42, R34, UR5, R42 ;  /* 0x00000005222a7c23 */ /* 0x000fe2000801002a */
[----:B------:R-:W4:Y:S01]  /*4cb0*/  MUFU.TANH R70, R70 ;  /* 0x0000004600467308 */ /* 0x000f220000002400 */
[----:B------:R-:W-:Y:S01]  /*4cc0*/  FSEL R199, R14, -INF , !P1 ;  /* 0xff8000000ec77808 */ /* 0x000fe20004800000 */
[----:B------:R-:W-:Y:S01]  /*4cd0*/  FFMA.FTZ R21, R32, UR5, R21 ;  /* 0x0000000520157c23 */ /* 0x000fe20008010015 */
[----:B------:R-:W-:Y:S01]  /*4ce0*/  FSEL R208, R12, -INF , !P3 ;  /* 0xff8000000cd07808 */ /* 0x000fe20005800000 */
[----:B------:R-:W-:Y:S01]  /*4cf0*/  FFMA.FTZ R40, R34, UR5, R40 ;  /* 0x0000000522287c23 */ /* 0x000fe20008010028 */
[-C--:B------:R-:W-:Y:S01]  /*4d00*/  ISETP.GE.AND P1, PT, R31, R212.reuse, PT ;  /* 0x000000d41f00720c */ /* 0x080fe20003f26270 */
[----:B------:R-:W5:Y:S01]  /*4d10*/  LDCU UR15, c[0x0][0x45c] ;  /* 0x00008b80ff0f77ac */ /* 0x000f620008000800 */
[C---:B------:R-:W-:Y:S01]  /*4d20*/  ISETP.GE.AND P3, PT, R36.reuse, R171, PT ;  /* 0x000000ab2400720c */ /* 0x040fe20003f66270 */
[----:B------:R-:W5:Y:S01]  /*4d30*/  MUFU.TANH R32, R57 ;  /* 0x0000003900207308 */ /* 0x000f620000002400 */
[-C--:B------:R-:W-:Y:S01]  /*4d40*/  ISETP.GE.AND P2, PT, R36, R212.reuse, PT ;  /* 0x000000d42400720c */ /* 0x080fe20003f46270 */
[----:B--2---:R-:W-:Y:S01]  /*4d50*/  FFMA.FTZ R44, R27, UR5, R44 ;  /* 0x000000051b2c7c23 */ /* 0x004fe2000801002c */
[----:B------:R-:W-:Y:S01]  /*4d60*/  FSEL R12, R11, -INF , !P1 ;  /* 0xff8000000b0c7808 */ /* 0x000fe20004800000 */
[----:B------:R-:W-:Y:S01]  /*4d70*/  FFMA.FTZ R11, R35, UR5, R13 ;  /* 0x00000005230b7c23 */ /* 0x000fe2000801000d */
[----:B------:R-:W-:Y:S01]  /*4d80*/  FSEL R189, R42, -INF , !P3 ;  /* 0xff8000002abd7808 */ /* 0x000fe20005800000 */
[----:B------:R-:W-:Y:S01]  /*4d90*/  FFMA.FTZ R8, R28, UR5, R8 ;  /* 0x000000051c087c23 */ /* 0x000fe20008010008 */
[----:B---3--:R-:W-:Y:S01]  /*4da0*/  FMNMX.FTZ R39, R46, R39, !PT ;  /* 0x000000272e277209 */ /* 0x008fe20007810000 */
[----:B------:R-:W2:Y:S01]  /*4db0*/  MUFU.TANH R36, R59 ;  /* 0x0000003b00247308 */ /* 0x000ea20000002400 */
[----:B------:R-:W-:Y:S01]  /*4dc0*/  ISETP.GE.AND P3, PT, R29, R212, PT ;  /* 0x000000d41d00720c */ /* 0x000fe20003f66270 */
[----:B----4-:R-:W-:Y:S01]  /*4dd0*/  FFMA.FTZ R70, R33, UR5, R70 ;  /* 0x0000000521467c23 */ /* 0x010fe20008010046 */
[----:B-1----:R-:W-:Y:S01]  /*4de0*/  FMNMX.FTZ R43, R43, R10, !PT ;  /* 0x0000000a2b2b7209 */ /* 0x002fe20007810000 */
[----:B------:R-:W1:Y:S01]  /*4df0*/  SHFL.BFLY PT, R166, R39, 0x1, 0x1f ;  /* 0x0c201f0027a67f89 */ /* 0x000e6200000e0000 */
[----:B------:R-:W-:Y:S01]  /*4e00*/  FFMA.FTZ R10, R35, UR5, R20 ;  /* 0x00000005230a7c23 */ /* 0x000fe20008010014 */
[-C--:B------:R-:W-:Y:S01]  /*4e10*/  ISETP.GE.AND P1, PT, R29, R171.reuse, PT ;  /* 0x000000ab1d00720c */ /* 0x080fe20003f26270 */
[----:B------:R-:W-:Y:S01]  /*4e20*/  FFMA.FTZ R26, R33, UR5, R26 ;  /* 0x00000005211a7c23 */ /* 0x000fe2000801001a */
[----:B------:R-:W3:Y:S01]  /*4e30*/  MUFU.TANH R34, R71 ;  /* 0x0000004700227308 */ /* 0x000ee20000002400 */
[----:B------:R-:W-:Y:S01]  /*4e40*/  FSEL R14, R40, -INF , !P2 ;  /* 0xff800000280e7808 */ /* 0x000fe20005000000 */
[----:B-----5:R-:W-:Y:S01]  /*4e50*/  FFMA.FTZ R32, R3, UR5, R32 ;  /* 0x0000000503207c23 */ /* 0x020fe20008010020 */
[----:B------:R-:W-:Y:S01]  /*4e60*/  FSEL R10, R10, -INF , !P3 ;  /* 0xff8000000a0a7808 */ /* 0x000fe20005800000 */
[----:B------:R-:W4:Y:S01]  /*4e70*/  SHFL.BFLY PT, R20, R43, 0x1, 0x1f ;  /* 0x0c201f002b147f89 */ /* 0x000f2200000e0000 */
[----:B------:R-:W-:Y:S01]  /*4e80*/  FSEL R11, R11, -INF , !P1 ;  /* 0xff8000000b0b7808 */ /* 0x000fe20004800000 */
[----:B------:R-:W-:Y:S01]  /*4e90*/  UMOV UR11, 0xffffffff ;  /* 0xffffffff000b7882 */ /* 0x000fe20000000000 */
[----:B------:R-:W-:-:S02]  /*4ea0*/  ISETP.GE.AND P3, PT, R19, R171, PT ;  /* 0x000000ab1300720c */ /* 0x000fc40003f66270 */
[-C--:B------:R-:W-:Y:S01]  /*4eb0*/  ISETP.GE.AND P1, PT, R30, R212.reuse, PT ;  /* 0x000000d41e00720c */ /* 0x080fe20003f26270 */
[----:B--2---:R-:W-:Y:S01]  /*4ec0*/  FFMA.FTZ R36, R3, UR5, R36 ;  /* 0x0000000503247c23 */ /* 0x004fe20008010024 */
[----:B------:R-:W-:Y:S02]  /*4ed0*/  ISETP.GE.AND P2, PT, R31, R171, PT ;  /* 0x000000ab1f00720c */ /* 0x000fe40003f46270 */
[----:B------:R-:W-:Y:S02]  /*4ee0*/  FSEL R203, R70, -INF , !P3 ;  /* 0xff80000046cb7808 */ /* 0x000fe40005800000 */
[----:B------:R-:W-:Y:S02]  /*4ef0*/  FSEL R210, R44, -INF , !P1 ;  /* 0xff8000002cd27808 */ /* 0x000fe40004800000 */
[----:B------:R-:W-:Y:S01]  /*4f00*/  FSEL R13, R21, -INF , !P2 ;  /* 0xff800000150d7808 */ /* 0x000fe20005000000 */
[----:B---3--:R-:W-:Y:S01]  /*4f10*/  FFMA.FTZ R34, R27, UR5, R34 ;  /* 0x000000051b227c23 */ /* 0x008fe20008010022 */
[----:B------:R-:W-:-:S02]  /*4f20*/  ISETP.GE.AND P3, PT, R15, R212, PT ;  /* 0x000000d40f00720c */ /* 0x000fc40003f66270 */
[----:B------:R-:W-:Y:S01]  /*4f30*/  ISETP.GE.AND P1, PT, R15, R171, PT ;  /* 0x000000ab0f00720c */ /* 0x000fe20003f26270 */
[----:B------:R-:W-:Y:S01]  /*4f40*/  FFMA.FTZ R15, R28, UR5, R41 ;  /* 0x000000051c0f7c23 */ /* 0x000fe20008010029 */
[----:B------:R-:W-:Y:S02]  /*4f50*/  ISETP.GE.AND P2, PT, R19, R212, PT ;  /* 0x000000d41300720c */ /* 0x000fe40003f46270 */
[----:B------:R-:W-:Y:S02]  /*4f60*/  FSEL R196, R8, -INF , !P6 ;  /* 0xff80000008c47808 */ /* 0x000fe40007000000 */
[----:B------:R-:W-:Y:S02]  /*4f70*/  FSEL R216, R26, -INF , !P2 ;  /* 0xff8000001ad87808 */ /* 0x000fe40005000000 */
[----:B------:R-:W-:Y:S02]  /*4f80*/  FMNMX3.FTZ R19, R196, R14, R12, !PT ;  /* 0x0000000ec4137276 */ /* 0x000fe4000781000c */
[----:B-1----:R-:W-:-:S02]  /*4f90*/  FMNMX.FTZ R166, R39, R166, !PT ;  /* 0x000000a627a67209 */ /* 0x002fc40007810000 */
[----:B------:R-:W-:Y:S02]  /*4fa0*/  FSEL R15, R15, -INF , !P5 ;  /* 0xff8000000f0f7808 */ /* 0x000fe40006800000 */
[----:B------:R-:W-:Y:S01]  /*4fb0*/  LEA R225, R0, UR6, 0x1 ;  /* 0x0000000600e17c11 */ /* 0x000fe2000f8e08ff */
[----:B------:R-:W-:Y:S01]  /*4fc0*/  FMUL.FTZ R8, R166, UR15 ;  /* 0x0000000fa6087c20 */ /* 0x000fe20008410000 */
[----:B------:R-:W-:Y:S02]  /*4fd0*/  FMNMX3.FTZ R19, R19, R10, R216, !PT ;  /* 0x0000000a13137276 */ /* 0x000fe400078100d8 */
[----:B------:R-:W-:Y:S01]  /*4fe0*/  ISETP.GE.AND P2, PT, R30, R171, PT ;  /* 0x000000ab1e00720c */ /* 0x000fe20003f46270 */
[----:B------:R-:W-:Y:S01]  /*4ff0*/  LDSM.16.MT88.4 R148, [R225+0xa000] ;  /* 0x00a00000e194783b */ /* 0x000fe20000004200 */
[----:B------:R-:W-:Y:S02]  /*5000*/  FMNMX3.FTZ R0, R15, R189, R13, !PT ;  /* 0x000000bd0f007276 */ /* 0x000fe4000781000d */
[----:B------:R-:W-:Y:S01]  /*5010*/  FSEL R201, R36, -INF , !P1 ;  /* 0xff80000024c97808 */ /* 0x000fe20004800000 */
[----:B------:R-:W-:Y:S01]  /*5020*/  LDSM.16.MT88.4 R80, [R225+0xb000] ;  /* 0x00b00000e150783b */ /* 0x000fe20000004200 */
[----:B------:R-:W-:-:S02]  /*5030*/  FSETP.NEU.FTZ.AND P1, PT, R166, -INF , PT ;  /* 0xff800000a600780b */ /* 0x000fc40003f3d000 */
[----:B------:R-:W-:Y:S01]  /*5040*/  FSEL R204, R32, -INF , !P3 ;  /* 0xff80000020cc7808 */ /* 0x000fe20005800000 */
[----:B------:R-:W-:Y:S01]  /*5050*/  LDSM.16.MT88.4 R172, [R225+0xa800] ;  /* 0x00a80000e1ac783b */ /* 0x000fe20000004200 */
[----:B------:R-:W-:Y:S02]  /*5060*/  FMNMX3.FTZ R19, R19, R210, R208, !PT ;  /* 0x000000d213137276 */ /* 0x000fe400078100d0 */
[----:B------:R-:W-:Y:S02]  /*5070*/  FSEL R205, R34, -INF , !P2 ;  /* 0xff80000022cd7808 */ /* 0x000fe40005000000 */
[----:B------:R-:W-:Y:S02]  /*5080*/  FMNMX3.FTZ R0, R0, R11, R203, !PT ;  /* 0x0000000b00007276 */ /* 0x000fe400078100cb */
[----:B------:R-:W-:Y:S02]  /*5090*/  LEA R3, R2, R225, 0x1 ;  /* 0x000000e102037211 */ /* 0x000fe400078e08ff */
[----:B------:R-:W-:-:S02]  /*50a0*/  FSEL R8, R8, RZ, P1 ;  /* 0x000000ff08087208 */ /* 0x000fc40000800000 */
[----:B------:R-:W-:Y:S01]  /*50b0*/  FMNMX.FTZ R2, R204, R19, !PT ;  /* 0x00000013cc027209 */ /* 0x000fe20007810000 */
[----:B------:R-:W-:Y:S01]  /*50c0*/  LDSM.16.MT88.4 R48, [R3+0xa000] ;  /* 0x00a000000330783b */ /* 0x000fe20000004200 */
[----:B------:R-:W-:Y:S01]  /*50d0*/  FMNMX3.FTZ R0, R0, R205, R199, !PT ;  /* 0x000000cd00007276 */ /* 0x000fe200078100c7 */
[--C-:B------:R-:W-:Y:S01]  /*50e0*/  FFMA.FTZ R187, R17, UR15, -R8.reuse ;  /* 0x0000000f11bb7c23 */ /* 0x100fe20008010808 */
[----:B----4-:R-:W-:Y:S01]  /*50f0*/  FMNMX.FTZ R165, R43, R20, !PT ;  /* 0x000000142ba57209 */ /* 0x010fe20007810000 */
[----:B------:R-:W1:Y:S01]  /*5100*/  SHFL.BFLY PT, R17, R2, 0x2, 0x1f ;  /* 0x0c401f0002117f89 */ /* 0x000e6200000e0000 */
[----:B------:R-:W-:Y:S01]  /*5110*/  FMNMX.FTZ R19, R201, R0, !PT ;  /* 0x00000000c9137209 */ /* 0x000fe20007810000 */
[--C-:B------:R-:W-:Y:S01]  /*5120*/  FFMA.FTZ R185, R7, UR15, -R8.reuse ;  /* 0x0000000f07b97c23 */ /* 0x100fe20008010808 */
[C---:B------:R-:W-:Y:S01]  /*5130*/  FSETP.NEU.FTZ.AND P1, PT, R165.reuse, -INF , PT ;  /* 0xff800000a500780b */ /* 0x040fe20003f3d000 */
[----:B------:R-:W-:Y:S01]  /*5140*/  FMUL.FTZ R20, R165, UR15 ;  /* 0x0000000fa5147c20 */ /* 0x000fe20008410000 */
[C---:B------:R-:W-:Y:S01]  /*5150*/  LEA R223, R4.reuse, R225, 0x1 ;  /* 0x000000e104df7211 */ /* 0x040fe200078e08ff */
[----:B------:R-:W2:Y:S01]  /*5160*/  SHFL.BFLY PT, R0, R19, 0x2, 0x1f ;  /* 0x0c401f0013007f89 */ /* 0x000ea200000e0000 */
[----:B------:R-:W-:Y:S01]  /*5170*/  LEA R222, R4, R3, 0x1 ;  /* 0x0000000304de7211 */ /* 0x000fe200078e08ff */
[--C-:B------:R-:W-:Y:S01]  /*5180*/  FFMA.FTZ R184, R25, UR15, -R8.reuse ;  /* 0x0000000f19b87c23 */ /* 0x100fe20008010808 */
[----:B------:R-:W-:Y:S01]  /*5190*/  FSEL R7, R20, RZ, P1 ;  /* 0x000000ff14077208 */ /* 0x000fe20000800000 */
[----:B------:R-:W-:Y:S01]  /*51a0*/  LDSM.16.MT88.4 R132, [R223+0xa000] ;  /* 0x00a00000df84783b */ /* 0x000fe20000004200 */
[----:B------:R-:W-:Y:S01]  /*51b0*/  IADD3 R164, PT, PT, R225, 0xa040, RZ ;  /* 0x0000a040e1a47810 */ /* 0x000fe20007ffe0ff */
[--C-:B------:R-:W-:Y:S01]  /*51c0*/  FFMA.FTZ R180, R23, UR15, -R8.reuse ;  /* 0x0000000f17b47c23 */ /* 0x100fe20008010808 */
[----:B------:R-:W-:Y:S01]  /*51d0*/  IADD3 R214, PT, PT, R225, 0xa000, RZ ;  /* 0x0000a000e1d67810 */ /* 0x000fe20007ffe0ff */
[----:B------:R-:W-:Y:S01]  /*51e0*/  LDSM.16.MT88.4 R64, [R222+0xa000] ;  /* 0x00a00000de40783b */ /* 0x000fe20000004200 */
[--C-:B------:R-:W-:Y:S01]  /*51f0*/  FFMA.FTZ R183, R24, UR15, -R7.reuse ;  /* 0x0000000f18b77c23 */ /* 0x100fe20008010807 */
[--C-:B------:R-:W-:Y:S01]  /*5200*/  FFMA.FTZ R190, R22, UR15, -R7.reuse ;  /* 0x0000000f16be7c23 */ /* 0x100fe20008010807 */
[--C-:B------:R-:W-:Y:S01]  /*5210*/  FFMA.FTZ R186, R18, UR15, -R7.reuse ;  /* 0x0000000f12ba7c23 */ /* 0x100fe20008010807 */
[----:B------:R-:W-:Y:S01]  /*5220*/  LDSM.16.MT88.4 R96, [R223+0xb000] ;  /* 0x00b00000df60783b */ /* 0x000fe20000004200 */
[--C-:B------:R-:W-:Y:S01]  /*5230*/  FFMA.FTZ R181, R16, UR15, -R7.reuse ;  /* 0x0000000f10b57c23 */ /* 0x100fe20008010807 */
[----:B------:R-:W-:Y:S01]  /*5240*/  MUFU.EX2 R187, R187 ;  /* 0x000000bb00bb7308 */ /* 0x000fe20000000800 */
[--C-:B------:R-:W-:Y:S01]  /*5250*/  FFMA.FTZ R198, R9, UR15, -R8.reuse ;  /* 0x0000000f09c67c23 */ /* 0x100fe20008010808 */
[----:B------:R-:W-:Y:S01]  /*5260*/  LDSM.16.MT88.4 R112, [R3+0xb000] ;  /* 0x00b000000370783b */ /* 0x000fe20000004200 */
[--C-:B------:R-:W-:Y:S01]  /*5270*/  FFMA.FTZ R195, R195, UR15, -R8.reuse ;  /* 0x0000000fc3c37c23 */ /* 0x100fe20008010808 */
[----:B-1----:R-:W-:Y:S01]  /*5280*/  FMNMX.FTZ R17, R2, R17, !PT ;  /* 0x0000001102117209 */ /* 0x002fe20007810000 */
[----:B------:R-:W1:Y:S01]  /*5290*/  MUFU.EX2 R184, R184 ;  /* 0x000000b800b87308 */ /* 0x000e620000000800 */
[----:B------:R-:W-:Y:S01]  /*52a0*/  LDSM.16.MT88.4 R176, [R222+0xb000] ;  /* 0x00b00000deb0783b */ /* 0x000fe20000004200 */
[----:B------:R-:W-:Y:S01]  /*52b0*/  MOV R2, R164 ;  /* 0x000000a400027202 */ /* 0x000fe20000000f00 */
[--C-:B------:R-:W-:Y:S01]  /*52c0*/  FFMA.FTZ R200, R200, UR15, -R8.reuse ;  /* 0x0000000fc8c87c23 */ /* 0x100fe20008010808 */
[----:B------:R-:W-:Y:S01]  /*52d0*/  @P0 IADD3 R2, PT, PT, R214, -0x40, RZ ;  /* 0xffffffc0d6020810 */ /* 0x000fe20007ffe0ff */
[----:B------:R-:W3:Y:S01]  /*52e0*/  SHFL.BFLY PT, R168, R17, 0x1, 0x1f ;  /* 0x0c201f0011a87f89 */ /* 0x000ee200000e0000 */
[----:B--2---:R-:W-:Y:S01]  /*52f0*/  FMNMX.FTZ R0, R19, R0, !PT ;  /* 0x0000000013007209 */ /* 0x004fe20007810000 */
[----:B------:R-:W-:Y:S01]  /*5300*/  MUFU.EX2 R185, R185 ;  /* 0x000000b900b97308 */ /* 0x000fe20000000800 */
[----:B------:R-:W-:Y:S01]  /*5310*/  LEA R220, R4, R2, 0x1 ;  /* 0x0000000204dc7211 */ /* 0x000fe200078e08ff */
[----:B------:R-:W-:Y:S01]  /*5320*/  FFMA.FTZ R243, R243, UR15, -R8 ;  /* 0x0000000ff3f37c23 */ /* 0x000fe20008010808 */
[----:B------:R-:W-:Y:S01]  /*5330*/  LDSM.16.MT88.4 R28, [R2+0x800] ;  /* 0x00080000021c783b */ /* 0x000fe20000004200 */
[----:B------:R-:W2:Y:S01]  /*5340*/  MUFU.EX2 R180, R180 ;  /* 0x000000b400b47308 */ /* 0x000ea20000000800 */
[--C-:B------:R-:W-:Y:S01]  /*5350*/  FFMA.FTZ R197, R84, UR15, -R7.reuse ;  /* 0x0000000f54c57c23 */ /* 0x100fe20008010807 */
[--C-:B------:R-:W-:Y:S01]  /*5360*/  FFMA.FTZ R202, R6, UR15, -R7.reuse ;  /* 0x0000000f06ca7c23 */ /* 0x100fe20008010807 */
[----:B------:R-:W4:Y:S01]  /*5370*/  SHFL.BFLY PT, R167, R0, 0x1, 0x1f ;  /* 0x0c201f0000a77f89 */ /* 0x000f2200000e0000 */
[----:B------:R-:W-:Y:S01]  /*5380*/  MUFU.EX2 R183, R183 ;  /* 0x000000b700b77308 */ /* 0x000fe20000000800 */
[----:B-1----:R-:W-:Y:S01]  /*5390*/  F2FP.BF16.F32.PACK_AB R124, R184, R187 ;  /* 0x000000bbb87c723e */ /* 0x002fe200000010ff */
[----:B------:R-:W-:Y:S01]  /*53a0*/  FFMA.FTZ R241, R5, UR15, -R7 ;  /* 0x0000000f05f17c23 */ /* 0x000fe20008010807 */
[----:B------:R-:W-:Y:S01]  /*53b0*/  LDSM.16.MT88.4 R24, [R220+0x800] ;  /* 0x00080000dc18783b */ /* 0x000fe20000004200 */
[----:B------:R-:W1:Y:S01]  /*53c0*/  MUFU.EX2 R190, R190 ;  /* 0x000000be00be7308 */ /* 0x000e620000000800 */
[----:B------:R-:W-:-:S02]  /*53d0*/  FADD.FTZ R184, R187, R184 ;  /* 0x000000b8bbb87221 */ /* 0x000fc40000010000 */
[----:B------:R-:W-:Y:S01]  /*53e0*/  LDSM.16.MT88.4 R20, [R225+0xb800] ;  /* 0x00b80000e114783b */ /* 0x000fe20000004200 */
[----:B------:R-:W-:Y:S01]  /*53f0*/  MUFU.EX2 R186, R186 ;  /* 0x000000ba00ba7308 */ /* 0x000fe20000000800 */
[C---:B--2---:R-:W-:Y:S01]  /*5400*/  F2FP.BF16.F32.PACK_AB R126, R180.reuse, R185 ;  /* 0x000000b9b47e723e */ /* 0x044fe200000010ff */
[----:B------:R-:W-:Y:S02]  /*5410*/  FADD.FTZ R185, R185, R184 ;  /* 0x000000b8b9b97221 */ /* 0x000fe40000010000 */
[----:B------:R-:W2:Y:S01]  /*5420*/  MUFU.EX2 R181, R181 ;  /* 0x000000b500b57308 */ /* 0x000ea20000000800 */
[----:B---3--:R-:W-:Y:S01]  /*5430*/  FMNMX.FTZ R168, R17, R168, !PT ;  /* 0x000000a811a87209 */ /* 0x008fe20007810000 */
[----:B------:R-:W-:Y:S02]  /*5440*/  FADD.FTZ R185, R180, R185 ;  /* 0x000000b9b4b97221 */ /* 0x000fe40000010000 */
[----:B------:R-:W-:Y:S01]  /*5450*/  MUFU.EX2 R198, R198 ;  /* 0x000000c600c67308 */ /* 0x000fe20000000800 */
[C---:B------:R-:W-:Y:S01]  /*5460*/  FSETP.NEU.FTZ.AND P1, PT, R168.reuse, -INF , PT ;  /* 0xff800000a800780b */ /* 0x040fe20003f3d000 */
[----:B------:R-:W-:Y:S01]  /*5470*/  FMUL.FTZ R207, R168, UR15 ;  /* 0x0000000fa8cf7c20 */ /* 0x000fe20008410000 */
[----:B-1----:R-:W-:Y:S01]  /*5480*/  F2FP.BF16.F32.PACK_AB R125, R190, R183 ;  /* 0x000000b7be7d723e */ /* 0x002fe200000010ff */
[----:B------:R-:W-:Y:S01]  /*5490*/  MUFU.EX2 R195, R195 ;  /* 0x000000c300c37308 */ /* 0x000fe20000000800 */
[----:B------:R-:W-:Y:S01]  /*54a0*/  FADD.FTZ R183, R183, R190 ;  /* 0x000000beb7b77221 */ /* 0x000fe20000010000 */
[----:B----4-:R-:W-:-:S02]  /*54b0*/  FMNMX.FTZ R167, R0, R167, !PT ;  /* 0x000000a700a77209 */ /* 0x010fc40007810000 */
[----:B------:R-:W-:Y:S01]  /*54c0*/  FSEL R207, R207, RZ, P1 ;  /* 0x000000ffcfcf7208 */ /* 0x000fe20000800000 */
[----:B------:R-:W-:Y:S01]  /*54d0*/  MUFU.EX2 R200, R200 ;  /* 0x000000c800c87308 */ /* 0x000fe20000000800 */
[C---:B------:R-:W-:Y:S01]  /*54e0*/  FSETP.NEU.FTZ.AND P1, PT, R167.reuse, -INF , PT ;  /* 0xff800000a700780b */ /* 0x040fe20003f3d000 */
[----:B------:R-:W-:Y:S01]  /*54f0*/  FMUL.FTZ R206, R167, UR15 ;  /* 0x0000000fa7ce7c20 */ /* 0x000fe20008410000 */
[----:B------:R-:W-:Y:S01]  /*5500*/  IADD3 R0, PT, PT, R225, 0xa020, RZ ;  /* 0x0000a020e1007810 */ /* 0x000fe20007ffe0ff */
[--C-:B------:R-:W-:Y:S01]  /*5510*/  FFMA.FTZ R196, R196, UR15, -R207.reuse ;  /* 0x0000000fc4c47c23 */ /* 0x100fe200080108cf */
[--C-:B------:R-:W-:Y:S01]  /*5520*/  FFMA.FTZ R193, R14, UR15, -R207.reuse ;  /* 0x0000000f0ec17c23 */ /* 0x100fe200080108cf */
[--C-:B------:R-:W-:Y:S01]  /*5530*/  FFMA.FTZ R191, R12, UR15, -R207.reuse ;  /* 0x0000000f0cbf7c23 */ /* 0x100fe200080108cf */
[----:B------:R-:W-:Y:S01]  /*5540*/  FSEL R206, R206, RZ, P1 ;  /* 0x000000ffcece7208 */ /* 0x000fe20000800000 */
[--C-:B------:R-:W-:Y:S01]  /*5550*/  FFMA.FTZ R182, R10, UR15, -R207.reuse ;  /* 0x0000000f0ab67c23 */ /* 0x100fe200080108cf */
[----:B------:R-:W-:Y:S01]  /*5560*/  @P4 IADD3 R0, PT, PT, R214, -0x20, RZ ;  /* 0xffffffe0d6004810 */ /* 0x000fe20007ffe0ff */
[----:B------:R-:W-:Y:S01]  /*5570*/  MUFU.EX2 R196, R196 ;  /* 0x000000c400c47308 */ /* 0x000fe20000000800 */
[----:B--2---:R-:W-:Y:S01]  /*5580*/  F2FP.BF16.F32.PACK_AB R127, R181, R186 ;  /* 0x000000bab57f723e */ /* 0x004fe200000010ff */
[--C-:B------:R-:W-:Y:S01]  /*5590*/  FFMA.FTZ R194, R15, UR15, -R206.reuse ;  /* 0x0000000f0fc27c23 */ /* 0x100fe200080108ce */
[--C-:B------:R-:W-:Y:S01]  /*55a0*/  FFMA.FTZ R189, R189, UR15, -R206.reuse ;  /* 0x0000000fbdbd7c23 */ /* 0x100fe200080108ce */
[--C-:B------:R-:W-:Y:S01]  /*55b0*/  FFMA.FTZ R192, R13, UR15, -R206.reuse ;  /* 0x0000000f0dc07c23 */ /* 0x100fe200080108ce */
[--C-:B------:R-:W-:Y:S01]  /*55c0*/  FFMA.FTZ R3, R11, UR15, -R206.reuse ;  /* 0x0000000f0b037c23 */ /* 0x100fe200080108ce */
[----:B------:R-:W1:Y:S01]  /*55d0*/  MUFU.EX2 R193, R193 ;  /* 0x000000c100c17308 */ /* 0x000e620000000800 */
[----:B------:R2:W-:Y:S01]  /*55e0*/  LDSM.16.MT88.4 R12, [R2+0x1800] ;  /* 0x00180000020c783b */ /* 0x0005e20000004200 */
[C---:B------:R-:W-:Y:S01]  /*55f0*/  HMMA.16816.F32.BF16 R160, R124.reuse, R148, RZ ;  /* 0x000000947ca0723c */ /* 0x040fe200000418ff */
[--C-:B------:R-:W-:Y:S01]  /*5600*/  FFMA.FTZ R245, R204, UR15, -R207.reuse ;  /* 0x0000000fccf57c23 */ /* 0x100fe200080108cf */
[----:B------:R-:W-:Y:S01]  /*5610*/  MUFU.EX2 R191, R191 ;  /* 0x000000bf00bf7308 */ /* 0x000fe20000000800 */
[----:B------:R-:W3:Y:S01]  /*5620*/  LDSM.16.MT88.4 R32, [R0+0x800] ;  /* 0x000800000020783b */ /* 0x000ee20000004200 */
[--C-:B------:R-:W-:Y:S01]  /*5630*/  FFMA.FTZ R199, R199, UR15, -R206.reuse ;  /* 0x0000000fc7c77c23 */ /* 0x100fe200080108ce */
[----:B------:R-:W-:Y:S01]  /*5640*/  FFMA.FTZ R240, R201, UR15, -R206 ;  /* 0x0000000fc9f07c23 */ /* 0x000fe200080108ce */
[----:B------:R-:W4:Y:S01]  /*5650*/  MUFU.EX2 R182, R182 ;  /* 0x000000b600b67308 */ /* 0x000f220000000800 */
[----:B------:R-:W5:Y:S01]  /*5660*/  LDSM.16.MT88.4 R16, [R0+0x1800] ;  /* 0x001800000010783b */ /* 0x000f620000004200 */
[C---:B------:R-:W-:Y:S01]  /*5670*/  HMMA.16816.F32.BF16 R140, R124.reuse, R132, RZ ;  /* 0x000000847c8c723c */ /* 0x040fe200000418ff */
[----:B------:R-:W-:Y:S01]  /*5680*/  FFMA.FTZ R208, R208, UR15, -R207 ;  /* 0x0000000fd0d07c23 */ /* 0x000fe200080108cf */
[----:B------:R-:W-:Y:S01]  /*5690*/  MUFU.EX2 R194, R194 ;  /* 0x000000c200c27308 */ /* 0x000fe20000000800 */
[----:B------:R-:W5:Y:S01]  /*56a0*/  LDSM.16.MT88.4 R8, [R220+0x1800] ;  /* 0x00180000dc08783b */ /* 0x000f620000004200 */
[----:B-1----:R-:W-:Y:S01]  /*56b0*/  F2FP.BF16.F32.PACK_AB R128, R193, R196 ;  /* 0x000000c4c180723e */ /* 0x002fe200000010ff */
[----:B------:R-:W-:Y:S01]  /*56c0*/  FADD.FTZ R196, R196, R193 ;  /* 0x000000c1c4c47221 */ /* 0x000fe20000010000 */
[----:B------:R-:W1:Y:S01]  /*56d0*/  MUFU.EX2 R189, R189 ;  /* 0x000000bd00bd7308 */ /* 0x000e620000000800 */
[----:B------:R-:W-:Y:S01]  /*56e0*/  F2FP.BF16.F32.PACK_AB R4, R195, R198 ;  /* 0x000000c6c304723e */ /* 0x000fe200000010ff */
[C---:B------:R-:W-:Y:S01]  /*56f0*/  HMMA.16816.F32.BF16 R40, R124.reuse, R48, RZ ;  /* 0x000000307c28723c */ /* 0x040fe200000418ff */
[----:B------:R-:W-:Y:S01]  /*5700*/  FADD.FTZ R186, R186, R183 ;  /* 0x000000b7baba7221 */ /* 0x000fe20000010000 */
[----:B------:R-:W-:Y:S01]  /*5710*/  MUFU.EX2 R192, R192 ;  /* 0x000000c000c07308 */ /* 0x000fe20000000800 */
[----:B------:R-:W-:Y:S01]  /*5720*/  FADD.FTZ R198, R198, R185 ;  /* 0x000000b9c6c67221 */ /* 0x000fe20000010000 */
[----:B----4-:R-:W-:Y:S01]  /*5730*/  F2FP.BF16.F32.PACK_AB R130, R182, R191 ;  /* 0x000000bfb682723e */ /* 0x010fe200000010ff */
[----:B------:R-:W-:Y:S01]  /*5740*/  FADD.FTZ R191, R191, R196 ;  /* 0x000000c4bfbf7221 */ /* 0x000fe20000010000 */
[----:B------:R-:W4:Y:S01]  /*5750*/  MUFU.EX2 R3, R3 ;  /* 0x0000000300037308 */ /* 0x000f220000000800 */
[----:B--2---:R-:W-:Y:S01]  /*5760*/  FFMA.FTZ R2, R86, UR15, -R7 ;  /* 0x0000000f56027c23 */ /* 0x004fe20008010807 */
[C---:B------:R-:W-:Y:S01]  /*5770*/  HMMA.16816.F32.BF16 R56, R124.reuse, R64, RZ ;  /* 0x000000407c38723c */ /* 0x040fe200000418ff */
[----:B------:R-:W-:Y:S01]  /*5780*/  FADD.FTZ R182, R182, R191 ;  /* 0x000000bfb6b67221 */ /* 0x000fe20000010000 */
[----:B------:R-:W2:Y:S01]  /*5790*/  MUFU.EX2 R243, R243 ;  /* 0x000000f300f37308 */ /* 0x000ea20000000800 */
[----:B------:R-:W-:Y:S01]  /*57a0*/  FADD.FTZ R181, R181, R186 ;  /* 0x000000bab5b57221 */ /* 0x000fe20000010000 */
[----:B-1----:R-:W-:Y:S01]  /*57b0*/  F2FP.BF16.F32.PACK_AB R129, R189, R194 ;  /* 0x000000c2bd81723e */ /* 0x002fe200000010ff */
[----:B------:R-:W-:Y:S01]  /*57c0*/  FADD.FTZ R189, R194, R189 ;  /* 0x000000bdc2bd7221 */ /* 0x000fe20000010000 */
[----:B------:R-:W-:Y:S01]  /*57d0*/  MUFU.EX2 R2, R2 ;  /* 0x0000000200027308 */ /* 0x000fe20000000800 */
[----:B------:R-:W-:Y:S01]  /*57e0*/  FADD.FTZ R195, R195, R198 ;  /* 0x000000c6c3c37221 */ /* 0x000fe20000010000 */
[----:B------:R-:W-:Y:S01]  /*57f0*/  HMMA.16816.F32.BF16 R72, R124, R80, RZ ;  /* 0x000000507c48723c */ /* 0x000fe200000418ff */
[C---:B------:R-:W-:Y:S01]  /*5800*/  IADD3 R221, PT, PT, R0.reuse, 0x800, RZ ;  /* 0x0000080000dd7810 */ /* 0x040fe20007ffe0ff */
[----:B------:R-:W1:Y:S01]  /*5810*/  MUFU.EX2 R197, R197 ;  /* 0x000000c500c57308 */ /* 0x000e620000000800 */
[----:B------:R-:W-:-:S02]  /*5820*/  IADD3 R219, PT, PT, R0, 0x1800, RZ ;  /* 0x0000180000db7810 */ /* 0x000fc40007ffe0ff */
[----:B----4-:R-:W-:Y:S01]  /*5830*/  F2FP.BF16.F32.PACK_AB R131, R3, R192 ;  /* 0x000000c00383723e */ /* 0x010fe200000010ff */
[----:B------:R-:W-:Y:S01]  /*5840*/  MUFU.EX2 R202, R202 ;  /* 0x000000ca00ca7308 */ /* 0x000fe20000000800 */
[----:B------:R-:W-:Y:S01]  /*5850*/  FADD.FTZ R192, R192, R189 ;  /* 0x000000bdc0c07221 */ /* 0x000fe20000010000 */
[C---:B------:R-:W-:Y:S01]  /*5860*/  HMMA.16816.F32.BF16 R88, R124.reuse, R96, RZ ;  /* 0x000000607c58723c */ /* 0x040fe200000418ff */
[----:B--2---:R-:W-:Y:S01]  /*5870*/  F2FP.BF16.F32.PACK_AB R6, R243, R200 ;  /* 0x000000c8f306723e */ /* 0x004fe200000010ff */
[----:B------:R-:W2:Y:S01]  /*5880*/  MUFU.EX2 R241, R241 ;  /* 0x000000f100f17308 */ /* 0x000ea20000000800 */
[----:B------:R-:W-:Y:S01]  /*5890*/  FADD.FTZ R3, R3, R192 ;  /* 0x000000c003037221 */ /* 0x000fe20000010000 */
[----:B------:R-:W-:Y:S02]  /*58a0*/  FADD.FTZ R200, R200, R195 ;  /* 0x000000c3c8c87221 */ /* 0x000fe40000010000 */
[----:B------:R-:W-:Y:S02]  /*58b0*/  MUFU.EX2 R204, R208 ;  /* 0x000000d000cc7308 */ /* 0x000fe40000000800 */
[----:B------:R-:W-:Y:S01]  /*58c0*/  HMMA.16816.F32.BF16 R104, R124, R112, RZ ;  /* 0x000000707c68723c */ /* 0x000fe200000418ff */
[----:B-1----:R-:W-:Y:S01]  /*58d0*/  F2FP.BF16.F32.PACK_AB R5, R197, R2 ;  /* 0x00000002c505723e */ /* 0x002fe200000010ff */
[----:B------:R-:W-:Y:S01]  /*58e0*/  MUFU.EX2 R245, R245 ;  /* 0x000000f500f57308 */ /* 0x000fe20000000800 */
[----:B------:R-:W-:Y:S01]  /*58f0*/  FADD.FTZ R2, R2, R181 ;  /* 0x000000b502027221 */ /* 0x000fe20000010000 */
[----:B------:R-:W-:-:S02]  /*5900*/  FADD.FTZ R243, R243, R200 ;  /* 0x000000c8f3f37221 */ /* 0x000fc40000010000 */
[----:B------:R-:W-:Y:S01]  /*5910*/  MUFU.EX2 R199, R199 ;  /* 0x000000c700c77308 */ /* 0x000fe20000000800 */
[----:B------:R-:W-:Y:S01]  /*5920*/  FADD.FTZ R197, R197, R2 ;  /* 0x00000002c5c57221 */ /* 0x000fe20000010000 */
[----:B------:R-:W-:Y:S01]  /*5930*/  HMMA.16816.F32.BF16 R152, R124, R150, RZ ;  /* 0x000000967c98723c */ /* 0x000fe200000418ff */
[----:B--2---:R-:W-:Y:S01]  /*5940*/  F2FP.BF16.F32.PACK_AB R7, R241, R202 ;  /* 0x000000caf107723e */ /* 0x004fe200000010ff */
[----:B------:R-:W-:Y:S01]  /*5950*/  MUFU.EX2 R240, R240 ;  /* 0x000000f000f07308 */ /* 0x000fe20000000800 */
[----:B------:R-:W-:-:S04]  /*5960*/  FADD.FTZ R202, R202, R197 ;  /* 0x000000c5caca7221 */ /* 0x000fc80000010000 */
[----:B------:R-:W-:Y:S01]  /*5970*/  FADD.FTZ R241, R241, R202 ;  /* 0x000000caf1f17221 */ /* 0x000fe20000010000 */
        /* <DEDUP_REMOVED lines=12> */
[----:B------:R-:W-:Y:S08]  /*5a40*/  HMMA.16816.F32.BF16 R100, R128, R112, RZ ;  /* 0x000000708064723c */ /* 0x000ff000000418ff */
        /* <DEDUP_REMOVED lines=12> */
[-C--:B------:R-:W-:Y:S03]  /*5b10*/  HMMA.16816.F32.BF16 R124, R124, R178.reuse, RZ ;  /* 0x000000b27c7c723c */ /* 0x080fe600000418ff */
[----:B------:R-:W1:Y:S05]  /*5b20*/  MUFU.EX2 R176, R176 ;  /* 0x000000b000b07308 */ /* 0x000e6a0000000800 */
[----:B------:R-:W-:Y:S01]  /*5b30*/  HMMA.16816.F32.BF16 R128, R128, R178, RZ ;  /* 0x000000b28080723c */ /* 0x000fe200000418ff */
[--C-:B------:R-:W-:Y:S01]  /*5b40*/  FFMA.FTZ R178, R203, UR15, -R206.reuse ;  /* 0x0000000fcbb27c23 */ /* 0x100fe200080108ce */
[----:B------:R-:W-:-:S05]  /*5b50*/  FFMA.FTZ R179, R205, UR15, -R206 ;  /* 0x0000000fcdb37c23 */ /* 0x000fca00080108ce */
[----:B------:R-:W-:Y:S01]  /*5b60*/  MUFU.EX2 R178, R178 ;  /* 0x000000b200b27308 */ /* 0x000fe20000000800 */
[C---:B------:R-:W-:Y:S03]  /*5b70*/  HMMA.16816.F32.BF16 R160, R4.reuse, R172, R160 ;  /* 0x000000ac04a0723c */ /* 0x040fe600000418a0 */
[----:B------:R-:W2:Y:S05]  /*5b80*/  MUFU.EX2 R179, R179 ;  /* 0x000000b300b37308 */ /* 0x000eaa0000000800 */
        /* <DEDUP_REMOVED lines=15> */
[----:B-1----:R-:W-:Y:S01]  /*5c80*/  F2FP.BF16.F32.PACK_AB R4, R176, R177 ;  /* 0x000000b1b004723e */ /* 0x002fe200000010ff */
[----:B------:R-:W-:Y:S01]  /*5c90*/  FADD.FTZ R177, R177, R182 ;  /* 0x000000b6b1b17221 */ /* 0x000fe20000010000 */
[----:B--2---:R-:W-:Y:S01]  /*5ca0*/  F2FP.BF16.F32.PACK_AB R5, R179, R178 ;  /* 0x000000b2b305723e */ /* 0x004fe200000010ff */
        /* <DEDUP_REMOVED lines=30> */
[----:B------:R-:W-:-:S03]  /*5e90*/  SEL R188, R188, 0xffffffe0, !P4 ;  /* 0xffffffe0bcbc7807 */ /* 0x000fc60006000000 */
[----:B------:R-:W-:-:S04]  /*5ea0*/  UIMAD.WIDE.U32 UR26, UR18, UR12, URZ ;  /* 0x0000000c121a72a5 */ /* 0x000fc8000f8e00ff */
[----:B------:R-:W-:Y:S02]  /*5eb0*/  USHF.L.U32 UR9, UR26, 0x5, URZ ;  /* 0x000000051a097899 */ /* 0x000fe400080006ff */
[----:B------:R-:W-:Y:S01]  /*5ec0*/  UIMAD UR18, UR18, UR13, UR27 ;  /* 0x0000000d121272a4 */ /* 0x000fe2000f8e021b */
[----:B------:R-:W-:Y:S01]  /*5ed0*/  IMAD.U32 R7, RZ, RZ, UR26 ;  /* 0x0000001aff077e24 */ /* 0x000fe2000f8e00ff */
[----:B------:R-:W-:Y:S01]  /*5ee0*/  ULEA UR9, UP0, UR12, UR9, 0x4 ;  /* 0x000000090c097291 */ /* 0x000fe2000f8020ff */
[----:B------:R-:W-:Y:S01]  /*5ef0*/  BAR.SYNC.DEFER_BLOCKING 0x0 ;  /* 0x0000000000007b1d */ /* 0x000fe20000010000 */
[----:B------:R-:W-:Y:S01]  /*5f00*/  USHF.L.U64.HI UR14, UR26, 0x5, UR18 ;  /* 0x000000051a0e7899 */ /* 0x000fe20008010212 */
[----:B-1----:R-:W-:Y:S01]  /*5f10*/  ISETP.GE.AND P3, PT, R232, UR8, PT ;  /* 0x00000008e8007c0c */ /* 0x002fe2000bf66270 */
[----:B------:R-:W-:Y:S01]  /*5f20*/  IMAD.U32 R2, RZ, RZ, UR26 ;  /* 0x0000001aff027e24 */ /* 0x000fe2000f8e00ff */
[----:B------:R-:W-:Y:S01]  /*5f30*/  ISETP.GE.AND P2, PT, R231, UR8, PT ;  /* 0x00000008e7007c0c */ /* 0x000fe2000bf46270 */
[----:B------:R-:W-:Y:S01]  /*5f40*/  ULEA.HI.X UR14, UR12, UR14, UR13, 0x4, UP0 ;  /* 0x0000000e0c0e7291 */ /* 0x000fe200080f240d */
[----:B------:R-:W-:Y:S01]  /*5f50*/  IMAD.U32 R3, RZ, RZ, UR9 ;  /* 0x00000009ff037e24 */ /* 0x000fe2000f8e00ff */
[----:B------:R-:W-:Y:S01]  /*5f60*/  LEA R6, P5, R7, R234, 0x6 ;  /* 0x000000ea07067211 */ /* 0x000fe200078a30ff */
[----:B------:R-:W-:Y:S01]  /*5f70*/  IMAD.U32 R0, RZ, RZ, UR18 ;  /* 0x00000012ff007e24 */ /* 0x000fe2000f8e00ff */
[----:B------:R-:W-:-:S02]  /*5f80*/  UISETP.GE.U32.AND UP0, UPT, UR23, 0x3, UPT ;  /* 0x000000031700788c */ /* 0x000fc4000bf06070 */
[----:B------:R-:W-:Y:S02]  /*5f90*/  MOV R4, UR14 ;  /* 0x0000000e00047c02 */ /* 0x000fe40008000f00 */
[----:B------:R-:W-:Y:S02]  /*5fa0*/  LEA R12, P1, R3, R234, 0x1 ;  /* 0x000000ea030c7211 */ /* 0x000fe400078208ff */
[-C--:B------:R-:W-:Y:S01]  /*5fb0*/  LEA.HI.X R7, R2, R233.reuse, R0, 0x6, P5 ;  /* 0x000000e902077211 */ /* 0x080fe200028f3400 */
[----:B------:R-:W-:Y:S01]  /*5fc0*/  IMAD.IADD R2, R227, 0x1, R188 ;  /* 0x00000001e3027824 */ /* 0x000fe200078e02bc */
[----:B------:R-:W-:Y:S01]  /*5fd0*/  LEA.HI.X R13, R3, R233, R4, 0x1, P1 ;  /* 0x000000e9030d7211 */ /* 0x000fe200008f0c04 */
[C---:B------:R-:W-:Y:S02]  /*5fe0*/  IMAD.IADD R3, R229.reuse, 0x1, R188 ;  /* 0x00000001e5037824 */ /* 0x040fe400078e02bc */
[----:B------:R-:W-:Y:S01]  /*5ff0*/  IMAD.MOV.U32 R0, RZ, RZ, 0x40 ;  /* 0x00000040ff007424 */ /* 0x000fe200078e00ff */
[----:B------:R-:W-:Y:S01]  /*6000*/  @!PT LDS RZ, [RZ] ;  /* 0x00000000fffff984 */ /* 0x000fe20000000800 */
[----:B------:R-:W-:Y:S01]  /*6010*/  @!PT LDS RZ, [RZ] ;  /* 0x00000000fffff984 */ /* 0x000fe20000000800 */
[----:B------:R-:W-:Y:S01]  /*6020*/  @!PT LDS RZ, [RZ] ;  /* 0x00000000fffff984 */ /* 0x000fe20000000800 */
[----:B------:R-:W-:Y:S04]  /*6030*/  @!P3 LDGSTS.E.BYPASS.LTC128B.128 [R239+0xa000], desc[UR24][R6.64] ;  /* 0x0a00000006efbfae */ /* 0x000fe8000b981a18 */
[----:B------:R-:W-:Y:S01]  /*6040*/  SEL R0, R0, 0xffffffc0, !P0 ;  /* 0xffffffc000007807 */ /* 0x000fe20004000000 */
[----:B------:R-:W-:Y:S03]  /*6050*/  @P3 STS.128 [R239+0xa000], RZ ;  /* 0x00a000ffef003388 */ /* 0x000fe60000000c00 */
[----:B------:R-:W-:Y:S01]  /*6060*/  IADD3 R213, PT, PT, R229, R0, RZ ;  /* 0x00000000e5d57210 */ /* 0x000fe20007ffe0ff */
        /* <DEDUP_REMOVED lines=18> */
[----:B------:R-:W3:Y:S04]  /*6190*/  LDSM.16.M88.4 R184, [R229+0x2000] ;  /* 0x00200000e5b8783b */ /* 0x000ee80000000200 */
[----:B------:R-:W4:Y:S04]  /*61a0*/  LDSM.16.M88.4 R8, [R228+UR6+0x8800] ;  /* 0x00880006e408783b */ /* 0x000f280008000200 */
[----:B------:R-:W-:Y:S04]  /*61b0*/  LDSM.16.M88.4 R176, [R2+0x8000] ;  /* 0x0080000002b0783b */ /* 0x000fe80000000200 */
[----:B-1----:R-:W1:Y:S04]  /*61c0*/  LDSM.16.M88.4 R12, [R3+0x2000] ;  /* 0x00200000030c783b */ /* 0x002e680000000200 */
[----:B------:R-:W5:Y:S04]  /*61d0*/  LDSM.16.M88.4 R204, [R2+0x8800] ;  /* 0x0088000002cc783b */ /* 0x000f680000000200 */
[----:B------:R-:W5:Y:S04]  /*61e0*/  LDSM.16.M88.4 R32, [R3] ;  /* 0x000000000320783b */ /* 0x000f680000000200 */
[----:B------:R-:W-:Y:S04]  /*61f0*/  LDSM.16.M88.4 R200, [R213+0x2000] ;  /* 0x00200000d5c8783b */ /* 0x000fe80000000200 */
[----:B------:R-:W5:Y:S04]  /*6200*/  LDSM.16.M88.4 R172, [R0+0x8000] ;  /* 0x0080000000ac783b */ /* 0x000f680000000200 */
[----:B------:R-:W5:Y:S01]  /*6210*/  LDSM.16.M88.4 R16, [R0+0x8800] ;  /* 0x008800000010783b */ /* 0x000f620000000200 */
[-C--:B--2---:R-:W-:Y:S03]  /*6220*/  HMMA.16816.F32.BF16 R4, R180, R192.reuse, RZ ;  /* 0x000000c0b404723c */ /* 0x084fe600000418ff */
[----:B------:R-:W-:Y:S04]  /*6230*/  LDSM.16.M88.4 R196, [R224+0x8000] ;  /* 0x00800000e0c4783b */ /* 0x000fe80000000200 */
[----:B------:R-:W-:Y:S01]  /*6240*/  LDSM.16.M88.4 R208, [R2+0x9000] ;  /* 0x0090000002d0783b */ /* 0x000fe20000000200 */
[C---:B---3--:R-:W-:Y:S03]  /*6250*/  HMMA.16816.F32.BF16 R28, R184.reuse, R192, RZ ;  /* 0x000000c0b81c723c */ /* 0x048fe600000418ff */
[----:B------:R-:W0:Y:S05]  /*6260*/  LDGDEPBAR ;  /* 0x00000000000079af */ /* 0x000e2a0000000000 */
[C---:B------:R-:W-:Y:S08]  /*6270*/  HMMA.16816.F32.BF16 R24, R184.reuse, R194, RZ ;  /* 0x000000c2b818723c */ /* 0x040ff000000418ff */
[----:B----4-:R-:W-:Y:S08]  /*6280*/  HMMA.16816.F32.BF16 R20, R184, R8, RZ ;  /* 0x00000008b814723c */ /* 0x010ff000000418ff */
[----:B------:R-:W-:Y:S08]  /*6290*/  HMMA.16816.F32.BF16 R192, R180, R194, RZ ;  /* 0x000000c2b4c0723c */ /* 0x000ff000000418ff */
[----:B------:R-:W-:Y:S08]  /*62a0*/  HMMA.16816.F32.BF16 R184, R184, R10, RZ ;  /* 0x0000000ab8b8723c */ /* 0x000ff000000418ff */
[C---:B------:R-:W-:Y:S08]  /*62b0*/  HMMA.16816.F32.BF16 R188, R180.reuse, R8, RZ ;  /* 0x00000008b4bc723c */ /* 0x040ff000000418ff */
[----:B------:R-:W-:Y:S01]  /*62c0*/  HMMA.16816.F32.BF16 R180, R180, R10, RZ ;  /* 0x0000000ab4b4723c */ /* 0x000fe200000418ff */
[----:B------:R-:W2:Y:S07]  /*62d0*/  LDSM.16.M88.4 R8, [R213] ;  /* 0x00000000d508783b */ /* 0x000eae0000000200 */
[C---:B-1----:R-:W-:Y:S08]  /*62e0*/  HMMA.16816.F32.BF16 R28, R12.reuse, R176, R28 ;  /* 0x000000b00c1c723c */ /* 0x042ff0000004181c */
[C---:B-----5:R-:W-:Y:S08]  /*62f0*/  HMMA.16816.F32.BF16 R20, R12.reuse, R204, R20 ;  /* 0x000000cc0c14723c */ /* 0x060ff00000041814 */
[C---:B------:R-:W-:Y:S08]  /*6300*/  HMMA.16816.F32.BF16 R24, R12.reuse, R178, R24 ;  /* 0x000000b20c18723c */ /* 0x040ff00000041818 */
[----:B------:R-:W-:Y:S01]  /*6310*/  HMMA.16816.F32.BF16 R184, R12, R206, R184 ;  /* 0x000000ce0cb8723c */ /* 0x000fe200000418b8 */
[----:B------:R-:W1:Y:S07]  /*6320*/  LDSM.16.M88.4 R12, [R226+0x2000] ;  /* 0x00200000e20c783b */ /* 0x000e6e0000000200 */
[C---:B------:R-:W-:Y:S08]  /*6330*/  HMMA.16816.F32.BF16 R4, R32.reuse, R176, R4 ;  /* 0x000000b02004723c */ /* 0x040ff00000041804 */
[C---:B------:R-:W-:Y:S01]  /*6340*/  HMMA.16816.F32.BF16 R192, R32.reuse, R178, R192 ;  /* 0x000000b220c0723c */ /* 0x040fe200000418c0 */
[----:B------:R-:W3:Y:S07]  /*6350*/  LDSM.16.M88.4 R176, [R224+0x8800] ;  /* 0x00880000e0b0783b */ /* 0x000eee0000000200 */
[C---:B------:R-:W-:Y:S08]  /*6360*/  HMMA.16816.F32.BF16 R188, R32.reuse, R204, R188 ;  /* 0x000000cc20bc723c */ /* 0x040ff000000418bc */
        /* <DEDUP_REMOVED lines=8> */
[C---:B--2---:R-:W-:Y:S08]  /*63f0*/  HMMA.16816.F32.BF16 R4, R8.reuse, R172, R4 ;  /* 0x000000ac0804723c */ /* 0x044ff00000041804 */
[C---:B------:R-:W-:Y:S01]  /*6400*/  HMMA.16816.F32.BF16 R192, R8.reuse, R174, R192 ;  /* 0x000000ae08c0723c */ /* 0x040fe200000418c0 */
[----:B------:R-:W-:Y:S07]  /*6410*/  LDSM.16.M88.4 R172, [R228+UR6+0x9000] ;  /* 0x00900006e4ac783b */ /* 0x000fee0008000200 */
[C---:B------:R-:W-:Y:S08]  /*6420*/  HMMA.16816.F32.BF16 R188, R8.reuse, R16, R188 ;  /* 0x0000001008bc723c */ /* 0x040ff000000418bc */
[----:B------:R-:W-:Y:S01]  /*6430*/  HMMA.16816.F32.BF16 R180, R8, R18, R180 ;  /* 0x0000001208b4723c */ /* 0x000fe200000418b4 */
[----:B------:R-:W2:Y:S04]  /*6440*/  LDSM.16.M88.4 R8, [R229+0x4000] ;  /* 0x00400000e508783b */ /* 0x000ea80000000200 */
[----:B------:R-:W5:Y:S03]  /*6450*/  LDSM.16.M88.4 R16, [R229+0x6000] ;  /* 0x00600000e510783b */ /* 0x000f660000000200 */
[C---:B-1----:R-:W-:Y:S08]  /*6460*/  HMMA.16816.F32.BF16 R28, R12.reuse, R196, R28 ;  /* 0x000000c40c1c723c */ /* 0x042ff0000004181c */
[C---:B------:R-:W-:Y:S08]  /*6470*/  HMMA.16816.F32.BF16 R24, R12.reuse, R198, R24 ;  /* 0x000000c60c18723c */ /* 0x040ff00000041818 */
[C---:B---3--:R-:W-:Y:S08]  /*6480*/  HMMA.16816.F32.BF16 R20, R12.reuse, R176, R20 ;  /* 0x000000b00c14723c */ /* 0x048ff00000041814 */
[----:B------:R-:W-:Y:S01]  /*6490*/  HMMA.16816.F32.BF16 R184, R12, R178, R184 ;  /* 0x000000b20cb8723c */ /* 0x000fe200000418b8 */
[----:B------:R-:W1:Y:S07]  /*64a0*/  LDSM.16.M88.4 R12, [R228+UR6+0x9800] ;  /* 0x00980006e40c783b */ /* 0x000e6e0008000200 */
[C---:B----4-:R-:W-:Y:S08]  /*64b0*/  HMMA.16816.F32.BF16 R4, R32.reuse, R196, R4 ;  /* 0x000000c42004723c */ /* 0x050ff00000041804 */
[C---:B------:R-:W-:Y:S01]  /*64c0*/  HMMA.16816.F32.BF16 R192, R32.reuse, R198, R192 ;  /* 0x000000c620c0723c */ /* 0x040fe200000418c0 */
[----:B------:R-:W-:Y:S07]  /*64d0*/  LDSM.16.M88.4 R196, [R2+0x9800] ;  /* 0x0098000002c4783b */ /* 0x000fee0000000200 */
[C---:B------:R-:W-:Y:S08]  /*64e0*/  HMMA.16816.F32.BF16 R188, R32.reuse, R176, R188 ;  /* 0x000000b020bc723c */ /* 0x040ff000000418bc */
[----:B------:R-:W-:Y:S01]  /*64f0*/  HMMA.16816.F32.BF16 R180, R32, R178, R180 ;  /* 0x000000b220b4723c */ /* 0x000fe200000418b4 */
[----:B------:R-:W-:Y:S04]  /*6500*/  LDSM.16.M88.4 R32, [R0+0x9000] ;  /* 0x009000000020783b */ /* 0x000fe80000000200 */
[----:B------:R-:W3:Y:S03]  /*6510*/  LDSM.16.M88.4 R176, [R213+0x4000] ;  /* 0x00400000d5b0783b */ /* 0x000ee60000000200 */
[-C--:B--2---:R-:W-:Y:S08]  /*6520*/  HMMA.16816.F32.BF16 R4, R8, R172.reuse, R4 ;  /* 0x000000ac0804723c */ /* 0x084ff00000041804 */
[C---:B-----5:R-:W-:Y:S08]  /*6530*/  HMMA.16816.F32.BF16 R28, R16.reuse, R172, R28 ;  /* 0x000000ac101c723c */ /* 0x060ff0000004181c */
[-C--:B------:R-:W-:Y:S08]  /*6540*/  HMMA.16816.F32.BF16 R24, R16, R174.reuse, R24 ;  /* 0x000000ae1018723c */ /* 0x080ff00000041818 */
[----:B------:R-:W-:Y:S01]  /*6550*/  HMMA.16816.F32.BF16 R192, R8, R174, R192 ;  /* 0x000000ae08c0723c */ /* 0x000fe200000418c0 */
[----:B------:R-:W2:Y:S07]  /*6560*/  LDSM.16.M88.4 R172, [R213+0x6000] ;  /* 0x00600000d5ac783b */ /* 0x000eae0000000200 */
[C---:B-1----:R-:W-:Y:S08]  /*6570*/  HMMA.16816.F32.BF16 R20, R16.reuse, R12, R20 ;  /* 0x0000000c1014723c */ /* 0x042ff00000041814 */
[----:B------:R-:W-:Y:S01]  /*6580*/  HMMA.16816.F32.BF16 R184, R16, R14, R184 ;  /* 0x0000000e10b8723c */ /* 0x000fe200000418b8 */
[----:B------:R-:W-:Y:S07]  /*6590*/  LDSM.16.M88.4 R16, [R226+0x4000] ;  /* 0x00400000e210783b */ /* 0x000fee0000000200 */
[C---:B------:R-:W-:Y:S08]  /*65a0*/  HMMA.16816.F32.BF16 R188, R8.reuse, R12, R188 ;  /* 0x0000000c08bc723c */ /* 0x040ff000000418bc */
[----:B------:R-:W-:Y:S01]  /*65b0*/  HMMA.16816.F32.BF16 R180, R8, R14, R180 ;  /* 0x0000000e08b4723c */ /* 0x000fe200000418b4 */
[----:B------:R-:W1:Y:S04]  /*65c0*/  LDSM.16.M88.4 R8, [R224+0x9000] ;  /* 0x00900000e008783b */ /* 0x000e680000000200 */
[----:B------:R-:W4:Y:S03]  /*65d0*/  LDSM.16.M88.4 R12, [R226+0x6000] ;  /* 0x00600000e20c783b */ /* 0x000f260000000200 */
[-C--:B------:R-:W-:Y:S08]  /*65e0*/  HMMA.16816.F32.BF16 R4, R204, R208.reuse, R4 ;  /* 0x000000d0cc04723c */ /* 0x080ff00000041804 */
[C---:B------:R-:W-:Y:S08]  /*65f0*/  HMMA.16816.F32.BF16 R28, R200.reuse, R208, R28 ;  /* 0x000000d0c81c723c */ /* 0x040ff0000004181c */
[----:B------:R-:W-:Y:S08]  /*6600*/  HMMA.16816.F32.BF16 R24, R200, R210, R24 ;  /* 0x000000d2c818723c */ /* 0x000ff00000041818 */
[-C--:B---3--:R-:W-:Y:S08]  /*6610*/  HMMA.16816.F32.BF16 R4, R176, R32.reuse, R4 ;  /* 0x00000020b004723c */ /* 0x088ff00000041804 */
[----:B--2---:R-:W-:Y:S08]  /*6620*/  HMMA.16816.F32.BF16 R28, R172, R32, R28 ;  /* 0x00000020ac1c723c */ /* 0x004ff0000004181c */
[C---:B------:R-:W-:Y:S08]  /*6630*/  HMMA.16816.F32.BF16 R20, R200.reuse, R196, R20 ;  /* 0x000000c4c814723c */ /* 0x040ff00000041814 */
[----:B------:R-:W-:Y:S01]  /*6640*/  HMMA.16816.F32.BF16 R184, R200, R198, R184 ;  /* 0x000000c6c8b8723c */ /* 0x000fe200000418b8 */
[----:B------:R-:W2:Y:S07]  /*6650*/  LDSM.16.M88.4 R200, [R0+0x9800] ;  /* 0x0098000000c8783b */ /* 0x000eae0000000200 */
[-C--:B-1----:R-:W-:Y:S08]  /*6660*/  HMMA.16816.F32.BF16 R4, R16, R8.reuse, R4 ;  /* 0x000000081004723c */ /* 0x082ff00000041804 */
[----:B----4-:R-:W-:Y:S08]  /*6670*/  HMMA.16816.F32.BF16 R28, R12, R8, R28 ;  /* 0x000000080c1c723c */ /* 0x010ff0000004181c */
        /* <DEDUP_REMOVED lines=11> */
[C---:B--2---:R-:W-:Y:S01]  /*6730*/  HMMA.16816.F32.BF16 R184, R172.reuse, R202, R184 ;  /* 0x000000caacb8723c */ /* 0x044fe200000418b8 */
[----:B------:R-:W-:Y:S01]  /*6740*/  FMUL.FTZ R29, R29, UR4 ;  /* 0x000000041d1d7c20 */ /* 0x000fe20008410000 */
[----:B------:R-:W-:Y:S06]  /*6750*/  MUFU.TANH R32, R32 ;  /* 0x0000002000207308 */ /* 0x000fec0000002400 */
[----:B------:R-:W-:Y:S02]  /*6760*/  HMMA.16816.F32.BF16 R20, R172, R200, R20 ;  /* 0x000000c8ac14723c */ /* 0x000fe40000041814 */
[----:B------:R-:W2:Y:S06]  /*6770*/  MUFU.TANH R28, R28 ;  /* 0x0000001c001c7308 */ /* 0x000eac0000002400 */
[----:B------:R-:W-:Y:S02]  /*6780*/  HMMA.16816.F32.BF16 R192, R204, R210, R192 ;  /* 0x000000d2ccc0723c */ /* 0x000fe400000418c0 */
[----:B------:R-:W-:Y:S06]  /*6790*/  MUFU.TANH R30, R30 ;  /* 0x0000001e001e7308 */ /* 0x000fec0000002400 */
[----:B------:R-:W-:Y:S02]  /*67a0*/  HMMA.16816.F32.BF16 R188, R176, R200, R188 ;  /* 0x000000c8b0bc723c */ /* 0x000fe400000418bc */
[----:B------:R-:W-:Y:S06]  /*67b0*/  MUFU.TANH R31, R31 ;  /* 0x0000001f001f7308 */ /* 0x000fec0000002400 */
[C---:B------:R-:W-:Y:S02]  /*67c0*/  HMMA.16816.F32.BF16 R24, R12.reuse, R10, R24 ;  /* 0x0000000a0c18723c */ /* 0x040fe40000041818 */
[----:B------:R-:W-:Y:S06]  /*67d0*/  MUFU.TANH R29, R29 ;  /* 0x0000001d001d7308 */ /* 0x000fec0000002400 */
[----:B-1----:R-:W-:Y:S02]  /*67e0*/  HMMA.16816.F32.BF16 R184, R12, R6, R184 ;  /* 0x000000060cb8723c */ /* 0x002fe400000418b8 */
[----:B------:R-:W-:Y:S06]  /*67f0*/  MUFU.TANH R8, R8 ;  /* 0x0000000800087308 */ /* 0x000fec0000002400 */
[----:B------:R-:W-:Y:S02]  /*6800*/  HMMA.16816.F32.BF16 R180, R204, R198, R180 ;  /* 0x000000c6ccb4723c */ /* 0x000fe400000418b4 */
[----:B------:R-:W-:Y:S01]  /*6810*/  MUFU.TANH R9, R9 ;  /* 0x0000000900097308 */ /* 0x000fe20000002400 */
[----:B------:R-:W-:-:S05]  /*6820*/  FMUL.FTZ R24, R24, UR4 ;  /* 0x0000000418187c20 */ /* 0x000fca0008410000 */
[----:B------:R-:W-:Y:S01]  /*6830*/  HMMA.16816.F32.BF16 R20, R12, R4, R20 ;  /* 0x000000040c14723c */ /* 0x000fe20000041814 */
[----:B------:R-:W-:Y:S01]  /*6840*/  FMUL.FTZ R15, R26, UR4 ;  /* 0x000000041a0f7c20 */ /* 0x000fe20008410000 */
[----:B------:R-:W-:Y:S01]  /*6850*/  FMUL.FTZ R14, R25, UR4 ;  /* 0x00000004190e7c20 */ /* 0x000fe20008410000 */
[----:B------:R-:W1:Y:S01]  /*6860*/  MUFU.TANH R24, R24 ;  /* 0x0000001800187308 */ /* 0x000e620000002400 */
[----:B------:R-:W-:Y:S01]  /*6870*/  FMUL.FTZ R185, R185, UR4 ;  /* 0x00000004b9b97c20 */ /* 0x000fe20008410000 */
[----:B------:R-:W-:Y:S01]  /*6880*/  FMUL.FTZ R187, R187, UR4 ;  /* 0x00000004bbbb7c20 */ /* 0x000fe20008410000 */
[----:B------:R-:W-:Y:S02]  /*6890*/  FMUL.FTZ R186, R186, UR4 ;  /* 0x00000004baba7c20 */ /* 0x000fe40008410000 */
[----:B------:R-:W-:Y:S03]  /*68a0*/  HMMA.16816.F32.BF16 R192, R176, R34, R192 ;  /* 0x00000022b0c0723c */ /* 0x000fe600000418c0 */
[----:B------:R-:W-:Y:S05]  /*68b0*/  MUFU.TANH R15, R15 ;  /* 0x0000000f000f7308 */ /* 0x000fea0000002400 */
[----:B------:R-:W-:Y:S01]  /*68c0*/  HMMA.16816.F32.BF16 R188, R16, R4, R188 ;  /* 0x0000000410bc723c */ /* 0x000fe200000418bc */
[----:B------:R-:W-:Y:S01]  /*68d0*/  FMUL.FTZ R4, R27, UR4 ;  /* 0x000000041b047c20 */ /* 0x000fe20008410000 */
[----:B------:R-:W-:Y:S01]  /*68e0*/  FMUL.FTZ R27, R184, UR4 ;  /* 0x00000004b81b7c20 */ /* 0x000fe20008410000 */
[----:B------:R-:W-:Y:S01]  /*68f0*/  IMAD.U32 R5, RZ, RZ, UR23 ;  /* 0x00000017ff057e24 */ /* 0x000fe2000f8e00ff */
[----:B------:R-:W-:Y:S01]  /*6900*/  MUFU.TANH R14, R14 ;  /* 0x0000000e000e7308 */ /* 0x000fe20000002400 */
[----:B------:R-:W-:Y:S01]  /*6910*/  FMUL.FTZ R20, R20, UR4 ;  /* 0x0000000414147c20 */ /* 0x000fe20008410000 */
[----:B------:R-:W-:Y:S01]  /*6920*/  FMUL.FTZ R22, R22, UR4 ;  /* 0x0000000416167c20 */ /* 0x000fe20008410000 */
[----:B------:R-:W-:Y:S01]  /*6930*/  IMAD R5, R5, 0x20, R238 ;  /* 0x0000002005057824 */ /* 0x000fe200078e02ee */
[----:B------:R-:W-:Y:S01]  /*6940*/  HMMA.16816.F32.BF16 R180, R176, R202, R180 ;  /* 0x000000cab0b4723c */ /* 0x000fe200000418b4 */
[----:B------:R-:W-:Y:S01]  /*6950*/  FMUL.FTZ R175, R23, UR4 ;  /* 0x0000000417af7c20 */ /* 0x000fe20008410000 */
[----:B------:R-:W-:Y:S01]  /*6960*/  FMUL.FTZ R21, R21, UR4 ;  /* 0x0000000415157c20 */ /* 0x000fe20008410000 */
[C---:B------:R-:W-:Y:S01]  /*6970*/  VIADD R174, R5.reuse, 0xffffffd8 ;  /* 0xffffffd805ae7836 */ /* 0x040fe20000000000 */
[----:B------:R-:W3:Y:S01]  /*6980*/  MUFU.TANH R27, R27 ;  /* 0x0000001b001b7308 */ /* 0x000ee20000002400 */
[C---:B------:R-:W-:Y:S01]  /*6990*/  IADD3 R13, PT, PT, R5.reuse, -0x40, RZ ;  /* 0xffffffc0050d7810 */ /* 0x040fe20007ffe0ff */
[C---:B------:R-:W-:Y:S01]  /*69a0*/  VIADD R35, R5.reuse, 0xffffffc1 ;  /* 0xffffffc105237836 */ /* 0x040fe20000000000 */
[----:B------:R-:W-:Y:S01]  /*69b0*/  IADD3 R34, PT, PT, R5, -0x38, RZ ;  /* 0xffffffc805227810 */ /* 0x000fe20007ffe0ff */
[----:B------:R-:W-:Y:S01]  /*69c0*/  HMMA.16816.F32.BF16 R192, R16, R10, R192 ;  /* 0x0000000a10c0723c */ /* 0x000fe200000418c0 */
[----:B------:R-:W-:-:S02]  /*69d0*/  I2FP.F32.U32 R173, R13 ;  /* 0x0000000d00ad7245 */ /* 0x000fc40000201000 */
[----:B------:R-:W-:Y:S01]  /*69e0*/  I2FP.F32.U32 R172, R174 ;  /* 0x000000ae00ac7245 */ /* 0x000fe20000201000 */
[----:B------:R-:W-:Y:S01]  /*69f0*/  MUFU.TANH R4, R4 ;  /* 0x0000000400047308 */ /* 0x000fe20000002400 */
[----:B------:R-:W-:Y:S01]  /*6a00*/  I2FP.F32.U32 R26, R34 ;  /* 0x00000022001a7245 */ /* 0x000fe20000201000 */
[----:B--2---:R-:W-:Y:S01]  /*6a10*/  FFMA.FTZ R25, R173, UR5, R28 ;  /* 0x00000005ad197c23 */ /* 0x004fe2000801001c */
[----:B------:R-:W-:Y:S02]  /*6a20*/  I2FP.F32.U32 R28, R35 ;  /* 0x00000023001c7245 */ /* 0x000fe40000201000 */
[----:B------:R-:W-:Y:S01]  /*6a30*/  ISETP.GE.AND P4, PT, R13, R169, PT ;  /* 0x000000a90d00720c */ /* 0x000fe20003f86270 */
[----:B-1----:R-:W-:Y:S01]  /*6a40*/  FFMA.FTZ R24, R26, UR5, R24 ;  /* 0x000000051a187c23 */ /* 0x002fe20008010018 */
[----:B------:R-:W-:Y:S01]  /*6a50*/  ISETP.GE.AND P5, PT, R174, R170, PT ;  /* 0x000000aaae00720c */ /* 0x000fe20003fa6270 */
[----:B------:R1:W2:Y:S01]  /*6a60*/  MUFU.TANH R23, R20 ;  /* 0x0000001400177308 */ /* 0x0002a20000002400 */
[----:B------:R-:W-:Y:S01]  /*6a70*/  HMMA.16816.F32.BF16 R180, R16, R6, R180 ;  /* 0x0000000610b4723c */ /* 0x000fe200000418b4 */
[----:B------:R-:W-:-:S02]  /*6a80*/  VIADD R19, R5, 0xffffffc9 ;  /* 0xffffffc905137836 */ /* 0x000fc40000000000 */
[----:B------:R-:W-:Y:S01]  /*6a90*/  FFMA.FTZ R18, R173, UR5, R30 ;  /* 0x00000005ad127c23 */ /* 0x000fe2000801001e */
[----:B---3--:R-:W-:Y:S01]  /*6aa0*/  FFMA.FTZ R27, R172, UR5, R27 ;  /* 0x00000005ac1b7c23 */ /* 0x008fe2000801001b */
[----:B------:R-:W-:Y:S01]  /*6ab0*/  FFMA.FTZ R16, R26, UR5, R15 ;  /* 0x000000051a107c23 */ /* 0x000fe2000801000f */
[----:B------:R-:W-:Y:S01]  /*6ac0*/  VIADD R17, R5, 0xffffffd0 ;  /* 0xffffffd005117836 */ /* 0x000fe20000000000 */
[-C--:B------:R-:W-:Y:S01]  /*6ad0*/  ISETP.GE.AND P1, PT, R13, R170.reuse, PT ;  /* 0x000000aa0d00720c */ /* 0x080fe20003f26270 */
[----:B------:R-:W3:Y:S01]  /*6ae0*/  MUFU.TANH R179, R22 ;  /* 0x0000001600b37308 */ /* 0x000ee20000002400 */
[----:B------:R-:W-:Y:S01]  /*6af0*/  FSEL R18, R18, -INF , !P4 ;  /* 0xff80000012127808 */ /* 0x000fe20006000000 */
[----:B------:R-:W-:Y:S01]  /*6b00*/  FFMA.FTZ R29, R28, UR5, R29 ;  /* 0x000000051c1d7c23 */ /* 0x000fe2000801001d */
[----:B------:R-:W-:Y:S01]  /*6b10*/  ISETP.GE.AND P4, PT, R35, R169, PT ;  /* 0x000000a92300720c */ /* 0x000fe20003f86270 */
[----:B------:R-:W-:Y:S01]  /*6b20*/  FMUL.FTZ R11, R192, UR4 ;  /* 0x00000004c00b7c20 */ /* 0x000fe20008410000 */
[----:B------:R-:W-:Y:S01]  /*6b30*/  FSEL R200, R27, -INF , !P5 ;  /* 0xff8000001bc87808 */ /* 0x000fe20006800000 */
[----:B------:R-:W-:Y:S01]  /*6b40*/  FMUL.FTZ R10, R193, UR4 ;  /* 0x00000004c10a7c20 */ /* 0x000fe20008410000 */
[-C--:B------:R-:W-:Y:S01]  /*6b50*/  ISETP.GE.AND P5, PT, R34, R170.reuse, PT ;  /* 0x000000aa2200720c */ /* 0x080fe20003fa6270 */
[----:B------:R4:W5:Y:S01]  /*6b60*/  MUFU.TANH R177, R21 ;  /* 0x0000001500b17308 */ /* 0x0009620000002400 */
[----:B------:R-:W-:Y:S01]  /*6b70*/  FSEL R25, R25, -INF , !P1 ;  /* 0xff80000019197808 */ /* 0x000fe20004800000 */
[----:B-1----:R-:W-:Y:S01]  /*6b80*/  FFMA.FTZ R20, R28, UR5, R31 ;  /* 0x000000051c147c23 */ /* 0x002fe2000801001f */
[----:B------:R-:W-:Y:S01]  /*6b90*/  I2FP.F32.U32 R12, R17 ;  /* 0x00000011000c7245 */ /* 0x000fe20000201000 */
[----:B------:R-:W-:Y:S01]  /*6ba0*/  FMUL.FTZ R31, R194, UR4 ;  /* 0x00000004c21f7c20 */ /* 0x000fe20008410000 */
[C---:B------:R-:W-:Y:S01]  /*6bb0*/  IADD3 R7, PT, PT, R5.reuse, -0x2f, RZ ;  /* 0xffffffd105077810 */ /* 0x040fe20007ffe0ff */
[----:B------:R-:W-:Y:S01]  /*6bc0*/  VIADD R5, R5, 0xffffffd9 ;  /* 0xffffffd905057836 */ /* 0x000fe20000000000 */
[-C--:B------:R-:W-:Y:S01]  /*6bd0*/  ISETP.GE.AND P1, PT, R35, R170.reuse, PT ;  /* 0x000000aa2300720c */ /* 0x080fe20003f26270 */
[----:B------:R-:W-:Y:S01]  /*6be0*/  MUFU.TANH R15, R185 ;  /* 0x000000b9000f7308 */ /* 0x000fe20000002400 */
[----:B------:R-:W-:Y:S01]  /*6bf0*/  FSEL R20, R20, -INF , !P4 ;  /* 0xff80000014147808 */ /* 0x000fe20006000000 */
[C---:B--2---:R-:W-:Y:S01]  /*6c00*/  FFMA.FTZ R203, R12.reuse, UR5, R23 ;  /* 0x000000050ccb7c23 */ /* 0x044fe20008010017 */
[----:B------:R-:W-:Y:S01]  /*6c10*/  ISETP.GE.AND P4, PT, R19, R170, PT ;  /* 0x000000aa1300720c */ /* 0x000fe20003f86270 */
[----:B---3--:R-:W-:Y:S01]  /*6c20*/  FFMA.FTZ R179, R12, UR5, R179 ;  /* 0x000000050cb37c23 */ /* 0x008fe200080100b3 */
[----:B------:R-:W-:-:S02]  /*6c30*/  FSEL R27, R24, -INF , !P5 ;  /* 0xff800000181b7808 */ /* 0x000fc40006800000 */
[----:B------:R-:W-:Y:S01]  /*6c40*/  ISETP.GE.AND P5, PT, R19, R169, PT ;  /* 0x000000a91300720c */ /* 0x000fe20003fa6270 */
[----:B------:R-:W1:Y:S01]  /*6c50*/  MUFU.TANH R175, R175 ;  /* 0x000000af00af7308 */ /* 0x000e620000002400 */
[----:B------:R-:W-:Y:S02]  /*6c60*/  FSEL R29, R29, -INF , !P1 ;  /* 0xff8000001d1d7808 */ /* 0x000fe40004800000 */
[----:B----4-:R-:W-:Y:S02]  /*6c70*/  I2FP.F32.U32 R21, R19 ;  /* 0x0000001300157245 */ /* 0x010fe40000201000 */
[----:B------:R-:W-:Y:S02]  /*6c80*/  I2FP.F32.U32 R6, R7 ;  /* 0x0000000700067245 */ /* 0x000fe40000201000 */
[----:B------:R-:W-:Y:S01]  /*6c90*/  ISETP.GE.AND P1, PT, R34, R169, PT ;  /* 0x000000a92200720c */ /* 0x000fe20003f26270 */
[C---:B------:R-:W-:Y:S01]  /*6ca0*/  FFMA.FTZ R14, R21.reuse, UR5, R14 ;  /* 0x00000005150e7c23 */ /* 0x040fe2000801000e */
[----:B------:R-:W-:Y:S01]  /*6cb0*/  FFMA.FTZ R4, R21, UR5, R4 ;  /* 0x0000000515047c23 */ /* 0x000fe20008010004 */
[----:B------:R-:W2:Y:S01]  /*6cc0*/  MUFU.TANH R197, R186 ;  /* 0x000000ba00c57308 */ /* 0x000ea20000002400 */
[----:B------:R-:W-:Y:S01]  /*6cd0*/  FSEL R16, R16, -INF , !P1 ;  /* 0xff80000010107808 */ /* 0x000fe20004800000 */
[----:B-----5:R-:W-:Y:S01]  /*6ce0*/  FFMA.FTZ R177, R6, UR5, R177 ;  /* 0x0000000506b17c23 */ /* 0x020fe200080100b1 */
[----:B------:R-:W-:-:S02]  /*6cf0*/  FSEL R23, R14, -INF , !P4 ;  /* 0xff8000000e177808 */ /* 0x000fc40006000000 */
[----:B------:R-:W-:Y:S02]  /*6d00*/  FSEL R14, R4, -INF , !P5 ;  /* 0xff800000040e7808 */ /* 0x000fe40006800000 */
[----:B------:R-:W-:Y:S01]  /*6d10*/  I2FP.F32.U32 R4, R5 ;  /* 0x0000000500047245 */ /* 0x000fe20000201000 */
[----:B------:R-:W3:Y:S01]  /*6d20*/  MUFU.TANH R187, R187 ;  /* 0x000000bb00bb7308 */ /* 0x000ee20000002400 */
[C---:B------:R-:W-:Y:S01]  /*6d30*/  ISETP.GE.AND P4, PT, R17.reuse, R169, PT ;  /* 0x000000a91100720c */ /* 0x040fe20003f86270 */
[----:B-1----:R-:W-:Y:S01]  /*6d40*/  FFMA.FTZ R175, R6, UR5, R175 ;  /* 0x0000000506af7c23 */ /* 0x002fe200080100af */
[-C--:B------:R-:W-:Y:S01]  /*6d50*/  ISETP.GE.AND P1, PT, R17, R170.reuse, PT ;  /* 0x000000aa1100720c */ /* 0x080fe20003f26270 */
[----:B------:R-:W-:Y:S01]  /*6d60*/  FFMA.FTZ R15, R4, UR5, R15 ;  /* 0x00000005040f7c23 */ /* 0x000fe2000801000f */
[-C--:B------:R-:W-:Y:S02]  /*6d70*/  ISETP.GE.AND P5, PT, R7, R170.reuse, PT ;  /* 0x000000aa0700720c */ /* 0x080fe40003fa6270 */
[----:B------:R-:W-:Y:S01]  /*6d80*/  FMNMX3.FTZ R24, R166, R25, R29, !PT ;  /* 0x00000019a6187276 */ /* 0x000fe2000781001d */
[----:B------:R-:W1:Y:S01]  /*6d90*/  MUFU.TANH R33, R33 ;  /* 0x0000002100217308 */ /* 0x000e620000002400 */
[----:B------:R-:W-:Y:S01]  /*6da0*/  FSEL R198, R179, -INF , !P4 ;  /* 0xff800000b3c67808 */ /* 0x000fe20006000000 */
[----:B--2---:R-:W-:Y:S01]  /*6db0*/  FFMA.FTZ R197, R172, UR5, R197 ;  /* 0x00000005acc57c23 */ /* 0x004fe200080100c5 */
[----:B------:R-:W-:-:S02]  /*6dc0*/  ISETP.GE.AND P4, PT, R5, R170, PT ;  /* 0x000000aa0500720c */ /* 0x000fc40003f86270 */
[----:B------:R-:W-:Y:S02]  /*6dd0*/  FSEL R203, R203, -INF , !P1 ;  /* 0xff800000cbcb7808 */ /* 0x000fe40004800000 */
[----:B------:R-:W-:Y:S01]  /*6de0*/  FSEL R202, R177, -INF , !P5 ;  /* 0xff800000b1ca7808 */ /* 0x000fe20006800000 */
[----:B------:R-:W2:Y:S01]  /*6df0*/  MUFU.TANH R11, R11 ;  /* 0x0000000b000b7308 */ /* 0x000ea20000002400 */
[----:B------:R-:W-:Y:S01]  /*6e00*/  FMNMX3.FTZ R24, R24, R27, R23, !PT ;  /* 0x0000001b18187276 */ /* 0x000fe20007810017 */
[----:B---3--:R-:W-:Y:S01]  /*6e10*/  FFMA.FTZ R194, R4, UR5, R187 ;  /* 0x0000000504c27c23 */ /* 0x008fe200080100bb */
[----:B------:R-:W-:Y:S01]  /*6e20*/  FSEL R201, R15, -INF , !P4 ;  /* 0xff8000000fc97808 */ /* 0x000fe20006000000 */
[----:B------:R-:W-:Y:S01]  /*6e30*/  BAR.SYNC.DEFER_BLOCKING 0x0 ;  /* 0x0000000000007b1d */ /* 0x000fe20000010000 */
[----:B------:R-:W-:Y:S02]  /*6e40*/  ISETP.GE.AND P1, PT, R7, R169, PT ;  /* 0x000000a90700720c */ /* 0x000fe40003f26270 */
[----:B------:R-:W-:-:S02]  /*6e50*/  FMNMX3.FTZ R15, R165, R18, R20, !PT ;  /* 0x00000012a50f7276 */ /* 0x000fc40007810014 */
[----:B------:R-:W-:Y:S01]  /*6e60*/  FMNMX3.FTZ R24, R24, R203, R202, !PT ;  /* 0x000000cb18187276 */ /* 0x000fe200078100ca */
[----:B------:R-:W3:Y:S01]  /*6e70*/  MUFU.TANH R10, R10 ;  /* 0x0000000a000a7308 */ /* 0x000ee20000002400 */
[-C--:B------:R-:W-:Y:S02]  /*6e80*/  ISETP.GE.AND P6, PT, R174, R169.reuse, PT ;  /* 0x000000a9ae00720c */ /* 0x080fe40003fc6270 */
[----:B------:R-:W-:Y:S02]  /*6e90*/  ISETP.GE.AND P5, PT, R5, R169, PT ;  /* 0x000000a90500720c */ /* 0x000fe40003fa6270 */
[----:B------:R-:W-:Y:S02]  /*6ea0*/  FSEL R196, R175, -INF , !P1 ;  /* 0xff800000afc47808 */ /* 0x000fe40004800000 */
[----:B------:R-:W-:Y:S01]  /*6eb0*/  FMNMX3.FTZ R15, R15, R16, R14, !PT ;  /* 0x000000100f0f7276 */ /* 0x000fe2000781000e */
[----:B------:R-:W4:Y:S01]  /*6ec0*/  MUFU.TANH R31, R31 ;  /* 0x0000001f001f7308 */ /* 0x000f220000002400 */
[----:B------:R-:W-:Y:S01]  /*6ed0*/  FMNMX3.FTZ R24, R24, R200, R201, !PT ;  /* 0x000000c818187276 */ /* 0x000fe200078100c9 */
[----:B-12---:R-:W-:Y:S06]  /*6ee0*/  BRA.U !UP0, `(.L_x_1628) ;  /* 0x0000000108c07547 */ /* 0x006fec000b800000 */
        /* <DEDUP_REMOVED lines=14> */
[----:B------:R-:W-:-:S02]  /*6fd0*/  @!P2 LEA R192, P1, R185, R236, 0x1 ;  /* 0x000000ecb9c0a211 */ /* 0x000fc400078208ff */
[----:B------:R-:W-:Y:S01]  /*6fe0*/  MOV R22, UR8 ;  /* 0x0000000800167c02 */ /* 0x000fe20008000f00 */
[----:B------:R-:W-:Y:S01]  /*6ff0*/  IMAD.U32 R176, RZ, RZ, UR8 ;  /* 0x00000008ffb07e24 */ /* 0x000fe2000f8e00ff */
[-C--:B------:R-:W-:Y:S01]  /*7000*/  @!P3 LEA R184, P4, R193, R236.reuse, 0x1 ;  /* 0x000000ecc1b8b211 */ /* 0x080fe200078808ff */
[----:B------:R-:W-:Y:S01]  /*7010*/  @!P2 IMAD.WIDE.U32 R178, R177, UR14, R178 ;  /* 0x0000000eb1b2ac25 */ /* 0x000fe2000f8e00b2 */
[-C--:B------:R-:W-:Y:S02]  /*7020*/  @!P2 LEA.HI.X R193, R30, R235.reuse, R22, 0x1, P1 ;  /* 0x000000eb1ec1a211 */ /* 0x080fe400008f0c16 */
[----:B------:R-:W-:Y:S01]  /*7030*/  @!P3 LEA.HI.X R185, R175, R235, R176, 0x1, P4 ;  /* 0x000000ebafb9b211 */ /* 0x000fe200020f0cb0 */
[----:B------:R-:W-:Y:S01]  /*7040*/  @!P3 VIADD R30, R187, UR9 ;  /* 0x00000009bb1ebc36 */ /* 0x000fe20008000000 */
[-C--:B------:R-:W-:Y:S02]  /*7050*/  @!P3 LEA R204, P4, R186, R236.reuse, 0x1 ;  /* 0x000000ecbaccb211 */ /* 0x080fe400078808ff */
[----:B------:R-:W-:Y:S01]  /*7060*/  @!P2 LEA R176, P1, R178, R236, 0x1 ;  /* 0x000000ecb2b0a211 */ /* 0x000fe200078208ff */
[----:B------:R-:W-:Y:S01]  /*7070*/  @!PT LDS RZ, [RZ] ;  /* 0x00000000fffff984 */ /* 0x000fe20000000800 */
[----:B------:R-:W-:Y:S01]  /*7080*/  @!PT LDS RZ, [RZ] ;  /* 0x00000000fffff984 */ /* 0x000fe20000000800 */
[----:B------:R-:W-:Y:S01]  /*7090*/  @!PT LDS RZ, [RZ] ;  /* 0x00000000fffff984 */ /* 0x000fe20000000800 */
[----:B------:R1:W-:Y:S01]  /*70a0*/  @!P3 LDGSTS.E.BYPASS.LTC128B.128 [R239+0x8000], desc[UR24][R184.64] ;  /* 0x08000000b8efbfae */ /* 0x0003e2000b981a18 */
[----:B------:R-:W-:-:S02]  /*70b0*/  @!P2 IADD3 R22, PT, PT, R179, UR9, RZ ;  /* 0x00000009b316ac10 */ /* 0x000fc4000fffe0ff */
        /* <DEDUP_REMOVED lines=19> */
.L_x_1628:
[----:B------:R-:W-:Y:S01]  /*71f0*/  FSEL R197, R197, -INF , !P6 ;  /* 0xff800000c5c57808 */ /* 0x000fe20007000000 */
[----:B------:R-:W2:Y:S01]  /*7200*/  SHFL.BFLY PT, R179, R24, 0x2, 0x1f ;  /* 0x0c401f0018b37f89 */ /* 0x000ea200000e0000 */
[----:B------:R-:W-:Y:S01]  /*7210*/  FSEL R194, R194, -INF , !P5 ;  /* 0xff800000c2c27808 */ /* 0x000fe20006800000 */
[----:B------:R-:W-:Y:S01]  /*7220*/  FMUL.FTZ R175, R180, UR4 ;  /* 0x00000004b4af7c20 */ /* 0x000fe20008410000 */
[----:B------:R-:W-:Y:S01]  /*7230*/  FMNMX3.FTZ R15, R15, R198, R196, !PT ;  /* 0x000000c60f0f7276 */ /* 0x000fe200078100c4 */
[----:B------:R-:W-:Y:S01]  /*7240*/  FMUL.FTZ R182, R182, UR4 ;  /* 0x00000004b6b67c20 */ /* 0x000fe20008410000 */
[C---:B------:R-:W-:Y:S01]  /*7250*/  FFMA.FTZ R32, R173.reuse, UR5, R32 ;  /* 0x00000005ad207c23 */ /* 0x040fe20008010020 */
[----:B-1----:R-:W-:Y:S01]  /*7260*/  FFMA.FTZ R205, R173, UR5, R9 ;  /* 0x00000005adcd7c23 */ /* 0x002fe20008010009 */
[----:B------:R-:W-:Y:S01]  /*7270*/  FMNMX3.FTZ R210, R15, R197, R194, !PT ;  /* 0x000000c50fd27276 */ /* 0x000fe200078100c2 */
[----:B------:R-:W1:Y:S01]  /*7280*/  MUFU.TANH R175, R175 ;  /* 0x000000af00af7308 */ /* 0x000e620000002400 */
[----:B------:R-:W-:Y:S01]  /*7290*/  FMUL.FTZ R22, R195, UR4 ;  /* 0x00000004c3167c20 */ /* 0x000fe20008410000 */
[----:B------:R-:W-:Y:S01]  /*72a0*/  FMUL.FTZ R15, R188, UR4 ;  /* 0x00000004bc0f7c20 */ /* 0x000fe20008410000 */
[----:B------:R-:W-:Y:S01]  /*72b0*/  FMUL.FTZ R189, R189, UR4 ;  /* 0x00000004bdbd7c20 */ /* 0x000fe20008410000 */
[----:B------:R-:W5:Y:S01]  /*72c0*/  SHFL.BFLY PT, R177, R210, 0x2, 0x1f ;  /* 0x0c401f00d2b17f89 */ /* 0x000f6200000e0000 */
[-C--:B------:R-:W-:Y:S01]  /*72d0*/  ISETP.GE.AND P4, PT, R13, R212.reuse, PT ;  /* 0x000000d40d00720c */ /* 0x080fe20003f86270 */
[----:B------:R-:W-:Y:S01]  /*72e0*/  FMUL.FTZ R191, R191, UR4 ;  /* 0x00000004bfbf7c20 */ /* 0x000fe20008410000 */
[-C--:B------:R-:W-:Y:S01]  /*72f0*/  ISETP.GE.AND P6, PT, R13, R171.reuse, PT ;  /* 0x000000ab0d00720c */ /* 0x080fe20003fc6270 */
[----:B------:R-:W3:Y:S01]  /*7300*/  MUFU.TANH R185, R182 ;  /* 0x000000b600b97308 */ /* 0x000ee20000002400 */
[----:B------:R-:W-:Y:S01]  /*7310*/  FMUL.FTZ R190, R190, UR4 ;  /* 0x00000004bebe7c20 */ /* 0x000fe20008410000 */
[----:B------:R-:W-:Y:S01]  /*7320*/  FMUL.FTZ R181, R181, UR4 ;  /* 0x00000004b5b57c20 */ /* 0x000fe20008410000 */
[-C--:B------:R-:W-:Y:S01]  /*7330*/  ISETP.GE.AND P5, PT, R174, R212.reuse, PT ;  /* 0x000000d4ae00720c */ /* 0x080fe20003fa6270 */
[----:B------:R-:W-:Y:S01]  /*7340*/  FFMA.FTZ R8, R28, UR5, R8 ;  /* 0x000000051c087c23 */ /* 0x000fe20008010008 */
[----:B------:R-:W-:Y:S01]  /*7350*/  ISETP.GE.AND P1, PT, R174, R171, PT ;  /* 0x000000abae00720c */ /* 0x000fe20003f26270 */
[----:B------:R-:W-:Y:S01]  /*7360*/  FMUL.FTZ R183, R183, UR4 ;  /* 0x00000004b7b77c20 */ /* 0x000fe20008410000 */
[----:B------:R-:W-:Y:S01]  /*7370*/  FSEL R206, R32, -INF , !P4 ;  /* 0xff80000020ce7808 */ /* 0x000fe20006000000 */
[----:B------:R-:W5:Y:S01]  /*7380*/  MUFU.TANH R22, R22 ;  /* 0x0000001600167308 */ /* 0x000f620000002400 */
[----:B--2---:R-:W-:Y:S01]  /*7390*/  FMNMX.FTZ R24, R24, R179, !PT ;  /* 0x000000b318187209 */ /* 0x004fe20007810000 */
[----:B-1----:R-:W-:Y:S01]  /*73a0*/  FFMA.FTZ R175, R172, UR5, R175 ;  /* 0x00000005acaf7c23 */ /* 0x002fe200080100af */
[----:B------:R-:W-:Y:S01]  /*73b0*/  ISETP.GE.AND P4, PT, R35, R212, PT ;  /* 0x000000d42300720c */ /* 0x000fe20003f86270 */
[----:B------:R-:W-:Y:S01]  /*73c0*/  FFMA.FTZ R11, R26, UR5, R11 ;  /* 0x000000051a0b7c23 */ /* 0x000fe2000801000b */
[----:B------:R-:W-:Y:S01]  /*73d0*/  MOV R192, R164 ;  /* 0x000000a400c07202 */ /* 0x000fe20000000f00 */
[----:B------:R-:W1:Y:S01]  /*73e0*/  SHFL.BFLY PT, R211, R24, 0x1, 0x1f ;  /* 0x0c201f0018d37f89 */ /* 0x000e6200000e0000 */
[----:B------:R-:W-:Y:S01]  /*73f0*/  @P0 IADD3 R192, PT, PT, R214, -0x40, RZ ;  /* 0xffffffc0d6c00810 */ /* 0x000fe20007ffe0ff */
[----:B------:R-:W2:Y:S01]  /*7400*/  MUFU.TANH R15, R15 ;  /* 0x0000000f000f7308 */ /* 0x000ea20000002400 */
[----:B------:R-:W-:Y:S01]  /*7410*/  FSEL R184, R175, -INF , !P5 ;  /* 0xff800000afb87808 */ /* 0x000fe20006800000 */
[----:B---3--:R-:W-:Y:S01]  /*7420*/  FFMA.FTZ R182, R172, UR5, R185 ;  /* 0x00000005acb67c23 */ /* 0x008fe200080100b9 */
[----:B----4-:R-:W-:Y:S01]  /*7430*/  FFMA.FTZ R31, R26, UR5, R31 ;  /* 0x000000051a1f7c23 */ /* 0x010fe2000801001f */
[----:B-----5:R-:W-:Y:S01]  /*7440*/  FMNMX.FTZ R210, R210, R177, !PT ;  /* 0x000000b1d2d27209 */ /* 0x020fe20007810000 */
[----:B------:R-:W-:Y:S01]  /*7450*/  FFMA.FTZ R33, R28, UR5, R33 ;  /* 0x000000051c217c23 */ /* 0x000fe20008010021 */
[----:B------:R-:W-:Y:S01]  /*7460*/  ISETP.GE.AND P5, PT, R34, R212, PT ;  /* 0x000000d42200720c */ /* 0x000fe20003fa6270 */
[C---:B------:R-:W-:Y:S01]  /*7470*/  FFMA.FTZ R10, R21.reuse, UR5, R10 ;  /* 0x00000005150a7c23 */ /* 0x040fe2000801000a */
[----:B------:R-:W3:Y:S01]  /*7480*/  MUFU.TANH R13, R189 ;  /* 0x000000bd000d7308 */ /* 0x000ee20000002400 */
[----:B------:R-:W4:Y:S01]  /*7490*/  SHFL.BFLY PT, R173, R210, 0x1, 0x1f ;  /* 0x0c201f00d2ad7f89 */ /* 0x000f2200000e0000 */
[----:B------:R-:W-:Y:S01]  /*74a0*/  FSEL R182, R182, -INF , !P1 ;  /* 0xff800000b6b67808 */ /* 0x000fe20004800000 */
[----:B------:R-:W-:Y:S01]  /*74b0*/  FFMA.FTZ R22, R21, UR5, R22 ;  /* 0x0000000515167c23 */ /* 0x000fe20008010016 */
[----:B------:R-:W-:-:S02]  /*74c0*/  ISETP.GE.AND P1, PT, R34, R171, PT ;  /* 0x000000ab2200720c */ /* 0x000fc40003f26270 */
[----:B------:R-:W-:Y:S02]  /*74d0*/  FSEL R214, R8, -INF , !P4 ;  /* 0xff80000008d67808 */ /* 0x000fe40006000000 */
[----:B------:R3:W5:Y:S01]  /*74e0*/  MUFU.TANH R9, R190 ;  /* 0x000000be00097308 */ /* 0x0007620000002400 */
[----:B------:R-:W-:Y:S01]  /*74f0*/  FSEL R205, R205, -INF , !P6 ;  /* 0xff800000cdcd7808 */ /* 0x000fe20007000000 */
[----:B--2---:R-:W-:Y:S01]  /*7500*/  FFMA.FTZ R15, R12, UR5, R15 ;  /* 0x000000050c0f7c23 */ /* 0x004fe2000801000f */
[----:B------:R-:W-:Y:S02]  /*7510*/  ISETP.GE.AND P6, PT, R35, R171, PT ;  /* 0x000000ab2300720c */ /* 0x000fe40003fc6270 */
[----:B------:R-:W-:Y:S02]  /*7520*/  FSEL R164, R11, -INF , !P5 ;  /* 0xff8000000ba47808 */ /* 0x000fe40006800000 */
[----:B-1----:R-:W-:Y:S01]  /*7530*/  FMNMX.FTZ R211, R24, R211, !PT ;  /* 0x000000d318d37209 */ /* 0x002fe20007810000 */
[----:B------:R-:W1:Y:S01]  /*7540*/  MUFU.TANH R191, R191 ;  /* 0x000000bf00bf7308 */ /* 0x000e620000002400 */
[----:B------:R-:W-:-:S02]  /*7550*/  FSEL R247, R31, -INF , !P1 ;  /* 0xff8000001ff77808 */ /* 0x000fc40004800000 */
[C---:B------:R-:W-:Y:S01]  /*7560*/  FSETP.NEU.FTZ.AND P4, PT, R211.reuse, -INF , PT ;  /* 0xff800000d300780b */ /* 0x040fe20003f9d000 */
[----:B------:R-:W-:Y:S01]  /*7570*/  FMUL.FTZ R204, R211, UR15 ;  /* 0x0000000fd3cc7c20 */ /* 0x000fe20008410000 */
[----:B------:R-:W-:Y:S02]  /*7580*/  FSEL R215, R33, -INF , !P6 ;  /* 0xff80000021d77808 */ /* 0x000fe40007000000 */
[----:B------:R-:W-:Y:S01]  /*7590*/  FSEL R11, R211, RZ, P4 ;  /* 0x000000ffd30b7208 */ /* 0x000fe20002000000 */
[----:B------:R2:W2:Y:S01]  /*75a0*/  MUFU.TANH R193, R181 ;  /* 0x000000b500c17308 */ /* 0x0004a20000002400 */
[----:B----4-:R-:W-:Y:S01]  /*75b0*/  FMNMX.FTZ R210, R210, R173, !PT ;  /* 0x000000add2d27209 */ /* 0x010fe20007810000 */
[----:B---3--:R-:W-:Y:S01]  /*75c0*/  FFMA.FTZ R190, R6, UR5, R13 ;  /* 0x0000000506be7c23 */ /* 0x008fe2000801000d */
[-C--:B------:R-:W-:Y:S01]  /*75d0*/  ISETP.GE.AND P6, PT, R19, R212.reuse, PT ;  /* 0x000000d41300720c */ /* 0x080fe20003fc6270 */
[----:B------:R-:W-:Y:S01]  /*75e0*/  FADD.FTZ R11, R166, -R11 ;  /* 0x8000000ba60b7221 */ /* 0x000fe20000010000 */
[C---:B------:R-:W-:Y:S01]  /*75f0*/  FSETP.NEU.FTZ.AND P1, PT, R210.reuse, -INF , PT ;  /* 0xff800000d200780b */ /* 0x040fe20003f3d000 */
[----:B------:R-:W-:Y:S01]  /*7600*/  FMUL.FTZ R199, R210, UR15 ;  /* 0x0000000fd2c77c20 */ /* 0x000fe20008410000 */
[----:B------:R-:W-:Y:S01]  /*7610*/  FSEL R204, R204, RZ, P4 ;  /* 0x000000ffcccc7208 */ /* 0x000fe20002000000 */
[----:B------:R-:W3:Y:S01]  /*7620*/  MUFU.TANH R195, R183 ;  /* 0x000000b700c37308 */ /* 0x000ee20000002400 */
[----:B------:R-:W-:Y:S01]  /*7630*/  FSEL R8, R210, RZ, P1 ;  /* 0x000000ffd2087208 */ /* 0x000fe20000800000 */
[----:B-----5:R-:W-:Y:S01]  /*7640*/  FFMA.FTZ R9, R12, UR5, R9 ;  /* 0x000000050c097c23 */ /* 0x020fe20008010009 */
[----:B------:R-:W-:Y:S01]  /*7650*/  FSEL R199, R199, RZ, P1 ;  /* 0x000000ffc7c77208 */ /* 0x000fe20000800000 */
[----:B-1----:R-:W-:Y:S01]  /*7660*/  FFMA.FTZ R191, R6, UR5, R191 ;  /* 0x0000000506bf7c23 */ /* 0x002fe200080100bf */
[-C--:B------:R-:W-:Y:S01]  /*7670*/  ISETP.GE.AND P5, PT, R19, R171.reuse, PT ;  /* 0x000000ab1300720c */ /* 0x080fe20003fa6270 */
[----:B------:R-:W-:Y:S01]  /*7680*/  FADD.FTZ R8, R165, -R8 ;  /* 0x80000008a5087221 */ /* 0x000fe20000010000 */
[-C--:B------:R-:W-:Y:S01]  /*7690*/  ISETP.GE.AND P4, PT, R17, R212.reuse, PT ;  /* 0x000000d41100720c */ /* 0x080fe20003f86270 */
[----:B------:R-:W-:Y:S01]  /*76a0*/  FMUL.FTZ R11, R11, UR15 ;  /* 0x0000000f0b0b7c20 */ /* 0x000fe20008410000 */
[----:B------:R-:W-:Y:S01]  /*76b0*/  FSEL R166, R10, -INF , !P6 ;  /* 0xff8000000aa67808 */ /* 0x000fe20007000000 */
[----:B--2---:R-:W-:Y:S01]  /*76c0*/  FFMA.FTZ R181, R20, UR15, -R199 ;  /* 0x0000000f14b57c23 */ /* 0x004fe200080108c7 */
[----:B------:R-:W-:Y:S01]  /*76d0*/  ISETP.GE.AND P6, PT, R7, R212, PT ;  /* 0x000000d40700720c */ /* 0x000fe20003fc6270 */
[----:B------:R-:W-:Y:S01]  /*76e0*/  FFMA.FTZ R193, R4, UR5, R193 ;  /* 0x0000000504c17c23 */ /* 0x000fe200080100c1 */
[----:B------:R-:W-:Y:S01]  /*76f0*/  FMNMX3.FTZ R21, R168, R206, R214, !PT ;  /* 0x000000cea8157276 */ /* 0x000fe200078100d6 */
[----:B------:R-:W-:Y:S01]  /*7700*/  FMUL.FTZ R8, R8, UR15 ;  /* 0x0000000f08087c20 */ /* 0x000fe20008410000 */
[-C--:B------:R-:W-:Y:S01]  /*7710*/  ISETP.GE.AND P1, PT, R17, R171.reuse, PT ;  /* 0x000000ab1100720c */ /* 0x080fe20003f26270 */
[--C-:B------:R-:W-:Y:S01]  /*7720*/  FFMA.FTZ R180, R25, UR15, -R204.reuse ;  /* 0x0000000f19b47c23 */ /* 0x100fe200080108cc */
[----:B------:R-:W-:Y:S01]  /*7730*/  FSEL R165, R22, -INF , !P5 ;  /* 0xff80000016a57808 */ /* 0x000fe20006800000 */
[----:B---3--:R-:W-:Y:S01]  /*7740*/  FFMA.FTZ R195, R4, UR5, R195 ;  /* 0x0000000504c37c23 */ /* 0x008fe200080100c3 */
[----:B------:R-:W-:Y:S01]  /*7750*/  FSEL R189, R15, -INF , !P4 ;  /* 0xff8000000fbd7808 */ /* 0x000fe20006000000 */
[--C-:B------:R-:W-:Y:S01]  /*7760*/  FFMA.FTZ R179, R29, UR15, -R204.reuse ;  /* 0x0000000f1db37c23 */ /* 0x100fe200080108cc */
[----:B------:R-:W-:Y:S01]  /*7770*/  ISETP.GE.AND P5, PT, R7, R171, PT ;  /* 0x000000ab0700720c */ /* 0x000fe20003fa6270 */
[--C-:B------:R-:W-:Y:S01]  /*7780*/  FFMA.FTZ R178, R27, UR15, -R204.reuse ;  /* 0x0000000f1bb27c23 */ /* 0x100fe200080108cc */
[----:B------:R-:W-:Y:S01]  /*7790*/  ISETP.GE.AND P4, PT, R5, R212, PT ;  /* 0x000000d40500720c */ /* 0x000fe20003f86270 */
[----:B------:R-:W-:Y:S01]  /*77a0*/  FFMA.FTZ R177, R23, UR15, -R204 ;  /* 0x0000000f17b17c23 */ /* 0x000fe200080108cc */
[----:B------:R-:W-:Y:S01]  /*77b0*/  FSEL R190, R190, -INF , !P6 ;  /* 0xff800000bebe7808 */ /* 0x000fe20007000000 */
[----:B------:R-:W-:Y:S01]  /*77c0*/  FFMA.FTZ R176, R18, UR15, -R199 ;  /* 0x0000000f12b07c23 */ /* 0x000fe200080108c7 */
[----:B------:R-:W-:Y:S01]  /*77d0*/  FMNMX3.FTZ R20, R167, R205, R215, !PT ;  /* 0x000000cda7147276 */ /* 0x000fe200078100d7 */
[--C-:B------:R-:W-:Y:S01]  /*77e0*/  FFMA.FTZ R186, R16, UR15, -R199.reuse ;  /* 0x0000000f10ba7c23 */ /* 0x100fe200080108c7 */
[----:B------:R-:W-:Y:S01]  /*77f0*/  FMNMX3.FTZ R208, R21, R164, R166, !PT ;  /* 0x000000a415d07276 */ /* 0x000fe200078100a6 */
[----:B------:R-:W-:Y:S01]  /*7800*/  FFMA.FTZ R183, R14, UR15, -R199 ;  /* 0x0000000f0eb77c23 */ /* 0x000fe200080108c7 */
[----:B------:R-:W-:Y:S01]  /*7810*/  FSEL R188, R9, -INF , !P1 ;  /* 0xff80000009bc7808 */ /* 0x000fe20004800000 */
[----:B------:R-:W1:Y:S01]  /*7820*/  MUFU.EX2 R187, R11 ;  /* 0x0000000b00bb7308 */ /* 0x000e620000000800 */
[----:B------:R-:W-:Y:S01]  /*7830*/  ISETP.GE.AND P1, PT, R5, R171, PT ;  /* 0x000000ab0500720c */ /* 0x000fe20003f26270 */
[----:B------:R-:W-:Y:S01]  /*7840*/  LDSM.16.MT88.4 R32, [R225+0xa000] ;  /* 0x00a00000e120783b */ /* 0x000fe20000004200 */
[----:B------:R-:W-:Y:S01]  /*7850*/  FSEL R191, R191, -INF , !P5 ;  /* 0xff800000bfbf7808 */ /* 0x000fe20006800000 */
[----:B------:R2:W3:Y:S01]  /*7860*/  MUFU.EX2 R185, R8 ;  /* 0x0000000800b97308 */ /* 0x0004e20000000800 */
[----:B------:R-:W-:Y:S01]  /*7870*/  FSEL R193, R193, -INF , !P4 ;  /* 0xff800000c1c17808 */ /* 0x000fe20006000000 */
[----:B------:R-:W-:Y:S01]  /*7880*/  LDSM.16.MT88.4 R24, [R223+0xa000] ;  /* 0x00a00000df18783b */ /* 0x000fe20000004200 */
[----:B------:R-:W-:Y:S01]  /*7890*/  FMNMX3.FTZ R207, R20, R247, R165, !PT ;  /* 0x000000f714cf7276 */ /* 0x000fe200078100a5 */
[----:B------:R-:W-:Y:S01]  /*78a0*/  MUFU.EX2 R180, R180 ;  /* 0x000000b400b47308 */ /* 0x000fe20000000800 */
[----:B------:R-:W-:Y:S01]  /*78b0*/  FMNMX3.FTZ R208, R208, R189, R190, !PT ;  /* 0x000000bdd0d07276 */ /* 0x000fe200078100be */
[----:B------:R-:W-:Y:S01]  /*78c0*/  LDSM.16.MT88.4 R16, [R192] ;  /* 0x00000000c010783b */ /* 0x000fe20000004200 */
[----:B------:R-:W-:Y:S01]  /*78d0*/  FSEL R195, R195, -INF , !P1 ;  /* 0xff800000c3c37808 */ /* 0x000fe20004800000 */
[----:B------:R-:W4:Y:S01]  /*78e0*/  MUFU.EX2 R179, R179 ;  /* 0x000000b300b37308 */ /* 0x000f220000000800 */
[----:B------:R-:W-:Y:S01]  /*78f0*/  FMNMX3.FTZ R207, R207, R188, R191, !PT ;  /* 0x000000bccfcf7276 */ /* 0x000fe200078100bf */
[----:B------:R-:W-:Y:S01]  /*7900*/  LDSM.16.MT88.4 R12, [R222+0xa000] ;  /* 0x00a00000de0c783b */ /* 0x000fe20000004200 */
[----:B------:R-:W-:Y:S01]  /*7910*/  FMNMX3.FTZ R208, R208, R184, R193, !PT ;  /* 0x000000b8d0d07276 */ /* 0x000fe200078100c1 */
[----:B------:R-:W-:Y:S01]  /*7920*/  MUFU.EX2 R178, R178 ;  /* 0x000000b200b27308 */ /* 0x000fe20000000800 */
[----:B------:R-:W-:Y:S01]  /*7930*/  FMNMX3.FTZ R207, R207, R182, R195, !PT ;  /* 0x000000b6cfcf7276 */ /* 0x000fe200078100c3 */
[----:B--2---:R-:W-:Y:S01]  /*7940*/  LDSM.16.MT88.4 R8, [R225+0xb000] ;  /* 0x00b00000e108783b */ /* 0x004fe20000004200 */
[-C--:B-1----:R-:W-:Y:S01]  /*7950*/  FMUL.FTZ R160, R160, R187.reuse ;  /* 0x000000bba0a07220 */ /* 0x082fe20000410000 */
[----:B------:R-:W1:Y:S01]  /*7960*/  MUFU.EX2 R177, R177 ;  /* 0x000000b100b17308 */ /* 0x000e620000000800 */
[----:B------:R-:W-:Y:S01]  /*7970*/  FMUL.FTZ R161, R161, R187 ;  /* 0x000000bba1a17220 */ /* 0x000fe20000410000 */
[----:B------:R-:W2:Y:S01]  /*7980*/  SHFL.BFLY PT, R209, R208, 0x2, 0x1f ;  /* 0x0c401f00d0d17f89 */ /* 0x000ea200000e0000 */
[-C--:B---3--:R-:W-:Y:S01]  /*7990*/  FMUL.FTZ R162, R162, R185.reuse ;  /* 0x000000b9a2a27220 */ /* 0x088fe20000410000 */
[----:B------:R-:W-:Y:S01]  /*79a0*/  MUFU.EX2 R176, R176 ;  /* 0x000000b000b07308 */ /* 0x000fe20000000800 */
[----:B------:R-:W-:Y:S01]  /*79b0*/  FMUL.FTZ R163, R163, R185 ;  /* 0x000000b9a3a37220 */ /* 0x000fe20000410000 */
[----:B------:R-:W3:Y:S01]  /*79c0*/  SHFL.BFLY PT, R216, R207, 0x2, 0x1f ;  /* 0x0c401f00cfd87f89 */ /* 0x000ee200000e0000 */
[----:B----4-:R-:W-:Y:S01]  /*79d0*/  F2FP.BF16.F32.PACK_AB R172, R179, R180 ;  /* 0x000000b4b3ac723e */ /* 0x010fe200000010ff */
[----:B------:R-:W4:Y:S01]  /*79e0*/  MUFU.EX2 R181, R181 ;  /* 0x000000b500b57308 */ /* 0x000f220000000800 */
[-C--:B------:R-:W-:Y:S01]  /*79f0*/  FMUL.FTZ R152, R152, R187.reuse ;  /* 0x000000bb98987220 */ /* 0x080fe20000410000 */
[----:B------:R-:W-:Y:S01]  /*7a00*/  LDSM.16.MT88.4 R4, [R223+0xb000] ;  /* 0x00b00000df04783b */ /* 0x000fe20000004200 */
[----:B------:R-:W-:Y:S01]  /*7a10*/  FMUL.FTZ R153, R153, R187 ;  /* 0x000000bb99997220 */ /* 0x000fe20000410000 */
[----:B------:R-:W-:Y:S01]  /*7a20*/  MUFU.EX2 R186, R186 ;  /* 0x000000ba00ba7308 */ /* 0x000fe20000000800 */
[-C--:B------:R-:W-:Y:S01]  /*7a30*/  FMUL.FTZ R154, R154, R185.reuse ;  /* 0x000000b99a9a7220 */ /* 0x080fe20000410000 */
[----:B------:R-:W-:Y:S01]  /*7a40*/  LDSM.16.MT88.4 R28, [R192+0x1000] ;  /* 0x00100000c01c783b */ /* 0x000fe20000004200 */
[----:B-1----:R-:W-:Y:S01]  /*7a50*/  F2FP.BF16.F32.PACK_AB R174, R177, R178 ;  /* 0x000000b2b1ae723e */ /* 0x002fe200000010ff */
[----:B------:R-:W1:Y:S01]  /*7a60*/  MUFU.EX2 R183, R183 ;  /* 0x000000b700b77308 */ /* 0x000e620000000800 */
[----:B------:R-:W-:Y:S01]  /*7a70*/  FMUL.FTZ R155, R155, R185 ;  /* 0x000000b99b9b7220 */ /* 0x000fe20000410000 */
[----:B------:R-:W-:Y:S01]  /*7a80*/  LDSM.16.MT88.4 R20, [R222+0xb000] ;  /* 0x00b00000de14783b */ /* 0x000fe20000004200 */
[-C--:B------:R-:W-:Y:S01]  /*7a90*/  FMUL.FTZ R140, R140, R187.reuse ;  /* 0x000000bb8c8c7220 */ /* 0x080fe20000410000 */
[----:B------:R-:W-:Y:S01]  /*7aa0*/  FMUL.FTZ R141, R141, R187 ;  /* 0x000000bb8d8d7220 */ /* 0x000fe20000410000 */
[-C--:B------:R-:W-:Y:S01]  /*7ab0*/  FMUL.FTZ R142, R142, R185.reuse ;  /* 0x000000b98e8e7220 */ /* 0x080fe20000410000 */
[----:B----4-:R-:W-:Y:S01]  /*7ac0*/  F2FP.BF16.F32.PACK_AB R173, R181, R176 ;  /* 0x000000b0b5ad723e */ /* 0x010fe200000010ff */
[----:B------:R-:W-:Y:S01]  /*7ad0*/  FMUL.FTZ R143, R143, R185 ;  /* 0x000000b98f8f7220 */ /* 0x000fe20000410000 */
[-C--:B------:R-:W-:Y:S01]  /*7ae0*/  FMUL.FTZ R136, R136, R187.reuse ;  /* 0x000000bb88887220 */ /* 0x080fe20000410000 */
[----:B------:R-:W-:Y:S01]  /*7af0*/  FMUL.FTZ R137, R137, R187 ;  /* 0x000000bb89897220 */ /* 0x000fe20000410000 */
[----:B--2---:R-:W-:Y:S01]  /*7b00*/  FMNMX.FTZ R209, R208, R209, !PT ;  /* 0x000000d1d0d17209 */ /* 0x004fe20007810000 */
[-C--:B------:R-:W-:Y:S01]  /*7b10*/  FMUL.FTZ R138, R138, R185.reuse ;  /* 0x000000b98a8a7220 */ /* 0x080fe20000410000 */
[----:B------:R-:W-:Y:S01]  /*7b20*/  FMUL.FTZ R139, R139, R185 ;  /* 0x000000b98b8b7220 */ /* 0x000fe20000410000 */
[-C--:B------:R-:W-:Y:S01]  /*7b30*/  FMUL.FTZ R40, R40, R187.reuse ;  /* 0x000000bb28287220 */ /* 0x080fe20000410000 */
[----:B---3--:R-:W-:Y:S01]  /*7b40*/  FMNMX.FTZ R207, R207, R216, !PT ;  /* 0x000000d8cfcf7209 */ /* 0x008fe20007810000 */
[----:B------:R-:W-:Y:S01]  /*7b50*/  FMUL.FTZ R41, R41, R187 ;  /* 0x000000bb29297220 */ /* 0x000fe20000410000 */
[----:B------:R-:W2:Y:S01]  /*7b60*/  SHFL.BFLY PT, R216, R209, 0x1, 0x1f ;  /* 0x0c201f00d1d87f89 */ /* 0x000ea200000e0000 */
        /* <DEDUP_REMOVED lines=23> */
[----:B--2---:R-:W-:Y:S01]  /*7ce0*/  FMNMX.FTZ R209, R209, R216, !PT ;  /* 0x000000d8d1d17209 */ /* 0x004fe20007810000 */
        /* <DEDUP_REMOVED lines=27> */
[C---:B------:R-:W-:Y:S01]  /*7ea0*/  HMMA.16816.F32.BF16 R160, R172.reuse, R32, R160 ;  /* 0x00000020aca0723c */ /* 0x040fe200000418a0 */
[----:B-1----:R-:W-:Y:S01]  /*7eb0*/  FMNMX.FTZ R208, R207, R208, !PT ;  /* 0x000000d0cfd07209 */ /* 0x002fe20007810000 */
[----:B------:R-:W-:Y:S01]  /*7ec0*/  FFMA.FTZ R198, R198, UR15, -R199 ;  /* 0x0000000fc6c67c23 */ /* 0x000fe200080108c7 */
[--C-:B------:R-:W-:Y:S01]  /*7ed0*/  FFMA.FTZ R200, R200, UR15, -R204.reuse ;  /* 0x0000000fc8c87c23 */ /* 0x100fe200080108cc */
[----:B------:R-:W-:Y:S01]  /*7ee0*/  FSEL R217, R217, RZ, P1 ;  /* 0x000000ffd9d97208 */ /* 0x000fe20000800000 */
[----:B------:R-:W-:Y:S01]  /*7ef0*/  FFMA.FTZ R201, R201, UR15, -R204 ;  /* 0x0000000fc9c97c23 */ /* 0x000fe200080108cc */
[----:B------:R-:W-:Y:S01]  /*7f00*/  FMUL.FTZ R216, R208, UR15 ;  /* 0x0000000fd0d87c20 */ /* 0x000fe20008410000 */
[----:B------:R-:W-:Y:S01]  /*7f10*/  FFMA.FTZ R180, R243, R187, R180 ;  /* 0x000000bbf3b47223 */ /* 0x000fe200000100b4 */
[C---:B------:R-:W-:Y:S01]  /*7f20*/  HMMA.16816.F32.BF16 R152, R172.reuse, R34, R152 ;  /* 0x00000022ac98723c */ /* 0x040fe20000041898 */
[--C-:B------:R-:W-:Y:S01]  /*7f30*/  FFMA.FTZ R207, R166, UR15, -R217.reuse ;  /* 0x0000000fa6cf7c23 */ /* 0x100fe200080108d9 */
[----:B------:R-:W-:Y:S01]  /*7f40*/  MUFU.EX2 R200, R200 ;  /* 0x000000c800c87308 */ /* 0x000fe20000000800 */
[--C-:B------:R-:W-:Y:S01]  /*7f50*/  FFMA.FTZ R189, R189, UR15, -R217.reuse ;  /* 0x0000000fbdbd7c23 */ /* 0x100fe200080108d9 */
[--C-:B------:R-:W-:Y:S01]  /*7f60*/  FFMA.FTZ R190, R190, UR15, -R217.reuse ;  /* 0x0000000fbebe7c23 */ /* 0x100fe200080108d9 */
[--C-:B------:R-:W-:Y:S01]  /*7f70*/  FFMA.FTZ R184, R184, UR15, -R217.reuse ;  /* 0x0000000fb8b87c23 */ /* 0x100fe200080108d9 */
[----:B------:R-:W-:Y:S01]  /*7f80*/  MUFU.EX2 R201, R201 ;  /* 0x000000c900c97308 */ /* 0x000fe20000000800 */
[----:B------:R-:W-:Y:S01]  /*7f90*/  FFMA.FTZ R193, R193, UR15, -R217 ;  /* 0x0000000fc1c17c23 */ /* 0x000fe200080108d9 */
[----:B------:R-:W-:Y:S01]  /*7fa0*/  HMMA.16816.F32.BF16 R140, R172, R24, R140 ;  /* 0x00000018ac8c723c */ /* 0x000fe2000004188c */
[----:B------:R-:W-:Y:S01]  /*7fb0*/  FFMA.FTZ R176, R241, R185, R176 ;  /* 0x000000b9f1b07223 */ /* 0x000fe200000100b0 */
[----:B------:R-:W-:Y:S01]  /*7fc0*/  MUFU.EX2 R207, R207 ;  /* 0x000000cf00cf7308 */ /* 0x000fe20000000800 */
[----:B------:R-:W-:-:S02]  /*7fd0*/  FADD.FTZ R179, R179, R180 ;  /* 0x000000b4b3b37221 */ /* 0x000fc40000010000 */
[----:B------:R-:W-:Y:S01]  /*7fe0*/  FADD.FTZ R181, R181, R176 ;  /* 0x000000b0b5b57221 */ /* 0x000fe20000010000 */
[----:B------:R-:W-:Y:S01]  /*7ff0*/  MUFU.EX2 R189, R189 ;  /* 0x000000bd00bd7308 */ /* 0x000fe20000000800 */
[----:B------:R-:W-:Y:S01]  /*8000*/  FADD.FTZ R178, R178, R179 ;  /* 0x000000b3b2b27221 */ /* 0x000fe20000010000 */
[C---:B------:R-:W-:Y:S01]  /*8010*/  HMMA.16816.F32.BF16 R136, R172.reuse, R26, R136 ;  /* 0x0000001aac88723c */ /* 0x040fe20000041888 */
[----:B------:R-:W-:Y:S01]  /*8020*/  FADD.FTZ R186, R186, R181 ;  /* 0x000000b5baba7221 */ /* 0x000fe20000010000 */
[----:B------:R-:W-:Y:S01]  /*8030*/  MUFU.EX2 R190, R190 ;  /* 0x000000be00be7308 */ /* 0x000fe20000000800 */
[----:B------:R-:W-:Y:S02]  /*8040*/  FADD.FTZ R177, R177, R178 ;  /* 0x000000b2b1b17221 */ /* 0x000fe40000010000 */
[----:B------:R-:W-:Y:S01]  /*8050*/  FADD.FTZ R183, R183, R186 ;  /* 0x000000bab7b77221 */ /* 0x000fe20000010000 */
[----:B------:R-:W-:Y:S02]  /*8060*/  MUFU.EX2 R184, R184 ;  /* 0x000000b800b87308 */ /* 0x000fe40000000800 */
[C---:B------:R-:W-:Y:S02]  /*8070*/  HMMA.16816.F32.BF16 R40, R172.reuse, R16, R40 ;  /* 0x00000010ac28723c */ /* 0x040fe40000041828 */
[----:B------:R-:W-:Y:S06]  /*8080*/  MUFU.EX2 R193, R193 ;  /* 0x000000c100c17308 */ /* 0x000fec0000000800 */
        /* <DEDUP_REMOVED lines=19> */
[----:B------:R-:W-:-:S03]  /*81c0*/  FSEL R216, R216, RZ, P1 ;  /* 0x000000ffd8d87208 */ /* 0x000fc60000800000 */
[----:B------:R-:W-:Y:S01]  /*81d0*/  FADD.FTZ R164, R167, -R164 ;  /* 0x800000a4a7a47221 */ /* 0x000fe20000010000 */
[----:B------:R-:W1:Y:S01]  /*81e0*/  MUFU.EX2 R172, R172 ;  /* 0x000000ac00ac7308 */ /* 0x000e620000000800 */
[--C-:B------:R-:W-:Y:S01]  /*81f0*/  FFMA.FTZ R175, R215, UR15, -R216.reuse ;  /* 0x0000000fd7af7c23 */ /* 0x100fe200080108d8 */
[----:B------:R-:W-:Y:S01]  /*8200*/  FMUL.FTZ R215, R173, UR15 ;  /* 0x0000000fadd77c20 */ /* 0x000fe20008410000 */
[--C-:B------:R-:W-:Y:S01]  /*8210*/  FFMA.FTZ R205, R205, UR15, -R216.reuse ;  /* 0x0000000fcdcd7c23 */ /* 0x100fe200080108d8 */
[----:B------:R-:W-:Y:S01]  /*8220*/  FMUL.FTZ R214, R164, UR15 ;  /* 0x0000000fa4d67c20 */ /* 0x000fe20008410000 */
[--C-:B------:R-:W-:Y:S01]  /*8230*/  FFMA.FTZ R206, R247, UR15, -R216.reuse ;  /* 0x0000000ff7ce7c23 */ /* 0x100fe200080108d8 */
[--C-:B------:R-:W-:Y:S01]  /*8240*/  FFMA.FTZ R173, R165, UR15, -R216.reuse ;  /* 0x0000000fa5ad7c23 */ /* 0x100fe200080108d8 */
[----:B------:R-:W2:Y:S01]  /*8250*/  MUFU.EX2 R168, R168 ;  /* 0x000000a800a87308 */ /* 0x000ea20000000800 */
[--C-:B------:R-:W-:Y:S01]  /*8260*/  FFMA.FTZ R188, R188, UR15, -R216.reuse ;  /* 0x0000000fbcbc7c23 */ /* 0x100fe200080108d8 */
[--C-:B------:R-:W-:Y:S01]  /*8270*/  FFMA.FTZ R191, R191, UR15, -R216.reuse ;  /* 0x0000000fbfbf7c23 */ /* 0x100fe200080108d8 */
[--C-:B------:R-:W-:Y:S01]  /*8280*/  FFMA.FTZ R182, R182, UR15, -R216.reuse ;  /* 0x0000000fb6b67c23 */ /* 0x100fe200080108d8 */
[----:B------:R-:W-:Y:S01]  /*8290*/  MUFU.EX2 R205, R205 ;  /* 0x000000cd00cd7308 */ /* 0x000fe20000000800 */
[----:B------:R-:W-:Y:S01]  /*82a0*/  FFMA.FTZ R195, R195, UR15, -R216 ;  /* 0x0000000fc3c37c23 */ /* 0x000fe200080108d8 */
[----:B-1----:R-:W-:-:S02]  /*82b0*/  F2FP.BF16.F32.PACK_AB R164, R172, R174 ;  /* 0x000000aeaca4723e */ /* 0x002fc400000010ff */
        /* <DEDUP_REMOVED lines=73> */
[--C-:B------:R-:W-:Y:S01]  /*8750*/  FFMA.FTZ R24, R196, UR15, -R199.reuse ;  /* 0x0000000fc4187c23 */ /* 0x100fe200080108c7 */
[--C-:B------:R-:W-:Y:S01]  /*8760*/  FFMA.FTZ R25, R197, UR15, -R199.reuse ;  /* 0x0000000fc5197c23 */ /* 0x100fe200080108c7 */
[----:B------:R-:W-:Y:S01]  /*8770*/  FFMA.FTZ R199, R194, UR15, -R199 ;  /* 0x0000000fc2c77c23 */ /* 0x000fe200080108c7 */
[----:B------:R-:W-:Y:S01]  /*8780*/  MUFU.EX2 R196, R198 ;  /* 0x000000c600c47308 */ /* 0x000fe20000000800 */
[----:B------:R-:W-:Y:S01]  /*8790*/  FFMA.FTZ R215, R245, R215, R174 ;  /* 0x000000d7f5d77223 */ /* 0x000fe200000100ae */
[----:B------:R-:W-:-:S02]  /*87a0*/  FFMA.FTZ R214, R240, R214, R205 ;  /* 0x000000d6f0d67223 */ /* 0x000fc400000100cd */
        /* <DEDUP_REMOVED lines=8> */
[----:B------:R-:W-:Y:S01]  /*8830*/  FADD.FTZ R168, R168, R215 ;  /* 0x000000d7a8a87221 */ /* 0x000fe20000010000 */
[----:B------:R-:W-:Y:S01]  /*8840*/  FADD.FTZ R206, R206, R175 ;  /* 0x000000afcece7221 */ /* 0x000fe20000010000 */
[----:B------:R1:W-:Y:S02]  /*8850*/  MUFU.EX2 R194, R25 ;  /* 0x0000001900c27308 */ /* 0x0003e40000000800 */
[----:B------:R-:W-:Y:S01]  /*8860*/  FADD.FTZ R168, R207, R168 ;  /* 0x000000a8cfa87221 */ /* 0x000fe20000010000 */
[----:B------:R-:W-:Y:S01]  /*8870*/  FADD.FTZ R173, R173, R206 ;  /* 0x000000ceadad7221 */ /* 0x000fe20000010000 */
[----:B------:R-:W2:Y:S01]  /*8880*/  MUFU.EX2 R203, R203 ;  /* 0x000000cb00cb7308 */ /* 0x000ea20000000800 */
[C---:B------:R-:W-:Y:S01]  /*8890*/  HMMA.16816.F32.BF16 R148, R164.reuse, R34, R148 ;  /* 0x00000022a494723c */ /* 0x040fe20000041894 */
[----:B------:R-:W3:Y:S02]  /*88a0*/  LDSM.16.MT88.4 R32, [R225+0xa800] ;  /* 0x00a80000e120783b */ /* 0x000ee40000004200 */
[----:B------:R-:W4:Y:S04]  /*88b0*/  MUFU.EX2 R199, R199 ;  /* 0x000000c700c77308 */ /* 0x000f280000000800 */
[----:B------:R-:W-:Y:S01]  /*88c0*/  MUFU.EX2 R188, R188 ;  /* 0x000000bc00bc7308 */ /* 0x000fe20000000800 */
[C---:B------:R-:W-:Y:S01]  /*88d0*/  HMMA.16816.F32.BF16 R132, R164.reuse, R26, R132 ;  /* 0x0000001aa484723c */ /* 0x040fe20000041884 */
[----:B-1----:R-:W-:Y:S02]  /*88e0*/  LDSM.16.MT88.4 R24, [R192+0x1800] ;  /* 0x00180000c018783b */ /* 0x002fe40000004200 */
[----:B------:R-:W1:Y:S04]  /*88f0*/  MUFU.EX2 R191, R191 ;  /* 0x000000bf00bf7308 */ /* 0x000e680000000800 */
[----:B------:R-:W-:Y:S01]  /*8900*/  MUFU.EX2 R182, R182 ;  /* 0x000000b600b67308 */ /* 0x000fe20000000800 */
[C---:B------:R-:W-:Y:S03]  /*8910*/  HMMA.16816.F32.BF16 R36, R164.reuse, R16, R36 ;  /* 0x00000010a424723c */ /* 0x040fe60000041824 */
[----:B------:R-:W5:Y:S05]  /*8920*/  MUFU.EX2 R195, R195 ;  /* 0x000000c300c37308 */ /* 0x000f6a0000000800 */
        /* <DEDUP_REMOVED lines=8> */
[C---:B------:R-:W-:Y:S01]  /*89b0*/  HMMA.16816.F32.BF16 R96, R164.reuse, R6, R96 ;  /* 0x00000006a460723c */ /* 0x040fe20000041860 */
[----:B------:R-:W-:Y:S07]  /*89c0*/  LDSM.16.MT88.4 R4, [R219] ;  /* 0x00000000db04783b */ /* 0x000fee0000004200 */
[C---:B------:R-:W-:Y:S08]  /*89d0*/  HMMA.16816.F32.BF16 R100, R164.reuse, R28, R100 ;  /* 0x0000001ca464723c */ /* 0x040ff00000041864 */
[C---:B------:R-:W-:Y:S01]  /*89e0*/  HMMA.16816.F32.BF16 R112, R164.reuse, R30, R112 ;  /* 0x0000001ea470723c */ /* 0x040fe20000041870 */
[----:B------:R-:W1:Y:S07]  /*89f0*/  LDSM.16.MT88.4 R28, [R221] ;  /* 0x00000000dd1c783b */ /* 0x000e6e0000004200 */
        /* <DEDUP_REMOVED lines=9> */
[----:B----4-:R-:W-:Y:S01]  /*8a90*/  F2FP.BF16.F32.PACK_AB R167, R199, R194 ;  /* 0x000000c2c7a7723e */ /* 0x010fe200000010ff */
[----:B------:R-:W-:-:S02]  /*8aa0*/  FADD.FTZ R197, R197, R196 ;  /* 0x000000c4c5c57221 */ /* 0x000fc40000010000 */
[----:B------:R-:W-:Y:S02]  /*8ab0*/  FADD.FTZ R200, R200, R203 ;  /* 0x000000cbc8c87221 */ /* 0x000fe40000010000 */
[----:B------:R-:W-:Y:S02]  /*8ac0*/  FADD.FTZ R194, R194, R197 ;  /* 0x000000c5c2c27221 */ /* 0x000fe40000010000 */
[----:B---3--:R-:W-:Y:S01]  /*8ad0*/  HMMA.16816.F32.BF16 R160, R164, R32, R160 ;  /* 0x00000020a4a0723c */ /* 0x008fe200000418a0 */
[----:B------:R-:W-:Y:S01]  /*8ae0*/  FADD.FTZ R243, R201, R200 ;  /* 0x000000c8c9f37221 */ /* 0x000fe20000010000 */
[----:B------:R-:W-:-:S06]  /*8af0*/  FADD.FTZ R241, R199, R194 ;  /* 0x000000c2c7f17221 */ /* 0x000fcc0000010000 */
        /* <DEDUP_REMOVED lines=59> */
[-C--:B------:R-:W-:Y:S01]  /*8eb0*/  LEA R8, P1, R9, R234.reuse, 0x6 ;  /* 0x000000ea09087211 */ /* 0x080fe200078230ff */
[----:B------:R-:W-:Y:S01]  /*8ec0*/  ULEA.HI.X UR8, UR12, UR8, UR13, 0x4, UP0 ;  /* 0x000000080c087291 */ /* 0x000fe200080f240d */
[----:B------:R-:W-:Y:S01]  /*8ed0*/  MOV R5, UR14 ;  /* 0x0000000e00057c02 */ /* 0x000fe20008000f00 */
[----:B------:R-:W-:Y:S01]  /*8ee0*/  UISETP.NE.AND UP0, UPT, UR23, 0x3, UPT ;  /* 0x000000031700788c */ /* 0x000fe2000bf05270 */
[----:B------:R-:W-:Y:S01]  /*8ef0*/  LEA.HI.X R9, R6, R233, R4, 0x6, P1 ;  /* 0x000000e906097211 */ /* 0x000fe200008f3404 */
[----:B------:R-:W-:Y:S01]  /*8f00*/  IMAD.U32 R4, RZ, RZ, UR14 ;  /* 0x0000000eff047e24 */ /* 0x000fe2000f8e00ff */
[----:B------:R-:W-:Y:S01]  /*8f10*/  LEA R6, P1, R5, R234, 0x1 ;  /* 0x000000ea05067211 */ /* 0x000fe200078208ff */
[----:B------:R-:W-:-:S05]  /*8f20*/  IMAD.U32 R5, RZ, RZ, UR8 ;  /* 0x00000008ff057e24 */ /* 0x000fca000f8e00ff */
[----:B------:R-:W-:Y:S01]  /*8f30*/  LEA.HI.X R7, R4, R233, R5, 0x1, P1 ;  /* 0x000000e904077211 */ /* 0x000fe200008f0c05 */
        /* <DEDUP_REMOVED lines=24> */
[----:B------:R-:W-:Y:S04]  /*90c0*/  LDSM.16.M88.4 R192, [R2+0x8000] ;  /* 0x0080000002c0783b */ /* 0x000fe80000000200 */
        /* <DEDUP_REMOVED lines=8> */
[----:B------:R-:W-:Y:S01]  /*9150*/  LDSM.16.M88.4 R204, [R224+0x8000] ;  /* 0x00800000e0cc783b */ /* 0x000fe20000000200 */
[C---:B----4-:R-:W-:Y:S03]  /*9160*/  HMMA.16816.F32.BF16 R12, R180.reuse, R200, RZ ;  /* 0x000000c8b40c723c */ /* 0x050fe600000418ff */
[----:B------:R-:W0:Y:S05]  /*9170*/  LDGDEPBAR ;  /* 0x00000000000079af */ /* 0x000e2a0000000000 */
[C---:B------:R-:W-:Y:S08]  /*9180*/  HMMA.16816.F32.BF16 R16, R180.reuse, R190, RZ ;  /* 0x000000beb410723c */ /* 0x040ff000000418ff */
[----:B------:R-:W-:Y:S08]  /*9190*/  HMMA.16816.F32.BF16 R180, R180, R202, RZ ;  /* 0x000000cab4b4723c */ /* 0x000ff000000418ff */
[C---:B-----5:R-:W-:Y:S08]  /*91a0*/  HMMA.16816.F32.BF16 R24, R176.reuse, R188, RZ ;  /* 0x000000bcb018723c */ /* 0x060ff000000418ff */
[C---:B------:R-:W-:Y:S08]  /*91b0*/  HMMA.16816.F32.BF16 R188, R176.reuse, R190, RZ ;  /* 0x000000beb0bc723c */ /* 0x040ff000000418ff */
[C---:B------:R-:W-:Y:S08]  /*91c0*/  HMMA.16816.F32.BF16 R184, R176.reuse, R200, RZ ;  /* 0x000000c8b0b8723c */ /* 0x040ff000000418ff */
[----:B------:R-:W-:Y:S01]  /*91d0*/  HMMA.16816.F32.BF16 R176, R176, R202, RZ ;  /* 0x000000cab0b0723c */ /* 0x000fe200000418ff */
[----:B------:R-:W3:Y:S07]  /*91e0*/  LDSM.16.M88.4 R200, [R226] ;  /* 0x00000000e2c8783b */ /* 0x000eee0000000200 */
[C---:B------:R-:W-:Y:S08]  /*91f0*/  HMMA.16816.F32.BF16 R20, R196.reuse, R192, R20 ;  /* 0x000000c0c414723c */ /* 0x040ff00000041814 */
[C---:B------:R-:W-:Y:S08]  /*9200*/  HMMA.16816.F32.BF16 R12, R196.reuse, R172, R12 ;  /* 0x000000acc40c723c */ /* 0x040ff0000004180c */
[C---:B------:R-:W-:Y:S08]  /*9210*/  HMMA.16816.F32.BF16 R16, R196.reuse, R194, R16 ;  /* 0x000000c2c410723c */ /* 0x040ff00000041810 */
[----:B------:R-:W-:Y:S01]  /*9220*/  HMMA.16816.F32.BF16 R180, R196, R174, R180 ;  /* 0x000000aec4b4723c */ /* 0x000fe200000418b4 */
[----:B------:R-:W4:Y:S07]  /*9230*/  LDSM.16.M88.4 R196, [R226+0x2000] ;  /* 0x00200000e2c4783b */ /* 0x000f2e0000000200 */
[C---:B------:R-:W-:Y:S08]  /*9240*/  HMMA.16816.F32.BF16 R24, R164.reuse, R192, R24 ;  /* 0x000000c0a418723c */ /* 0x040ff00000041818 */
[C---:B------:R-:W-:Y:S01]  /*9250*/  HMMA.16816.F32.BF16 R188, R164.reuse, R194, R188 ;  /* 0x000000c2a4bc723c */ /* 0x040fe200000418bc */
[----:B------:R-:W5:Y:S07]  /*9260*/  LDSM.16.M88.4 R192, [R224+0x8800] ;  /* 0x00880000e0c0783b */ /* 0x000f6e0000000200 */
        /* <DEDUP_REMOVED lines=15> */
[----:B------:R-:W2:Y:S03]  /*9360*/  LDSM.16.M88.4 R8, [R3+0x4000] ;  /* 0x004000000308783b */ /* 0x000ea60000000200 */
[-C--:B---3--:R-:W-:Y:S08]  /*9370*/  HMMA.16816.F32.BF16 R24, R200, R204.reuse, R24 ;  /* 0x000000ccc818723c */ /* 0x088ff00000041818 */
[C---:B----4-:R-:W-:Y:S08]  /*9380*/  HMMA.16816.F32.BF16 R20, R196.reuse, R204, R20 ;  /* 0x000000ccc414723c */ /* 0x050ff00000041814 */
[C---:B------:R-:W-:Y:S08]  /*9390*/  HMMA.16816.F32.BF16 R16, R196.reuse, R206, R16 ;  /* 0x000000cec410723c */ /* 0x040ff00000041810 */
[C---:B-----5:R-:W-:Y:S08]  /*93a0*/  HMMA.16816.F32.BF16 R12, R196.reuse, R192, R12 ;  /* 0x000000c0c40c723c */ /* 0x060ff0000004180c */
[----:B------:R-:W-:Y:S08]  /*93b0*/  HMMA.16816.F32.BF16 R180, R196, R194, R180 ;  /* 0x000000c2c4b4723c */ /* 0x000ff000000418b4 */
[C---:B------:R-:W-:Y:S08]  /*93c0*/  HMMA.16816.F32.BF16 R188, R200.reuse, R206, R188 ;  /* 0x000000cec8bc723c */ /* 0x040ff000000418bc */
[C---:B------:R-:W-:Y:S08]  /*93d0*/  HMMA.16816.F32.BF16 R184, R200.reuse, R192, R184 ;  /* 0x000000c0c8b8723c */ /* 0x040ff000000418b8 */
[----:B------:R-:W-:Y:S01]  /*93e0*/  HMMA.16816.F32.BF16 R176, R200, R194, R176 ;  /* 0x000000c2c8b0723c */ /* 0x000fe200000418b0 */
[----:B------:R-:W3:Y:S04]  /*93f0*/  LDSM.16.M88.4 R200, [R3+0x6000] ;  /* 0x0060000003c8783b */ /* 0x000ee80000000200 */
[----:B------:R-:W-:Y:S03]  /*9400*/  LDSM.16.M88.4 R192, [R213+0x4000] ;  /* 0x00400000d5c0783b */ /* 0x000fe60000000200 */
[-C--:B-1----:R-:W-:Y:S01]  /*9410*/  HMMA.16816.F32.BF16 R196, R172, R32.reuse, R24 ;  /* 0x00000020acc4723c */ /* 0x082fe20000041818 */
[----:B------:R-:W-:Y:S07]  /*9420*/  LDSM.16.M88.4 R24, [R0+0x9000] ;  /* 0x009000000018783b */ /* 0x000fee0000000200 */
[C---:B------:R-:W-:Y:S08]  /*9430*/  HMMA.16816.F32.BF16 R20, R164.reuse, R32, R20 ;  /* 0x00000020a414723c */ /* 0x040ff00000041814 */
[C---:B------:R-:W-:Y:S08]  /*9440*/  HMMA.16816.F32.BF16 R16, R164.reuse, R34, R16 ;  /* 0x00000022a410723c */ /* 0x040ff00000041810 */
[C---:B--2---:R-:W-:Y:S08]  /*9450*/  HMMA.16816.F32.BF16 R12, R164.reuse, R28, R12 ;  /* 0x0000001ca40c723c */ /* 0x044ff0000004180c */
[----:B------:R-:W-:Y:S01]  /*9460*/  HMMA.16816.F32.BF16 R180, R164, R30, R180 ;  /* 0x0000001ea4b4723c */ /* 0x000fe200000418b4 */
[----:B------:R-:W1:Y:S07]  /*9470*/  LDSM.16.M88.4 R164, [R2+0x9800] ;  /* 0x0098000002a4783b */ /* 0x000e6e0000000200 */
[C---:B------:R-:W-:Y:S01]  /*9480*/  HMMA.16816.F32.BF16 R188, R172.reuse, R34, R188 ;  /* 0x00000022acbc723c */ /* 0x040fe200000418bc */
[----:B------:R-:W-:Y:S07]  /*9490*/  LDSM.16.M88.4 R32, [R226+0x4000] ;  /* 0x00400000e220783b */ /* 0x000fee0000000200 */
[C---:B------:R-:W-:Y:S08]  /*94a0*/  HMMA.16816.F32.BF16 R184, R172.reuse, R28, R184 ;  /* 0x0000001cacb8723c */ /* 0x040ff000000418b8 */
[----:B------:R-:W-:Y:S01]  /*94b0*/  HMMA.16816.F32.BF16 R176, R172, R30, R176 ;  /* 0x0000001eacb0723c */ /* 0x000fe200000418b0 */
[----:B------:R-:W-:Y:S07]  /*94c0*/  LDSM.16.M88.4 R28, [R224+0x9000] ;  /* 0x00900000e01c783b */ /* 0x000fee0000000200 */
[-C--:B------:R-:W-:Y:S01]  /*94d0*/  HMMA.16816.F32.BF16 R172, R8, R4.reuse, R196 ;  /* 0x0000000408ac723c */ /* 0x080fe200000418c4 */
[----:B------:R-:W2:Y:S07]  /*94e0*/  LDSM.16.M88.4 R196, [R213+0x6000] ;  /* 0x00600000d5c4783b */ /* 0x000eae0000000200 */
[C---:B---3--:R-:W-:Y:S01]  /*94f0*/  HMMA.16816.F32.BF16 R204, R200.reuse, R4, R20 ;  /* 0x00000004c8cc723c */ /* 0x048fe20000041814 */
[----:B------:R-:W-:Y:S07]  /*9500*/  LDSM.16.M88.4 R20, [R226+0x6000] ;  /* 0x00600000e214783b */ /* 0x000fee0000000200 */
[-C--:B------:R-:W-:Y:S08]  /*9510*/  HMMA.16816.F32.BF16 R16, R200, R6.reuse, R16 ;  /* 0x00000006c810723c */ /* 0x080ff00000041810 */
[C---:B------:R-:W-:Y:S01]  /*9520*/  HMMA.16816.F32.BF16 R188, R8.reuse, R6, R188 ;  /* 0x0000000608bc723c */ /* 0x040fe200000418bc */
[----:B------:R-:W3:Y:S07]  /*9530*/  LDSM.16.M88.4 R4, [R0+0x9800] ;  /* 0x009800000004783b */ /* 0x000eee0000000200 */
[C---:B-1----:R-:W-:Y:S08]  /*9540*/  HMMA.16816.F32.BF16 R184, R8.reuse, R164, R184 ;  /* 0x000000a408b8723c */ /* 0x042ff000000418b8 */
[----:B------:R-:W-:Y:S01]  /*9550*/  HMMA.16816.F32.BF16 R176, R8, R166, R176 ;  /* 0x000000a608b0723c */ /* 0x000fe200000418b0 */
[----:B------:R-:W1:Y:S01]  /*9560*/  LDSM.16.M88.4 R8, [R224+0x9800] ;  /* 0x00980000e008783b */ /* 0x000e620000000200 */
[----:B------:R-:W-:-:S06]  /*9570*/  DEPBAR.LE SB0, 0x0 ;  /* 0x000080000000791a */ /* 0x000fcc0000000000 */
[C---:B------:R-:W-:Y:S08]  /*9580*/  HMMA.16816.F32.BF16 R12, R200.reuse, R164, R12 ;  /* 0x000000a4c80c723c */ /* 0x040ff0000004180c */
[----:B------:R-:W-:Y:S08]  /*9590*/  HMMA.16816.F32.BF16 R180, R200, R166, R180 ;  /* 0x000000a6c8b4723c */ /* 0x000ff000000418b4 */
[-C--:B--2---:R-:W-:Y:S08]  /*95a0*/  HMMA.16816.F32.BF16 R204, R196, R24.reuse, R204 ;  /* 0x00000018c4cc723c */ /* 0x084ff000000418cc */
[----:B------:R-:W-:Y:S08]  /*95b0*/  HMMA.16816.F32.BF16 R172, R192, R24, R172 ;  /* 0x00000018c0ac723c */ /* 0x000ff000000418ac */
[C---:B---3--:R-:W-:Y:S08]  /*95c0*/  HMMA.16816.F32.BF16 R12, R196.reuse, R4, R12 ;  /* 0x00000004c40c723c */ /* 0x048ff0000004180c */
[C---:B------:R-:W-:Y:S08]  /*95d0*/  HMMA.16816.F32.BF16 R180, R196.reuse, R6, R180 ;  /* 0x00000006c4b4723c */ /* 0x040ff000000418b4 */
[----:B------:R-:W-:Y:S08]  /*95e0*/  HMMA.16816.F32.BF16 R16, R196, R26, R16 ;  /* 0x0000001ac410723c */ /* 0x000ff00000041810 */
[-C--:B------:R-:W-:Y:S08]  /*95f0*/  HMMA.16816.F32.BF16 R204, R20, R28.reuse, R204 ;  /* 0x0000001c14cc723c */ /* 0x080ff000000418cc */
[----:B------:R-:W-:Y:S08]  /*9600*/  HMMA.16816.F32.BF16 R172, R32, R28, R172 ;  /* 0x0000001c20ac723c */ /* 0x000ff000000418ac */
        /* <DEDUP_REMOVED lines=12> */
[----:B------:R-:W-:Y:S01]  /*96d0*/  MOV R7, UR23 ;  /* 0x0000001700077c02 */ /* 0x000fe20008000f00 */
[----:B------:R-:W2:Y:S04]  /*96e0*/  MUFU.TANH R27, R27 ;  /* 0x0000001b001b7308 */ /* 0x000ea80000002400 */
[----:B------:R-:W-:-:S02]  /*96f0*/  IMAD R6, R7, 0x20, R238 ;  /* 0x0000002007067824 */ /* 0x000fc400078e02ee */
[----:B-1----:R-:W-:Y:S02]  /*9700*/  HMMA.16816.F32.BF16 R12, R20, R8, R12 ;  /* 0x00000008140c723c */ /* 0x002fe4000004180c */
[----:B------:R-:W1:Y:S01]  /*9710*/  MUFU.TANH R164, R164 ;  /* 0x000000a400a47308 */ /* 0x000e620000002400 */
[----:B------:R-:W-:-:S05]  /*9720*/  VIADD R7, R6, 0xffffffb1 ;  /* 0xffffffb106077836 */ /* 0x000fca0000000000 */
[C---:B------:R-:W-:Y:S02]  /*9730*/  HMMA.16816.F32.BF16 R180, R20.reuse, R10, R180 ;  /* 0x0000000a14b4723c */ /* 0x040fe400000418b4 */
[----:B------:R-:W3:Y:S06]  /*9740*/  MUFU.TANH R165, R165 ;  /* 0x000000a500a57308 */ /* 0x000eec0000002400 */
[-C--:B------:R-:W-:Y:S01]  /*9750*/  HMMA.16816.F32.BF16 R16, R20, R30.reuse, R16 ;  /* 0x0000001e1410723c */ /* 0x080fe20000041810 */
[----:B------:R-:W-:Y:S01]  /*9760*/  VIADD R23, R6, 0xffffffa8 ;  /* 0xffffffa806177836 */ /* 0x000fe20000000000 */
[----:B------:R-:W-:Y:S01]  /*9770*/  MUFU.TANH R24, R24 ;  /* 0x0000001800187308 */ /* 0x000fe20000002400 */
[----:B------:R-:W-:Y:S01]  /*9780*/  FMUL.FTZ R173, R12, UR4 ;  /* 0x000000040cad7c20 */ /* 0x000fe20008410000 */
[----:B------:R-:W-:Y:S01]  /*9790*/  FMUL.FTZ R175, R14, UR4 ;  /* 0x000000040eaf7c20 */ /* 0x000fe20008410000 */
[----:B------:R-:W-:Y:S01]  /*97a0*/  FMUL.FTZ R167, R13, UR4 ;  /* 0x000000040da77c20 */ /* 0x000fe20008410000 */
[----:B------:R-:W-:Y:S01]  /*97b0*/  I2FP.F32.U32 R21, R23 ;  /* 0x0000001700157245 */ /* 0x000fe20000201000 */
[----:B------:R-:W-:Y:S01]  /*97c0*/  VIADD R13, R6, 0xffffffb0 ;  /* 0xffffffb0060d7836 */ /* 0x000fe20000000000 */
[----:B------:R-:W-:Y:S02]  /*97d0*/  HMMA.16816.F32.BF16 R188, R32, R30, R188 ;  /* 0x0000001e20bc723c */ /* 0x000fe400000418bc */
[----:B------:R-:W-:Y:S01]  /*97e0*/  MUFU.TANH R175, R175 ;  /* 0x000000af00af7308 */ /* 0x000fe20000002400 */
[----:B------:R-:W-:Y:S01]  /*97f0*/  FMUL.FTZ R12, R180, UR4 ;  /* 0x00000004b40c7c20 */ /* 0x000fe20008410000 */
[----:B------:R-:W-:Y:S01]  /*9800*/  FMUL.FTZ R181, R181, UR4 ;  /* 0x00000004b5b57c20 */ /* 0x000fe20008410000 */
[----:B------:R-:W-:Y:S01]  /*9810*/  FMUL.FTZ R183, R183, UR4 ;  /* 0x00000004b7b77c20 */ /* 0x000fe20008410000 */
[----:B------:R-:W-:-:S02]  /*9820*/  FMUL.FTZ R182, R182, UR4 ;  /* 0x00000004b6b67c20 */ /* 0x000fc40008410000 */
[----:B------:R-:W-:Y:S01]  /*9830*/  HMMA.16816.F32.BF16 R184, R32, R8, R184 ;  /* 0x0000000820b8723c */ /* 0x000fe200000418b8 */
[----:B------:R-:W-:Y:S01]  /*9840*/  VIADD R9, R6, 0xffffffa1 ;  /* 0xffffffa106097836 */ /* 0x000fe20000000000 */
[----:B------:R-:W-:Y:S01]  /*9850*/  MUFU.TANH R12, R12 ;  /* 0x0000000c000c7308 */ /* 0x000fe20000002400 */
[----:B------:R-:W-:Y:S01]  /*9860*/  FMUL.FTZ R8, R18, UR4 ;  /* 0x0000000412087c20 */ /* 0x000fe20008410000 */
[----:B------:R-:W-:Y:S01]  /*9870*/  FMUL.FTZ R16, R16, UR4 ;  /* 0x0000000410107c20 */ /* 0x000fe20008410000 */
[----:B------:R-:W-:-:S03]  /*9880*/  FMUL.FTZ R17, R17, UR4 ;  /* 0x0000000411117c20 */ /* 0x000fc60008410000 */
[----:B------:R-:W-:Y:S01]  /*9890*/  HMMA.16816.F32.BF16 R176, R32, R10, R176 ;  /* 0x0000000a20b0723c */ /* 0x000fe200000418b0 */
[----:B------:R-:W-:Y:S02]  /*98a0*/  VIADD R35, R6, 0xffffffa0 ;  /* 0xffffffa006237836 */ /* 0x000fe40000000000 */
[----:B------:R-:W-:Y:S01]  /*98b0*/  FMUL.FTZ R11, R15, UR4 ;  /* 0x000000040f0b7c20 */ /* 0x000fe20008410000 */
[----:B------:R-:W4:Y:S01]  /*98c0*/  MUFU.TANH R8, R8 ;  /* 0x0000000800087308 */ /* 0x000f220000002400 */
[----:B------:R-:W-:Y:S01]  /*98d0*/  FMUL.FTZ R10, R19, UR4 ;  /* 0x00000004130a7c20 */ /* 0x000fe20008410000 */
[----:B------:R-:W-:Y:S01]  /*98e0*/  I2FP.F32.U32 R34, R9 ;  /* 0x0000000900227245 */ /* 0x000fe20000201000 */
[----:B------:R-:W-:Y:S01]  /*98f0*/  FMUL.FTZ R5, R190, UR4 ;  /* 0x00000004be057c20 */ /* 0x000fe20008410000 */
[----:B------:R-:W-:Y:S01]  /*9900*/  I2FP.F32.U32 R15, R35 ;  /* 0x00000023000f7245 */ /* 0x000fe20000201000 */
[----:B------:R-:W-:Y:S01]  /*9910*/  FMUL.FTZ R30, R188, UR4 ;  /* 0x00000004bc1e7c20 */ /* 0x000fe20008410000 */
[-C--:B------:R-:W-:Y:S01]  /*9920*/  ISETP.GE.AND P1, PT, R35, R170.reuse, PT ;  /* 0x000000aa2300720c */ /* 0x080fe20003f26270 */
[----:B--2---:R-:W-:Y:S01]  /*9930*/  FFMA.FTZ R27, R34, UR5, R27 ;  /* 0x00000005221b7c23 */ /* 0x004fe2000801001b */
[----:B------:R-:W2:Y:S01]  /*9940*/  MUFU.TANH R16, R16 ;  /* 0x0000001000107308 */ /* 0x000ea20000002400 */
[C---:B------:R-:W-:Y:S01]  /*9950*/  FFMA.FTZ R22, R15.reuse, UR5, R26 ;  /* 0x000000050f167c23 */ /* 0x040fe2000801001a */
[----:B------:R-:W-:Y:S01]  /*9960*/  IADD3 R33, PT, PT, R6, -0x48, RZ ;  /* 0xffffffb806217810 */ /* 0x000fe20007ffe0ff */
[----:B-1----:R-:W-:Y:S01]  /*9970*/  FFMA.FTZ R14, R15, UR5, R164 ;  /* 0x000000050f0e7c23 */ /* 0x002fe200080100a4 */
[----:B------:R-:W-:Y:S01]  /*9980*/  ISETP.GE.AND P4, PT, R35, R169, PT ;  /* 0x000000a92300720c */ /* 0x000fe20003f86270 */
[----:B---3--:R-:W-:Y:S01]  /*9990*/  FFMA.FTZ R165, R34, UR5, R165 ;  /* 0x0000000522a57c23 */ /* 0x008fe200080100a5 */
[----:B------:R-:W-:Y:S01]  /*99a0*/  FSEL R22, R22, -INF , !P1 ;  /* 0xff80000016167808 */ /* 0x000fe20004800000 */
[----:B------:R-:W-:Y:S01]  /*99b0*/  FMUL.FTZ R4, R189, UR4 ;  /* 0x00000004bd047c20 */ /* 0x000fe20008410000 */
[----:B------:R1:W3:Y:S01]  /*99c0*/  MUFU.TANH R20, R17 ;  /* 0x0000001100147308 */ /* 0x0002e20000002400 */
[----:B------:R-:W-:Y:S01]  /*99d0*/  ISETP.GE.AND P1, PT, R9, R170, PT ;  /* 0x000000aa0900720c */ /* 0x000fe20003f26270 */
[----:B----4-:R-:W-:Y:S01]  /*99e0*/  FFMA.FTZ R8, R21, UR5, R8 ;  /* 0x0000000515087c23 */ /* 0x010fe20008010008 */
[----:B------:R-:W-:Y:S01]  /*99f0*/  I2FP.F32.U32 R31, R33 ;  /* 0x00000021001f7245 */ /* 0x000fe20000201000 */
[----:B------:R-:W-:Y:S01]  /*9a00*/  FMUL.FTZ R18, R191, UR4 ;  /* 0x00000004bf127c20 */ /* 0x000fe20008410000 */
[----:B------:R-:W-:-:S02]  /*9a10*/  FSEL R32, R27, -INF , !P1 ;  /* 0xff8000001b207808 */ /* 0x000fc40004800000 */
[----:B------:R-:W-:Y:S01]  /*9a20*/  ISETP.GE.AND P5, PT, R33, R170, PT ;  /* 0x000000aa2100720c */ /* 0x000fe20003fa6270 */
[----:B------:R-:W4:Y:S01]  /*9a30*/  MUFU.TANH R10, R10 ;  /* 0x0000000a000a7308 */ /* 0x000f220000002400 */
[----:B------:R-:W-:Y:S01]  /*9a40*/  FFMA.FTZ R12, R31, UR5, R12 ;  /* 0x000000051f0c7c23 */ /* 0x000fe2000801000c */
[----:B------:R-:W-:Y:S01]  /*9a50*/  FSEL R14, R14, -INF , !P4 ;  /* 0xff8000000e0e7808 */ /* 0x000fe20006000000 */
[----:B--2---:R-:W-:Y:S01]  /*9a60*/  FFMA.FTZ R26, R21, UR5, R16 ;  /* 0x00000005151a7c23 */ /* 0x004fe20008010010 */
[-C--:B------:R-:W-:Y:S02]  /*9a70*/  ISETP.GE.AND P1, PT, R23, R169.reuse, PT ;  /* 0x000000a91700720c */ /* 0x080fe40003f26270 */
[----:B------:R-:W-:Y:S02]  /*9a80*/  ISETP.GE.AND P4, PT, R9, R169, PT ;  /* 0x000000a90900720c */ /* 0x000fe40003f86270 */
[----:B------:R-:W2:Y:S01]  /*9a90*/  MUFU.TANH R173, R173 ;  /* 0x000000ad00ad7308 */ /* 0x000ea20000002400 */
[----:B------:R-:W-:-:S02]  /*9aa0*/  FSEL R200, R12, -INF , !P5 ;  /* 0xff8000000cc87808 */ /* 0x000fc40006800000 */
[C---:B-1----:R-:W-:Y:S02]  /*9ab0*/  IADD3 R17, PT, PT, R6.reuse, -0x57, RZ ;  /* 0xffffffa906117810 */ /* 0x042fe40007ffe0ff */
[----:B------:R-:W-:Y:S02]  /*9ac0*/  IADD3 R6, PT, PT, R6, -0x47, RZ ;  /* 0xffffffb906067810 */ /* 0x000fe40007ffe0ff */
[----:B------:R-:W-:Y:S01]  /*9ad0*/  I2FP.F32.U32 R19, R17 ;  /* 0x0000001100137245 */ /* 0x000fe20000201000 */
[----:B------:R-:W1:Y:S01]  /*9ae0*/  MUFU.TANH R167, R167 ;  /* 0x000000a700a77308 */ /* 0x000e620000002400 */
[-C--:B------:R-:W-:Y:S02]  /*9af0*/  ISETP.GE.AND P5, PT, R23, R170.reuse, PT ;  /* 0x000000aa1700720c */ /* 0x080fe40003fa6270 */
[----:B------:R-:W-:Y:S01]  /*9b00*/  FSEL R12, R8, -INF , !P1 ;  /* 0xff800000080c7808 */ /* 0x000fe20004800000 */
[----:B---3--:R-:W-:Y:S01]  /*9b10*/  FFMA.FTZ R20, R19, UR5, R20 ;  /* 0x0000000513147c23 */ /* 0x008fe20008010014 */
[----:B------:R-:W-:Y:S01]  /*9b20*/  FSEL R16, R165, -INF , !P4 ;  /* 0xff800000a5107808 */ /* 0x000fe20006000000 */
[----:B----4-:R-:W-:Y:S01]  /*9b30*/  FFMA.FTZ R10, R19, UR5, R10 ;  /* 0x00000005130a7c23 */ /* 0x010fe2000801000a */
[----:B------:R-:W-:Y:S01]  /*9b40*/  I2FP.F32.U32 R8, R13 ;  /* 0x0000000d00087245 */ /* 0x000fe20000201000 */
[----:B------:R-:W3:Y:S01]  /*9b50*/  MUFU.TANH R27, R181 ;  /* 0x000000b5001b7308 */ /* 0x000ee20000002400 */
[----:B------:R-:W-:-:S02]  /*9b60*/  ISETP.GE.AND P4, PT, R17, R170, PT ;  /* 0x000000aa1100720c */ /* 0x000fc40003f86270 */
[----:B------:R-:W-:Y:S01]  /*9b70*/  FSEL R26, R26, -INF , !P5 ;  /* 0xff8000001a1a7808 */ /* 0x000fe20006800000 */
[C---:B------:R-:W-:Y:S01]  /*9b80*/  FFMA.FTZ R175, R8.reuse, UR5, R175 ;  /* 0x0000000508af7c23 */ /* 0x040fe200080100af */
[----:B------:R-:W-:Y:S01]  /*9b90*/  I2FP.F32.U32 R190, R7 ;  /* 0x0000000700be7245 */ /* 0x000fe20000201000 */
[----:B--2---:R-:W-:Y:S01]  /*9ba0*/  FFMA.FTZ R173, R8, UR5, R173 ;  /* 0x0000000508ad7c23 */ /* 0x004fe200080100ad */
[----:B------:R-:W-:Y:S01]  /*9bb0*/  I2FP.F32.U32 R192, R6 ;  /* 0x0000000600c07245 */ /* 0x000fe20000201000 */
[----:B------:R-:W2:Y:S01]  /*9bc0*/  MUFU.TANH R11, R11 ;  /* 0x0000000b000b7308 */ /* 0x000ea20000002400 */
[-C--:B------:R-:W-:Y:S01]  /*9bd0*/  ISETP.GE.AND P5, PT, R17, R169.reuse, PT ;  /* 0x000000a91100720c */ /* 0x080fe20003fa6270 */
[----:B-1----:R-:W-:Y:S01]  /*9be0*/  FFMA.FTZ R167, R190, UR5, R167 ;  /* 0x00000005bea77c23 */ /* 0x002fe200080100a7 */
[----:B------:R-:W-:Y:S02]  /*9bf0*/  FSEL R20, R20, -INF , !P4 ;  /* 0xff80000014147808 */ /* 0x000fe40006000000 */
[----:B------:R-:W-:-:S02]  /*9c00*/  ISETP.GE.AND P4, PT, R13, R169, PT ;  /* 0x000000a90d00720c */ /* 0x000fc40003f86270 */
[----:B------:R-:W-:Y:S01]  /*9c10*/  FSEL R10, R10, -INF , !P5 ;  /* 0xff8000000a0a7808 */ /* 0x000fe20006800000 */
[----:B------:R-:W1:Y:S01]  /*9c20*/  MUFU.TANH R164, R182 ;  /* 0x000000b600a47308 */ /* 0x000e620000002400 */
[-C--:B------:R-:W-:Y:S01]  /*9c30*/  ISETP.GE.AND P1, PT, R13, R170.reuse, PT ;  /* 0x000000aa0d00720c */ /* 0x080fe20003f26270 */
[----:B---3--:R-:W-:Y:S01]  /*9c40*/  FFMA.FTZ R199, R192, UR5, R27 ;  /* 0x00000005c0c77c23 */ /* 0x008fe2000801001b */
[----:B------:R-:W-:Y:S02]  /*9c50*/  ISETP.GE.AND P5, PT, R7, R170, PT ;  /* 0x000000aa0700720c */ /* 0x000fe40003fa6270 */
[----:B------:R-:W-:Y:S02]  /*9c60*/  FMNMX3.FTZ R27, R211, R22, R32, !PT ;  /* 0x00000016d31b7276 */ /* 0x000fe40007810020 */
[----:B------:R-:W-:Y:S01]  /*9c70*/  FSEL R198, R175, -INF , !P4 ;  /* 0xff800000afc67808 */ /* 0x000fe20006000000 */
[----:B------:R-:W3:Y:S01]  /*9c80*/  MUFU.TANH R183, R183 ;  /* 0x000000b700b77308 */ /* 0x000ee20000002400 */
[----:B------:R-:W-:Y:S01]  /*9c90*/  FSEL R202, R173, -INF , !P1 ;  /* 0xff800000adca7808 */ /* 0x000fe20004800000 */
[----:B--2---:R-:W-:Y:S01]  /*9ca0*/  FFMA.FTZ R196, R190, UR5, R11 ;  /* 0x00000005bec47c23 */ /* 0x004fe2000801000b */
[----:B------:R-:W-:-:S02]  /*9cb0*/  ISETP.GE.AND P4, PT, R6, R170, PT ;  /* 0x000000aa0600720c */ /* 0x000fc40003f86270 */
[----:B------:R-:W-:Y:S02]  /*9cc0*/  FSEL R201, R167, -INF , !P5 ;  /* 0xff800000a7c97808 */ /* 0x000fe40006800000 */
[----:B------:R-:W-:Y:S01]  /*9cd0*/  FMNMX3.FTZ R27, R27, R26, R20, !PT ;  /* 0x0000001a1b1b7276 */ /* 0x000fe20007810014 */
[----:B------:R-:W2:Y:S01]  /*9ce0*/  MUFU.TANH R25, R25 ;  /* 0x0000001900197308 */ /* 0x000ea20000002400 */
[-C--:B------:R-:W-:Y:S01]  /*9cf0*/  ISETP.GE.AND P1, PT, R7, R169.reuse, PT ;  /* 0x000000a90700720c */ /* 0x080fe20003f26270 */
[----:B-1----:R-:W-:Y:S01]  /*9d00*/  FFMA.FTZ R195, R31, UR5, R164 ;  /* 0x000000051fc37c23 */ /* 0x002fe200080100a4 */
[----:B------:R-:W-:Y:S02]  /*9d10*/  FSEL R199, R199, -INF , !P4 ;  /* 0xff800000c7c77808 */ /* 0x000fe40006000000 */
[----:B------:R-:W-:Y:S02]  /*9d20*/  FMNMX3.FTZ R11, R210, R14, R16, !PT ;  /* 0x0000000ed20b7276 */ /* 0x000fe40007810010 */
[----:B------:R-:W-:Y:S01]  /*9d30*/  FMNMX3.FTZ R27, R27, R202, R201, !PT ;  /* 0x000000ca1b1b7276 */ /* 0x000fe200078100c9 */
[----:B------:R-:W1:Y:S01]  /*9d40*/  MUFU.TANH R28, R28 ;  /* 0x0000001c001c7308 */ /* 0x000e620000002400 */
[-C--:B------:R-:W-:Y:S01]  /*9d50*/  ISETP.GE.AND P6, PT, R33, R169.reuse, PT ;  /* 0x000000a92100720c */ /* 0x080fe20003fc6270 */
[----:B---3--:R-:W-:Y:S01]  /*9d60*/  FFMA.FTZ R194, R192, UR5, R183 ;  /* 0x00000005c0c27c23 */ /* 0x008fe200080100b7 */
[----:B------:R-:W-:-:S02]  /*9d70*/  ISETP.GE.AND P5, PT, R6, R169, PT ;  /* 0x000000a90600720c */ /* 0x000fc40003fa6270 */
[----:B------:R-:W-:Y:S02]  /*9d80*/  FSEL R196, R196, -INF , !P1 ;  /* 0xff800000c4c47808 */ /* 0x000fe40004800000 */
[----:B------:R-:W-:Y:S01]  /*9d90*/  FMNMX3.FTZ R11, R11, R12, R10, !PT ;  /* 0x0000000c0b0b7276 */ /* 0x000fe2000781000a */
[----:B------:R-:W3:Y:S01]  /*9da0*/  MUFU.TANH R29, R29 ;  /* 0x0000001d001d7308 */ /* 0x000ee20000002400 */
[----:B------:R-:W-:-:S07]  /*9db0*/  FMNMX3.FTZ R27, R27, R200, R199, !PT ;  /* 0x000000c81b1b7276 */ /* 0x000fce00078100c7 */
[----:B------:R-:W4:Y:S08]  /*9dc0*/  MUFU.TANH R30, R30 ;  /* 0x0000001e001e7308 */ /* 0x000f300000002400 */
[----:B------:R-:W1:Y:S08]  /*9dd0*/  MUFU.TANH R4, R4 ;  /* 0x0000000400047308 */ /* 0x000e700000002400 */
[----:B------:R-:W1:Y:S08]  /*9de0*/  MUFU.TANH R5, R5 ;  /* 0x0000000500057308 */ /* 0x000e700000002400 */
[----:B------:R-:W1:Y:S01]  /*9df0*/  MUFU.TANH R18, R18 ;  /* 0x0000001200127308 */ /* 0x000e620000002400 */
[----:B------:R-:W-:Y:S06]  /*9e00*/  BAR.SYNC.DEFER_BLOCKING 0x0 ;  /* 0x0000000000007b1d */ /* 0x000fec0000010000 */
[----:B--234-:R-:W-:Y:S05]  /*9e10*/  BRA.U !UP0, `(.L_x_1629) ;  /* 0x0000000108c07547 */ /* 0x01cfea000b800000 */
        /* <DEDUP_REMOVED lines=48> */
.L_x_1629:
[----:B------:R-:W-:Y:S01]  /*a120*/  FSEL R195, R195, -INF , !P6 ;  /* 0xff800000c3c37808 */ /* 0x000fe20007000000 */
[----:B--2---:R-:W2:Y:S01]  /*a130*/  SHFL.BFLY PT, R166, R27, 0x2, 0x1f ;  /* 0x0c401f001ba67f89 */ /* 0x004ea200000e0000 */
[----:B------:R-:W-:Y:S01]  /*a140*/  FSEL R194, R194, -INF , !P5 ;  /* 0xff800000c2c27808 */ /* 0x000fe20006800000 */
[----:B------:R-:W-:Y:S01]  /*a150*/  FMUL.FTZ R172, R178, UR4 ;  /* 0x00000004b2ac7c20 */ /* 0x000fe20008410000 */
[----:B------:R-:W-:Y:S01]  /*a160*/  FMNMX3.FTZ R11, R11, R198, R196, !PT ;  /* 0x000000c60b0b7276 */ /* 0x000fe200078100c4 */
[----:B------:R-:W-:Y:S01]  /*a170*/  FMUL.FTZ R164, R176, UR4 ;  /* 0x00000004b0a47c20 */ /* 0x000fe20008410000 */
[----:B------:R-:W-:Y:S01]  /*a180*/  FFMA.FTZ R206, R15, UR5, R24 ;  /* 0x000000050fce7c23 */ /* 0x000fe20008010018 */
[----:B------:R-:W-:Y:S01]  /*a190*/  FMUL.FTZ R184, R184, UR4 ;  /* 0x00000004b8b87c20 */ /* 0x000fe20008410000 */
[----:B------:R-:W-:Y:S01]  /*a1a0*/  FMNMX3.FTZ R168, R11, R195, R194, !PT ;  /* 0x000000c30ba87276 */ /* 0x000fe200078100c2 */
[----:B------:R-:W3:Y:S01]  /*a1b0*/  MUFU.TANH R172, R172 ;  /* 0x000000ac00ac7308 */ /* 0x000ee20000002400 */
[----:B------:R-:W-:Y:S01]  /*a1c0*/  FMUL.FTZ R185, R185, UR4 ;  /* 0x00000004b9b97c20 */ /* 0x000fe20008410000 */
[-C--:B------:R-:W-:Y:S01]  /*a1d0*/  ISETP.GE.AND P4, PT, R35, R212.reuse, PT ;  /* 0x000000d42300720c */ /* 0x080fe20003f86270 */
[----:B-1----:R-:W-:Y:S01]  /*a1e0*/  FFMA.FTZ R28, R15, UR5, R28 ;  /* 0x000000050f1c7c23 */ /* 0x002fe2000801001c */
[----:B------:R-:W1:Y:S01]  /*a1f0*/  SHFL.BFLY PT, R165, R168, 0x2, 0x1f ;  /* 0x0c401f00a8a57f89 */ /* 0x000e6200000e0000 */
[-C--:B------:R-:W-:Y:S01]  /*a200*/  ISETP.GE.AND P1, PT, R33, R171.reuse, PT ;  /* 0x000000ab2100720c */ /* 0x080fe20003f26270 */
[----:B------:R-:W-:Y:S01]  /*a210*/  FMUL.FTZ R177, R177, UR4 ;  /* 0x00000004b1b17c20 */ /* 0x000fe20008410000 */
[-C--:B------:R-:W-:Y:S01]  /*a220*/  ISETP.GE.AND P6, PT, R35, R171.reuse, PT ;  /* 0x000000ab2300720c */ /* 0x080fe20003fc6270 */
[----:B------:R-:W4:Y:S01]  /*a230*/  MUFU.TANH R164, R164 ;  /* 0x000000a400a47308 */ /* 0x000f220000002400 */
[-C--:B------:R-:W-:Y:S01]  /*a240*/  ISETP.GE.AND P5, PT, R33, R212.reuse, PT ;  /* 0x000000d42100720c */ /* 0x080fe20003fa6270 */
[----:B------:R-:W-:Y:S01]  /*a250*/  FFMA.FTZ R25, R34, UR5, R25 ;  /* 0x0000000522197c23 */ /* 0x000fe20008010019 */
[----:B------:R-:W-:Y:S01]  /*a260*/  FSEL R206, R206, -INF , !P4 ;  /* 0xff800000cece7808 */ /* 0x000fe20006000000 */
[----:B------:R-:W-:Y:S01]  /*a270*/  FMUL.FTZ R186, R186, UR4 ;  /* 0x00000004baba7c20 */ /* 0x000fe20008410000 */
[----:B------:R-:W-:Y:S01]  /*a280*/  ISETP.GE.AND P4, PT, R9, R212, PT ;  /* 0x000000d40900720c */ /* 0x000fe20003f86270 */
[----:B------:R-:W-:Y:S01]  /*a290*/  FFMA.FTZ R207, R21, UR5, R5 ;  /* 0x0000000515cf7c23 */ /* 0x000fe20008010005 */
[----:B------:R-:W-:Y:S01]  /*a2a0*/  FMUL.FTZ R187, R187, UR4 ;  /* 0x00000004bbbb7c20 */ /* 0x000fe20008410000 */
[----:B--2---:R-:W-:Y:S01]  /*a2b0*/  FMNMX.FTZ R27, R27, R166, !PT ;  /* 0x000000a61b1b7209 */ /* 0x004fe20007810000 */
[----:B------:R-:W2:Y:S01]  /*a2c0*/  MUFU.TANH R11, R184 ;  /* 0x000000b8000b7308 */ /* 0x000ea20000002400 */
[----:B---3--:R-:W-:Y:S01]  /*a2d0*/  FFMA.FTZ R172, R31, UR5, R172 ;  /* 0x000000051fac7c23 */ /* 0x008fe200080100ac */
[----:B------:R-:W-:Y:S01]  /*a2e0*/  FSEL R215, R28, -INF , !P6 ;  /* 0xff8000001cd77808 */ /* 0x000fe20007000000 */
[----:B------:R-:W-:Y:S01]  /*a2f0*/  FFMA.FTZ R29, R34, UR5, R29 ;  /* 0x00000005221d7c23 */ /* 0x000fe2000801001d */
[----:B------:R-:W3:Y:S01]  /*a300*/  SHFL.BFLY PT, R166, R27, 0x1, 0x1f ;  /* 0x0c201f001ba67f89 */ /* 0x000ee200000e0000 */
[----:B------:R-:W-:Y:S01]  /*a310*/  FFMA.FTZ R30, R21, UR5, R30 ;  /* 0x00000005151e7c23 */ /* 0x000fe2000801001e */
[----:B------:R-:W-:Y:S01]  /*a320*/  FSEL R181, R172, -INF , !P1 ;  /* 0xff800000acb57808 */ /* 0x000fe20004800000 */
[----:B------:R-:W-:Y:S01]  /*a330*/  FMUL.FTZ R179, R179, UR4 ;  /* 0x00000004b3b37c20 */ /* 0x000fe20008410000 */
[----:B------:R-:W5:Y:S01]  /*a340*/  MUFU.TANH R191, R185 ;  /* 0x000000b900bf7308 */ /* 0x000f620000002400 */
[----:B----4-:R-:W-:Y:S01]  /*a350*/  FFMA.FTZ R164, R31, UR5, R164 ;  /* 0x000000051fa47c23 */ /* 0x010fe200080100a4 */
[----:B------:R-:W-:Y:S01]  /*a360*/  ISETP.GE.AND P1, PT, R23, R171, PT ;  /* 0x000000ab1700720c */ /* 0x000fe20003f26270 */
[C---:B------:R-:W-:Y:S01]  /*a370*/  FFMA.FTZ R4, R19.reuse, UR5, R4 ;  /* 0x0000000513047c23 */ /* 0x040fe20008010004 */
[----:B-1----:R-:W-:Y:S01]  /*a380*/  FMNMX.FTZ R165, R168, R165, !PT ;  /* 0x000000a5a8a57209 */ /* 0x002fe20007810000 */
[----:B------:R-:W-:Y:S01]  /*a390*/  FFMA.FTZ R18, R19, UR5, R18 ;  /* 0x0000000513127c23 */ /* 0x000fe20008010012 */
[----:B------:R-:W-:Y:S01]  /*a3a0*/  FSEL R182, R164, -INF , !P5 ;  /* 0xff800000a4b67808 */ /* 0x000fe20006800000 */
[----:B------:R-:W-:Y:S01]  /*a3b0*/  LDSM.16.MT88.4 R172, [R225+0xa000] ;  /* 0x00a00000e1ac783b */ /* 0x000fe20000004200 */
[----:B------:R-:W1:Y:S01]  /*a3c0*/  MUFU.TANH R193, R177 ;  /* 0x000000b100c17308 */ /* 0x000e620000002400 */
[----:B------:R-:W-:Y:S01]  /*a3d0*/  ISETP.GE.AND P6, PT, R9, R171, PT ;  /* 0x000000ab0900720c */ /* 0x000fe20003fc6270 */
[----:B--2---:R-:W-:Y:S01]  /*a3e0*/  FFMA.FTZ R11, R8, UR5, R11 ;  /* 0x00000005080b7c23 */ /* 0x004fe2000801000b */
[----:B------:R-:W2:Y:S01]  /*a3f0*/  SHFL.BFLY PT, R24, R165, 0x1, 0x1f ;  /* 0x0c201f00a5187f89 */ /* 0x000ea200000e0000 */
[----:B------:R-:W-:-:S02]  /*a400*/  ISETP.GE.AND P5, PT, R23, R212, PT ;  /* 0x000000d41700720c */ /* 0x000fc40003fa6270 */
[----:B------:R-:W-:Y:S02]  /*a410*/  FSEL R214, R25, -INF , !P4 ;  /* 0xff80000019d67808 */ /* 0x000fe40006000000 */
[----:B------:R-:W4:Y:S01]  /*a420*/  MUFU.TANH R15, R186 ;  /* 0x000000ba000f7308 */ /* 0x000f220000002400 */
[----:B------:R-:W-:Y:S01]  /*a430*/  FSEL R207, R207, -INF , !P1 ;  /* 0xff800000cfcf7808 */ /* 0x000fe20004800000 */
[----:B-----5:R-:W-:Y:S01]  /*a440*/  FFMA.FTZ R191, R190, UR5, R191 ;  /* 0x00000005bebf7c23 */ /* 0x020fe200080100bf */
[----:B------:R-:W-:Y:S02]  /*a450*/  FSEL R249, R29, -INF , !P6 ;  /* 0xff8000001df97808 */ /* 0x000fe40007000000 */
[----:B---3--:R-:W-:Y:S02]  /*a460*/  FMNMX.FTZ R166, R27, R166, !PT ;  /* 0x000000a61ba67209 */ /* 0x008fe40007810000 */
[----:B------:R-:W-:Y:S01]  /*a470*/  FSEL R204, R30, -INF , !P5 ;  /* 0xff8000001ecc7808 */ /* 0x000fe20006800000 */
[----:B------:R-:W3:Y:S01]  /*a480*/  MUFU.TANH R9, R187 ;  /* 0x000000bb00097308 */ /* 0x000ee20000002400 */
[C---:B------:R-:W-:Y:S01]  /*a490*/  FSETP.NEU.FTZ.AND P4, PT, R166.reuse, -INF , PT ;  /* 0xff800000a600780b */ /* 0x040fe20003f9d000 */
[----:B------:R-:W-:Y:S01]  /*a4a0*/  FMUL.FTZ R203, R166, UR15 ;  /* 0x0000000fa6cb7c20 */ /* 0x000fe20008410000 */
[C---:B------:R-:W-:Y:S01]  /*a4b0*/  ISETP.GE.AND P6, PT, R17.reuse, R212, PT ;  /* 0x000000d41100720c */ /* 0x040fe20003fc6270 */
[----:B-1----:R-:W-:Y:S01]  /*a4c0*/  FFMA.FTZ R193, R192, UR5, R193 ;  /* 0x00000005c0c17c23 */ /* 0x002fe200080100c1 */
[----:B------:R-:W-:Y:S01]  /*a4d0*/  ISETP.GE.AND P5, PT, R17, R171, PT ;  /* 0x000000ab1100720c */ /* 0x000fe20003fa6270 */
[----:B------:R-:W-:Y:S01]  /*a4e0*/  LDSM.16.MT88.4 R28, [R223+0xa000] ;  /* 0x00a00000df1c783b */ /* 0x000fe20000004200 */
[----:B------:R-:W-:Y:S01]  /*a4f0*/  FSEL R203, R203, RZ, P4 ;  /* 0x000000ffcbcb7208 */ /* 0x000fe20002000000 */
[----:B------:R-:W1:Y:S01]  /*a500*/  MUFU.TANH R5, R179 ;  /* 0x000000b300057308 */ /* 0x000e620000002400 */
[----:B------:R-:W-:Y:S01]  /*a510*/  FMNMX3.FTZ R21, R209, R206, R214, !PT ;  /* 0x000000ced1157276 */ /* 0x000fe200078100d6 */
[----:B----4-:R-:W-:Y:S01]  /*a520*/  FFMA.FTZ R15, R8, UR5, R15 ;  /* 0x00000005080f7c23 */ /* 0x010fe2000801000f */
[----:B--2---:R-:W-:Y:S01]  /*a530*/  FMNMX.FTZ R165, R165, R24, !PT ;  /* 0x00000018a5a57209 */ /* 0x004fe20007810000 */
[--C-:B------:R-:W-:Y:S01]  /*a540*/  FFMA.FTZ R180, R22, UR15, -R203.reuse ;  /* 0x0000000f16b47c23 */ /* 0x100fe200080108cb */
[----:B------:R-:W-:Y:S01]  /*a550*/  FSEL R22, R166, RZ, P4 ;  /* 0x000000ffa6167208 */ /* 0x000fe20002000000 */
[----:B------:R-:W-:Y:S01]  /*a560*/  FFMA.FTZ R176, R20, UR15, -R203 ;  /* 0x0000000f14b07c23 */ /* 0x000fe200080108cb */
[C---:B------:R-:W-:Y:S01]  /*a570*/  FSETP.NEU.FTZ.AND P1, PT, R165.reuse, -INF , PT ;  /* 0xff800000a500780b */ /* 0x040fe20003f3d000 */
[----:B------:R-:W-:Y:S01]  /*a580*/  FMUL.FTZ R197, R165, UR15 ;  /* 0x0000000fa5c57c20 */ /* 0x000fe20008410000 */
[-C--:B------:R-:W-:Y:S01]  /*a590*/  ISETP.GE.AND P4, PT, R13, R212.reuse, PT ;  /* 0x000000d40d00720c */ /* 0x080fe20003f86270 */
[----:B---3--:R-:W-:Y:S01]  /*a5a0*/  FFMA.FTZ R190, R190, UR5, R9 ;  /* 0x00000005bebe7c23 */ /* 0x008fe20008010009 */
[----:B------:R-:W-:Y:S01]  /*a5b0*/  FSEL R17, R165, RZ, P1 ;  /* 0x000000ffa5117208 */ /* 0x000fe20000800000 */
[--C-:B------:R-:W-:Y:S01]  /*a5c0*/  FFMA.FTZ R178, R32, UR15, -R203.reuse ;  /* 0x0000000f20b27c23 */ /* 0x100fe200080108cb */
[----:B------:R-:W-:Y:S01]  /*a5d0*/  FSEL R188, R11, -INF , !P4 ;  /* 0xff8000000bbc7808 */ /* 0x000fe20006000000 */
[----:B------:R-:W-:Y:S01]  /*a5e0*/  FFMA.FTZ R177, R26, UR15, -R203 ;  /* 0x0000000f1ab17c23 */ /* 0x000fe200080108cb */
[-C--:B------:R-:W-:Y:S01]  /*a5f0*/  ISETP.GE.AND P4, PT, R6, R212.reuse, PT ;  /* 0x000000d40600720c */ /* 0x080fe20003f86270 */
[----:B------:R-:W-:Y:S01]  /*a600*/  FADD.FTZ R17, R210, -R17 ;  /* 0x80000011d2117221 */ /* 0x000fe20000010000 */
[----:B------:R-:W-:Y:S01]  /*a610*/  FSEL R210, R4, -INF , !P6 ;  /* 0xff80000004d27808 */ /* 0x000fe20007000000 */
[----:B-1----:R-:W-:Y:S01]  /*a620*/  FFMA.FTZ R192, R192, UR5, R5 ;  /* 0x00000005c0c07c23 */ /* 0x002fe20008010005 */
[----:B------:R-:W-:Y:S01]  /*a630*/  ISETP.GE.AND P6, PT, R7, R212, PT ;  /* 0x000000d40700720c */ /* 0x000fe20003fc6270 */
[----:B------:R-:W-:Y:S01]  /*a640*/  FMUL.FTZ R185, R17, UR15 ;  /* 0x0000000f11b97c20 */ /* 0x000fe20008410000 */
[----:B------:R-:W-:Y:S01]  /*a650*/  FMNMX3.FTZ R168, R21, R204, R210, !PT ;  /* 0x000000cc15a87276 */ /* 0x000fe200078100d2 */
[----:B------:R-:W-:Y:S01]  /*a660*/  MUFU.EX2 R180, R180 ;  /* 0x000000b400b47308 */ /* 0x000fe20000000800 */
[----:B------:R-:W-:Y:S01]  /*a670*/  FSEL R191, R191, -INF , !P6 ;  /* 0xff800000bfbf7808 */ /* 0x000fe20007000000 */
[----:B------:R-:W-:Y:S01]  /*a680*/  FFMA.FTZ R202, R202, UR15, -R203 ;  /* 0x0000000fcaca7c23 */ /* 0x000fe200080108cb */
[----:B------:R-:W-:Y:S01]  /*a690*/  FSEL R197, R197, RZ, P1 ;  /* 0x000000ffc5c57208 */ /* 0x000fe20000800000 */
[----:B------:R-:W1:Y:S01]  /*a6a0*/  MUFU.EX2 R178, R178 ;  /* 0x000000b200b27308 */ /* 0x000e620000000800 */
[----:B------:R-:W-:-:S02]  /*a6b0*/  IADD3 R167, PT, PT, R225, 0xa000, RZ ;  /* 0x0000a000e1a77810 */ /* 0x000fc40007ffe0ff */
[-C--:B------:R-:W-:Y:S01]  /*a6c0*/  ISETP.GE.AND P1, PT, R13, R171.reuse, PT ;  /* 0x000000ab0d00720c */ /* 0x080fe20003f26270 */
[----:B------:R-:W-:Y:S01]  /*a6d0*/  FADD.FTZ R13, R211, -R22 ;  /* 0x80000016d30d7221 */ /* 0x000fe20000010000 */
[----:B------:R-:W-:Y:S01]  /*a6e0*/  FSEL R247, R18, -INF , !P5 ;  /* 0xff80000012f77808 */ /* 0x000fe20006800000 */
[----:B------:R-:W-:Y:S01]  /*a6f0*/  FFMA.FTZ R164, R14, UR15, -R197 ;  /* 0x0000000f0ea47c23 */ /* 0x000fe200080108c5 */
[----:B------:R-:W-:Y:S01]  /*a700*/  ISETP.GE.AND P5, PT, R7, R171, PT ;  /* 0x000000ab0700720c */ /* 0x000fe20003fa6270 */
[----:B------:R-:W-:Y:S01]  /*a710*/  FMUL.FTZ R13, R13, UR15 ;  /* 0x0000000f0d0d7c20 */ /* 0x000fe20008410000 */
[----:B------:R-:W-:Y:S01]  /*a720*/  FMNMX3.FTZ R20, R208, R215, R249, !PT ;  /* 0x000000d7d0147276 */ /* 0x000fe200078100f9 */
[--C-:B------:R-:W-:Y:S01]  /*a730*/  FFMA.FTZ R179, R16, UR15, -R197.reuse ;  /* 0x0000000f10b37c23 */ /* 0x100fe200080108c5 */
[----:B------:R-:W-:Y:S01]  /*a740*/  FSEL R193, R193, -INF , !P4 ;  /* 0xff800000c1c17808 */ /* 0x000fe20006000000 */
[----:B------:R-:W-:Y:S01]  /*a750*/  FFMA.FTZ R184, R12, UR15, -R197 ;  /* 0x0000000f0cb87c23 */ /* 0x000fe200080108c5 */
[----:B------:R-:W-:Y:S01]  /*a760*/  FMNMX3.FTZ R168, R168, R188, R191, !PT ;  /* 0x000000bca8a87276 */ /* 0x000fe200078100bf */
[----:B------:R-:W-:Y:S01]  /*a770*/  FFMA.FTZ R183, R10, UR15, -R197 ;  /* 0x0000000f0ab77c23 */ /* 0x000fe200080108c5 */
[----:B------:R-:W-:Y:S01]  /*a780*/  IADD3 R189, PT, PT, R225, 0xa040, RZ ;  /* 0x0000a040e1bd7810 */ /* 0x000fe20007ffe0ff */
[----:B------:R2:W3:Y:S01]  /*a790*/  MUFU.EX2 R186, R13 ;  /* 0x0000000d00ba7308 */ /* 0x0004e20000000800 */
[----:B------:R-:W-:Y:S01]  /*a7a0*/  @P0 IADD3 R189, PT, PT, R167, -0x40, RZ ;  /* 0xffffffc0a7bd0810 */ /* 0x000fe20007ffe0ff */
[----:B------:R-:W-:Y:S01]  /*a7b0*/  LDSM.16.MT88.4 R8, [R225+0xb000] ;  /* 0x00b00000e108783b */ /* 0x000fe20000004200 */
[----:B------:R-:W-:Y:S01]  /*a7c0*/  FSEL R187, R15, -INF , !P1 ;  /* 0xff8000000fbb7808 */ /* 0x000fe20004800000 */
[----:B------:R-:W-:Y:S01]  /*a7d0*/  MUFU.EX2 R177, R177 ;  /* 0x000000b100b17308 */ /* 0x000fe20000000800 */
[----:B------:R-:W-:Y:S01]  /*a7e0*/  ISETP.GE.AND P1, PT, R6, R171, PT ;  /* 0x000000ab0600720c */ /* 0x000fe20003f26270 */
[----:B------:R-:W-:Y:S01]  /*a7f0*/  LDSM.16.MT88.4 R16, [R189] ;  /* 0x00000000bd10783b */ /* 0x000fe20000004200 */
[----:B------:R-:W-:Y:S01]  /*a800*/  FSEL R190, R190, -INF , !P5 ;  /* 0xff800000bebe7808 */ /* 0x000fe20006800000 */
[----:B------:R-:W4:Y:S01]  /*a810*/  MUFU.EX2 R176, R176 ;  /* 0x000000b000b07308 */ /* 0x000f220000000800 */
[----:B------:R-:W-:Y:S01]  /*a820*/  FMNMX3.FTZ R167, R20, R207, R247, !PT ;  /* 0x000000cf14a77276 */ /* 0x000fe200078100f7 */
[----:B------:R-:W-:Y:S01]  /*a830*/  LDSM.16.MT88.4 R4, [R223+0xb000] ;  /* 0x00b00000df04783b */ /* 0x000fe20000004200 */
[----:B------:R-:W-:Y:S01]  /*a840*/  FMNMX3.FTZ R168, R168, R182, R193, !PT ;  /* 0x000000b6a8a87276 */ /* 0x000fe200078100c1 */
[----:B------:R-:W-:Y:S01]  /*a850*/  MUFU.EX2 R164, R164 ;  /* 0x000000a400a47308 */ /* 0x000fe20000000800 */
[----:B------:R-:W-:Y:S01]  /*a860*/  FSEL R192, R192, -INF , !P1 ;  /* 0xff800000c0c07808 */ /* 0x000fe20004800000 */
[----:B--2---:R-:W-:Y:S01]  /*a870*/  LDSM.16.MT88.4 R12, [R222+0xa000] ;  /* 0x00a00000de0c783b */ /* 0x004fe20000004200 */
[----:B------:R-:W-:Y:S01]  /*a880*/  FMNMX3.FTZ R167, R167, R187, R190, !PT ;  /* 0x000000bba7a77276 */ /* 0x000fe200078100be */
[----:B------:R-:W2:Y:S01]  /*a890*/  MUFU.EX2 R179, R179 ;  /* 0x000000b300b37308 */ /* 0x000ea20000000800 */
[----:B-1----:R-:W-:Y:S01]  /*a8a0*/  F2FP.BF16.F32.PACK_AB R24, R178, R180 ;  /* 0x000000b4b218723e */ /* 0x002fe200000010ff */
[----:B------:R-:W1:Y:S01]  /*a8b0*/  SHFL.BFLY PT, R205, R168, 0x2, 0x1f ;  /* 0x0c401f00a8cd7f89 */ /* 0x000e6200000e0000 */
[----:B------:R-:W-:Y:S01]  /*a8c0*/  FMNMX3.FTZ R167, R167, R181, R192, !PT ;  /* 0x000000b5a7a77276 */ /* 0x000fe200078100c0 */
[----:B------:R-:W-:Y:S01]  /*a8d0*/  MUFU.EX2 R184, R184 ;  /* 0x000000b800b87308 */ /* 0x000fe20000000800 */
[-C--:B---3--:R-:W-:Y:S01]  /*a8e0*/  FMUL.FTZ R160, R160, R186.reuse ;  /* 0x000000baa0a07220 */ /* 0x088fe20000410000 */
[----:B------:R-:W-:Y:S01]  /*a8f0*/  LDSM.16.MT88.4 R32, [R189+0x1000] ;  /* 0x00100000bd20783b */ /* 0x000fe20000004200 */
[----:B----4-:R-:W-:Y:S01]  /*a900*/  F2FP.BF16.F32.PACK_AB R26, R176, R177 ;  /* 0x000000b1b01a723e */ /* 0x010fe200000010ff */
[----:B------:R-:W3:Y:S01]  /*a910*/  MUFU.EX2 R183, R183 ;  /* 0x000000b700b77308 */ /* 0x000ee20000000800 */
[-C--:B------:R-:W-:Y:S01]  /*a920*/  FMUL.FTZ R161, R161, R186.reuse ;  /* 0x000000baa1a17220 */ /* 0x080fe20000410000 */
[----:B------:R-:W4:Y:S01]  /*a930*/  SHFL.BFLY PT, R216, R167, 0x2, 0x1f ;  /* 0x0c401f00a7d87f89 */ /* 0x000f2200000e0000 */
[-C--:B------:R-:W-:Y:S01]  /*a940*/  FMUL.FTZ R152, R152, R186.reuse ;  /* 0x000000ba98987220 */ /* 0x080fe20000410000 */
[----:B------:R-:W5:Y:S01]  /*a950*/  MUFU.EX2 R185, R185 ;  /* 0x000000b900b97308 */ /* 0x000f620000000800 */
[----:B------:R-:W-:Y:S01]  /*a960*/  FMUL.FTZ R153, R153, R186 ;  /* 0x000000ba99997220 */ /* 0x000fe20000410000 */
[----:B------:R-:W-:Y:S01]  /*a970*/  LDSM.16.MT88.4 R20, [R222+0xb000] ;  /* 0x00b00000de14783b */ /* 0x000fe20000004200 */
[----:B--2---:R-:W-:Y:S01]  /*a980*/  F2FP.BF16.F32.PACK_AB R25, R179, R164 ;  /* 0x000000a4b319723e */ /* 0x004fe200000010ff */
        /* <DEDUP_REMOVED lines=9> */
[----:B------:R-:W-:Y:S01]  /*aa20*/  FMUL.FTZ R56, R56, R186 ;  /* 0x000000ba38387220 */ /* 0x000fe20000410000 */
[----:B-1----:R-:W-:Y:S01]  /*aa30*/  FMNMX.FTZ R168, R168, R205, !PT ;  /* 0x000000cda8a87209 */ /* 0x002fe20007810000 */
[-C--:B-----5:R-:W-:Y:S01]  /*aa40*/  FMUL.FTZ R162, R162, R185.reuse ;  /* 0x000000b9a2a27220 */ /* 0x0a0fe20000410000 */
[-C--:B------:R-:W-:Y:S01]  /*aa50*/  FMUL.FTZ R163, R163, R185.reuse ;  /* 0x000000b9a3a37220 */ /* 0x080fe20000410000 */
[-C--:B------:R-:W-:Y:S01]  /*aa60*/  FMUL.FTZ R154, R154, R185.reuse ;  /* 0x000000b99a9a7220 */ /* 0x080fe20000410000 */
[-C--:B------:R-:W-:Y:S01]  /*aa70*/  FMUL.FTZ R155, R155, R185.reuse ;  /* 0x000000b99b9b7220 */ /* 0x080fe20000410000 */
[----:B------:R-:W1:Y:S01]  /*aa80*/  SHFL.BFLY PT, R205, R168, 0x1, 0x1f ;  /* 0x0c201f00a8cd7f89 */ /* 0x000e6200000e0000 */
[-C--:B------:R-:W-:Y:S01]  /*aa90*/  FMUL.FTZ R142, R142, R185.reuse ;  /* 0x000000b98e8e7220 */ /* 0x080fe20000410000 */
[-C--:B------:R-:W-:Y:S01]  /*aaa0*/  FMUL.FTZ R143, R143, R185.reuse ;  /* 0x000000b98f8f7220 */ /* 0x080fe20000410000 */
[----:B----4-:R-:W-:Y:S01]  /*aab0*/  FMNMX.FTZ R167, R167, R216, !PT ;  /* 0x000000d8a7a77209 */ /* 0x010fe20007810000 */
        /* <DEDUP_REMOVED lines=50> */
[----:B--2---:R-:W-:Y:S01]  /*ade0*/  FMNMX.FTZ R167, R167, R216, !PT ;  /* 0x000000d8a7a77209 */ /* 0x004fe20007810000 */
        /* <DEDUP_REMOVED lines=9> */
[--C-:B------:R-:W-:Y:S01]  /*ae80*/  FFMA.FTZ R188, R188, UR15, -R217.reuse ;  /* 0x0000000fbcbc7c23 */ /* 0x100fe200080108d9 */
[--C-:B------:R-:W-:Y:S01]  /*ae90*/  FFMA.FTZ R191, R191, UR15, -R217.reuse ;  /* 0x0000000fbfbf7c23 */ /* 0x100fe200080108d9 */
[----:B------:R-:W-:Y:S01]  /*aea0*/  FFMA.FTZ R182, R182, UR15, -R217 ;  /* 0x0000000fb6b67c23 */ /* 0x000fe200080108d9 */
[----:B------:R-:W-:Y:S01]  /*aeb0*/  MUFU.EX2 R205, R205 ;  /* 0x000000cd00cd7308 */ /* 0x000fe20000000800 */
[C---:B------:R-:W-:Y:S01]  /*aec0*/  HMMA.16816.F32.BF16 R140, R24.reuse, R28, R140 ;  /* 0x0000001c188c723c */ /* 0x040fe2000004188c */
[----:B------:R-:W-:Y:S01]  /*aed0*/  FADD.FTZ R179, R179, R164 ;  /* 0x000000a4b3b37221 */ /* 0x000fe20000010000 */
[----:B------:R-:W-:Y:S01]  /*aee0*/  FADD.FTZ R177, R177, R178 ;  /* 0x000000b2b1b17221 */ /* 0x000fe20000010000 */
[----:B------:R-:W1:Y:S02]  /*aef0*/  MUFU.EX2 R206, R206 ;  /* 0x000000ce00ce7308 */ /* 0x000e640000000800 */
[----:B------:R-:W-:Y:S01]  /*af00*/  FADD.FTZ R184, R184, R179 ;  /* 0x000000b3b8b87221 */ /* 0x000fe20000010000 */
[----:B------:R-:W-:Y:S01]  /*af10*/  FADD.FTZ R176, R176, R177 ;  /* 0x000000b1b0b07221 */ /* 0x000fe20000010000 */
[----:B------:R-:W-:Y:S01]  /*af20*/  MUFU.EX2 R204, R204 ;  /* 0x000000cc00cc7308 */ /* 0x000fe20000000800 */
[----:B------:R-:W-:Y:S01]  /*af30*/  HMMA.16816.F32.BF16 R136, R24, R30, R136 ;  /* 0x0000001e1888723c */ /* 0x000fe20000041888 */
[----:B------:R-:W-:-:S02]  /*af40*/  FADD.FTZ R183, R183, R184 ;  /* 0x000000b8b7b77221 */ /* 0x000fc40000010000 */
[----:B------:R-:W-:Y:S04]  /*af50*/  MUFU.EX2 R188, R188 ;  /* 0x000000bc00bc7308 */ /* 0x000fe80000000800 */
        /* <DEDUP_REMOVED lines=19> */
[----:B------:R-:W-:Y:S02]  /*b090*/  FSEL R25, R167, RZ, P1 ;  /* 0x000000ffa7197208 */ /* 0x000fe40000800000 */
[----:B------:R-:W-:Y:S01]  /*b0a0*/  FSEL R216, R216, RZ, P1 ;  /* 0x000000ffd8d87208 */ /* 0x000fe20000800000 */
[----:B------:R-:W-:Y:S01]  /*b0b0*/  FMUL.FTZ R214, R24, UR15 ;  /* 0x0000000f18d67c20 */ /* 0x000fe20008410000 */
[----:B-1----:R-:W-:Y:S01]  /*b0c0*/  F2FP.BF16.F32.PACK_AB R24, R205, R206 ;  /* 0x000000cecd18723e */ /* 0x002fe200000010ff */
[----:B------:R-:W-:Y:S02]  /*b0d0*/  FADD.FTZ R25, R208, -R25 ;  /* 0x80000019d0197221 */ /* 0x000fe40000010000 */
[--C-:B------:R-:W-:Y:S01]  /*b0e0*/  FFMA.FTZ R208, R207, UR15, -R216.reuse ;  /* 0x0000000fcfd07c23 */ /* 0x100fe200080108d8 */
[--C-:B------:R-:W-:Y:S01]  /*b0f0*/  FFMA.FTZ R211, R215, UR15, -R216.reuse ;  /* 0x0000000fd7d37c23 */ /* 0x100fe200080108d8 */
[--C-:B------:R-:W-:Y:S01]  /*b100*/  FFMA.FTZ R209, R249, UR15, -R216.reuse ;  /* 0x0000000ff9d17c23 */ /* 0x100fe200080108d8 */
[----:B------:R-:W-:Y:S01]  /*b110*/  FMUL.FTZ R210, R25, UR15 ;  /* 0x0000000f19d27c20 */ /* 0x000fe20008410000 */
[--C-:B------:R-:W-:Y:S01]  /*b120*/  FFMA.FTZ R207, R247, UR15, -R216.reuse ;  /* 0x0000000ff7cf7c23 */ /* 0x100fe200080108d8 */
[----:B------:R-:W1:Y:S01]  /*b130*/  MUFU.EX2 R215, R26 ;  /* 0x0000001a00d77308 */ /* 0x000e620000000800 */
[--C-:B------:R-:W-:Y:S01]  /*b140*/  FFMA.FTZ R190, R190, UR15, -R216.reuse ;  /* 0x0000000fbebe7c23 */ /* 0x100fe200080108d8 */
[--C-:B------:R-:W-:Y:S01]  /*b150*/  FFMA.FTZ R181, R181, UR15, -R216.reuse ;  /* 0x0000000fb5b57c23 */ /* 0x100fe200080108d8 */
[--C-:B------:R-:W-:Y:S01]  /*b160*/  FFMA.FTZ R192, R192, UR15, -R216.reuse ;  /* 0x0000000fc0c07c23 */ /* 0x100fe200080108d8 */
[----:B------:R-:W-:Y:S01]  /*b170*/  MUFU.EX2 R211, R211 ;  /* 0x000000d300d37308 */ /* 0x000fe20000000800 */
[----:B------:R-:W-:-:S03]  /*b180*/  FFMA.FTZ R193, R187, UR15, -R216 ;  /* 0x0000000fbbc17c23 */ /* 0x000fc600080108d8 */
[----:B------:R-:W2:Y:S04]  /*b190*/  MUFU.EX2 R209, R209 ;  /* 0x000000d100d17308 */ /* 0x000ea80000000800 */
        /* <DEDUP_REMOVED lines=18> */
[----:B--2---:R-:W-:Y:S01]  /*b2c0*/  F2FP.BF16.F32.PACK_AB R27, R207, R208 ;  /* 0x000000d0cf1b723e */ /* 0x004fe200000010ff */
        /* <DEDUP_REMOVED lines=55> */
[----:B------:R-:W-:Y:S01]  /*b640*/  MUFU.EX2 R187, R217 ;  /* 0x000000d900bb7308 */ /* 0x000fe20000000800 */
[----:B------:R-:W-:Y:S01]  /*b650*/  FFMA.FTZ R206, R245, R214, R206 ;  /* 0x000000d6f5ce7223 */ /* 0x000fe200000100ce */
[----:B------:R-:W-:-:S02]  /*b660*/  FFMA.FTZ R210, R240, R210, R211 ;  /* 0x000000d2f0d27223 */ /* 0x000fc400000100d3 */
[----:B------:R-:W-:Y:S01]  /*b670*/  MUFU.EX2 R190, R190 ;  /* 0x000000be00be7308 */ /* 0x000fe20000000800 */
[C---:B------:R-:W-:Y:S01]  /*b680*/  HMMA.16816.F32.BF16 R96, R24.reuse, R6, R96 ;  /* 0x000000061860723c */ /* 0x040fe20000041860 */
[--C-:B------:R-:W-:Y:S01]  /*b690*/  FFMA.FTZ R6, R201, UR15, -R203.reuse ;  /* 0x0000000fc9067c23 */ /* 0x100fe200080108cb */
[----:B------:R-:W-:Y:S01]  /*b6a0*/  FFMA.FTZ R203, R199, UR15, -R203 ;  /* 0x0000000fc7cb7c23 */ /* 0x000fe200080108cb */
[----:B------:R-:W-:Y:S01]  /*b6b0*/  MUFU.EX2 R201, R202 ;  /* 0x000000ca00c97308 */ /* 0x000fe20000000800 */
[----:B------:R-:W-:Y:S01]  /*b6c0*/  FADD.FTZ R205, R205, R206 ;  /* 0x000000cecdcd7221 */ /* 0x000fe20000010000 */
[----:B------:R-:W-:Y:S02]  /*b6d0*/  FADD.FTZ R209, R209, R210 ;  /* 0x000000d2d1d17221 */ /* 0x000fe40000010000 */
[----:B------:R-:W1:Y:S01]  /*b6e0*/  MUFU.EX2 R200, R6 ;  /* 0x0000000600c87308 */ /* 0x000e620000000800 */
[----:B------:R-:W-:Y:S01]  /*b6f0*/  HMMA.16816.F32.BF16 R156, R24, R172, R156 ;  /* 0x000000ac189c723c */ /* 0x000fe2000004189c */
[----:B------:R-:W-:Y:S01]  /*b700*/  FFMA.FTZ R172, R196, UR15, -R197 ;  /* 0x0000000fc4ac7c23 */ /* 0x000fe200080108c5 */
[----:B------:R-:W-:Y:S01]  /*b710*/  FADD.FTZ R204, R204, R205 ;  /* 0x000000cdcccc7221 */ /* 0x000fe20000010000 */
[----:B------:R-:W-:Y:S01]  /*b720*/  MUFU.EX2 R199, R5 ;  /* 0x0000000500c77308 */ /* 0x000fe20000000800 */
[----:B------:R-:W-:-:S02]  /*b730*/  FADD.FTZ R208, R208, R209 ;  /* 0x000000d1d0d07221 */ /* 0x000fc40000010000 */
[----:B------:R-:W-:Y:S01]  /*b740*/  FADD.FTZ R215, R215, R204 ;  /* 0x000000ccd7d77221 */ /* 0x000fe20000010000 */
[----:B------:R2:W-:Y:S01]  /*b750*/  MUFU.EX2 R196, R4 ;  /* 0x0000000400c47308 */ /* 0x0005e20000000800 */
[----:B------:R-:W-:Y:S01]  /*b760*/  HMMA.16816.F32.BF16 R148, R24, R174, R148 ;  /* 0x000000ae1894723c */ /* 0x000fe20000041894 */
[--C-:B------:R-:W-:Y:S01]  /*b770*/  FFMA.FTZ R174, R195, UR15, -R197.reuse ;  /* 0x0000000fc3ae7c23 */ /* 0x100fe200080108c5 */
[----:B------:R-:W-:Y:S01]  /*b780*/  FFMA.FTZ R197, R194, UR15, -R197 ;  /* 0x0000000fc2c57c23 */ /* 0x000fe200080108c5 */
[----:B------:R-:W-:Y:S01]  /*b790*/  MUFU.EX2 R198, R203 ;  /* 0x000000cb00c67308 */ /* 0x000fe20000000800 */
[----:B------:R-:W-:-:S03]  /*b7a0*/  FADD.FTZ R208, R207, R208 ;  /* 0x000000d0cfd07221 */ /* 0x000fc60000010000 */
[----:B------:R1:W3:Y:S01]  /*b7b0*/  MUFU.EX2 R195, R172 ;  /* 0x000000ac00c37308 */ /* 0x0002e20000000800 */
[C---:B------:R-:W-:Y:S03]  /*b7c0*/  HMMA.16816.F32.BF16 R144, R24.reuse, R28, R144 ;  /* 0x0000001c1890723c */ /* 0x040fe60000041890 */
[----:B------:R4:W-:Y:S01]  /*b7d0*/  MUFU.EX2 R194, R174 ;  /* 0x000000ae00c27308 */ /* 0x0009e20000000800 */
[----:B--2---:R-:W-:Y:S03]  /*b7e0*/  LDSM.16.MT88.4 R4, [R219] ;  /* 0x00000000db04783b */ /* 0x004fe60000004200 */
[----:B------:R-:W2:Y:S01]  /*b7f0*/  MUFU.EX2 R197, R197 ;  /* 0x000000c500c57308 */ /* 0x000ea20000000800 */
[----:B------:R-:W-:Y:S01]  /*b800*/  HMMA.16816.F32.BF16 R132, R24, R30, R132 ;  /* 0x0000001e1884723c */ /* 0x000fe20000041884 */
[----:B------:R-:W5:Y:S02]  /*b810*/  LDSM.16.MT88.4 R28, [R221] ;  /* 0x00000000dd1c783b */ /* 0x000f640000004200 */
[----:B------:R-:W-:Y:S01]  /*b820*/  MUFU.EX2 R181, R181 ;  /* 0x000000b500b57308 */ /* 0x000fe20000000800 */
[----:B-1----:R-:W-:Y:S01]  /*b830*/  F2FP.BF16.F32.PACK_AB R172, R200, R201 ;  /* 0x000000c9c8ac723e */ /* 0x002fe200000010ff */
[----:B------:R-:W-:-:S02]  /*b840*/  FADD.FTZ R201, R201, R176 ;  /* 0x000000b0c9c97221 */ /* 0x000fc40000010000 */
[----:B------:R-:W-:Y:S01]  /*b850*/  MUFU.EX2 R192, R192 ;  /* 0x000000c000c07308 */ /* 0x000fe20000000800 */
[C---:B------:R-:W-:Y:S01]  /*b860*/  HMMA.16816.F32.BF16 R36, R24.reuse, R16, R36 ;  /* 0x000000101824723c */ /* 0x040fe20000041824 */
[----:B---3--:R-:W-:Y:S01]  /*b870*/  F2FP.BF16.F32.PACK_AB R173, R195, R196 ;  /* 0x000000c4c3ad723e */ /* 0x008fe200000010ff */
[----:B------:R-:W-:Y:S01]  /*b880*/  FADD.FTZ R196, R196, R183 ;  /* 0x000000b7c4c47221 */ /* 0x000fe20000010000 */
[----:B----4-:R-:W-:Y:S01]  /*b890*/  F2FP.BF16.F32.PACK_AB R174, R198, R199 ;  /* 0x000000c7c6ae723e */ /* 0x010fe200000010ff */
[----:B------:R-:W-:Y:S01]  /*b8a0*/  FADD.FTZ R200, R200, R201 ;  /* 0x000000c9c8c87221 */ /* 0x000fe20000010000 */
[----:B--2---:R-:W-:Y:S01]  /*b8b0*/  F2FP.BF16.F32.PACK_AB R175, R197, R194 ;  /* 0x000000c2c5af723e */ /* 0x004fe200000010ff */
[----:B------:R-:W-:Y:S02]  /*b8c0*/  FADD.FTZ R195, R195, R196 ;  /* 0x000000c4c3c37221 */ /* 0x000fe40000010000 */
[----:B------:R-:W-:Y:S01]  /*b8d0*/  HMMA.16816.F32.BF16 R48, R24, R18, R48 ;  /* 0x000000121830723c */ /* 0x000fe20000041830 */
[----:B------:R-:W-:Y:S01]  /*b8e0*/  LDSM.16.MT88.4 R16, [R189+0x800] ;  /* 0x00080000bd10783b */ /* 0x000fe20000004200 */
[----:B------:R-:W-:Y:S01]  /*b8f0*/  FADD.FTZ R199, R199, R200 ;  /* 0x000000c8c7c77221 */ /* 0x000fe20000010000 */
[----:B------:R-:W-:-:S03]  /*b900*/  FADD.FTZ R194, R194, R195 ;  /* 0x000000c3c2c27221 */ /* 0x000fc60000010000 */
[----:B------:R-:W-:Y:S01]  /*b910*/  FADD.FTZ R243, R198, R199 ;  /* 0x000000c7c6f37221 */ /* 0x000fe20000010000 */
[----:B------:R-:W-:Y:S01]  /*b920*/  FADD.FTZ R241, R197, R194 ;  /* 0x000000c2c5f17221 */ /* 0x000fe20000010000 */
        /* <DEDUP_REMOVED lines=10> */
[----:B------:R-:W-:Y:S01]  /*b9d0*/  HMMA.16816.F32.BF16 R128, R24, R22, R128 ;  /* 0x000000161880723c */ /* 0x000fe20000041880 */
[----:B------:R2:W3:Y:S04]  /*b9e0*/  LDSM.16.MT88.4 R24, [R189+0x1800] ;  /* 0x00180000bd18783b */ /* 0x0004e80000004200 */
[----:B------:R-:W4:Y:S03]  /*b9f0*/  LDSM.16.MT88.4 R20, [R220+0x1800] ;  /* 0x00180000dc14783b */ /* 0x000f260000004200 */
[C---:B-----5:R-:W-:Y:S08]  /*ba00*/  HMMA.16816.F32.BF16 R140, R172.reuse, R28, R140 ;  /* 0x0000001cac8c723c */ /* 0x060ff0000004188c */
[C---:B------:R-:W-:Y:S01]  /*ba10*/  HMMA.16816.F32.BF16 R136, R172.reuse, R30, R136 ;  /* 0x0000001eac88723c */ /* 0x040fe20000041888 */
[----:B--2---:R-:W2:Y:S07]  /*ba20*/  MUFU.EX2 R189, R193 ;  /* 0x000000c100bd7308 */ /* 0x004eae0000000800 */
        /* <DEDUP_REMOVED lines=12> */
[C---:B----4-:R-:W-:Y:S08]  /*baf0*/  HMMA.16816.F32.BF16 R120, R172.reuse, R20, R120 ;  /* 0x00000014ac78723c */ /* 0x050ff00000041878 */
[----:B------:R-:W-:Y:S01]  /*bb00*/  HMMA.16816.F32.BF16 R124, R172, R22, R124 ;  /* 0x00000016ac7c723c */ /* 0x000fe2000004187c */
[----:B------:R-:W-:Y:S01]  /*bb10*/  F2FP.BF16.F32.PACK_AB R172, R191, R188 ;  /* 0x000000bcbfac723e */ /* 0x000fe200000010ff */
        /* <DEDUP_REMOVED lines=43> */
[----:B------:R-:W-:Y:S01]  /*bdd0*/  UISETP.GE.U32.AND UP0, UPT, UR23, 0x5, UPT ;  /* 0x000000051700788c */ /* 0x000fe2000bf06070 */
        /* <DEDUP_REMOVED lines=26> */
[----:B------:R-:W3:Y:S04]  /*bf80*/  LDSM.16.M88.4 R192, [R228+UR6+0x8000] ;  /* 0x00800006e4c0783b */ /* 0x000ee80008000200 */
[----:B------:R-:W4:Y:S04]  /*bf90*/  LDSM.16.M88.4 R184, [R229+0x2000] ;  /* 0x00200000e5b8783b */ /* 0x000f280000000200 */
[----:B------:R-:W5:Y:S04]  /*bfa0*/  LDSM.16.M88.4 R204, [R228+UR6+0x8800] ;  /* 0x00880006e4cc783b */ /* 0x000f680008000200 */
[----:B------:R-:W-:Y:S04]  /*bfb0*/  LDSM.16.M88.4 R196, [R2+0x8000] ;  /* 0x0080000002c4783b */ /* 0x000fe80000000200 */
[----:B------:R-:W5:Y:S04]  /*bfc0*/  LDSM.16.M88.4 R200, [R3+0x2000] ;  /* 0x0020000003c8783b */ /* 0x000f680000000200 */
[----:B------:R-:W5:Y:S04]  /*bfd0*/  LDSM.16.M88.4 R176, [R2+0x8800] ;  /* 0x0088000002b0783b */ /* 0x000f680000000200 */
[----:B------:R-:W5:Y:S04]  /*bfe0*/  LDSM.16.M88.4 R172, [R3] ;  /* 0x0000000003ac783b */ /* 0x000f680000000200 */
[----:B------:R-:W-:Y:S04]  /*bff0*/  LDSM.16.M88.4 R32, [R213+0x2000] ;  /* 0x00200000d520783b */ /* 0x000fe80000000200 */
[----:B------:R-:W5:Y:S04]  /*c000*/  LDSM.16.M88.4 R28, [R0+0x8000] ;  /* 0x00800000001c783b */ /* 0x000f680000000200 */
[----:B-1----:R-:W1:Y:S01]  /*c010*/  LDSM.16.M88.4 R8, [R0+0x8800] ;  /* 0x008800000008783b */ /* 0x002e620000000200 */
[-C--:B---3--:R-:W-:Y:S03]  /*c020*/  HMMA.16816.F32.BF16 R24, R180, R192.reuse, RZ ;  /* 0x000000c0b418723c */ /* 0x088fe600000418ff */
[----:B--2---:R-:W2:Y:S04]  /*c030*/  LDSM.16.M88.4 R4, [R213] ;  /* 0x00000000d504783b */ /* 0x004ea80000000200 */
[----:B------:R-:W-:Y:S01]  /*c040*/  LDSM.16.M88.4 R208, [R224+0x8000] ;  /* 0x00800000e0d0783b */ /* 0x000fe20000000200 */
[C---:B----4-:R-:W-:Y:S03]  /*c050*/  HMMA.16816.F32.BF16 R20, R184.reuse, R192, RZ ;  /* 0x000000c0b814723c */ /* 0x050fe600000418ff */
[----:B------:R-:W0:Y:S05]  /*c060*/  LDGDEPBAR ;  /* 0x00000000000079af */ /* 0x000e2a0000000000 */
[C---:B-----5:R-:W-:Y:S08]  /*c070*/  HMMA.16816.F32.BF16 R12, R184.reuse, R204, RZ ;  /* 0x000000ccb80c723c */ /* 0x060ff000000418ff */
[C---:B------:R-:W-:Y:S08]  /*c080*/  HMMA.16816.F32.BF16 R16, R184.reuse, R194, RZ ;  /* 0x000000c2b810723c */ /* 0x040ff000000418ff */
[----:B------:R-:W-:Y:S08]  /*c090*/  HMMA.16816.F32.BF16 R184, R184, R206, RZ ;  /* 0x000000ceb8b8723c */ /* 0x000ff000000418ff */
[C---:B------:R-:W-:Y:S08]  /*c0a0*/  HMMA.16816.F32.BF16 R192, R180.reuse, R194, RZ ;  /* 0x000000c2b4c0723c */ /* 0x040ff000000418ff */
[C---:B------:R-:W-:Y:S08]  /*c0b0*/  HMMA.16816.F32.BF16 R188, R180.reuse, R204, RZ ;  /* 0x000000ccb4bc723c */ /* 0x040ff000000418ff */
[----:B------:R-:W-:Y:S01]  /*c0c0*/  HMMA.16816.F32.BF16 R180, R180, R206, RZ ;  /* 0x000000ceb4b4723c */ /* 0x000fe200000418ff */
[----:B------:R-:W-:Y:S07]  /*c0d0*/  LDSM.16.M88.4 R204, [R226] ;  /* 0x00000000e2cc783b */ /* 0x000fee0000000200 */
        /* <DEDUP_REMOVED lines=23> */
[----:B------:R-:W5:Y:S03]  /*c250*/  LDSM.16.M88.4 R8, [R3+0x4000] ;  /* 0x004000000308783b */ /* 0x000f660000000200 */
[-C--:B---3--:R-:W-:Y:S08]  /*c260*/  HMMA.16816.F32.BF16 R20, R200, R208.reuse, R20 ;  /* 0x000000d0c814723c */ /* 0x088ff00000041814 */
[----:B------:R-:W-:Y:S08]  /*c270*/  HMMA.16816.F32.BF16 R24, R204, R208, R24 ;  /* 0x000000d0cc18723c */ /* 0x000ff00000041818 */
[C---:B------:R-:W-:Y:S08]  /*c280*/  HMMA.16816.F32.BF16 R16, R200.reuse, R210, R16 ;  /* 0x000000d2c810723c */ /* 0x040ff00000041810 */
[C---:B----4-:R-:W-:Y:S08]  /*c290*/  HMMA.16816.F32.BF16 R12, R200.reuse, R196, R12 ;  /* 0x000000c4c80c723c */ /* 0x050ff0000004180c */
[----:B------:R-:W-:Y:S08]  /*c2a0*/  HMMA.16816.F32.BF16 R184, R200, R198, R184 ;  /* 0x000000c6c8b8723c */ /* 0x000ff000000418b8 */
[C---:B------:R-:W-:Y:S08]  /*c2b0*/  HMMA.16816.F32.BF16 R192, R204.reuse, R210, R192 ;  /* 0x000000d2ccc0723c */ /* 0x040ff000000418c0 */
[C---:B------:R-:W-:Y:S08]  /*c2c0*/  HMMA.16816.F32.BF16 R188, R204.reuse, R196, R188 ;  /* 0x000000c4ccbc723c */ /* 0x040ff000000418bc */
[----:B------:R-:W-:Y:S01]  /*c2d0*/  HMMA.16816.F32.BF16 R180, R204, R198, R180 ;  /* 0x000000c6ccb4723c */ /* 0x000fe200000418b4 */
[----:B------:R-:W3:Y:S04]  /*c2e0*/  LDSM.16.M88.4 R204, [R3+0x6000] ;  /* 0x0060000003cc783b */ /* 0x000ee80000000200 */
[----:B------:R-:W-:Y:S03]  /*c2f0*/  LDSM.16.M88.4 R196, [R213+0x4000] ;  /* 0x00400000d5c4783b */ /* 0x000fe60000000200 */
[C---:B-1----:R-:W-:Y:S08]  /*c300*/  HMMA.16816.F32.BF16 R20, R172.reuse, R32, R20 ;  /* 0x00000020ac14723c */ /* 0x042ff00000041814 */
[C---:B------:R-:W-:Y:S08]  /*c310*/  HMMA.16816.F32.BF16 R16, R172.reuse, R34, R16 ;  /* 0x00000022ac10723c */ /* 0x040ff00000041810 */
[C---:B--2---:R-:W-:Y:S08]  /*c320*/  HMMA.16816.F32.BF16 R12, R172.reuse, R28, R12 ;  /* 0x0000001cac0c723c */ /* 0x044ff0000004180c */
[----:B------:R-:W-:Y:S01]  /*c330*/  HMMA.16816.F32.BF16 R184, R172, R30, R184 ;  /* 0x0000001eacb8723c */ /* 0x000fe200000418b8 */
[----:B------:R-:W1:Y:S07]  /*c340*/  LDSM.16.M88.4 R172, [R2+0x9800] ;  /* 0x0098000002ac783b */ /* 0x000e6e0000000200 */
[C---:B------:R-:W-:Y:S01]  /*c350*/  HMMA.16816.F32.BF16 R200, R176.reuse, R32, R24 ;  /* 0x00000020b0c8723c */ /* 0x040fe20000041818 */
[----:B------:R-:W-:Y:S07]  /*c360*/  LDSM.16.M88.4 R24, [R0+0x9000] ;  /* 0x009000000018783b */ /* 0x000fee0000000200 */
[C---:B------:R-:W-:Y:S01]  /*c370*/  HMMA.16816.F32.BF16 R192, R176.reuse, R34, R192 ;  /* 0x00000022b0c0723c */ /* 0x040fe200000418c0 */
[----:B------:R-:W-:Y:S07]  /*c380*/  LDSM.16.M88.4 R32, [R226+0x4000] ;  /* 0x00400000e220783b */ /* 0x000fee0000000200 */
[C---:B------:R-:W-:Y:S08]  /*c390*/  HMMA.16816.F32.BF16 R188, R176.reuse, R28, R188 ;  /* 0x0000001cb0bc723c */ /* 0x040ff000000418bc */
[----:B------:R-:W-:Y:S01]  /*c3a0*/  HMMA.16816.F32.BF16 R180, R176, R30, R180 ;  /* 0x0000001eb0b4723c */ /* 0x000fe200000418b4 */
[----:B------:R-:W-:Y:S07]  /*c3b0*/  LDSM.16.M88.4 R28, [R224+0x9000] ;  /* 0x00900000e01c783b */ /* 0x000fee0000000200 */
[-C--:B-----5:R-:W-:Y:S01]  /*c3c0*/  HMMA.16816.F32.BF16 R176, R8, R4.reuse, R200 ;  /* 0x0000000408b0723c */ /* 0x0a0fe200000418c8 */
        /* <DEDUP_REMOVED lines=12> */
[C---:B--2---:R-:W-:Y:S08]  /*c490*/  HMMA.16816.F32.BF16 R16, R200.reuse, R26, R16 ;  /* 0x0000001ac810723c */ /* 0x044ff00000041810 */
[C---:B---3--:R-:W-:Y:S08]  /*c4a0*/  HMMA.16816.F32.BF16 R184, R200.reuse, R6, R184 ;  /* 0x00000006c8b8723c */ /* 0x048ff000000418b8 */
[C---:B------:R-:W-:Y:S08]  /*c4b0*/  HMMA.16816.F32.BF16 R208, R200.reuse, R24, R208 ;  /* 0x00000018c8d0723c */ /* 0x040ff000000418d0 */
[-C--:B------:R-:W-:Y:S08]  /*c4c0*/  HMMA.16816.F32.BF16 R12, R200, R4.reuse, R12 ;  /* 0x00000004c80c723c */ /* 0x080ff0000004180c */
[----:B------:R-:W-:Y:S08]  /*c4d0*/  HMMA.16816.F32.BF16 R188, R196, R4, R188 ;  /* 0x00000004c4bc723c */ /* 0x000ff000000418bc */
[----:B-1----:R-:W-:Y:S08]  /*c4e0*/  HMMA.16816.F32.BF16 R184, R20, R10, R184 ;  /* 0x0000000a14b8723c */ /* 0x002ff000000418b8 */
[----:B------:R-:W-:Y:S08]  /*c4f0*/  HMMA.16816.F32.BF16 R176, R196, R24, R176 ;  /* 0x00000018c4b0723c */ /* 0x000ff000000418b0 */
[----:B------:R-:W-:Y:S03]  /*c500*/  HMMA.16816.F32.BF16 R16, R20, R30, R16 ;  /* 0x0000001e1410723c */ /* 0x000fe60000041810 */
[----:B------:R-:W-:Y:S01]  /*c510*/  FMUL.FTZ R185, R185, UR4 ;  /* 0x00000004b9b97c20 */ /* 0x000fe20008410000 */
[----:B------:R-:W-:Y:S01]  /*c520*/  FMUL.FTZ R186, R186, UR4 ;  /* 0x00000004baba7c20 */ /* 0x000fe20008410000 */
[----:B------:R-:W-:-:S03]  /*c530*/  FMUL.FTZ R187, R187, UR4 ;  /* 0x00000004bbbb7c20 */ /* 0x000fc60008410000 */
[----:B------:R-:W-:Y:S08]  /*c540*/  HMMA.16816.F32.BF16 R208, R20, R28, R208 ;  /* 0x0000001c14d0723c */ /* 0x000ff000000418d0 */
[C---:B------:R-:W-:Y:S08]  /*c550*/  HMMA.16816.F32.BF16 R192, R196.reuse, R26, R192 ;  /* 0x0000001ac4c0723c */ /* 0x040ff000000418c0 */
[----:B------:R-:W-:Y:S01]  /*c560*/  HMMA.16816.F32.BF16 R180, R196, R6, R180 ;  /* 0x00000006c4b4723c */ /* 0x000fe200000418b4 */
[----:B------:R-:W-:Y:S01]  /*c570*/  FMUL.FTZ R7, R16, UR4 ;  /* 0x0000000410077c20 */ /* 0x000fe20008410000 */
[----:B------:R-:W-:Y:S01]  /*c580*/  FMUL.FTZ R16, R17, UR4 ;  /* 0x0000000411107c20 */ /* 0x000fe20008410000 */
[----:B------:R-:W-:Y:S01]  /*c590*/  FMUL.FTZ R26, R208, UR4 ;  /* 0x00000004d01a7c20 */ /* 0x000fe20008410000 */
[----:B------:R-:W-:Y:S01]  /*c5a0*/  FMUL.FTZ R164, R210, UR4 ;  /* 0x00000004d2a47c20 */ /* 0x000fe20008410000 */
[----:B------:R-:W-:Y:S01]  /*c5b0*/  FMUL.FTZ R17, R18, UR4 ;  /* 0x0000000412117c20 */ /* 0x000fe20008410000 */
[----:B------:R-:W-:Y:S01]  /*c5c0*/  FMUL.FTZ R172, R211, UR4 ;  /* 0x00000004d3ac7c20 */ /* 0x000fe20008410000 */
[----:B------:R-:W-:Y:S01]  /*c5d0*/  FMUL.FTZ R27, R209, UR4 ;  /* 0x00000004d11b7c20 */ /* 0x000fe20008410000 */
[----:B------:R-:W-:Y:S01]  /*c5e0*/  HMMA.16816.F32.BF16 R12, R20, R8, R12 ;  /* 0x00000008140c723c */ /* 0x000fe2000004180c */
[----:B------:R-:W-:Y:S01]  /*c5f0*/  MUFU.TANH R26, R26 ;  /* 0x0000001a001a7308 */ /* 0x000fe20000002400 */
[----:B------:R-:W-:-:S06]  /*c600*/  FMUL.FTZ R18, R19, UR4 ;  /* 0x0000000413127c20 */ /* 0x000fcc0008410000 */
[C---:B------:R-:W-:Y:S01]  /*c610*/  HMMA.16816.F32.BF16 R188, R32.reuse, R8, R188 ;  /* 0x0000000820bc723c */ /* 0x040fe200000418bc */
[----:B------:R-:W-:Y:S01]  /*c620*/  FMUL.FTZ R8, R184, UR4 ;  /* 0x00000004b8087c20 */ /* 0x000fe20008410000 */
[----:B------:R-:W-:Y:S01]  /*c630*/  MOV R9, UR23 ;  /* 0x0000001700097c02 */ /* 0x000fe20008000f00 */
[----:B------:R-:W-:Y:S04]  /*c640*/  MUFU.TANH R164, R164 ;  /* 0x000000a400a47308 */ /* 0x000fe80000002400 */
[----:B------:R-:W-:Y:S01]  /*c650*/  IMAD R6, R9, 0x20, R238 ;  /* 0x0000002009067824 */ /* 0x000fe200078e02ee */
[----:B------:R-:W-:Y:S03]  /*c660*/  HMMA.16816.F32.BF16 R176, R32, R28, R176 ;  /* 0x0000001c20b0723c */ /* 0x000fe600000418b0 */
[----:B------:R-:W1:Y:S01]  /*c670*/  MUFU.TANH R8, R8 ;  /* 0x0000000800087308 */ /* 0x000e620000002400 */
[C---:B------:R-:W-:Y:S01]  /*c680*/  IADD3 R22, PT, PT, R6.reuse, -0x68, RZ ;  /* 0xffffff9806167810 */ /* 0x040fe20007ffe0ff */
[----:B------:R-:W-:Y:S01]  /*c690*/  FMUL.FTZ R174, R13, UR4 ;  /* 0x000000040dae7c20 */ /* 0x000fe20008410000 */
[----:B------:R-:W-:-:S02]  /*c6a0*/  VIADD R9, R6, 0xffffff91 ;  /* 0xffffff9106097836 */ /* 0x000fc40000000000 */
[----:B------:R-:W-:Y:S01]  /*c6b0*/  HMMA.16816.F32.BF16 R192, R32, R30, R192 ;  /* 0x0000001e20c0723c */ /* 0x000fe200000418c0 */
[----:B------:R-:W-:Y:S01]  /*c6c0*/  VIADD R31, R6, 0xffffff88 ;  /* 0xffffff88061f7836 */ /* 0x000fe20000000000 */
[----:B------:R-:W-:Y:S01]  /*c6d0*/  ISETP.GE.AND P5, PT, R22, R170, PT ;  /* 0x000000aa1600720c */ /* 0x000fe20003fa6270 */
[----:B------:R-:W2:Y:S01]  /*c6e0*/  MUFU.TANH R17, R17 ;  /* 0x0000001100117308 */ /* 0x000ea20000002400 */
[----:B------:R-:W-:Y:S01]  /*c6f0*/  VIADD R13, R6, 0xffffff90 ;  /* 0xffffff90060d7836 */ /* 0x000fe20000000000 */
[----:B------:R-:W-:-:S03]  /*c700*/  ISETP.GE.AND P6, PT, R22, R169, PT ;  /* 0x000000a91600720c */ /* 0x000fc60003fc6270 */
[----:B------:R-:W-:Y:S01]  /*c710*/  HMMA.16816.F32.BF16 R180, R32, R10, R180 ;  /* 0x0000000a20b4723c */ /* 0x000fe200000418b4 */
[----:B------:R-:W-:Y:S01]  /*c720*/  I2FP.F32.U32 R35, R22 ;  /* 0x0000001600237245 */ /* 0x000fe20000201000 */
[----:B------:R-:W-:Y:S01]  /*c730*/  VIADD R10, R6, 0xffffff80 ;  /* 0xffffff80060a7836 */ /* 0x000fe20000000000 */
[----:B------:R-:W3:Y:S01]  /*c740*/  MUFU.TANH R7, R7 ;  /* 0x0000000700077308 */ /* 0x000ee20000002400 */
[----:B------:R-:W-:Y:S01]  /*c750*/  FMUL.FTZ R24, R176, UR4 ;  /* 0x00000004b0187c20 */ /* 0x000fe20008410000 */
[----:B------:R-:W-:Y:S01]  /*c760*/  FMUL.FTZ R28, R178, UR4 ;  /* 0x00000004b21c7c20 */ /* 0x000fe20008410000 */
[----:B-1----:R-:W-:Y:S01]  /*c770*/  FFMA.FTZ R8, R35, UR5, R8 ;  /* 0x0000000523087c23 */ /* 0x002fe20008010008 */
[----:B------:R-:W-:Y:S01]  /*c780*/  I2FP.F32.U32 R33, R10 ;  /* 0x0000000a00217245 */ /* 0x000fe20000201000 */
[----:B------:R-:W-:Y:S01]  /*c790*/  FMUL.FTZ R176, R12, UR4 ;  /* 0x000000040cb07c20 */ /* 0x000fe20008410000 */
[----:B------:R-:W-:Y:S01]  /*c7a0*/  FMUL.FTZ R178, R14, UR4 ;  /* 0x000000040eb27c20 */ /* 0x000fe20008410000 */
[----:B------:R-:W-:Y:S01]  /*c7b0*/  FMUL.FTZ R14, R15, UR4 ;  /* 0x000000040f0e7c20 */ /* 0x000fe20008410000 */
[----:B------:R-:W1:Y:S01]  /*c7c0*/  MUFU.TANH R172, R172 ;  /* 0x000000ac00ac7308 */ /* 0x000e620000002400 */
[----:B------:R-:W-:Y:S01]  /*c7d0*/  FSEL R201, R8, -INF , !P5 ;  /* 0xff80000008c97808 */ /* 0x000fe20006800000 */
[C---:B------:R-:W-:Y:S01]  /*c7e0*/  VIADD R12, R6.reuse, 0xffffff81 ;  /* 0xffffff81060c7836 */ /* 0x040fe20000000000 */
[----:B------:R-:W-:Y:S01]  /*c7f0*/  I2FP.F32.U32 R8, R31 ;  /* 0x0000001f00087245 */ /* 0x000fe20000201000 */
[C---:B------:R-:W-:Y:S01]  /*c800*/  FFMA.FTZ R21, R33.reuse, UR5, R26 ;  /* 0x0000000521157c23 */ /* 0x040fe2000801001a */
[----:B------:R-:W-:Y:S01]  /*c810*/  IADD3 R15, PT, PT, R6, -0x77, RZ ;  /* 0xffffff89060f7810 */ /* 0x000fe20007ffe0ff */
[----:B------:R-:W-:Y:S01]  /*c820*/  FFMA.FTZ R26, R33, UR5, R164 ;  /* 0x00000005211a7c23 */ /* 0x000fe200080100a4 */
[----:B------:R-:W-:Y:S01]  /*c830*/  I2FP.F32.U32 R164, R12 ;  /* 0x0000000c00a47245 */ /* 0x000fe20000201000 */
[----:B------:R-:W4:Y:S01]  /*c840*/  MUFU.TANH R16, R16 ;  /* 0x0000001000107308 */ /* 0x000f220000002400 */
[C---:B--2---:R-:W-:Y:S01]  /*c850*/  FFMA.FTZ R20, R8.reuse, UR5, R17 ;  /* 0x0000000508147c23 */ /* 0x044fe20008010011 */
[----:B------:R-:W-:Y:S01]  /*c860*/  I2FP.F32.U32 R17, R15 ;  /* 0x0000000f00117245 */ /* 0x000fe20000201000 */
[----:B---3--:R-:W-:Y:S01]  /*c870*/  FFMA.FTZ R7, R8, UR5, R7 ;  /* 0x0000000508077c23 */ /* 0x008fe20008010007 */
[-C--:B------:R-:W-:Y:S01]  /*c880*/  ISETP.GE.AND P4, PT, R10, R169.reuse, PT ;  /* 0x000000a90a00720c */ /* 0x080fe20003f86270 */
[----:B------:R-:W-:Y:S01]  /*c890*/  FMUL.FTZ R5, R194, UR4 ;  /* 0x00000004c2057c20 */ /* 0x000fe20008410000 */
[-C--:B------:R-:W-:Y:S01]  /*c8a0*/  ISETP.GE.AND P5, PT, R31, R170.reuse, PT ;  /* 0x000000aa1f00720c */ /* 0x080fe20003fa6270 */
[----:B------:R-:W-:Y:S01]  /*c8b0*/  FMUL.FTZ R25, R177, UR4 ;  /* 0x00000004b1197c20 */ /* 0x000fe20008410000 */
[----:B------:R-:W2:Y:S01]  /*c8c0*/  MUFU.TANH R27, R27 ;  /* 0x0000001b001b7308 */ /* 0x000ea20000002400 */
[-C--:B------:R-:W-:Y:S01]  /*c8d0*/  ISETP.GE.AND P1, PT, R10, R170.reuse, PT ;  /* 0x000000aa0a00720c */ /* 0x080fe20003f26270 */
[----:B-1----:R-:W-:Y:S01]  /*c8e0*/  FFMA.FTZ R32, R164, UR5, R172 ;  /* 0x00000005a4207c23 */ /* 0x002fe200080100ac */
[----:B------:R-:W-:Y:S01]  /*c8f0*/  FSEL R26, R26, -INF , !P4 ;  /* 0xff8000001a1a7808 */ /* 0x000fe20006000000 */
[----:B------:R-:W-:Y:S01]  /*c900*/  FMUL.FTZ R29, R179, UR4 ;  /* 0x00000004b31d7c20 */ /* 0x000fe20008410000 */
[----:B------:R-:W-:Y:S01]  /*c910*/  FSEL R23, R7, -INF , !P5 ;  /* 0xff80000007177808 */ /* 0x000fe20006800000 */
[----:B------:R-:W-:Y:S01]  /*c920*/  FMUL.FTZ R30, R192, UR4 ;  /* 0x00000004c01e7c20 */ /* 0x000fe20008410000 */
[----:B------:R-:W-:Y:S01]  /*c930*/  FSEL R21, R21, -INF , !P1 ;  /* 0xff80000015157808 */ /* 0x000fe20004800000 */
[----:B------:R-:W1:Y:S01]  /*c940*/  MUFU.TANH R18, R18 ;  /* 0x0000001200127308 */ /* 0x000e620000002400 */
[C---:B------:R-:W-:Y:S01]  /*c950*/  ISETP.GE.AND P4, PT, R12.reuse, R169, PT ;  /* 0x000000a90c00720c */ /* 0x040fe20003f86270 */
[----:B----4-:R-:W-:Y:S01]  /*c960*/  FFMA.FTZ R19, R17, UR5, R16 ;  /* 0x0000000511137c23 */ /* 0x010fe20008010010 */
[----:B------:R-:W-:Y:S01]  /*c970*/  I2FP.F32.U32 R7, R9 ;  /* 0x0000000900077245 */ /* 0x000fe20000201000 */
[----:B------:R-:W-:Y:S01]  /*c980*/  FMUL.FTZ R4, R193, UR4 ;  /* 0x00000004c1047c20 */ /* 0x000fe20008410000 */
[----:B------:R-:W-:Y:S01]  /*c990*/  ISETP.GE.AND P1, PT, R12, R170, PT ;  /* 0x000000aa0c00720c */ /* 0x000fe20003f26270 */
[----:B------:R-:W-:Y:S01]  /*c9a0*/  FMUL.FTZ R34, R195, UR4 ;  /* 0x00000004c3227c20 */ /* 0x000fe20008410000 */
[----:B------:R-:W-:Y:S01]  /*c9b0*/  ISETP.GE.AND P5, PT, R15, R169, PT ;  /* 0x000000a90f00720c */ /* 0x000fe20003fa6270 */
[----:B------:R-:W3:Y:S01]  /*c9c0*/  MUFU.TANH R174, R174 ;  /* 0x000000ae00ae7308 */ /* 0x000ee20000002400 */
[----:B------:R-:W-:Y:S01]  /*c9d0*/  FSEL R32, R32, -INF , !P4 ;  /* 0xff80000020207808 */ /* 0x000fe20006000000 */
[----:B--2---:R-:W-:Y:S01]  /*c9e0*/  FFMA.FTZ R27, R164, UR5, R27 ;  /* 0x00000005a41b7c23 */ /* 0x004fe2000801001b */
[----:B------:R-:W-:-:S02]  /*c9f0*/  I2FP.F32.U32 R11, R13 ;  /* 0x0000000d000b7245 */ /* 0x000fc40000201000 */
[----:B------:R-:W-:Y:S02]  /*ca00*/  IADD3 R6, PT, PT, R6, -0x67, RZ ;  /* 0xffffff9906067810 */ /* 0x000fe40007ffe0ff */
[----:B------:R-:W-:Y:S01]  /*ca10*/  FSEL R27, R27, -INF , !P1 ;  /* 0xff8000001b1b7808 */ /* 0x000fe20004800000 */
[----:B------:R-:W2:Y:S01]  /*ca20*/  MUFU.TANH R178, R178 ;  /* 0x000000b200b27308 */ /* 0x000ea20000002400 */
[-C--:B------:R-:W-:Y:S01]  /*ca30*/  ISETP.GE.AND P4, PT, R15, R170.reuse, PT ;  /* 0x000000aa0f00720c */ /* 0x080fe20003f86270 */
[----:B-1----:R-:W-:Y:S01]  /*ca40*/  FFMA.FTZ R18, R17, UR5, R18 ;  /* 0x0000000511127c23 */ /* 0x002fe20008010012 */
[----:B------:R-:W-:Y:S02]  /*ca50*/  ISETP.GE.AND P1, PT, R31, R169, PT ;  /* 0x000000a91f00720c */ /* 0x000fe40003f26270 */
[----:B------:R-:W-:Y:S02]  /*ca60*/  FSEL R19, R19, -INF , !P4 ;  /* 0xff80000013137808 */ /* 0x000fe40006000000 */
[----:B------:R-:W-:Y:S01]  /*ca70*/  FSEL R18, R18, -INF , !P5 ;  /* 0xff80000012127808 */ /* 0x000fe20006800000 */
[----:B------:R-:W1:Y:S01]  /*ca80*/  MUFU.TANH R176, R176 ;  /* 0x000000b000b07308 */ /* 0x000e620000002400 */
[----:B------:R-:W-:Y:S01]  /*ca90*/  ISETP.GE.AND P5, PT, R9, R170, PT ;  /* 0x000000aa0900720c */ /* 0x000fe20003fa6270 */
[----:B---3--:R-:W-:Y:S01]  /*caa0*/  FFMA.FTZ R174, R7, UR5, R174 ;  /* 0x0000000507ae7c23 */ /* 0x008fe200080100ae */
[----:B------:R-:W-:-:S02]  /*cab0*/  I2FP.F32.U32 R195, R6 ;  /* 0x0000000600c37245 */ /* 0x000fc40000201000 */
[----:B------:R-:W-:Y:S02]  /*cac0*/  FSEL R20, R20, -INF , !P1 ;  /* 0xff80000014147808 */ /* 0x000fe40004800000 */
[----:B------:R-:W-:Y:S01]  /*cad0*/  ISETP.GE.AND P4, PT, R13, R169, PT ;  /* 0x000000a90d00720c */ /* 0x000fe20003f86270 */
[----:B------:R-:W3:Y:S01]  /*cae0*/  MUFU.TANH R172, R185 ;  /* 0x000000b900ac7308 */ /* 0x000ee20000002400 */
[----:B------:R-:W-:Y:S01]  /*caf0*/  FSEL R202, R174, -INF , !P5 ;  /* 0xff800000aeca7808 */ /* 0x000fe20006800000 */
[----:B--2---:R-:W-:Y:S01]  /*cb00*/  FFMA.FTZ R178, R11, UR5, R178 ;  /* 0x000000050bb27c23 */ /* 0x004fe200080100b2 */
[-C--:B------:R-:W-:Y:S02]  /*cb10*/  ISETP.GE.AND P1, PT, R13, R170.reuse, PT ;  /* 0x000000aa0d00720c */ /* 0x080fe40003f26270 */
[----:B------:R-:W-:Y:S02]  /*cb20*/  FMNMX3.FTZ R174, R166, R21, R27, !PT ;  /* 0x00000015a6ae7276 */ /* 0x000fe4000781001b */
[----:B------:R-:W-:Y:S01]  /*cb30*/  FSEL R198, R178, -INF , !P4 ;  /* 0xff800000b2c67808 */ /* 0x000fe20006000000 */
[----:B------:R-:W2:Y:S01]  /*cb40*/  MUFU.TANH R16, R186 ;  /* 0x000000ba00107308 */ /* 0x000ea20000002400 */
[----:B------:R-:W-:Y:S01]  /*cb50*/  ISETP.GE.AND P4, PT, R6, R170, PT ;  /* 0x000000aa0600720c */ /* 0x000fe20003f86270 */
[----:B-1----:R-:W-:Y:S01]  /*cb60*/  FFMA.FTZ R176, R11, UR5, R176 ;  /* 0x000000050bb07c23 */ /* 0x002fe200080100b0 */
[----:B------:R-:W-:-:S02]  /*cb70*/  FMNMX3.FTZ R173, R165, R26, R32, !PT ;  /* 0x0000001aa5ad7276 */ /* 0x000fc40007810020 */
[-C--:B------:R-:W-:Y:S02]  /*cb80*/  ISETP.GE.AND P5, PT, R6, R169.reuse, PT ;  /* 0x000000a90600720c */ /* 0x080fe40003fa6270 */
[----:B------:R-:W-:Y:S01]  /*cb90*/  FSEL R203, R176, -INF , !P1 ;  /* 0xff800000b0cb7808 */ /* 0x000fe20004800000 */
[----:B------:R-:W1:Y:S01]  /*cba0*/  MUFU.TANH R14, R14 ;  /* 0x0000000e000e7308 */ /* 0x000e620000002400 */
[----:B------:R-:W-:Y:S01]  /*cbb0*/  ISETP.GE.AND P1, PT, R9, R169, PT ;  /* 0x000000a90900720c */ /* 0x000fe20003f26270 */
[----:B---3--:R-:W-:Y:S01]  /*cbc0*/  FFMA.FTZ R172, R195, UR5, R172 ;  /* 0x00000005c3ac7c23 */ /* 0x008fe200080100ac */
[----:B------:R-:W-:-:S04]  /*cbd0*/  FMNMX3.FTZ R173, R173, R20, R18, !PT ;  /* 0x00000014adad7276 */ /* 0x000fc80007810012 */
[----:B------:R-:W-:Y:S01]  /*cbe0*/  FSEL R200, R172, -INF , !P4 ;  /* 0xff800000acc87808 */ /* 0x000fe20006000000 */
[----:B------:R-:W3:Y:S01]  /*cbf0*/  MUFU.TANH R194, R187 ;  /* 0x000000bb00c27308 */ /* 0x000ee20000002400 */
[----:B--2---:R-:W-:Y:S01]  /*cc00*/  FFMA.FTZ R197, R35, UR5, R16 ;  /* 0x0000000523c57c23 */ /* 0x004fe20008010010 */
[----:B------:R-:W-:-:S04]  /*cc10*/  FMNMX3.FTZ R16, R174, R23, R19, !PT ;  /* 0x00000017ae107276 */ /* 0x000fc80007810013 */
[----:B------:R-:W-:Y:S02]  /*cc20*/  FMNMX3.FTZ R16, R16, R203, R202, !PT ;  /* 0x000000cb10107276 */ /* 0x000fe400078100ca */
[----:B------:R-:W2:Y:S01]  /*cc30*/  MUFU.TANH R24, R24 ;  /* 0x0000001800187308 */ /* 0x000ea20000002400 */
[----:B-1----:R-:W-:Y:S01]  /*cc40*/  FFMA.FTZ R14, R7, UR5, R14 ;  /* 0x00000005070e7c23 */ /* 0x002fe2000801000e */
[----:B------:R-:W-:-:S04]  /*cc50*/  FMNMX3.FTZ R16, R16, R201, R200, !PT ;  /* 0x000000c910107276 */ /* 0x000fc800078100c8 */
[----:B------:R-:W-:Y:S02]  /*cc60*/  FSEL R196, R14, -INF , !P1 ;  /* 0xff8000000ec47808 */ /* 0x000fe40004800000 */
[----:B------:R-:W1:Y:S01]  /*cc70*/  MUFU.TANH R25, R25 ;  /* 0x0000001900197308 */ /* 0x000e620000002400 */
[----:B---3--:R-:W-:-:S07]  /*cc80*/  FFMA.FTZ R194, R195, UR5, R194 ;  /* 0x00000005c3c27c23 */ /* 0x008fce00080100c2 */
[----:B------:R-:W3:Y:S08]  /*cc90*/  MUFU.TANH R28, R28 ;  /* 0x0000001c001c7308 */ /* 0x000ef00000002400 */
[----:B------:R-:W4:Y:S08]  /*cca0*/  MUFU.TANH R29, R29 ;  /* 0x0000001d001d7308 */ /* 0x000f300000002400 */
[----:B------:R-:W1:Y:S08]  /*ccb0*/  MUFU.TANH R30, R30 ;  /* 0x0000001e001e7308 */ /* 0x000e700000002400 */
        /* <DEDUP_REMOVED lines=53> */
.L_x_1630:
[----:B------:R-:W-:Y:S01]  /*d010*/  FSEL R197, R197, -INF , !P6 ;  /* 0xff800000c5c57808 */ /* 0x000fe20007000000 */
[----:B--2---:R-:W-:Y:S01]  /*d020*/  FMUL.FTZ R176, R182, UR4 ;  /* 0x00000004b6b07c20 */ /* 0x004fe20008410000 */
[----:B------:R-:W-:Y:S01]  /*d030*/  FSEL R194, R194, -INF , !P5 ;  /* 0xff800000c2c27808 */ /* 0x000fe20006800000 */
[----:B------:R-:W-:Y:S01]  /*d040*/  FMUL.FTZ R172, R180, UR4 ;  /* 0x00000004b4ac7c20 */ /* 0x000fe20008410000 */
[----:B------:R-:W-:Y:S01]  /*d050*/  FMNMX3.FTZ R174, R173, R198, R196, !PT ;  /* 0x000000c6adae7276 */ /* 0x000fe200078100c4 */
[----:B------:R-:W-:Y:S01]  /*d060*/  FFMA.FTZ R206, R33, UR5, R24 ;  /* 0x0000000521ce7c23 */ /* 0x000fe20008010018 */
[----:B------:R-:W2:Y:S01]  /*d070*/  SHFL.BFLY PT, R173, R16, 0x2, 0x1f ;  /* 0x0c401f0010ad7f89 */ /* 0x000ea200000e0000 */
[----:B------:R-:W3:Y:S01]  /*d080*/  MUFU.TANH R176, R176 ;  /* 0x000000b000b07308 */ /* 0x000ee20000002400 */
[----:B------:R-:W-:Y:S01]  /*d090*/  FMNMX3.FTZ R174, R174, R197, R194, !PT ;  /* 0x000000c5aeae7276 */ /* 0x000fe200078100c2 */
[----:B------:R-:W-:Y:S01]  /*d0a0*/  FMUL.FTZ R14, R188, UR4 ;  /* 0x00000004bc0e7c20 */ /* 0x000fe20008410000 */
[----:B------:R-:W-:Y:S01]  /*d0b0*/  FMUL.FTZ R189, R189, UR4 ;  /* 0x00000004bdbd7c20 */ /* 0x000fe20008410000 */
[CC--:B------:R-:W-:Y:S01]  /*d0c0*/  ISETP.GE.AND P4, PT, R10.reuse, R212.reuse, PT ;  /* 0x000000d40a00720c */ /* 0x0c0fe20003f86270 */
[----:B------:R-:W-:Y:S01]  /*d0d0*/  FMUL.FTZ R181, R181, UR4 ;  /* 0x00000004b5b57c20 */ /* 0x000fe20008410000 */
[----:B------:R-:W4:Y:S01]  /*d0e0*/  SHFL.BFLY PT, R215, R174, 0x2, 0x1f ;  /* 0x0c401f00aed77f89 */ /* 0x000f2200000e0000 */
[-C--:B------:R-:W-:Y:S01]  /*d0f0*/  ISETP.GE.AND P6, PT, R10, R171.reuse, PT ;  /* 0x000000ab0a00720c */ /* 0x080fe20003fc6270 */
[----:B------:R-:W5:Y:S01]  /*d100*/  MUFU.TANH R172, R172 ;  /* 0x000000ac00ac7308 */ /* 0x000f620000002400 */
[CC--:B------:R-:W-:Y:S01]  /*d110*/  ISETP.GE.AND P5, PT, R22.reuse, R212.reuse, PT ;  /* 0x000000d41600720c */ /* 0x0c0fe20003fa6270 */
[----:B------:R-:W-:Y:S01]  /*d120*/  FFMA.FTZ R28, R33, UR5, R28 ;  /* 0x00000005211c7c23 */ /* 0x000fe2000801001c */
[-C--:B------:R-:W-:Y:S01]  /*d130*/  ISETP.GE.AND P1, PT, R22, R171.reuse, PT ;  /* 0x000000ab1600720c */ /* 0x080fe20003f26270 */
[----:B------:R-:W-:Y:S01]  /*d140*/  FMUL.FTZ R22, R190, UR4 ;  /* 0x00000004be167c20 */ /* 0x000fe20008410000 */
[----:B------:R-:W-:Y:S01]  /*d150*/  FSEL R206, R206, -INF , !P4 ;  /* 0xff800000cece7808 */ /* 0x000fe20006000000 */
[----:B-1----:R-:W-:Y:S01]  /*d160*/  FFMA.FTZ R25, R164, UR5, R25 ;  /* 0x00000005a4197c23 */ /* 0x002fe20008010019 */
[-C--:B------:R-:W-:Y:S01]  /*d170*/  ISETP.GE.AND P4, PT, R12, R212.reuse, PT ;  /* 0x000000d40c00720c */ /* 0x080fe20003f86270 */
[----:B------:R-:W1:Y:S01]  /*d180*/  MUFU.TANH R14, R14 ;  /* 0x0000000e000e7308 */ /* 0x000e620000002400 */
[----:B------:R-:W-:Y:S01]  /*d190*/  FMUL.FTZ R191, R191, UR4 ;  /* 0x00000004bfbf7c20 */ /* 0x000fe20008410000 */
[----:B---3--:R-:W-:Y:S01]  /*d1a0*/  FFMA.FTZ R176, R35, UR5, R176 ;  /* 0x0000000523b07c23 */ /* 0x008fe200080100b0 */
[----:B------:R-:W-:Y:S01]  /*d1b0*/  FSEL R205, R28, -INF , !P6 ;  /* 0xff8000001ccd7808 */ /* 0x000fe20007000000 */
[----:B------:R-:W-:Y:S01]  /*d1c0*/  FFMA.FTZ R5, R8, UR5, R5 ;  /* 0x0000000508057c23 */ /* 0x000fe20008010005 */
[----:B------:R-:W-:Y:S01]  /*d1d0*/  ISETP.GE.AND P6, PT, R12, R171, PT ;  /* 0x000000ab0c00720c */ /* 0x000fe20003fc6270 */
[----:B------:R-:W-:Y:S01]  /*d1e0*/  FMUL.FTZ R183, R183, UR4 ;  /* 0x00000004b7b77c20 */ /* 0x000fe20008410000 */
[----:B--2---:R-:W-:Y:S01]  /*d1f0*/  FMNMX.FTZ R16, R16, R173, !PT ;  /* 0x000000ad10107209 */ /* 0x004fe20007810000 */
[----:B------:R-:W2:Y:S01]  /*d200*/  MUFU.TANH R10, R189 ;  /* 0x000000bd000a7308 */ /* 0x000ea20000002400 */
[----:B------:R-:W-:Y:S01]  /*d210*/  FSEL R182, R176, -INF , !P1 ;  /* 0xff800000b0b67808 */ /* 0x000fe20004800000 */
[----:B------:R-:W-:Y:S01]  /*d220*/  FFMA.FTZ R29, R164, UR5, R29 ;  /* 0x00000005a41d7c23 */ /* 0x000fe2000801001d */
[----:B------:R-:W-:Y:S01]  /*d230*/  ISETP.GE.AND P1, PT, R31, R171, PT ;  /* 0x000000ab1f00720c */ /* 0x000fe20003f26270 */
[----:B------:R-:W3:Y:S01]  /*d240*/  SHFL.BFLY PT, R173, R16, 0x1, 0x1f ;  /* 0x0c201f0010ad7f89 */ /* 0x000ee200000e0000 */
[----:B------:R-:W-:Y:S01]  /*d250*/  FSEL R208, R25, -INF , !P4 ;  /* 0xff80000019d07808 */ /* 0x000fe20006000000 */
[----:B-----5:R-:W-:Y:S01]  /*d260*/  FFMA.FTZ R172, R35, UR5, R172 ;  /* 0x0000000523ac7c23 */ /* 0x020fe200080100ac */
[----:B----4-:R-:W-:Y:S01]  /*d270*/  FMNMX.FTZ R215, R174, R215, !PT ;  /* 0x000000d7aed77209 */ /* 0x010fe20007810000 */
[----:B------:R-:W4:Y:S01]  /*d280*/  MUFU.TANH R22, R22 ;  /* 0x0000001600167308 */ /* 0x000f220000002400 */
[----:B------:R-:W-:Y:S01]  /*d290*/  FFMA.FTZ R30, R8, UR5, R30 ;  /* 0x00000005081e7c23 */ /* 0x000fe2000801001e */
[----:B------:R-:W-:Y:S01]  /*d2a0*/  FSEL R247, R5, -INF , !P1 ;  /* 0xff80000005f77808 */ /* 0x000fe20004800000 */
[----:B------:R-:W-:Y:S01]  /*d2b0*/  FFMA.FTZ R4, R17, UR5, R4 ;  /* 0x0000000511047c23 */ /* 0x000fe20008010004 */
[----:B------:R-:W5:Y:S01]  /*d2c0*/  SHFL.BFLY PT, R24, R215, 0x1, 0x1f ;  /* 0x0c201f00d7187f89 */ /* 0x000f6200000e0000 */
[----:B------:R-:W-:Y:S01]  /*d2d0*/  FSEL R209, R29, -INF , !P6 ;  /* 0xff8000001dd17808 */ /* 0x000fe20007000000 */
[----:B-1----:R-:W-:Y:S01]  /*d2e0*/  FFMA.FTZ R14, R11, UR5, R14 ;  /* 0x000000050b0e7c23 */ /* 0x002fe2000801000e */
[----:B------:R-:W-:Y:S01]  /*d2f0*/  FSEL R184, R172, -INF , !P5 ;  /* 0xff800000acb87808 */ /* 0x000fe20006800000 */
[----:B------:R-:W1:Y:S01]  /*d300*/  MUFU.TANH R12, R191 ;  /* 0x000000bf000c7308 */ /* 0x000e620000002400 */
[-C--:B------:R-:W-:Y:S01]  /*d310*/  ISETP.GE.AND P6, PT, R15, R212.reuse, PT ;  /* 0x000000d40f00720c */ /* 0x080fe20003fc6270 */
[----:B--2---:R-:W-:Y:S01]  /*d320*/  FFMA.FTZ R190, R7, UR5, R10 ;  /* 0x0000000507be7c23 */ /* 0x004fe2000801000a */
[----:B------:R-:W-:Y:S01]  /*d330*/  ISETP.GE.AND P5, PT, R31, R212, PT ;  /* 0x000000d41f00720c */ /* 0x000fe20003fa6270 */
[----:B------:R-:W-:Y:S01]  /*d340*/  FFMA.FTZ R17, R17, UR5, R34 ;  /* 0x0000000511117c23 */ /* 0x000fe20008010022 */
[----:B------:R-:W-:-:S02]  /*d350*/  IADD3 R175, PT, PT, R225, 0xa000, RZ ;  /* 0x0000a000e1af7810 */ /* 0x000fc40007ffe0ff */
[----:B------:R-:W-:Y:S01]  /*d360*/  FSEL R164, R30, -INF , !P5 ;  /* 0xff8000001ea47808 */ /* 0x000fe20006800000 */
[----:B------:R-:W-:Y:S01]  /*d370*/  MUFU.TANH R8, R183 ;  /* 0x000000b700087308 */ /* 0x000fe20000002400 */
[----:B------:R-:W-:Y:S01]  /*d380*/  ISETP.GE.AND P5, PT, R15, R171, PT ;  /* 0x000000ab0f00720c */ /* 0x000fe20003fa6270 */
[----:B----4-:R-:W-:Y:S01]  /*d390*/  FFMA.FTZ R22, R11, UR5, R22 ;  /* 0x000000050b167c23 */ /* 0x010fe20008010016 */
[----:B------:R-:W-:Y:S02]  /*d3a0*/  IADD3 R192, PT, PT, R225, 0xa040, RZ ;  /* 0x0000a040e1c07810 */ /* 0x000fe40007ffe0ff */
[----:B---3--:R-:W-:Y:S02]  /*d3b0*/  FMNMX.FTZ R216, R16, R173, !PT ;  /* 0x000000ad10d87209 */ /* 0x008fe40007810000 */
[----:B------:R-:W-:Y:S01]  /*d3c0*/  @P0 IADD3 R192, PT, PT, R175, -0x40, RZ ;  /* 0xffffffc0afc00810 */ /* 0x000fe20007ffe0ff */
[----:B------:R-:W2:Y:S01]  /*d3d0*/  MUFU.TANH R16, R181 ;  /* 0x000000b500107308 */ /* 0x000ea20000002400 */
[C---:B------:R-:W-:Y:S01]  /*d3e0*/  FSETP.NEU.FTZ.AND P4, PT, R216.reuse, -INF , PT ;  /* 0xff800000d800780b */ /* 0x040fe20003f9d000 */
[C---:B------:R-:W-:Y:S01]  /*d3f0*/  FMUL.FTZ R204, R216.reuse, UR15 ;  /* 0x0000000fd8cc7c20 */ /* 0x040fe20008410000 */
[----:B-1----:R-:W-:Y:S01]  /*d400*/  FFMA.FTZ R191, R7, UR5, R12 ;  /* 0x0000000507bf7c23 */ /* 0x002fe2000801000c */
[----:B-----5:R-:W-:Y:S01]  /*d410*/  FMNMX.FTZ R215, R215, R24, !PT ;  /* 0x00000018d7d77209 */ /* 0x020fe20007810000 */
[----:B------:R-:W-:Y:S01]  /*d420*/  LDSM.16.MT88.4 R28, [R192+0x1000] ;  /* 0x00100000c01c783b */ /* 0x000fe20000004200 */
[----:B------:R-:W-:-:S02]  /*d430*/  FSEL R5, R216, RZ, P4 ;  /* 0x000000ffd8057208 */ /* 0x000fc40002000000 */
[----:B------:R-:W-:Y:S01]  /*d440*/  FSEL R204, R204, RZ, P4 ;  /* 0x000000ffcccc7208 */ /* 0x000fe20002000000 */
[C---:B------:R-:W-:Y:S01]  /*d450*/  FMUL.FTZ R199, R215.reuse, UR15 ;  /* 0x0000000fd7c77c20 */ /* 0x040fe20008410000 */
[----:B------:R-:W-:Y:S01]  /*d460*/  FSETP.NEU.FTZ.AND P1, PT, R215, -INF , PT ;  /* 0xff800000d700780b */ /* 0x000fe20003f3d000 */
[----:B------:R-:W-:Y:S01]  /*d470*/  FADD.FTZ R5, R166, -R5 ;  /* 0x80000005a6057221 */ /* 0x000fe20000010000 */
[-C--:B------:R-:W-:Y:S01]  /*d480*/  ISETP.GE.AND P4, PT, R13, R212.reuse, PT ;  /* 0x000000d40d00720c */ /* 0x080fe20003f86270 */
[--C-:B------:R-:W-:Y:S01]  /*d490*/  FFMA.FTZ R180, R21, UR15, -R204.reuse ;  /* 0x0000000f15b47c23 */ /* 0x100fe200080108cc */
[----:B------:R-:W-:Y:S01]  /*d4a0*/  FSEL R166, R4, -INF , !P6 ;  /* 0xff80000004a67808 */ /* 0x000fe20007000000 */
[----:B------:R-:W-:Y:S01]  /*d4b0*/  FMUL.FTZ R5, R5, UR15 ;  /* 0x0000000f05057c20 */ /* 0x000fe20008410000 */
[----:B------:R-:W-:Y:S01]  /*d4c0*/  ISETP.GE.AND P6, PT, R9, R212, PT ;  /* 0x000000d40900720c */ /* 0x000fe20003fc6270 */
[----:B------:R-:W-:Y:S01]  /*d4d0*/  FFMA.FTZ R179, R27, UR15, -R204 ;  /* 0x0000000f1bb37c23 */ /* 0x000fe200080108cc */
[----:B------:R-:W-:Y:S01]  /*d4e0*/  FMNMX3.FTZ R21, R168, R206, R208, !PT ;  /* 0x000000cea8157276 */ /* 0x000fe200078100d0 */
[----:B--2---:R-:W-:Y:S01]  /*d4f0*/  FFMA.FTZ R193, R195, UR5, R16 ;  /* 0x00000005c3c17c23 */ /* 0x004fe20008010010 */
[----:B------:R-:W-:Y:S01]  /*d500*/  FSEL R24, R215, RZ, P1 ;  /* 0x000000ffd7187208 */ /* 0x000fe20000800000 */
[----:B------:R-:W-:Y:S01]  /*d510*/  FFMA.FTZ R195, R195, UR5, R8 ;  /* 0x00000005c3c37c23 */ /* 0x000fe20008010008 */
[----:B------:R-:W-:Y:S01]  /*d520*/  FSEL R199, R199, RZ, P1 ;  /* 0x000000ffc7c77208 */ /* 0x000fe20000800000 */
[----:B------:R-:W-:Y:S01]  /*d530*/  FFMA.FTZ R178, R23, UR15, -R204 ;  /* 0x0000000f17b27c23 */ /* 0x000fe200080108cc */
[----:B------:R-:W-:Y:S01]  /*d540*/  FSEL R189, R14, -INF , !P4 ;  /* 0xff8000000ebd7808 */ /* 0x000fe20006000000 */
[----:B------:R-:W-:Y:S01]  /*d550*/  FADD.FTZ R24, R165, -R24 ;  /* 0x80000018a5187221 */ /* 0x000fe20000010000 */
[----:B------:R-:W-:Y:S01]  /*d560*/  ISETP.GE.AND P4, PT, R6, R212, PT ;  /* 0x000000d40600720c */ /* 0x000fe20003f86270 */
[--C-:B------:R-:W-:Y:S01]  /*d570*/  FFMA.FTZ R186, R20, UR15, -R199.reuse ;  /* 0x0000000f14ba7c23 */ /* 0x100fe200080108c7 */
[----:B------:R-:W-:Y:S01]  /*d580*/  FSEL R190, R190, -INF , !P6 ;  /* 0xff800000bebe7808 */ /* 0x000fe20007000000 */
[----:B------:R-:W-:Y:S01]  /*d590*/  FFMA.FTZ R177, R19, UR15, -R204 ;  /* 0x0000000f13b17c23 */ /* 0x000fe200080108cc */
[----:B------:R-:W-:Y:S01]  /*d5a0*/  FMNMX3.FTZ R210, R21, R164, R166, !PT ;  /* 0x000000a415d27276 */ /* 0x000fe200078100a6 */
[--C-:B------:R-:W-:Y:S01]  /*d5b0*/  FFMA.FTZ R176, R26, UR15, -R199.reuse ;  /* 0x0000000f1ab07c23 */ /* 0x100fe200080108c7 */
[-C--:B------:R-:W-:Y:S01]  /*d5c0*/  ISETP.GE.AND P1, PT, R13, R171.reuse, PT ;  /* 0x000000ab0d00720c */ /* 0x080fe20003f26270 */
[--C-:B------:R-:W-:Y:S01]  /*d5d0*/  FFMA.FTZ R181, R32, UR15, -R199.reuse ;  /* 0x0000000f20b57c23 */ /* 0x100fe200080108c7 */
[----:B------:R-:W-:Y:S01]  /*d5e0*/  FSEL R165, R17, -INF , !P5 ;  /* 0xff80000011a57808 */ /* 0x000fe20006800000 */
[----:B------:R-:W-:Y:S01]  /*d5f0*/  FFMA.FTZ R183, R18, UR15, -R199 ;  /* 0x0000000f12b77c23 */ /* 0x000fe200080108c7 */
[----:B------:R-:W-:Y:S01]  /*d600*/  ISETP.GE.AND P5, PT, R9, R171, PT ;  /* 0x000000ab0900720c */ /* 0x000fe20003fa6270 */
[----:B------:R-:W-:Y:S01]  /*d610*/  FMUL.FTZ R185, R24, UR15 ;  /* 0x0000000f18b97c20 */ /* 0x000fe20008410000 */
[----:B------:R-:W-:Y:S01]  /*d620*/  FMNMX3.FTZ R20, R167, R205, R209, !PT ;  /* 0x000000cda7147276 */ /* 0x000fe200078100d1 */
[----:B------:R-:W1:Y:S01]  /*d630*/  MUFU.EX2 R187, R5 ;  /* 0x0000000500bb7308 */ /* 0x000e620000000800 */
[----:B------:R-:W-:Y:S01]  /*d640*/  FSEL R193, R193, -INF , !P4 ;  /* 0xff800000c1c17808 */ /* 0x000fe20006000000 */
[----:B------:R-:W-:Y:S01]  /*d650*/  LDSM.16.MT88.4 R32, [R225+0xa000] ;  /* 0x00a00000e120783b */ /* 0x000fe20000004200 */
[----:B------:R-:W-:Y:S01]  /*d660*/  FMNMX3.FTZ R210, R210, R189, R190, !PT ;  /* 0x000000bdd2d27276 */ /* 0x000fe200078100be */
[----:B------:R-:W-:Y:S01]  /*d670*/  MUFU.EX2 R180, R180 ;  /* 0x000000b400b47308 */ /* 0x000fe20000000800 */
[----:B------:R-:W-:Y:S01]  /*d680*/  FSEL R188, R22, -INF , !P1 ;  /* 0xff80000016bc7808 */ /* 0x000fe20004800000 */
[----:B------:R-:W-:Y:S01]  /*d690*/  LDSM.16.MT88.4 R24, [R223+0xa000] ;  /* 0x00a00000df18783b */ /* 0x000fe20000004200 */
[----:B------:R-:W-:Y:S01]  /*d6a0*/  ISETP.GE.AND P1, PT, R6, R171, PT ;  /* 0x000000ab0600720c */ /* 0x000fe20003f26270 */
[----:B------:R-:W2:Y:S01]  /*d6b0*/  MUFU.EX2 R179, R179 ;  /* 0x000000b300b37308 */ /* 0x000ea20000000800 */
[----:B------:R-:W-:Y:S01]  /*d6c0*/  FSEL R191, R191, -INF , !P5 ;  /* 0xff800000bfbf7808 */ /* 0x000fe20006800000 */
[----:B------:R-:W-:Y:S01]  /*d6d0*/  LDSM.16.MT88.4 R16, [R192] ;  /* 0x00000000c010783b */ /* 0x000fe20000004200 */
[----:B------:R-:W-:Y:S01]  /*d6e0*/  FMNMX3.FTZ R207, R20, R247, R165, !PT ;  /* 0x000000f714cf7276 */ /* 0x000fe200078100a5 */
[----:B------:R-:W-:Y:S01]  /*d6f0*/  MUFU.EX2 R178, R178 ;  /* 0x000000b200b27308 */ /* 0x000fe20000000800 */
[----:B------:R-:W-:Y:S01]  /*d700*/  FMNMX3.FTZ R210, R210, R184, R193, !PT ;  /* 0x000000b8d2d27276 */ /* 0x000fe200078100c1 */
[----:B------:R-:W-:Y:S01]  /*d710*/  LDSM.16.MT88.4 R12, [R222+0xa000] ;  /* 0x00a00000de0c783b */ /* 0x000fe20000004200 */
[----:B------:R-:W-:Y:S01]  /*d720*/  FSEL R195, R195, -INF , !P1 ;  /* 0xff800000c3c37808 */ /* 0x000fe20004800000 */
[----:B------:R-:W3:Y:S01]  /*d730*/  MUFU.EX2 R177, R177 ;  /* 0x000000b100b17308 */ /* 0x000ee20000000800 */
[----:B------:R-:W-:Y:S01]  /*d740*/  FMNMX3.FTZ R207, R207, R188, R191, !PT ;  /* 0x000000bccfcf7276 */ /* 0x000fe200078100bf */
[----:B------:R-:W4:Y:S01]  /*d750*/  SHFL.BFLY PT, R211, R210, 0x2, 0x1f ;  /* 0x0c401f00d2d37f89 */ /* 0x000f2200000e0000 */
[-C--:B-1----:R-:W-:Y:S01]  /*d760*/  FMUL.FTZ R160, R160, R187.reuse ;  /* 0x000000bba0a07220 */ /* 0x082fe20000410000 */
[----:B------:R-:W-:Y:S01]  /*d770*/  MUFU.EX2 R176, R176 ;  /* 0x000000b000b07308 */ /* 0x000fe20000000800 */
[----:B------:R-:W-:Y:S01]  /*d780*/  FMNMX3.FTZ R207, R207, R182, R195, !PT ;  /* 0x000000b6cfcf7276 */ /* 0x000fe200078100c3 */
[----:B------:R-:W-:Y:S01]  /*d790*/  LDSM.16.MT88.4 R8, [R225+0xb000] ;  /* 0x00b00000e108783b */ /* 0x000fe20000004200 */
[----:B--2---:R-:W-:Y:S01]  /*d7a0*/  F2FP.BF16.F32.PACK_AB R172, R179, R180 ;  /* 0x000000b4b3ac723e */ /* 0x004fe200000010ff */
[----:B------:R-:W1:Y:S01]  /*d7b0*/  MUFU.EX2 R181, R181 ;  /* 0x000000b500b57308 */ /* 0x000e620000000800 */
[-C--:B------:R-:W-:Y:S01]  /*d7c0*/  FMUL.FTZ R161, R161, R187.reuse ;  /* 0x000000bba1a17220 */ /* 0x080fe20000410000 */
[----:B------:R-:W2:Y:S01]  /*d7d0*/  SHFL.BFLY PT, R214, R207, 0x2, 0x1f ;  /* 0x0c401f00cfd67f89 */ /* 0x000ea200000e0000 */
[-C--:B------:R-:W-:Y:S01]  /*d7e0*/  FMUL.FTZ R152, R152, R187.reuse ;  /* 0x000000bb98987220 */ /* 0x080fe20000410000 */
[----:B------:R-:W-:Y:S01]  /*d7f0*/  MUFU.EX2 R186, R186 ;  /* 0x000000ba00ba7308 */ /* 0x000fe20000000800 */
[-C--:B------:R-:W-:Y:S01]  /*d800*/  FMUL.FTZ R153, R153, R187.reuse ;  /* 0x000000bb99997220 */ /* 0x080fe20000410000 */
[----:B------:R-:W-:Y:S01]  /*d810*/  LDSM.16.MT88.4 R4, [R223+0xb000] ;  /* 0x00b00000df04783b */ /* 0x000fe20000004200 */
[----:B---3--:R-:W-:Y:S01]  /*d820*/  F2FP.BF16.F32.PACK_AB R174, R177, R178 ;  /* 0x000000b2b1ae723e */ /* 0x008fe200000010ff */
[----:B------:R-:W3:Y:S01]  /*d830*/  MUFU.EX2 R183, R183 ;  /* 0x000000b700b77308 */ /* 0x000ee20000000800 */
[-C--:B------:R-:W-:Y:S01]  /*d840*/  FMUL.FTZ R140, R140, R187.reuse ;  /* 0x000000bb8c8c7220 */ /* 0x080fe20000410000 */
[----:B------:R-:W-:Y:S01]  /*d850*/  LDSM.16.MT88.4 R20, [R222+0xb000] ;  /* 0x00b00000de14783b */ /* 0x000fe20000004200 */
[-C--:B------:R-:W-:Y:S01]  /*d860*/  FMUL.FTZ R141, R141, R187.reuse ;  /* 0x000000bb8d8d7220 */ /* 0x080fe20000410000 */
[----:B------:R-:W5:Y:S01]  /*d870*/  MUFU.EX2 R185, R185 ;  /* 0x000000b900b97308 */ /* 0x000f620000000800 */
[-C--:B------:R-:W-:Y:S01]  /*d880*/  FMUL.FTZ R136, R136, R187.reuse ;  /* 0x000000bb88887220 */ /* 0x080fe20000410000 */
[----:B-1----:R-:W-:Y:S01]  /*d890*/  F2FP.BF16.F32.PACK_AB R173, R181, R176 ;  /* 0x000000b0b5ad723e */ /* 0x002fe200000010ff */
[-C--:B------:R-:W-:Y:S01]  /*d8a0*/  FMUL.FTZ R137, R137, R187.reuse ;  /* 0x000000bb89897220 */ /* 0x080fe20000410000 */
[-C--:B------:R-:W-:Y:S01]  /*d8b0*/  FMUL.FTZ R40, R40, R187.reuse ;  /* 0x000000bb28287220 */ /* 0x080fe20000410000 */
[----:B------:R-:W-:Y:S01]  /*d8c0*/  FMUL.FTZ R41, R41, R187 ;  /* 0x000000bb29297220 */ /* 0x000fe20000410000 */
[----:B----4-:R-:W-:Y:S01]  /*d8d0*/  FMNMX.FTZ R211, R210, R211, !PT ;  /* 0x000000d3d2d37209 */ /* 0x010fe20007810000 */
[-C--:B------:R-:W-:Y:S01]  /*d8e0*/  FMUL.FTZ R44, R44, R187.reuse ;  /* 0x000000bb2c2c7220 */ /* 0x080fe20000410000 */
[-C--:B------:R-:W-:Y:S01]  /*d8f0*/  FMUL.FTZ R45, R45, R187.reuse ;  /* 0x000000bb2d2d7220 */ /* 0x080fe20000410000 */
[-C--:B------:R-:W-:Y:S01]  /*d900*/  FMUL.FTZ R56, R56, R187.reuse ;  /* 0x000000bb38387220 */ /* 0x080fe20000410000 */
[----:B---3--:R-:W-:Y:S01]  /*d910*/  F2FP.BF16.F32.PACK_AB R175, R183, R186 ;  /* 0x000000bab7af723e */ /* 0x008fe200000010ff */
[----:B------:R-:W1:Y:S01]  /*d920*/  SHFL.BFLY PT, R210, R211, 0x1, 0x1f ;  /* 0x0c201f00d3d27f89 */ /* 0x000e6200000e0000 */
[-C--:B------:R-:W-:Y:S01]  /*d930*/  FMUL.FTZ R57, R57, R187.reuse ;  /* 0x000000bb39397220 */ /* 0x080fe20000410000 */
[----:B------:R-:W-:Y:S01]  /*d940*/  FMUL.FTZ R60, R60, R187 ;  /* 0x000000bb3c3c7220 */ /* 0x000fe20000410000 */
[----:B--2---:R-:W-:Y:S01]  /*d950*/  FMNMX.FTZ R207, R207, R214, !PT ;  /* 0x000000d6cfcf7209 */ /* 0x004fe20007810000 */
[-C--:B-----5:R-:W-:Y:S01]  /*d960*/  FMUL.FTZ R162, R162, R185.reuse ;  /* 0x000000b9a2a27220 */ /* 0x0a0fe20000410000 */
        /* <DEDUP_REMOVED lines=53> */
[----:B--2---:R-:W-:Y:S01]  /*dcc0*/  FMNMX.FTZ R214, R207, R214, !PT ;  /* 0x000000d6cfd67209 */ /* 0x004fe20007810000 */
[----:B------:R-:W-:Y:S01]  /*dcd0*/  FFMA.FTZ R198, R198, UR15, -R199 ;  /* 0x0000000fc6c67c23 */ /* 0x000fe200080108c7 */
[----:B------:R-:W-:Y:S01]  /*dce0*/  FFMA.FTZ R180, R243, R187, R180 ;  /* 0x000000bbf3b47223 */ /* 0x000fe200000100b4 */
[----:B------:R-:W-:Y:S01]  /*dcf0*/  FSEL R211, R211, RZ, P1 ;  /* 0x000000ffd3d37208 */ /* 0x000fe20000800000 */
[----:B------:R-:W-:Y:S01]  /*dd00*/  FFMA.FTZ R176, R241, R185, R176 ;  /* 0x000000b9f1b07223 */ /* 0x000fe200000100b0 */
[----:B------:R-:W-:Y:S01]  /*dd10*/  FMUL.FTZ R210, R214, UR15 ;  /* 0x0000000fd6d27c20 */ /* 0x000fe20008410000 */
[----:B------:R-:W-:Y:S01]  /*dd20*/  FADD.FTZ R179, R179, R180 ;  /* 0x000000b4b3b37221 */ /* 0x000fe20000010000 */
[C---:B------:R-:W-:Y:S01]  /*dd30*/  HMMA.16816.F32.BF16 R152, R172.reuse, R34, R152 ;  /* 0x00000022ac98723c */ /* 0x040fe20000041898 */
[--C-:B------:R-:W-:Y:S01]  /*dd40*/  FFMA.FTZ R207, R166, UR15, -R211.reuse ;  /* 0x0000000fa6cf7c23 */ /* 0x100fe200080108d3 */
[--C-:B------:R-:W-:Y:S01]  /*dd50*/  FFMA.FTZ R189, R189, UR15, -R211.reuse ;  /* 0x0000000fbdbd7c23 */ /* 0x100fe200080108d3 */
[--C-:B------:R-:W-:Y:S01]  /*dd60*/  FFMA.FTZ R190, R190, UR15, -R211.reuse ;  /* 0x0000000fbebe7c23 */ /* 0x100fe200080108d3 */
[--C-:B------:R-:W-:Y:S01]  /*dd70*/  FFMA.FTZ R184, R184, UR15, -R211.reuse ;  /* 0x0000000fb8b87c23 */ /* 0x100fe200080108d3 */
[----:B------:R-:W-:Y:S01]  /*dd80*/  FFMA.FTZ R193, R193, UR15, -R211 ;  /* 0x0000000fc1c17c23 */ /* 0x000fe200080108d3 */
[----:B------:R-:W-:Y:S01]  /*dd90*/  FADD.FTZ R181, R181, R176 ;  /* 0x000000b0b5b57221 */ /* 0x000fe20000010000 */
[----:B------:R-:W-:Y:S01]  /*dda0*/  MUFU.EX2 R207, R207 ;  /* 0x000000cf00cf7308 */ /* 0x000fe20000000800 */
[C---:B------:R-:W-:Y:S01]  /*ddb0*/  HMMA.16816.F32.BF16 R140, R172.reuse, R24, R140 ;  /* 0x00000018ac8c723c */ /* 0x040fe2000004188c */
[----:B------:R-:W-:Y:S01]  /*ddc0*/  FADD.FTZ R178, R178, R179 ;  /* 0x000000b3b2b27221 */ /* 0x000fe20000010000 */
[----:B------:R-:W-:Y:S01]  /*ddd0*/  FADD.FTZ R186, R186, R181 ;  /* 0x000000b5baba7221 */ /* 0x000fe20000010000 */
[----:B------:R-:W-:Y:S02]  /*dde0*/  MUFU.EX2 R189, R189 ;  /* 0x000000bd00bd7308 */ /* 0x000fe40000000800 */
[----:B------:R-:W-:Y:S01]  /*ddf0*/  FADD.FTZ R177, R177, R178 ;  /* 0x000000b2b1b17221 */ /* 0x000fe20000010000 */
[----:B------:R-:W-:Y:S01]  /*de00*/  FADD.FTZ R183, R183, R186 ;  /* 0x000000bab7b77221 */ /* 0x000fe20000010000 */
[----:B------:R-:W-:Y:S01]  /*de10*/  MUFU.EX2 R190, R190 ;  /* 0x000000be00be7308 */ /* 0x000fe20000000800 */
[C---:B------:R-:W-:Y:S03]  /*de20*/  HMMA.16816.F32.BF16 R136, R172.reuse, R26, R136 ;  /* 0x0000001aac88723c */ /* 0x040fe60000041888 */
[----:B------:R-:W-:Y:S04]  /*de30*/  MUFU.EX2 R184, R184 ;  /* 0x000000b800b87308 */ /* 0x000fe80000000800 */
        /* <DEDUP_REMOVED lines=118> */
[--C-:B------:R-:W-:Y:S01]  /*e5a0*/  FFMA.FTZ R4, R201, UR15, -R204.reuse ;  /* 0x0000000fc9047c23 */ /* 0x100fe200080108cc */
[----:B------:R-:W-:Y:S01]  /*e5b0*/  FFMA.FTZ R203, R200, UR15, -R204 ;  /* 0x0000000fc8cb7c23 */ /* 0x000fe200080108cc */
[----:B------:R-:W-:Y:S01]  /*e5c0*/  MUFU.EX2 R197, R24 ;  /* 0x0000001800c57308 */ /* 0x000fe20000000800 */
[----:B------:R-:W-:Y:S01]  /*e5d0*/  FADD.FTZ R209, R172, R209 ;  /* 0x000000d1acd17221 */ /* 0x000fe20000010000 */
[----:B------:R-:W-:Y:S02]  /*e5e0*/  FADD.FTZ R175, R175, R208 ;  /* 0x000000d0afaf7221 */ /* 0x000fe40000010000 */
[----:B------:R-:W-:Y:S01]  /*e5f0*/  HMMA.16816.F32.BF16 R96, R164, R6, R96 ;  /* 0x00000006a460723c */ /* 0x000fe20000041860 */
[----:B------:R-:W-:Y:S01]  /*e600*/  FFMA.FTZ R6, R202, UR15, -R204 ;  /* 0x0000000fca067c23 */ /* 0x000fe200080108cc */
[----:B------:R-:W-:Y:S01]  /*e610*/  MUFU.EX2 R200, R4 ;  /* 0x0000000400c87308 */ /* 0x000fe20000000800 */
[----:B------:R-:W-:Y:S01]  /*e620*/  FADD.FTZ R168, R168, R209 ;  /* 0x000000d1a8a87221 */ /* 0x000fe20000010000 */
[----:B------:R-:W-:-:S02]  /*e630*/  FADD.FTZ R206, R206, R175 ;  /* 0x000000afcece7221 */ /* 0x000fc40000010000 */
[----:B------:R-:W-:Y:S01]  /*e640*/  MUFU.EX2 R202, R5 ;  /* 0x0000000500ca7308 */ /* 0x000fe20000000800 */
[----:B------:R-:W-:Y:S01]  /*e650*/  FADD.FTZ R168, R207, R168 ;  /* 0x000000a8cfa87221 */ /* 0x000fe20000010000 */
[C---:B------:R-:W-:Y:S01]  /*e660*/  HMMA.16816.F32.BF16 R156, R164.reuse, R32, R156 ;  /* 0x00000020a49c723c */ /* 0x040fe2000004189c */
[----:B------:R-:W-:Y:S01]  /*e670*/  FADD.FTZ R173, R173, R206 ;  /* 0x000000ceadad7221 */ /* 0x000fe20000010000 */
[----:B------:R1:W2:Y:S04]  /*e680*/  MUFU.EX2 R201, R6 ;  /* 0x0000000600c97308 */ /* 0x0002a80000000800 */
[----:B------:R3:W-:Y:S02]  /*e690*/  MUFU.EX2 R194, R25 ;  /* 0x0000001900c27308 */ /* 0x0007e40000000800 */
[C---:B------:R-:W-:Y:S01]  /*e6a0*/  HMMA.16816.F32.BF16 R148, R164.reuse, R34, R148 ;  /* 0x00000022a494723c */ /* 0x040fe20000041894 */
[----:B------:R-:W4:Y:S01]  /*e6b0*/  LDSM.16.MT88.4 R32, [R225+0xa800] ;  /* 0x00a80000e120783b */ /* 0x000f220000004200 */
[----:B------:R-:W5:Y:S04]  /*e6c0*/  MUFU.EX2 R203, R203 ;  /* 0x000000cb00cb7308 */ /* 0x000f680000000800 */
[----:B------:R-:W5:Y:S02]  /*e6d0*/  MUFU.EX2 R199, R199 ;  /* 0x000000c700c77308 */ /* 0x000f640000000800 */
[C---:B------:R-:W-:Y:S01]  /*e6e0*/  HMMA.16816.F32.BF16 R132, R164.reuse, R26, R132 ;  /* 0x0000001aa484723c */ /* 0x040fe20000041884 */
[----:B-1----:R-:W-:Y:S01]  /*e6f0*/  LDSM.16.MT88.4 R4, [R219] ;  /* 0x00000000db04783b */ /* 0x002fe20000004200 */
[----:B------:R-:W-:Y:S03]  /*e700*/  MUFU.EX2 R188, R188 ;  /* 0x000000bc00bc7308 */ /* 0x000fe60000000800 */
[----:B---3--:R-:W-:Y:S01]  /*e710*/  LDSM.16.MT88.4 R24, [R192+0x1800] ;  /* 0x00180000c018783b */ /* 0x008fe20000004200 */
[----:B------:R-:W1:Y:S02]  /*e720*/  MUFU.EX2 R191, R191 ;  /* 0x000000bf00bf7308 */ /* 0x000e640000000800 */
[C---:B------:R-:W-:Y:S02]  /*e730*/  HMMA.16816.F32.BF16 R36, R164.reuse, R16, R36 ;  /* 0x00000010a424723c */ /* 0x040fe40000041824 */
[----:B------:R-:W-:Y:S04]  /*e740*/  MUFU.EX2 R182, R182 ;  /* 0x000000b600b67308 */ /* 0x000fe80000000800 */
[----:B------:R-:W3:Y:S02]  /*e750*/  MUFU.EX2 R195, R195 ;  /* 0x000000c300c37308 */ /* 0x000ee40000000800 */
        /* <DEDUP_REMOVED lines=10> */
[----:B------:R-:W1:Y:S07]  /*e800*/  LDSM.16.MT88.4 R28, [R221] ;  /* 0x00000000dd1c783b */ /* 0x000e6e0000004200 */
[C---:B------:R-:W-:Y:S08]  /*e810*/  HMMA.16816.F32.BF16 R116, R164.reuse, R20, R116 ;  /* 0x00000014a474723c */ /* 0x040ff00000041874 */
[----:B------:R-:W-:Y:S01]  /*e820*/  HMMA.16816.F32.BF16 R128, R164, R22, R128 ;  /* 0x00000016a480723c */ /* 0x000fe20000041880 */
[----:B------:R-:W3:Y:S01]  /*e830*/  LDSM.16.MT88.4 R20, [R220+0x1800] ;  /* 0x00180000dc14783b */ /* 0x000ee20000004200 */
[----:B--2---:R-:W-:Y:S01]  /*e840*/  F2FP.BF16.F32.PACK_AB R164, R201, R202 ;  /* 0x000000cac9a4723e */ /* 0x004fe200000010ff */
        /* <DEDUP_REMOVED lines=9> */
[----:B----4-:R-:W-:Y:S01]  /*e8e0*/  HMMA.16816.F32.BF16 R160, R164, R32, R160 ;  /* 0x00000020a4a0723c */ /* 0x010fe200000418a0 */
        /* <DEDUP_REMOVED lines=95> */
[----:B------:R-:W-:Y:S04]  /*eee0*/  LDSM.16.M88.4 R188, [R2+0x8800] ;  /* 0x0088000002bc783b */ /* 0x000fe80000000200 */
[----:B------:R-:W5:Y:S04]  /*eef0*/  LDSM.16.M88.4 R28, [R3] ;  /* 0x00000000031c783b */ /* 0x000f680000000200 */
[----:B------:R-:W5:Y:S04]  /*ef00*/  LDSM.16.M88.4 R24, [R3+0x2000] ;  /* 0x002000000318783b */ /* 0x000f680000000200 */
[----:B------:R-:W-:Y:S04]  /*ef10*/  LDSM.16.M88.4 R20, [R213+0x2000] ;  /* 0x00200000d514783b */ /* 0x000fe80000000200 */
[----:B------:R-:W5:Y:S04]  /*ef20*/  LDSM.16.M88.4 R184, [R0+0x8000] ;  /* 0x0080000000b8783b */ /* 0x000f680000000200 */
[----:B------:R-:W5:Y:S01]  /*ef30*/  LDSM.16.M88.4 R16, [R0+0x8800] ;  /* 0x008800000010783b */ /* 0x000f620000000200 */
[-C--:B--2---:R-:W-:Y:S03]  /*ef40*/  HMMA.16816.F32.BF16 R180, R8, R204.reuse, RZ ;  /* 0x000000cc08b4723c */ /* 0x084fe600000418ff */
[----:B-1----:R-:W1:Y:S04]  /*ef50*/  LDSM.16.M88.4 R4, [R213] ;  /* 0x00000000d504783b */ /* 0x002e680000000200 */
[----:B------:R-:W-:Y:S01]  /*ef60*/  LDSM.16.M88.4 R192, [R224+0x8000] ;  /* 0x00800000e0c0783b */ /* 0x000fe20000000200 */
[C---:B---3--:R-:W-:Y:S03]  /*ef70*/  HMMA.16816.F32.BF16 R196, R32.reuse, R204, RZ ;  /* 0x000000cc20c4723c */ /* 0x048fe600000418ff */
[----:B------:R-:W-:Y:S04]  /*ef80*/  LDSM.16.M88.4 R208, [R2+0x9000] ;  /* 0x0090000002d0783b */ /* 0x000fe80000000200 */
[----:B------:R-:W0:Y:S01]  /*ef90*/  LDGDEPBAR ;  /* 0x00000000000079af */ /* 0x000e220000000000 */
[----:B------:R-:W-:Y:S08]  /*efa0*/  HMMA.16816.F32.BF16 R172, R32, R206, RZ ;  /* 0x000000ce20ac723c */ /* 0x000ff000000418ff */
[C---:B----4-:R-:W-:Y:S08]  /*efb0*/  HMMA.16816.F32.BF16 R12, R8.reuse, R176, RZ ;  /* 0x000000b0080c723c */ /* 0x050ff000000418ff */
[----:B------:R-:W-:Y:S08]  /*efc0*/  HMMA.16816.F32.BF16 R204, R8, R206, RZ ;  /* 0x000000ce08cc723c */ /* 0x000ff000000418ff */
        /* <DEDUP_REMOVED lines=8> */
[----:B------:R-:W3:Y:S07]  /*f050*/  LDSM.16.M88.4 R28, [R224+0x8800] ;  /* 0x00880000e01c783b */ /* 0x000eee0000000200 */
[C---:B------:R-:W-:Y:S08]  /*f060*/  HMMA.16816.F32.BF16 R196, R24.reuse, R200, R196 ;  /* 0x000000c818c4723c */ /* 0x040ff000000418c4 */
[C---:B------:R-:W-:Y:S08]  /*f070*/  HMMA.16816.F32.BF16 R164, R24.reuse, R188, R164 ;  /* 0x000000bc18a4723c */ /* 0x040ff000000418a4 */
[C---:B------:R-:W-:Y:S01]  /*f080*/  HMMA.16816.F32.BF16 R172, R24.reuse, R202, R172 ;  /* 0x000000ca18ac723c */ /* 0x040fe200000418ac */
[----:B------:R-:W-:Y:S07]  /*f090*/  LDSM.16.M88.4 R200, [R213+0x6000] ;  /* 0x00600000d5c8783b */ /* 0x000fee0000000200 */
        /* <DEDUP_REMOVED lines=10> */
[----:B------:R-:W1:Y:S07]  /*f140*/  LDSM.16.M88.4 R184, [R229+0x6000] ;  /* 0x00600000e5b8783b */ /* 0x000e6e0000000200 */
[C---:B------:R-:W-:Y:S08]  /*f150*/  HMMA.16816.F32.BF16 R12, R4.reuse, R16, R12 ;  /* 0x00000010040c723c */ /* 0x040ff0000004180c */
[----:B------:R-:W-:Y:S01]  /*f160*/  HMMA.16816.F32.BF16 R8, R4, R18, R8 ;  /* 0x000000120408723c */ /* 0x000fe20000041808 */
[----:B------:R-:W1:Y:S04]  /*f170*/  LDSM.16.M88.4 R16, [R228+UR6+0x9800] ;  /* 0x00980006e410783b */ /* 0x000e680008000200 */
        /* <DEDUP_REMOVED lines=11> */
[----:B------:R-:W-:Y:S04]  /*f230*/  LDSM.16.M88.4 R24, [R0+0x9000] ;  /* 0x009000000018783b */ /* 0x000fe80000000200 */
[----:B------:R-:W3:Y:S03]  /*f240*/  LDSM.16.M88.4 R28, [R213+0x4000] ;  /* 0x00400000d51c783b */ /* 0x000ee60000000200 */
[-C--:B-----5:R-:W-:Y:S08]  /*f250*/  HMMA.16816.F32.BF16 R180, R20, R188.reuse, R180 ;  /* 0x000000bc14b4723c */ /* 0x0a0ff000000418b4 */
[C---:B-1----:R-:W-:Y:S08]  /*f260*/  HMMA.16816.F32.BF16 R196, R184.reuse, R188, R196 ;  /* 0x000000bcb8c4723c */ /* 0x042ff000000418c4 */
[C---:B------:R-:W-:Y:S08]  /*f270*/  HMMA.16816.F32.BF16 R172, R184.reuse, R190, R172 ;  /* 0x000000beb8ac723c */ /* 0x040ff000000418ac */
[C---:B------:R-:W-:Y:S08]  /*f280*/  HMMA.16816.F32.BF16 R164, R184.reuse, R16, R164 ;  /* 0x00000010b8a4723c */ /* 0x040ff000000418a4 */
[----:B------:R-:W-:Y:S01]  /*f290*/  HMMA.16816.F32.BF16 R32, R184, R18, R32 ;  /* 0x00000012b820723c */ /* 0x000fe20000041820 */
[----:B------:R-:W-:Y:S07]  /*f2a0*/  LDSM.16.M88.4 R184, [R224+0x9000] ;  /* 0x00900000e0b8783b */ /* 0x000fee0000000200 */
[C---:B------:R-:W-:Y:S01]  /*f2b0*/  HMMA.16816.F32.BF16 R204, R20.reuse, R190, R204 ;  /* 0x000000be14cc723c */ /* 0x040fe200000418cc */
[----:B------:R-:W-:Y:S07]  /*f2c0*/  LDSM.16.M88.4 R188, [R226+0x6000] ;  /* 0x00600000e2bc783b */ /* 0x000fee0000000200 */
[C---:B------:R-:W-:Y:S08]  /*f2d0*/  HMMA.16816.F32.BF16 R12, R20.reuse, R16, R12 ;  /* 0x00000010140c723c */ /* 0x040ff0000004180c */
[----:B------:R-:W-:Y:S01]  /*f2e0*/  HMMA.16816.F32.BF16 R8, R20, R18, R8 ;  /* 0x000000121408723c */ /* 0x000fe20000041808 */
[----:B------:R-:W1:Y:S04]  /*f2f0*/  LDSM.16.M88.4 R16, [R2+0x9800] ;  /* 0x009800000210783b */ /* 0x000e680000000200 */
[----:B------:R-:W4:Y:S03]  /*f300*/  LDSM.16.M88.4 R20, [R0+0x9800] ;  /* 0x009800000014783b */ /* 0x000f260000000200 */
[-C--:B------:R-:W-:Y:S08]  /*f310*/  HMMA.16816.F32.BF16 R180, R4, R208.reuse, R180 ;  /* 0x000000d004b4723c */ /* 0x080ff000000418b4 */
[----:B--2---:R-:W-:Y:S08]  /*f320*/  HMMA.16816.F32.BF16 R196, R176, R208, R196 ;  /* 0x000000d0b0c4723c */ /* 0x004ff000000418c4 */
[-C--:B------:R-:W-:Y:S08]  /*f330*/  HMMA.16816.F32.BF16 R204, R4, R210.reuse, R204 ;  /* 0x000000d204cc723c */ /* 0x080ff000000418cc */
[----:B------:R-:W-:Y:S08]  /*f340*/  HMMA.16816.F32.BF16 R172, R176, R210, R172 ;  /* 0x000000d2b0ac723c */ /* 0x000ff000000418ac */
[-C--:B---3--:R-:W-:Y:S08]  /*f350*/  HMMA.16816.F32.BF16 R180, R28, R24.reuse, R180 ;  /* 0x000000181cb4723c */ /* 0x088ff000000418b4 */
[----:B------:R-:W-:Y:S08]  /*f360*/  HMMA.16816.F32.BF16 R196, R200, R24, R196 ;  /* 0x00000018c8c4723c */ /* 0x000ff000000418c4 */
[-C--:B------:R-:W-:Y:S08]  /*f370*/  HMMA.16816.F32.BF16 R204, R28, R26.reuse, R204 ;  /* 0x0000001a1ccc723c */ /* 0x080ff000000418cc */
[----:B------:R-:W-:Y:S01]  /*f380*/  HMMA.16816.F32.BF16 R172, R200, R26, R172 ;  /* 0x0000001ac8ac723c */ /* 0x000fe200000418ac */
[----:B------:R-:W2:Y:S01]  /*f390*/  LDSM.16.M88.4 R24, [R224+0x9800] ;  /* 0x00980000e018783b */ /* 0x000ea20000000200 */
[----:B------:R-:W-:-:S06]  /*f3a0*/  DEPBAR.LE SB0, 0x0 ;  /* 0x000080000000791a */ /* 0x000fcc0000000000 */
[C---:B-1----:R-:W-:Y:S08]  /*f3b0*/  HMMA.16816.F32.BF16 R164, R176.reuse, R16, R164 ;  /* 0x00000010b0a4723c */ /* 0x042ff000000418a4 */
[----:B------:R-:W-:Y:S08]  /*f3c0*/  HMMA.16816.F32.BF16 R32, R176, R18, R32 ;  /* 0x00000012b020723c */ /* 0x000ff00000041820 */
[----:B------:R-:W-:Y:S08]  /*f3d0*/  HMMA.16816.F32.BF16 R196, R188, R184, R196 ;  /* 0x000000b8bcc4723c */ /* 0x000ff000000418c4 */
[----:B----4-:R-:W-:Y:S08]  /*f3e0*/  HMMA.16816.F32.BF16 R164, R200, R20, R164 ;  /* 0x00000014c8a4723c */ /* 0x010ff000000418a4 */
[----:B------:R-:W-:Y:S03]  /*f3f0*/  HMMA.16816.F32.BF16 R180, R192, R184, R180 ;  /* 0x000000b8c0b4723c */ /* 0x000fe600000418b4 */
[----:B------:R-:W-:Y:S01]  /*f400*/  FMUL.FTZ R197, R197, UR4 ;  /* 0x00000004c5c57c20 */ /* 0x000fe20008410000 */
[----:B------:R-:W-:-:S04]  /*f410*/  FMUL.FTZ R177, R199, UR4 ;  /* 0x00000004c7b17c20 */ /* 0x000fc80008410000 */
[----:B------:R-:W-:Y:S01]  /*f420*/  HMMA.16816.F32.BF16 R12, R4, R16, R12 ;  /* 0x00000010040c723c */ /* 0x000fe2000004180c */
[----:B------:R-:W-:Y:S01]  /*f430*/  FMUL.FTZ R17, R198, UR4 ;  /* 0x00000004c6117c20 */ /* 0x000fe20008410000 */
[----:B------:R-:W-:Y:S06]  /*f440*/  MUFU.TANH R16, R197 ;  /* 0x000000c500107308 */ /* 0x000fec0000002400 */
[----:B------:R-:W-:Y:S02]  /*f450*/  HMMA.16816.F32.BF16 R172, R188, R186, R172 ;  /* 0x000000babcac723c */ /* 0x000fe400000418ac */
[----:B------:R-:W-:Y:S01]  /*f460*/  MUFU.TANH R17, R17 ;  /* 0x0000001100117308 */ /* 0x000fe20000002400 */
[----:B------:R-:W-:Y:S01]  /*f470*/  FMUL.FTZ R168, R181, UR4 ;  /* 0x00000004b5a87c20 */ /* 0x000fe20008410000 */
[----:B------:R-:W-:Y:S01]  /*f480*/  FMUL.FTZ R181, R196, UR4 ;  /* 0x00000004c4b57c20 */ /* 0x000fe20008410000 */
[----:B------:R-:W-:Y:S01]  /*f490*/  FMUL.FTZ R182, R182, UR4 ;  /* 0x00000004b6b67c20 */ /* 0x000fe20008410000 */
[----:B------:R-:W-:Y:S01]  /*f4a0*/  FMUL.FTZ R3, R180, UR4 ;  /* 0x00000004b4037c20 */ /* 0x000fe20008410000 */
[----:B------:R-:W-:Y:S01]  /*f4b0*/  FMUL.FTZ R180, R183, UR4 ;  /* 0x00000004b7b47c20 */ /* 0x000fe20008410000 */
[----:B------:R-:W-:Y:S02]  /*f4c0*/  HMMA.16816.F32.BF16 R32, R200, R22, R32 ;  /* 0x00000016c820723c */ /* 0x000fe40000041820 */
[----:B------:R-:W1:Y:S06]  /*f4d0*/  MUFU.TANH R181, R181 ;  /* 0x000000b500b57308 */ /* 0x000e6c0000002400 */
[----:B--2---:R-:W-:Y:S02]  /*f4e0*/  HMMA.16816.F32.BF16 R164, R188, R24, R164 ;  /* 0x00000018bca4723c */ /* 0x004fe400000418a4 */
[----:B------:R2:W-:Y:S01]  /*f4f0*/  MUFU.TANH R2, R182 ;  /* 0x000000b600027308 */ /* 0x0005e20000002400 */
[----:B------:R-:W-:Y:S01]  /*f500*/  FMUL.FTZ R174, R174, UR4 ;  /* 0x00000004aeae7c20 */ /* 0x000fe20008410000 */
[----:B------:R-:W-:Y:S01]  /*f510*/  FMUL.FTZ R173, R173, UR4 ;  /* 0x00000004adad7c20 */ /* 0x000fe20008410000 */
[----:B------:R-:W-:Y:S01]  /*f520*/  FMUL.FTZ R172, R172, UR4 ;  /* 0x00000004acac7c20 */ /* 0x000fe20008410000 */
[----:B------:R-:W-:-:S02]  /*f530*/  FMUL.FTZ R175, R175, UR4 ;  /* 0x00000004afaf7c20 */ /* 0x000fc40008410000 */
[----:B------:R-:W-:Y:S02]  /*f540*/  HMMA.16816.F32.BF16 R12, R28, R20, R12 ;  /* 0x000000141c0c723c */ /* 0x000fe4000004180c */
[----:B------:R-:W-:Y:S06]  /*f550*/  MUFU.TANH R178, R174 ;  /* 0x000000ae00b27308 */ /* 0x000fec0000002400 */
[----:B------:R-:W-:Y:S01]  /*f560*/  HMMA.16816.F32.BF16 R8, R4, R18, R8 ;  /* 0x000000120408723c */ /* 0x000fe20000041808 */
[----:B------:R-:W-:Y:S01]  /*f570*/  IMAD.U32 R7, RZ, RZ, UR23 ;  /* 0x00000017ff077e24 */ /* 0x000fe2000f8e00ff */
[----:B------:R-:W3:Y:S01]  /*f580*/  MUFU.TANH R177, R177 ;  /* 0x000000b100b17308 */ /* 0x000ee20000002400 */
[----:B------:R-:W-:Y:S01]  /*f590*/  FMUL.FTZ R184, R166, UR4 ;  /* 0x00000004a6b87c20 */ /* 0x000fe20008410000 */
[----:B------:R-:W-:Y:S01]  /*f5a0*/  FMUL.FTZ R185, R167, UR4 ;  /* 0x00000004a7b97c20 */ /* 0x000fe20008410000 */
[----:B------:R-:W-:-:S02]  /*f5b0*/  IMAD R7, R7, 0x20, R238 ;  /* 0x0000002007077824 */ /* 0x000fc400078e02ee */
[----:B------:R-:W-:Y:S01]  /*f5c0*/  FMUL.FTZ R6, R165, UR4 ;  /* 0x00000004a5067c20 */ /* 0x000fe20008410000 */
[----:B------:R-:W-:Y:S01]  /*f5d0*/  HMMA.16816.F32.BF16 R32, R188, R26, R32 ;  /* 0x0000001abc20723c */ /* 0x000fe20000041820 */
[C---:B--2---:R-:W-:Y:S01]  /*f5e0*/  VIADD R182, R7.reuse, 0xffffff60 ;  /* 0xffffff6007b67836 */ /* 0x044fe20000000000 */
[----:B------:R-:W-:Y:S01]  /*f5f0*/  MUFU.TANH R173, R173 ;  /* 0x000000ad00ad7308 */ /* 0x000fe20000002400 */
[C---:B------:R-:W-:Y:S01]  /*f600*/  VIADD R179, R7.reuse, 0xffffff61 ;  /* 0xffffff6107b37836 */ /* 0x040fe20000000000 */
[C---:B------:R-:W-:Y:S01]  /*f610*/  IADD3 R19, PT, PT, R7.reuse, -0x88, RZ ;  /* 0xffffff7807137810 */ /* 0x040fe20007ffe0ff */
[----:B------:R-:W-:Y:S01]  /*f620*/  VIADD R165, R7, 0xffffff69 ;  /* 0xffffff6907a57836 */ /* 0x000fe20000000000 */
[----:B------:R-:W-:Y:S02]  /*f630*/  I2FP.F32.U32 R166, R182 ;  /* 0x000000b600a67245 */ /* 0x000fe40000201000 */
[----:B------:R-:W-:Y:S01]  /*f640*/  HMMA.16816.F32.BF16 R204, R192, R186, R204 ;  /* 0x000000bac0cc723c */ /* 0x000fe200000418cc */
[----:B------:R-:W-:Y:S01]  /*f650*/  FMUL.FTZ R186, R164, UR4 ;  /* 0x00000004a4ba7c20 */ /* 0x000fe20008410000 */
[----:B------:R-:W2:Y:S01]  /*f660*/  MUFU.TANH R172, R172 ;  /* 0x000000ac00ac7308 */ /* 0x000ea20000002400 */
[----:B------:R-:W-:Y:S01]  /*f670*/  I2FP.F32.U32 R167, R179 ;  /* 0x000000b300a77245 */ /* 0x000fe20000201000 */
[----:B-1----:R-:W-:Y:S01]  /*f680*/  FFMA.FTZ R164, R166, UR5, R181 ;  /* 0x00000005a6a47c23 */ /* 0x002fe200080100b5 */
[----:B------:R-:W-:-:S02]  /*f690*/  ISETP.GE.AND P6, PT, R179, R170, PT ;  /* 0x000000aab300720c */ /* 0x000fc40003fc6270 */
[-C--:B------:R-:W-:Y:S01]  /*f6a0*/  ISETP.GE.AND P1, PT, R182, R170.reuse, PT ;  /* 0x000000aab600720c */ /* 0x080fe20003f26270 */
[----:B------:R-:W-:Y:S01]  /*f6b0*/  HMMA.16816.F32.BF16 R12, R192, R24, R12 ;  /* 0x00000018c00c723c */ /* 0x000fe2000004180c */
[----:B------:R-:W-:Y:S01]  /*f6c0*/  FFMA.FTZ R24, R166, UR5, R17 ;  /* 0x00000005a6187c23 */ /* 0x000fe20008010011 */
[----:B------:R1:W-:Y:S01]  /*f6d0*/  MUFU.TANH R183, R175 ;  /* 0x000000af00b77308 */ /* 0x0003e20000002400 */
[----:B------:R-:W-:Y:S01]  /*f6e0*/  FFMA.FTZ R16, R167, UR5, R16 ;  /* 0x00000005a7107c23 */ /* 0x000fe20008010010 */
[----:B------:R-:W-:Y:S02]  /*f6f0*/  VIADD R25, R7, 0xffffff70 ;  /* 0xffffff7007197836 */ /* 0x000fe40000000000 */
[----:B---3--:R-:W-:Y:S01]  /*f700*/  FFMA.FTZ R18, R167, UR5, R177 ;  /* 0x00000005a7127c23 */ /* 0x008fe200080100b1 */
[----:B------:R-:W-:Y:S01]  /*f710*/  FMUL.FTZ R33, R33, UR4 ;  /* 0x0000000421217c20 */ /* 0x000fe20008410000 */
[----:B------:R-:W-:Y:S01]  /*f720*/  FSEL R164, R164, -INF , !P1 ;  /* 0xff800000a4a47808 */ /* 0x000fe20004800000 */
[----:B------:R-:W-:Y:S01]  /*f730*/  HMMA.16816.F32.BF16 R8, R28, R22, R8 ;  /* 0x000000161c08723c */ /* 0x000fe20000041808 */
[----:B------:R-:W-:Y:S01]  /*f740*/  FSEL R174, R16, -INF , !P6 ;  /* 0xff80000010ae7808 */ /* 0x000fe20007000000 */
[----:B------:R-:W3:Y:S01]  /*f750*/  MUFU.TANH R186, R186 ;  /* 0x000000ba00ba7308 */ /* 0x000ee20000002400 */
[----:B------:R-:W-:Y:S01]  /*f760*/  FMUL.FTZ R30, R34, UR4 ;  /* 0x00000004221e7c20 */ /* 0x000fe20008410000 */
[----:B------:R-:W-:Y:S01]  /*f770*/  FMUL.FTZ R29, R35, UR4 ;  /* 0x00000004231d7c20 */ /* 0x000fe20008410000 */
[----:B------:R-:W-:Y:S01]  /*f780*/  IADD3 R5, PT, PT, R7, -0x8f, RZ ;  /* 0xffffff7107057810 */ /* 0x000fe20007ffe0ff */
[----:B------:R-:W-:Y:S01]  /*f790*/  FMUL.FTZ R0, R204, UR4 ;  /* 0x00000004cc007c20 */ /* 0x000fe20008410000 */
[-C--:B------:R-:W-:Y:S01]  /*f7a0*/  ISETP.GE.AND P4, PT, R182, R169.reuse, PT ;  /* 0x000000a9b600720c */ /* 0x080fe20003f86270 */
[----:B------:R-:W-:Y:S01]  /*f7b0*/  FMUL.FTZ R176, R205, UR4 ;  /* 0x00000004cdb07c20 */ /* 0x000fe20008410000 */
[----:B------:R-:W-:Y:S01]  /*f7c0*/  ISETP.GE.AND P5, PT, R179, R169, PT ;  /* 0x000000a9b300720c */ /* 0x000fe20003fa6270 */
[----:B------:R4:W-:Y:S01]  /*f7d0*/  MUFU.TANH R181, R6 ;  /* 0x0000000600b57308 */ /* 0x0009e20000002400 */
[----:B------:R-:W-:Y:S01]  /*f7e0*/  FSEL R24, R24, -INF , !P4 ;  /* 0xff80000018187808 */ /* 0x000fe20006000000 */
[----:B------:R-:W-:Y:S01]  /*f7f0*/  FMUL.FTZ R20, R206, UR4 ;  /* 0x00000004ce147c20 */ /* 0x000fe20008410000 */
[C---:B-1----:R-:W-:Y:S01]  /*f800*/  IADD3 R175, PT, PT, R7.reuse, -0x98, RZ ;  /* 0xffffff6807af7810 */ /* 0x042fe20007ffe0ff */
[----:B------:R-:W-:Y:S01]  /*f810*/  VIADD R7, R7, 0xffffff79 ;  /* 0xffffff7907077836 */ /* 0x000fe20000000000 */
[----:B------:R-:W-:Y:S01]  /*f820*/  I2FP.F32.U32 R22, R5 ;  /* 0x0000000500167245 */ /* 0x000fe20000201000 */
[----:B------:R-:W-:Y:S01]  /*f830*/  FMUL.FTZ R21, R207, UR4 ;  /* 0x00000004cf157c20 */ /* 0x000fe20008410000 */
[----:B------:R-:W-:Y:S01]  /*f840*/  I2FP.F32.U32 R17, R175 ;  /* 0x000000af00117245 */ /* 0x000fe20000201000 */
[----:B------:R-:W1:Y:S01]  /*f850*/  MUFU.TANH R184, R184 ;  /* 0x000000b800b87308 */ /* 0x000e620000002400 */
[-C--:B------:R-:W-:Y:S01]  /*f860*/  ISETP.GE.AND P1, PT, R175, R170.reuse, PT ;  /* 0x000000aaaf00720c */ /* 0x080fe20003f26270 */
[----:B------:R-:W-:Y:S01]  /*f870*/  HMMA.16816.F32.BF16 R8, R192, R26, R8 ;  /* 0x0000001ac008723c */ /* 0x000fe20000041808 */
[----:B------:R-:W-:Y:S01]  /*f880*/  I2FP.F32.U32 R23, R19 ;  /* 0x0000001300177245 */ /* 0x000fe20000201000 */
[C---:B------:R-:W-:Y:S01]  /*f890*/  FFMA.FTZ R16, R17.reuse, UR5, R178 ;  /* 0x0000000511107c23 */ /* 0x040fe200080100b2 */
[----:B------:R-:W-:Y:S01]  /*f8a0*/  I2FP.F32.U32 R178, R165 ;  /* 0x000000a500b27245 */ /* 0x000fe20000201000 */
[----:B--2---:R-:W-:Y:S01]  /*f8b0*/  FFMA.FTZ R172, R17, UR5, R172 ;  /* 0x0000000511ac7c23 */ /* 0x004fe200080100ac */
[----:B------:R-:W-:Y:S01]  /*f8c0*/  FMUL.FTZ R4, R12, UR4 ;  /* 0x000000040c047c20 */ /* 0x000fe20008410000 */
[----:B------:R-:W2:Y:S01]  /*f8d0*/  MUFU.TANH R177, R185 ;  /* 0x000000b900b17308 */ /* 0x000ea20000002400 */
[----:B------:R-:W-:Y:S01]  /*f8e0*/  ISETP.GE.AND P4, PT, R175, R169, PT ;  /* 0x000000a9af00720c */ /* 0x000fe20003f86270 */
[----:B----4-:R-:W-:Y:S01]  /*f8f0*/  FMUL.FTZ R6, R32, UR4 ;  /* 0x0000000420067c20 */ /* 0x010fe20008410000 */
[----:B------:R-:W-:Y:S01]  /*f900*/  FFMA.FTZ R32, R178, UR5, R173 ;  /* 0x00000005b2207c23 */ /* 0x000fe200080100ad */
[----:B------:R-:W-:Y:S01]  /*f910*/  I2FP.F32.U32 R173, R25 ;  /* 0x0000001900ad7245 */ /* 0x000fe20000201000 */
[----:B------:R-:W-:Y:S01]  /*f920*/  FMUL.FTZ R13, R13, UR4 ;  /* 0x000000040d0d7c20 */ /* 0x000fe20008410000 */
[----:B------:R-:W-:Y:S01]  /*f930*/  FSEL R172, R172, -INF , !P1 ;  /* 0xff800000acac7808 */ /* 0x000fe20004800000 */
[----:B------:R-:W-:Y:S01]  /*f940*/  FMUL.FTZ R14, R14, UR4 ;  /* 0x000000040e0e7c20 */ /* 0x000fe20008410000 */
[----:B------:R-:W4:Y:S01]  /*f950*/  MUFU.TANH R6, R6 ;  /* 0x0000000600067308 */ /* 0x000f220000002400 */
[----:B---3--:R-:W-:Y:S01]  /*f960*/  FFMA.FTZ R186, R173, UR5, R186 ;  /* 0x00000005adba7c23 */ /* 0x008fe200080100ba */
[-C--:B------:R-:W-:Y:S01]  /*f970*/  ISETP.GE.AND P1, PT, R25, R170.reuse, PT ;  /* 0x000000aa1900720c */ /* 0x080fe20003f26270 */
[----:B-1----:R-:W-:Y:S01]  /*f980*/  FFMA.FTZ R184, R173, UR5, R184 ;  /* 0x00000005adb87c23 */ /* 0x002fe200080100b8 */
[----:B------:R-:W-:Y:S01]  /*f990*/  ISETP.GE.AND P6, PT, R165, R170, PT ;  /* 0x000000aaa500720c */ /* 0x000fe20003fc6270 */
[----:B------:R-:W-:Y:S01]  /*f9a0*/  FFMA.FTZ R12, R178, UR5, R183 ;  /* 0x00000005b20c7c23 */ /* 0x000fe200080100b7 */
[----:B------:R-:W-:Y:S01]  /*f9b0*/  FSEL R201, R186, -INF , !P1 ;  /* 0xff800000bac97808 */ /* 0x000fe20004800000 */
[C---:B------:R-:W-:Y:S01]  /*f9c0*/  FFMA.FTZ R181, R22.reuse, UR5, R181 ;  /* 0x0000000516b57c23 */ /* 0x040fe200080100b5 */
[----:B------:R-:W1:Y:S01]  /*f9d0*/  MUFU.TANH R33, R33 ;  /* 0x0000002100217308 */ /* 0x000e620000002400 */
[----:B------:R-:W-:Y:S01]  /*f9e0*/  ISETP.GE.AND P1, PT, R25, R169, PT ;  /* 0x000000a91900720c */ /* 0x000fe20003f26270 */
[----:B--2---:R-:W-:Y:S01]  /*f9f0*/  FFMA.FTZ R177, R22, UR5, R177 ;  /* 0x0000000516b17c23 */ /* 0x004fe200080100b1 */
[----:B------:R-:W-:-:S02]  /*fa00*/  FSEL R18, R18, -INF , !P5 ;  /* 0xff80000012127808 */ /* 0x000fc40006800000 */
[----:B------:R-:W-:Y:S02]  /*fa10*/  ISETP.GE.AND P5, PT, R165, R169, PT ;  /* 0x000000a9a500720c */ /* 0x000fe40003fa6270 */
[----:B------:R-:W-:Y:S01]  /*fa20*/  FSEL R16, R16, -INF , !P4 ;  /* 0xff80000010107808 */ /* 0x000fe20006000000 */
[----:B------:R-:W2:Y:S01]  /*fa30*/  MUFU.TANH R30, R30 ;  /* 0x0000001e001e7308 */ /* 0x000ea20000002400 */
[----:B------:R-:W-:Y:S01]  /*fa40*/  FSEL R32, R32, -INF , !P6 ;  /* 0xff80000020207808 */ /* 0x000fe20007000000 */
[----:B----4-:R-:W-:Y:S01]  /*fa50*/  FFMA.FTZ R6, R23, UR5, R6 ;  /* 0x0000000517067c23 */ /* 0x010fe20008010006 */
[----:B------:R-:W-:Y:S02]  /*fa60*/  FSEL R191, R184, -INF , !P1 ;  /* 0xff800000b8bf7808 */ /* 0x000fe40004800000 */
[----:B------:R-:W-:Y:S02]  /*fa70*/  I2FP.F32.U32 R28, R7 ;  /* 0x00000007001c7245 */ /* 0x000fe40000201000 */
[-C--:B------:R-:W-:Y:S01]  /*fa80*/  ISETP.GE.AND P4, PT, R5, R170.reuse, PT ;  /* 0x000000aa0500720c */ /* 0x080fe20003f86270 */
[----:B------:R-:W3:Y:S01]  /*fa90*/  MUFU.TANH R29, R29 ;  /* 0x0000001d001d7308 */ /* 0x000ee20000002400 */
[----:B------:R-:W-:Y:S01]  /*faa0*/  ISETP.GE.AND P6, PT, R19, R170, PT ;  /* 0x000000aa1300720c */ /* 0x000fe20003fc6270 */
[----:B-1----:R-:W-:Y:S01]  /*fab0*/  FFMA.FTZ R33, R28, UR5, R33 ;  /* 0x000000051c217c23 */ /* 0x002fe20008010021 */
[----:B------:R-:W-:-:S02]  /*fac0*/  ISETP.GE.AND P1, PT, R5, R169, PT ;  /* 0x000000a90500720c */ /* 0x000fc40003f26270 */
[----:B------:R-:W-:Y:S02]  /*fad0*/  FSEL R12, R12, -INF , !P5 ;  /* 0xff8000000c0c7808 */ /* 0x000fe40006800000 */
[----:B------:R-:W-:Y:S01]  /*fae0*/  FMNMX3.FTZ R31, R216, R164, R174, !PT ;  /* 0x000000a4d81f7276 */ /* 0x000fe200078100ae */
[----:B------:R-:W1:Y:S01]  /*faf0*/  MUFU.TANH R3, R3 ;  /* 0x0000000300037308 */ /* 0x000e620000002400 */
[----:B------:R-:W-:Y:S01]  /*fb00*/  FMNMX3.FTZ R27, R215, R24, R18, !PT ;  /* 0x00000018d71b7276 */ /* 0x000fe20007810012 */
[----:B--2---:R-:W-:Y:S01]  /*fb10*/  FFMA.FTZ R30, R23, UR5, R30 ;  /* 0x00000005171e7c23 */ /* 0x004fe2000801001e */
[----:B------:R-:W-:Y:S02]  /*fb20*/  FSEL R198, R181, -INF , !P4 ;  /* 0xff800000b5c67808 */ /* 0x000fe40006000000 */
[----:B------:R-:W-:Y:S02]  /*fb30*/  FSEL R188, R177, -INF , !P1 ;  /* 0xff800000b1bc7808 */ /* 0x000fe40004800000 */
[----:B------:R-:W-:Y:S01]  /*fb40*/  FSEL R202, R6, -INF , !P6 ;  /* 0xff80000006ca7808 */ /* 0x000fe20007000000 */
[----:B------:R-:W2:Y:S01]  /*fb50*/  MUFU.TANH R168, R168 ;  /* 0x000000a800a87308 */ /* 0x000ea20000002400 */
[----:B------:R-:W-:Y:S01]  /*fb60*/  ISETP.GE.AND P5, PT, R7, R170, PT ;  /* 0x000000aa0700720c */ /* 0x000fe20003fa6270 */
[----:B---3--:R-:W-:Y:S01]  /*fb70*/  FFMA.FTZ R29, R28, UR5, R29 ;  /* 0x000000051c1d7c23 */ /* 0x008fe2000801001d */
[----:B------:R-:W-:-:S02]  /*fb80*/  ISETP.GE.AND P4, PT, R19, R169, PT ;  /* 0x000000a91300720c */ /* 0x000fc40003f86270 */
[----:B------:R-:W-:Y:S02]  /*fb90*/  ISETP.GE.AND P1, PT, R7, R169, PT ;  /* 0x000000a90700720c */ /* 0x000fe40003f26270 */
[----:B------:R-:W-:Y:S01]  /*fba0*/  FMNMX3.FTZ R26, R31, R172, R32, !PT ;  /* 0x000000ac1f1a7276 */ /* 0x000fe20007810020 */
[----:B------:R-:W3:Y:S01]  /*fbb0*/  MUFU.TANH R180, R180 ;  /* 0x000000b400b47308 */ /* 0x000ee20000002400 */
[----:B------:R-:W-:Y:S02]  /*fbc0*/  FMNMX3.FTZ R6, R27, R16, R12, !PT ;  /* 0x000000101b067276 */ /* 0x000fe4000781000c */
[----:B------:R-:W-:Y:S02]  /*fbd0*/  FSEL R205, R33, -INF , !P5 ;  /* 0xff80000021cd7808 */ /* 0x000fe40006800000 */
[----:B------:R-:W-:Y:S01]  /*fbe0*/  FSEL R193, R30, -INF , !P4 ;  /* 0xff8000001ec17808 */ /* 0x000fe20006000000 */
[----:B------:R-:W-:Y:S01]  /*fbf0*/  FMUL.FTZ R30, R8, UR4 ;  /* 0x00000004081e7c20 */ /* 0x000fe20008410000 */
[----:B------:R-:W-:Y:S01]  /*fc00*/  FSEL R192, R29, -INF , !P1 ;  /* 0xff8000001dc07808 */ /* 0x000fe20004800000 */
[----:B------:R-:W4:Y:S01]  /*fc10*/  MUFU.TANH R0, R0 ;  /* 0x0000000000007308 */ /* 0x000f220000002400 */
[----:B------:R-:W-:-:S02]  /*fc20*/  FMNMX3.FTZ R26, R26, R201, R198, !PT ;  /* 0x000000c91a1a7276 */ /* 0x000fc400078100c6 */
[----:B------:R-:W-:Y:S02]  /*fc30*/  FMNMX3.FTZ R6, R6, R191, R188, !PT ;  /* 0x000000bf06067276 */ /* 0x000fe400078100bc */
[-C--:B------:R-:W-:Y:S02]  /*fc40*/  ISETP.GE.AND P6, PT, R182, R212.reuse, PT ;  /* 0x000000d4b600720c */ /* 0x080fe40003fc6270 */
[-C--:B------:R-:W-:Y:S01]  /*fc50*/  ISETP.GE.AND P5, PT, R179, R212.reuse, PT ;  /* 0x000000d4b300720c */ /* 0x080fe20003fa6270 */
[----:B------:R-:W1:Y:S01]  /*fc60*/  MUFU.TANH R176, R176 ;  /* 0x000000b000b07308 */ /* 0x000e620000002400 */
[----:B------:R-:W-:Y:S02]  /*fc70*/  ISETP.GE.AND P4, PT, R175, R212, PT ;  /* 0x000000d4af00720c */ /* 0x000fe40003f86270 */
[----:B------:R-:W-:Y:S02]  /*fc80*/  FMNMX3.FTZ R26, R26, R202, R205, !PT ;  /* 0x000000ca1a1a7276 */ /* 0x000fe400078100cd */
[----:B------:R-:W-:-:S03]  /*fc90*/  FMNMX3.FTZ R8, R6, R193, R192, !PT ;  /* 0x000000c106087276 */ /* 0x000fc600078100c0 */
[----:B------:R-:W1:Y:S08]  /*fca0*/  MUFU.TANH R20, R20 ;  /* 0x0000001400147308 */ /* 0x000e700000002400 */
        /* <DEDUP_REMOVED lines=52> */
.L_x_1631:
[----:B------:R-:W3:Y:S01]  /*fff0*/  SHFL.BFLY PT, R29, R26, 0x2, 0x1f ;  /* 0x0c401f001a1d7f89 */ /* 0x000ee200000e0000 */
[----:B-1----:R-:W-:Y:S01]  /*10000*/  FFMA.FTZ R3, R166, UR5, R3 ;  /* 0x00000005a6037c23 */ /* 0x002fe20008010003 */
[----:B------:R-:W-:Y:S01]  /*10010*/  FMUL.FTZ R31, R9, UR4 ;  /* 0x00000004091f7c20 */ /* 0x000fe20008410000 */
[----:B------:R-:W1:Y:S01]  /*10020*/  MUFU.TANH R30, R30 ;  /* 0x0000001e001e7308 */ /* 0x000e620000002400 */
[----:B------:R-:W4:Y:S01]  /*10030*/  SHFL.BFLY PT, R27, R8, 0x2, 0x1f ;  /* 0x0c401f00081b7f89 */ /* 0x000f2200000e0000 */
[----:B------:R-:W-:Y:S01]  /*10040*/  FMUL.FTZ R9, R15, UR4 ;  /* 0x000000040f097c20 */ /* 0x000fe20008410000 */
[----:B--2---:R-:W-:Y:S01]  /*10050*/  FSEL R194, R3, -INF , !P6 ;  /* 0xff80000003c27808 */ /* 0x004fe20007000000 */
[----:B------:R-:W-:Y:S01]  /*10060*/  FFMA.FTZ R168, R167, UR5, R168 ;  /* 0x00000005a7a87c23 */ /* 0x000fe200080100a8 */
[----:B------:R-:W-:Y:S01]  /*10070*/  FMUL.FTZ R10, R10, UR4 ;  /* 0x000000040a0a7c20 */ /* 0x000fe20008410000 */
[----:B------:R-:W-:Y:S01]  /*10080*/  FMUL.FTZ R11, R11, UR4 ;  /* 0x000000040b0b7c20 */ /* 0x000fe20008410000 */
[----:B------:R-:W-:Y:S01]  /*10090*/  FFMA.FTZ R0, R17, UR5, R0 ;  /* 0x0000000511007c23 */ /* 0x000fe20008010000 */
[----:B------:R-:W2:Y:S01]  /*100a0*/  MUFU.TANH R3, R31 ;  /* 0x0000001f00037308 */ /* 0x000ea20000002400 */
[----:B------:R-:W-:Y:S01]  /*100b0*/  FSEL R190, R168, -INF , !P5 ;  /* 0xff800000a8be7808 */ /* 0x000fe20006800000 */
[----:B------:R-:W-:Y:S01]  /*100c0*/  FFMA.FTZ R176, R178, UR5, R176 ;  /* 0x00000005b2b07c23 */ /* 0x000fe200080100b0 */
[-C--:B------:R-:W-:Y:S01]  /*100d0*/  ISETP.GE.AND P5, PT, R7, R212.reuse, PT ;  /* 0x000000d40700720c */ /* 0x080fe20003fa6270 */
[----:B------:R-:W-:Y:S01]  /*100e0*/  FFMA.FTZ R203, R167, UR5, R180 ;  /* 0x00000005a7cb7c23 */ /* 0x000fe200080100b4 */
[-C--:B------:R-:W-:Y:S01]  /*100f0*/  ISETP.GE.AND P3, PT, R165, R212.reuse, PT ;  /* 0x000000d4a500720c */ /* 0x080fe20003f66270 */
[----:B------:R-:W-:Y:S01]  /*10100*/  FFMA.FTZ R13, R22, UR5, R13 ;  /* 0x00000005160d7c23 */ /* 0x000fe2000801000d */
[----:B------:R-:W-:Y:S01]  /*10110*/  FSEL R6, R0, -INF , !P4 ;  /* 0xff80000000067808 */ /* 0x000fe20006000000 */
[----:B------:R-:W5:Y:S01]  /*10120*/  MUFU.TANH R9, R9 ;  /* 0x0000000900097308 */ /* 0x000f620000002400 */
[----:B------:R-:W-:Y:S01]  /*10130*/  FFMA.FTZ R0, R173, UR5, R4 ;  /* 0x00000005ad007c23 */ /* 0x000fe20008010004 */
[-C--:B------:R-:W-:Y:S01]  /*10140*/  ISETP.GE.AND P2, PT, R25, R212.reuse, PT ;  /* 0x000000d41900720c */ /* 0x080fe20003f46270 */
[----:B-1----:R-:W-:Y:S01]  /*10150*/  FFMA.FTZ R30, R23, UR5, R30 ;  /* 0x00000005171e7c23 */ /* 0x002fe2000801001e */
[----:B------:R-:W-:Y:S01]  /*10160*/  ISETP.GE.AND P1, PT, R5, R212, PT ;  /* 0x000000d40500720c */ /* 0x000fe20003f26270 */
[----:B------:R-:W-:Y:S01]  /*10170*/  FFMA.FTZ R2, R166, UR5, R2 ;  /* 0x00000005a6027c23 */ /* 0x000fe20008010002 */
[----:B---3--:R-:W-:Y:S01]  /*10180*/  FMNMX.FTZ R29, R26, R29, !PT ;  /* 0x0000001d1a1d7209 */ /* 0x008fe20007810000 */
[----:B------:R-:W-:Y:S01]  /*10190*/  FFMA.FTZ R20, R17, UR5, R20 ;  /* 0x0000000511147c23 */ /* 0x000fe20008010014 */
[----:B------:R-:W1:Y:S01]  /*101a0*/  MUFU.TANH R10, R10 ;  /* 0x0000000a000a7308 */ /* 0x000e620000002400 */
[----:B----4-:R-:W-:Y:S01]  /*101b0*/  FMNMX.FTZ R27, R8, R27, !PT ;  /* 0x0000001b081b7209 */ /* 0x010fe20007810000 */
[----:B--2---:R-:W-:Y:S01]  /*101c0*/  FFMA.FTZ R3, R28, UR5, R3 ;  /* 0x000000051c037c23 */ /* 0x004fe20008010003 */
[----:B------:R-:W2:Y:S01]  /*101d0*/  SHFL.BFLY PT, R8, R29, 0x1, 0x1f ;  /* 0x0c201f001d087f89 */ /* 0x000ea200000e0000 */
[----:B------:R-:W-:Y:S01]  /*101e0*/  FSEL R4, R176, -INF , !P3 ;  /* 0xff800000b0047808 */ /* 0x000fe20005800000 */
[----:B------:R-:W-:Y:S01]  /*101f0*/  FFMA.FTZ R21, R178, UR5, R21 ;  /* 0x00000005b2157c23 */ /* 0x000fe20008010015 */
[----:B------:R-:W-:Y:S01]  /*10200*/  ISETP.GE.AND P3, PT, R179, R171, PT ;  /* 0x000000abb300720c */ /* 0x000fe20003f66270 */
[----:B------:R-:W-:Y:S01]  /*10210*/  FFMA.FTZ R14, R173, UR5, R14 ;  /* 0x00000005ad0e7c23 */ /* 0x000fe2000801000e */
[----:B------:R-:W3:Y:S01]  /*10220*/  MUFU.TANH R11, R11 ;  /* 0x0000000b000b7308 */ /* 0x000ee20000002400 */
[----:B------:R-:W-:Y:S01]  /*10230*/  FSEL R180, R3, -INF , !P5 ;  /* 0xff80000003b47808 */ /* 0x000fe20006800000 */
[----:B-----5:R-:W-:Y:S01]  /*10240*/  FFMA.FTZ R9, R22, UR5, R9 ;  /* 0x0000000516097c23 */ /* 0x020fe20008010009 */
[----:B------:R-:W-:Y:S01]  /*10250*/  FMNMX3.FTZ R3, R217, R194, R190, !PT ;  /* 0x000000c2d9037276 */ /* 0x000fe200078100be */
[----:B------:R-:W-:Y:S01]  /*10260*/  UIADD3 UR11, UPT, UPT, UR23, -0x6, URZ ;  /* 0xfffffffa170b7890 */ /* 0x000fe2000fffe0ff */
[----:B------:R-:W-:-:S02]  /*10270*/  ISETP.GE.AND P6, PT, R19, R212, PT ;  /* 0x000000d41300720c */ /* 0x000fc40003fc6270 */
[----:B------:R-:W-:Y:S02]  /*10280*/  FSEL R176, R0, -INF , !P2 ;  /* 0xff80000000b07808 */ /* 0x000fe40005000000 */
[----:B------:R-:W-:Y:S01]  /*10290*/  FSEL R183, R13, -INF , !P1 ;  /* 0xff8000000db77808 */ /* 0x000fe20004800000 */
[----:B-1----:R-:W-:Y:S01]  /*102a0*/  FFMA.FTZ R10, R23, UR5, R10 ;  /* 0x00000005170a7c23 */ /* 0x002fe2000801000a */
[----:B------:R-:W-:Y:S01]  /*102b0*/  FMNMX3.FTZ R3, R3, R6, R4, !PT ;  /* 0x0000000603037276 */ /* 0x000fe20007810004 */
[----:B------:R-:W-:Y:S01]  /*102c0*/  SHFL.BFLY PT, R0, R27, 0x1, 0x1f ;  /* 0x0c201f001b007f89 */ /* 0x000fe200000e0000 */
[-C--:B------:R-:W-:Y:S02]  /*102d0*/  ISETP.GE.AND P4, PT, R182, R171.reuse, PT ;  /* 0x000000abb600720c */ /* 0x080fe40003f86270 */
[----:B------:R-:W-:Y:S02]  /*102e0*/  FSEL R203, R203, -INF , !P3 ;  /* 0xff800000cbcb7808 */ /* 0x000fe40005800000 */
[----:B------:R-:W-:Y:S01]  /*102f0*/  ISETP.GE.AND P3, PT, R7, R171, PT ;  /* 0x000000ab0700720c */ /* 0x000fe20003f66270 */
[----:B---3--:R-:W-:Y:S01]  /*10300*/  FFMA.FTZ R11, R28, UR5, R11 ;  /* 0x000000051c0b7c23 */ /* 0x008fe2000801000b */
[----:B------:R-:W-:-:S02]  /*10310*/  FSEL R181, R30, -INF , !P6 ;  /* 0xff8000001eb57808 */ /* 0x000fc40007000000 */
[-C--:B------:R-:W-:Y:S02]  /*10320*/  ISETP.GE.AND P5, PT, R5, R171.reuse, PT ;  /* 0x000000ab0500720c */ /* 0x080fe40003fa6270 */
[----:B------:R-:W-:Y:S02]  /*10330*/  FMNMX3.FTZ R7, R3, R176, R183, !PT ;  /* 0x000000b003077276 */ /* 0x000fe400078100b7 */
[-C--:B------:R-:W-:Y:S02]  /*10340*/  ISETP.GE.AND P2, PT, R175, R171.reuse, PT ;  /* 0x000000abaf00720c */ /* 0x080fe40003f46270 */
[----:B------:R-:W-:Y:S02]  /*10350*/  ISETP.GE.AND P1, PT, R165, R171, PT ;  /* 0x000000aba500720c */ /* 0x000fe40003f26270 */
[----:B------:R-:W-:Y:S02]  /*10360*/  FSEL R5, R2, -INF , !P4 ;  /* 0xff80000002057808 */ /* 0x000fe40006000000 */
[----:B--2---:R-:W-:-:S02]  /*10370*/  FMNMX.FTZ R166, R29, R8, !PT ;  /* 0x000000081da67209 */ /* 0x004fc40007810000 */
[----:B------:R-:W-:Y:S01]  /*10380*/  FMNMX3.FTZ R7, R7, R181, R180, !PT ;  /* 0x000000b507077276 */ /* 0x000fe200078100b4 */
[----:B------:R-:W-:Y:S01]  /*10390*/  LDSM.16.MT88.4 R28, [R223+0xa000] ;  /* 0x00a00000df1c783b */ /* 0x000fe20000004200 */
[----:B------:R-:W-:Y:S01]  /*103a0*/  ISETP.GE.AND P6, PT, R25, R171, PT ;  /* 0x000000ab1900720c */ /* 0x000fe20003fc6270 */
[----:B------:R-:W-:Y:S01]  /*103b0*/  FMUL.FTZ R207, R166, UR15 ;  /* 0x0000000fa6cf7c20 */ /* 0x000fe20008410000 */
[----:B------:R-:W-:Y:S01]  /*103c0*/  FSEL R211, R20, -INF , !P2 ;  /* 0xff80000014d37808 */ /* 0x000fe20005000000 */
[----:B------:R-:W1:Y:S01]  /*103d0*/  SHFL.BFLY PT, R168, R7, 0x2, 0x1f ;  /* 0x0c401f0007a87f89 */ /* 0x000e6200000e0000 */
[----:B------:R-:W-:Y:S02]  /*103e0*/  FSEL R209, R21, -INF , !P1 ;  /* 0xff80000015d17808 */ /* 0x000fe40004800000 */
[----:B------:R-:W-:Y:S01]  /*103f0*/  FMNMX3.FTZ R8, R214, R5, R203, !PT ;  /* 0x00000005d6087276 */ /* 0x000fe200078100cb */
[----:B------:R-:W-:Y:S01]  /*10400*/  LDSM.16.MT88.4 R20, [R222+0xa000] ;  /* 0x00a00000de14783b */ /* 0x000fe20000004200 */
[----:B------:R-:W-:-:S02]  /*10410*/  ISETP.GE.AND P4, PT, R19, R171, PT ;  /* 0x000000ab1300720c */ /* 0x000fc40003f86270 */
[----:B------:R-:W-:Y:S02]  /*10420*/  FSEL R187, R14, -INF , !P6 ;  /* 0xff8000000ebb7808 */ /* 0x000fe40007000000 */
[----:B------:R-:W-:Y:S02]  /*10430*/  FSEL R184, R9, -INF , !P5 ;  /* 0xff80000009b87808 */ /* 0x000fe40006800000 */
[----:B------:R-:W-:Y:S02]  /*10440*/  FMNMX3.FTZ R8, R8, R211, R209, !PT ;  /* 0x000000d308087276 */ /* 0x000fe400078100d1 */
[----:B------:R-:W-:Y:S02]  /*10450*/  FSEL R185, R10, -INF , !P4 ;  /* 0xff8000000ab97808 */ /* 0x000fe40006000000 */
[----:B------:R-:W-:Y:S02]  /*10460*/  FSEL R182, R11, -INF , !P3 ;  /* 0xff8000000bb67808 */ /* 0x000fe40005800000 */
[----:B------:R-:W-:-:S02]  /*10470*/  FMNMX3.FTZ R8, R8, R187, R184, !PT ;  /* 0x000000bb08087276 */ /* 0x000fc400078100b8 */
[----:B------:R-:W-:Y:S02]  /*10480*/  IADD3 R186, PT, PT, R225, 0xa040, RZ ;  /* 0x0000a040e1ba7810 */ /* 0x000fe40007ffe0ff */
[----:B------:R-:W-:Y:S02]  /*10490*/  FMNMX3.FTZ R8, R8, R185, R182, !PT ;  /* 0x000000b908087276 */ /* 0x000fe400078100b6 */
[----:B------:R-:W-:Y:S02]  /*104a0*/  FSETP.NEU.FTZ.AND P1, PT, R166, -INF , PT ;  /* 0xff800000a600780b */ /* 0x000fe40003f3d000 */
[----:B-1----:R-:W-:Y:S01]  /*104b0*/  FMNMX.FTZ R168, R7, R168, !PT ;  /* 0x000000a807a87209 */ /* 0x002fe20007810000 */
[----:B------:R-:W1:Y:S01]  /*104c0*/  SHFL.BFLY PT, R9, R8, 0x2, 0x1f ;  /* 0x0c401f0008097f89 */ /* 0x000e6200000e0000 */
[----:B------:R-:W-:Y:S02]  /*104d0*/  IADD3 R7, PT, PT, R225, 0xa000, RZ ;  /* 0x0000a000e1077810 */ /* 0x000fe40007ffe0ff */
[----:B------:R-:W-:-:S02]  /*104e0*/  FSEL R207, R207, RZ, P1 ;  /* 0x000000ffcfcf7208 */ /* 0x000fc40000800000 */
[----:B------:R-:W-:Y:S02]  /*104f0*/  @P0 IADD3 R186, PT, PT, R7, -0x40, RZ ;  /* 0xffffffc007ba0810 */ /* 0x000fe40007ffe0ff */
[----:B------:R-:W2:Y:S01]  /*10500*/  SHFL.BFLY PT, R7, R168, 0x1, 0x1f ;  /* 0x0c201f00a8077f89 */ /* 0x000ea200000e0000 */
[----:B------:R-:W-:Y:S01]  /*10510*/  FSEL R11, R166, RZ, P1 ;  /* 0x000000ffa60b7208 */ /* 0x000fe20000800000 */
[--C-:B------:R-:W-:Y:S01]  /*10520*/  FFMA.FTZ R3, R32, UR15, -R207.reuse ;  /* 0x0000000f20037c23 */ /* 0x100fe200080108cf */
[----:B------:R-:W-:Y:S01]  /*10530*/  FMNMX.FTZ R165, R27, R0, !PT ;  /* 0x000000001ba57209 */ /* 0x000fe20007810000 */
[----:B------:R-:W-:Y:S01]  /*10540*/  LDSM.16.MT88.4 R32, [R225+0xa000] ;  /* 0x00a00000e120783b */ /* 0x000fe20000004200 */
[----:B------:R-:W-:Y:S01]  /*10550*/  FFMA.FTZ R170, R164, UR15, -R207 ;  /* 0x0000000fa4aa7c23 */ /* 0x000fe200080108cf */
[----:B------:R-:W-:Y:S01]  /*10560*/  FADD.FTZ R11, R216, -R11 ;  /* 0x8000000bd80b7221 */ /* 0x000fe20000010000 */
[C---:B------:R-:W-:Y:S01]  /*10570*/  FSETP.NEU.FTZ.AND P2, PT, R165.reuse, -INF , PT ;  /* 0xff800000a500780b */ /* 0x040fe20003f5d000 */
[----:B------:R-:W-:Y:S01]  /*10580*/  FMUL.FTZ R197, R165, UR15 ;  /* 0x0000000fa5c57c20 */ /* 0x000fe20008410000 */
[--C-:B------:R-:W-:Y:S01]  /*10590*/  FFMA.FTZ R169, R174, UR15, -R207.reuse ;  /* 0x0000000faea97c23 */ /* 0x100fe200080108cf */
[----:B------:R-:W-:Y:S01]  /*105a0*/  FMUL.FTZ R11, R11, UR15 ;  /* 0x0000000f0b0b7c20 */ /* 0x000fe20008410000 */
[----:B------:R-:W-:Y:S01]  /*105b0*/  FSEL R10, R165, RZ, P2 ;  /* 0x000000ffa50a7208 */ /* 0x000fe20001000000 */
[--C-:B------:R-:W-:Y:S01]  /*105c0*/  FFMA.FTZ R164, R172, UR15, -R207.reuse ;  /* 0x0000000faca47c23 */ /* 0x100fe200080108cf */
[----:B------:R-:W-:Y:S01]  /*105d0*/  FSEL R197, R197, RZ, P2 ;  /* 0x000000ffc5c57208 */ /* 0x000fe20001000000 */
[----:B------:R-:W3:Y:S01]  /*105e0*/  MUFU.EX2 R179, R11 ;  /* 0x0000000b00b37308 */ /* 0x000ee20000000800 */
[----:B------:R-:W-:Y:S01]  /*105f0*/  FFMA.FTZ R202, R202, UR15, -R207 ;  /* 0x0000000fcaca7c23 */ /* 0x000fe200080108cf */
[----:B------:R-:W-:Y:S01]  /*10600*/  FADD.FTZ R10, R215, -R10 ;  /* 0x8000000ad70a7221 */ /* 0x000fe20000010000 */
[----:B-1----:R-:W-:Y:S01]  /*10610*/  FMNMX.FTZ R8, R8, R9, !PT ;  /* 0x0000000908087209 */ /* 0x002fe20007810000 */
[--C-:B------:R-:W-:Y:S01]  /*10620*/  FFMA.FTZ R2, R24, UR15, -R197.reuse ;  /* 0x0000000f18027c23 */ /* 0x100fe200080108c5 */
[--C-:B------:R-:W-:Y:S01]  /*10630*/  FFMA.FTZ R0, R18, UR15, -R197.reuse ;  /* 0x0000000f12007c23 */ /* 0x100fe200080108c5 */
[--C-:B------:R-:W-:Y:S01]  /*10640*/  FFMA.FTZ R171, R16, UR15, -R197.reuse ;  /* 0x0000000f10ab7c23 */ /* 0x100fe200080108c5 */
[----:B------:R-:W-:Y:S01]  /*10650*/  FFMA.FTZ R178, R12, UR15, -R197 ;  /* 0x0000000f0cb27c23 */ /* 0x000fe200080108c5 */
[----:B------:R-:W1:Y:S01]  /*10660*/  SHFL.BFLY PT, R167, R8, 0x1, 0x1f ;  /* 0x0c201f0008a77f89 */ /* 0x000e6200000e0000 */
[----:B------:R-:W-:Y:S01]  /*10670*/  FMUL.FTZ R177, R10, UR15 ;  /* 0x0000000f0ab17c20 */ /* 0x000fe20008410000 */
[----:B--2---:R-:W-:Y:S01]  /*10680*/  FMNMX.FTZ R168, R168, R7, !PT ;  /* 0x00000007a8a87209 */ /* 0x004fe20007810000 */
[----:B------:R-:W-:Y:S01]  /*10690*/  MUFU.EX2 R170, R170 ;  /* 0x000000aa00aa7308 */ /* 0x000fe20000000800 */
[----:B------:R-:W2:Y:S01]  /*106a0*/  LDSM.16.MT88.4 R24, [R186] ;  /* 0x00000000ba18783b */ /* 0x000ea20000004200 */
[----:B------:R-:W-:Y:S01]  /*106b0*/  FFMA.FTZ R205, R205, UR15, -R207 ;  /* 0x0000000fcdcd7c23 */ /* 0x000fe200080108cf */
[C---:B------:R-:W-:Y:S01]  /*106c0*/  FSETP.NEU.FTZ.AND P1, PT, R168.reuse, -INF , PT ;  /* 0xff800000a800780b */ /* 0x040fe20003f3d000 */
[C---:B------:R-:W-:Y:S01]  /*106d0*/  FMUL.FTZ R189, R168.reuse, UR15 ;  /* 0x0000000fa8bd7c20 */ /* 0x040fe20008410000 */
[----:B------:R-:W4:Y:S01]  /*106e0*/  LDSM.16.MT88.4 R16, [R225+0xb000] ;  /* 0x00b00000e110783b */ /* 0x000f220000004200 */
[----:B------:R-:W5:Y:S01]  /*106f0*/  MUFU.EX2 R169, R169 ;  /* 0x000000a900a97308 */ /* 0x000f620000000800 */
[----:B------:R-:W-:Y:S01]  /*10700*/  FSEL R204, R168, RZ, P1 ;  /* 0x000000ffa8cc7208 */ /* 0x000fe20000800000 */
[-C--:B---3--:R-:W-:Y:S01]  /*10710*/  FMUL.FTZ R160, R160, R179.reuse ;  /* 0x000000b3a0a07220 */ /* 0x088fe20000410000 */
[----:B------:R-:W-:Y:S01]  /*10720*/  FSEL R189, R189, RZ, P1 ;  /* 0x000000ffbdbd7208 */ /* 0x000fe20000800000 */
[----:B------:R-:W3:Y:S01]  /*10730*/  LDSM.16.MT88.4 R12, [R223+0xb000] ;  /* 0x00b00000df0c783b */ /* 0x000ee20000004200 */
[----:B------:R-:W-:Y:S01]  /*10740*/  MUFU.EX2 R164, R164 ;  /* 0x000000a400a47308 */ /* 0x000fe20000000800 */
[----:B------:R-:W-:Y:S01]  /*10750*/  FADD.FTZ R204, R217, -R204 ;  /* 0x800000ccd9cc7221 */ /* 0x000fe20000010000 */
[-C--:B------:R-:W-:Y:S01]  /*10760*/  FMUL.FTZ R161, R161, R179.reuse ;  /* 0x000000b3a1a17220 */ /* 0x080fe20000410000 */
[--C-:B------:R-:W-:Y:S01]  /*10770*/  FFMA.FTZ R7, R194, UR15, -R189.reuse ;  /* 0x0000000fc2077c23 */ /* 0x100fe200080108bd */
[--C-:B------:R-:W-:Y:S01]  /*10780*/  FFMA.FTZ R195, R190, UR15, -R189.reuse ;  /* 0x0000000fbec37c23 */ /* 0x100fe200080108bd */
[--C-:B------:R-:W-:Y:S01]  /*10790*/  FFMA.FTZ R196, R6, UR15, -R189.reuse ;  /* 0x0000000f06c47c23 */ /* 0x100fe200080108bd */
[----:B------:R-:W-:Y:S01]  /*107a0*/  FFMA.FTZ R199, R4, UR15, -R189 ;  /* 0x0000000f04c77c23 */ /* 0x000fe200080108bd */
[----:B------:R2:W-:Y:S01]  /*107b0*/  MUFU.EX2 R190, R7 ;  /* 0x0000000700be7308 */ /* 0x0005e20000000800 */
[----:B------:R-:W-:Y:S01]  /*107c0*/  FMUL.FTZ R210, R204, UR15 ;  /* 0x0000000fccd27c20 */ /* 0x000fe20008410000 */
[----:B-----5:R-:W-:Y:S01]  /*107d0*/  F2FP.BF16.F32.PACK_AB R172, R169, R170 ;  /* 0x000000aaa9ac723e */ /* 0x020fe200000010ff */
[----:B------:R-:W-:Y:S01]  /*107e0*/  FMUL.FTZ R152, R152, R179 ;  /* 0x000000b398987220 */ /* 0x000fe20000410000 */
[----:B-1----:R-:W-:Y:S01]  /*107f0*/  FMNMX.FTZ R167, R8, R167, !PT ;  /* 0x000000a708a77209 */ /* 0x002fe20007810000 */
[----:B------:R-:W1:Y:S01]  /*10800*/  MUFU.EX2 R3, R3 ;  /* 0x0000000300037308 */ /* 0x000e620000000800 */
[----:B------:R-:W5:Y:S01]  /*10810*/  LDSM.16.MT88.4 R8, [R186+0x1000] ;  /* 0x00100000ba08783b */ /* 0x000f620000004200 */
[-C--:B------:R-:W-:Y:S01]  /*10820*/  FMUL.FTZ R153, R153, R179.reuse ;  /* 0x000000b399997220 */ /* 0x080fe20000410000 */
[C---:B------:R-:W-:Y:S01]  /*10830*/  FSETP.NEU.FTZ.AND P1, PT, R167.reuse, -INF , PT ;  /* 0xff800000a700780b */ /* 0x040fe20003f3d000 */
[----:B------:R-:W-:Y:S01]  /*10840*/  FMUL.FTZ R194, R167, UR15 ;  /* 0x0000000fa7c27c20 */ /* 0x000fe20008410000 */
[----:B------:R-:W-:Y:S01]  /*10850*/  MUFU.EX2 R2, R2 ;  /* 0x0000000200027308 */ /* 0x000fe20000000800 */
[-C--:B------:R-:W-:Y:S01]  /*10860*/  FMUL.FTZ R140, R140, R179.reuse ;  /* 0x000000b38c8c7220 */ /* 0x080fe20000410000 */
[-C--:B------:R-:W-:Y:S01]  /*10870*/  FMUL.FTZ R141, R141, R179.reuse ;  /* 0x000000b38d8d7220 */ /* 0x080fe20000410000 */
[-C--:B------:R-:W-:Y:S01]  /*10880*/  FMUL.FTZ R136, R136, R179.reuse ;  /* 0x000000b388887220 */ /* 0x080fe20000410000 */
[----:B------:R-:W-:Y:S01]  /*10890*/  FSEL R194, R194, RZ, P1 ;  /* 0x000000ffc2c27208 */ /* 0x000fe20000800000 */
[----:B------:R-:W4:Y:S01]  /*108a0*/  MUFU.EX2 R0, R0 ;  /* 0x0000000000007308 */ /* 0x000f220000000800 */
[----:B--2---:R-:W-:Y:S01]  /*108b0*/  FSEL R7, R167, RZ, P1 ;  /* 0x000000ffa7077208 */ /* 0x004fe20000800000 */
[-C--:B------:R-:W-:Y:S01]  /*108c0*/  FMUL.FTZ R137, R137, R179.reuse ;  /* 0x000000b389897220 */ /* 0x080fe20000410000 */
[-C--:B------:R-:W-:Y:S01]  /*108d0*/  FMUL.FTZ R40, R40, R179.reuse ;  /* 0x000000b328287220 */ /* 0x080fe20000410000 */
[--C-:B------:R-:W-:Y:S01]  /*108e0*/  FFMA.FTZ R208, R5, UR15, -R194.reuse ;  /* 0x0000000f05d07c23 */ /* 0x100fe200080108c2 */
[----:B------:R-:W-:Y:S01]  /*108f0*/  MUFU.EX2 R171, R171 ;  /* 0x000000ab00ab7308 */ /* 0x000fe20000000800 */
[----:B------:R-:W-:Y:S01]  /*10900*/  FADD.FTZ R206, R214, -R7 ;  /* 0x80000007d6ce7221 */ /* 0x000fe20000010000 */
[--C-:B------:R-:W-:Y:S01]  /*10910*/  FFMA.FTZ R200, R203, UR15, -R194.reuse ;  /* 0x0000000fcbc87c23 */ /* 0x100fe200080108c2 */
[----:B------:R-:W2:Y:S01]  /*10920*/  LDSM.16.MT88.4 R4, [R222+0xb000] ;  /* 0x00b00000de04783b */ /* 0x000ea20000004200 */
[----:B------:R-:W3:Y:S01]  /*10930*/  MUFU.EX2 R178, R178 ;  /* 0x000000b200b27308 */ /* 0x000ee20000000800 */
[--C-:B------:R-:W-:Y:S01]  /*10940*/  FFMA.FTZ R209, R209, UR15, -R194.reuse ;  /* 0x0000000fd1d17c23 */ /* 0x100fe200080108c2 */
[----:B------:R-:W-:Y:S01]  /*10950*/  FFMA.FTZ R211, R211, UR15, -R194 ;  /* 0x0000000fd3d37c23 */ /* 0x000fe200080108c2 */
[----:B-1----:R-:W-:Y:S01]  /*10960*/  F2FP.BF16.F32.PACK_AB R174, R3, R164 ;  /* 0x000000a403ae723e */ /* 0x002fe200000010ff */
[----:B------:R-:W1:Y:S01]  /*10970*/  MUFU.EX2 R177, R177 ;  /* 0x000000b100b17308 */ /* 0x000e620000000800 */
[----:B----4-:R-:W-:Y:S01]  /*10980*/  F2FP.BF16.F32.PACK_AB R173, R0, R2 ;  /* 0x0000000200ad723e */ /* 0x010fe200000010ff */
[-C--:B------:R-:W-:Y:S01]  /*10990*/  FMUL.FTZ R41, R41, R179.reuse ;  /* 0x000000b329297220 */ /* 0x080fe20000410000 */
[-C--:B------:R-:W-:Y:S01]  /*109a0*/  FMUL.FTZ R44, R44, R179.reuse ;  /* 0x000000b32c2c7220 */ /* 0x080fe20000410000 */
[----:B------:R4:W-:Y:S01]  /*109b0*/  MUFU.EX2 R203, R208 ;  /* 0x000000d000cb7308 */ /* 0x0009e20000000800 */
[-C--:B------:R-:W-:Y:S01]  /*109c0*/  FMUL.FTZ R45, R45, R179.reuse ;  /* 0x000000b32d2d7220 */ /* 0x080fe20000410000 */
[-C--:B------:R-:W-:Y:S01]  /*109d0*/  FMUL.FTZ R56, R56, R179.reuse ;  /* 0x000000b338387220 */ /* 0x080fe20000410000 */
[-C--:B------:R-:W-:Y:S01]  /*109e0*/  FMUL.FTZ R57, R57, R179.reuse ;  /* 0x000000b339397220 */ /* 0x080fe20000410000 */
[----:B------:R-:W-:Y:S01]  /*109f0*/  MUFU.EX2 R195, R195 ;  /* 0x000000c300c37308 */ /* 0x000fe20000000800 */
[----:B------:R-:W-:Y:S01]  /*10a00*/  FMUL.FTZ R60, R60, R179 ;  /* 0x000000b33c3c7220 */ /* 0x000fe20000410000 */
[----:B---3--:R-:W-:Y:S01]  /*10a10*/  F2FP.BF16.F32.PACK_AB R175, R178, R171 ;  /* 0x000000abb2af723e */ /* 0x008fe200000010ff */
[-C--:B------:R-:W-:Y:S01]  /*10a20*/  FMUL.FTZ R61, R61, R179.reuse ;  /* 0x000000b33d3d7220 */ /* 0x080fe20000410000 */
[----:B------:R-:W-:Y:S01]  /*10a30*/  MUFU.EX2 R196, R196 ;  /* 0x000000c400c47308 */ /* 0x000fe20000000800 */
[----:B------:R-:W-:Y:S01]  /*10a40*/  FMUL.FTZ R72, R72, R179 ;  /* 0x000000b348487220 */ /* 0x000fe20000410000 */
[-C--:B-1----:R-:W-:Y:S01]  /*10a50*/  FMUL.FTZ R162, R162, R177.reuse ;  /* 0x000000b1a2a27220 */ /* 0x082fe20000410000 */
[-C--:B------:R-:W-:Y:S01]  /*10a60*/  FMUL.FTZ R163, R163, R177.reuse ;  /* 0x000000b1a3a37220 */ /* 0x080fe20000410000 */
[----:B------:R-:W-:Y:S01]  /*10a70*/  MUFU.EX2 R199, R199 ;  /* 0x000000c700c77308 */ /* 0x000fe20000000800 */
[-C--:B------:R-:W-:Y:S01]  /*10a80*/  FMUL.FTZ R154, R154, R177.reuse ;  /* 0x000000b19a9a7220 */ /* 0x080fe20000410000 */
[----:B----4-:R-:W-:Y:S01]  /*10a90*/  FMUL.FTZ R208, R206, UR15 ;  /* 0x0000000fced07c20 */ /* 0x010fe20008410000 */
        /* <DEDUP_REMOVED lines=13> */
[----:B------:R-:W3:Y:S01]  /*10b70*/  MUFU.EX2 R208, R208 ;  /* 0x000000d000d07308 */ /* 0x000ee20000000800 */
[-C--:B------:R-:W-:Y:S01]  /*10b80*/  FMUL.FTZ R59, R59, R177.reuse ;  /* 0x000000b13b3b7220 */ /* 0x080fe20000410000 */
[-C--:B------:R-:W-:Y:S01]  /*10b90*/  FMUL.FTZ R62, R62, R177.reuse ;  /* 0x000000b13e3e7220 */ /* 0x080fe20000410000 */
[----:B------:R-:W-:Y:S01]  /*10ba0*/  FMUL.FTZ R63, R63, R177 ;  /* 0x000000b13f3f7220 */ /* 0x000fe20000410000 */
[----:B------:R-:W4:Y:S01]  /*10bb0*/  MUFU.EX2 R209, R209 ;  /* 0x000000d100d17308 */ /* 0x000f220000000800 */
        /* <DEDUP_REMOVED lines=33> */
[----:B------:R-:W-:Y:S01]  /*10dd0*/  FMUL.FTZ R69, R69, R206 ;  /* 0x000000ce45457220 */ /* 0x000fe20000410000 */
[-C--:B---3--:R-:W-:Y:S01]  /*10de0*/  FMUL.FTZ R70, R70, R208.reuse ;  /* 0x000000d046467220 */ /* 0x088fe20000410000 */
        /* <DEDUP_REMOVED lines=70> */
[----:B------:R-:W-:Y:S01]  /*11250*/  MUFU.EX2 R202, R202 ;  /* 0x000000ca00ca7308 */ /* 0x000fe20000000800 */
[--C-:B------:R-:W-:Y:S01]  /*11260*/  FFMA.FTZ R210, R183, UR15, -R189.reuse ;  /* 0x0000000fb7d27c23 */ /* 0x100fe200080108bd */
[--C-:B------:R-:W-:Y:S01]  /*11270*/  FFMA.FTZ R176, R176, UR15, -R189.reuse ;  /* 0x0000000fb0b07c23 */ /* 0x100fe200080108bd */
        /* <DEDUP_REMOVED lines=13> */
[C---:B-----5:R-:W-:Y:S08]  /*11350*/  HMMA.16816.F32.BF16 R104, R172.reuse, R8, R104 ;  /* 0x00000008ac68723c */ /* 0x060ff00000041868 */
[C---:B------:R-:W-:Y:S08]  /*11360*/  HMMA.16816.F32.BF16 R108, R172.reuse, R10, R108 ;  /* 0x0000000aac6c723c */ /* 0x040ff0000004186c */
[C---:B--2---:R-:W-:Y:S08]  /*11370*/  HMMA.16816.F32.BF16 R120, R172.reuse, R4, R120 ;  /* 0x00000004ac78723c */ /* 0x044ff00000041878 */
[----:B------:R-:W-:Y:S01]  /*11380*/  HMMA.16816.F32.BF16 R124, R172, R6, R124 ;  /* 0x00000006ac7c723c */ /* 0x000fe2000004187c */
[----:B------:R-:W-:Y:S01]  /*11390*/  F2FP.BF16.F32.PACK_AB R172, R195, R190 ;  /* 0x000000bec3ac723e */ /* 0x000fe200000010ff */
[----:B------:R-:W-:Y:S01]  /*113a0*/  FFMA.FTZ R190, R245, R206, R190 ;  /* 0x000000cef5be7223 */ /* 0x000fe200000100be */
[----:B------:R-:W-:Y:S01]  /*113b0*/  F2FP.BF16.F32.PACK_AB R173, R200, R203 ;  /* 0x000000cbc8ad723e */ /* 0x000fe200000010ff */
[----:B------:R-:W-:Y:S01]  /*113c0*/  FFMA.FTZ R203, R240, R208, R203 ;  /* 0x000000d0f0cb7223 */ /* 0x000fe200000100cb */
[----:B------:R-:W-:Y:S01]  /*113d0*/  F2FP.BF16.F32.PACK_AB R174, R199, R196 ;  /* 0x000000c4c7ae723e */ /* 0x000fe200000010ff */
[----:B------:R-:W-:Y:S01]  /*113e0*/  FADD.FTZ R195, R195, R190 ;  /* 0x000000bec3c37221 */ /* 0x000fe20000010000 */
[----:B----4-:R-:W-:Y:S01]  /*113f0*/  F2FP.BF16.F32.PACK_AB R175, R209, R204 ;  /* 0x000000ccd1af723e */ /* 0x010fe200000010ff */
        /* <DEDUP_REMOVED lines=9> */
[C---:B------:R-:W-:Y:S01]  /*11490*/  HMMA.16816.F32.BF16 R80, R172.reuse, R18, R80 ;  /* 0x00000012ac50723c */ /* 0x040fe20000041850 */
[--C-:B------:R-:W-:Y:S01]  /*114a0*/  FFMA.FTZ R18, R191, UR15, -R197.reuse ;  /* 0x0000000fbf127c23 */ /* 0x100fe200080108c5 */
[----:B------:R-:W-:Y:S01]  /*114b0*/  FFMA.FTZ R197, R192, UR15, -R197 ;  /* 0x0000000fc0c57c23 */ /* 0x000fe200080108c5 */
[----:B------:R1:W-:Y:S04]  /*114c0*/  MUFU.EX2 R191, R205 ;  /* 0x000000cd00bf7308 */ /* 0x0003e80000000800 */
[----:B------:R-:W-:Y:S01]  /*114d0*/  MUFU.EX2 R188, R18 ;  /* 0x0000001200bc7308 */ /* 0x000fe20000000800 */
[----:B------:R-:W-:Y:S01]  /*114e0*/  HMMA.16816.F32.BF16 R100, R172, R8, R100 ;  /* 0x00000008ac64723c */ /* 0x000fe20000041864 */
[--C-:B------:R-:W-:Y:S01]  /*114f0*/  FFMA.FTZ R8, R201, UR15, -R207.reuse ;  /* 0x0000000fc9087c23 */ /* 0x100fe200080108cf */
[----:B------:R-:W-:Y:S01]  /*11500*/  FFMA.FTZ R201, R198, UR15, -R207 ;  /* 0x0000000fc6c97c23 */ /* 0x000fe200080108cf */
[----:B------:R2:W-:Y:S01]  /*11510*/  MUFU.EX2 R192, R17 ;  /* 0x0000001100c07308 */ /* 0x0005e20000000800 */
[--C-:B------:R-:W-:Y:S01]  /*11520*/  FFMA.FTZ R207, R187, UR15, -R194.reuse ;  /* 0x0000000fbbcf7c23 */ /* 0x100fe200080108c2 */
[----:B------:R-:W-:-:S02]  /*11530*/  FFMA.FTZ R187, R182, UR15, -R194 ;  /* 0x0000000fb6bb7c23 */ /* 0x000fc400080108c2 */
[----:B------:R3:W-:Y:S01]  /*11540*/  MUFU.EX2 R198, R8 ;  /* 0x0000000800c67308 */ /* 0x0007e20000000800 */
[C---:B------:R-:W-:Y:S01]  /*11550*/  HMMA.16816.F32.BF16 R156, R172.reuse, R32, R156 ;  /* 0x00000020ac9c723c */ /* 0x040fe2000004189c */
[----:B-1----:R-:W-:Y:S01]  /*11560*/  FFMA.FTZ R205, R181, UR15, -R189 ;  /* 0x0000000fb5cd7c23 */ /* 0x002fe200080108bd */
[--C-:B------:R-:W-:Y:S01]  /*11570*/  FFMA.FTZ R189, R185, UR15, -R194.reuse ;  /* 0x0000000fb9bd7c23 */ /* 0x100fe200080108c2 */
[----:B------:R-:W1:Y:S04]  /*11580*/  MUFU.EX2 R201, R201 ;  /* 0x000000c900c97308 */ /* 0x000e680000000800 */
[----:B------:R-:W4:Y:S01]  /*11590*/  MUFU.EX2 R197, R197 ;  /* 0x000000c500c57308 */ /* 0x000f220000000800 */
[C---:B------:R-:W-:Y:S01]  /*115a0*/  HMMA.16816.F32.BF16 R148, R172.reuse, R34, R148 ;  /* 0x00000022ac94723c */ /* 0x040fe20000041894 */
[----:B------:R-:W5:Y:S02]  /*115b0*/  LDSM.16.MT88.4 R32, [R225+0xa800] ;  /* 0x00a80000e120783b */ /* 0x000f640000004200 */
[----:B------:R-:W5:Y:S02]  /*115c0*/  MUFU.EX2 R181, R210 ;  /* 0x000000d200b57308 */ /* 0x000f640000000800 */
[----:B--2---:R-:W-:Y:S02]  /*115d0*/  LDSM.16.MT88.4 R16, [R186+0x1800] ;  /* 0x00180000ba10783b */ /* 0x004fe40000004200 */
[----:B------:R-:W-:Y:S01]  /*115e0*/  MUFU.EX2 R180, R205 ;  /* 0x000000cd00b47308 */ /* 0x000fe20000000800 */
[C---:B------:R-:W-:Y:S03]  /*115f0*/  HMMA.16816.F32.BF16 R144, R172.reuse, R28, R144 ;  /* 0x0000001cac90723c */ /* 0x040fe60000041890 */
[----:B------:R-:W-:Y:S04]  /*11600*/  MUFU.EX2 R182, R189 ;  /* 0x000000bd00b67308 */ /* 0x000fe80000000800 */
[----:B------:R-:W-:Y:S01]  /*11610*/  MUFU.EX2 R187, R187 ;  /* 0x000000bb00bb7308 */ /* 0x000fe20000000800 */
[C---:B------:R-:W-:Y:S01]  /*11620*/  HMMA.16816.F32.BF16 R132, R172.reuse, R30, R132 ;  /* 0x0000001eac84723c */ /* 0x040fe20000041884 */
[----:B------:R-:W2:Y:S07]  /*11630*/  LDSM.16.MT88.4 R28, [R221] ;  /* 0x00000000dd1c783b */ /* 0x000eae0000004200 */
[C---:B------:R-:W-:Y:S08]  /*11640*/  HMMA.16816.F32.BF16 R36, R172.reuse, R24, R36 ;  /* 0x00000018ac24723c */ /* 0x040ff00000041824 */
[C---:B------:R-:W-:Y:S01]  /*11650*/  HMMA.16816.F32.BF16 R48, R172.reuse, R26, R48 ;  /* 0x0000001aac30723c */ /* 0x040fe20000041830 */
[----:B------:R3:W2:Y:S07]  /*11660*/  LDSM.16.MT88.4 R24, [R186+0x800] ;  /* 0x00080000ba18783b */ /* 0x0006ae0000004200 */
[C---:B------:R-:W-:Y:S08]  /*11670*/  HMMA.16816.F32.BF16 R52, R172.reuse, R20, R52 ;  /* 0x00000014ac34723c */ /* 0x040ff00000041834 */
[C---:B------:R-:W-:Y:S01]  /*11680*/  HMMA.16816.F32.BF16 R64, R172.reuse, R22, R64 ;  /* 0x00000016ac40723c */ /* 0x040fe20000041840 */
[----:B------:R-:W-:Y:S07]  /*11690*/  LDSM.16.MT88.4 R20, [R220+0x1800] ;  /* 0x00180000dc14783b */ /* 0x000fee0000004200 */
[----:B------:R-:W-:Y:S01]  /*116a0*/  HMMA.16816.F32.BF16 R84, R172, R12, R84 ;  /* 0x0000000cac54723c */ /* 0x000fe20000041854 */
[----:B---3--:R-:W-:-:S02]  /*116b0*/  FFMA.FTZ R186, R184, UR15, -R194 ;  /* 0x0000000fb8ba7c23 */ /* 0x008fc400080108c2 */
[----:B------:R-:W-:Y:S04]  /*116c0*/  MUFU.EX2 R184, R207 ;  /* 0x000000cf00b87308 */ /* 0x000fe80000000800 */
[----:B------:R-:W3:Y:S01]  /*116d0*/  MUFU.EX2 R185, R186 ;  /* 0x000000ba00b97308 */ /* 0x000ee20000000800 */
[C---:B------:R-:W-:Y:S01]  /*116e0*/  HMMA.16816.F32.BF16 R96, R172.reuse, R14, R96 ;  /* 0x0000000eac60723c */ /* 0x040fe20000041860 */
[----:B------:R-:W3:Y:S07]  /*116f0*/  LDSM.16.MT88.4 R12, [R220+0x800] ;  /* 0x00080000dc0c783b */ /* 0x000eee0000004200 */
[C---:B------:R-:W-:Y:S01]  /*11700*/  HMMA.16816.F32.BF16 R112, R172.reuse, R10, R112 ;  /* 0x0000000aac70723c */ /* 0x040fe20000041870 */
[----:B------:R-:W3:Y:S07]  /*11710*/  LDSM.16.MT88.4 R8, [R225+0xb800] ;  /* 0x00b80000e108783b */ /* 0x000eee0000004200 */
[C---:B------:R-:W-:Y:S08]  /*11720*/  HMMA.16816.F32.BF16 R116, R172.reuse, R4, R116 ;  /* 0x00000004ac74723c */ /* 0x040ff00000041874 */
[----:B------:R-:W-:Y:S01]  /*11730*/  HMMA.16816.F32.BF16 R128, R172, R6, R128 ;  /* 0x00000006ac80723c */ /* 0x000fe20000041880 */
[----:B------:R-:W3:Y:S01]  /*11740*/  LDSM.16.MT88.4 R4, [R219] ;  /* 0x00000000db04783b */ /* 0x000ee20000004200 */
[----:B-1----:R-:W-:Y:S01]  /*11750*/  F2FP.BF16.F32.PACK_AB R172, R201, R198 ;  /* 0x000000c6c9ac723e */ /* 0x002fe200000010ff */
        /* <DEDUP_REMOVED lines=9> */
[----:B-----5:R-:W-:Y:S01]  /*117f0*/  HMMA.16816.F32.BF16 R160, R172, R32, R160 ;  /* 0x00000020aca0723c */ /* 0x020fe200000418a0 */
[----:B------:R-:W-:Y:S01]  /*11800*/  FADD.FTZ R243, R191, R202 ;  /* 0x000000cabff37221 */ /* 0x000fe20000010000 */
[----:B------:R-:W-:-:S06]  /*11810*/  FADD.FTZ R241, R197, R192 ;  /* 0x000000c0c5f17221 */ /* 0x000fcc0000010000 */
[C---:B------:R-:W-:Y:S08]  /*11820*/  HMMA.16816.F32.BF16 R152, R172.reuse, R34, R152 ;  /* 0x00000022ac98723c */ /* 0x040ff00000041898 */
[C---:B--2---:R-:W-:Y:S08]  /*11830*/  HMMA.16816.F32.BF16 R140, R172.reuse, R28, R140 ;  /* 0x0000001cac8c723c */ /* 0x044ff0000004188c */
        /* <DEDUP_REMOVED lines=42> */
.L_x_1627:
[----:B------:R-:W-:-:S09]  /*11ae0*/  UISETP.GE.AND UP0, UPT, UR11, URZ, UPT ;  /* 0x000000ff0b00728c */ /* 0x000fd2000bf06270 */
[----:B------:R-:W-:Y:S05]  /*11af0*/  BRA.U !UP0, `(.L_x_1632) ;  /* 0x0000002d08707547 */ /* 0x000fea000b800000 */
[----:B------:R-:W1:Y:S01]  /*11b00*/  S2R R237, SR_TID.X ;  /* 0x0000000000ed7919 */ /* 0x000e620000002100 */
[----:B------:R-:W2:Y:S01]  /*11b10*/  LDCU UR10, c[0x0][0x440] ;  /* 0x00008800ff0a77ac */ /* 0x000ea20008000800 */
[----:B------:R-:W-:Y:S01]  /*11b20*/  IMAD.MOV.U32 R216, RZ, RZ, 0x20 ;  /* 0x00000020ffd87424 */ /* 0x000fe200078e00ff */
[----:B------:R-:W-:Y:S01]  /*11b30*/  MOV R0, R167 ;  /* 0x000000a700007202 */ /* 0x000fe20000000f00 */
[----:B------:R-:W-:Y:S01]  /*11b40*/  IMAD.MOV.U32 R2, RZ, RZ, R165 ;  /* 0x000000ffff027224 */ /* 0x000fe200078e00a5 */
[----:B------:R-:W3:Y:S01]  /*11b50*/  LDCU.64 UR8, c[0x0][0x3b8] ;  /* 0x00007700ff0877ac */ /* 0x000ee20008000a00 */
[----:B------:R-:W-:Y:S01]  /*11b60*/  IMAD.MOV.U32 R173, RZ, RZ, R166 ;  /* 0x000000ffffad7224 */ /* 0x000fe200078e00a6 */
[----:B------:R-:W-:Y:S01]  /*11b70*/  MOV R3, R168 ;  /* 0x000000a800037202 */ /* 0x000fe20000000f00 */
[C---:B------:R-:W-:Y:S01]  /*11b80*/  VIADD R244, R225.reuse, 0xa040 ;  /* 0x0000a040e1f47836 */ /* 0x040fe20000000000 */
        /* <DEDUP_REMOVED lines=12> */
[----:B------:R-:W1:Y:S03]  /*11c50*/  LDCU UR4, c[0x0][0x45c] ;  /* 0x00008b80ff0477ac */ /* 0x000e660008000800 */
[----:B------:R-:W-:Y:S01]  /*11c60*/  SEL R216, R216, 0xffffffe0, !P0 ;  /* 0xffffffe0d8d87807 */ /* 0x000fe20004000000 */
[----:B------:R-:W3:Y:S03]  /*11c70*/  LDCU.64 UR8, c[0x0][0x3c0] ;  /* 0x00007800ff0877ac */ /* 0x000ee60008000a00 */
[----:B------:R-:W-:Y:S01]  /*11c80*/  IADD3 R217, PT, PT, R227, R216, RZ ;  /* 0x000000d8e3d97210 */ /* 0x000fe20007ffe0ff */
[----:B------:R-:W-:Y:S01]  /*11c90*/  IMAD.IADD R216, R229, 0x1, R216 ;  /* 0x00000001e5d87824 */ /* 0x000fe200078e02d8 */
[----:B--2-4-:R-:W-:Y:S06]  /*11ca0*/  BRA `(.L_x_1633) ;  /* 0x0000000000c87947 */ /* 0x014fec0003800000 */
.L_x_1635:
        /* <DEDUP_REMOVED lines=50> */
.L_x_1633:
[----:B------:R-:W-:Y:S04]  /*11fd0*/  DEPBAR.LE SB0, 0x0 ;  /* 0x000080000000791a */ /* 0x000fe80000000000 */
[----:B------:R-:W-:Y:S01]  /*11fe0*/  BAR.SYNC.DEFER_BLOCKING 0x0 ;  /* 0x0000000000007b1d */ /* 0x000fe20000010000 */
[----:B---3--:R-:W-:Y:S01]  /*11ff0*/  UIMAD.WIDE.U32 UR28, UR11, UR8, URZ ;  /* 0x000000080b1c72a5 */ /* 0x008fe2000f8e00ff */
[----:B------:R-:W-:Y:S03]  /*12000*/  ISETP.GE.AND P3, PT, R231, UR19, PT ;  /* 0x00000013e7007c0c */ /* 0x000fe6000bf66270 */
[----:B------:R-:W-:Y:S02]  /*12010*/  UIMAD UR10, UR11, UR9, UR29 ;  /* 0x000000090b0a72a4 */ /* 0x000fe4000f8e021d */
[----:B------:R-:W-:Y:S01]  /*12020*/  MOV R246, UR28 ;  /* 0x0000001c00f67c02 */ /* 0x000fe20008000f00 */
[----:B------:R-:W-:Y:S01]  /*12030*/  ULEA UR26, UP0, UR28, UR15, 0x5 ;  /* 0x0000000f1c1a7291 */ /* 0x000fe2000f8028ff */
[----:B------:R-:W-:Y:S02]  /*12040*/  MOV R247, UR29 ;  /* 0x0000001d00f77c02 */ /* 0x000fe40008000f00 */
[CC--:B------:R-:W-:Y:S01]  /*12050*/  LEA R250, P1, R246.reuse, R234.reuse, 0x6 ;  /* 0x000000eaf6fa7211 */ /* 0x0c0fe200078230ff */
[----:B------:R-:W-:Y:S01]  /*12060*/  ULEA.HI.X UR23, UR28, UR13, UR10, 0x5, UP0 ;  /* 0x0000000d1c177291 */ /* 0x000fe200080f2c0a */
[----:B------:R-:W-:Y:S01]  /*12070*/  MOV R172, UR10 ;  /* 0x0000000a00ac7c02 */ /* 0x000fe20008000f00 */
[----:B------:R-:W-:Y:S01]  /*12080*/  UISETP.NE.AND UP0, UPT, UR11, URZ, UPT ;  /* 0x000000ff0b00728c */ /* 0x000fe2000bf05270 */
        /* <DEDUP_REMOVED lines=9> */
[----:B------:R-:W-:Y:S04]  /*12120*/  LOP3.LUT P0, RZ, R237, 0x4, RZ, 0xc0, !PT ;  /* 0x00000004edff7812 */ /* 0x000fe8000780c0ff */
[----:B------:R-:W-:Y:S01]  /*12130*/  SEL R168, R218, 0xffffffc0, !P0 ;  /* 0xffffffc0daa87807 */ /* 0x000fe20004000000 */
[----:B------:R-:W-:Y:S03]  /*12140*/  @P4 STS.128 [R239+0xa000], RZ ;  /* 0x00a000ffef004388 */ /* 0x000fe60000000c00 */
[-C--:B------:R-:W-:Y:S02]  /*12150*/  IADD3 R175, PT, PT, R229, R168.reuse, RZ ;  /* 0x000000a8e5af7210 */ /* 0x080fe40007ffe0ff */
[----:B------:R-:W-:Y:S03]  /*12160*/  IADD3 R174, PT, PT, R227, R168, RZ ;  /* 0x000000a8e3ae7210 */ /* 0x000fe60007ffe0ff */
        /* <DEDUP_REMOVED lines=16> */
[----:B------:R-:W3:Y:S08]  /*12270*/  LDSM.16.M88.4 R176, [R228+UR6+0x8000] ;  /* 0x00800006e4b0783b */ /* 0x000ef00008000200 */
[----:B------:R-:W4:Y:S08]  /*12280*/  LDSM.16.M88.4 R180, [R229+0x2000] ;  /* 0x00200000e5b4783b */ /* 0x000f300000000200 */
[----:B------:R-:W5:Y:S08]  /*12290*/  LDSM.16.M88.4 R184, [R228+UR6+0x8800] ;  /* 0x00880006e4b8783b */ /* 0x000f700008000200 */
[----:B------:R-:W0:Y:S08]  /*122a0*/  LDGDEPBAR ;  /* 0x00000000000079af */ /* 0x000e300000000000 */
[----:B------:R-:W-:Y:S08]  /*122b0*/  LDSM.16.M88.4 R188, [R216] ;  /* 0x00000000d8bc783b */ /* 0x000ff00000000200 */
[----:B------:R-:W1:Y:S01]  /*122c0*/  LDSM.16.M88.4 R192, [R217+0x8000] ;  /* 0x00800000d9c0783b */ /* 0x000e620000000200 */
[-C--:B---3--:R-:W-:Y:S07]  /*122d0*/  HMMA.16816.F32.BF16 R4, R164, R176.reuse, RZ ;  /* 0x000000b0a404723c */ /* 0x088fee00000418ff */
[----:B------:R-:W3:Y:S01]  /*122e0*/  LDSM.16.M88.4 R196, [R216+0x2000] ;  /* 0x00200000d8c4783b */ /* 0x000ee20000000200 */
[C---:B----4-:R-:W-:Y:S07]  /*122f0*/  HMMA.16816.F32.BF16 R8, R180.reuse, R176, RZ ;  /* 0x000000b0b408723c */ /* 0x050fee00000418ff */
[----:B------:R-:W4:Y:S01]  /*12300*/  LDSM.16.M88.4 R200, [R217+0x8800] ;  /* 0x00880000d9c8783b */ /* 0x000f220000000200 */
[-C--:B------:R-:W-:Y:S07]  /*12310*/  HMMA.16816.F32.BF16 R12, R180, R178.reuse, RZ ;  /* 0x000000b2b40c723c */ /* 0x080fee00000418ff */
[----:B------:R-:W-:Y:S01]  /*12320*/  LDSM.16.M88.4 R204, [R174+0x8000] ;  /* 0x00800000aecc783b */ /* 0x000fe20000000200 */
[C---:B------:R-:W-:Y:S07]  /*12330*/  HMMA.16816.F32.BF16 R16, R164.reuse, R178, RZ ;  /* 0x000000b2a410723c */ /* 0x040fee00000418ff */
[----:B------:R-:W2:Y:S01]  /*12340*/  LDSM.16.M88.4 R176, [R175] ;  /* 0x00000000afb0783b */ /* 0x000ea20000000200 */
        /* <DEDUP_REMOVED lines=8> */
[-C--:B-1----:R-:W-:Y:S07]  /*123d0*/  HMMA.16816.F32.BF16 R4, R188, R192.reuse, R4 ;  /* 0x000000c0bc04723c */ /* 0x082fee0000041804 */
[----:B------:R-:W1:Y:S01]  /*123e0*/  LDSM.16.M88.4 R184, [R226+0x2000] ;  /* 0x00200000e2b8783b */ /* 0x000e620000000200 */
[C---:B---3--:R-:W-:Y:S07]  /*123f0*/  HMMA.16816.F32.BF16 R8, R196.reuse, R192, R8 ;  /* 0x000000c0c408723c */ /* 0x048fee0000041808 */
[----:B------:R-:W-:Y:S01]  /*12400*/  LDSM.16.M88.4 R168, [R228+UR6+0x9000] ;  /* 0x00900006e4a8783b */ /* 0x000fe20008000200 */
        /* <DEDUP_REMOVED lines=9> */
[-C--:B--2---:R-:W-:Y:S01]  /*124a0*/  HMMA.16816.F32.BF16 R4, R176, R204.reuse, R4 ;  /* 0x000000ccb004723c */ /* 0x084fe20000041804 */
[----:B------:R-:W-:Y:S07]  /*124b0*/  LDSM.16.M88.4 R200, [R217+0x9000] ;  /* 0x00900000d9c8783b */ /* 0x000fee0000000200 */
[C---:B-----5:R-:W-:Y:S08]  /*124c0*/  HMMA.16816.F32.BF16 R8, R208.reuse, R204, R8 ;  /* 0x000000ccd008723c */ /* 0x060ff00000041808 */
[-C--:B------:R-:W-:Y:S08]  /*124d0*/  HMMA.16816.F32.BF16 R12, R208, R206.reuse, R12 ;  /* 0x000000ced00c723c */ /* 0x080ff0000004180c */
[C---:B------:R-:W-:Y:S01]  /*124e0*/  HMMA.16816.F32.BF16 R16, R176.reuse, R206, R16 ;  /* 0x000000ceb010723c */ /* 0x040fe20000041810 */
[----:B------:R-:W-:Y:S07]  /*124f0*/  LDSM.16.M88.4 R204, [R174+0x9000] ;  /* 0x00900000aecc783b */ /* 0x000fee0000000200 */
[-C--:B------:R-:W-:Y:S08]  /*12500*/  HMMA.16816.F32.BF16 R20, R176, R212.reuse, R20 ;  /* 0x000000d4b014723c */ /* 0x080ff00000041814 */
[C---:B------:R-:W-:Y:S01]  /*12510*/  HMMA.16816.F32.BF16 R24, R208.reuse, R212, R24 ;  /* 0x000000d4d018723c */ /* 0x040fe20000041818 */
[----:B------:R-:W-:Y:S07]  /*12520*/  MOV R213, UR11 ;  /* 0x0000000b00d57c02 */ /* 0x000fee0008000f00 */
[-C--:B------:R-:W-:Y:S03]  /*12530*/  HMMA.16816.F32.BF16 R28, R208, R214.reuse, R28 ;  /* 0x000000d6d01c723c */ /* 0x080fe6000004181c */
[----:B------:R-:W-:Y:S05]  /*12540*/  LEA R211, R213, R238, 0x5 ;  /* 0x000000eed5d37211 */ /* 0x000fea00078e28ff */
[----:B------:R-:W-:Y:S01]  /*12550*/  HMMA.16816.F32.BF16 R32, R176, R214, R32 ;  /* 0x000000d6b020723c */ /* 0x000fe20000041820 */
[----:B------:R-:W2:Y:S07]  /*12560*/  LDSM.16.M88.4 R176, [R228+UR6+0x9800] ;  /* 0x00980006e4b0783b */ /* 0x000eae0008000200 */
[-C--:B------:R-:W-:Y:S08]  /*12570*/  HMMA.16816.F32.BF16 R4, R164, R180.reuse, R4 ;  /* 0x000000b4a404723c */ /* 0x080ff00000041804 */
[C---:B-1----:R-:W-:Y:S08]  /*12580*/  HMMA.16816.F32.BF16 R8, R184.reuse, R180, R8 ;  /* 0x000000b4b808723c */ /* 0x042ff00000041808 */
[-C--:B------:R-:W-:Y:S08]  /*12590*/  HMMA.16816.F32.BF16 R12, R184, R182.reuse, R12 ;  /* 0x000000b6b80c723c */ /* 0x080ff0000004180c */
[C---:B------:R-:W-:Y:S01]  /*125a0*/  HMMA.16816.F32.BF16 R16, R164.reuse, R182, R16 ;  /* 0x000000b6a410723c */ /* 0x040fe20000041810 */
[----:B------:R-:W1:Y:S07]  /*125b0*/  LDSM.16.M88.4 R180, [R216+0x4000] ;  /* 0x00400000d8b4783b */ /* 0x000e6e0000000200 */
[-C--:B---3--:R-:W-:Y:S08]  /*125c0*/  HMMA.16816.F32.BF16 R20, R164, R188.reuse, R20 ;  /* 0x000000bca414723c */ /* 0x088ff00000041814 */
[C---:B------:R-:W-:Y:S08]  /*125d0*/  HMMA.16816.F32.BF16 R24, R184.reuse, R188, R24 ;  /* 0x000000bcb818723c */ /* 0x040ff00000041818 */
[-C--:B------:R-:W-:Y:S01]  /*125e0*/  HMMA.16816.F32.BF16 R28, R184, R190.reuse, R28 ;  /* 0x000000beb81c723c */ /* 0x080fe2000004181c */
[----:B------:R-:W-:Y:S07]  /*125f0*/  LDSM.16.M88.4 R184, [R217+0x9800] ;  /* 0x00980000d9b8783b */ /* 0x000fee0000000200 */
[----:B------:R-:W-:Y:S01]  /*12600*/  HMMA.16816.F32.BF16 R32, R164, R190, R32 ;  /* 0x000000bea420723c */ /* 0x000fe20000041820 */
[----:B------:R-:W3:Y:S07]  /*12610*/  LDSM.16.M88.4 R164, [R216+0x6000] ;  /* 0x00600000d8a4783b */ /* 0x000eee0000000200 */
[-C--:B------:R-:W-:Y:S01]  /*12620*/  HMMA.16816.F32.BF16 R4, R192, R168.reuse, R4 ;  /* 0x000000a8c004723c */ /* 0x080fe20000041804 */
[----:B------:R-:W4:Y:S07]  /*12630*/  LDSM.16.M88.4 R188, [R175+0x4000] ;  /* 0x00400000afbc783b */ /* 0x000f2e0000000200 */
[C---:B------:R-:W-:Y:S08]  /*12640*/  HMMA.16816.F32.BF16 R8, R196.reuse, R168, R8 ;  /* 0x000000a8c408723c */ /* 0x040ff00000041808 */
[-C--:B------:R-:W-:Y:S08]  /*12650*/  HMMA.16816.F32.BF16 R12, R196, R170.reuse, R12 ;  /* 0x000000aac40c723c */ /* 0x080ff0000004180c */
[C---:B------:R-:W-:Y:S01]  /*12660*/  HMMA.16816.F32.BF16 R16, R192.reuse, R170, R16 ;  /* 0x000000aac010723c */ /* 0x040fe20000041810 */
[----:B------:R-:W5:Y:S07]  /*12670*/  LDSM.16.M88.4 R168, [R175+0x6000] ;  /* 0x00600000afa8783b */ /* 0x000f6e0000000200 */
        /* <DEDUP_REMOVED lines=8> */
[C---:B---3--:R-:W-:Y:S08]  /*12700*/  HMMA.16816.F32.BF16 R8, R164.reuse, R200, R8 ;  /* 0x000000c8a408723c */ /* 0x048ff00000041808 */
[-C--:B------:R-:W-:Y:S08]  /*12710*/  HMMA.16816.F32.BF16 R12, R164, R202.reuse, R12 ;  /* 0x000000caa40c723c */ /* 0x080ff0000004180c */
[C---:B------:R-:W-:Y:S08]  /*12720*/  HMMA.16816.F32.BF16 R16, R180.reuse, R202, R16 ;  /* 0x000000cab410723c */ /* 0x040ff00000041810 */
[-C--:B------:R-:W-:Y:S08]  /*12730*/  HMMA.16816.F32.BF16 R20, R180, R184.reuse, R20 ;  /* 0x000000b8b414723c */ /* 0x080ff00000041814 */
[C---:B------:R-:W-:Y:S08]  /*12740*/  HMMA.16816.F32.BF16 R24, R164.reuse, R184, R24 ;  /* 0x000000b8a418723c */ /* 0x040ff00000041818 */
[-C--:B------:R-:W-:Y:S01]  /*12750*/  HMMA.16816.F32.BF16 R28, R164, R186.reuse, R28 ;  /* 0x000000baa41c723c */ /* 0x080fe2000004181c */
[----:B------:R-:W3:Y:S07]  /*12760*/  LDSM.16.M88.4 R164, [R226+0x6000] ;  /* 0x00600000e2a4783b */ /* 0x000eee0000000200 */
[----:B------:R-:W-:Y:S08]  /*12770*/  HMMA.16816.F32.BF16 R32, R180, R186, R32 ;  /* 0x000000bab420723c */ /* 0x000ff00000041820 */
[-C--:B----4-:R-:W-:Y:S08]  /*12780*/  HMMA.16816.F32.BF16 R4, R188, R204.reuse, R4 ;  /* 0x000000ccbc04723c */ /* 0x090ff00000041804 */
[C---:B-----5:R-:W-:Y:S08]  /*12790*/  HMMA.16816.F32.BF16 R8, R168.reuse, R204, R8 ;  /* 0x000000cca808723c */ /* 0x060ff00000041808 */
[-C--:B------:R-:W-:Y:S08]  /*127a0*/  HMMA.16816.F32.BF16 R12, R168, R206.reuse, R12 ;  /* 0x000000cea80c723c */ /* 0x080ff0000004180c */
[C---:B------:R-:W-:Y:S08]  /*127b0*/  HMMA.16816.F32.BF16 R16, R188.reuse, R206, R16 ;  /* 0x000000cebc10723c */ /* 0x040ff00000041810 */
[-C--:B--2---:R-:W-:Y:S08]  /*127c0*/  HMMA.16816.F32.BF16 R20, R188, R176.reuse, R20 ;  /* 0x000000b0bc14723c */ /* 0x084ff00000041814 */
[C---:B------:R-:W-:Y:S08]  /*127d0*/  HMMA.16816.F32.BF16 R24, R168.reuse, R176, R24 ;  /* 0x000000b0a818723c */ /* 0x040ff00000041818 */
[-C--:B------:R-:W-:Y:S08]  /*127e0*/  HMMA.16816.F32.BF16 R28, R168, R178.reuse, R28 ;  /* 0x000000b2a81c723c */ /* 0x080ff0000004181c */
[----:B------:R-:W-:Y:S01]  /*127f0*/  HMMA.16816.F32.BF16 R32, R188, R178, R32 ;  /* 0x000000b2bc20723c */ /* 0x000fe20000041820 */
[----:B------:R-:W2:Y:S01]  /*12800*/  LDSM.16.M88.4 R176, [R224+0x9800] ;  /* 0x00980000e0b0783b */ /* 0x000ea20000000200 */
[----:B------:R-:W-:Y:S06]  /*12810*/  DEPBAR.LE SB0, 0x0 ;  /* 0x000080000000791a */ /* 0x000fec0000000000 */
[-C--:B-1----:R-:W-:Y:S01]  /*12820*/  HMMA.16816.F32.BF16 R4, R192, R196.reuse, R4 ;  /* 0x000000c4c004723c */ /* 0x082fe20000041804 */
[----:B------:R-:W-:Y:S07]  /*12830*/  BAR.SYNC.DEFER_BLOCKING 0x0 ;  /* 0x0000000000007b1d */ /* 0x000fee0000010000 */
        /* <DEDUP_REMOVED lines=11> */
[----:B------:R-:W-:Y:S04]  /*128f0*/  FMUL.FTZ R250, R10, UR18 ;  /* 0x000000120afa7c20 */ /* 0x000fe80008410000 */
[----:B------:R-:W-:Y:S01]  /*12900*/  MUFU.TANH R248, R248 ;  /* 0x000000f800f87308 */ /* 0x000fe20000002400 */
[-C--:B--2---:R-:W-:Y:S03]  /*12910*/  HMMA.16816.F32.BF16 R20, R192, R176.reuse, R20 ;  /* 0x000000b0c014723c */ /* 0x084fe60000041814 */
[----:B------:R-:W-:Y:S01]  /*12920*/  FMUL.FTZ R170, R12, UR18 ;  /* 0x000000120caa7c20 */ /* 0x000fe20008410000 */
[----:B------:R-:W-:Y:S01]  /*12930*/  FMUL.FTZ R214, R14, UR18 ;  /* 0x000000120ed67c20 */ /* 0x000fe20008410000 */
[----:B------:R-:W-:Y:S01]  /*12940*/  FMUL.FTZ R215, R13, UR18 ;  /* 0x000000120dd77c20 */ /* 0x000fe20008410000 */
[----:B------:R-:W-:Y:S03]  /*12950*/  FMUL.FTZ R172, R15, UR18 ;  /* 0x000000120fac7c20 */ /* 0x000fe60008410000 */
[----:B------:R1:W-:Y:S01]  /*12960*/  MUFU.TANH R168, R170 ;  /* 0x000000aa00a87308 */ /* 0x0003e20000002400 */
[C---:B------:R-:W-:Y:S04]  /*12970*/  HMMA.16816.F32.BF16 R24, R164.reuse, R176, R24 ;  /* 0x000000b0a418723c */ /* 0x040fe80000041818 */
[----:B------:R-:W-:Y:S05]  /*12980*/  FMUL.FTZ R171, R16, UR18 ;  /* 0x0000001210ab7c20 */ /* 0x000fea0008410000 */
[----:B------:R-:W-:Y:S01]  /*12990*/  MUFU.TANH R174, R214 ;  /* 0x000000d600ae7308 */ /* 0x000fe20000002400 */
[-C--:B------:R-:W-:Y:S03]  /*129a0*/  HMMA.16816.F32.BF16 R28, R164, R178.reuse, R28 ;  /* 0x000000b2a41c723c */ /* 0x080fe6000004181c */
[----:B------:R-:W-:Y:S06]  /*129b0*/  FMUL.FTZ R205, R22, UR18 ;  /* 0x0000001216cd7c20 */ /* 0x000fec0008410000 */
[----:B------:R-:W2:Y:S01]  /*129c0*/  MUFU.TANH R214, R215 ;  /* 0x000000d700d67308 */ /* 0x000ea20000002400 */
[----:B------:R-:W-:Y:S04]  /*129d0*/  HMMA.16816.F32.BF16 R32, R192, R178, R32 ;  /* 0x000000b2c020723c */ /* 0x000fe80000041820 */
[----:B-1----:R-:W-:Y:S01]  /*129e0*/  FMUL.FTZ R170, R17, UR18 ;  /* 0x0000001211aa7c20 */ /* 0x002fe20008410000 */
[----:B------:R-:W-:Y:S04]  /*129f0*/  FMUL.FTZ R206, R25, UR18 ;  /* 0x0000001219ce7c20 */ /* 0x000fe80008410000 */
[----:B------:R1:W-:Y:S01]  /*12a00*/  MUFU.TANH R215, R172 ;  /* 0x000000ac00d77308 */ /* 0x0003e20000002400 */
[----:B------:R-:W-:Y:S01]  /*12a10*/  FMUL.FTZ R213, R31, UR18 ;  /* 0x000000121fd57c20 */ /* 0x000fe20008410000 */
[----:B------:R-:W-:Y:S01]  /*12a20*/  IADD3 R31, PT, PT, R211, 0x8, RZ ;  /* 0x00000008d31f7810 */ /* 0x000fe20007ffe0ff */
[----:B------:R-:W-:Y:S01]  /*12a30*/  FMUL.FTZ R194, R29, UR18 ;  /* 0x000000121dc27c20 */ /* 0x000fe20008410000 */
[----:B------:R-:W-:Y:S06]  /*12a40*/  IADD3 R29, PT, PT, R211, 0x9, RZ ;  /* 0x00000009d31d7810 */ /* 0x000fec0007ffe0ff */
[----:B------:R3:W4:Y:S01]  /*12a50*/  MUFU.TANH R201, R170 ;  /* 0x000000aa00c97308 */ /* 0x0007220000002400 */
[----:B------:R-:W-:Y:S01]  /*12a60*/  I2FP.F32.U32 R31, R31 ;  /* 0x0000001f001f7245 */ /* 0x000fe20000201000 */
[----:B------:R-:W-:Y:S01]  /*12a70*/  FMUL.FTZ R185, R28, UR18 ;  /* 0x000000121cb97c20 */ /* 0x000fe20008410000 */
[----:B------:R-:W-:Y:S07]  /*12a80*/  I2FP.F32.U32 R29, R29 ;  /* 0x0000001d001d7245 */ /* 0x000fee0000201000 */
[----:B------:R5:W5:Y:S01]  /*12a90*/  MUFU.TANH R210, R171 ;  /* 0x000000ab00d27308 */ /* 0x000b620000002400 */
[----:B--2---:R-:W-:Y:S01]  /*12aa0*/  FFMA.FTZ R10, R29, UR5, R214 ;  /* 0x000000051d0a7c23 */ /* 0x004fe200080100d6 */
[----:B-1----:R-:W-:Y:S01]  /*12ab0*/  FMUL.FTZ R172, R18, UR18 ;  /* 0x0000001212ac7c20 */ /* 0x002fe20008410000 */
[----:B------:R-:W-:Y:S07]  /*12ac0*/  FMUL.FTZ R214, R33, UR18 ;  /* 0x0000001221d67c20 */ /* 0x000fee0008410000 */
[----:B------:R-:W1:Y:S01]  /*12ad0*/  MUFU.TANH R251, R251 ;  /* 0x000000fb00fb7308 */ /* 0x000e620000002400 */
[----:B---3--:R-:W-:Y:S01]  /*12ae0*/  FMUL.FTZ R170, R20, UR18 ;  /* 0x0000001214aa7c20 */ /* 0x008fe20008410000 */
[----:B----4-:R-:W-:Y:S01]  /*12af0*/  FFMA.FTZ R33, R29, UR5, R201 ;  /* 0x000000051d217c23 */ /* 0x010fe200080100c9 */
[----:B------:R-:W-:Y:S01]  /*12b00*/  FMUL.FTZ R201, R35, UR18 ;  /* 0x0000001223c97c20 */ /* 0x000fe20008410000 */
[----:B------:R-:W-:Y:S06]  /*12b10*/  IADD3 R35, PT, PT, R211, 0x18, RZ ;  /* 0x00000018d3237810 */ /* 0x000fec0007ffe0ff */
[----:B------:R2:W-:Y:S01]  /*12b20*/  MUFU.TANH R207, R170 ;  /* 0x000000aa00cf7308 */ /* 0x0005e20000002400 */
[----:B------:R-:W-:Y:S01]  /*12b30*/  I2FP.F32.U32 R5, R35 ;  /* 0x0000002300057245 */ /* 0x000fe20000201000 */
[----:B-----5:R-:W-:Y:S01]  /*12b40*/  FMUL.FTZ R171, R19, UR18 ;  /* 0x0000001213ab7c20 */ /* 0x020fe20008410000 */
[----:B------:R-:W-:Y:S07]  /*12b50*/  FFMA.FTZ R195, R31, UR5, R210 ;  /* 0x000000051fc37c23 */ /* 0x000fee00080100d2 */
[----:B------:R-:W3:Y:S10]  /*12b60*/  MUFU.TANH R252, R252 ;  /* 0x000000fc00fc7308 */ /* 0x000ef40000002400 */
[----:B------:R4:W-:Y:S01]  /*12b70*/  MUFU.TANH R209, R172 ;  /* 0x000000ac00d17308 */ /* 0x0009e20000002400 */
[----:B--2---:R-:W-:Y:S09]  /*12b80*/  FMUL.FTZ R170, R24, UR18 ;  /* 0x0000001218aa7c20 */ /* 0x004ff20008410000 */
[----:B------:R2:W-:Y:S10]  /*12b90*/  MUFU.TANH R187, R170 ;  /* 0x000000aa00bb7308 */ /* 0x0005f40000002400 */
[----:B------:R5:W-:Y:S01]  /*12ba0*/  MUFU.TANH R175, R171 ;  /* 0x000000ab00af7308 */ /* 0x000be20000002400 */
[----:B----4-:R-:W-:Y:S09]  /*12bb0*/  FMUL.FTZ R172, R23, UR18 ;  /* 0x0000001217ac7c20 */ /* 0x010ff20008410000 */
[----:B------:R4:W-:Y:S01]  /*12bc0*/  MUFU.TANH R186, R206 ;  /* 0x000000ce00ba7308 */ /* 0x0009e20000002400 */
[----:B--2---:R-:W-:Y:S01]  /*12bd0*/  FMUL.FTZ R170, R30, UR18 ;  /* 0x000000121eaa7c20 */ /* 0x004fe20008410000 */
[----:B------:R-:W-:Y:S04]  /*12be0*/  IADD3 R30, PT, PT, R211, 0x1, RZ ;  /* 0x00000001d31e7810 */ /* 0x000fe80007ffe0ff */
[----:B------:R-:W-:Y:S04]  /*12bf0*/  I2FP.F32.U32 R30, R30 ;  /* 0x0000001e001e7245 */ /* 0x000fe80000201000 */
[----:B------:R-:W2:Y:S01]  /*12c00*/  MUFU.TANH R169, R169 ;  /* 0x000000a900a97308 */ /* 0x000ea20000002400 */
[----:B-----5:R-:W-:Y:S01]  /*12c10*/  FMUL.FTZ R171, R21, UR18 ;  /* 0x0000001215ab7c20 */ /* 0x020fe20008410000 */
[C---:B------:R-:W-:Y:S01]  /*12c20*/  FFMA.FTZ R247, R30.reuse, UR5, R247 ;  /* 0x000000051ef77c23 */ /* 0x040fe200080100f7 */
[C---:B------:R-:W-:Y:S01]  /*12c30*/  FFMA.FTZ R248, R30.reuse, UR5, R248 ;  /* 0x000000051ef87c23 */ /* 0x040fe200080100f8 */
[C---:B-1----:R-:W-:Y:S01]  /*12c40*/  FFMA.FTZ R251, R30.reuse, UR5, R251 ;  /* 0x000000051efb7c23 */ /* 0x042fe200080100fb */
[----:B---3--:R-:W-:Y:S05]  /*12c50*/  FFMA.FTZ R252, R30, UR5, R252 ;  /* 0x000000051efc7c23 */ /* 0x008fea00080100fc */
[----:B------:R1:W-:Y:S01]  /*12c60*/  MUFU.TANH R202, R172 ;  /* 0x000000ac00ca7308 */ /* 0x0003e20000002400 */
[----:B------:R-:W-:Y:S01]  /*12c70*/  FMUL.FTZ R30, R34, UR18 ;  /* 0x00000012221e7c20 */ /* 0x000fe20008410000 */
[----:B------:R-:W-:Y:S01]  /*12c80*/  FFMA.FTZ R34, R31, UR5, R174 ;  /* 0x000000051f227c23 */ /* 0x000fe200080100ae */
[----:B----4-:R-:W-:Y:S07]  /*12c90*/  I2FP.F32.U32 R206, R211 ;  /* 0x000000d300ce7245 */ /* 0x010fee0000201000 */
[----:B------:R3:W4:Y:S01]  /*12ca0*/  MUFU.TANH R174, R30 ;  /* 0x0000001e00ae7308 */ /* 0x0007220000002400 */
[----:B--2---:R-:W-:Y:S09]  /*12cb0*/  FFMA.FTZ R193, R206, UR5, R169 ;  /* 0x00000005cec17c23 */ /* 0x004ff200080100a9 */
[----:B------:R2:W-:Y:S01]  /*12cc0*/  MUFU.TANH R203, R171 ;  /* 0x000000ab00cb7308 */ /* 0x0005e20000002400 */
[----:B-1----:R-:W-:Y:S09]  /*12cd0*/  FMUL.FTZ R172, R26, UR18 ;  /* 0x000000121aac7c20 */ /* 0x002ff20008410000 */
[----:B------:R-:W1:Y:S01]  /*12ce0*/  MUFU.TANH R246, R246 ;  /* 0x000000f600f67308 */ /* 0x000e620000002400 */
[C---:B---3--:R-:W-:Y:S01]  /*12cf0*/  FFMA.FTZ R30, R29.reuse, UR5, R215 ;  /* 0x000000051d1e7c23 */ /* 0x048fe200080100d7 */
[----:B------:R-:W-:Y:S01]  /*12d00*/  FFMA.FTZ R29, R29, UR5, R175 ;  /* 0x000000051d1d7c23 */ /* 0x000fe200080100af */
[----:B----4-:R-:W-:Y:S07]  /*12d10*/  FFMA.FTZ R174, R5, UR5, R174 ;  /* 0x0000000505ae7c23 */ /* 0x010fee00080100ae */
[----:B------:R-:W3:Y:S01]  /*12d20*/  MUFU.TANH R249, R249 ;  /* 0x000000f900f97308 */ /* 0x000ee20000002400 */
[----:B--2---:R-:W-:Y:S09]  /*12d30*/  FMUL.FTZ R171, R27, UR18 ;  /* 0x000000121bab7c20 */ /* 0x004ff20008410000 */
[----:B------:R-:W2:Y:S01]  /*12d40*/  MUFU.TANH R250, R250 ;  /* 0x000000fa00fa7308 */ /* 0x000ea20000002400 */
[C---:B-1----:R-:W-:Y:S09]  /*12d50*/  FFMA.FTZ R246, R206.reuse, UR5, R246 ;  /* 0x00000005cef67c23 */ /* 0x042ff200080100f6 */
[----:B------:R1:W-:Y:S01]  /*12d60*/  MUFU.TANH R169, R213 ;  /* 0x000000d500a97308 */ /* 0x0003e20000002400 */
[C---:B---3--:R-:W-:Y:S09]  /*12d70*/  FFMA.FTZ R249, R206.reuse, UR5, R249 ;  /* 0x00000005cef97c23 */ /* 0x048ff200080100f9 */
[----:B------:R3:W-:Y:S01]  /*12d80*/  MUFU.TANH R175, R214 ;  /* 0x000000d600af7308 */ /* 0x0007e20000002400 */
[----:B--2---:R-:W-:Y:S01]  /*12d90*/  FFMA.FTZ R250, R206, UR5, R250 ;  /* 0x00000005cefa7c23 */ /* 0x004fe200080100fa */
[----:B------:R-:W-:Y:S04]  /*12da0*/  FMUL.FTZ R206, R32, UR18 ;  /* 0x0000001220ce7c20 */ /* 0x000fe80008410000 */
[----:B------:R-:W-:Y:S04]  /*12db0*/  FMNMX3.FTZ R35, R2, R250, R252, !PT ;  /* 0x000000fa02237276 */ /* 0x000fe800078100fc */
[----:B------:R-:W2:Y:S01]  /*12dc0*/  MUFU.TANH R205, R205 ;  /* 0x000000cd00cd7308 */ /* 0x000ea20000002400 */
[----:B-1----:R-:W-:Y:S01]  /*12dd0*/  FFMA.FTZ R213, R31, UR5, R168 ;  /* 0x000000051fd57c23 */ /* 0x002fe200080100a8 */
[----:B------:R-:W-:Y:S01]  /*12de0*/  IADD3 R168, PT, PT, R211, 0x10, RZ ;  /* 0x00000010d3a87810 */ /* 0x000fe20007ffe0ff */
[----:B------:R-:W-:Y:S03]  /*12df0*/  FFMA.FTZ R31, R31, UR5, R209 ;  /* 0x000000051f1f7c23 */ /* 0x000fe600080100d1 */
[----:B------:R-:W-:Y:S04]  /*12e00*/  I2FP.F32.U32 R215, R168 ;  /* 0x000000a800d77245 */ /* 0x000fe80000201000 */
[----:B------:R-:W1:Y:S01]  /*12e10*/  MUFU.TANH R172, R172 ;  /* 0x000000ac00ac7308 */ /* 0x000e620000002400 */
[----:B------:R-:W-:Y:S02]  /*12e20*/  FMNMX3.FTZ R168, R3, R193, R247, !PT ;  /* 0x000000c103a87276 */ /* 0x000fe400078100f7 */
[----:B---3--:R-:W-:Y:S01]  /*12e30*/  IADD3 R214, PT, PT, R211, 0x11, RZ ;  /* 0x00000011d3d67810 */ /* 0x008fe20007ffe0ff */
[C---:B------:R-:W-:Y:S01]  /*12e40*/  FFMA.FTZ R207, R215.reuse, UR5, R207 ;  /* 0x00000005d7cf7c23 */ /* 0x040fe200080100cf */
[C---:B------:R-:W-:Y:S01]  /*12e50*/  FFMA.FTZ R187, R215.reuse, UR5, R187 ;  /* 0x00000005d7bb7c23 */ /* 0x040fe200080100bb */
[----:B------:R-:W-:Y:S04]  /*12e60*/  FMNMX3.FTZ R168, R168, R195, R33, !PT ;  /* 0x000000c3a8a87276 */ /* 0x000fe80007810021 */
[----:B------:R-:W3:Y:S01]  /*12e70*/  MUFU.TANH R171, R171 ;  /* 0x000000ab00ab7308 */ /* 0x000ee20000002400 */
[----:B------:R-:W-:Y:S01]  /*12e80*/  I2FP.F32.U32 R214, R214 ;  /* 0x000000d600d67245 */ /* 0x000fe20000201000 */
[C---:B--2---:R-:W-:Y:S04]  /*12e90*/  FFMA.FTZ R205, R215.reuse, UR5, R205 ;  /* 0x00000005d7cd7c23 */ /* 0x044fe800080100cd */
[C---:B------:R-:W-:Y:S01]  /*12ea0*/  FFMA.FTZ R203, R214.reuse, UR5, R203 ;  /* 0x00000005d6cb7c23 */ /* 0x040fe200080100cb */
[C---:B------:R-:W-:Y:S03]  /*12eb0*/  FFMA.FTZ R202, R214.reuse, UR5, R202 ;  /* 0x00000005d6ca7c23 */ /* 0x040fe600080100ca */
[----:B------:R-:W2:Y:S01]  /*12ec0*/  MUFU.TANH R185, R185 ;  /* 0x000000b900b97308 */ /* 0x000ea20000002400 */
[----:B------:R-:W-:Y:S01]  /*12ed0*/  FFMA.FTZ R186, R214, UR5, R186 ;  /* 0x00000005d6ba7c23 */ /* 0x000fe200080100ba */
[----:B-1----:R-:W-:Y:S01]  /*12ee0*/  FFMA.FTZ R172, R215, UR5, R172 ;  /* 0x00000005d7ac7c23 */ /* 0x002fe200080100ac */
[----:B------:R-:W-:Y:S04]  /*12ef0*/  IADD3 R215, PT, PT, R211, 0x19, RZ ;  /* 0x00000019d3d77810 */ /* 0x000fe80007ffe0ff */
[----:B------:R-:W-:Y:S03]  /*12f00*/  I2FP.F32.U32 R4, R215 ;  /* 0x000000d700047245 */ /* 0x000fe60000201000 */
[----:B------:R-:W1:Y:S01]  /*12f10*/  MUFU.TANH R170, R170 ;  /* 0x000000aa00aa7308 */ /* 0x000e620000002400 */
[----:B------:R-:W-:Y:S01]  /*12f20*/  FMNMX3.FTZ R215, R0, R246, R248, !PT ;  /* 0x000000f600d77276 */ /* 0x000fe200078100f8 */
[----:B---3--:R-:W-:Y:S01]  /*12f30*/  FFMA.FTZ R171, R214, UR5, R171 ;  /* 0x00000005d6ab7c23 */ /* 0x008fe200080100ab */
[----:B------:R-:W-:Y:S01]  /*12f40*/  FMNMX3.FTZ R214, R173, R249, R251, !PT ;  /* 0x000000f9add67276 */ /* 0x000fe200078100fb */
[C---:B------:R-:W-:Y:S01]  /*12f50*/  FFMA.FTZ R169, R4.reuse, UR5, R169 ;  /* 0x0000000504a97c23 */ /* 0x040fe200080100a9 */
[----:B------:R-:W-:Y:S01]  /*12f60*/  FMNMX3.FTZ R215, R215, R31, R29, !PT ;  /* 0x0000001fd7d77276 */ /* 0x000fe2000781001d */
[----:B------:R-:W-:Y:S01]  /*12f70*/  FFMA.FTZ R175, R4, UR5, R175 ;  /* 0x0000000504af7c23 */ /* 0x000fe200080100af */
[----:B------:R-:W-:Y:S03]  /*12f80*/  FMNMX3.FTZ R214, R214, R213, R10, !PT ;  /* 0x000000d5d6d67276 */ /* 0x000fe6000781000a */
[----:B------:R-:W3:Y:S01]  /*12f90*/  MUFU.TANH R206, R206 ;  /* 0x000000ce00ce7308 */ /* 0x000ee20000002400 */
[----:B------:R-:W-:Y:S01]  /*12fa0*/  FMNMX3.FTZ R215, R215, R205, R202, !PT ;  /* 0x000000cdd7d77276 */ /* 0x000fe200078100ca */
[C---:B--2---:R-:W-:Y:S01]  /*12fb0*/  FFMA.FTZ R185, R5.reuse, UR5, R185 ;  /* 0x0000000505b97c23 */ /* 0x044fe200080100b9 */
[----:B------:R-:W-:Y:S07]  /*12fc0*/  FMNMX3.FTZ R214, R214, R187, R186, !PT ;  /* 0x000000bbd6d67276 */ /* 0x000fee00078100ba */
[----:B------:R-:W2:Y:S01]  /*12fd0*/  MUFU.TANH R194, R194 ;  /* 0x000000c200c27308 */ /* 0x000ea20000002400 */
[C---:B-1----:R-:W-:Y:S09]  /*12fe0*/  FFMA.FTZ R170, R5.reuse, UR5, R170 ;  /* 0x0000000505aa7c23 */ /* 0x042ff200080100aa */
[----:B------:R-:W1:Y:S01]  /*12ff0*/  MUFU.TANH R201, R201 ;  /* 0x000000c900c97308 */ /* 0x000e620000002400 */
[----:B---3--:R-:W-:Y:S01]  /*13000*/  FFMA.FTZ R206, R5, UR5, R206 ;  /* 0x0000000505ce7c23 */ /* 0x008fe200080100ce */
[----:B------:R-:W-:Y:S02]  /*13010*/  FMNMX3.FTZ R5, R35, R34, R30, !PT ;  /* 0x0000002223057276 */ /* 0x000fe4000781001e */
[----:B------:R-:W-:Y:S02]  /*13020*/  FMNMX3.FTZ R35, R168, R207, R203, !PT ;  /* 0x000000cfa8237276 */ /* 0x000fe400078100cb */
[----:B------:R-:W-:Y:S01]  /*13030*/  FMNMX3.FTZ R5, R5, R172, R171, !PT ;  /* 0x000000ac05057276 */ /* 0x000fe200078100ab */
[----:B--2---:R-:W-:Y:S03]  /*13040*/  FFMA.FTZ R194, R4, UR5, R194 ;  /* 0x0000000504c27c23 */ /* 0x004fe600080100c2 */
[----:B------:R-:W-:Y:S02]  /*13050*/  FMNMX3.FTZ R5, R5, R170, R169, !PT ;  /* 0x000000aa05057276 */ /* 0x000fe400078100a9 */
[----:B------:R-:W-:Y:S01]  /*13060*/  FMNMX3.FTZ R214, R214, R185, R194, !PT ;  /* 0x000000b9d6d67276 */ /* 0x000fe200078100c2 */
[----:B-1----:R-:W-:Y:S01]  /*13070*/  FFMA.FTZ R201, R4, UR5, R201 ;  /* 0x0000000504c97c23 */ /* 0x002fe200080100c9 */
[----:B------:R-:W-:Y:S06]  /*13080*/  BRA.U.ANY UP0, `(.L_x_1635) ;  /* 0xffffffed00087547 */ /* 0x000fec000b93ffff */
.L_x_1634:
[----:B------:R-:W2:Y:S01]  /*13090*/  SHFL.BFLY PT, R13, R214, 0x2, 0x1f ;  /* 0x0c401f00d60d7f89 */ /* 0x000ea200000e0000 */
[----:B------:R-:W-:Y:S01]  /*130a0*/  FMNMX3.FTZ R12, R215, R174, R201, !PT ;  /* 0x000000aed70c7276 */ /* 0x000fe200078100c9 */
[----:B------:R-:W-:Y:S01]  /*130b0*/  UISETP.NE.AND UP0, UPT, UR11, URZ, UPT ;  /* 0x000000ff0b00728c */ /* 0x000fe2000bf05270 */
[----:B------:R-:W-:Y:S05]  /*130c0*/  FMNMX3.FTZ R35, R35, R206, R175, !PT ;  /* 0x000000ce23237276 */ /* 0x000fea00078100af */
[----:B------:R-:W3:Y:S01]  /*130d0*/  SHFL.BFLY PT, R4, R5, 0x2, 0x1f ;  /* 0x0c401f0005047f89 */ /* 0x000ee200000e0000 */
[----:B------:R-:W-:Y:S07]  /*130e0*/  UIADD3 UR11, UPT, UPT, UR11, -0x1, URZ ;  /* 0xffffffff0b0b7890 */ /* 0x000fee000fffe0ff */
[----:B------:R-:W4:Y:S08]  /*130f0*/  SHFL.BFLY PT, R14, R35, 0x2, 0x1f ;  /* 0x0c401f00230e7f89 */ /* 0x000f3000000e0000 */
[----:B------:R-:W5:Y:S08]  /*13100*/  SHFL.BFLY PT, R11, R12, 0x2, 0x1f ;  /* 0x0c401f000c0b7f89 */ /* 0x000f7000000e0000 */
[----:B-1----:R-:W-:Y:S08]  /*13110*/  LDSM.16.MT88.4 R20, [R225+0xa000] ;  /* 0x00a00000e114783b */ /* 0x002ff00000004200 */
[----:B------:R-:W-:Y:S08]  /*13120*/  LDSM.16.MT88.4 R176, [R223+0xa000] ;  /* 0x00a00000dfb0783b */ /* 0x000ff00000004200 */
[----:B------:R-:W-:Y:S08]  /*13130*/  LDSM.16.MT88.4 R188, [R220+0x800] ;  /* 0x00080000dcbc783b */ /* 0x000ff00000004200 */
[----:B------:R-:W-:Y:S01]  /*13140*/  LDSM.16.MT88.4 R196, [R219] ;  /* 0x00000000dbc4783b */ /* 0x000fe20000004200 */
[----:B--2---:R-:W-:Y:S02]  /*13150*/  FMNMX.FTZ R7, R214, R13, !PT ;  /* 0x0000000dd6077209 */ /* 0x004fe40007810000 */
[----:B---3--:R-:W-:Y:S02]  /*13160*/  FMNMX.FTZ R6, R5, R4, !PT ;  /* 0x0000000405067209 */ /* 0x008fe40007810000 */
[----:B----4-:R-:W-:Y:S02]  /*13170*/  FMNMX.FTZ R9, R35, R14, !PT ;  /* 0x0000000e23097209 */ /* 0x010fe40007810000 */
        /* <DEDUP_REMOVED lines=11> */
[C---:B------:R-:W-:Y:S01]  /*13230*/  FMUL.FTZ R173, R165.reuse, UR4 ;  /* 0x00000004a5ad7c20 */ /* 0x040fe20008410000 */
[C---:B------:R-:W-:Y:S01]  /*13240*/  FSETP.NEU.FTZ.AND P1, PT, R165.reuse, -INF , PT ;  /* 0xff800000a500780b */ /* 0x040fe20003f3d000 */
[----:B------:R-:W-:Y:S01]  /*13250*/  FADD.FTZ R4, -R165, R2 ;  /* 0x00000002a5047221 */ /* 0x000fe20000010100 */
[----:B----4-:R-:W-:Y:S01]  /*13260*/  FMNMX.FTZ R167, R8, R167, !PT ;  /* 0x000000a708a77209 */ /* 0x010fe20007810000 */
[C---:B------:R-:W-:Y:S01]  /*13270*/  FMUL.FTZ R182, R168.reuse, UR4 ;  /* 0x00000004a8b67c20 */ /* 0x040fe20008410000 */
[----:B------:R-:W-:Y:S01]  /*13280*/  FSEL R181, R181, RZ, P2 ;  /* 0x000000ffb5b57208 */ /* 0x000fe20001000000 */
[----:B------:R-:W-:Y:S01]  /*13290*/  FMUL.FTZ R2, R5, UR4 ;  /* 0x0000000405027c20 */ /* 0x000fe20008410000 */
[----:B------:R-:W-:Y:S01]  /*132a0*/  FSEL R173, R173, RZ, P1 ;  /* 0x000000ffadad7208 */ /* 0x000fe20000800000 */
[C---:B------:R-:W-:Y:S01]  /*132b0*/  FMUL.FTZ R180, R167.reuse, UR4 ;  /* 0x00000004a7b47c20 */ /* 0x040fe20008410000 */
[C---:B------:R-:W-:Y:S01]  /*132c0*/  FSETP.NEU.FTZ.AND P2, PT, R168.reuse, -INF , PT ;  /* 0xff800000a800780b */ /* 0x040fe20003f5d000 */
[----:B------:R-:W-:Y:S01]  /*132d0*/  FADD.FTZ R3, -R168, R3 ;  /* 0x00000003a8037221 */ /* 0x000fe20000010100 */
[C---:B------:R-:W-:Y:S01]  /*132e0*/  FSETP.NEU.FTZ.AND P1, PT, R167.reuse, -INF , PT ;  /* 0xff800000a700780b */ /* 0x040fe20003f3d000 */
[----:B------:R-:W-:Y:S01]  /*132f0*/  FADD.FTZ R5, -R167, R0 ;  /* 0x00000000a7057221 */ /* 0x000fe20000010100 */
[----:B------:R-:W-:Y:S01]  /*13300*/  FSEL R182, R182, RZ, P2 ;  /* 0x000000ffb6b67208 */ /* 0x000fe20001000000 */
[----:B------:R-:W-:Y:S01]  /*13310*/  FFMA.FTZ R214, R251, UR4, -R181 ;  /* 0x00000004fbd67c23 */ /* 0x000fe200080108b5 */
[----:B------:R-:W-:Y:S01]  /*13320*/  FSEL R180, R180, RZ, P1 ;  /* 0x000000ffb4b47208 */ /* 0x000fe20000800000 */
[----:B------:R-:W-:Y:S01]  /*13330*/  FFMA.FTZ R211, R250, UR4, -R173 ;  /* 0x00000004fad37c23 */ /* 0x000fe200080108ad */
[----:B------:R-:W-:Y:S01]  /*13340*/  FMUL.FTZ R164, R3, UR4 ;  /* 0x0000000403a47c20 */ /* 0x000fe20008410000 */
[----:B------:R-:W-:Y:S01]  /*13350*/  FFMA.FTZ R251, R247, UR4, -R182 ;  /* 0x00000004f7fb7c23 */ /* 0x000fe200080108b6 */
[----:B------:R-:W-:Y:S01]  /*13360*/  FFMA.FTZ R215, R249, UR4, -R181 ;  /* 0x00000004f9d77c23 */ /* 0x000fe200080108b5 */
[--C-:B------:R-:W-:Y:S01]  /*13370*/  FFMA.FTZ R250, R246, UR4, -R180.reuse ;  /* 0x00000004f6fa7c23 */ /* 0x100fe200080108b4 */
[----:B------:R-:W-:Y:S01]  /*13380*/  FFMA.FTZ R210, R252, UR4, -R173 ;  /* 0x00000004fcd27c23 */ /* 0x000fe200080108ad */
[----:B------:R-:W-:Y:S01]  /*13390*/  FMUL.FTZ R3, R5, UR4 ;  /* 0x0000000405037c20 */ /* 0x000fe20008410000 */
[----:B------:R-:W-:Y:S01]  /*133a0*/  FFMA.FTZ R248, R248, UR4, -R180 ;  /* 0x00000004f8f87c23 */ /* 0x000fe200080108b4 */
[--C-:B------:R-:W-:Y:S01]  /*133b0*/  FFMA.FTZ R252, R195, UR4, -R182.reuse ;  /* 0x00000004c3fc7c23 */ /* 0x100fe200080108b6 */
[----:B------:R-:W-:Y:S01]  /*133c0*/  FFMA.FTZ R249, R33, UR4, -R182 ;  /* 0x0000000421f97c23 */ /* 0x000fe200080108b6 */
[--C-:B------:R-:W-:Y:S01]  /*133d0*/  FFMA.FTZ R247, R31, UR4, -R180.reuse ;  /* 0x000000041ff77c23 */ /* 0x100fe200080108b4 */
[----:B------:R-:W-:Y:S01]  /*133e0*/  FFMA.FTZ R246, R29, UR4, -R180 ;  /* 0x000000041df67c23 */ /* 0x000fe200080108b4 */
[----:B------:R-:W-:Y:S01]  /*133f0*/  FMUL.FTZ R4, R4, UR4 ;  /* 0x0000000404047c20 */ /* 0x000fe20008410000 */
[--C-:B------:R-:W-:Y:S01]  /*13400*/  FFMA.FTZ R193, R193, UR4, -R182.reuse ;  /* 0x00000004c1c17c23 */ /* 0x100fe200080108b6 */
[----:B------:R-:W1:Y:S01]  /*13410*/  MUFU.EX2 R164, R164 ;  /* 0x000000a400a47308 */ /* 0x000e620000000800 */
[--C-:B------:R-:W-:Y:S01]  /*13420*/  FFMA.FTZ R213, R213, UR4, -R181.reuse ;  /* 0x00000004d5d57c23 */ /* 0x100fe200080108b5 */
[----:B------:R-:W-:Y:S01]  /*13430*/  FFMA.FTZ R212, R10, UR4, -R181 ;  /* 0x000000040ad47c23 */ /* 0x000fe200080108b5 */
[--C-:B------:R-:W-:Y:S07]  /*13440*/  FFMA.FTZ R209, R34, UR4, -R173.reuse ;  /* 0x0000000422d17c23 */ /* 0x100fee00080108ad */
[----:B------:R2:W3:Y:S01]  /*13450*/  MUFU.EX2 R0, R4 ;  /* 0x0000000400007308 */ /* 0x0004e20000000800 */
[----:B------:R-:W-:Y:S01]  /*13460*/  FFMA.FTZ R208, R30, UR4, -R173 ;  /* 0x000000041ed07c23 */ /* 0x000fe200080108ad */
[--C-:B------:R-:W-:Y:S01]  /*13470*/  FFMA.FTZ R187, R187, UR4, -R181.reuse ;  /* 0x00000004bbbb7c23 */ /* 0x100fe200080108b5 */
[--C-:B------:R-:W-:Y:S07]  /*13480*/  FFMA.FTZ R186, R186, UR4, -R181.reuse ;  /* 0x00000004baba7c23 */ /* 0x100fee00080108b5 */
[----:B------:R-:W4:Y:S01]  /*13490*/  MUFU.EX2 R3, R3 ;  /* 0x0000000300037308 */ /* 0x000f220000000800 */
[--C-:B------:R-:W-:Y:S01]  /*134a0*/  FFMA.FTZ R185, R185, UR4, -R181.reuse ;  /* 0x00000004b9b97c23 */ /* 0x100fe200080108b5 */
[----:B------:R-:W-:Y:S01]  /*134b0*/  FFMA.FTZ R181, R194, UR4, -R181 ;  /* 0x00000004c2b57c23 */ /* 0x000fe200080108b5 */
[--C-:B------:R-:W-:Y:S07]  /*134c0*/  FFMA.FTZ R207, R207, UR4, -R182.reuse ;  /* 0x00000004cfcf7c23 */ /* 0x100fee00080108b6 */
[----:B------:R-:W-:Y:S01]  /*134d0*/  MUFU.EX2 R183, R193 ;  /* 0x000000c100b77308 */ /* 0x000fe20000000800 */
[----:B------:R-:W-:Y:S01]  /*134e0*/  FFMA.FTZ R203, R203, UR4, -R182 ;  /* 0x00000004cbcb7c23 */ /* 0x000fe200080108b6 */
[C---:B-1----:R-:W-:Y:S01]  /*134f0*/  FMUL.FTZ R5, R164.reuse, R157 ;  /* 0x0000009da4057220 */ /* 0x042fe20000410000 */
[C---:B------:R-:W-:Y:S07]  /*13500*/  FMUL.FTZ R16, R164.reuse, R148 ;  /* 0x00000094a4107220 */ /* 0x040fee0000410000 */
[----:B------:R-:W1:Y:S01]  /*13510*/  MUFU.EX2 R251, R251 ;  /* 0x000000fb00fb7308 */ /* 0x000e620000000800 */
[C---:B------:R-:W-:Y:S01]  /*13520*/  FMUL.FTZ R17, R164.reuse, R149 ;  /* 0x00000095a4117220 */ /* 0x040fe20000410000 */
[----:B--2---:R-:W-:Y:S01]  /*13530*/  FMUL.FTZ R4, R164, R156 ;  /* 0x0000009ca4047220 */ /* 0x004fe20000410000 */
[C---:B---3--:R-:W-:Y:S07]  /*13540*/  FMUL.FTZ R10, R0.reuse, R162 ;  /* 0x000000a2000a7220 */ /* 0x048fee0000410000 */
[----:B------:R-:W-:Y:S01]  /*13550*/  MUFU.EX2 R250, R250 ;  /* 0x000000fa00fa7308 */ /* 0x000fe20000000800 */
[C---:B------:R-:W-:Y:S01]  /*13560*/  FMUL.FTZ R11, R0.reuse, R163 ;  /* 0x000000a3000b7220 */ /* 0x040fe20000410000 */
[C---:B----4-:R-:W-:Y:S01]  /*13570*/  FMUL.FTZ R6, R3.reuse, R158 ;  /* 0x0000009e03067220 */ /* 0x050fe20000410000 */
[C---:B------:R-:W-:Y:S07]  /*13580*/  FMUL.FTZ R7, R3.reuse, R159 ;  /* 0x0000009f03077220 */ /* 0x040fee0000410000 */
[----:B------:R-:W2:Y:S01]  /*13590*/  MUFU.EX2 R248, R248 ;  /* 0x000000f800f87308 */ /* 0x000ea20000000800 */
[C---:B------:R-:W-:Y:S01]  /*135a0*/  FMUL.FTZ R14, R0.reuse, R154 ;  /* 0x0000009a000e7220 */ /* 0x040fe20000410000 */
[C---:B------:R-:W-:Y:S01]  /*135b0*/  FMUL.FTZ R15, R0.reuse, R155 ;  /* 0x0000009b000f7220 */ /* 0x040fe20000410000 */
[C---:B------:R-:W-:Y:S07]  /*135c0*/  FMUL.FTZ R18, R3.reuse, R150 ;  /* 0x0000009603127220 */ /* 0x040fee0000410000 */
[----:B------:R-:W-:Y:S01]  /*135d0*/  MUFU.EX2 R252, R252 ;  /* 0x000000fc00fc7308 */ /* 0x000fe20000000800 */
[----:B------:R-:W-:Y:S01]  /*135e0*/  FMUL.FTZ R19, R3, R151 ;  /* 0x0000009703137220 */ /* 0x000fe20000410000 */
[----:B-1----:R-:W-:Y:S01]  /*135f0*/  F2FP.BF16.F32.PACK_AB R156, R251, R183 ;  /* 0x000000b7fb9c723e */ /* 0x002fe200000010ff */
[----:B------:R-:W-:Y:S07]  /*13600*/  LDSM.16.MT88.4 R148, [R225+0xa800] ;  /* 0x00a80000e194783b */ /* 0x000fee0000004200 */
[----:B------:R-:W1:Y:S01]  /*13610*/  MUFU.EX2 R249, R249 ;  /* 0x000000f900f97308 */ /* 0x000e620000000800 */
[C---:B------:R-:W-:Y:S01]  /*13620*/  FMUL.FTZ R30, R0.reuse, R138 ;  /* 0x0000008a001e7220 */ /* 0x040fe20000410000 */
[----:B------:R-:W-:Y:S01]  /*13630*/  FMUL.FTZ R31, R0, R139 ;  /* 0x0000008b001f7220 */ /* 0x000fe20000410000 */
[C---:B------:R-:W-:Y:S07]  /*13640*/  FMUL.FTZ R32, R164.reuse, R132 ;  /* 0x00000084a4207220 */ /* 0x040fee0000410000 */
[----:B------:R-:W-:Y:S01]  /*13650*/  MUFU.EX2 R247, R247 ;  /* 0x000000f700f77308 */ /* 0x000fe20000000800 */
[----:B------:R-:W-:Y:S01]  /*13660*/  FMUL.FTZ R33, R164, R133 ;  /* 0x00000085a4217220 */ /* 0x000fe20000410000 */
[----:B--2---:R-:W-:Y:S01]  /*13670*/  F2FP.BF16.F32.PACK_AB R157, R248, R250 ;  /* 0x000000faf89d723e */ /* 0x004fe200000010ff */
[----:B------:R-:W-:Y:S07]  /*13680*/  LDSM.16.MT88.4 R192, [R225+0xb800] ;  /* 0x00b80000e1c0783b */ /* 0x000fee0000004200 */
[----:B------:R-:W2:Y:S01]  /*13690*/  MUFU.EX2 R246, R246 ;  /* 0x000000f600f67308 */ /* 0x000ea20000000800 */
[C---:B------:R-:W-:Y:S01]  /*136a0*/  FMUL.FTZ R34, R3.reuse, R134 ;  /* 0x0000008603227220 */ /* 0x040fe20000410000 */
[----:B------:R-:W-:Y:S01]  /*136b0*/  FMUL.FTZ R35, R3, R135 ;  /* 0x0000008703237220 */ /* 0x000fe20000410000 */
[--C-:B------:R-:W-:Y:S07]  /*136c0*/  FFMA.FTZ R205, R205, UR4, -R180.reuse ;  /* 0x00000004cdcd7c23 */ /* 0x100fee00080108b4 */
[----:B------:R-:W3:Y:S01]  /*136d0*/  MUFU.EX2 R2, R2 ;  /* 0x0000000200027308 */ /* 0x000ee20000000800 */
[----:B------:R-:W-:Y:S01]  /*136e0*/  FFMA.FTZ R202, R202, UR4, -R180 ;  /* 0x00000004caca7c23 */ /* 0x000fe200080108b4 */
[----:B-1----:R-:W-:Y:S01]  /*136f0*/  F2FP.BF16.F32.PACK_AB R158, R249, R252 ;  /* 0x000000fcf99e723e */ /* 0x002fe200000010ff */
[----:B------:R-:W-:Y:S07]  /*13700*/  LDSM.16.MT88.4 R132, [R222+0xa000] ;  /* 0x00a00000de84783b */ /* 0x000fee0000004200 */
[----:B------:R-:W-:Y:S01]  /*13710*/  MUFU.EX2 R215, R215 ;  /* 0x000000d700d77308 */ /* 0x000fe20000000800 */
[--C-:B------:R-:W-:Y:S01]  /*13720*/  FFMA.FTZ R206, R206, UR4, -R182.reuse ;  /* 0x00000004cece7c23 */ /* 0x100fe200080108b6 */
[----:B------:R-:W-:Y:S01]  /*13730*/  FFMA.FTZ R175, R175, UR4, -R182 ;  /* 0x00000004afaf7c23 */ /* 0x000fe200080108b6 */
[----:B------:R-:W-:Y:S07]  /*13740*/  FFMA.FTZ R174, R174, UR4, -R180 ;  /* 0x00000004aeae7c23 */ /* 0x000fee00080108b4 */
[----:B------:R-:W1:Y:S01]  /*13750*/  MUFU.EX2 R214, R214 ;  /* 0x000000d600d67308 */ /* 0x000e620000000800 */
[----:B------:R-:W-:Y:S01]  /*13760*/  FMUL.FTZ R27, R0, R143 ;  /* 0x0000008f001b7220 */ /* 0x000fe20000410000 */
[----:B--2---:R-:W-:Y:S01]  /*13770*/  F2FP.BF16.F32.PACK_AB R159, R246, R247 ;  /* 0x000000f7f69f723e */ /* 0x004fe200000010ff */
[C---:B------:R-:W-:Y:S07]  /*13780*/  FMUL.FTZ R52, R164.reuse, R52 ;  /* 0x00000034a4347220 */ /* 0x040fee0000410000 */
[----:B------:R-:W-:Y:S01]  /*13790*/  MUFU.EX2 R211, R211 ;  /* 0x000000d300d37308 */ /* 0x000fe20000000800 */
[----:B------:R-:W-:Y:S01]  /*137a0*/  FMUL.FTZ R53, R164, R53 ;  /* 0x00000035a4357220 */ /* 0x000fe20000410000 */
[C---:B---3--:R-:W-:Y:S01]  /*137b0*/  FMUL.FTZ R28, R2.reuse, R136 ;  /* 0x00000088021c7220 */ /* 0x048fe20000410000 */
[C---:B------:R-:W-:Y:S07]  /*137c0*/  FMUL.FTZ R29, R2.reuse, R137 ;  /* 0x00000089021d7220 */ /* 0x040fee0000410000 */
[----:B------:R-:W2:Y:S01]  /*137d0*/  MUFU.EX2 R210, R210 ;  /* 0x000000d200d27308 */ /* 0x000ea20000000800 */
[-C--:B------:R-:W-:Y:S01]  /*137e0*/  HMMA.16816.F32.BF16 R4, R156, R20.reuse, R4 ;  /* 0x000000149c04723c */ /* 0x080fe20000041804 */
[----:B------:R-:W-:Y:S08]  /*137f0*/  LDSM.16.MT88.4 R136, [R225+0xb000] ;  /* 0x00b00000e188783b */ /* 0x000ff00000004200 */
[----:B------:R-:W-:Y:S01]  /*13800*/  MUFU.EX2 R213, R213 ;  /* 0x000000d500d57308 */ /* 0x000fe20000000800 */
[C---:B------:R-:W-:Y:S01]  /*13810*/  FMUL.FTZ R8, R2.reuse, R160 ;  /* 0x000000a002087220 */ /* 0x040fe20000410000 */
[----:B------:R-:W-:Y:S08]  /*13820*/  FMUL.FTZ R9, R2, R161 ;  /* 0x000000a102097220 */ /* 0x000ff00000410000 */
[----:B------:R-:W3:Y:S01]  /*13830*/  MUFU.EX2 R212, R212 ;  /* 0x000000d400d47308 */ /* 0x000ee20000000800 */
[----:B-1----:R-:W-:Y:S01]  /*13840*/  F2FP.BF16.F32.PACK_AB R160, R214, R215 ;  /* 0x000000d7d6a0723e */ /* 0x002fe200000010ff */
[C---:B------:R-:W-:Y:S01]  /*13850*/  FMUL.FTZ R13, R2.reuse, R153 ;  /* 0x00000099020d7220 */ /* 0x040fe20000410000 */
[C---:B------:R-:W-:Y:S07]  /*13860*/  FMUL.FTZ R12, R2.reuse, R152 ;  /* 0x00000098020c7220 */ /* 0x040fee0000410000 */
[----:B------:R-:W-:Y:S01]  /*13870*/  MUFU.EX2 R209, R209 ;  /* 0x000000d100d17308 */ /* 0x000fe20000000800 */
[----:B------:R-:W-:Y:S01]  /*13880*/  MOV R152, R244 ;  /* 0x000000f400987202 */ /* 0x000fe20000000f00 */
[----:B------:R-:W-:Y:S01]  /*13890*/  FMUL.FTZ R25, R2, R141 ;  /* 0x0000008d02197220 */ /* 0x000fe20000410000 */
[----:B--2---:R-:W-:Y:S07]  /*138a0*/  F2FP.BF16.F32.PACK_AB R161, R210, R211 ;  /* 0x000000d3d2a1723e */ /* 0x004fee00000010ff */
[----:B------:R-:W1:Y:S01]  /*138b0*/  MUFU.EX2 R208, R208 ;  /* 0x000000d000d07308 */ /* 0x000e620000000800 */
[----:B------:R-:W-:Y:S01]  /*138c0*/  @P0 IADD3 R152, PT, PT, R242, -0x40, RZ ;  /* 0xffffffc0f2980810 */ /* 0x000fe20007ffe0ff */
[C---:B------:R-:W-:Y:S01]  /*138d0*/  FMUL.FTZ R54, R3.reuse, R54 ;  /* 0x0000003603367220 */ /* 0x040fe20000410000 */
[C---:B------:R-:W-:Y:S07]  /*138e0*/  FMUL.FTZ R55, R3.reuse, R55 ;  /* 0x0000003703377220 */ /* 0x040fee0000410000 */
[----:B------:R-:W-:Y:S01]  /*138f0*/  MUFU.EX2 R141, R181 ;  /* 0x000000b5008d7308 */ /* 0x000fe20000000800 */
[----:B------:R-:W-:Y:S01]  /*13900*/  FMUL.FTZ R56, R2, R56 ;  /* 0x0000003802387220 */ /* 0x000fe20000410000 */
[----:B---3--:R-:W-:Y:S01]  /*13910*/  F2FP.BF16.F32.PACK_AB R162, R212, R213 ;  /* 0x000000d5d4a2723e */ /* 0x008fe200000010ff */
[----:B------:R-:W-:Y:S07]  /*13920*/  FMUL.FTZ R57, R2, R57 ;  /* 0x0000003902397220 */ /* 0x000fee0000410000 */
[----:B------:R-:W-:Y:S01]  /*13930*/  MUFU.EX2 R155, R185 ;  /* 0x000000b9009b7308 */ /* 0x000fe20000000800 */
[C---:B------:R-:W-:Y:S01]  /*13940*/  FMUL.FTZ R58, R0.reuse, R58 ;  /* 0x0000003a003a7220 */ /* 0x040fe20000410000 */
[----:B------:R-:W-:Y:S01]  /*13950*/  FMUL.FTZ R59, R0, R59 ;  /* 0x0000003b003b7220 */ /* 0x000fe20000410000 */
[C---:B------:R-:W-:Y:S07]  /*13960*/  FMUL.FTZ R60, R2.reuse, R60 ;  /* 0x0000003c023c7220 */ /* 0x040fee0000410000 */
[----:B------:R-:W-:Y:S01]  /*13970*/  MUFU.EX2 R153, R203 ;  /* 0x000000cb00997308 */ /* 0x000fe20000000800 */
[----:B------:R-:W-:Y:S01]  /*13980*/  FMUL.FTZ R61, R2, R61 ;  /* 0x0000003d023d7220 */ /* 0x000fe20000410000 */
[----:B-1----:R-:W-:Y:S01]  /*13990*/  F2FP.BF16.F32.PACK_AB R163, R208, R209 ;  /* 0x000000d1d0a3723e */ /* 0x002fe200000010ff */
[C---:B------:R-:W-:Y:S07]  /*139a0*/  FMUL.FTZ R62, R0.reuse, R62 ;  /* 0x0000003e003e7220 */ /* 0x040fee0000410000 */
[----:B------:R-:W-:Y:S01]  /*139b0*/  MUFU.EX2 R154, R202 ;  /* 0x000000ca009a7308 */ /* 0x000fe20000000800 */
[----:B------:R-:W-:Y:S01]  /*139c0*/  FMUL.FTZ R63, R0, R63 ;  /* 0x0000003f003f7220 */ /* 0x000fe20000410000 */
[C---:B------:R-:W-:Y:S01]  /*139d0*/  FMUL.FTZ R64, R164.reuse, R64 ;  /* 0x00000040a4407220 */ /* 0x040fe20000410000 */
[C---:B------:R-:W-:Y:S07]  /*139e0*/  FMUL.FTZ R65, R164.reuse, R65 ;  /* 0x00000041a4417220 */ /* 0x040fee0000410000 */
[----:B------:R-:W-:Y:S01]  /*139f0*/  MUFU.EX2 R143, R206 ;  /* 0x000000ce008f7308 */ /* 0x000fe20000000800 */
        /* <DEDUP_REMOVED lines=17> */
[----:B------:R-:W-:Y:S01]  /*13b10*/  FMUL.FTZ R75, R0, R75 ;  /* 0x0000004b004b7220 */ /* 0x000fe20000410000 */
[C---:B------:R-:W-:Y:S01]  /*13b20*/  FMUL.FTZ R76, R2.reuse, R76 ;  /* 0x0000004c024c7220 */ /* 0x040fe20000410000 */
[C---:B------:R-:W-:Y:S01]  /*13b30*/  FMUL.FTZ R77, R2.reuse, R77 ;  /* 0x0000004d024d7220 */ /* 0x040fe20000410000 */
[-C--:B------:R-:W-:Y:S03]  /*13b40*/  HMMA.16816.F32.BF16 R20, R156, R176.reuse, R20 ;  /* 0x000000b09c14723c */ /* 0x080fe60000041814 */
[----:B------:R-:W-:Y:S01]  /*13b50*/  FMUL.FTZ R24, R2, R140 ;  /* 0x0000008c02187220 */ /* 0x000fe20000410000 */
[C---:B------:R-:W-:Y:S01]  /*13b60*/  FMUL.FTZ R26, R0.reuse, R142 ;  /* 0x0000008e001a7220 */ /* 0x040fe20000410000 */
[C---:B------:R-:W-:Y:S01]  /*13b70*/  FMUL.FTZ R78, R0.reuse, R78 ;  /* 0x0000004e004e7220 */ /* 0x040fe20000410000 */
[----:B------:R-:W-:Y:S01]  /*13b80*/  FMUL.FTZ R79, R0, R79 ;  /* 0x0000004f004f7220 */ /* 0x000fe20000410000 */
[C---:B------:R-:W-:Y:S01]  /*13b90*/  FMUL.FTZ R80, R164.reuse, R80 ;  /* 0x00000050a4507220 */ /* 0x040fe20000410000 */
[C---:B------:R-:W-:Y:S01]  /*13ba0*/  FMUL.FTZ R81, R164.reuse, R81 ;  /* 0x00000051a4517220 */ /* 0x040fe20000410000 */
[C---:B------:R-:W-:Y:S01]  /*13bb0*/  FMUL.FTZ R82, R3.reuse, R82 ;  /* 0x0000005203527220 */ /* 0x040fe20000410000 */
[C---:B------:R-:W-:Y:S01]  /*13bc0*/  FMUL.FTZ R83, R3.reuse, R83 ;  /* 0x0000005303537220 */ /* 0x040fe20000410000 */
[C---:B------:R-:W-:Y:S01]  /*13bd0*/  HMMA.16816.F32.BF16 R24, R160.reuse, R176, R24 ;  /* 0x000000b0a018723c */ /* 0x040fe20000041818 */
[----:B------:R-:W2:Y:S03]  /*13be0*/  MUFU.EX2 R140, R175 ;  /* 0x000000af008c7308 */ /* 0x000ea60000000800 */
[C---:B------:R-:W-:Y:S01]  /*13bf0*/  FMUL.FTZ R84, R164.reuse, R84 ;  /* 0x00000054a4547220 */ /* 0x040fe20000410000 */
[----:B------:R-:W-:Y:S01]  /*13c00*/  FMUL.FTZ R85, R164, R85 ;  /* 0x00000055a4557220 */ /* 0x000fe20000410000 */
[C---:B------:R-:W-:Y:S01]  /*13c10*/  FMUL.FTZ R86, R3.reuse, R86 ;  /* 0x0000005603567220 */ /* 0x040fe20000410000 */
[C---:B------:R-:W-:Y:S01]  /*13c20*/  FMUL.FTZ R87, R3.reuse, R87 ;  /* 0x0000005703577220 */ /* 0x040fe20000410000 */
[-C--:B------:R-:W-:Y:S03]  /*13c30*/  HMMA.16816.F32.BF16 R28, R160, R178.reuse, R28 ;  /* 0x000000b2a01c723c */ /* 0x080fe6000004181c */
[----:B------:R2:W-:Y:S01]  /*13c40*/  MUFU.EX2 R142, R174 ;  /* 0x000000ae008e7308 */ /* 0x0005e20000000800 */
[C---:B------:R-:W-:Y:S01]  /*13c50*/  FMUL.FTZ R88, R2.reuse, R88 ;  /* 0x0000005802587220 */ /* 0x040fe20000410000 */
[----:B------:R-:W-:Y:S01]  /*13c60*/  FMUL.FTZ R89, R2, R89 ;  /* 0x0000005902597220 */ /* 0x000fe20000410000 */
[C---:B------:R-:W-:Y:S01]  /*13c70*/  FMUL.FTZ R90, R0.reuse, R90 ;  /* 0x0000005a005a7220 */ /* 0x040fe20000410000 */
[----:B------:R-:W-:Y:S01]  /*13c80*/  FMUL.FTZ R91, R0, R91 ;  /* 0x0000005b005b7220 */ /* 0x000fe20000410000 */
[----:B------:R-:W-:Y:S01]  /*13c90*/  FMUL.FTZ R92, R2, R92 ;  /* 0x0000005c025c7220 */ /* 0x000fe20000410000 */
[C---:B------:R-:W-:Y:S04]  /*13ca0*/  HMMA.16816.F32.BF16 R32, R156.reuse, R178, R32 ;  /* 0x000000b29c20723c */ /* 0x040fe80000041820 */
        /* <DEDUP_REMOVED lines=10> */
[-C--:B-1----:R-:W-:Y:S03]  /*13d50*/  HMMA.16816.F32.BF16 R36, R156, R144.reuse, R36 ;  /* 0x000000909c24723c */ /* 0x082fe60000041824 */
[C---:B------:R-:W-:Y:S01]  /*13d60*/  FMUL.FTZ R40, R2.reuse, R40 ;  /* 0x0000002802287220 */ /* 0x040fe20000410000 */
[----:B------:R-:W-:Y:S01]  /*13d70*/  FMUL.FTZ R41, R2, R41 ;  /* 0x0000002902297220 */ /* 0x000fe20000410000 */
        /* <DEDUP_REMOVED lines=8> */
[C---:B------:R-:W-:Y:S01]  /*13e00*/  HMMA.16816.F32.BF16 R40, R160.reuse, R144, R40 ;  /* 0x00000090a028723c */ /* 0x040fe20000041828 */
[----:B------:R-:W-:Y:S03]  /*13e10*/  MUFU.EX2 R144, R187 ;  /* 0x000000bb00907308 */ /* 0x000fe60000000800 */
[----:B------:R-:W-:Y:S01]  /*13e20*/  MOV R145, R183 ;  /* 0x000000b700917202 */ /* 0x000fe20000000f00 */
        /* <DEDUP_REMOVED lines=36> */
[----:B--2---:R-:W-:Y:S01]  /*14070*/  F2FP.BF16.F32.PACK_AB R174, R140, R143 ;  /* 0x0000008f8cae723e */ /* 0x004fe200000010ff */
        /* <DEDUP_REMOVED lines=9> */
[----:B------:R-:W2:Y:S01]  /*14110*/  MUFU.EX2 R171, R171 ;  /* 0x000000ab00ab7308 */ /* 0x000ea20000000800 */
[----:B------:R-:W-:Y:S01]  /*14120*/  FMUL.FTZ R129, R164, R129 ;  /* 0x00000081a4817220 */ /* 0x000fe20000410000 */
[C---:B------:R-:W-:Y:S01]  /*14130*/  FMUL.FTZ R130, R3.reuse, R130 ;  /* 0x0000008203827220 */ /* 0x040fe20000410000 */
[----:B------:R-:W-:Y:S01]  /*14140*/  FMUL.FTZ R131, R3, R131 ;  /* 0x0000008303837220 */ /* 0x000fe20000410000 */
[----:B-1----:R-:W-:Y:S01]  /*14150*/  F2FP.BF16.F32.PACK_AB R172, R153, R146 ;  /* 0x0000009299ac723e */ /* 0x002fe200000010ff */
[-C--:B------:R-:W-:Y:S03]  /*14160*/  HMMA.16816.F32.BF16 R76, R160, R138.reuse, R76 ;  /* 0x0000008aa04c723c */ /* 0x080fe6000004184c */
[----:B------:R-:W-:Y:S01]  /*14170*/  F2FP.BF16.F32.PACK_AB R178, R141, R155 ;  /* 0x0000009b8db2723e */ /* 0x000fe200000010ff */
[----:B------:R-:W-:Y:S01]  /*14180*/  FFMA.FTZ R211, R0, R241, R211 ;  /* 0x000000f100d37223 */ /* 0x000fe200000100d3 */
[----:B------:R-:W-:Y:S01]  /*14190*/  FFMA.FTZ R215, R2, R243, R215 ;  /* 0x000000f302d77223 */ /* 0x000fe200000100d7 */
[----:B------:R-:W-:Y:S01]  /*141a0*/  FFMA.FTZ R250, R3, R240, R250 ;  /* 0x000000f003fa7223 */ /* 0x000fe200000100fa */
[----:B--2---:R-:W-:Y:S01]  /*141b0*/  F2FP.BF16.F32.PACK_AB R177, R171, R147 ;  /* 0x00000093abb1723e */ /* 0x004fe200000010ff */
[C---:B------:R-:W-:Y:S01]  /*141c0*/  HMMA.16816.F32.BF16 R80, R156.reuse, R138, R80 ;  /* 0x0000008a9c50723c */ /* 0x040fe20000041850 */
[----:B------:R-:W1:Y:S03]  /*141d0*/  LDSM.16.MT88.4 R136, [R152+0x1000] ;  /* 0x001000009888783b */ /* 0x000e660000004200 */
[----:B------:R-:W-:Y:S01]  /*141e0*/  FADD.FTZ R210, R210, R211 ;  /* 0x000000d3d2d27221 */ /* 0x000fe20000010000 */
[----:B------:R-:W-:Y:S01]  /*141f0*/  FADD.FTZ R214, R214, R215 ;  /* 0x000000d7d6d67221 */ /* 0x000fe20000010000 */
[----:B------:R-:W-:Y:S01]  /*14200*/  FADD.FTZ R250, R248, R250 ;  /* 0x000000faf8fa7221 */ /* 0x000fe20000010000 */
[----:B------:R-:W-:Y:S01]  /*14210*/  MOV R2, R165 ;  /* 0x000000a500027202 */ /* 0x000fe20000000f00 */
[----:B------:R-:W-:Y:S01]  /*14220*/  FADD.FTZ R209, R209, R210 ;  /* 0x000000d2d1d17221 */ /* 0x000fe20000010000 */
[-C--:B---3--:R-:W-:Y:S03]  /*14230*/  HMMA.16816.F32.BF16 R84, R156, R132.reuse, R84 ;  /* 0x000000849c54723c */ /* 0x088fe60000041854 */
[----:B------:R-:W-:Y:S01]  /*14240*/  FADD.FTZ R213, R213, R214 ;  /* 0x000000d6d5d57221 */ /* 0x000fe20000010000 */
[----:B------:R-:W-:Y:S01]  /*14250*/  FADD.FTZ R247, R247, R250 ;  /* 0x000000faf7f77221 */ /* 0x000fe20000010000 */
[----:B------:R-:W-:Y:S01]  /*14260*/  FADD.FTZ R209, R208, R209 ;  /* 0x000000d1d0d17221 */ /* 0x000fe20000010000 */
[----:B------:R-:W-:Y:S01]  /*14270*/  MOV R3, R168 ;  /* 0x000000a800037202 */ /* 0x000fe20000000f00 */
[----:B------:R-:W-:Y:S01]  /*14280*/  FADD.FTZ R213, R212, R213 ;  /* 0x000000d5d4d57221 */ /* 0x000fe20000010000 */
[C---:B------:R-:W-:Y:S04]  /*14290*/  HMMA.16816.F32.BF16 R88, R160.reuse, R132, R88 ;  /* 0x00000084a058723c */ /* 0x040fe80000041858 */
[----:B------:R-:W-:Y:S04]  /*142a0*/  FADD.FTZ R247, R246, R247 ;  /* 0x000000f7f6f77221 */ /* 0x000fe80000010000 */
[-C--:B------:R-:W-:Y:S08]  /*142b0*/  HMMA.16816.F32.BF16 R92, R160, R134.reuse, R92 ;  /* 0x00000086a05c723c */ /* 0x080ff0000004185c */
[C---:B------:R-:W-:Y:S01]  /*142c0*/  HMMA.16816.F32.BF16 R96, R156.reuse, R134, R96 ;  /* 0x000000869c60723c */ /* 0x040fe20000041860 */
[----:B------:R-:W2:Y:S07]  /*142d0*/  LDSM.16.MT88.4 R132, [R222+0xb000] ;  /* 0x00b00000de84783b */ /* 0x000eae0000004200 */
[-C--:B-1----:R-:W-:Y:S08]  /*142e0*/  HMMA.16816.F32.BF16 R100, R156, R136.reuse, R100 ;  /* 0x000000889c64723c */ /* 0x082ff00000041864 */
[C---:B------:R-:W-:Y:S01]  /*142f0*/  HMMA.16816.F32.BF16 R104, R160.reuse, R136, R104 ;  /* 0x00000088a068723c */ /* 0x040fe20000041868 */
[----:B------:R1:W3:Y:S10]  /*14300*/  MUFU.EX2 R136, R186 ;  /* 0x000000ba00887308 */ /* 0x0002f40000000800 */
[----:B------:R4:W-:Y:S01]  /*14310*/  MUFU.EX2 R137, R205 ;  /* 0x000000cd00897308 */ /* 0x0009e20000000800 */
[-C--:B------:R-:W-:Y:S01]  /*14320*/  HMMA.16816.F32.BF16 R108, R160, R138.reuse, R108 ;  /* 0x0000008aa06c723c */ /* 0x080fe2000004186c */
[----:B-1----:R-:W-:Y:S07]  /*14330*/  LDSM.16.MT88.4 R184, [R152+0x800] ;  /* 0x0008000098b8783b */ /* 0x002fee0000004200 */
[C---:B------:R-:W-:Y:S04]  /*14340*/  HMMA.16816.F32.BF16 R112, R156.reuse, R138, R112 ;  /* 0x0000008a9c70723c */ /* 0x040fe80000041870 */
[----:B---3--:R-:W-:Y:S01]  /*14350*/  F2FP.BF16.F32.PACK_AB R176, R136, R144 ;  /* 0x0000009088b0723e */ /* 0x008fe200000010ff */
[----:B----4-:R-:W-:Y:S03]  /*14360*/  LDSM.16.MT88.4 R204, [R220+0x1800] ;  /* 0x00180000dccc783b */ /* 0x010fe60000004200 */
[-C--:B--2---:R-:W-:Y:S08]  /*14370*/  HMMA.16816.F32.BF16 R116, R156, R132.reuse, R116 ;  /* 0x000000849c74723c */ /* 0x084ff00000041874 */
[C---:B------:R-:W-:Y:S04]  /*14380*/  HMMA.16816.F32.BF16 R120, R160.reuse, R132, R120 ;  /* 0x00000084a078723c */ /* 0x040fe80000041878 */
[--C-:B------:R-:W-:Y:S01]  /*14390*/  FFMA.FTZ R133, R170, UR4, -R173.reuse ;  /* 0x00000004aa857c23 */ /* 0x100fe200080108ad */
[----:B------:R-:W-:Y:S01]  /*143a0*/  FFMA.FTZ R132, R201, UR4, -R180 ;  /* 0x00000004c9847c23 */ /* 0x000fe200080108b4 */
[----:B------:R-:W-:Y:S01]  /*143b0*/  FFMA.FTZ R173, R169, UR4, -R173 ;  /* 0x00000004a9ad7c23 */ /* 0x000fe200080108ad */
[----:B------:R-:W1:Y:S01]  /*143c0*/  LDSM.16.MT88.4 R180, [R221] ;  /* 0x00000000ddb4783b */ /* 0x000e620000004200 */
[-C--:B------:R-:W-:Y:S01]  /*143d0*/  HMMA.16816.F32.BF16 R124, R160, R134.reuse, R124 ;  /* 0x00000086a07c723c */ /* 0x080fe2000004187c */
[----:B------:R-:W2:Y:S10]  /*143e0*/  MUFU.EX2 R170, R132 ;  /* 0x0000008400aa7308 */ /* 0x000eb40000000800 */
[----:B------:R3:W-:Y:S01]  /*143f0*/  MUFU.EX2 R169, R173 ;  /* 0x000000ad00a97308 */ /* 0x0007e20000000800 */
[----:B------:R4:W5:Y:S01]  /*14400*/  LDSM.16.MT88.4 R200, [R152+0x1800] ;  /* 0x0018000098c8783b */ /* 0x0009620000004200 */
[----:B------:R-:W-:Y:S08]  /*14410*/  HMMA.16816.F32.BF16 R128, R156, R134, R128 ;  /* 0x000000869c80723c */ /* 0x000ff00000041880 */
[----:B------:R-:W4:Y:S01]  /*14420*/  MUFU.EX2 R139, R133 ;  /* 0x00000085008b7308 */ /* 0x000f220000000800 */
[-C--:B--2---:R-:W-:Y:S02]  /*14430*/  F2FP.BF16.F32.PACK_AB R175, R170, R142.reuse ;  /* 0x0000008eaaaf723e */ /* 0x084fe400000010ff */
[----:B---3--:R-:W-:Y:S02]  /*14440*/  F2FP.BF16.F32.PACK_AB R173, R154, R137 ;  /* 0x000000899aad723e */ /* 0x008fe400000010ff */
[----:B----4-:R-:W-:Y:S05]  /*14450*/  F2FP.BF16.F32.PACK_AB R179, R169, R139 ;  /* 0x0000008ba9b3723e */ /* 0x010fea00000010ff */
[-C--:B------:R-:W-:Y:S05]  /*14460*/  HMMA.16816.F32.BF16 R156, R172, R148.reuse, R4 ;  /* 0x00000094ac9c723c */ /* 0x080fea0000041804 */
        /* <DEDUP_REMOVED lines=14> */
[-C--:B-1----:R-:W-:Y:S03]  /*14550*/  HMMA.16816.F32.BF16 R144, R172, R180.reuse, R20 ;  /* 0x000000b4ac90723c */ /* 0x082fe60000041814 */
[----:B------:R-:W-:Y:S01]  /*14560*/  MOV R7, R140 ;  /* 0x0000008c00077202 */ /* 0x000fe20000000f00 */
[----:B------:R-:W-:Y:S01]  /*14570*/  FFMA.FTZ R164, R164, R245, R18 ;  /* 0x000000f5a4a47223 */ /* 0x000fe20000010012 */
[----:B------:R-:W-:Y:S01]  /*14580*/  MOV R11, R139 ;  /* 0x0000008b000b7202 */ /* 0x000fe20000000f00 */
[----:B------:R-:W-:Y:S01]  /*14590*/  FADD.FTZ R213, R19, R213 ;  /* 0x000000d513d57221 */ /* 0x000fe20000010000 */
[----:B------:R-:W-:Y:S01]  /*145a0*/  MOV R15, R136 ;  /* 0x00000088000f7202 */ /* 0x000fe20000000f00 */
        /* <DEDUP_REMOVED lines=19> */
[----:B------:R-:W-:Y:S02]  /*146e0*/  MOV R0, R167 ;  /* 0x000000a700007202 */ /* 0x000fe40000000f00 */
        /* <DEDUP_REMOVED lines=29> */
.L_x_1632:
        /* <DEDUP_REMOVED lines=10> */
[----:B------:R-:W5:Y:S01]  /*14960*/  LDCU UR11, c[0x0][0x434] ;  /* 0x00008680ff0b77ac */ /* 0x000f620008000800 */
[----:B------:R-:W5:Y:S01]  /*14970*/  LDCU.U8 UR10, c[0x0][0x548] ;  /* 0x0000a900ff0a77ac */ /* 0x000f620008000000 */
[----:B-1----:R-:W-:Y:S01]  /*14980*/  FADD.FTZ R3, R0, R245 ;  /* 0x000000f500037221 */ /* 0x002fe20000010000 */
[----:B----4-:R-:W-:Y:S01]  /*14990*/  UISETP.NE.AND UP1, UPT, UR8, URZ, UPT ;  /* 0x000000ff0800728c */ /* 0x010fe2000bf25270 */
[----:B------:R-:W1:Y:S01]  /*149a0*/  SHFL.BFLY PT, R0, R243, 0x2, 0x1f ;  /* 0x0c401f00f3007f89 */ /* 0x000e6200000e0000 */
[----:B--2---:R-:W-:Y:S01]  /*149b0*/  ULEA UR4, UR4, UR5, 0x18 ;  /* 0x0000000504047291 */ /* 0x004fe2000f8ec0ff */
[----:B---3--:R-:W-:Y:S01]  /*149c0*/  FADD.FTZ R2, R5, R240 ;  /* 0x000000f005027221 */ /* 0x008fe20000010000 */
[----:B------:R-:W-:Y:S01]  /*149d0*/  UISETP.NE.AND UP2, UPT, UR20, -0x1, UPT ;  /* 0xffffffff1400788c */ /* 0x000fe2000bf45270 */
[----:B------:R-:W2:Y:S01]  /*149e0*/  SHFL.BFLY PT, R6, R3, 0x1, 0x1f ;  /* 0x0c201f0003067f89 */ /* 0x000ea200000e0000 */
[----:B-----5:R-:W-:Y:S01]  /*149f0*/  FADD.FTZ R11, R4, R241 ;  /* 0x000000f1040b7221 */ /* 0x020fe20000010000 */
[----:B------:R-:W-:-:S02]  /*14a00*/  SHF.L.U32 R4, R237, 0x1, RZ ;  /* 0x00000001ed047819 */ /* 0x000fc400000006ff */
[----:B------:R-:W3:Y:S02]  /*14a10*/  SHFL.BFLY PT, R5, R2, 0x1, 0x1f ;  /* 0x0c201f0002057f89 */ /* 0x000ee400000e0000 */
[----:B------:R-:W4:Y:S01]  /*14a20*/  @UP1 LDCU UR8, c[0x0][0x430] ;  /* 0x00008600ff0817ac */ /* 0x000f220008000800 */
[----:B------:R-:W-:Y:S01]  /*14a30*/  LOP3.LUT R7, R7, 0x38, R4, 0xf8, !PT ;  /* 0x0000003807077812 */ /* 0x000fe200078ef804 */
[----:B------:R-:W5:Y:S01]  /*14a40*/  SHFL.BFLY PT, R10, R11, 0x1, 0x1f ;  /* 0x0c201f000b0a7f89 */ /* 0x000f6200000e0000 */
[----:B------:R-:W-:Y:S01]  /*14a50*/  UISETP.NE.AND UP0, UPT, UR10, URZ, !UP1 ;  /* 0x000000ff0a00728c */ /* 0x000fe2000cf05270 */
[----:B-1----:R-:W-:Y:S01]  /*14a60*/  FADD.FTZ R0, R0, R243 ;  /* 0x000000f300007221 */ /* 0x002fe20000010000 */
[----:B--2---:R-:W-:-:S04]  /*14a70*/  FADD.FTZ R6, R3, R6 ;  /* 0x0000000603067221 */ /* 0x004fc80000010000 */
[----:B------:R-:W1:Y:S01]  /*14a80*/  SHFL.BFLY PT, R13, R0, 0x1, 0x1f ;  /* 0x0c201f00000d7f89 */ /* 0x000e6200000e0000 */
[----:B------:R-:W-:Y:S01]  /*14a90*/  LOP3.LUT R3, R4, 0x6, RZ, 0xc0, !PT ;  /* 0x0000000604037812 */ /* 0x000fe200078ec0ff */
[----:B----4-:R-:W-:Y:S01]  /*14aa0*/  @UP1 UIMAD UR11, UR8, UR9, URZ ;  /* 0x00000009080b12a4 */ /* 0x010fe2000f8e02ff */
[----:B---3--:R-:W-:Y:S01]  /*14ab0*/  FADD.FTZ R5, R2, R5 ;  /* 0x0000000502057221 */ /* 0x008fe20000010000 */
[----:B------:R-:W-:Y:S01]  /*14ac0*/  SHF.L.U32 R2, R237, 0x5, RZ ;  /* 0x00000005ed027819 */ /* 0x000fe200000006ff */
[----:B------:R-:W2:Y:S01]  /*14ad0*/  MUFU.RCP R9, R6 ;  /* 0x0000000600097308 */ /* 0x000ea20000001000 */
[----:B------:R-:W-:Y:S01]  /*14ae0*/  FSETP.NE.FTZ.AND P4, PT, R6, RZ, PT ;  /* 0x000000ff0600720b */ /* 0x000fe20003f95000 */
[----:B------:R-:W3:Y:S01]  /*14af0*/  S2UR UR8, SR_CTAID.Z ;  /* 0x00000000000879c3 */ /* 0x000ee20000002700 */
[----:B------:R-:W-:Y:S01]  /*14b00*/  LOP3.LUT R2, R3, 0x7c00, R2, 0xf8, !PT ;  /* 0x00007c0003027812 */ /* 0x000fe200078ef802 */
[----:B-----5:R-:W-:Y:S01]  /*14b10*/  FADD.FTZ R3, R11, R10 ;  /* 0x0000000a0b037221 */ /* 0x020fe20000010000 */
[----:B------:R-:W-:-:S02]  /*14b20*/  FSETP.NE.FTZ.AND P3, PT, R5, RZ, PT ;  /* 0x000000ff0500720b */ /* 0x000fc40003f75000 */
[----:B------:R-:W-:Y:S01]  /*14b30*/  LOP3.LUT R2, R2, R7, RZ, 0xfc, !PT ;  /* 0x0000000702027212 */ /* 0x000fe200078efcff */
[----:B------:R-:W4:Y:S01]  /*14b40*/  MUFU.RCP R8, R5 ;  /* 0x0000000500087308 */ /* 0x000f220000001000 */
[----:B------:R-:W-:Y:S02]  /*14b50*/  FSETP.NE.FTZ.AND P1, PT, R3, RZ, PT ;  /* 0x000000ff0300720b */ /* 0x000fe40003f35000 */
[----:B------:R-:W-:Y:S01]  /*14b60*/  LEA R11, R2, UR4, 0x1 ;  /* 0x00000004020b7c11 */ /* 0x000fe2000f8e08ff */
[----:B------:R-:W5:Y:S01]  /*14b70*/  @!UP3 LDCU.64 UR4, c[0x0][0x400] ;  /* 0x00008000ff04b7ac */ /* 0x000f620008000a00 */
[----:B------:R-:W-:Y:S02]  /*14b80*/  MOV R2, 0x20 ;  /* 0x0000002000027802 */ /* 0x000fe40000000f00 */
[----:B------:R-:W-:Y:S01]  /*14b90*/  IADD3 R19, PT, PT, R11, 0x40, RZ ;  /* 0x000000400b137810 */ /* 0x000fe20007ffe0ff */
[----:B------:R-:W3:Y:S01]  /*14ba0*/  MUFU.RCP R7, R3 ;  /* 0x0000000300077308 */ /* 0x000ee20000001000 */
[----:B--2---:R-:W-:Y:S01]  /*14bb0*/  FSEL R9, R9, 1, P4 ;  /* 0x3f80000009097808 */ /* 0x004fe20002000000 */
[----:B-1----:R-:W-:-:S04]  /*14bc0*/  FADD.FTZ R0, R0, R13 ;  /* 0x0000000d00007221 */ /* 0x002fc80000010000 */
[C---:B------:R-:W-:Y:S02]  /*14bd0*/  FMUL.FTZ R156, R9.reuse, R156 ;  /* 0x0000009c099c7220 */ /* 0x040fe40000410000 */
[----:B------:R-:W1:Y:S01]  /*14be0*/  MUFU.RCP R4, R0 ;  /* 0x0000000000047308 */ /* 0x000e620000001000 */
[----:B------:R-:W-:Y:S01]  /*14bf0*/  FSETP.NE.FTZ.AND P2, PT, R0, RZ, PT ;  /* 0x000000ff0000720b */ /* 0x000fe20003f55000 */
[C---:B------:R-:W-:Y:S01]  /*14c00*/  FMUL.FTZ R157, R9.reuse, R157 ;  /* 0x0000009d099d7220 */ /* 0x040fe20000410000 */
[----:B----4-:R-:W-:Y:S01]  /*14c10*/  FSEL R8, R8, 1, P3 ;  /* 0x3f80000008087808 */ /* 0x010fe20001800000 */
[C---:B------:R-:W-:Y:S01]  /*14c20*/  FMUL.FTZ R148, R9.reuse, R148 ;  /* 0x0000009409947220 */ /* 0x040fe20000410000 */
[C---:B------:R-:W-:Y:S01]  /*14c30*/  FMUL.FTZ R149, R9.reuse, R149 ;  /* 0x0000009509957220 */ /* 0x040fe20000410000 */
[C---:B------:R-:W-:Y:S01]  /*14c40*/  FMUL.FTZ R144, R9.reuse, R144 ;  /* 0x0000009009907220 */ /* 0x040fe20000410000 */
[----:B------:R-:W-:Y:S01]  /*14c50*/  FMUL.FTZ R145, R9, R145 ;  /* 0x0000009109917220 */ /* 0x000fe20000410000 */
[C---:B------:R-:W-:Y:S01]  /*14c60*/  FMUL.FTZ R158, R8.reuse, R158 ;  /* 0x0000009e089e7220 */ /* 0x040fe20000410000 */
        /* <DEDUP_REMOVED lines=206> */
[----:B------:R-:W-:Y:S01]  /*15950*/  F2FP.BF16.F32.PACK_AB R92, R93, R92 ;  /* 0x0000005c5d5c723e */ /* 0x000fe200000010ff */
[----:B------:R-:W-:Y:S01]  /*15960*/  STS [R11+0x4000], R68 ;  /* 0x004000440b007388 */ /* 0x000fe20000000800 */
[----:B------:R-:W-:Y:S01]  /*15970*/  F2FP.BF16.F32.PACK_AB R94, R95, R94 ;  /* 0x0000005e5f5e723e */ /* 0x000fe200000010ff */
[----:B------:R-:W-:Y:S01]  /*15980*/  FMUL.FTZ R9, R9, R129 ;  /* 0x0000008109097220 */ /* 0x000fe20000410000 */
[C---:B------:R-:W-:Y:S01]  /*15990*/  FMUL.FTZ R130, R8.reuse, R130 ;  /* 0x0000008208827220 */ /* 0x040fe20000410000 */
        /* <DEDUP_REMOVED lines=10> */
[----:B-----5:R-:W-:Y:S01]  /*15a40*/  @!UP3 UIMAD.WIDE.U32 UR12, UR21, UR4, URZ ;  /* 0x00000004150cb2a5 */ /* 0x020fe2000f8e00ff */
[----:B------:R-:W-:Y:S01]  /*15a50*/  F2FP.BF16.F32.PACK_AB R104, R105, R104 ;  /* 0x000000686968723e */ /* 0x000fe200000010ff */
        /* <DEDUP_REMOVED lines=12> */
[----:B------:R3:W-:Y:S01]  /*15b20*/  STS [R13+0x6400], R78 ;  /* 0x0064004e0d007388 */ /* 0x0007e20000000800 */
[----:B------:R-:W-:Y:S01]  /*15b30*/  F2FP.BF16.F32.PACK_AB R130, R131, R130 ;  /* 0x000000828382723e */ /* 0x000fe200000010ff */
[----:B------:R-:W-:Y:S01]  /*15b40*/  FMUL.FTZ R126, R7, R126 ;  /* 0x0000007e077e7220 */ /* 0x000fe20000410000 */
[----:B------:R-:W-:Y:S01]  /*15b50*/  F2FP.BF16.F32.PACK_AB R120, R121, R120 ;  /* 0x000000787978723e */ /* 0x000fe200000010ff */
[----:B------:R4:W-:Y:S01]  /*15b60*/  STS [R15+0x4000], R84 ;  /* 0x004000540f007388 */ /* 0x0009e20000000800 */
[----:B------:R-:W-:Y:S01]  /*15b70*/  F2FP.BF16.F32.PACK_AB R122, R123, R122 ;  /* 0x0000007a7b7a723e */ /* 0x000fe200000010ff */
[----:B------:R-:W-:Y:S01]  /*15b80*/  FMUL.FTZ R7, R7, R127 ;  /* 0x0000007f07077220 */ /* 0x000fe20000410000 */
[----:B------:R-:W-:Y:S01]  /*15b90*/  F2FP.BF16.F32.PACK_AB R124, R125, R124 ;  /* 0x0000007c7d7c723e */ /* 0x000fe200000010ff */
[----:B------:R4:W-:Y:S03]  /*15ba0*/  STS [R15+0x4400], R86 ;  /* 0x004400560f007388 */ /* 0x0009e60000000800 */
[----:B------:R-:W-:Y:S01]  /*15bb0*/  F2FP.BF16.F32.PACK_AB R126, R7, R126 ;  /* 0x0000007e077e723e */ /* 0x000fe200000010ff */
[----:B------:R4:W-:Y:S01]  /*15bc0*/  STS [R17+0x4000], R96 ;  /* 0x0040006011007388 */ /* 0x0009e20000000800 */
[----:B-1----:R-:W-:-:S03]  /*15bd0*/  @UP3 UIMAD.WIDE.U32 UR14, UR20, UR4, URZ ;  /* 0x00000004140e32a5 */ /* 0x002fc6000f8e00ff */
[----:B------:R4:W-:Y:S01]  /*15be0*/  STS [R17+0x4400], R98 ;  /* 0x0044006211007388 */ /* 0x0009e20000000800 */
[----:B------:R-:W-:Y:S02]  /*15bf0*/  @UP3 UIMAD UR6, UR20, UR5, UR15 ;  /* 0x00000005140632a4 */ /* 0x000fe4000f8e020f */
[----:B------:R-:W-:Y:S01]  /*15c00*/  @!UP2 UIMAD UR20, UR21, UR9, URZ ;  /* 0x000000091514a2a4 */ /* 0x000fe2000f8e02ff */
[----:B------:R4:W-:Y:S01]  /*15c10*/  STS [R15+0x6000], R88 ;  /* 0x006000580f007388 */ /* 0x0009e20000000800 */
[----:B------:R-:W1:Y:S03]  /*15c20*/  @UP1 LDCU UR5, c[0x0][0x430] ;  /* 0x00008600ff0517ac */ /* 0x000e660008000800 */
[----:B------:R4:W-:Y:S01]  /*15c30*/  STS [R15+0x6400], R90 ;  /* 0x0064005a0f007388 */ /* 0x0009e20000000800 */
[----:B---3--:R-:W3:Y:S01]  /*15c40*/  @P4 LDC R13, c[0x0][0x458] ;  /* 0x00011600ff0d4b82 */ /* 0x008ee20000000800 */
[----:B------:R-:W-:Y:S01]  /*15c50*/  @UP1 UMOV UR4, 0x1 ;  /* 0x0000000100041882 */ /* 0x000fe20000000000 */
[----:B------:R-:W-:Y:S01]  /*15c60*/  @UP3 UMOV UR12, UR14 ;  /* 0x0000000e000c3c82 */ /* 0x000fe20008000000 */
[----:B------:R4:W-:Y:S01]  /*15c70*/  STS [R17+0x6000], R92 ;  /* 0x0060005c11007388 */ /* 0x0009e20000000800 */
[----:B------:R-:W-:-:S03]  /*15c80*/  USHF.R.S32.HI UR13, URZ, 0x1f, UR20 ;  /* 0x0000001fff0d7899 */ /* 0x000fc60008011414 */
        /* <DEDUP_REMOVED lines=25> */
.L_x_1636:
        /* <DEDUP_REMOVED lines=74> */
.L_x_1638:
[----:B------:R-:W-:Y:S05]  /*162c0*/  BSYNC.RECONVERGENT B0 ;  /* 0x0000000000007941 */ /* 0x000fea0003800200 */
.L_x_1637:
        /* <DEDUP_REMOVED lines=40> */
.L_x_1640:
[----:B------:R-:W-:Y:S05]  /*16550*/  BSYNC.RECONVERGENT B0 ;  /* 0x0000000000007941 */ /* 0x000fea0003800200 */
.L_x_1639:
        /* <DEDUP_REMOVED lines=23> */
.L_x_1642:
[----:B------:R-:W-:Y:S05]  /*166d0*/  BSYNC.RECONVERGENT B0 ;  /* 0x0000000000007941 */ /* 0x000fea0003800200 */
.L_x_1641:
        /* <DEDUP_REMOVED lines=22> */
.L_x_1644:
[----:B------:R-:W-:Y:S05]  /*16840*/  BSYNC.RECONVERGENT B0 ;  /* 0x0000000000007941 */ /* 0x000fea0003800200 */
.L_x_1643:
        /* <DEDUP_REMOVED lines=21> */
.L_x_1646:
[----:B------:R-:W-:Y:S05]  /*169a0*/  BSYNC.RECONVERGENT B0 ;  /* 0x0000000000007941 */ /* 0x000fea0003800200 */
.L_x_1645:
        /* <DEDUP_REMOVED lines=21> */
.L_x_1648:
[----:B------:R-:W-:Y:S05]  /*16b00*/  BSYNC.RECONVERGENT B0 ;  /* 0x0000000000007941 */ /* 0x000fea0003800200 */
.L_x_1647:
        /* <DEDUP_REMOVED lines=21> */
.L_x_1650:
[----:B------:R-:W-:Y:S05]  /*16c60*/  BSYNC.RECONVERGENT B0 ;  /* 0x0000000000007941 */ /* 0x000fea0003800200 */
.L_x_1649:
        /* <DEDUP_REMOVED lines=21> */
.L_x_1652:
[----:B------:R-:W-:Y:S05]  /*16dc0*/  BSYNC.RECONVERGENT B0 ;  /* 0x0000000000007941 */ /* 0x000fea0003800200 */
.L_x_1651:
        /* <DEDUP_REMOVED lines=21> */
.L_x_1653:
        /* <DEDUP_REMOVED lines=14> */
.L_x_1679:


//--------------------- .nv.shared._ZN5flash16flash_fwd_kernelI23Flash_fwd_kernel_traitsILi128ELi128ELi64ELi4ELb0ELb0EN7cutlass10bfloat16_tE19Flash_kernel_traitsILi128ELi128ELi64ELi4ES3_EELb0ELb1ELb0ELb0ELb1ELb1ELb0ELb0EEEvNS_16Flash_fwd_paramsE --------------------------
	.section	.nv.shared._ZN5flash16flash_fwd_kernelI23Flash_fwd_kernel_traitsILi128ELi128ELi64ELi4ELb0ELb0EN7cutlass10bfloat16_tE19Flash_kernel_traitsILi128ELi128ELi64ELi4ES3_EELb0ELb1ELb0ELb0ELb1ELb1ELb0ELb0EEEvNS_16Flash_fwd_paramsE,"aw",@nobits
	.sectionflags	@""
	.align	16
	.zero		1024


//--------------------- .nv.shared.reserved.0     --------------------------
	.section	.nv.shared.reserved.0,"aw",@nobits
	.weak		__nv_reservedSMEM_offset_0_alias
	.size		__nv_reservedSMEM_offset_0_alias, 0, 64
	.other		__nv_reservedSMEM_offset_0_alias,@"STO_CUDA_RESERVED_SHARED STV_DEFAULT"
__nv_reservedSMEM_offset_0_alias:
	.zero		0
	.zero		64


//--------------------- .nv.global                --------------------------
	.section	.nv.global,"aw",@nobits
.nv.global:
	.type		_ZN73_INTERNAL_82ef1d61_37_flash_fwd_hdim128_bf16_causal_sm80_cu_21e1f8cb_28444cute1_E,@object
	.size		_ZN73_INTERNAL_82ef1d61_37_flash_fwd_hdim128_bf16_causal_sm80_cu_21e1f8cb_28444cute1_E,(_ZN73_INTERNAL_82ef1d61_37_flash_fwd_hdim128_bf16_causal_sm80_cu_21e1f8cb_28444cuda3std3__45__cpo6cbeginE - _ZN73_INTERNAL_82ef1d61_37_flash_fwd_hdim128_bf16_causal_sm80_cu_21e1f8cb_28444cute1_E)
_ZN73_INTERNAL_82ef1d61_37_flash_fwd_hdim128_bf16_causal_sm80_cu_21e1f8cb_28444cute1_E:
	.zero		1
	.type		_ZN73_INTERNAL_82ef1d61_37_flash_fwd_hdim128_bf16_causal_sm80_cu_21e1f8cb_28444cuda3std3__45__cpo6cbeginE,@object
	.size		_ZN73_INTERNAL_82ef1d61_37_flash_fwd_hdim128_bf16_causal_sm80_cu_21e1f8cb_28444cuda3std3__45__cpo6cbeginE,(_ZN73_INTERNAL_82ef1d61_37_flash_fwd_hdim128_bf16_causal_sm80_cu_21e1f8cb_28444cuda3std3__48in_placeE - _ZN73_INTERNAL_82ef1d61_37_flash_fwd_hdim128_bf16_causal_sm80_cu_21e1f8cb_28444cuda3std3__45__cpo6cbeginE)
_ZN73_INTERNAL_82ef1d61_37_flash_fwd_hdim128_bf16_causal_sm80_cu_21e1f8cb_28444cuda3std3__45__cpo6cbeginE:
	.zero		1
	.type		_ZN73_INTERNAL_82ef1d61_37_flash_fwd_hdim128_bf16_causal_sm80_cu_21e1f8cb_28444cuda3std3__48in_placeE,@object
	.size		_ZN73_INTERNAL_82ef1d61_37_flash_fwd_hdim128_bf16_causal_sm80_cu_21e1f8cb_28444cuda3std3__48in_placeE,(_ZN73_INTERNAL_82ef1d61_37_flash_fwd_hdim128_bf16_causal_sm80_cu_21e1f8cb_28444cuda3std6ranges3__45__cpo9iter_moveE - _ZN73_INTERNAL_82ef1d61_37_flash_fwd_hdim128_bf16_causal_sm80_cu_21e1f8cb_28444cuda3std3__48in_placeE)
_ZN73_INTERNAL_82ef1d61_37_flash_fwd_hdim128_bf16_causal_sm80_cu_21e1f8cb_28444cuda3std3__48in_placeE:
	.zero		1
	.type		_ZN73_INTERNAL_82ef1d61_37_flash_fwd_hdim128_bf16_causal_sm80_cu_21e1f8cb_28444cuda3std6ranges3__45__cpo9iter_moveE,@object
	.size		_ZN73_INTERNAL_82ef1d61_37_flash_fwd_hdim128_bf16_causal_sm80_cu_21e1f8cb_28444cuda3std6ranges3__45__cpo9iter_moveE,(_ZN73_INTERNAL_82ef1d61_37_flash_fwd_hdim128_bf16_causal_sm80_cu_21e1f8cb_28444cuda3std3__45__cpo5beginE - _ZN73_INTERNAL_82ef1d61_37_flash_fwd_hdim128_bf16_causal_sm80_cu_21e1f8cb_28444cuda3std6ranges3__45__cpo9iter_moveE)
_ZN73_INTERNAL_82ef1d61_37_flash_fwd_hdim128_bf16_causal_sm80_cu_21e1f8cb_28444cuda3std6ranges3__45__cpo9iter_moveE:
	.zero		1
	.type		_ZN73_INTERNAL_82ef1d61_37_flash_fwd_hdim128_bf16_causal_sm80_cu_21e1f8cb_28444cuda3std3__45__cpo5beginE,@object
	.size		_ZN73_INTERNAL_82ef1d61_37_flash_fwd_hdim128_bf16_causal_sm80_cu_21e1f8cb_28444cuda3std3__45__cpo5beginE,(_ZN73_INTERNAL_82ef1d61_37_flash_fwd_hdim128_bf16_causal_sm80_cu_21e1f8cb_28444cuda3std3__475_GLOBAL__N__82ef1d61_37_flash_fwd_hdim128_bf16_causal_sm80_cu_21e1f8cb_28446ignoreE - _ZN73_INTERNAL_82ef1d61_37_flash_fwd_hdim128_bf16_causal_sm80_cu_21e1f8cb_28444cuda3std3__45__cpo5beginE)
_ZN73_INTERNAL_82ef1d61_37_flash_fwd_hdim128_bf16_causal_sm80_cu_21e1f8cb_28444cuda3std3__45__cpo5beginE:
	.zero		1
	.type		_ZN73_INTERNAL_82ef1d61_37_flash_fwd_hdim128_bf16_causal_sm80_cu_21e1f8cb_28444cuda3std3__475_GLOBAL__N__82ef1d61_37_flash_fwd_hdim128_bf16_causal_sm80_cu_21e1f8cb_28446ignoreE,@object
	.size		_ZN73_INTERNAL_82ef1d61_37_flash_fwd_hdim128_bf16_causal_sm80_cu_21e1f8cb_28444cuda3std3__475_GLOBAL__N__82ef1d61_37_flash_fwd_hdim128_bf16_causal_sm80_cu_21e1f8cb_28446ignoreE,(_ZN73_INTERNAL_82ef1d61_37_flash_fwd_hdim128_bf16_causal_sm80_cu_21e1f8cb_28444cute7productE - _ZN73_INTERNAL_82ef1d61_37_flash_fwd_hdim128_bf16_causal_sm80_cu_21e1f8cb_28444cuda3std3__475_GLOBAL__N__82ef1d61_37_flash_fwd_hdim128_bf16_causal_sm80_cu_21e1f8cb_28446ignoreE)
_ZN73_INTERNAL_82ef1d61_37_flash_fwd_hdim128_bf16_causal_sm80_cu_21e1f8cb_28444cuda3std3__475_GLOBAL__N__82ef1d61_37_flash_fwd_hdim128_bf16_causal_sm80_cu_21e1f8cb_28446ignoreE:
	.zero		1
	.type		_ZN73_INTERNAL_82ef1d61_37_flash_fwd_hdim128_bf16_causal_sm80_cu_21e1f8cb_28444cute7productE,@object
	.size		_ZN73_INTERNAL_82ef1d61_37_flash_fwd_hdim128_bf16_causal_sm80_cu_21e1f8cb_28444cute7productE,(_ZN73_INTERNAL_82ef1d61_37_flash_fwd_hdim128_bf16_causal_sm80_cu_21e1f8cb_28444cuda3std3__45__cpo3endE - _ZN73_INTERNAL_82ef1d61_37_flash_fwd_hdim128_bf16_causal_sm80_cu_21e1f8cb_28444cute7productE)
_ZN73_INTERNAL_82ef1d61_37_flash_fwd_hdim128_bf16_causal_sm80_cu_21e1f8cb_28444cute7productE:
	.zero		1
	.type		_ZN73_INTERNAL_82ef1d61_37_flash_fwd_hdim128_bf16_causal_sm80_cu_21e1f8cb_28444cuda3std3__45__cpo3endE,@object
	.size		_ZN73_INTERNAL_82ef1d61_37_flash_fwd_hdim128_bf16_causal_sm80_cu_21e1f8cb_28444cuda3std3__45__cpo3endE,(_ZN73_INTERNAL_82ef1d61_37_flash_fwd_hdim128_bf16_causal_sm80_cu_21e1f8cb_28444cuda3std3__419piecewise_constructE - _ZN73_INTERNAL_82ef1d61_37_flash_fwd_hdim128_bf16_causal_sm80_cu_21e1f8cb_28444cuda3std3__45__cpo3endE)
_ZN73_INTERNAL_82ef1d61_37_flash_fwd_hdim128_bf16_causal_sm80_cu_21e1f8cb_28444cuda3std3__45__cpo3endE:
	.zero		1
	.type		_ZN73_INTERNAL_82ef1d61_37_flash_fwd_hdim128_bf16_causal_sm80_cu_21e1f8cb_28444cuda3std3__419piecewise_constructE,@object
	.size		_ZN73_INTERNAL_82ef1d61_37_flash_fwd_hdim128_bf16_causal_sm80_cu_21e1f8cb_28444cuda3std3__419piecewise_constructE,(_ZN73_INTERNAL_82ef1d61_37_flash_fwd_hdim128_bf16_causal_sm80_cu_21e1f8cb_28444cuda3std3__45__cpo4cendE - _ZN73_INTERNAL_82ef1d61_37_flash_fwd_hdim128_bf16_causal_sm80_cu_21e1f8cb_28444cuda3std3__419piecewise_constructE)
_ZN73_INTERNAL_82ef1d61_37_flash_fwd_hdim128_bf16_causal_sm80_cu_21e1f8cb_28444cuda3std3__419piecewise_constructE:
	.zero		1
	.type		_ZN73_INTERNAL_82ef1d61_37_flash_fwd_hdim128_bf16_causal_sm80_cu_21e1f8cb_28444cuda3std3__45__cpo4cendE,@object
	.size		_ZN73_INTERNAL_82ef1d61_37_flash_fwd_hdim128_bf16_causal_sm80_cu_21e1f8cb_28444cuda3std3__45__cpo4cendE,(_ZN73_INTERNAL_82ef1d61_37_flash_fwd_hdim128_bf16_causal_sm80_cu_21e1f8cb_28444cuda3std6ranges3__45__cpo4swapE - _ZN73_INTERNAL_82ef1d61_37_flash_fwd_hdim128_bf16_causal_sm80_cu_21e1f8cb_28444cuda3std3__45__cpo4cendE)
_ZN73_INTERNAL_82ef1d61_37_flash_fwd_hdim128_bf16_causal_sm80_cu_21e1f8cb_28444cuda3std3__45__cpo4cendE:
	.zero		1
	.type		_ZN73_INTERNAL_82ef1d61_37_flash_fwd_hdim128_bf16_causal_sm80_cu_21e1f8cb_28444cuda3std6ranges3__45__cpo4swapE,@object
	.size		_ZN73_INTERNAL_82ef1d61_37_flash_fwd_hdim128_bf16_causal_sm80_cu_21e1f8cb_28444cuda3std6ranges3__45__cpo4swapE,(.L_7 - _ZN73_INTERNAL_82ef1d61_37_flash_fwd_hdim128_bf16_causal_sm80_cu_21e1f8cb_28444cuda3std6ranges3__45__cpo4swapE)
_ZN73_INTERNAL_82ef1d61_37_flash_fwd_hdim128_bf16_causal_sm80_cu_21e1f8cb_28444cuda3std6ranges3__45__cpo4swapE:
	.zero		1
.L_7:


//--------------------- .nv.shared._ZN5flash16flash_fwd_kernelI23Flash_fwd_kernel_traitsILi128ELi128ELi64ELi4ELb0ELb0EN7cutlass10bfloat16_tE19Flash_kernel_traitsILi128ELi128ELi64ELi4ES3_EELb0ELb1ELb0ELb0ELb1ELb1ELb1ELb0EEEvNS_16Flash_fwd_paramsE --------------------------
	.section	.nv.shared._ZN5flash16flash_fwd_kernelI23Flash_fwd_kernel_traitsILi128ELi128ELi64ELi4ELb0ELb0EN7cutlass10bfloat16_tE19Flash_kernel_traitsILi128ELi128ELi64ELi4ES3_EELb0ELb1ELb0ELb0ELb1ELb1ELb1ELb0EEEvNS_16Flash_fwd_paramsE,"aw",@nobits
	.sectionflags	@""
	.align	16
	.zero		1024


//--------------------- .nv.shared._ZN5flash16flash_fwd_kernelI23Flash_fwd_kernel_traitsILi128ELi128ELi64ELi4ELb0ELb0EN7cutlass10bfloat16_tE19Flash_kernel_traitsILi128ELi128ELi64ELi4ES3_EELb0ELb1ELb0ELb0ELb0ELb1ELb0ELb0EEEvNS_16Flash_fwd_paramsE --------------------------
	.section	.nv.shared._ZN5flash16flash_fwd_kernelI23Flash_fwd_kernel_traitsILi128ELi128ELi64ELi4ELb0ELb0EN7cutlass10bfloat16_tE19Flash_kernel_traitsILi128ELi128ELi64ELi4ES3_EELb0ELb1ELb0ELb0ELb0ELb1ELb0ELb0EEEvNS_16Flash_fwd_paramsE,"aw",@nobits
	.sectionflags	@""
	.align	16
	.zero		1024


//--------------------- .nv.shared._ZN5flash16flash_fwd_kernelI23Flash_fwd_kernel_traitsILi128ELi128ELi64ELi4ELb0ELb0EN7cutlass10bfloat16_tE19Flash_kernel_traitsILi128ELi128ELi64ELi4ES3_EELb0ELb1ELb0ELb0ELb0ELb1ELb1ELb0EEEvNS_16Flash_fwd_paramsE --------------------------
	.section	.nv.shared._ZN5flash16flash_fwd_kernelI23Flash_fwd_kernel_traitsILi128ELi128ELi64ELi4ELb0ELb0EN7cutlass10bfloat16_tE19Flash_kernel_traitsILi128ELi128ELi64ELi4ES3_EELb0ELb1ELb0ELb0ELb0ELb1ELb1ELb0EEEvNS_16Flash_fwd_paramsE,"aw",@nobits
	.sectionflags	@""
	.align	16
	.zero		1024


//--------------------- .nv.shared._ZN5flash16flash_fwd_kernelI23Flash_fwd_kernel_traitsILi128ELi128ELi64ELi4ELb0ELb0EN7cutlass10bfloat16_tE19Flash_kernel_traitsILi128ELi128ELi64ELi4ES3_EELb0ELb1ELb0ELb0ELb0ELb0ELb0ELb0EEEvNS_16Flash_fwd_paramsE --------------------------
	.section	.nv.shared._ZN5flash16flash_fwd_kernelI23Flash_fwd_kernel_traitsILi128ELi128ELi64ELi4ELb0ELb0EN7cutlass10bfloat16_tE19Flash_kernel_traitsILi128ELi128ELi64ELi4ES3_EELb0ELb1ELb0ELb0ELb0ELb0ELb0ELb0EEEvNS_16Flash_fwd_paramsE,"aw",@nobits
	.sectionflags	@""
	.align	16
	.zero		1024


//--------------------- .nv.shared._ZN5flash16flash_fwd_kernelI23Flash_fwd_kernel_traitsILi128ELi128ELi64ELi4ELb0ELb0EN7cutlass10bfloat16_tE19Flash_kernel_traitsILi128ELi128ELi64ELi4ES3_EELb0ELb1ELb0ELb0ELb0ELb0ELb1ELb0EEEvNS_16Flash_fwd_paramsE --------------------------
	.section	.nv.shared._ZN5flash16flash_fwd_kernelI23Flash_fwd_kernel_traitsILi128ELi128ELi64ELi4ELb0ELb0EN7cutlass10bfloat16_tE19Flash_kernel_traitsILi128ELi128ELi64ELi4ES3_EELb0ELb1ELb0ELb0ELb0ELb0ELb1ELb0EEEvNS_16Flash_fwd_paramsE,"aw",@nobits
	.sectionflags	@""
	.align	16
	.zero		1024


//--------------------- .nv.shared._ZN5flash16flash_fwd_kernelI23Flash_fwd_kernel_traitsILi128ELi128ELi64ELi4ELb0ELb0EN7cutlass10bfloat16_tE19Flash_kernel_traitsILi128ELi128ELi64ELi4ES3_EELb0ELb1ELb0ELb1ELb0ELb0ELb0ELb0EEEvNS_16Flash_fwd_paramsE --------------------------
	.section	.nv.shared._ZN5flash16flash_fwd_kernelI23Flash_fwd_kernel_traitsILi128ELi128ELi64ELi4ELb0ELb0EN7cutlass10bfloat16_tE19Flash_kernel_traitsILi128ELi128ELi64ELi4ES3_EELb0ELb1ELb0ELb1ELb0ELb0ELb0ELb0EEEvNS_16Flash_fwd_paramsE,"aw",@nobits
	.sectionflags	@""
	.align	16
	.zero		1024


//--------------------- .nv.shared._ZN5flash16flash_fwd_kernelI23Flash_fwd_kernel_traitsILi128ELi128ELi64ELi4ELb0ELb0EN7cutlass10bfloat16_tE19Flash_kernel_traitsILi128ELi128ELi64ELi4ES3_EELb0ELb1ELb0ELb1ELb0ELb0ELb1ELb0EEEvNS_16Flash_fwd_paramsE --------------------------
	.section	.nv.shared._ZN5flash16flash_fwd_kernelI23Flash_fwd_kernel_traitsILi128ELi128ELi64ELi4ELb0ELb0EN7cutlass10bfloat16_tE19Flash_kernel_traitsILi128ELi128ELi64ELi4ES3_EELb0ELb1ELb0ELb1ELb0ELb0ELb1ELb0EEEvNS_16Flash_fwd_paramsE,"aw",@nobits
	.sectionflags	@""
	.align	16
	.zero		1024


//--------------------- .nv.shared._ZN5flash16flash_fwd_kernelI23Flash_fwd_kernel_traitsILi128ELi64ELi64ELi4ELb0ELb0EN7cutlass10bfloat16_tE19Flash_kernel_traitsILi128ELi64ELi64ELi4ES3_EELb0ELb1ELb0ELb0ELb1ELb1ELb0ELb0EEEvNS_16Flash_fwd_paramsE --------------------------
	.section	.nv.shared._ZN5flash16flash_fwd_kernelI23Flash_fwd_kernel_traitsILi128ELi64ELi64ELi4ELb0ELb0EN7cutlass10bfloat16_tE19Flash_kernel_traitsILi128ELi64ELi64ELi4ES3_EELb0ELb1ELb0ELb0ELb1ELb1ELb0ELb0EEEvNS_16Flash_fwd_paramsE,"aw",@nobits
	.sectionflags	@""
	.align	16
	.zero		1024


//--------------------- .nv.shared._ZN5flash16flash_fwd_kernelI23Flash_fwd_kernel_traitsILi128ELi64ELi64ELi4ELb0ELb0EN7cutlass10bfloat16_tE19Flash_kernel_traitsILi128ELi64ELi64ELi4ES3_EELb0ELb1ELb0ELb0ELb1ELb1ELb1ELb0EEEvNS_16Flash_fwd_paramsE --------------------------
	.section	.nv.shared._ZN5flash16flash_fwd_kernelI23Flash_fwd_kernel_traitsILi128ELi64ELi64ELi4ELb0ELb0EN7cutlass10bfloat16_tE19Flash_kernel_traitsILi128ELi64ELi64ELi4ES3_EELb0ELb1ELb0ELb0ELb1ELb1ELb1ELb0EEEvNS_16Flash_fwd_paramsE,"aw",@nobits
	.sectionflags	@""
	.align	16
	.zero		1024


//--------------------- .nv.shared._ZN5flash16flash_fwd_kernelI23Flash_fwd_kernel_traitsILi128ELi64ELi64ELi4ELb0ELb0EN7cutlass10bfloat16_tE19Flash_kernel_traitsILi128ELi64ELi64ELi4ES3_EELb0ELb1ELb0ELb0ELb0ELb1ELb0ELb0EEEvNS_16Flash_fwd_paramsE --------------------------
	.section	.nv.shared._ZN5flash16flash_fwd_kernelI23Flash_fwd_kernel_traitsILi128ELi64ELi64ELi4ELb0ELb0EN7cutlass10bfloat16_tE19Flash_kernel_traitsILi128ELi64ELi64ELi4ES3_EELb0ELb1ELb0ELb0ELb0ELb1ELb0ELb0EEEvNS_16Flash_fwd_paramsE,"aw",@nobits
	.sectionflags	@""
	.align	16
	.zero		1024


//--------------------- .nv.shared._ZN5flash16flash_fwd_kernelI23Flash_fwd_kernel_traitsILi128ELi64ELi64ELi4ELb0ELb0EN7cutlass10bfloat16_tE19Flash_kernel_traitsILi128ELi64ELi64ELi4ES3_EELb0ELb1ELb0ELb0ELb0ELb1ELb1ELb0EEEvNS_16Flash_fwd_paramsE --------------------------
	.section	.nv.shared._ZN5flash16flash_fwd_kernelI23Flash_fwd_kernel_traitsILi128ELi64ELi64ELi4ELb0ELb0EN7cutlass10bfloat16_tE19Flash_kernel_traitsILi128ELi64ELi64ELi4ES3_EELb0ELb1ELb0ELb0ELb0ELb1ELb1ELb0EEEvNS_16Flash_fwd_paramsE,"aw",@nobits
	.sectionflags	@""
	.align	16
	.zero		1024


//--------------------- .nv.shared._ZN5flash16flash_fwd_kernelI23Flash_fwd_kernel_traitsILi128ELi64ELi64ELi4ELb0ELb0EN7cutlass10bfloat16_tE19Flash_kernel_traitsILi128ELi64ELi64ELi4ES3_EELb0ELb1ELb0ELb0ELb0ELb0ELb0ELb0EEEvNS_16Flash_fwd_paramsE --------------------------
	.section	.nv.shared._ZN5flash16flash_fwd_kernelI23Flash_fwd_kernel_traitsILi128ELi64ELi64ELi4ELb0ELb0EN7cutlass10bfloat16_tE19Flash_kernel_traitsILi128ELi64ELi64ELi4ES3_EELb0ELb1ELb0ELb0ELb0ELb0ELb0ELb0EEEvNS_16Flash_fwd_paramsE,"aw",@nobits
	.sectionflags	@""
	.align	16
	.zero		1024


//--------------------- .nv.shared._ZN5flash16flash_fwd_kernelI23Flash_fwd_kernel_traitsILi128ELi64ELi64ELi4ELb0ELb0EN7cutlass10bfloat16_tE19Flash_kernel_traitsILi128ELi64ELi64ELi4ES3_EELb0ELb1ELb0ELb0ELb0ELb0ELb1ELb0EEEvNS_16Flash_fwd_paramsE --------------------------
	.section	.nv.shared._ZN5flash16flash_fwd_kernelI23Flash_fwd_kernel_traitsILi128ELi64ELi64ELi4ELb0ELb0EN7cutlass10bfloat16_tE19Flash_kernel_traitsILi128ELi64ELi64ELi4ES3_EELb0ELb1ELb0ELb0ELb0ELb0ELb1ELb0EEEvNS_16Flash_fwd_paramsE,"aw",@nobits
	.sectionflags	@""
	.align	16
	.zero		1024


//--------------------- .nv.shared._ZN5flash16flash_fwd_kernelI23Flash_fwd_kernel_traitsILi128ELi64ELi64ELi4ELb0ELb0EN7cutlass10bfloat16_tE19Flash_kernel_traitsILi128ELi64ELi64ELi4ES3_EELb0ELb1ELb0ELb1ELb0ELb0ELb0ELb0EEEvNS_16Flash_fwd_paramsE --------------------------
	.section	.nv.shared._ZN5flash16flash_fwd_kernelI23Flash_fwd_kernel_traitsILi128ELi64ELi64ELi4ELb0ELb0EN7cutlass10bfloat16_tE19Flash_kernel_traitsILi128ELi64ELi64ELi4ES3_EELb0ELb1ELb0ELb1ELb0ELb0ELb0ELb0EEEvNS_16Flash_fwd_paramsE,"aw",@nobits
	.sectionflags	@""
	.align	16
	.zero		1024


//--------------------- .nv.shared._ZN5flash16flash_fwd_kernelI23Flash_fwd_kernel_traitsILi128ELi64ELi64ELi4ELb0ELb0EN7cutlass10bfloat16_tE19Flash_kernel_traitsILi128ELi64ELi64ELi4ES3_EELb0ELb1ELb0ELb1ELb0ELb0ELb1ELb0EEEvNS_16Flash_fwd_paramsE --------------------------
	.section	.nv.shared._ZN5flash16flash_fwd_kernelI23Flash_fwd_kernel_traitsILi128ELi64ELi64ELi4ELb0ELb0EN7cutlass10bfloat16_tE19Flash_kernel_traitsILi128ELi64ELi64ELi4ES3_EELb0ELb1ELb0ELb1ELb0ELb0ELb1ELb0EEEvNS_16Flash_fwd_paramsE,"aw",@nobits
	.sectionflags	@""
	.align	16
	.zero		1024


//--------------------- .nv.shared._ZN5flash16flash_fwd_kernelI23Flash_fwd_kernel_traitsILi128ELi128ELi32ELi4ELb0ELb0EN7cutlass10bfloat16_tE19Flash_kernel_traitsILi128ELi128ELi32ELi4ES3_EELb1ELb1ELb0ELb0ELb0ELb0ELb0ELb0EEEvNS_16Flash_fwd_paramsE --------------------------
	.section	.nv.shared._ZN5flash16flash_fwd_kernelI23Flash_fwd_kernel_traitsILi128ELi128ELi32ELi4ELb0ELb0EN7cutlass10bfloat16_tE19Flash_kernel_traitsILi128ELi128ELi32ELi4ES3_EELb1ELb1ELb0ELb0ELb0ELb0ELb0ELb0EEEvNS_16Flash_fwd_paramsE,"aw",@nobits
	.sectionflags	@""
	.align	16
	.zero		1024


//--------------------- .nv.shared._ZN5flash16flash_fwd_kernelI23Flash_fwd_kernel_traitsILi128ELi128ELi32ELi4ELb0ELb0EN7cutlass10bfloat16_tE19Flash_kernel_traitsILi128ELi128ELi32ELi4ES3_EELb1ELb1ELb0ELb0ELb1ELb1ELb0ELb0EEEvNS_16Flash_fwd_paramsE --------------------------
	.section	.nv.shared._ZN5flash16flash_fwd_kernelI23Flash_fwd_kernel_traitsILi128ELi128ELi32ELi4ELb0ELb0EN7cutlass10bfloat16_tE19Flash_kernel_traitsILi128ELi128ELi32ELi4ES3_EELb1ELb1ELb0ELb0ELb1ELb1ELb0ELb0EEEvNS_16Flash_fwd_paramsE,"aw",@nobits
	.sectionflags	@""
	.align	16
	.zero		1024


//--------------------- .nv.shared._ZN5flash16flash_fwd_kernelI23Flash_fwd_kernel_traitsILi128ELi128ELi32ELi4ELb0ELb0EN7cutlass10bfloat16_tE19Flash_kernel_traitsILi128ELi128ELi32ELi4ES3_EELb0ELb1ELb0ELb0ELb1ELb1ELb1ELb0EEEvNS_16Flash_fwd_paramsE --------------------------
	.section	.nv.shared._ZN5flash16flash_fwd_kernelI23Flash_fwd_kernel_traitsILi128ELi128ELi32ELi4ELb0ELb0EN7cutlass10bfloat16_tE19Flash_kernel_traitsILi128ELi128ELi32ELi4ES3_EELb0ELb1ELb0ELb0ELb1ELb1ELb1ELb0EEEvNS_16Flash_fwd_paramsE,"aw",@nobits
	.sectionflags	@""
	.align	16
	.zero		1024


//--------------------- .nv.shared._ZN5flash16flash_fwd_kernelI23Flash_fwd_kernel_traitsILi128ELi128ELi32ELi4ELb0ELb0EN7cutlass10bfloat16_tE19Flash_kernel_traitsILi128ELi128ELi32ELi4ES3_EELb1ELb1ELb0ELb0ELb0ELb1ELb0ELb0EEEvNS_16Flash_fwd_paramsE --------------------------
	.section	.nv.shared._ZN5flash16flash_fwd_kernelI23Flash_fwd_kernel_traitsILi128ELi128ELi32ELi4ELb0ELb0EN7cutlass10bfloat16_tE19Flash_kernel_traitsILi128ELi128ELi32ELi4ES3_EELb1ELb1ELb0ELb0ELb0ELb1ELb0ELb0EEEvNS_16Flash_fwd_paramsE,"aw",@nobits
	.sectionflags	@""
	.align	16
	.zero		1024


//--------------------- .nv.shared._ZN5flash16flash_fwd_kernelI23Flash_fwd_kernel_traitsILi128ELi128ELi32ELi4ELb0ELb0EN7cutlass10bfloat16_tE19Flash_kernel_traitsILi128ELi128ELi32ELi4ES3_EELb0ELb1ELb0ELb0ELb0ELb1ELb1ELb0EEEvNS_16Flash_fwd_paramsE --------------------------
	.section	.nv.shared._ZN5flash16flash_fwd_kernelI23Flash_fwd_kernel_traitsILi128ELi128ELi32ELi4ELb0ELb0EN7cutlass10bfloat16_tE19Flash_kernel_traitsILi128ELi128ELi32ELi4ES3_EELb0ELb1ELb0ELb0ELb0ELb1ELb1ELb0EEEvNS_16Flash_fwd_paramsE,"aw",@nobits
	.sectionflags	@""
	.align	16
	.zero		1024


//--------------------- .nv.shared._ZN5flash16flash_fwd_kernelI23Flash_fwd_kernel_traitsILi128ELi128ELi32ELi4ELb0ELb0EN7cutlass10bfloat16_tE19Flash_kernel_traitsILi128ELi128ELi32ELi4ES3_EELb1ELb1ELb0ELb1ELb0ELb0ELb0ELb0EEEvNS_16Flash_fwd_paramsE --------------------------
	.section	.nv.shared._ZN5flash16flash_fwd_kernelI23Flash_fwd_kernel_traitsILi128ELi128ELi32ELi4ELb0ELb0EN7cutlass10bfloat16_tE19Flash_kernel_traitsILi128ELi128ELi32ELi4ES3_EELb1ELb1ELb0ELb1ELb0ELb0ELb0ELb0EEEvNS_16Flash_fwd_paramsE,"aw",@nobits
	.sectionflags	@""
	.align	16
	.zero		1024


//--------------------- .nv.shared._ZN5flash16flash_fwd_kernelI23Flash_fwd_kernel_traitsILi128ELi128ELi32ELi4ELb0ELb0EN7cutlass10bfloat16_tE19Flash_kernel_traitsILi128ELi128ELi32ELi4ES3_EELb1ELb1ELb0ELb0ELb0ELb0ELb0ELb1EEEvNS_16Flash_fwd_paramsE --------------------------
	.section	.nv.shared._ZN5flash16flash_fwd_kernelI23Flash_fwd_kernel_traitsILi128ELi128ELi32ELi4ELb0ELb0EN7cutlass10bfloat16_tE19Flash_kernel_traitsILi128ELi128ELi32ELi4ES3_EELb1ELb1ELb0ELb0ELb0ELb0ELb0ELb1EEEvNS_16Flash_fwd_paramsE,"aw",@nobits
	.sectionflags	@""
	.align	16
	.zero		1024


//--------------------- .nv.shared._ZN5flash16flash_fwd_kernelI23Flash_fwd_kernel_traitsILi128ELi128ELi32ELi4ELb0ELb0EN7cutlass10bfloat16_tE19Flash_kernel_traitsILi128ELi128ELi32ELi4ES3_EELb0ELb1ELb0ELb0ELb0ELb0ELb1ELb0EEEvNS_16Flash_fwd_paramsE --------------------------
	.section	.nv.shared._ZN5flash16flash_fwd_kernelI23Flash_fwd_kernel_traitsILi128ELi128ELi32ELi4ELb0ELb0EN7cutlass10bfloat16_tE19Flash_kernel_traitsILi128ELi128ELi32ELi4ES3_EELb0ELb1ELb0ELb0ELb0ELb0ELb1ELb0EEEvNS_16Flash_fwd_paramsE,"aw",@nobits
	.sectionflags	@""
	.align	16
	.zero		1024


//--------------------- .nv.shared._ZN5flash16flash_fwd_kernelI23Flash_fwd_kernel_traitsILi128ELi128ELi32ELi4ELb0ELb0EN7cutlass10bfloat16_tE19Flash_kernel_traitsILi128ELi128ELi32ELi4ES3_EELb1ELb1ELb0ELb1ELb0ELb0ELb0ELb1EEEvNS_16Flash_fwd_paramsE --------------------------
	.section	.nv.shared._ZN5flash16flash_fwd_kernelI23Flash_fwd_kernel_traitsILi128ELi128ELi32ELi4ELb0ELb0EN7cutlass10bfloat16_tE19Flash_kernel_traitsILi128ELi128ELi32ELi4ES3_EELb1ELb1ELb0ELb1ELb0ELb0ELb0ELb1EEEvNS_16Flash_fwd_paramsE,"aw",@nobits
	.sectionflags	@""
	.align	16
	.zero		1024


//--------------------- .nv.shared._ZN5flash16flash_fwd_kernelI23Flash_fwd_kernel_traitsILi128ELi128ELi32ELi4ELb0ELb0EN7cutlass10bfloat16_tE19Flash_kernel_traitsILi128ELi128ELi32ELi4ES3_EELb0ELb1ELb0ELb1ELb0ELb0ELb1ELb0EEEvNS_16Flash_fwd_paramsE --------------------------
	.section	.nv.shared._ZN5flash16flash_fwd_kernelI23Flash_fwd_kernel_traitsILi128ELi128ELi32ELi4ELb0ELb0EN7cutlass10bfloat16_tE19Flash_kernel_traitsILi128ELi128ELi32ELi4ES3_EELb0ELb1ELb0ELb1ELb0ELb0ELb1ELb0EEEvNS_16Flash_fwd_paramsE,"aw",@nobits
	.sectionflags	@""
	.align	16
	.zero		1024


//--------------------- .nv.constant0._ZN5flash16flash_fwd_kernelI23Flash_fwd_kernel_traitsILi128ELi128ELi64ELi4ELb0ELb0EN7cutlass10bfloat16_tE19Flash_kernel_traitsILi128ELi128ELi64ELi4ES3_EELb0ELb1ELb0ELb0ELb1ELb1ELb0ELb0EEEvNS_16Flash_fwd_paramsE --------------------------
	.section	.nv.constant0._ZN5flash16flash_fwd_kernelI23Flash_fwd_kernel_traitsILi128ELi128ELi64ELi4ELb0ELb0EN7cutlass10bfloat16_tE19Flash_kernel_traitsILi128ELi128ELi64ELi4ES3_EELb0ELb1ELb0ELb0ELb1ELb1ELb0ELb0EEEvNS_16Flash_fwd_paramsE,"a",@progbits
	.sectionflags	@""
	.align	4
.nv.constant0._ZN5flash16flash_fwd_kernelI23Flash_fwd_kernel_traitsILi128ELi128ELi64ELi4ELb0ELb0EN7cutlass10bfloat16_tE19Flash_kernel_traitsILi128ELi128ELi64ELi4ES3_EELb0ELb1ELb0ELb0ELb1ELb1ELb0ELb0EEEvNS_16Flash_fwd_paramsE:
	.zero		1360


//--------------------- .nv.constant0._ZN5flash16flash_fwd_kernelI23Flash_fwd_kernel_traitsILi128ELi128ELi64ELi4ELb0ELb0EN7cutlass10bfloat16_tE19Flash_kernel_traitsILi128ELi128ELi64ELi4ES3_EELb0ELb1ELb0ELb0ELb1ELb1ELb1ELb0EEEvNS_16Flash_fwd_paramsE --------------------------
	.section	.nv.constant0._ZN5flash16flash_fwd_kernelI23Flash_fwd_kernel_traitsILi128ELi128ELi64ELi4ELb0ELb0EN7cutlass10bfloat16_tE19Flash_kernel_traitsILi128ELi128ELi64ELi4ES3_EELb0ELb1ELb0ELb0ELb1ELb1ELb1ELb0EEEvNS_16Flash_fwd_paramsE,"a",@progbits
	.sectionflags	@""
	.align	4
.nv.constant0._ZN5flash16flash_fwd_kernelI23Flash_fwd_kernel_traitsILi128ELi128ELi64ELi4ELb0ELb0EN7cutlass10bfloat16_tE19Flash_kernel_traitsILi128ELi128ELi64ELi4ES3_EELb0ELb1ELb0ELb0ELb1ELb1ELb1ELb0EEEvNS_16Flash_fwd_paramsE:
	.zero		1360


//--------------------- .nv.constant0._ZN5flash16flash_fwd_kernelI23Flash_fwd_kernel_traitsILi128ELi128ELi64ELi4ELb0ELb0EN7cutlass10bfloat16_tE19Flash_kernel_traitsILi128ELi128ELi64ELi4ES3_EELb0ELb1ELb0ELb0ELb0ELb1ELb0ELb0EEEvNS_16Flash_fwd_paramsE --------------------------
	.section	.nv.constant0._ZN5flash16flash_fwd_kernelI23Flash_fwd_kernel_traitsILi128ELi128ELi64ELi4ELb0ELb0EN7cutlass10bfloat16_tE19Flash_kernel_traitsILi128ELi128ELi64ELi4ES3_EELb0ELb1ELb0ELb0ELb0ELb1ELb0ELb0EEEvNS_16Flash_fwd_paramsE,"a",@progbits
	.sectionflags	@""
	.align	4
.nv.constant0._ZN5flash16flash_fwd_kernelI23Flash_fwd_kernel_traitsILi128ELi128ELi64ELi4ELb0ELb0EN7cutlass10bfloat16_tE19Flash_kernel_traitsILi128ELi128ELi64ELi4ES3_EELb0ELb1ELb0ELb0ELb0ELb1ELb0ELb0EEEvNS_16Flash_fwd_paramsE:
	.zero		1360


//--------------------- .nv.constant0._ZN5flash16flash_fwd_kernelI23Flash_fwd_kernel_traitsILi128ELi128ELi64ELi4ELb0ELb0EN7cutlass10bfloat16_tE19Flash_kernel_traitsILi128ELi128ELi64ELi4ES3_EELb0ELb1ELb0ELb0ELb0ELb1ELb1ELb0EEEvNS_16Flash_fwd_paramsE --------------------------
	.section	.nv.constant0._ZN5flash16flash_fwd_kernelI23Flash_fwd_kernel_traitsILi128ELi128ELi64ELi4ELb0ELb0EN7cutlass10bfloat16_tE19Flash_kernel_traitsILi128ELi128ELi64ELi4ES3_EELb0ELb1ELb0ELb0ELb0ELb1ELb1ELb0EEEvNS_16Flash_fwd_paramsE,"a",@progbits
	.sectionflags	@""
	.align	4
.nv.constant0._ZN5flash16flash_fwd_kernelI23Flash_fwd_kernel_traitsILi128ELi128ELi64ELi4ELb0ELb0EN7cutlass10bfloat16_tE19Flash_kernel_traitsILi128ELi128ELi64ELi4ES3_EELb0ELb1ELb0ELb0ELb0ELb1ELb1ELb0EEEvNS_16Flash_fwd_paramsE:
	.zero		1360


//--------------------- .nv.constant0._ZN5flash16flash_fwd_kernelI23Flash_fwd_kernel_traitsILi128ELi128ELi64ELi4ELb0ELb0EN7cutlass10bfloat16_tE19Flash_kernel_traitsILi128ELi128ELi64ELi4ES3_EELb0ELb1ELb0ELb0ELb0ELb0ELb0ELb0EEEvNS_16Flash_fwd_paramsE --------------------------
	.section	.nv.constant0._ZN5flash16flash_fwd_kernelI23Flash_fwd_kernel_traitsILi128ELi128ELi64ELi4ELb0ELb0EN7cutlass10bfloat16_tE19Flash_kernel_traitsILi128ELi128ELi64ELi4ES3_EELb0ELb1ELb0ELb0ELb0ELb0ELb0ELb0EEEvNS_16Flash_fwd_paramsE,"a",@progbits
	.sectionflags	@""
	.align	4
.nv.constant0._ZN5flash16flash_fwd_kernelI23Flash_fwd_kernel_traitsILi128ELi128ELi64ELi4ELb0ELb0EN7cutlass10bfloat16_tE19Flash_kernel_traitsILi128ELi128ELi64ELi4ES3_EELb0ELb1ELb0ELb0ELb0ELb0ELb0ELb0EEEvNS_16Flash_fwd_paramsE:
	.zero		1360


//--------------------- .nv.constant0._ZN5flash16flash_fwd_kernelI23Flash_fwd_kernel_traitsILi128ELi128ELi64ELi4ELb0ELb0EN7cutlass10bfloat16_tE19Flash_kernel_traitsILi128ELi128ELi64ELi4ES3_EELb0ELb1ELb0ELb0ELb0ELb0ELb1ELb0EEEvNS_16Flash_fwd_paramsE --------------------------
	.section	.nv.constant0._ZN5flash16flash_fwd_kernelI23Flash_fwd_kernel_traitsILi128ELi128ELi64ELi4ELb0ELb0EN7cutlass10bfloat16_tE19Flash_kernel_traitsILi128ELi128ELi64ELi4ES3_EELb0ELb1ELb0ELb0ELb0ELb0ELb1ELb0EEEvNS_16Flash_fwd_paramsE,"a",@progbits
	.sectionflags	@""
	.align	4
.nv.constant0._ZN5flash16flash_fwd_kernelI23Flash_fwd_kernel_traitsILi128ELi128ELi64ELi4ELb0ELb0EN7cutlass10bfloat16_tE19Flash_kernel_traitsILi128ELi128ELi64ELi4ES3_EELb0ELb1ELb0ELb0ELb0ELb0ELb1ELb0EEEvNS_16Flash_fwd_paramsE:
	.zero		1360


//--------------------- .nv.constant0._ZN5flash16flash_fwd_kernelI23Flash_fwd_kernel_traitsILi128ELi128ELi64ELi4ELb0ELb0EN7cutlass10bfloat16_tE19Flash_kernel_traitsILi128ELi128ELi64ELi4ES3_EELb0ELb1ELb0ELb1ELb0ELb0ELb0ELb0EEEvNS_16Flash_fwd_paramsE --------------------------
	.section	.nv.constant0._ZN5flash16flash_fwd_kernelI23Flash_fwd_kernel_traitsILi128ELi128ELi64ELi4ELb0ELb0EN7cutlass10bfloat16_tE19Flash_kernel_traitsILi128ELi128ELi64ELi4ES3_EELb0ELb1ELb0ELb1ELb0ELb0ELb0ELb0EEEvNS_16Flash_fwd_paramsE,"a",@progbits
	.sectionflags	@""
	.align	4
.nv.constant0._ZN5flash16flash_fwd_kernelI23Flash_fwd_kernel_traitsILi128ELi128ELi64ELi4ELb0ELb0EN7cutlass10bfloat16_tE19Flash_kernel_traitsILi128ELi128ELi64ELi4ES3_EELb0ELb1ELb0ELb1ELb0ELb0ELb0ELb0EEEvNS_16Flash_fwd_paramsE:
	.zero		1360


//--------------------- .nv.constant0._ZN5flash16flash_fwd_kernelI23Flash_fwd_kernel_traitsILi128ELi128ELi64ELi4ELb0ELb0EN7cutlass10bfloat16_tE19Flash_kernel_traitsILi128ELi128ELi64ELi4ES3_EELb0ELb1ELb0ELb1ELb0ELb0ELb1ELb0EEEvNS_16Flash_fwd_paramsE --------------------------
	.section	.nv.constant0._ZN5flash16flash_fwd_kernelI23Flash_fwd_kernel_traitsILi128ELi128ELi64ELi4ELb0ELb0EN7cutlass10bfloat16_tE19Flash_kernel_traitsILi128ELi128ELi64ELi4ES3_EELb0ELb1ELb0ELb1ELb0ELb0ELb1ELb0EEEvNS_16Flash_fwd_paramsE,"a",@progbits
	.sectionflags	@""
	.align	4
.nv.constant0._ZN5flash16flash_fwd_kernelI23Flash_fwd_kernel_traitsILi128ELi128ELi64ELi4ELb0ELb0EN7cutlass10bfloat16_tE19Flash_kernel_traitsILi128ELi128ELi64ELi4ES3_EELb0ELb1ELb0ELb1ELb0ELb0ELb1ELb0EEEvNS_16Flash_fwd_paramsE:
	.zero		1360


//--------------------- .nv.constant0._ZN5flash16flash_fwd_kernelI23Flash_fwd_kernel_traitsILi128ELi64ELi64ELi4ELb0ELb0EN7cutlass10bfloat16_tE19Flash_kernel_traitsILi128ELi64ELi64ELi4ES3_EELb0ELb1ELb0ELb0ELb1ELb1ELb0ELb0EEEvNS_16Flash_fwd_paramsE --------------------------
	.section	.nv.constant0._ZN5flash16flash_fwd_kernelI23Flash_fwd_kernel_traitsILi128ELi64ELi64ELi4ELb0ELb0EN7cutlass10bfloat16_tE19Flash_kernel_traitsILi128ELi64ELi64ELi4ES3_EELb0ELb1ELb0ELb0ELb1ELb1ELb0ELb0EEEvNS_16Flash_fwd_paramsE,"a",@progbits
	.sectionflags	@""
	.align	4
.nv.constant0._ZN5flash16flash_fwd_kernelI23Flash_fwd_kernel_traitsILi128ELi64ELi64ELi4ELb0ELb0EN7cutlass10bfloat16_tE19Flash_kernel_traitsILi128ELi64ELi64ELi4ES3_EELb0ELb1ELb0ELb0ELb1ELb1ELb0ELb0EEEvNS_16Flash_fwd_paramsE:
	.zero		1360


//--------------------- .nv.constant0._ZN5flash16flash_fwd_kernelI23Flash_fwd_kernel_traitsILi128ELi64ELi64ELi4ELb0ELb0EN7cutlass10bfloat16_tE19Flash_kernel_traitsILi128ELi64ELi64ELi4ES3_EELb0ELb1ELb0ELb0ELb1ELb1ELb1ELb0EEEvNS_16Flash_fwd_paramsE --------------------------
	.section	.nv.constant0._ZN5flash16flash_fwd_kernelI23Flash_fwd_kernel_traitsILi128ELi64ELi64ELi4ELb0ELb0EN7cutlass10bfloat16_tE19Flash_kernel_traitsILi128ELi64ELi64ELi4ES3_EELb0ELb1ELb0ELb0ELb1ELb1ELb1ELb0EEEvNS_16Flash_fwd_paramsE,"a",@progbits
	.sectionflags	@""
	.align	4
.nv.constant0._ZN5flash16flash_fwd_kernelI23Flash_fwd_kernel_traitsILi128ELi64ELi64ELi4ELb0ELb0EN7cutlass10bfloat16_tE19Flash_kernel_traitsILi128ELi64ELi64ELi4ES3_EELb0ELb1ELb0ELb0ELb1ELb1ELb1ELb0EEEvNS_16Flash_fwd_paramsE:
	.zero		1360


//--------------------- .nv.constant0._ZN5flash16flash_fwd_kernelI23Flash_fwd_kernel_traitsILi128ELi64ELi64ELi4ELb0ELb0EN7cutlass10bfloat16_tE19Flash_kernel_traitsILi128ELi64ELi64ELi4ES3_EELb0ELb1ELb0ELb0ELb0ELb1ELb0ELb0EEEvNS_16Flash_fwd_paramsE --------------------------
	.section	.nv.constant0._ZN5flash16flash_fwd_kernelI23Flash_fwd_kernel_traitsILi128ELi64ELi64ELi4ELb0ELb0EN7cutlass10bfloat16_tE19Flash_kernel_traitsILi128ELi64ELi64ELi4ES3_EELb0ELb1ELb0ELb0ELb0ELb1ELb0ELb0EEEvNS_16Flash_fwd_paramsE,"a",@progbits
	.sectionflags	@""
	.align	4
.nv.constant0._ZN5flash16flash_fwd_kernelI23Flash_fwd_kernel_traitsILi128ELi64ELi64ELi4ELb0ELb0EN7cutlass10bfloat16_tE19Flash_kernel_traitsILi128ELi64ELi64ELi4ES3_EELb0ELb1ELb0ELb0ELb0ELb1ELb0ELb0EEEvNS_16Flash_fwd_paramsE:
	.zero		1360


//--------------------- .nv.constant0._ZN5flash16flash_fwd_kernelI23Flash_fwd_kernel_traitsILi128ELi64ELi64ELi4ELb0ELb0EN7cutlass10bfloat16_tE19Flash_kernel_traitsILi128ELi64ELi64ELi4ES3_EELb0ELb1ELb0ELb0ELb0ELb1ELb1ELb0EEEvNS_16Flash_fwd_paramsE --------------------------
	.section	.nv.constant0._ZN5flash16flash_fwd_kernelI23Flash_fwd_kernel_traitsILi128ELi64ELi64ELi4ELb0ELb0EN7cutlass10bfloat16_tE19Flash_kernel_traitsILi128ELi64ELi64ELi4ES3_EELb0ELb1ELb0ELb0ELb0ELb1ELb1ELb0EEEvNS_16Flash_fwd_paramsE,"a",@progbits
	.sectionflags	@""
	.align	4
.nv.constant0._ZN5flash16flash_fwd_kernelI23Flash_fwd_kernel_traitsILi128ELi64ELi64ELi4ELb0ELb0EN7cutlass10bfloat16_tE19Flash_kernel_traitsILi128ELi64ELi64ELi4ES3_EELb0ELb1ELb0ELb0ELb0ELb1ELb1ELb0EEEvNS_16Flash_fwd_paramsE:
	.zero		1360


//--------------------- .nv.constant0._ZN5flash16flash_fwd_kernelI23Flash_fwd_kernel_traitsILi128ELi64ELi64ELi4ELb0ELb0EN7cutlass10bfloat16_tE19Flash_kernel_traitsILi128ELi64ELi64ELi4ES3_EELb0ELb1ELb0ELb0ELb0ELb0ELb0ELb0EEEvNS_16Flash_fwd_paramsE --------------------------
	.section	.nv.constant0._ZN5flash16flash_fwd_kernelI23Flash_fwd_kernel_traitsILi128ELi64ELi64ELi4ELb0ELb0EN7cutlass10bfloat16_tE19Flash_kernel_traitsILi128ELi64ELi64ELi4ES3_EELb0ELb1ELb0ELb0ELb0ELb0ELb0ELb0EEEvNS_16Flash_fwd_paramsE,"a",@progbits
	.sectionflags	@""
	.align	4
.nv.constant0._ZN5flash16flash_fwd_kernelI23Flash_fwd_kernel_traitsILi128ELi64ELi64ELi4ELb0ELb0EN7cutlass10bfloat16_tE19Flash_kernel_traitsILi128ELi64ELi64ELi4ES3_EELb0ELb1ELb0ELb0ELb0ELb0ELb0ELb0EEEvNS_16Flash_fwd_paramsE:
	.zero		1360


//--------------------- .nv.constant0._ZN5flash16flash_fwd_kernelI23Flash_fwd_kernel_traitsILi128ELi64ELi64ELi4ELb0ELb0EN7cutlass10bfloat16_tE19Flash_kernel_traitsILi128ELi64ELi64ELi4ES3_EELb0ELb1ELb0ELb0ELb0ELb0ELb1ELb0EEEvNS_16Flash_fwd_paramsE --------------------------
	.section	.nv.constant0._ZN5flash16flash_fwd_kernelI23Flash_fwd_kernel_traitsILi128ELi64ELi64ELi4ELb0ELb0EN7cutlass10bfloat16_tE19Flash_kernel_traitsILi128ELi64ELi64ELi4ES3_EELb0ELb1ELb0ELb0ELb0ELb0ELb1ELb0EEEvNS_16Flash_fwd_paramsE,"a",@progbits
	.sectionflags	@""
	.align	4
.nv.constant0._ZN5flash16flash_fwd_kernelI23Flash_fwd_kernel_traitsILi128ELi64ELi64ELi4ELb0ELb0EN7cutlass10bfloat16_tE19Flash_kernel_traitsILi128ELi64ELi64ELi4ES3_EELb0ELb1ELb0ELb0ELb0ELb0ELb1ELb0EEEvNS_16Flash_fwd_paramsE:
	.zero		1360


//--------------------- .nv.constant0._ZN5flash16flash_fwd_kernelI23Flash_fwd_kernel_traitsILi128ELi64ELi64ELi4ELb0ELb0EN7cutlass10bfloat16_tE19Flash_kernel_traitsILi128ELi64ELi64ELi4ES3_EELb0ELb1ELb0ELb1ELb0ELb0ELb0ELb0EEEvNS_16Flash_fwd_paramsE --------------------------
	.section	.nv.constant0._ZN5flash16flash_fwd_kernelI23Flash_fwd_kernel_traitsILi128ELi64ELi64ELi4ELb0ELb0EN7cutlass10bfloat16_tE19Flash_kernel_traitsILi128ELi64ELi64ELi4ES3_EELb0ELb1ELb0ELb1ELb0ELb0ELb0ELb0EEEvNS_16Flash_fwd_paramsE,"a",@progbits
	.sectionflags	@""
	.align	4
.nv.constant0._ZN5flash16flash_fwd_kernelI23Flash_fwd_kernel_traitsILi128ELi64ELi64ELi4ELb0ELb0EN7cutlass10bfloat16_tE19Flash_kernel_traitsILi128ELi64ELi64ELi4ES3_EELb0ELb1ELb0ELb1ELb0ELb0ELb0ELb0EEEvNS_16Flash_fwd_paramsE:
	.zero		1360


//--------------------- .nv.constant0._ZN5flash16flash_fwd_kernelI23Flash_fwd_kernel_traitsILi128ELi64ELi64ELi4ELb0ELb0EN7cutlass10bfloat16_tE19Flash_kernel_traitsILi128ELi64ELi64ELi4ES3_EELb0ELb1ELb0ELb1ELb0ELb0ELb1ELb0EEEvNS_16Flash_fwd_paramsE --------------------------
	.section	.nv.constant0._ZN5flash16flash_fwd_kernelI23Flash_fwd_kernel_traitsILi128ELi64ELi64ELi4ELb0ELb0EN7cutlass10bfloat16_tE19Flash_kernel_traitsILi128ELi64ELi64ELi4ES3_EELb0ELb1ELb0ELb1ELb0ELb0ELb1ELb0EEEvNS_16Flash_fwd_paramsE,"a",@progbits
	.sectionflags	@""
	.align	4
.nv.constant0._ZN5flash16flash_fwd_kernelI23Flash_fwd_kernel_traitsILi128ELi64ELi64ELi4ELb0ELb0EN7cutlass10bfloat16_tE19Flash_kernel_traitsILi128ELi64ELi64ELi4ES3_EELb0ELb1ELb0ELb1ELb0ELb0ELb1ELb0EEEvNS_16Flash_fwd_paramsE:
	.zero		1360


//--------------------- .nv.constant0._ZN5flash16flash_fwd_kernelI23Flash_fwd_kernel_traitsILi128ELi128ELi32ELi4ELb0ELb0EN7cutlass10bfloat16_tE19Flash_kernel_traitsILi128ELi128ELi32ELi4ES3_EELb1ELb1ELb0ELb0ELb0ELb0ELb0ELb0EEEvNS_16Flash_fwd_paramsE --------------------------
	.section	.nv.constant0._ZN5flash16flash_fwd_kernelI23Flash_fwd_kernel_traitsILi128ELi128ELi32ELi4ELb0ELb0EN7cutlass10bfloat16_tE19Flash_kernel_traitsILi128ELi128ELi32ELi4ES3_EELb1ELb1ELb0ELb0ELb0ELb0ELb0ELb0EEEvNS_16Flash_fwd_paramsE,"a",@progbits
	.sectionflags	@""
	.align	4
.nv.constant0._ZN5flash16flash_fwd_kernelI23Flash_fwd_kernel_traitsILi128ELi128ELi32ELi4ELb0ELb0EN7cutlass10bfloat16_tE19Flash_kernel_traitsILi128ELi128ELi32ELi4ES3_EELb1ELb1ELb0ELb0ELb0ELb0ELb0ELb0EEEvNS_16Flash_fwd_paramsE:
	.zero		1360


//--------------------- .nv.constant0._ZN5flash16flash_fwd_kernelI23Flash_fwd_kernel_traitsILi128ELi128ELi32ELi4ELb0ELb0EN7cutlass10bfloat16_tE19Flash_kernel_traitsILi128ELi128ELi32ELi4ES3_EELb1ELb1ELb0ELb0ELb1ELb1ELb0ELb0EEEvNS_16Flash_fwd_paramsE --------------------------
	.section	.nv.constant0._ZN5flash16flash_fwd_kernelI23Flash_fwd_kernel_traitsILi128ELi128ELi32ELi4ELb0ELb0EN7cutlass10bfloat16_tE19Flash_kernel_traitsILi128ELi128ELi32ELi4ES3_EELb1ELb1ELb0ELb0ELb1ELb1ELb0ELb0EEEvNS_16Flash_fwd_paramsE,"a",@progbits
	.sectionflags	@""
	.align	4
.nv.constant0._ZN5flash16flash_fwd_kernelI23Flash_fwd_kernel_traitsILi128ELi128ELi32ELi4ELb0ELb0EN7cutlass10bfloat16_tE19Flash_kernel_traitsILi128ELi128ELi32ELi4ES3_EELb1ELb1ELb0ELb0ELb1ELb1ELb0ELb0EEEvNS_16Flash_fwd_paramsE:
	.zero		1360


//--------------------- .nv.constant0._ZN5flash16flash_fwd_kernelI23Flash_fwd_kernel_traitsILi128ELi128ELi32ELi4ELb0ELb0EN7cutlass10bfloat16_tE19Flash_kernel_traitsILi128ELi128ELi32ELi4ES3_EELb0ELb1ELb0ELb0ELb1ELb1ELb1ELb0EEEvNS_16Flash_fwd_paramsE --------------------------
	.section	.nv.constant0._ZN5flash16flash_fwd_kernelI23Flash_fwd_kernel_traitsILi128ELi128ELi32ELi4ELb0ELb0EN7cutlass10bfloat16_tE19Flash_kernel_traitsILi128ELi128ELi32ELi4ES3_EELb0ELb1ELb0ELb0ELb1ELb1ELb1ELb0EEEvNS_16Flash_fwd_paramsE,"a",@progbits
	.sectionflags	@""
	.align	4
.nv.constant0._ZN5flash16flash_fwd_kernelI23Flash_fwd_kernel_traitsILi128ELi128ELi32ELi4ELb0ELb0EN7cutlass10bfloat16_tE19Flash_kernel_traitsILi128ELi128ELi32ELi4ES3_EELb0ELb1ELb0ELb0ELb1ELb1ELb1ELb0EEEvNS_16Flash_fwd_paramsE:
	.zero		1360


//--------------------- .nv.constant0._ZN5flash16flash_fwd_kernelI23Flash_fwd_kernel_traitsILi128ELi128ELi32ELi4ELb0ELb0EN7cutlass10bfloat16_tE19Flash_kernel_traitsILi128ELi128ELi32ELi4ES3_EELb1ELb1ELb0ELb0ELb0ELb1ELb0ELb0EEEvNS_16Flash_fwd_paramsE --------------------------
	.section	.nv.constant0._ZN5flash16flash_fwd_kernelI23Flash_fwd_kernel_traitsILi128ELi128ELi32ELi4ELb0ELb0EN7cutlass10bfloat16_tE19Flash_kernel_traitsILi128ELi128ELi32ELi4ES3_EELb1ELb1ELb0ELb0ELb0ELb1ELb0ELb0EEEvNS_16Flash_fwd_paramsE,"a",@progbits
	.sectionflags	@""
	.align	4
.nv.constant0._ZN5flash16flash_fwd_kernelI23Flash_fwd_kernel_traitsILi128ELi128ELi32ELi4ELb0ELb0EN7cutlass10bfloat16_tE19Flash_kernel_traitsILi128ELi128ELi32ELi4ES3_EELb1ELb1ELb0ELb0ELb0ELb1ELb0ELb0EEEvNS_16Flash_fwd_paramsE:
	.zero		1360


//--------------------- .nv.constant0._ZN5flash16flash_fwd_kernelI23Flash_fwd_kernel_traitsILi128ELi128ELi32ELi4ELb0ELb0EN7cutlass10bfloat16_tE19Flash_kernel_traitsILi128ELi128ELi32ELi4ES3_EELb0ELb1ELb0ELb0ELb0ELb1ELb1ELb0EEEvNS_16Flash_fwd_paramsE --------------------------
	.section	.nv.constant0._ZN5flash16flash_fwd_kernelI23Flash_fwd_kernel_traitsILi128ELi128ELi32ELi4ELb0ELb0EN7cutlass10bfloat16_tE19Flash_kernel_traitsILi128ELi128ELi32ELi4ES3_EELb0ELb1ELb0ELb0ELb0ELb1ELb1ELb0EEEvNS_16Flash_fwd_paramsE,"a",@progbits
	.sectionflags	@""
	.align	4
.nv.constant0._ZN5flash16flash_fwd_kernelI23Flash_fwd_kernel_traitsILi128ELi128ELi32ELi4ELb0ELb0EN7cutlass10bfloat16_tE19Flash_kernel_traitsILi128ELi128ELi32ELi4ES3_EELb0ELb1ELb0ELb0ELb0ELb1ELb1ELb0EEEvNS_16Flash_fwd_paramsE:
	.zero		1360


//--------------------- .nv.constant0._ZN5flash16flash_fwd_kernelI23Flash_fwd_kernel_traitsILi128ELi128ELi32ELi4ELb0ELb0EN7cutlass10bfloat16_tE19Flash_kernel_traitsILi128ELi128ELi32ELi4ES3_EELb1ELb1ELb0ELb1ELb0ELb0ELb0ELb0EEEvNS_16Flash_fwd_paramsE --------------------------
	.section	.nv.constant0._ZN5flash16flash_fwd_kernelI23Flash_fwd_kernel_traitsILi128ELi128ELi32ELi4ELb0ELb0EN7cutlass10bfloat16_tE19Flash_kernel_traitsILi128ELi128ELi32ELi4ES3_EELb1ELb1ELb0ELb1ELb0ELb0ELb0ELb0EEEvNS_16Flash_fwd_paramsE,"a",@progbits
	.sectionflags	@""
	.align	4
.nv.constant0._ZN5flash16flash_fwd_kernelI23Flash_fwd_kernel_traitsILi128ELi128ELi32ELi4ELb0ELb0EN7cutlass10bfloat16_tE19Flash_kernel_traitsILi128ELi128ELi32ELi4ES3_EELb1ELb1ELb0ELb1ELb0ELb0ELb0ELb0EEEvNS_16Flash_fwd_paramsE:
	.zero		1360


//--------------------- .nv.constant0._ZN5flash16flash_fwd_kernelI23Flash_fwd_kernel_traitsILi128ELi128ELi32ELi4ELb0ELb0EN7cutlass10bfloat16_tE19Flash_kernel_traitsILi128ELi128ELi32ELi4ES3_EELb1ELb1ELb0ELb0ELb0ELb0ELb0ELb1EEEvNS_16Flash_fwd_paramsE --------------------------
	.section	.nv.constant0._ZN5flash16flash_fwd_kernelI23Flash_fwd_kernel_traitsILi128ELi128ELi32ELi4ELb0ELb0EN7cutlass10bfloat16_tE19Flash_kernel_traitsILi128ELi128ELi32ELi4ES3_EELb1ELb1ELb0ELb0ELb0ELb0ELb0ELb1EEEvNS_16Flash_fwd_paramsE,"a",@progbits
	.sectionflags	@""
	.align	4
.nv.constant0._ZN5flash16flash_fwd_kernelI23Flash_fwd_kernel_traitsILi128ELi128ELi32ELi4ELb0ELb0EN7cutlass10bfloat16_tE19Flash_kernel_traitsILi128ELi128ELi32ELi4ES3_EELb1ELb1ELb0ELb0ELb0ELb0ELb0ELb1EEEvNS_16Flash_fwd_paramsE:
	.zero		1360


//--------------------- .nv.constant0._ZN5flash16flash_fwd_kernelI23Flash_fwd_kernel_traitsILi128ELi128ELi32ELi4ELb0ELb0EN7cutlass10bfloat16_tE19Flash_kernel_traitsILi128ELi128ELi32ELi4ES3_EELb0ELb1ELb0ELb0ELb0ELb0ELb1ELb0EEEvNS_16Flash_fwd_paramsE --------------------------
	.section	.nv.constant0._ZN5flash16flash_fwd_kernelI23Flash_fwd_kernel_traitsILi128ELi128ELi32ELi4ELb0ELb0EN7cutlass10bfloat16_tE19Flash_kernel_traitsILi128ELi128ELi32ELi4ES3_EELb0ELb1ELb0ELb0ELb0ELb0ELb1ELb0EEEvNS_16Flash_fwd_paramsE,"a",@progbits
	.sectionflags	@""
	.align	4
.nv.constant0._ZN5flash16flash_fwd_kernelI23Flash_fwd_kernel_traitsILi128ELi128ELi32ELi4ELb0ELb0EN7cutlass10bfloat16_tE19Flash_kernel_traitsILi128ELi128ELi32ELi4ES3_EELb0ELb1ELb0ELb0ELb0ELb0ELb1ELb0EEEvNS_16Flash_fwd_paramsE:
	.zero		1360


//--------------------- .nv.constant0._ZN5flash16flash_fwd_kernelI23Flash_fwd_kernel_traitsILi128ELi128ELi32ELi4ELb0ELb0EN7cutlass10bfloat16_tE19Flash_kernel_traitsILi128ELi128ELi32ELi4ES3_EELb1ELb1ELb0ELb1ELb0ELb0ELb0ELb1EEEvNS_16Flash_fwd_paramsE --------------------------
	.section	.nv.constant0._ZN5flash16flash_fwd_kernelI23Flash_fwd_kernel_traitsILi128ELi128ELi32ELi4ELb0ELb0EN7cutlass10bfloat16_tE19Flash_kernel_traitsILi128ELi128ELi32ELi4ES3_EELb1ELb1ELb0ELb1ELb0ELb0ELb0ELb1EEEvNS_16Flash_fwd_paramsE,"a",@progbits
	.sectionflags	@""
	.align	4
.nv.constant0._ZN5flash16flash_fwd_kernelI23Flash_fwd_kernel_traitsILi128ELi128ELi32ELi4ELb0ELb0EN7cutlass10bfloat16_tE19Flash_kernel_traitsILi128ELi128ELi32ELi4ES3_EELb1ELb1ELb0ELb1ELb0ELb0ELb0ELb1EEEvNS_16Flash_fwd_paramsE:
	.zero		1360


//--------------------- .nv.constant0._ZN5flash16flash_fwd_kernelI23Flash_fwd_kernel_traitsILi128ELi128ELi32ELi4ELb0ELb0EN7cutlass10bfloat16_tE19Flash_kernel_traitsILi128ELi128ELi32ELi4ES3_EELb0ELb1ELb0ELb1ELb0ELb0ELb1ELb0EEEvNS_16Flash_fwd_paramsE --------------------------
	.section	.nv.constant0._ZN5flash16flash_fwd_kernelI23Flash_fwd_kernel_traitsILi128ELi128ELi32ELi4ELb0ELb0EN7cutlass10bfloat16_tE19Flash_kernel_traitsILi128ELi128ELi32ELi4ES3_EELb0ELb1ELb0ELb1ELb0ELb0ELb1ELb0EEEvNS_16Flash_fwd_paramsE,"a",@progbits
	.sectionflags	@""
	.align	4
.nv.constant0._ZN5flash16flash_fwd_kernelI23Flash_fwd_kernel_traitsILi128ELi128ELi32ELi4ELb0ELb0EN7cutlass10bfloat16_tE19Flash_kernel_traitsILi128ELi128ELi32ELi4ES3_EELb0ELb1ELb0ELb1ELb0ELb0ELb1ELb0EEEvNS_16Flash_fwd_paramsE:
	.zero		1360


//--------------------- SYMBOLS --------------------------

	.type		.nv.reservedSmem.offset0,@object
	.size		.nv.reservedSmem.offset0,0x4
	.type		.nv.reservedSmem.cap,@object
	.size		.nv.reservedSmem.cap,0x4
